// Copyright (c) 2024, Tri Dao.
// Splitting the different head dimensions to different files to speed up compilation.
// This file is auto-generated. See "generate_kernels.py"
#include "namespace_config.h"
#include "flash_fwd_launch_template.h"

namespace FLASH_NAMESPACE {

template<>
void run_mha_fwd_<cutlass::bfloat16_t, 256, false>(Flash_fwd_params &params, cudaStream_t stream) {
    run_mha_fwd_hdim256<cutlass::bfloat16_t, false>(params, stream);
}

} // namespace FLASH_NAMESPACE

// ===== COMPILED SASS (sm_100a) =====

	.target	sm_100a

	.elftype	@"ET_EXEC"


//--------------------- .note.nv.tkinfo           --------------------------
	.section	.note.nv.tkinfo,"",@"SHT_NOTE"
	.sectionflags	@"SHF_NOTE_NV_TKINFO"
	.tkinfo
        /*0018*/ 	.word	0x00000002
        /*0030*/ 	.string	""
        /*0030*/ 	.string	"ptxas"
        /*0030*/ 	.string	"Cuda compilation tools, release 13.0, V13.0.88"
        /*0030*/ 	.string	"Build cuda_13.0.r13.0/compiler.36424714_0"
        /*0030*/ 	.string	"-arch sm_100a -m 64 "



//--------------------- .note.nv.cuinfo           --------------------------
	.section	.note.nv.cuinfo,"",@"SHT_NOTE"
	.sectionflags	@"SHF_NOTE_NV_CUINFO"
        /*0018*/ 	.short	0x0002
        /*001a*/ 	.short	0x0064
        /*001c*/ 	.short	0x0082
	.zero		2


//--------------------- .nv.info                  --------------------------
	.section	.nv.info,"",@"SHT_CUDA_INFO"
	.align	4


	//----- nvinfo : EIATTR_REGCOUNT
	.align		4
        /*0000*/ 	.byte	0x04, 0x2f
        /*0002*/ 	.short	(.L_12 - .L_11)
	.align		4
.L_11:
        /*0004*/ 	.word	index@(_ZN5flash16flash_fwd_kernelI23Flash_fwd_kernel_traitsILi256ELi128ELi64ELi8ELb0ELb0EN7cutlass10bfloat16_tE19Flash_kernel_traitsILi256ELi128ELi64ELi8ES3_EELb0ELb0ELb1ELb1ELb0ELb0ELb1ELb0EEEvNS_16Flash_fwd_paramsE)
        /*0008*/ 	.word	0x000000fe


	//----- nvinfo : EIATTR_FRAME_SIZE
	.align		4
.L_12:
        /*000c*/ 	.byte	0x04, 0x11
        /*000e*/ 	.short	(.L_14 - .L_13)
	.align		4
.L_13:
        /*0010*/ 	.word	index@(_ZN5flash16flash_fwd_kernelI23Flash_fwd_kernel_traitsILi256ELi128ELi64ELi8ELb0ELb0EN7cutlass10bfloat16_tE19Flash_kernel_traitsILi256ELi128ELi64ELi8ES3_EELb0ELb0ELb1ELb1ELb0ELb0ELb1ELb0EEEvNS_16Flash_fwd_paramsE)
        /*0014*/ 	.word	0x00000000


	//----- nvinfo : EIATTR_REGCOUNT
	.align		4
.L_14:
        /*0018*/ 	.byte	0x04, 0x2f
        /*001a*/ 	.short	(.L_16 - .L_15)
	.align		4
.L_15:
        /*001c*/ 	.word	index@(_ZN5flash16flash_fwd_kernelI23Flash_fwd_kernel_traitsILi256ELi128ELi64ELi8ELb0ELb0EN7cutlass10bfloat16_tE19Flash_kernel_traitsILi256ELi128ELi64ELi8ES3_EELb1ELb0ELb1ELb1ELb0ELb0ELb0ELb1EEEvNS_16Flash_fwd_paramsE)
        /*0020*/ 	.word	0x000000ff


	//----- nvinfo : EIATTR_FRAME_SIZE
	.align		4
.L_16:
        /*0024*/ 	.byte	0x04, 0x11
        /*0026*/ 	.short	(.L_18 - .L_17)
	.align		4
.L_17:
        /*0028*/ 	.word	index@(_ZN5flash16flash_fwd_kernelI23Flash_fwd_kernel_traitsILi256ELi128ELi64ELi8ELb0ELb0EN7cutlass10bfloat16_tE19Flash_kernel_traitsILi256ELi128ELi64ELi8ES3_EELb1ELb0ELb1ELb1ELb0ELb0ELb0ELb1EEEvNS_16Flash_fwd_paramsE)
        /*002c*/ 	.word	0x00000050


	//----- nvinfo : EIATTR_REGCOUNT
	.align		4
.L_18:
        /*0030*/ 	.byte	0x04, 0x2f
        /*0032*/ 	.short	(.L_20 - .L_19)
	.align		4
.L_19:
        /*0034*/ 	.word	index@(_ZN5flash16flash_fwd_kernelI23Flash_fwd_kernel_traitsILi256ELi128ELi64ELi8ELb0ELb0EN7cutlass10bfloat16_tE19Flash_kernel_traitsILi256ELi128ELi64ELi8ES3_EELb0ELb0ELb1ELb0ELb0ELb0ELb1ELb0EEEvNS_16Flash_fwd_paramsE)
        /*0038*/ 	.word	0x000000fe


	//----- nvinfo : EIATTR_FRAME_SIZE
	.align		4
.L_20:
        /*003c*/ 	.byte	0x04, 0x11
        /*003e*/ 	.short	(.L_22 - .L_21)
	.align		4
.L_21:
        /*0040*/ 	.word	index@(_ZN5flash16flash_fwd_kernelI23Flash_fwd_kernel_traitsILi256ELi128ELi64ELi8ELb0ELb0EN7cutlass10bfloat16_tE19Flash_kernel_traitsILi256ELi128ELi64ELi8ES3_EELb0ELb0ELb1ELb0ELb0ELb0ELb1ELb0EEEvNS_16Flash_fwd_paramsE)
        /*0044*/ 	.word	0x00000000


	//----- nvinfo : EIATTR_REGCOUNT
	.align		4
.L_22:
        /*0048*/ 	.byte	0x04, 0x2f
        /*004a*/ 	.short	(.L_24 - .L_23)
	.align		4
.L_23:
        /*004c*/ 	.word	index@(_ZN5flash16flash_fwd_kernelI23Flash_fwd_kernel_traitsILi256ELi128ELi64ELi8ELb0ELb0EN7cutlass10bfloat16_tE19Flash_kernel_traitsILi256ELi128ELi64ELi8ES3_EELb1ELb0ELb1ELb0ELb0ELb0ELb0ELb1EEEvNS_16Flash_fwd_paramsE)
        /*0050*/ 	.word	0x000000ff


	//----- nvinfo : EIATTR_FRAME_SIZE
	.align		4
.L_24:
        /*0054*/ 	.byte	0x04, 0x11
        /*0056*/ 	.short	(.L_26 - .L_25)
	.align		4
.L_25:
        /*0058*/ 	.word	index@(_ZN5flash16flash_fwd_kernelI23Flash_fwd_kernel_traitsILi256ELi128ELi64ELi8ELb0ELb0EN7cutlass10bfloat16_tE19Flash_kernel_traitsILi256ELi128ELi64ELi8ES3_EELb1ELb0ELb1ELb0ELb0ELb0ELb0ELb1EEEvNS_16Flash_fwd_paramsE)
        /*005c*/ 	.word	0x00000050


	//----- nvinfo : EIATTR_REGCOUNT
	.align		4
.L_26:
        /*0060*/ 	.byte	0x04, 0x2f
        /*0062*/ 	.short	(.L_28 - .L_27)
	.align		4
.L_27:
        /*0064*/ 	.word	index@(_ZN5flash16flash_fwd_kernelI23Flash_fwd_kernel_traitsILi256ELi128ELi64ELi8ELb0ELb0EN7cutlass10bfloat16_tE19Flash_kernel_traitsILi256ELi128ELi64ELi8ES3_EELb1ELb0ELb1ELb1ELb0ELb0ELb0ELb0EEEvNS_16Flash_fwd_paramsE)
        /*0068*/ 	.word	0x000000fe


	//----- nvinfo : EIATTR_FRAME_SIZE
	.align		4
.L_28:
        /*006c*/ 	.byte	0x04, 0x11
        /*006e*/ 	.short	(.L_30 - .L_29)
	.align		4
.L_29:
        /*0070*/ 	.word	index@(_ZN5flash16flash_fwd_kernelI23Flash_fwd_kernel_traitsILi256ELi128ELi64ELi8ELb0ELb0EN7cutlass10bfloat16_tE19Flash_kernel_traitsILi256ELi128ELi64ELi8ES3_EELb1ELb0ELb1ELb1ELb0ELb0ELb0ELb0EEEvNS_16Flash_fwd_paramsE)
        /*0074*/ 	.word	0x00000000


	//----- nvinfo : EIATTR_REGCOUNT
	.align		4
.L_30:
        /*0078*/ 	.byte	0x04, 0x2f
        /*007a*/ 	.short	(.L_32 - .L_31)
	.align		4
.L_31:
        /*007c*/ 	.word	index@(_ZN5flash16flash_fwd_kernelI23Flash_fwd_kernel_traitsILi256ELi128ELi64ELi8ELb0ELb0EN7cutlass10bfloat16_tE19Flash_kernel_traitsILi256ELi128ELi64ELi8ES3_EELb0ELb0ELb1ELb0ELb0ELb1ELb1ELb0EEEvNS_16Flash_fwd_paramsE)
        /*0080*/ 	.word	0x000000ff


	//----- nvinfo : EIATTR_FRAME_SIZE
	.align		4
.L_32:
        /*0084*/ 	.byte	0x04, 0x11
        /*0086*/ 	.short	(.L_34 - .L_33)
	.align		4
.L_33:
        /*0088*/ 	.word	index@(_ZN5flash16flash_fwd_kernelI23Flash_fwd_kernel_traitsILi256ELi128ELi64ELi8ELb0ELb0EN7cutlass10bfloat16_tE19Flash_kernel_traitsILi256ELi128ELi64ELi8ES3_EELb0ELb0ELb1ELb0ELb0ELb1ELb1ELb0EEEvNS_16Flash_fwd_paramsE)
        /*008c*/ 	.word	0x00000000


	//----- nvinfo : EIATTR_REGCOUNT
	.align		4
.L_34:
        /*0090*/ 	.byte	0x04, 0x2f
        /*0092*/ 	.short	(.L_36 - .L_35)
	.align		4
.L_35:
        /*0094*/ 	.word	index@(_ZN5flash16flash_fwd_kernelI23Flash_fwd_kernel_traitsILi256ELi128ELi64ELi8ELb0ELb0EN7cutlass10bfloat16_tE19Flash_kernel_traitsILi256ELi128ELi64ELi8ES3_EELb1ELb0ELb1ELb0ELb0ELb1ELb0ELb0EEEvNS_16Flash_fwd_paramsE)
        /*0098*/ 	.word	0x000000ff


	//----- nvinfo : EIATTR_FRAME_SIZE
	.align		4
.L_36:
        /*009c*/ 	.byte	0x04, 0x11
        /*009e*/ 	.short	(.L_38 - .L_37)
	.align		4
.L_37:
        /*00a0*/ 	.word	index@(_ZN5flash16flash_fwd_kernelI23Flash_fwd_kernel_traitsILi256ELi128ELi64ELi8ELb0ELb0EN7cutlass10bfloat16_tE19Flash_kernel_traitsILi256ELi128ELi64ELi8ES3_EELb1ELb0ELb1ELb0ELb0ELb1ELb0ELb0EEEvNS_16Flash_fwd_paramsE)
        /*00a4*/ 	.word	0x00000000


	//----- nvinfo : EIATTR_REGCOUNT
	.align		4
.L_38:
        /*00a8*/ 	.byte	0x04, 0x2f
        /*00aa*/ 	.short	(.L_40 - .L_39)
	.align		4
.L_39:
        /*00ac*/ 	.word	index@(_ZN5flash16flash_fwd_kernelI23Flash_fwd_kernel_traitsILi256ELi128ELi64ELi8ELb0ELb0EN7cutlass10bfloat16_tE19Flash_kernel_traitsILi256ELi128ELi64ELi8ES3_EELb0ELb0ELb0ELb1ELb0ELb0ELb1ELb0EEEvNS_16Flash_fwd_paramsE)
        /*00b0*/ 	.word	0x000000ff


	//----- nvinfo : EIATTR_FRAME_SIZE
	.align		4
.L_40:
        /*00b4*/ 	.byte	0x04, 0x11
        /*00b6*/ 	.short	(.L_42 - .L_41)
	.align		4
.L_41:
        /*00b8*/ 	.word	index@(_ZN5flash16flash_fwd_kernelI23Flash_fwd_kernel_traitsILi256ELi128ELi64ELi8ELb0ELb0EN7cutlass10bfloat16_tE19Flash_kernel_traitsILi256ELi128ELi64ELi8ES3_EELb0ELb0ELb0ELb1ELb0ELb0ELb1ELb0EEEvNS_16Flash_fwd_paramsE)
        /*00bc*/ 	.word	0x00000000


	//----- nvinfo : EIATTR_REGCOUNT
	.align		4
.L_42:
        /*00c0*/ 	.byte	0x04, 0x2f
        /*00c2*/ 	.short	(.L_44 - .L_43)
	.align		4
.L_43:
        /*00c4*/ 	.word	index@(_ZN5flash16flash_fwd_kernelI23Flash_fwd_kernel_traitsILi256ELi128ELi64ELi8ELb0ELb0EN7cutlass10bfloat16_tE19Flash_kernel_traitsILi256ELi128ELi64ELi8ES3_EELb1ELb0ELb0ELb1ELb0ELb0ELb0ELb1EEEvNS_16Flash_fwd_paramsE)
        /*00c8*/ 	.word	0x000000ff


	//----- nvinfo : EIATTR_FRAME_SIZE
	.align		4
.L_44:
        /*00cc*/ 	.byte	0x04, 0x11
        /*00ce*/ 	.short	(.L_46 - .L_45)
	.align		4
.L_45:
        /*00d0*/ 	.word	index@(_ZN5flash16flash_fwd_kernelI23Flash_fwd_kernel_traitsILi256ELi128ELi64ELi8ELb0ELb0EN7cutlass10bfloat16_tE19Flash_kernel_traitsILi256ELi128ELi64ELi8ES3_EELb1ELb0ELb0ELb1ELb0ELb0ELb0ELb1EEEvNS_16Flash_fwd_paramsE)
        /*00d4*/ 	.word	0x00000080


	//----- nvinfo : EIATTR_REGCOUNT
	.align		4
.L_46:
        /*00d8*/ 	.byte	0x04, 0x2f
        /*00da*/ 	.short	(.L_48 - .L_47)
	.align		4
.L_47:
        /*00dc*/ 	.word	index@(_ZN5flash16flash_fwd_kernelI23Flash_fwd_kernel_traitsILi256ELi128ELi64ELi8ELb0ELb0EN7cutlass10bfloat16_tE19Flash_kernel_traitsILi256ELi128ELi64ELi8ES3_EELb0ELb0ELb0ELb0ELb0ELb0ELb1ELb0EEEvNS_16Flash_fwd_paramsE)
        /*00e0*/ 	.word	0x000000ff


	//----- nvinfo : EIATTR_FRAME_SIZE
	.align		4
.L_48:
        /*00e4*/ 	.byte	0x04, 0x11
        /*00e6*/ 	.short	(.L_50 - .L_49)
	.align		4
.L_49:
        /*00e8*/ 	.word	index@(_ZN5flash16flash_fwd_kernelI23Flash_fwd_kernel_traitsILi256ELi128ELi64ELi8ELb0ELb0EN7cutlass10bfloat16_tE19Flash_kernel_traitsILi256ELi128ELi64ELi8ES3_EELb0ELb0ELb0ELb0ELb0ELb0ELb1ELb0EEEvNS_16Flash_fwd_paramsE)
        /*00ec*/ 	.word	0x00000000


	//----- nvinfo : EIATTR_REGCOUNT
	.align		4
.L_50:
        /*00f0*/ 	.byte	0x04, 0x2f
        /*00f2*/ 	.short	(.L_52 - .L_51)
	.align		4
.L_51:
        /*00f4*/ 	.word	index@(_ZN5flash16flash_fwd_kernelI23Flash_fwd_kernel_traitsILi256ELi128ELi64ELi8ELb0ELb0EN7cutlass10bfloat16_tE19Flash_kernel_traitsILi256ELi128ELi64ELi8ES3_EELb1ELb0ELb0ELb0ELb0ELb0ELb0ELb1EEEvNS_16Flash_fwd_paramsE)
        /*00f8*/ 	.word	0x000000ff


	//----- nvinfo : EIATTR_FRAME_SIZE
	.align		4
.L_52:
        /*00fc*/ 	.byte	0x04, 0x11
        /*00fe*/ 	.short	(.L_54 - .L_53)
	.align		4
.L_53:
        /*0100*/ 	.word	index@(_ZN5flash16flash_fwd_kernelI23Flash_fwd_kernel_traitsILi256ELi128ELi64ELi8ELb0ELb0EN7cutlass10bfloat16_tE19Flash_kernel_traitsILi256ELi128ELi64ELi8ES3_EELb1ELb0ELb0ELb0ELb0ELb0ELb0ELb1EEEvNS_16Flash_fwd_paramsE)
        /*0104*/ 	.word	0x000000e8


	//----- nvinfo : EIATTR_REGCOUNT
	.align		4
.L_54:
        /*0108*/ 	.byte	0x04, 0x2f
        /*010a*/ 	.short	(.L_56 - .L_55)
	.align		4
.L_55:
        /*010c*/ 	.word	index@(_ZN5flash16flash_fwd_kernelI23Flash_fwd_kernel_traitsILi256ELi128ELi64ELi8ELb0ELb0EN7cutlass10bfloat16_tE19Flash_kernel_traitsILi256ELi128ELi64ELi8ES3_EELb1ELb0ELb0ELb1ELb0ELb0ELb0ELb0EEEvNS_16Flash_fwd_paramsE)
        /*0110*/ 	.word	0x000000fc


	//----- nvinfo : EIATTR_FRAME_SIZE
	.align		4
.L_56:
        /*0114*/ 	.byte	0x04, 0x11
        /*0116*/ 	.short	(.L_58 - .L_57)
	.align		4
.L_57:
        /*0118*/ 	.word	index@(_ZN5flash16flash_fwd_kernelI23Flash_fwd_kernel_traitsILi256ELi128ELi64ELi8ELb0ELb0EN7cutlass10bfloat16_tE19Flash_kernel_traitsILi256ELi128ELi64ELi8ES3_EELb1ELb0ELb0ELb1ELb0ELb0ELb0ELb0EEEvNS_16Flash_fwd_paramsE)
        /*011c*/ 	.word	0x00000000


	//----- nvinfo : EIATTR_REGCOUNT
	.align		4
.L_58:
        /*0120*/ 	.byte	0x04, 0x2f
        /*0122*/ 	.short	(.L_60 - .L_59)
	.align		4
.L_59:
        /*0124*/ 	.word	index@(_ZN5flash16flash_fwd_kernelI23Flash_fwd_kernel_traitsILi256ELi128ELi64ELi8ELb0ELb0EN7cutlass10bfloat16_tE19Flash_kernel_traitsILi256ELi128ELi64ELi8ES3_EELb0ELb0ELb0ELb0ELb0ELb1ELb1ELb0EEEvNS_16Flash_fwd_paramsE)
        /*0128*/ 	.word	0x000000ff


	//----- nvinfo : EIATTR_FRAME_SIZE
	.align		4
.L_60:
        /*012c*/ 	.byte	0x04, 0x11
        /*012e*/ 	.short	(.L_62 - .L_61)
	.align		4
.L_61:
        /*0130*/ 	.word	index@(_ZN5flash16flash_fwd_kernelI23Flash_fwd_kernel_traitsILi256ELi128ELi64ELi8ELb0ELb0EN7cutlass10bfloat16_tE19Flash_kernel_traitsILi256ELi128ELi64ELi8ES3_EELb0ELb0ELb0ELb0ELb0ELb1ELb1ELb0EEEvNS_16Flash_fwd_paramsE)
        /*0134*/ 	.word	0x00000000


	//----- nvinfo : EIATTR_REGCOUNT
	.align		4
.L_62:
        /*0138*/ 	.byte	0x04, 0x2f
        /*013a*/ 	.short	(.L_64 - .L_63)
	.align		4
.L_63:
        /*013c*/ 	.word	index@(_ZN5flash16flash_fwd_kernelI23Flash_fwd_kernel_traitsILi256ELi128ELi64ELi8ELb0ELb0EN7cutlass10bfloat16_tE19Flash_kernel_traitsILi256ELi128ELi64ELi8ES3_EELb1ELb0ELb0ELb0ELb0ELb1ELb0ELb0EEEvNS_16Flash_fwd_paramsE)
        /*0140*/ 	.word	0x000000fa


	//----- nvinfo : EIATTR_FRAME_SIZE
	.align		4
.L_64:
        /*0144*/ 	.byte	0x04, 0x11
        /*0146*/ 	.short	(.L_66 - .L_65)
	.align		4
.L_65:
        /*0148*/ 	.word	index@(_ZN5flash16flash_fwd_kernelI23Flash_fwd_kernel_traitsILi256ELi128ELi64ELi8ELb0ELb0EN7cutlass10bfloat16_tE19Flash_kernel_traitsILi256ELi128ELi64ELi8ES3_EELb1ELb0ELb0ELb0ELb0ELb1ELb0ELb0EEEvNS_16Flash_fwd_paramsE)
        /*014c*/ 	.word	0x00000000


	//----- nvinfo : EIATTR_REGCOUNT
	.align		4
.L_66:
        /*0150*/ 	.byte	0x04, 0x2f
        /*0152*/ 	.short	(.L_68 - .L_67)
	.align		4
.L_67:
        /*0154*/ 	.word	index@(_ZN5flash16flash_fwd_kernelI23Flash_fwd_kernel_traitsILi256ELi128ELi64ELi8ELb0ELb0EN7cutlass10bfloat16_tE19Flash_kernel_traitsILi256ELi128ELi64ELi8ES3_EELb1ELb0ELb1ELb0ELb0ELb0ELb0ELb0EEEvNS_16Flash_fwd_paramsE)
        /*0158*/ 	.word	0x000000fe


	//----- nvinfo : EIATTR_FRAME_SIZE
	.align		4
.L_68:
        /*015c*/ 	.byte	0x04, 0x11
        /*015e*/ 	.short	(.L_70 - .L_69)
	.align		4
.L_69:
        /*0160*/ 	.word	index@(_ZN5flash16flash_fwd_kernelI23Flash_fwd_kernel_traitsILi256ELi128ELi64ELi8ELb0ELb0EN7cutlass10bfloat16_tE19Flash_kernel_traitsILi256ELi128ELi64ELi8ES3_EELb1ELb0ELb1ELb0ELb0ELb0ELb0ELb0EEEvNS_16Flash_fwd_paramsE)
        /*0164*/ 	.word	0x00000000


	//----- nvinfo : EIATTR_REGCOUNT
	.align		4
.L_70:
        /*0168*/ 	.byte	0x04, 0x2f
        /*016a*/ 	.short	(.L_72 - .L_71)
	.align		4
.L_71:
        /*016c*/ 	.word	index@(_ZN5flash16flash_fwd_kernelI23Flash_fwd_kernel_traitsILi256ELi128ELi64ELi8ELb0ELb0EN7cutlass10bfloat16_tE19Flash_kernel_traitsILi256ELi128ELi64ELi8ES3_EELb1ELb0ELb0ELb0ELb0ELb0ELb0ELb0EEEvNS_16Flash_fwd_paramsE)
        /*0170*/ 	.word	0x000000fc


	//----- nvinfo : EIATTR_FRAME_SIZE
	.align		4
.L_72:
        /*0174*/ 	.byte	0x04, 0x11
        /*0176*/ 	.short	(.L_74 - .L_73)
	.align		4
.L_73:
        /*0178*/ 	.word	index@(_ZN5flash16flash_fwd_kernelI23Flash_fwd_kernel_traitsILi256ELi128ELi64ELi8ELb0ELb0EN7cutlass10bfloat16_tE19Flash_kernel_traitsILi256ELi128ELi64ELi8ES3_EELb1ELb0ELb0ELb0ELb0ELb0ELb0ELb0EEEvNS_16Flash_fwd_paramsE)
        /*017c*/ 	.word	0x00000000


	//----- nvinfo : EIATTR_REGCOUNT
	.align		4
.L_74:
        /*0180*/ 	.byte	0x04, 0x2f
        /*0182*/ 	.short	(.L_76 - .L_75)
	.align		4
.L_75:
        /*0184*/ 	.word	index@(_ZN5flash16flash_fwd_kernelI23Flash_fwd_kernel_traitsILi256ELi64ELi64ELi4ELb0ELb0EN7cutlass10bfloat16_tE19Flash_kernel_traitsILi256ELi64ELi64ELi4ES3_EELb0ELb0ELb1ELb1ELb0ELb0ELb1ELb0EEEvNS_16Flash_fwd_paramsE)
        /*0188*/ 	.word	0x000000f8


	//----- nvinfo : EIATTR_FRAME_SIZE
	.align		4
.L_76:
        /*018c*/ 	.byte	0x04, 0x11
        /*018e*/ 	.short	(.L_78 - .L_77)
	.align		4
.L_77:
        /*0190*/ 	.word	index@(_ZN5flash16flash_fwd_kernelI23Flash_fwd_kernel_traitsILi256ELi64ELi64ELi4ELb0ELb0EN7cutlass10bfloat16_tE19Flash_kernel_traitsILi256ELi64ELi64ELi4ES3_EELb0ELb0ELb1ELb1ELb0ELb0ELb1ELb0EEEvNS_16Flash_fwd_paramsE)
        /*0194*/ 	.word	0x00000000


	//----- nvinfo : EIATTR_REGCOUNT
	.align		4
.L_78:
        /*0198*/ 	.byte	0x04, 0x2f
        /*019a*/ 	.short	(.L_80 - .L_79)
	.align		4
.L_79:
        /*019c*/ 	.word	index@(_ZN5flash16flash_fwd_kernelI23Flash_fwd_kernel_traitsILi256ELi64ELi64ELi4ELb0ELb0EN7cutlass10bfloat16_tE19Flash_kernel_traitsILi256ELi64ELi64ELi4ES3_EELb1ELb0ELb1ELb1ELb0ELb0ELb0ELb1EEEvNS_16Flash_fwd_paramsE)
        /*01a0*/ 	.word	0x000000ff


	//----- nvinfo : EIATTR_FRAME_SIZE
	.align		4
.L_80:
        /*01a4*/ 	.byte	0x04, 0x11
        /*01a6*/ 	.short	(.L_82 - .L_81)
	.align		4
.L_81:
        /*01a8*/ 	.word	index@(_ZN5flash16flash_fwd_kernelI23Flash_fwd_kernel_traitsILi256ELi64ELi64ELi4ELb0ELb0EN7cutlass10bfloat16_tE19Flash_kernel_traitsILi256ELi64ELi64ELi4ES3_EELb1ELb0ELb1ELb1ELb0ELb0ELb0ELb1EEEvNS_16Flash_fwd_paramsE)
        /*01ac*/ 	.word	0x00000108


	//----- nvinfo : EIATTR_REGCOUNT
	.align		4
.L_82:
        /*01b0*/ 	.byte	0x04, 0x2f
        /*01b2*/ 	.short	(.L_84 - .L_83)
	.align		4
.L_83:
        /*01b4*/ 	.word	index@(_ZN5flash16flash_fwd_kernelI23Flash_fwd_kernel_traitsILi256ELi64ELi64ELi4ELb0ELb0EN7cutlass10bfloat16_tE19Flash_kernel_traitsILi256ELi64ELi64ELi4ES3_EELb0ELb0ELb1ELb0ELb0ELb0ELb1ELb0EEEvNS_16Flash_fwd_paramsE)
        /*01b8*/ 	.word	0x000000fe


	//----- nvinfo : EIATTR_FRAME_SIZE
	.align		4
.L_84:
        /*01bc*/ 	.byte	0x04, 0x11
        /*01be*/ 	.short	(.L_86 - .L_85)
	.align		4
.L_85:
        /*01c0*/ 	.word	index@(_ZN5flash16flash_fwd_kernelI23Flash_fwd_kernel_traitsILi256ELi64ELi64ELi4ELb0ELb0EN7cutlass10bfloat16_tE19Flash_kernel_traitsILi256ELi64ELi64ELi4ES3_EELb0ELb0ELb1ELb0ELb0ELb0ELb1ELb0EEEvNS_16Flash_fwd_paramsE)
        /*01c4*/ 	.word	0x00000000


	//----- nvinfo : EIATTR_REGCOUNT
	.align		4
.L_86:
        /*01c8*/ 	.byte	0x04, 0x2f
        /*01ca*/ 	.short	(.L_88 - .L_87)
	.align		4
.L_87:
        /*01cc*/ 	.word	index@(_ZN5flash16flash_fwd_kernelI23Flash_fwd_kernel_traitsILi256ELi64ELi64ELi4ELb0ELb0EN7cutlass10bfloat16_tE19Flash_kernel_traitsILi256ELi64ELi64ELi4ES3_EELb1ELb0ELb1ELb0ELb0ELb0ELb0ELb1EEEvNS_16Flash_fwd_paramsE)
        /*01d0*/ 	.word	0x000000ff


	//----- nvinfo : EIATTR_FRAME_SIZE
	.align		4
.L_88:
        /*01d4*/ 	.byte	0x04, 0x11
        /*01d6*/ 	.short	(.L_90 - .L_89)
	.align		4
.L_89:
        /*01d8*/ 	.word	index@(_ZN5flash16flash_fwd_kernelI23Flash_fwd_kernel_traitsILi256ELi64ELi64ELi4ELb0ELb0EN7cutlass10bfloat16_tE19Flash_kernel_traitsILi256ELi64ELi64ELi4ES3_EELb1ELb0ELb1ELb0ELb0ELb0ELb0ELb1EEEvNS_16Flash_fwd_paramsE)
        /*01dc*/ 	.word	0x00000148


	//----- nvinfo : EIATTR_REGCOUNT
	.align		4
.L_90:
        /*01e0*/ 	.byte	0x04, 0x2f
        /*01e2*/ 	.short	(.L_92 - .L_91)
	.align		4
.L_91:
        /*01e4*/ 	.word	index@(_ZN5flash16flash_fwd_kernelI23Flash_fwd_kernel_traitsILi256ELi64ELi64ELi4ELb0ELb0EN7cutlass10bfloat16_tE19Flash_kernel_traitsILi256ELi64ELi64ELi4ES3_EELb1ELb0ELb1ELb1ELb0ELb0ELb0ELb0EEEvNS_16Flash_fwd_paramsE)
        /*01e8*/ 	.word	0x000000fe


	//----- nvinfo : EIATTR_FRAME_SIZE
	.align		4
.L_92:
        /*01ec*/ 	.byte	0x04, 0x11
        /*01ee*/ 	.short	(.L_94 - .L_93)
	.align		4
.L_93:
        /*01f0*/ 	.word	index@(_ZN5flash16flash_fwd_kernelI23Flash_fwd_kernel_traitsILi256ELi64ELi64ELi4ELb0ELb0EN7cutlass10bfloat16_tE19Flash_kernel_traitsILi256ELi64ELi64ELi4ES3_EELb1ELb0ELb1ELb1ELb0ELb0ELb0ELb0EEEvNS_16Flash_fwd_paramsE)
        /*01f4*/ 	.word	0x00000000


	//----- nvinfo : EIATTR_REGCOUNT
	.align		4
.L_94:
        /*01f8*/ 	.byte	0x04, 0x2f
        /*01fa*/ 	.short	(.L_96 - .L_95)
	.align		4
.L_95:
        /*01fc*/ 	.word	index@(_ZN5flash16flash_fwd_kernelI23Flash_fwd_kernel_traitsILi256ELi64ELi64ELi4ELb0ELb0EN7cutlass10bfloat16_tE19Flash_kernel_traitsILi256ELi64ELi64ELi4ES3_EELb0ELb0ELb1ELb0ELb0ELb1ELb1ELb0EEEvNS_16Flash_fwd_paramsE)
        /*0200*/ 	.word	0x000000ff


	//----- nvinfo : EIATTR_FRAME_SIZE
	.align		4
.L_96:
        /*0204*/ 	.byte	0x04, 0x11
        /*0206*/ 	.short	(.L_98 - .L_97)
	.align		4
.L_97:
        /*0208*/ 	.word	index@(_ZN5flash16flash_fwd_kernelI23Flash_fwd_kernel_traitsILi256ELi64ELi64ELi4ELb0ELb0EN7cutlass10bfloat16_tE19Flash_kernel_traitsILi256ELi64ELi64ELi4ES3_EELb0ELb0ELb1ELb0ELb0ELb1ELb1ELb0EEEvNS_16Flash_fwd_paramsE)
        /*020c*/ 	.word	0x00000000


	//----- nvinfo : EIATTR_REGCOUNT
	.align		4
.L_98:
        /*0210*/ 	.byte	0x04, 0x2f
        /*0212*/ 	.short	(.L_100 - .L_99)
	.align		4
.L_99:
        /*0214*/ 	.word	index@(_ZN5flash16flash_fwd_kernelI23Flash_fwd_kernel_traitsILi256ELi64ELi64ELi4ELb0ELb0EN7cutlass10bfloat16_tE19Flash_kernel_traitsILi256ELi64ELi64ELi4ES3_EELb1ELb0ELb1ELb0ELb0ELb1ELb0ELb0EEEvNS_16Flash_fwd_paramsE)
        /*0218*/ 	.word	0x000000fe


	//----- nvinfo : EIATTR_FRAME_SIZE
	.align		4
.L_100:
        /*021c*/ 	.byte	0x04, 0x11
        /*021e*/ 	.short	(.L_102 - .L_101)
	.align		4
.L_101:
        /*0220*/ 	.word	index@(_ZN5flash16flash_fwd_kernelI23Flash_fwd_kernel_traitsILi256ELi64ELi64ELi4ELb0ELb0EN7cutlass10bfloat16_tE19Flash_kernel_traitsILi256ELi64ELi64ELi4ES3_EELb1ELb0ELb1ELb0ELb0ELb1ELb0ELb0EEEvNS_16Flash_fwd_paramsE)
        /*0224*/ 	.word	0x00000000


	//----- nvinfo : EIATTR_REGCOUNT
	.align		4
.L_102:
        /*0228*/ 	.byte	0x04, 0x2f
        /*022a*/ 	.short	(.L_104 - .L_103)
	.align		4
.L_103:
        /*022c*/ 	.word	index@(_ZN5flash16flash_fwd_kernelI23Flash_fwd_kernel_traitsILi256ELi64ELi64ELi4ELb0ELb0EN7cutlass10bfloat16_tE19Flash_kernel_traitsILi256ELi64ELi64ELi4ES3_EELb0ELb0ELb0ELb1ELb0ELb0ELb1ELb0EEEvNS_16Flash_fwd_paramsE)
        /*0230*/ 	.word	0x000000ff


	//----- nvinfo : EIATTR_FRAME_SIZE
	.align		4
.L_104:
        /*0234*/ 	.byte	0x04, 0x11
        /*0236*/ 	.short	(.L_106 - .L_105)
	.align		4
.L_105:
        /*0238*/ 	.word	index@(_ZN5flash16flash_fwd_kernelI23Flash_fwd_kernel_traitsILi256ELi64ELi64ELi4ELb0ELb0EN7cutlass10bfloat16_tE19Flash_kernel_traitsILi256ELi64ELi64ELi4ES3_EELb0ELb0ELb0ELb1ELb0ELb0ELb1ELb0EEEvNS_16Flash_fwd_paramsE)
        /*023c*/ 	.word	0x00000000


	//----- nvinfo : EIATTR_REGCOUNT
	.align		4
.L_106:
        /*0240*/ 	.byte	0x04, 0x2f
        /*0242*/ 	.short	(.L_108 - .L_107)
	.align		4
.L_107:
        /*0244*/ 	.word	index@(_ZN5flash16flash_fwd_kernelI23Flash_fwd_kernel_traitsILi256ELi64ELi64ELi4ELb0ELb0EN7cutlass10bfloat16_tE19Flash_kernel_traitsILi256ELi64ELi64ELi4ES3_EELb1ELb0ELb0ELb1ELb0ELb0ELb0ELb1EEEvNS_16Flash_fwd_paramsE)
        /*0248*/ 	.word	0x000000ff


	//----- nvinfo : EIATTR_FRAME_SIZE
	.align		4
.L_108:
        /*024c*/ 	.byte	0x04, 0x11
        /*024e*/ 	.short	(.L_110 - .L_109)
	.align		4
.L_109:
        /*0250*/ 	.word	index@(_ZN5flash16flash_fwd_kernelI23Flash_fwd_kernel_traitsILi256ELi64ELi64ELi4ELb0ELb0EN7cutlass10bfloat16_tE19Flash_kernel_traitsILi256ELi64ELi64ELi4ES3_EELb1ELb0ELb0ELb1ELb0ELb0ELb0ELb1EEEvNS_16Flash_fwd_paramsE)
        /*0254*/ 	.word	0x00000090


	//----- nvinfo : EIATTR_REGCOUNT
	.align		4
.L_110:
        /*0258*/ 	.byte	0x04, 0x2f
        /*025a*/ 	.short	(.L_112 - .L_111)
	.align		4
.L_111:
        /*025c*/ 	.word	index@(_ZN5flash16flash_fwd_kernelI23Flash_fwd_kernel_traitsILi256ELi64ELi64ELi4ELb0ELb0EN7cutlass10bfloat16_tE19Flash_kernel_traitsILi256ELi64ELi64ELi4ES3_EELb0ELb0ELb0ELb0ELb0ELb0ELb1ELb0EEEvNS_16Flash_fwd_paramsE)
        /*0260*/ 	.word	0x000000ff


	//----- nvinfo : EIATTR_FRAME_SIZE
	.align		4
.L_112:
        /*0264*/ 	.byte	0x04, 0x11
        /*0266*/ 	.short	(.L_114 - .L_113)
	.align		4
.L_113:
        /*0268*/ 	.word	index@(_ZN5flash16flash_fwd_kernelI23Flash_fwd_kernel_traitsILi256ELi64ELi64ELi4ELb0ELb0EN7cutlass10bfloat16_tE19Flash_kernel_traitsILi256ELi64ELi64ELi4ES3_EELb0ELb0ELb0ELb0ELb0ELb0ELb1ELb0EEEvNS_16Flash_fwd_paramsE)
        /*026c*/ 	.word	0x00000000


	//----- nvinfo : EIATTR_REGCOUNT
	.align		4
.L_114:
        /*0270*/ 	.byte	0x04, 0x2f
        /*0272*/ 	.short	(.L_116 - .L_115)
	.align		4
.L_115:
        /*0274*/ 	.word	index@(_ZN5flash16flash_fwd_kernelI23Flash_fwd_kernel_traitsILi256ELi64ELi64ELi4ELb0ELb0EN7cutlass10bfloat16_tE19Flash_kernel_traitsILi256ELi64ELi64ELi4ES3_EELb1ELb0ELb0ELb0ELb0ELb0ELb0ELb1EEEvNS_16Flash_fwd_paramsE)
        /*0278*/ 	.word	0x000000ff


	//----- nvinfo : EIATTR_FRAME_SIZE
	.align		4
.L_116:
        /*027c*/ 	.byte	0x04, 0x11
        /*027e*/ 	.short	(.L_118 - .L_117)
	.align		4
.L_117:
        /*0280*/ 	.word	index@(_ZN5flash16flash_fwd_kernelI23Flash_fwd_kernel_traitsILi256ELi64ELi64ELi4ELb0ELb0EN7cutlass10bfloat16_tE19Flash_kernel_traitsILi256ELi64ELi64ELi4ES3_EELb1ELb0ELb0ELb0ELb0ELb0ELb0ELb1EEEvNS_16Flash_fwd_paramsE)
        /*0284*/ 	.word	0x00000050


	//----- nvinfo : EIATTR_REGCOUNT
	.align		4
.L_118:
        /*0288*/ 	.byte	0x04, 0x2f
        /*028a*/ 	.short	(.L_120 - .L_119)
	.align		4
.L_119:
        /*028c*/ 	.word	index@(_ZN5flash16flash_fwd_kernelI23Flash_fwd_kernel_traitsILi256ELi64ELi64ELi4ELb0ELb0EN7cutlass10bfloat16_tE19Flash_kernel_traitsILi256ELi64ELi64ELi4ES3_EELb1ELb0ELb0ELb1ELb0ELb0ELb0ELb0EEEvNS_16Flash_fwd_paramsE)
        /*0290*/ 	.word	0x000000fe


	//----- nvinfo : EIATTR_FRAME_SIZE
	.align		4
.L_120:
        /*0294*/ 	.byte	0x04, 0x11
        /*0296*/ 	.short	(.L_122 - .L_121)
	.align		4
.L_121:
        /*0298*/ 	.word	index@(_ZN5flash16flash_fwd_kernelI23Flash_fwd_kernel_traitsILi256ELi64ELi64ELi4ELb0ELb0EN7cutlass10bfloat16_tE19Flash_kernel_traitsILi256ELi64ELi64ELi4ES3_EELb1ELb0ELb0ELb1ELb0ELb0ELb0ELb0EEEvNS_16Flash_fwd_paramsE)
        /*029c*/ 	.word	0x00000000


	//----- nvinfo : EIATTR_REGCOUNT
	.align		4
.L_122:
        /*02a0*/ 	.byte	0x04, 0x2f
        /*02a2*/ 	.short	(.L_124 - .L_123)
	.align		4
.L_123:
        /*02a4*/ 	.word	index@(_ZN5flash16flash_fwd_kernelI23Flash_fwd_kernel_traitsILi256ELi64ELi64ELi4ELb0ELb0EN7cutlass10bfloat16_tE19Flash_kernel_traitsILi256ELi64ELi64ELi4ES3_EELb0ELb0ELb0ELb0ELb0ELb1ELb1ELb0EEEvNS_16Flash_fwd_paramsE)
        /*02a8*/ 	.word	0x000000fe


	//----- nvinfo : EIATTR_FRAME_SIZE
	.align		4
.L_124:
        /*02ac*/ 	.byte	0x04, 0x11
        /*02ae*/ 	.short	(.L_126 - .L_125)
	.align		4
.L_125:
        /*02b0*/ 	.word	index@(_ZN5flash16flash_fwd_kernelI23Flash_fwd_kernel_traitsILi256ELi64ELi64ELi4ELb0ELb0EN7cutlass10bfloat16_tE19Flash_kernel_traitsILi256ELi64ELi64ELi4ES3_EELb0ELb0ELb0ELb0ELb0ELb1ELb1ELb0EEEvNS_16Flash_fwd_paramsE)
        /*02b4*/ 	.word	0x00000000


	//----- nvinfo : EIATTR_REGCOUNT
	.align		4
.L_126:
        /*02b8*/ 	.byte	0x04, 0x2f
        /*02ba*/ 	.short	(.L_128 - .L_127)
	.align		4
.L_127:
        /*02bc*/ 	.word	index@(_ZN5flash16flash_fwd_kernelI23Flash_fwd_kernel_traitsILi256ELi64ELi64ELi4ELb0ELb0EN7cutlass10bfloat16_tE19Flash_kernel_traitsILi256ELi64ELi64ELi4ES3_EELb1ELb0ELb0ELb0ELb0ELb1ELb0ELb0EEEvNS_16Flash_fwd_paramsE)
        /*02c0*/ 	.word	0x000000fa


	//----- nvinfo : EIATTR_FRAME_SIZE
	.align		4
.L_128:
        /*02c4*/ 	.byte	0x04, 0x11
        /*02c6*/ 	.short	(.L_130 - .L_129)
	.align		4
.L_129:
        /*02c8*/ 	.word	index@(_ZN5flash16flash_fwd_kernelI23Flash_fwd_kernel_traitsILi256ELi64ELi64ELi4ELb0ELb0EN7cutlass10bfloat16_tE19Flash_kernel_traitsILi256ELi64ELi64ELi4ES3_EELb1ELb0ELb0ELb0ELb0ELb1ELb0ELb0EEEvNS_16Flash_fwd_paramsE)
        /*02cc*/ 	.word	0x00000000


	//----- nvinfo : EIATTR_REGCOUNT
	.align		4
.L_130:
        /*02d0*/ 	.byte	0x04, 0x2f
        /*02d2*/ 	.short	(.L_132 - .L_131)
	.align		4
.L_131:
        /*02d4*/ 	.word	index@(_ZN5flash16flash_fwd_kernelI23Flash_fwd_kernel_traitsILi256ELi64ELi64ELi4ELb0ELb0EN7cutlass10bfloat16_tE19Flash_kernel_traitsILi256ELi64ELi64ELi4ES3_EELb1ELb0ELb1ELb0ELb0ELb0ELb0ELb0EEEvNS_16Flash_fwd_paramsE)
        /*02d8*/ 	.word	0x000000fe


	//----- nvinfo : EIATTR_FRAME_SIZE
	.align		4
.L_132:
        /*02dc*/ 	.byte	0x04, 0x11
        /*02de*/ 	.short	(.L_134 - .L_133)
	.align		4
.L_133:
        /*02e0*/ 	.word	index@(_ZN5flash16flash_fwd_kernelI23Flash_fwd_kernel_traitsILi256ELi64ELi64ELi4ELb0ELb0EN7cutlass10bfloat16_tE19Flash_kernel_traitsILi256ELi64ELi64ELi4ES3_EELb1ELb0ELb1ELb0ELb0ELb0ELb0ELb0EEEvNS_16Flash_fwd_paramsE)
        /*02e4*/ 	.word	0x00000000


	//----- nvinfo : EIATTR_REGCOUNT
	.align		4
.L_134:
        /*02e8*/ 	.byte	0x04, 0x2f
        /*02ea*/ 	.short	(.L_136 - .L_135)
	.align		4
.L_135:
        /*02ec*/ 	.word	index@(_ZN5flash16flash_fwd_kernelI23Flash_fwd_kernel_traitsILi256ELi64ELi64ELi4ELb0ELb0EN7cutlass10bfloat16_tE19Flash_kernel_traitsILi256ELi64ELi64ELi4ES3_EELb1ELb0ELb0ELb0ELb0ELb0ELb0ELb0EEEvNS_16Flash_fwd_paramsE)
        /*02f0*/ 	.word	0x000000fc


	//----- nvinfo : EIATTR_FRAME_SIZE
	.align		4
.L_136:
        /*02f4*/ 	.byte	0x04, 0x11
        /*02f6*/ 	.short	(.L_138 - .L_137)
	.align		4
.L_137:
        /*02f8*/ 	.word	index@(_ZN5flash16flash_fwd_kernelI23Flash_fwd_kernel_traitsILi256ELi64ELi64ELi4ELb0ELb0EN7cutlass10bfloat16_tE19Flash_kernel_traitsILi256ELi64ELi64ELi4ES3_EELb1ELb0ELb0ELb0ELb0ELb0ELb0ELb0EEEvNS_16Flash_fwd_paramsE)
        /*02fc*/ 	.word	0x00000000


	//----- nvinfo : EIATTR_REGCOUNT
	.align		4
.L_138:
        /*0300*/ 	.byte	0x04, 0x2f
        /*0302*/ 	.short	(.L_140 - .L_139)
	.align		4
.L_139:
        /*0304*/ 	.word	index@(_ZN5flash16flash_fwd_kernelI23Flash_fwd_kernel_traitsILi256ELi128ELi64ELi8ELb0ELb0EN7cutlass10bfloat16_tE19Flash_kernel_traitsILi256ELi128ELi64ELi8ES3_EELb0ELb0ELb1ELb1ELb0ELb0ELb0ELb0EEEvNS_16Flash_fwd_paramsE)
        /*0308*/ 	.word	0x000000ff


	//----- nvinfo : EIATTR_FRAME_SIZE
	.align		4
.L_140:
        /*030c*/ 	.byte	0x04, 0x11
        /*030e*/ 	.short	(.L_142 - .L_141)
	.align		4
.L_141:
        /*0310*/ 	.word	index@(_ZN5flash16flash_fwd_kernelI23Flash_fwd_kernel_traitsILi256ELi128ELi64ELi8ELb0ELb0EN7cutlass10bfloat16_tE19Flash_kernel_traitsILi256ELi128ELi64ELi8ES3_EELb0ELb0ELb1ELb1ELb0ELb0ELb0ELb0EEEvNS_16Flash_fwd_paramsE)
        /*0314*/ 	.word	0x00000000


	//----- nvinfo : EIATTR_REGCOUNT
	.align		4
.L_142:
        /*0318*/ 	.byte	0x04, 0x2f
        /*031a*/ 	.short	(.L_144 - .L_143)
	.align		4
.L_143:
        /*031c*/ 	.word	index@(_ZN5flash16flash_fwd_kernelI23Flash_fwd_kernel_traitsILi256ELi128ELi64ELi8ELb0ELb0EN7cutlass10bfloat16_tE19Flash_kernel_traitsILi256ELi128ELi64ELi8ES3_EELb0ELb0ELb1ELb0ELb0ELb0ELb0ELb0EEEvNS_16Flash_fwd_paramsE)
        /*0320*/ 	.word	0x000000ff


	//----- nvinfo : EIATTR_FRAME_SIZE
	.align		4
.L_144:
        /*0324*/ 	.byte	0x04, 0x11
        /*0326*/ 	.short	(.L_146 - .L_145)
	.align		4
.L_145:
        /*0328*/ 	.word	index@(_ZN5flash16flash_fwd_kernelI23Flash_fwd_kernel_traitsILi256ELi128ELi64ELi8ELb0ELb0EN7cutlass10bfloat16_tE19Flash_kernel_traitsILi256ELi128ELi64ELi8ES3_EELb0ELb0ELb1ELb0ELb0ELb0ELb0ELb0EEEvNS_16Flash_fwd_paramsE)
        /*032c*/ 	.word	0x00000000


	//----- nvinfo : EIATTR_REGCOUNT
	.align		4
.L_146:
        /*0330*/ 	.byte	0x04, 0x2f
        /*0332*/ 	.short	(.L_148 - .L_147)
	.align		4
.L_147:
        /*0334*/ 	.word	index@(_ZN5flash16flash_fwd_kernelI23Flash_fwd_kernel_traitsILi256ELi128ELi64ELi8ELb0ELb0EN7cutlass10bfloat16_tE19Flash_kernel_traitsILi256ELi128ELi64ELi8ES3_EELb0ELb0ELb1ELb0ELb0ELb1ELb0ELb0EEEvNS_16Flash_fwd_paramsE)
        /*0338*/ 	.word	0x000000ff


	//----- nvinfo : EIATTR_FRAME_SIZE
	.align		4
.L_148:
        /*033c*/ 	.byte	0x04, 0x11
        /*033e*/ 	.short	(.L_150 - .L_149)
	.align		4
.L_149:
        /*0340*/ 	.word	index@(_ZN5flash16flash_fwd_kernelI23Flash_fwd_kernel_traitsILi256ELi128ELi64ELi8ELb0ELb0EN7cutlass10bfloat16_tE19Flash_kernel_traitsILi256ELi128ELi64ELi8ES3_EELb0ELb0ELb1ELb0ELb0ELb1ELb0ELb0EEEvNS_16Flash_fwd_paramsE)
        /*0344*/ 	.word	0x00000000


	//----- nvinfo : EIATTR_REGCOUNT
	.align		4
.L_150:
        /*0348*/ 	.byte	0x04, 0x2f
        /*034a*/ 	.short	(.L_152 - .L_151)
	.align		4
.L_151:
        /*034c*/ 	.word	index@(_ZN5flash16flash_fwd_kernelI23Flash_fwd_kernel_traitsILi256ELi128ELi64ELi8ELb0ELb0EN7cutlass10bfloat16_tE19Flash_kernel_traitsILi256ELi128ELi64ELi8ES3_EELb0ELb0ELb0ELb1ELb0ELb0ELb0ELb0EEEvNS_16Flash_fwd_paramsE)
        /*0350*/ 	.word	0x000000f5


	//----- nvinfo : EIATTR_FRAME_SIZE
	.align		4
.L_152:
        /*0354*/ 	.byte	0x04, 0x11
        /*0356*/ 	.short	(.L_154 - .L_153)
	.align		4
.L_153:
        /*0358*/ 	.word	index@(_ZN5flash16flash_fwd_kernelI23Flash_fwd_kernel_traitsILi256ELi128ELi64ELi8ELb0ELb0EN7cutlass10bfloat16_tE19Flash_kernel_traitsILi256ELi128ELi64ELi8ES3_EELb0ELb0ELb0ELb1ELb0ELb0ELb0ELb0EEEvNS_16Flash_fwd_paramsE)
        /*035c*/ 	.word	0x00000000


	//----- nvinfo : EIATTR_REGCOUNT
	.align		4
.L_154:
        /*0360*/ 	.byte	0x04, 0x2f
        /*0362*/ 	.short	(.L_156 - .L_155)
	.align		4
.L_155:
        /*0364*/ 	.word	index@(_ZN5flash16flash_fwd_kernelI23Flash_fwd_kernel_traitsILi256ELi128ELi64ELi8ELb0ELb0EN7cutlass10bfloat16_tE19Flash_kernel_traitsILi256ELi128ELi64ELi8ES3_EELb0ELb0ELb0ELb0ELb0ELb0ELb0ELb0EEEvNS_16Flash_fwd_paramsE)
        /*0368*/ 	.word	0x000000ef


	//----- nvinfo : EIATTR_FRAME_SIZE
	.align		4
.L_156:
        /*036c*/ 	.byte	0x04, 0x11
        /*036e*/ 	.short	(.L_158 - .L_157)
	.align		4
.L_157:
        /*0370*/ 	.word	index@(_ZN5flash16flash_fwd_kernelI23Flash_fwd_kernel_traitsILi256ELi128ELi64ELi8ELb0ELb0EN7cutlass10bfloat16_tE19Flash_kernel_traitsILi256ELi128ELi64ELi8ES3_EELb0ELb0ELb0ELb0ELb0ELb0ELb0ELb0EEEvNS_16Flash_fwd_paramsE)
        /*0374*/ 	.word	0x00000000


	//----- nvinfo : EIATTR_REGCOUNT
	.align		4
.L_158:
        /*0378*/ 	.byte	0x04, 0x2f
        /*037a*/ 	.short	(.L_160 - .L_159)
	.align		4
.L_159:
        /*037c*/ 	.word	index@(_ZN5flash16flash_fwd_kernelI23Flash_fwd_kernel_traitsILi256ELi128ELi64ELi8ELb0ELb0EN7cutlass10bfloat16_tE19Flash_kernel_traitsILi256ELi128ELi64ELi8ES3_EELb0ELb0ELb0ELb0ELb0ELb1ELb0ELb0EEEvNS_16Flash_fwd_paramsE)
        /*0380*/ 	.word	0x000000eb


	//----- nvinfo : EIATTR_FRAME_SIZE
	.align		4
.L_160:
        /*0384*/ 	.byte	0x04, 0x11
        /*0386*/ 	.short	(.L_162 - .L_161)
	.align		4
.L_161:
        /*0388*/ 	.word	index@(_ZN5flash16flash_fwd_kernelI23Flash_fwd_kernel_traitsILi256ELi128ELi64ELi8ELb0ELb0EN7cutlass10bfloat16_tE19Flash_kernel_traitsILi256ELi128ELi64ELi8ES3_EELb0ELb0ELb0ELb0ELb0ELb1ELb0ELb0EEEvNS_16Flash_fwd_paramsE)
        /*038c*/ 	.word	0x00000000


	//----- nvinfo : EIATTR_REGCOUNT
	.align		4
.L_162:
        /*0390*/ 	.byte	0x04, 0x2f
        /*0392*/ 	.short	(.L_164 - .L_163)
	.align		4
.L_163:
        /*0394*/ 	.word	index@(_ZN5flash16flash_fwd_kernelI23Flash_fwd_kernel_traitsILi256ELi64ELi64ELi4ELb0ELb0EN7cutlass10bfloat16_tE19Flash_kernel_traitsILi256ELi64ELi64ELi4ES3_EELb0ELb0ELb1ELb1ELb0ELb0ELb0ELb0EEEvNS_16Flash_fwd_paramsE)
        /*0398*/ 	.word	0x000000fa


	//----- nvinfo : EIATTR_FRAME_SIZE
	.align		4
.L_164:
        /*039c*/ 	.byte	0x04, 0x11
        /*039e*/ 	.short	(.L_166 - .L_165)
	.align		4
.L_165:
        /*03a0*/ 	.word	index@(_ZN5flash16flash_fwd_kernelI23Flash_fwd_kernel_traitsILi256ELi64ELi64ELi4ELb0ELb0EN7cutlass10bfloat16_tE19Flash_kernel_traitsILi256ELi64ELi64ELi4ES3_EELb0ELb0ELb1ELb1ELb0ELb0ELb0ELb0EEEvNS_16Flash_fwd_paramsE)
        /*03a4*/ 	.word	0x00000000


	//----- nvinfo : EIATTR_REGCOUNT
	.align		4
.L_166:
        /*03a8*/ 	.byte	0x04, 0x2f
        /*03aa*/ 	.short	(.L_168 - .L_167)
	.align		4
.L_167:
        /*03ac*/ 	.word	index@(_ZN5flash16flash_fwd_kernelI23Flash_fwd_kernel_traitsILi256ELi64ELi64ELi4ELb0ELb0EN7cutlass10bfloat16_tE19Flash_kernel_traitsILi256ELi64ELi64ELi4ES3_EELb0ELb0ELb1ELb0ELb0ELb0ELb0ELb0EEEvNS_16Flash_fwd_paramsE)
        /*03b0*/ 	.word	0x000000ff


	//----- nvinfo : EIATTR_FRAME_SIZE
	.align		4
.L_168:
        /*03b4*/ 	.byte	0x04, 0x11
        /*03b6*/ 	.short	(.L_170 - .L_169)
	.align		4
.L_169:
        /*03b8*/ 	.word	index@(_ZN5flash16flash_fwd_kernelI23Flash_fwd_kernel_traitsILi256ELi64ELi64ELi4ELb0ELb0EN7cutlass10bfloat16_tE19Flash_kernel_traitsILi256ELi64ELi64ELi4ES3_EELb0ELb0ELb1ELb0ELb0ELb0ELb0ELb0EEEvNS_16Flash_fwd_paramsE)
        /*03bc*/ 	.word	0x00000000


	//----- nvinfo : EIATTR_REGCOUNT
	.align		4
.L_170:
        /*03c0*/ 	.byte	0x04, 0x2f
        /*03c2*/ 	.short	(.L_172 - .L_171)
	.align		4
.L_171:
        /*03c4*/ 	.word	index@(_ZN5flash16flash_fwd_kernelI23Flash_fwd_kernel_traitsILi256ELi64ELi64ELi4ELb0ELb0EN7cutlass10bfloat16_tE19Flash_kernel_traitsILi256ELi64ELi64ELi4ES3_EELb0ELb0ELb1ELb0ELb0ELb1ELb0ELb0EEEvNS_16Flash_fwd_paramsE)
        /*03c8*/ 	.word	0x000000ff


	//----- nvinfo : EIATTR_FRAME_SIZE
	.align		4
.L_172:
        /*03cc*/ 	.byte	0x04, 0x11
        /*03ce*/ 	.short	(.L_174 - .L_173)
	.align		4
.L_173:
        /*03d0*/ 	.word	index@(_ZN5flash16flash_fwd_kernelI23Flash_fwd_kernel_traitsILi256ELi64ELi64ELi4ELb0ELb0EN7cutlass10bfloat16_tE19Flash_kernel_traitsILi256ELi64ELi64ELi4ES3_EELb0ELb0ELb1ELb0ELb0ELb1ELb0ELb0EEEvNS_16Flash_fwd_paramsE)
        /*03d4*/ 	.word	0x00000000


	//----- nvinfo : EIATTR_REGCOUNT
	.align		4
.L_174:
        /*03d8*/ 	.byte	0x04, 0x2f
        /*03da*/ 	.short	(.L_176 - .L_175)
	.align		4
.L_175:
        /*03dc*/ 	.word	index@(_ZN5flash16flash_fwd_kernelI23Flash_fwd_kernel_traitsILi256ELi64ELi64ELi4ELb0ELb0EN7cutlass10bfloat16_tE19Flash_kernel_traitsILi256ELi64ELi64ELi4ES3_EELb0ELb0ELb0ELb1ELb0ELb0ELb0ELb0EEEvNS_16Flash_fwd_paramsE)
        /*03e0*/ 	.word	0x000000f7


	//----- nvinfo : EIATTR_FRAME_SIZE
	.align		4
.L_176:
        /*03e4*/ 	.byte	0x04, 0x11
        /*03e6*/ 	.short	(.L_178 - .L_177)
	.align		4
.L_177:
        /*03e8*/ 	.word	index@(_ZN5flash16flash_fwd_kernelI23Flash_fwd_kernel_traitsILi256ELi64ELi64ELi4ELb0ELb0EN7cutlass10bfloat16_tE19Flash_kernel_traitsILi256ELi64ELi64ELi4ES3_EELb0ELb0ELb0ELb1ELb0ELb0ELb0ELb0EEEvNS_16Flash_fwd_paramsE)
        /*03ec*/ 	.word	0x00000000


	//----- nvinfo : EIATTR_REGCOUNT
	.align		4
.L_178:
        /*03f0*/ 	.byte	0x04, 0x2f
        /*03f2*/ 	.short	(.L_180 - .L_179)
	.align		4
.L_179:
        /*03f4*/ 	.word	index@(_ZN5flash16flash_fwd_kernelI23Flash_fwd_kernel_traitsILi256ELi64ELi64ELi4ELb0ELb0EN7cutlass10bfloat16_tE19Flash_kernel_traitsILi256ELi64ELi64ELi4ES3_EELb0ELb0ELb0ELb0ELb0ELb0ELb0ELb0EEEvNS_16Flash_fwd_paramsE)
        /*03f8*/ 	.word	0x000000f4


	//----- nvinfo : EIATTR_FRAME_SIZE
	.align		4
.L_180:
        /*03fc*/ 	.byte	0x04, 0x11
        /*03fe*/ 	.short	(.L_182 - .L_181)
	.align		4
.L_181:
        /*0400*/ 	.word	index@(_ZN5flash16flash_fwd_kernelI23Flash_fwd_kernel_traitsILi256ELi64ELi64ELi4ELb0ELb0EN7cutlass10bfloat16_tE19Flash_kernel_traitsILi256ELi64ELi64ELi4ES3_EELb0ELb0ELb0ELb0ELb0ELb0ELb0ELb0EEEvNS_16Flash_fwd_paramsE)
        /*0404*/ 	.word	0x00000000


	//----- nvinfo : EIATTR_REGCOUNT
	.align		4
.L_182:
        /*0408*/ 	.byte	0x04, 0x2f
        /*040a*/ 	.short	(.L_184 - .L_183)
	.align		4
.L_183:
        /*040c*/ 	.word	index@(_ZN5flash16flash_fwd_kernelI23Flash_fwd_kernel_traitsILi256ELi64ELi64ELi4ELb0ELb0EN7cutlass10bfloat16_tE19Flash_kernel_traitsILi256ELi64ELi64ELi4ES3_EELb0ELb0ELb0ELb0ELb0ELb1ELb0ELb0EEEvNS_16Flash_fwd_paramsE)
        /*0410*/ 	.word	0x000000e7


	//----- nvinfo : EIATTR_FRAME_SIZE
	.align		4
.L_184:
        /*0414*/ 	.byte	0x04, 0x11
        /*0416*/ 	.short	(.L_186 - .L_185)
	.align		4
.L_185:
        /*0418*/ 	.word	index@(_ZN5flash16flash_fwd_kernelI23Flash_fwd_kernel_traitsILi256ELi64ELi64ELi4ELb0ELb0EN7cutlass10bfloat16_tE19Flash_kernel_traitsILi256ELi64ELi64ELi4ES3_EELb0ELb0ELb0ELb0ELb0ELb1ELb0ELb0EEEvNS_16Flash_fwd_paramsE)
        /*041c*/ 	.word	0x00000000


	//----- nvinfo : EIATTR_MIN_STACK_SIZE
	.align		4
.L_186:
        /*0420*/ 	.byte	0x04, 0x12
        /*0422*/ 	.short	(.L_188 - .L_187)
	.align		4
.L_187:
        /*0424*/ 	.word	index@(_ZN5flash16flash_fwd_kernelI23Flash_fwd_kernel_traitsILi256ELi64ELi64ELi4ELb0ELb0EN7cutlass10bfloat16_tE19Flash_kernel_traitsILi256ELi64ELi64ELi4ES3_EELb0ELb0ELb0ELb0ELb0ELb1ELb0ELb0EEEvNS_16Flash_fwd_paramsE)
        /*0428*/ 	.word	0x00000000


	//----- nvinfo : EIATTR_MIN_STACK_SIZE
	.align		4
.L_188:
        /*042c*/ 	.byte	0x04, 0x12
        /*042e*/ 	.short	(.L_190 - .L_189)
	.align		4
.L_189:
        /*0430*/ 	.word	index@(_ZN5flash16flash_fwd_kernelI23Flash_fwd_kernel_traitsILi256ELi64ELi64ELi4ELb0ELb0EN7cutlass10bfloat16_tE19Flash_kernel_traitsILi256ELi64ELi64ELi4ES3_EELb0ELb0ELb0ELb0ELb0ELb0ELb0ELb0EEEvNS_16Flash_fwd_paramsE)
        /*0434*/ 	.word	0x00000000


	//----- nvinfo : EIATTR_MIN_STACK_SIZE
	.align		4
.L_190:
        /*0438*/ 	.byte	0x04, 0x12
        /*043a*/ 	.short	(.L_192 - .L_191)
	.align		4
.L_191:
        /*043c*/ 	.word	index@(_ZN5flash16flash_fwd_kernelI23Flash_fwd_kernel_traitsILi256ELi64ELi64ELi4ELb0ELb0EN7cutlass10bfloat16_tE19Flash_kernel_traitsILi256ELi64ELi64ELi4ES3_EELb0ELb0ELb0ELb1ELb0ELb0ELb0ELb0EEEvNS_16Flash_fwd_paramsE)
        /*0440*/ 	.word	0x00000000


	//----- nvinfo : EIATTR_MIN_STACK_SIZE
	.align		4
.L_192:
        /*0444*/ 	.byte	0x04, 0x12
        /*0446*/ 	.short	(.L_194 - .L_193)
	.align		4
.L_193:
        /*0448*/ 	.word	index@(_ZN5flash16flash_fwd_kernelI23Flash_fwd_kernel_traitsILi256ELi64ELi64ELi4ELb0ELb0EN7cutlass10bfloat16_tE19Flash_kernel_traitsILi256ELi64ELi64ELi4ES3_EELb0ELb0ELb1ELb0ELb0ELb1ELb0ELb0EEEvNS_16Flash_fwd_paramsE)
        /*044c*/ 	.word	0x00000000


	//----- nvinfo : EIATTR_MIN_STACK_SIZE
	.align		4
.L_194:
        /*0450*/ 	.byte	0x04, 0x12
        /*0452*/ 	.short	(.L_196 - .L_195)
	.align		4
.L_195:
        /*0454*/ 	.word	index@(_ZN5flash16flash_fwd_kernelI23Flash_fwd_kernel_traitsILi256ELi64ELi64ELi4ELb0ELb0EN7cutlass10bfloat16_tE19Flash_kernel_traitsILi256ELi64ELi64ELi4ES3_EELb0ELb0ELb1ELb0ELb0ELb0ELb0ELb0EEEvNS_16Flash_fwd_paramsE)
        /*0458*/ 	.word	0x00000000


	//----- nvinfo : EIATTR_MIN_STACK_SIZE
	.align		4
.L_196:
        /*045c*/ 	.byte	0x04, 0x12
        /*045e*/ 	.short	(.L_198 - .L_197)
	.align		4
.L_197:
        /*0460*/ 	.word	index@(_ZN5flash16flash_fwd_kernelI23Flash_fwd_kernel_traitsILi256ELi64ELi64ELi4ELb0ELb0EN7cutlass10bfloat16_tE19Flash_kernel_traitsILi256ELi64ELi64ELi4ES3_EELb0ELb0ELb1ELb1ELb0ELb0ELb0ELb0EEEvNS_16Flash_fwd_paramsE)
        /*0464*/ 	.word	0x00000000


	//----- nvinfo : EIATTR_MIN_STACK_SIZE
	.align		4
.L_198:
        /*0468*/ 	.byte	0x04, 0x12
        /*046a*/ 	.short	(.L_200 - .L_199)
	.align		4
.L_199:
        /*046c*/ 	.word	index@(_ZN5flash16flash_fwd_kernelI23Flash_fwd_kernel_traitsILi256ELi128ELi64ELi8ELb0ELb0EN7cutlass10bfloat16_tE19Flash_kernel_traitsILi256ELi128ELi64ELi8ES3_EELb0ELb0ELb0ELb0ELb0ELb1ELb0ELb0EEEvNS_16Flash_fwd_paramsE)
        /*0470*/ 	.word	0x00000000


	//----- nvinfo : EIATTR_MIN_STACK_SIZE
	.align		4
.L_200:
        /*0474*/ 	.byte	0x04, 0x12
        /*0476*/ 	.short	(.L_202 - .L_201)
	.align		4
.L_201:
        /*0478*/ 	.word	index@(_ZN5flash16flash_fwd_kernelI23Flash_fwd_kernel_traitsILi256ELi128ELi64ELi8ELb0ELb0EN7cutlass10bfloat16_tE19Flash_kernel_traitsILi256ELi128ELi64ELi8ES3_EELb0ELb0ELb0ELb0ELb0ELb0ELb0ELb0EEEvNS_16Flash_fwd_paramsE)
        /*047c*/ 	.word	0x00000000


	//----- nvinfo : EIATTR_MIN_STACK_SIZE
	.align		4
.L_202:
        /*0480*/ 	.byte	0x04, 0x12
        /*0482*/ 	.short	(.L_204 - .L_203)
	.align		4
.L_203:
        /*0484*/ 	.word	index@(_ZN5flash16flash_fwd_kernelI23Flash_fwd_kernel_traitsILi256ELi128ELi64ELi8ELb0ELb0EN7cutlass10bfloat16_tE19Flash_kernel_traitsILi256ELi128ELi64ELi8ES3_EELb0ELb0ELb0ELb1ELb0ELb0ELb0ELb0EEEvNS_16Flash_fwd_paramsE)
        /*0488*/ 	.word	0x00000000


	//----- nvinfo : EIATTR_MIN_STACK_SIZE
	.align		4
.L_204:
        /*048c*/ 	.byte	0x04, 0x12
        /*048e*/ 	.short	(.L_206 - .L_205)
	.align		4
.L_205:
        /*0490*/ 	.word	index@(_ZN5flash16flash_fwd_kernelI23Flash_fwd_kernel_traitsILi256ELi128ELi64ELi8ELb0ELb0EN7cutlass10bfloat16_tE19Flash_kernel_traitsILi256ELi128ELi64ELi8ES3_EELb0ELb0ELb1ELb0ELb0ELb1ELb0ELb0EEEvNS_16Flash_fwd_paramsE)
        /*0494*/ 	.word	0x00000000


	//----- nvinfo : EIATTR_MIN_STACK_SIZE
	.align		4
.L_206:
        /*0498*/ 	.byte	0x04, 0x12
        /*049a*/ 	.short	(.L_208 - .L_207)
	.align		4
.L_207:
        /*049c*/ 	.word	index@(_ZN5flash16flash_fwd_kernelI23Flash_fwd_kernel_traitsILi256ELi128ELi64ELi8ELb0ELb0EN7cutlass10bfloat16_tE19Flash_kernel_traitsILi256ELi128ELi64ELi8ES3_EELb0ELb0ELb1ELb0ELb0ELb0ELb0ELb0EEEvNS_16Flash_fwd_paramsE)
        /*04a0*/ 	.word	0x00000000


	//----- nvinfo : EIATTR_MIN_STACK_SIZE
	.align		4
.L_208:
        /*04a4*/ 	.byte	0x04, 0x12
        /*04a6*/ 	.short	(.L_210 - .L_209)
	.align		4
.L_209:
        /*04a8*/ 	.word	index@(_ZN5flash16flash_fwd_kernelI23Flash_fwd_kernel_traitsILi256ELi128ELi64ELi8ELb0ELb0EN7cutlass10bfloat16_tE19Flash_kernel_traitsILi256ELi128ELi64ELi8ES3_EELb0ELb0ELb1ELb1ELb0ELb0ELb0ELb0EEEvNS_16Flash_fwd_paramsE)
        /*04ac*/ 	.word	0x00000000


	//----- nvinfo : EIATTR_MIN_STACK_SIZE
	.align		4
.L_210:
        /*04b0*/ 	.byte	0x04, 0x12
        /*04b2*/ 	.short	(.L_212 - .L_211)
	.align		4
.L_211:
        /*04b4*/ 	.word	index@(_ZN5flash16flash_fwd_kernelI23Flash_fwd_kernel_traitsILi256ELi64ELi64ELi4ELb0ELb0EN7cutlass10bfloat16_tE19Flash_kernel_traitsILi256ELi64ELi64ELi4ES3_EELb1ELb0ELb0ELb0ELb0ELb0ELb0ELb0EEEvNS_16Flash_fwd_paramsE)
        /*04b8*/ 	.word	0x00000000


	//----- nvinfo : EIATTR_MIN_STACK_SIZE
	.align		4
.L_212:
        /*04bc*/ 	.byte	0x04, 0x12
        /*04be*/ 	.short	(.L_214 - .L_213)
	.align		4
.L_213:
        /*04c0*/ 	.word	index@(_ZN5flash16flash_fwd_kernelI23Flash_fwd_kernel_traitsILi256ELi64ELi64ELi4ELb0ELb0EN7cutlass10bfloat16_tE19Flash_kernel_traitsILi256ELi64ELi64ELi4ES3_EELb1ELb0ELb1ELb0ELb0ELb0ELb0ELb0EEEvNS_16Flash_fwd_paramsE)
        /*04c4*/ 	.word	0x00000000


	//----- nvinfo : EIATTR_MIN_STACK_SIZE
	.align		4
.L_214:
        /*04c8*/ 	.byte	0x04, 0x12
        /*04ca*/ 	.short	(.L_216 - .L_215)
	.align		4
.L_215:
        /*04cc*/ 	.word	index@(_ZN5flash16flash_fwd_kernelI23Flash_fwd_kernel_traitsILi256ELi64ELi64ELi4ELb0ELb0EN7cutlass10bfloat16_tE19Flash_kernel_traitsILi256ELi64ELi64ELi4ES3_EELb1ELb0ELb0ELb0ELb0ELb1ELb0ELb0EEEvNS_16Flash_fwd_paramsE)
        /*04d0*/ 	.word	0x00000000


	//----- nvinfo : EIATTR_MIN_STACK_SIZE
	.align		4
.L_216:
        /*04d4*/ 	.byte	0x04, 0x12
        /*04d6*/ 	.short	(.L_218 - .L_217)
	.align		4
.L_217:
        /*04d8*/ 	.word	index@(_ZN5flash16flash_fwd_kernelI23Flash_fwd_kernel_traitsILi256ELi64ELi64ELi4ELb0ELb0EN7cutlass10bfloat16_tE19Flash_kernel_traitsILi256ELi64ELi64ELi4ES3_EELb0ELb0ELb0ELb0ELb0ELb1ELb1ELb0EEEvNS_16Flash_fwd_paramsE)
        /*04dc*/ 	.word	0x00000000


	//----- nvinfo : EIATTR_MIN_STACK_SIZE
	.align		4
.L_218:
        /*04e0*/ 	.byte	0x04, 0x12
        /*04e2*/ 	.short	(.L_220 - .L_219)
	.align		4
.L_219:
        /*04e4*/ 	.word	index@(_ZN5flash16flash_fwd_kernelI23Flash_fwd_kernel_traitsILi256ELi64ELi64ELi4ELb0ELb0EN7cutlass10bfloat16_tE19Flash_kernel_traitsILi256ELi64ELi64ELi4ES3_EELb1ELb0ELb0ELb1ELb0ELb0ELb0ELb0EEEvNS_16Flash_fwd_paramsE)
        /*04e8*/ 	.word	0x00000000


	//----- nvinfo : EIATTR_MIN_STACK_SIZE
	.align		4
.L_220:
        /*04ec*/ 	.byte	0x04, 0x12
        /*04ee*/ 	.short	(.L_222 - .L_221)
	.align		4
.L_221:
        /*04f0*/ 	.word	index@(_ZN5flash16flash_fwd_kernelI23Flash_fwd_kernel_traitsILi256ELi64ELi64ELi4ELb0ELb0EN7cutlass10bfloat16_tE19Flash_kernel_traitsILi256ELi64ELi64ELi4ES3_EELb1ELb0ELb0ELb0ELb0ELb0ELb0ELb1EEEvNS_16Flash_fwd_paramsE)
        /*04f4*/ 	.word	0x00000050


	//----- nvinfo : EIATTR_MIN_STACK_SIZE
	.align		4
.L_222:
        /*04f8*/ 	.byte	0x04, 0x12
        /*04fa*/ 	.short	(.L_224 - .L_223)
	.align		4
.L_223:
        /*04fc*/ 	.word	index@(_ZN5flash16flash_fwd_kernelI23Flash_fwd_kernel_traitsILi256ELi64ELi64ELi4ELb0ELb0EN7cutlass10bfloat16_tE19Flash_kernel_traitsILi256ELi64ELi64ELi4ES3_EELb0ELb0ELb0ELb0ELb0ELb0ELb1ELb0EEEvNS_16Flash_fwd_paramsE)
        /*0500*/ 	.word	0x00000000


	//----- nvinfo : EIATTR_MIN_STACK_SIZE
	.align		4
.L_224:
        /*0504*/ 	.byte	0x04, 0x12
        /*0506*/ 	.short	(.L_226 - .L_225)
	.align		4
.L_225:
        /*0508*/ 	.word	index@(_ZN5flash16flash_fwd_kernelI23Flash_fwd_kernel_traitsILi256ELi64ELi64ELi4ELb0ELb0EN7cutlass10bfloat16_tE19Flash_kernel_traitsILi256ELi64ELi64ELi4ES3_EELb1ELb0ELb0ELb1ELb0ELb0ELb0ELb1EEEvNS_16Flash_fwd_paramsE)
        /*050c*/ 	.word	0x00000090


	//----- nvinfo : EIATTR_MIN_STACK_SIZE
	.align		4
.L_226:
        /*0510*/ 	.byte	0x04, 0x12
        /*0512*/ 	.short	(.L_228 - .L_227)
	.align		4
.L_227:
        /*0514*/ 	.word	index@(_ZN5flash16flash_fwd_kernelI23Flash_fwd_kernel_traitsILi256ELi64ELi64ELi4ELb0ELb0EN7cutlass10bfloat16_tE19Flash_kernel_traitsILi256ELi64ELi64ELi4ES3_EELb0ELb0ELb0ELb1ELb0ELb0ELb1ELb0EEEvNS_16Flash_fwd_paramsE)
        /*0518*/ 	.word	0x00000000


	//----- nvinfo : EIATTR_MIN_STACK_SIZE
	.align		4
.L_228:
        /*051c*/ 	.byte	0x04, 0x12
        /*051e*/ 	.short	(.L_230 - .L_229)
	.align		4
.L_229:
        /*0520*/ 	.word	index@(_ZN5flash16flash_fwd_kernelI23Flash_fwd_kernel_traitsILi256ELi64ELi64ELi4ELb0ELb0EN7cutlass10bfloat16_tE19Flash_kernel_traitsILi256ELi64ELi64ELi4ES3_EELb1ELb0ELb1ELb0ELb0ELb1ELb0ELb0EEEvNS_16Flash_fwd_paramsE)
        /*0524*/ 	.word	0x00000000


	//----- nvinfo : EIATTR_MIN_STACK_SIZE
	.align		4
.L_230:
        /*0528*/ 	.byte	0x04, 0x12
        /*052a*/ 	.short	(.L_232 - .L_231)
	.align		4
.L_231:
        /*052c*/ 	.word	index@(_ZN5flash16flash_fwd_kernelI23Flash_fwd_kernel_traitsILi256ELi64ELi64ELi4ELb0ELb0EN7cutlass10bfloat16_tE19Flash_kernel_traitsILi256ELi64ELi64ELi4ES3_EELb0ELb0ELb1ELb0ELb0ELb1ELb1ELb0EEEvNS_16Flash_fwd_paramsE)
        /*0530*/ 	.word	0x00000000


	//----- nvinfo : EIATTR_MIN_STACK_SIZE
	.align		4
.L_232:
        /*0534*/ 	.byte	0x04, 0x12
        /*0536*/ 	.short	(.L_234 - .L_233)
	.align		4
.L_233:
        /*0538*/ 	.word	index@(_ZN5flash16flash_fwd_kernelI23Flash_fwd_kernel_traitsILi256ELi64ELi64ELi4ELb0ELb0EN7cutlass10bfloat16_tE19Flash_kernel_traitsILi256ELi64ELi64ELi4ES3_EELb1ELb0ELb1ELb1ELb0ELb0ELb0ELb0EEEvNS_16Flash_fwd_paramsE)
        /*053c*/ 	.word	0x00000000


	//----- nvinfo : EIATTR_MIN_STACK_SIZE
	.align		4
.L_234:
        /*0540*/ 	.byte	0x04, 0x12
        /*0542*/ 	.short	(.L_236 - .L_235)
	.align		4
.L_235:
        /*0544*/ 	.word	index@(_ZN5flash16flash_fwd_kernelI23Flash_fwd_kernel_traitsILi256ELi64ELi64ELi4ELb0ELb0EN7cutlass10bfloat16_tE19Flash_kernel_traitsILi256ELi64ELi64ELi4ES3_EELb1ELb0ELb1ELb0ELb0ELb0ELb0ELb1EEEvNS_16Flash_fwd_paramsE)
        /*0548*/ 	.word	0x00000148


	//----- nvinfo : EIATTR_MIN_STACK_SIZE
	.align		4
.L_236:
        /*054c*/ 	.byte	0x04, 0x12
        /*054e*/ 	.short	(.L_238 - .L_237)
	.align		4
.L_237:
        /*0550*/ 	.word	index@(_ZN5flash16flash_fwd_kernelI23Flash_fwd_kernel_traitsILi256ELi64ELi64ELi4ELb0ELb0EN7cutlass10bfloat16_tE19Flash_kernel_traitsILi256ELi64ELi64ELi4ES3_EELb0ELb0ELb1ELb0ELb0ELb0ELb1ELb0EEEvNS_16Flash_fwd_paramsE)
        /*0554*/ 	.word	0x00000000


	//----- nvinfo : EIATTR_MIN_STACK_SIZE
	.align		4
.L_238:
        /*0558*/ 	.byte	0x04, 0x12
        /*055a*/ 	.short	(.L_240 - .L_239)
	.align		4
.L_239:
        /*055c*/ 	.word	index@(_ZN5flash16flash_fwd_kernelI23Flash_fwd_kernel_traitsILi256ELi64ELi64ELi4ELb0ELb0EN7cutlass10bfloat16_tE19Flash_kernel_traitsILi256ELi64ELi64ELi4ES3_EELb1ELb0ELb1ELb1ELb0ELb0ELb0ELb1EEEvNS_16Flash_fwd_paramsE)
        /*0560*/ 	.word	0x00000108


	//----- nvinfo : EIATTR_MIN_STACK_SIZE
	.align		4
.L_240:
        /*0564*/ 	.byte	0x04, 0x12
        /*0566*/ 	.short	(.L_242 - .L_241)
	.align		4
.L_241:
        /*0568*/ 	.word	index@(_ZN5flash16flash_fwd_kernelI23Flash_fwd_kernel_traitsILi256ELi64ELi64ELi4ELb0ELb0EN7cutlass10bfloat16_tE19Flash_kernel_traitsILi256ELi64ELi64ELi4ES3_EELb0ELb0ELb1ELb1ELb0ELb0ELb1ELb0EEEvNS_16Flash_fwd_paramsE)
        /*056c*/ 	.word	0x00000000


	//----- nvinfo : EIATTR_MIN_STACK_SIZE
	.align		4
.L_242:
        /*0570*/ 	.byte	0x04, 0x12
        /*0572*/ 	.short	(.L_244 - .L_243)
	.align		4
.L_243:
        /*0574*/ 	.word	index@(_ZN5flash16flash_fwd_kernelI23Flash_fwd_kernel_traitsILi256ELi128ELi64ELi8ELb0ELb0EN7cutlass10bfloat16_tE19Flash_kernel_traitsILi256ELi128ELi64ELi8ES3_EELb1ELb0ELb0ELb0ELb0ELb0ELb0ELb0EEEvNS_16Flash_fwd_paramsE)
        /*0578*/ 	.word	0x00000000


	//----- nvinfo : EIATTR_MIN_STACK_SIZE
	.align		4
.L_244:
        /*057c*/ 	.byte	0x04, 0x12
        /*057e*/ 	.short	(.L_246 - .L_245)
	.align		4
.L_245:
        /*0580*/ 	.word	index@(_ZN5flash16flash_fwd_kernelI23Flash_fwd_kernel_traitsILi256ELi128ELi64ELi8ELb0ELb0EN7cutlass10bfloat16_tE19Flash_kernel_traitsILi256ELi128ELi64ELi8ES3_EELb1ELb0ELb1ELb0ELb0ELb0ELb0ELb0EEEvNS_16Flash_fwd_paramsE)
        /*0584*/ 	.word	0x00000000


	//----- nvinfo : EIATTR_MIN_STACK_SIZE
	.align		4
.L_246:
        /*0588*/ 	.byte	0x04, 0x12
        /*058a*/ 	.short	(.L_248 - .L_247)
	.align		4
.L_247:
        /*058c*/ 	.word	index@(_ZN5flash16flash_fwd_kernelI23Flash_fwd_kernel_traitsILi256ELi128ELi64ELi8ELb0ELb0EN7cutlass10bfloat16_tE19Flash_kernel_traitsILi256ELi128ELi64ELi8ES3_EELb1ELb0ELb0ELb0ELb0ELb1ELb0ELb0EEEvNS_16Flash_fwd_paramsE)
        /*0590*/ 	.word	0x00000000


	//----- nvinfo : EIATTR_MIN_STACK_SIZE
	.align		4
.L_248:
        /*0594*/ 	.byte	0x04, 0x12
        /*0596*/ 	.short	(.L_250 - .L_249)
	.align		4
.L_249:
        /*0598*/ 	.word	index@(_ZN5flash16flash_fwd_kernelI23Flash_fwd_kernel_traitsILi256ELi128ELi64ELi8ELb0ELb0EN7cutlass10bfloat16_tE19Flash_kernel_traitsILi256ELi128ELi64ELi8ES3_EELb0ELb0ELb0ELb0ELb0ELb1ELb1ELb0EEEvNS_16Flash_fwd_paramsE)
        /*059c*/ 	.word	0x00000000


	//----- nvinfo : EIATTR_MIN_STACK_SIZE
	.align		4
.L_250:
        /*05a0*/ 	.byte	0x04, 0x12
        /*05a2*/ 	.short	(.L_252 - .L_251)
	.align		4
.L_251:
        /*05a4*/ 	.word	index@(_ZN5flash16flash_fwd_kernelI23Flash_fwd_kernel_traitsILi256ELi128ELi64ELi8ELb0ELb0EN7cutlass10bfloat16_tE19Flash_kernel_traitsILi256ELi128ELi64ELi8ES3_EELb1ELb0ELb0ELb1ELb0ELb0ELb0ELb0EEEvNS_16Flash_fwd_paramsE)
        /*05a8*/ 	.word	0x00000000


	//----- nvinfo : EIATTR_MIN_STACK_SIZE
	.align		4
.L_252:
        /*05ac*/ 	.byte	0x04, 0x12
        /*05ae*/ 	.short	(.L_254 - .L_253)
	.align		4
.L_253:
        /*05b0*/ 	.word	index@(_ZN5flash16flash_fwd_kernelI23Flash_fwd_kernel_traitsILi256ELi128ELi64ELi8ELb0ELb0EN7cutlass10bfloat16_tE19Flash_kernel_traitsILi256ELi128ELi64ELi8ES3_EELb1ELb0ELb0ELb0ELb0ELb0ELb0ELb1EEEvNS_16Flash_fwd_paramsE)
        /*05b4*/ 	.word	0x000000e8


	//----- nvinfo : EIATTR_MIN_STACK_SIZE
	.align		4
.L_254:
        /*05b8*/ 	.byte	0x04, 0x12
        /*05ba*/ 	.short	(.L_256 - .L_255)
	.align		4
.L_255:
        /*05bc*/ 	.word	index@(_ZN5flash16flash_fwd_kernelI23Flash_fwd_kernel_traitsILi256ELi128ELi64ELi8ELb0ELb0EN7cutlass10bfloat16_tE19Flash_kernel_traitsILi256ELi128ELi64ELi8ES3_EELb0ELb0ELb0ELb0ELb0ELb0ELb1ELb0EEEvNS_16Flash_fwd_paramsE)
        /*05c0*/ 	.word	0x00000000


	//----- nvinfo : EIATTR_MIN_STACK_SIZE
	.align		4
.L_256:
        /*05c4*/ 	.byte	0x04, 0x12
        /*05c6*/ 	.short	(.L_258 - .L_257)
	.align		4
.L_257:
        /*05c8*/ 	.word	index@(_ZN5flash16flash_fwd_kernelI23Flash_fwd_kernel_traitsILi256ELi128ELi64ELi8ELb0ELb0EN7cutlass10bfloat16_tE19Flash_kernel_traitsILi256ELi128ELi64ELi8ES3_EELb1ELb0ELb0ELb1ELb0ELb0ELb0ELb1EEEvNS_16Flash_fwd_paramsE)
        /*05cc*/ 	.word	0x00000080


	//----- nvinfo : EIATTR_MIN_STACK_SIZE
	.align		4
.L_258:
        /*05d0*/ 	.byte	0x04, 0x12
        /*05d2*/ 	.short	(.L_260 - .L_259)
	.align		4
.L_259:
        /*05d4*/ 	.word	index@(_ZN5flash16flash_fwd_kernelI23Flash_fwd_kernel_traitsILi256ELi128ELi64ELi8ELb0ELb0EN7cutlass10bfloat16_tE19Flash_kernel_traitsILi256ELi128ELi64ELi8ES3_EELb0ELb0ELb0ELb1ELb0ELb0ELb1ELb0EEEvNS_16Flash_fwd_paramsE)
        /*05d8*/ 	.word	0x00000000


	//----- nvinfo : EIATTR_MIN_STACK_SIZE
	.align		4
.L_260:
        /*05dc*/ 	.byte	0x04, 0x12
        /*05de*/ 	.short	(.L_262 - .L_261)
	.align		4
.L_261:
        /*05e0*/ 	.word	index@(_ZN5flash16flash_fwd_kernelI23Flash_fwd_kernel_traitsILi256ELi128ELi64ELi8ELb0ELb0EN7cutlass10bfloat16_tE19Flash_kernel_traitsILi256ELi128ELi64ELi8ES3_EELb1ELb0ELb1ELb0ELb0ELb1ELb0ELb0EEEvNS_16Flash_fwd_paramsE)
        /*05e4*/ 	.word	0x00000000


	//----- nvinfo : EIATTR_MIN_STACK_SIZE
	.align		4
.L_262:
        /*05e8*/ 	.byte	0x04, 0x12
        /*05ea*/ 	.short	(.L_264 - .L_263)
	.align		4
.L_263:
        /*05ec*/ 	.word	index@(_ZN5flash16flash_fwd_kernelI23Flash_fwd_kernel_traitsILi256ELi128ELi64ELi8ELb0ELb0EN7cutlass10bfloat16_tE19Flash_kernel_traitsILi256ELi128ELi64ELi8ES3_EELb0ELb0ELb1ELb0ELb0ELb1ELb1ELb0EEEvNS_16Flash_fwd_paramsE)
        /*05f0*/ 	.word	0x00000000


	//----- nvinfo : EIATTR_MIN_STACK_SIZE
	.align		4
.L_264:
        /*05f4*/ 	.byte	0x04, 0x12
        /*05f6*/ 	.short	(.L_266 - .L_265)
	.align		4
.L_265:
        /*05f8*/ 	.word	index@(_ZN5flash16flash_fwd_kernelI23Flash_fwd_kernel_traitsILi256ELi128ELi64ELi8ELb0ELb0EN7cutlass10bfloat16_tE19Flash_kernel_traitsILi256ELi128ELi64ELi8ES3_EELb1ELb0ELb1ELb1ELb0ELb0ELb0ELb0EEEvNS_16Flash_fwd_paramsE)
        /*05fc*/ 	.word	0x00000000


	//----- nvinfo : EIATTR_MIN_STACK_SIZE
	.align		4
.L_266:
        /*0600*/ 	.byte	0x04, 0x12
        /*0602*/ 	.short	(.L_268 - .L_267)
	.align		4
.L_267:
        /*0604*/ 	.word	index@(_ZN5flash16flash_fwd_kernelI23Flash_fwd_kernel_traitsILi256ELi128ELi64ELi8ELb0ELb0EN7cutlass10bfloat16_tE19Flash_kernel_traitsILi256ELi128ELi64ELi8ES3_EELb1ELb0ELb1ELb0ELb0ELb0ELb0ELb1EEEvNS_16Flash_fwd_paramsE)
        /*0608*/ 	.word	0x00000050


	//----- nvinfo : EIATTR_MIN_STACK_SIZE
	.align		4
.L_268:
        /*060c*/ 	.byte	0x04, 0x12
        /*060e*/ 	.short	(.L_270 - .L_269)
	.align		4
.L_269:
        /*0610*/ 	.word	index@(_ZN5flash16flash_fwd_kernelI23Flash_fwd_kernel_traitsILi256ELi128ELi64ELi8ELb0ELb0EN7cutlass10bfloat16_tE19Flash_kernel_traitsILi256ELi128ELi64ELi8ES3_EELb0ELb0ELb1ELb0ELb0ELb0ELb1ELb0EEEvNS_16Flash_fwd_paramsE)
        /*0614*/ 	.word	0x00000000


	//----- nvinfo : EIATTR_MIN_STACK_SIZE
	.align		4
.L_270:
        /*0618*/ 	.byte	0x04, 0x12
        /*061a*/ 	.short	(.L_272 - .L_271)
	.align		4
.L_271:
        /*061c*/ 	.word	index@(_ZN5flash16flash_fwd_kernelI23Flash_fwd_kernel_traitsILi256ELi128ELi64ELi8ELb0ELb0EN7cutlass10bfloat16_tE19Flash_kernel_traitsILi256ELi128ELi64ELi8ES3_EELb1ELb0ELb1ELb1ELb0ELb0ELb0ELb1EEEvNS_16Flash_fwd_paramsE)
        /*0620*/ 	.word	0x00000050


	//----- nvinfo : EIATTR_MIN_STACK_SIZE
	.align		4
.L_272:
        /*0624*/ 	.byte	0x04, 0x12
        /*0626*/ 	.short	(.L_274 - .L_273)
	.align		4
.L_273:
        /*0628*/ 	.word	index@(_ZN5flash16flash_fwd_kernelI23Flash_fwd_kernel_traitsILi256ELi128ELi64ELi8ELb0ELb0EN7cutlass10bfloat16_tE19Flash_kernel_traitsILi256ELi128ELi64ELi8ES3_EELb0ELb0ELb1ELb1ELb0ELb0ELb1ELb0EEEvNS_16Flash_fwd_paramsE)
        /*062c*/ 	.word	0x00000000
.L_274:


//--------------------- .nv.compat                --------------------------
	.section	.nv.compat,"",@"SHT_CUDA_COMPAT_INFO"
	.align	4
        /*0000*/ 	.byte	0x02, 0x09, 0x01, 0x00, 0x02, 0x02, 0x01, 0x00, 0x02, 0x05, 0x05, 0x00, 0x03, 0x07, 0x01, 0x01
        /*0010*/ 	.byte	0x02, 0x03, 0x00, 0x00, 0x02, 0x06, 0x01, 0x00, 0x04, 0x0b, 0x08, 0x00, 0x01, 0x00, 0x00, 0x00
        /*0020*/ 	.byte	0x00, 0x00, 0x00, 0x00


//--------------------- .nv.info._ZN5flash16flash_fwd_kernelI23Flash_fwd_kernel_traitsILi256ELi64ELi64ELi4ELb0ELb0EN7cutlass10bfloat16_tE19Flash_kernel_traitsILi256ELi64ELi64ELi4ES3_EELb0ELb0ELb0ELb0ELb0ELb1ELb0ELb0EEEvNS_16Flash_fwd_paramsE --------------------------
	.section	.nv.info._ZN5flash16flash_fwd_kernelI23Flash_fwd_kernel_traitsILi256ELi64ELi64ELi4ELb0ELb0EN7cutlass10bfloat16_tE19Flash_kernel_traitsILi256ELi64ELi64ELi4ES3_EELb0ELb0ELb0ELb0ELb0ELb1ELb0ELb0EEEvNS_16Flash_fwd_paramsE,"",@"SHT_CUDA_INFO"
	.sectionflags	@""
	.align	4


	//----- nvinfo : EIATTR_CUDA_API_VERSION
	.align		4
        /*0000*/ 	.byte	0x04, 0x37
        /*0002*/ 	.short	(.L_276 - .L_275)
.L_275:
        /*0004*/ 	.word	0x00000082


	//----- nvinfo : EIATTR_KPARAM_INFO
	.align		4
.L_276:
        /*0008*/ 	.byte	0x04, 0x17
        /*000a*/ 	.short	(.L_278 - .L_277)
.L_277:
        /*000c*/ 	.word	0x00000000
        /*0010*/ 	.short	0x0000
        /*0012*/ 	.short	0x0000
        /*0014*/ 	.byte	0x00, 0xf0, 0x41, 0x07


	//----- nvinfo : EIATTR_SPARSE_MMA_MASK
	.align		4
.L_278:
        /*0018*/ 	.byte	0x03, 0x50
        /*001a*/ 	.short	0x0000


	//----- nvinfo : EIATTR_MAXREG_COUNT
	.align		4
        /*001c*/ 	.byte	0x03, 0x1b
        /*001e*/ 	.short	0x00ff


	//----- nvinfo : EIATTR_NUM_BARRIERS
	.align		4
        /*0020*/ 	.byte	0x02, 0x4c
        /*0022*/ 	.byte	0x01
	.zero		1


	//----- nvinfo : EIATTR_MERCURY_ISA_VERSION
	.align		4
        /*0024*/ 	.byte	0x03, 0x5f
        /*0026*/ 	.short	0x0101


	//----- nvinfo : EIATTR_INT_WARP_WIDE_INSTR_OFFSETS
	.align		4
        /*0028*/ 	.byte	0x04, 0x31
        /*002a*/ 	.short	(.L_280 - .L_279)


	//   ....[0]....
.L_279:
        /*002c*/ 	.word	0x00001ac0


	//   ....[1]....
        /*0030*/ 	.word	0x00001b80


	//   ....[2]....
        /*0034*/ 	.word	0x00002140


	//----- nvinfo : EIATTR_COOP_GROUP_MASK_REGIDS
	.align		4
.L_280:
        /*0038*/ 	.byte	0x04, 0x29
        /*003a*/ 	.short	(.L_282 - .L_281)


	//   ....[0]....
.L_281:
        /*003c*/ 	.word	0xffffffff


	//   ....[1]....
        /*0040*/ 	.word	0xffffffff


	//   ....[2]....
        /*0044*/ 	.word	0xffffffff


	//   ....[3]....
        /*0048*/ 	.word	0xffffffff


	//   ....[4]....
        /*004c*/ 	.word	0xffffffff


	//   ....[5]....
        /*0050*/ 	.word	0xffffffff


	//   ....[6]....
        /*0054*/ 	.word	0xffffffff


	//   ....[7]....
        /*0058*/ 	.word	0xffffffff


	//   ....[8]....
        /*005c*/ 	.word	0xffffffff


	//   ....[9]....
        /*0060*/ 	.word	0xffffffff


	//   ....[10]....
        /*0064*/ 	.word	0xffffffff


	//   ....[11]....
        /*0068*/ 	.word	0xffffffff


	//----- nvinfo : EIATTR_COOP_GROUP_INSTR_OFFSETS
	.align		4
.L_282:
        /*006c*/ 	.byte	0x04, 0x28
        /*006e*/ 	.short	(.L_284 - .L_283)


	//   ....[0]....
.L_283:
        /*0070*/ 	.word	0x00003d10


	//   ....[1]....
        /*0074*/ 	.word	0x00003d50


	//   ....[2]....
        /*0078*/ 	.word	0x00003de0


	//   ....[3]....
        /*007c*/ 	.word	0x00003e10


	//   ....[4]....
        /*0080*/ 	.word	0x000067f0


	//   ....[5]....
        /*0084*/ 	.word	0x00006820


	//   ....[6]....
        /*0088*/ 	.word	0x00006880


	//   ....[7]....
        /*008c*/ 	.word	0x00006890


	//   ....[8]....
        /*0090*/ 	.word	0x000084f0


	//   ....[9]....
        /*0094*/ 	.word	0x00008530


	//   ....[10]....
        /*0098*/ 	.word	0x00008600


	//   ....[11]....
        /*009c*/ 	.word	0x00008620


	//----- nvinfo : EIATTR_VRC_CTA_INIT_COUNT
	.align		4
.L_284:
        /*00a0*/ 	.byte	0x02, 0x4a
	.zero		1
	.zero		1


	//----- nvinfo : EIATTR_EXIT_INSTR_OFFSETS
	.align		4
        /*00a4*/ 	.byte	0x04, 0x1c
        /*00a6*/ 	.short	(.L_286 - .L_285)


	//   ....[0]....
.L_285:
        /*00a8*/ 	.word	0x000004f0


	//   ....[1]....
        /*00ac*/ 	.word	0x00001010


	//   ....[2]....
        /*00b0*/ 	.word	0x000010a0


	//   ....[3]....
        /*00b4*/ 	.word	0x0000a260


	//   ....[4]....
        /*00b8*/ 	.word	0x0000a370


	//----- nvinfo : EIATTR_CRS_STACK_SIZE
	.align		4
.L_286:
        /*00bc*/ 	.byte	0x04, 0x1e
        /*00be*/ 	.short	(.L_288 - .L_287)
.L_287:
        /*00c0*/ 	.word	0x00000000


	//----- nvinfo : EIATTR_CBANK_PARAM_SIZE
	.align		4
.L_288:
        /*00c4*/ 	.byte	0x03, 0x19
        /*00c6*/ 	.short	0x01d0


	//----- nvinfo : EIATTR_PARAM_CBANK
	.align		4
        /*00c8*/ 	.byte	0x04, 0x0a
        /*00ca*/ 	.short	(.L_290 - .L_289)
	.align		4
.L_289:
        /*00cc*/ 	.word	index@(.nv.constant0._ZN5flash16flash_fwd_kernelI23Flash_fwd_kernel_traitsILi256ELi64ELi64ELi4ELb0ELb0EN7cutlass10bfloat16_tE19Flash_kernel_traitsILi256ELi64ELi64ELi4ES3_EELb0ELb0ELb0ELb0ELb0ELb1ELb0ELb0EEEvNS_16Flash_fwd_paramsE)
        /*00d0*/ 	.short	0x0380
        /*00d2*/ 	.short	0x01d0


	//----- nvinfo : EIATTR_SW_WAR
	.align		4
.L_290:
        /*00d4*/ 	.byte	0x04, 0x36
        /*00d6*/ 	.short	(.L_292 - .L_291)
.L_291:
        /*00d8*/ 	.word	0x00000008
.L_292:


//--------------------- .nv.info._ZN5flash16flash_fwd_kernelI23Flash_fwd_kernel_traitsILi256ELi64ELi64ELi4ELb0ELb0EN7cutlass10bfloat16_tE19Flash_kernel_traitsILi256ELi64ELi64ELi4ES3_EELb0ELb0ELb0ELb0ELb0ELb0ELb0ELb0EEEvNS_16Flash_fwd_paramsE --------------------------
	.section	.nv.info._ZN5flash16flash_fwd_kernelI23Flash_fwd_kernel_traitsILi256ELi64ELi64ELi4ELb0ELb0EN7cutlass10bfloat16_tE19Flash_kernel_traitsILi256ELi64ELi64ELi4ES3_EELb0ELb0ELb0ELb0ELb0ELb0ELb0ELb0EEEvNS_16Flash_fwd_paramsE,"",@"SHT_CUDA_INFO"
	.sectionflags	@""
	.align	4


	//----- nvinfo : EIATTR_CUDA_API_VERSION
	.align		4
        /*0000*/ 	.byte	0x04, 0x37
        /*0002*/ 	.short	(.L_294 - .L_293)
.L_293:
        /*0004*/ 	.word	0x00000082


	//----- nvinfo : EIATTR_KPARAM_INFO
	.align		4
.L_294:
        /*0008*/ 	.byte	0x04, 0x17
        /*000a*/ 	.short	(.L_296 - .L_295)
.L_295:
        /*000c*/ 	.word	0x00000000
        /*0010*/ 	.short	0x0000
        /*0012*/ 	.short	0x0000
        /*0014*/ 	.byte	0x00, 0xf0, 0x41, 0x07


	//----- nvinfo : EIATTR_SPARSE_MMA_MASK
	.align		4
.L_296:
        /*0018*/ 	.byte	0x03, 0x50
        /*001a*/ 	.short	0x0000


	//----- nvinfo : EIATTR_MAXREG_COUNT
	.align		4
        /*001c*/ 	.byte	0x03, 0x1b
        /*001e*/ 	.short	0x00ff


	//----- nvinfo : EIATTR_NUM_BARRIERS
	.align		4
        /*0020*/ 	.byte	0x02, 0x4c
        /*0022*/ 	.byte	0x01
	.zero		1


	//----- nvinfo : EIATTR_MERCURY_ISA_VERSION
	.align		4
        /*0024*/ 	.byte	0x03, 0x5f
        /*0026*/ 	.short	0x0101


	//----- nvinfo : EIATTR_COOP_GROUP_MASK_REGIDS
	.align		4
        /*0028*/ 	.byte	0x04, 0x29
        /*002a*/ 	.short	(.L_298 - .L_297)


	//   ....[0]....
.L_297:
        /*002c*/ 	.word	0xffffffff


	//   ....[1]....
        /*0030*/ 	.word	0xffffffff


	//   ....[2]....
        /*0034*/ 	.word	0xffffffff


	//   ....[3]....
        /*0038*/ 	.word	0xffffffff


	//   ....[4]....
        /*003c*/ 	.word	0xffffffff


	//   ....[5]....
        /*0040*/ 	.word	0xffffffff


	//   ....[6]....
        /*0044*/ 	.word	0xffffffff


	//   ....[7]....
        /*0048*/ 	.word	0xffffffff


	//   ....[8]....
        /*004c*/ 	.word	0xffffffff


	//   ....[9]....
        /*0050*/ 	.word	0xffffffff


	//   ....[10]....
        /*0054*/ 	.word	0xffffffff


	//   ....[11]....
        /*0058*/ 	.word	0xffffffff


	//----- nvinfo : EIATTR_COOP_GROUP_INSTR_OFFSETS
	.align		4
.L_298:
        /*005c*/ 	.byte	0x04, 0x28
        /*005e*/ 	.short	(.L_300 - .L_299)


	//   ....[0]....
.L_299:
        /*0060*/ 	.word	0x00005340


	//   ....[1]....
        /*0064*/ 	.word	0x00005410


	//   ....[2]....
        /*0068*/ 	.word	0x00005440


	//   ....[3]....
        /*006c*/ 	.word	0x000054a0


	//   ....[4]....
        /*0070*/ 	.word	0x00008660


	//   ....[5]....
        /*0074*/ 	.word	0x00008690


	//   ....[6]....
        /*0078*/ 	.word	0x000086f0


	//   ....[7]....
        /*007c*/ 	.word	0x00008700


	//   ....[8]....
        /*0080*/ 	.word	0x0000a340


	//   ....[9]....
        /*0084*/ 	.word	0x0000a380


	//   ....[10]....
        /*0088*/ 	.word	0x0000a440


	//   ....[11]....
        /*008c*/ 	.word	0x0000a470


	//----- nvinfo : EIATTR_VRC_CTA_INIT_COUNT
	.align		4
.L_300:
        /*0090*/ 	.byte	0x02, 0x4a
	.zero		1
	.zero		1


	//----- nvinfo : EIATTR_EXIT_INSTR_OFFSETS
	.align		4
        /*0094*/ 	.byte	0x04, 0x1c
        /*0096*/ 	.short	(.L_302 - .L_301)


	//   ....[0]....
.L_301:
        /*0098*/ 	.word	0x000004f0


	//   ....[1]....
        /*009c*/ 	.word	0x00001180


	//   ....[2]....
        /*00a0*/ 	.word	0x00001210


	//   ....[3]....
        /*00a4*/ 	.word	0x0000c0f0


	//   ....[4]....
        /*00a8*/ 	.word	0x0000c250


	//   ....[5]....
        /*00ac*/ 	.word	0x0000c270


	//----- nvinfo : EIATTR_CRS_STACK_SIZE
	.align		4
.L_302:
        /*00b0*/ 	.byte	0x04, 0x1e
        /*00b2*/ 	.short	(.L_304 - .L_303)
.L_303:
        /*00b4*/ 	.word	0x00000000


	//----- nvinfo : EIATTR_CBANK_PARAM_SIZE
	.align		4
.L_304:
        /*00b8*/ 	.byte	0x03, 0x19
        /*00ba*/ 	.short	0x01d0


	//----- nvinfo : EIATTR_PARAM_CBANK
	.align		4
        /*00bc*/ 	.byte	0x04, 0x0a
        /*00be*/ 	.short	(.L_306 - .L_305)
	.align		4
.L_305:
        /*00c0*/ 	.word	index@(.nv.constant0._ZN5flash16flash_fwd_kernelI23Flash_fwd_kernel_traitsILi256ELi64ELi64ELi4ELb0ELb0EN7cutlass10bfloat16_tE19Flash_kernel_traitsILi256ELi64ELi64ELi4ES3_EELb0ELb0ELb0ELb0ELb0ELb0ELb0ELb0EEEvNS_16Flash_fwd_paramsE)
        /*00c4*/ 	.short	0x0380
        /*00c6*/ 	.short	0x01d0


	//----- nvinfo : EIATTR_SW_WAR
	.align		4
.L_306:
        /*00c8*/ 	.byte	0x04, 0x36
        /*00ca*/ 	.short	(.L_308 - .L_307)
.L_307:
        /*00cc*/ 	.word	0x00000008
.L_308:


//--------------------- .nv.info._ZN5flash16flash_fwd_kernelI23Flash_fwd_kernel_traitsILi256ELi64ELi64ELi4ELb0ELb0EN7cutlass10bfloat16_tE19Flash_kernel_traitsILi256ELi64ELi64ELi4ES3_EELb0ELb0ELb0ELb1ELb0ELb0ELb0ELb0EEEvNS_16Flash_fwd_paramsE --------------------------
	.section	.nv.info._ZN5flash16flash_fwd_kernelI23Flash_fwd_kernel_traitsILi256ELi64ELi64ELi4ELb0ELb0EN7cutlass10bfloat16_tE19Flash_kernel_traitsILi256ELi64ELi64ELi4ES3_EELb0ELb0ELb0ELb1ELb0ELb0ELb0ELb0EEEvNS_16Flash_fwd_paramsE,"",@"SHT_CUDA_INFO"
	.sectionflags	@""
	.align	4


	//----- nvinfo : EIATTR_CUDA_API_VERSION
	.align		4
        /*0000*/ 	.byte	0x04, 0x37
        /*0002*/ 	.short	(.L_310 - .L_309)
.L_309:
        /*0004*/ 	.word	0x00000082


	//----- nvinfo : EIATTR_KPARAM_INFO
	.align		4
.L_310:
        /*0008*/ 	.byte	0x04, 0x17
        /*000a*/ 	.short	(.L_312 - .L_311)
.L_311:
        /*000c*/ 	.word	0x00000000
        /*0010*/ 	.short	0x0000
        /*0012*/ 	.short	0x0000
        /*0014*/ 	.byte	0x00, 0xf0, 0x41, 0x07


	//----- nvinfo : EIATTR_SPARSE_MMA_MASK
	.align		4
.L_312:
        /*0018*/ 	.byte	0x03, 0x50
        /*001a*/ 	.short	0x0000


	//----- nvinfo : EIATTR_MAXREG_COUNT
	.align		4
        /*001c*/ 	.byte	0x03, 0x1b
        /*001e*/ 	.short	0x00ff


	//----- nvinfo : EIATTR_NUM_BARRIERS
	.align		4
        /*0020*/ 	.byte	0x02, 0x4c
        /*0022*/ 	.byte	0x01
	.zero		1


	//----- nvinfo : EIATTR_MERCURY_ISA_VERSION
	.align		4
        /*0024*/ 	.byte	0x03, 0x5f
        /*0026*/ 	.short	0x0101


	//----- nvinfo : EIATTR_COOP_GROUP_MASK_REGIDS
	.align		4
        /*0028*/ 	.byte	0x04, 0x29
        /*002a*/ 	.short	(.L_314 - .L_313)


	//   ....[0]....
.L_313:
        /*002c*/ 	.word	0xffffffff


	//   ....[1]....
        /*0030*/ 	.word	0xffffffff


	//   ....[2]....
        /*0034*/ 	.word	0xffffffff


	//   ....[3]....
        /*0038*/ 	.word	0xffffffff


	//   ....[4]....
        /*003c*/ 	.word	0xffffffff


	//   ....[5]....
        /*0040*/ 	.word	0xffffffff


	//   ....[6]....
        /*0044*/ 	.word	0xffffffff


	//   ....[7]....
        /*0048*/ 	.word	0xffffffff


	//   ....[8]....
        /*004c*/ 	.word	0xffffffff


	//   ....[9]....
        /*0050*/ 	.word	0xffffffff


	//   ....[10]....
        /*0054*/ 	.word	0xffffffff


	//   ....[11]....
        /*0058*/ 	.word	0xffffffff


	//----- nvinfo : EIATTR_COOP_GROUP_INSTR_OFFSETS
	.align		4
.L_314:
        /*005c*/ 	.byte	0x04, 0x28
        /*005e*/ 	.short	(.L_316 - .L_315)


	//   ....[0]....
.L_315:
        /*0060*/ 	.word	0x00005c90


	//   ....[1]....
        /*0064*/ 	.word	0x00005d80


	//   ....[2]....
        /*0068*/ 	.word	0x00005d90


	//   ....[3]....
        /*006c*/ 	.word	0x00005e10


	//   ....[4]....
        /*0070*/ 	.word	0x00009890


	//   ....[5]....
        /*0074*/ 	.word	0x000098c0


	//   ....[6]....
        /*0078*/ 	.word	0x00009920


	//   ....[7]....
        /*007c*/ 	.word	0x00009930


	//   ....[8]....
        /*0080*/ 	.word	0x0000b570


	//   ....[9]....
        /*0084*/ 	.word	0x0000b5b0


	//   ....[10]....
        /*0088*/ 	.word	0x0000b680


	//   ....[11]....
        /*008c*/ 	.word	0x0000b6a0


	//----- nvinfo : EIATTR_VRC_CTA_INIT_COUNT
	.align		4
.L_316:
        /*0090*/ 	.byte	0x02, 0x4a
	.zero		1
	.zero		1


	//----- nvinfo : EIATTR_EXIT_INSTR_OFFSETS
	.align		4
        /*0094*/ 	.byte	0x04, 0x1c
        /*0096*/ 	.short	(.L_318 - .L_317)


	//   ....[0]....
.L_317:
        /*0098*/ 	.word	0x000004f0


	//   ....[1]....
        /*009c*/ 	.word	0x00001150


	//   ....[2]....
        /*00a0*/ 	.word	0x000011e0


	//   ....[3]....
        /*00a4*/ 	.word	0x0000d3a0


	//   ....[4]....
        /*00a8*/ 	.word	0x0000d500


	//   ....[5]....
        /*00ac*/ 	.word	0x0000d520


	//----- nvinfo : EIATTR_CRS_STACK_SIZE
	.align		4
.L_318:
        /*00b0*/ 	.byte	0x04, 0x1e
        /*00b2*/ 	.short	(.L_320 - .L_319)
.L_319:
        /*00b4*/ 	.word	0x00000000


	//----- nvinfo : EIATTR_CBANK_PARAM_SIZE
	.align		4
.L_320:
        /*00b8*/ 	.byte	0x03, 0x19
        /*00ba*/ 	.short	0x01d0


	//----- nvinfo : EIATTR_PARAM_CBANK
	.align		4
        /*00bc*/ 	.byte	0x04, 0x0a
        /*00be*/ 	.short	(.L_322 - .L_321)
	.align		4
.L_321:
        /*00c0*/ 	.word	index@(.nv.constant0._ZN5flash16flash_fwd_kernelI23Flash_fwd_kernel_traitsILi256ELi64ELi64ELi4ELb0ELb0EN7cutlass10bfloat16_tE19Flash_kernel_traitsILi256ELi64ELi64ELi4ES3_EELb0ELb0ELb0ELb1ELb0ELb0ELb0ELb0EEEvNS_16Flash_fwd_paramsE)
        /*00c4*/ 	.short	0x0380
        /*00c6*/ 	.short	0x01d0


	//----- nvinfo : EIATTR_SW_WAR
	.align		4
.L_322:
        /*00c8*/ 	.byte	0x04, 0x36
        /*00ca*/ 	.short	(.L_324 - .L_323)
.L_323:
        /*00cc*/ 	.word	0x00000008
.L_324:


//--------------------- .nv.info._ZN5flash16flash_fwd_kernelI23Flash_fwd_kernel_traitsILi256ELi64ELi64ELi4ELb0ELb0EN7cutlass10bfloat16_tE19Flash_kernel_traitsILi256ELi64ELi64ELi4ES3_EELb0ELb0ELb1ELb0ELb0ELb1ELb0ELb0EEEvNS_16Flash_fwd_paramsE --------------------------
	.section	.nv.info._ZN5flash16flash_fwd_kernelI23Flash_fwd_kernel_traitsILi256ELi64ELi64ELi4ELb0ELb0EN7cutlass10bfloat16_tE19Flash_kernel_traitsILi256ELi64ELi64ELi4ES3_EELb0ELb0ELb1ELb0ELb0ELb1ELb0ELb0EEEvNS_16Flash_fwd_paramsE,"",@"SHT_CUDA_INFO"
	.sectionflags	@""
	.align	4


	//----- nvinfo : EIATTR_CUDA_API_VERSION
	.align		4
        /*0000*/ 	.byte	0x04, 0x37
        /*0002*/ 	.short	(.L_326 - .L_325)
.L_325:
        /*0004*/ 	.word	0x00000082


	//----- nvinfo : EIATTR_KPARAM_INFO
	.align		4
.L_326:
        /*0008*/ 	.byte	0x04, 0x17
        /*000a*/ 	.short	(.L_328 - .L_327)
.L_327:
        /*000c*/ 	.word	0x00000000
        /*0010*/ 	.short	0x0000
        /*0012*/ 	.short	0x0000
        /*0014*/ 	.byte	0x00, 0xf0, 0x41, 0x07


	//----- nvinfo : EIATTR_SPARSE_MMA_MASK
	.align		4
.L_328:
        /*0018*/ 	.byte	0x03, 0x50
        /*001a*/ 	.short	0x0000


	//----- nvinfo : EIATTR_MAXREG_COUNT
	.align		4
        /*001c*/ 	.byte	0x03, 0x1b
        /*001e*/ 	.short	0x00ff


	//----- nvinfo : EIATTR_NUM_BARRIERS
	.align		4
        /*0020*/ 	.byte	0x02, 0x4c
        /*0022*/ 	.byte	0x01
	.zero		1


	//----- nvinfo : EIATTR_MERCURY_ISA_VERSION
	.align		4
        /*0024*/ 	.byte	0x03, 0x5f
        /*0026*/ 	.short	0x0101


	//----- nvinfo : EIATTR_INT_WARP_WIDE_INSTR_OFFSETS
	.align		4
        /*0028*/ 	.byte	0x04, 0x31
        /*002a*/ 	.short	(.L_330 - .L_329)


	//   ....[0]....
.L_329:
        /*002c*/ 	.word	0x00001c20


	//   ....[1]....
        /*0030*/ 	.word	0x00002000


	//   ....[2]....
        /*0034*/ 	.word	0x000023a0


	//----- nvinfo : EIATTR_COOP_GROUP_MASK_REGIDS
	.align		4
.L_330:
        /*0038*/ 	.byte	0x04, 0x29
        /*003a*/ 	.short	(.L_332 - .L_331)


	//   ....[0]....
.L_331:
        /*003c*/ 	.word	0xffffffff


	//   ....[1]....
        /*0040*/ 	.word	0xffffffff


	//   ....[2]....
        /*0044*/ 	.word	0xffffffff


	//   ....[3]....
        /*0048*/ 	.word	0xffffffff


	//   ....[4]....
        /*004c*/ 	.word	0xffffffff


	//   ....[5]....
        /*0050*/ 	.word	0xffffffff


	//   ....[6]....
        /*0054*/ 	.word	0xffffffff


	//   ....[7]....
        /*0058*/ 	.word	0xffffffff


	//   ....[8]....
        /*005c*/ 	.word	0xffffffff


	//   ....[9]....
        /*0060*/ 	.word	0xffffffff


	//   ....[10]....
        /*0064*/ 	.word	0xffffffff


	//   ....[11]....
        /*0068*/ 	.word	0xffffffff


	//   ....[12]....
        /*006c*/ 	.word	0xffffffff


	//   ....[13]....
        /*0070*/ 	.word	0xffffffff


	//   ....[14]....
        /*0074*/ 	.word	0xffffffff


	//   ....[15]....
        /*0078*/ 	.word	0xffffffff


	//----- nvinfo : EIATTR_COOP_GROUP_INSTR_OFFSETS
	.align		4
.L_332:
        /*007c*/ 	.byte	0x04, 0x28
        /*007e*/ 	.short	(.L_334 - .L_333)


	//   ....[0]....
.L_333:
        /*0080*/ 	.word	0x00004360


	//   ....[1]....
        /*0084*/ 	.word	0x00004480


	//   ....[2]....
        /*0088*/ 	.word	0x000044a0


	//   ....[3]....
        /*008c*/ 	.word	0x000045a0


	//   ....[4]....
        /*0090*/ 	.word	0x000077c0


	//   ....[5]....
        /*0094*/ 	.word	0x000078f0


	//   ....[6]....
        /*0098*/ 	.word	0x00007910


	//   ....[7]....
        /*009c*/ 	.word	0x00007950


	//   ....[8]....
        /*00a0*/ 	.word	0x0000b5a0


	//   ....[9]....
        /*00a4*/ 	.word	0x0000b600


	//   ....[10]....
        /*00a8*/ 	.word	0x0000b660


	//   ....[11]....
        /*00ac*/ 	.word	0x0000b670


	//   ....[12]....
        /*00b0*/ 	.word	0x0000d3d0


	//   ....[13]....
        /*00b4*/ 	.word	0x0000d410


	//   ....[14]....
        /*00b8*/ 	.word	0x0000d510


	//   ....[15]....
        /*00bc*/ 	.word	0x0000d540


	//----- nvinfo : EIATTR_VRC_CTA_INIT_COUNT
	.align		4
.L_334:
        /*00c0*/ 	.byte	0x02, 0x4a
	.zero		1
	.zero		1


	//----- nvinfo : EIATTR_EXIT_INSTR_OFFSETS
	.align		4
        /*00c4*/ 	.byte	0x04, 0x1c
        /*00c6*/ 	.short	(.L_336 - .L_335)


	//   ....[0]....
.L_335:
        /*00c8*/ 	.word	0x00000490


	//   ....[1]....
        /*00cc*/ 	.word	0x00001120


	//   ....[2]....
        /*00d0*/ 	.word	0x000011b0


	//   ....[3]....
        /*00d4*/ 	.word	0x0000f0c0


	//   ....[4]....
        /*00d8*/ 	.word	0x0000f1d0


	//----- nvinfo : EIATTR_CRS_STACK_SIZE
	.align		4
.L_336:
        /*00dc*/ 	.byte	0x04, 0x1e
        /*00de*/ 	.short	(.L_338 - .L_337)
.L_337:
        /*00e0*/ 	.word	0x00000000


	//----- nvinfo : EIATTR_CBANK_PARAM_SIZE
	.align		4
.L_338:
        /*00e4*/ 	.byte	0x03, 0x19
        /*00e6*/ 	.short	0x01d0


	//----- nvinfo : EIATTR_PARAM_CBANK
	.align		4
        /*00e8*/ 	.byte	0x04, 0x0a
        /*00ea*/ 	.short	(.L_340 - .L_339)
	.align		4
.L_339:
        /*00ec*/ 	.word	index@(.nv.constant0._ZN5flash16flash_fwd_kernelI23Flash_fwd_kernel_traitsILi256ELi64ELi64ELi4ELb0ELb0EN7cutlass10bfloat16_tE19Flash_kernel_traitsILi256ELi64ELi64ELi4ES3_EELb0ELb0ELb1ELb0ELb0ELb1ELb0ELb0EEEvNS_16Flash_fwd_paramsE)
        /*00f0*/ 	.short	0x0380
        /*00f2*/ 	.short	0x01d0


	//----- nvinfo : EIATTR_SW_WAR
	.align		4
.L_340:
        /*00f4*/ 	.byte	0x04, 0x36
        /*00f6*/ 	.short	(.L_342 - .L_341)
.L_341:
        /*00f8*/ 	.word	0x00000008
.L_342:


//--------------------- .nv.info._ZN5flash16flash_fwd_kernelI23Flash_fwd_kernel_traitsILi256ELi64ELi64ELi4ELb0ELb0EN7cutlass10bfloat16_tE19Flash_kernel_traitsILi256ELi64ELi64ELi4ES3_EELb0ELb0ELb1ELb0ELb0ELb0ELb0ELb0EEEvNS_16Flash_fwd_paramsE --------------------------
	.section	.nv.info._ZN5flash16flash_fwd_kernelI23Flash_fwd_kernel_traitsILi256ELi64ELi64ELi4ELb0ELb0EN7cutlass10bfloat16_tE19Flash_kernel_traitsILi256ELi64ELi64ELi4ES3_EELb0ELb0ELb1ELb0ELb0ELb0ELb0ELb0EEEvNS_16Flash_fwd_paramsE,"",@"SHT_CUDA_INFO"
	.sectionflags	@""
	.align	4


	//----- nvinfo : EIATTR_CUDA_API_VERSION
	.align		4
        /*0000*/ 	.byte	0x04, 0x37
        /*0002*/ 	.short	(.L_344 - .L_343)
.L_343:
        /*0004*/ 	.word	0x00000082


	//----- nvinfo : EIATTR_KPARAM_INFO
	.align		4
.L_344:
        /*0008*/ 	.byte	0x04, 0x17
        /*000a*/ 	.short	(.L_346 - .L_345)
.L_345:
        /*000c*/ 	.word	0x00000000
        /*0010*/ 	.short	0x0000
        /*0012*/ 	.short	0x0000
        /*0014*/ 	.byte	0x00, 0xf0, 0x41, 0x07


	//----- nvinfo : EIATTR_SPARSE_MMA_MASK
	.align		4
.L_346:
        /*0018*/ 	.byte	0x03, 0x50
        /*001a*/ 	.short	0x0000


	//----- nvinfo : EIATTR_MAXREG_COUNT
	.align		4
        /*001c*/ 	.byte	0x03, 0x1b
        /*001e*/ 	.short	0x00ff


	//----- nvinfo : EIATTR_NUM_BARRIERS
	.align		4
        /*0020*/ 	.byte	0x02, 0x4c
        /*0022*/ 	.byte	0x01
	.zero		1


	//----- nvinfo : EIATTR_MERCURY_ISA_VERSION
	.align		4
        /*0024*/ 	.byte	0x03, 0x5f
        /*0026*/ 	.short	0x0101


	//----- nvinfo : EIATTR_COOP_GROUP_MASK_REGIDS
	.align		4
        /*0028*/ 	.byte	0x04, 0x29
        /*002a*/ 	.short	(.L_348 - .L_347)


	//   ....[0]....
.L_347:
        /*002c*/ 	.word	0xffffffff


	//   ....[1]....
        /*0030*/ 	.word	0xffffffff


	//   ....[2]....
        /*0034*/ 	.word	0xffffffff


	//   ....[3]....
        /*0038*/ 	.word	0xffffffff


	//   ....[4]....
        /*003c*/ 	.word	0xffffffff


	//   ....[5]....
        /*0040*/ 	.word	0xffffffff


	//   ....[6]....
        /*0044*/ 	.word	0xffffffff


	//   ....[7]....
        /*0048*/ 	.word	0xffffffff


	//   ....[8]....
        /*004c*/ 	.word	0xffffffff


	//   ....[9]....
        /*0050*/ 	.word	0xffffffff


	//   ....[10]....
        /*0054*/ 	.word	0xffffffff


	//   ....[11]....
        /*0058*/ 	.word	0xffffffff


	//   ....[12]....
        /*005c*/ 	.word	0xffffffff


	//   ....[13]....
        /*0060*/ 	.word	0xffffffff


	//   ....[14]....
        /*0064*/ 	.word	0xffffffff


	//   ....[15]....
        /*0068*/ 	.word	0xffffffff


	//----- nvinfo : EIATTR_COOP_GROUP_INSTR_OFFSETS
	.align		4
.L_348:
        /*006c*/ 	.byte	0x04, 0x28
        /*006e*/ 	.short	(.L_350 - .L_349)


	//   ....[0]....
.L_349:
        /*0070*/ 	.word	0x00005920


	//   ....[1]....
        /*0074*/ 	.word	0x00005a90


	//   ....[2]....
        /*0078*/ 	.word	0x00005ab0


	//   ....[3]....
        /*007c*/ 	.word	0x00005bb0


	//   ....[4]....
        /*0080*/ 	.word	0x000094b0


	//   ....[5]....
        /*0084*/ 	.word	0x00009590


	//   ....[6]....
        /*0088*/ 	.word	0x000095a0


	//   ....[7]....
        /*008c*/ 	.word	0x000095d0


	//   ....[8]....
        /*0090*/ 	.word	0x0000da60


	//   ....[9]....
        /*0094*/ 	.word	0x0000dae0


	//   ....[10]....
        /*0098*/ 	.word	0x0000db20


	//   ....[11]....
        /*009c*/ 	.word	0x0000db40


	//   ....[12]....
        /*00a0*/ 	.word	0x0000f760


	//   ....[13]....
        /*00a4*/ 	.word	0x0000f7a0


	//   ....[14]....
        /*00a8*/ 	.word	0x0000f870


	//   ....[15]....
        /*00ac*/ 	.word	0x0000f8a0


	//----- nvinfo : EIATTR_VRC_CTA_INIT_COUNT
	.align		4
.L_350:
        /*00b0*/ 	.byte	0x02, 0x4a
	.zero		1
	.zero		1


	//----- nvinfo : EIATTR_EXIT_INSTR_OFFSETS
	.align		4
        /*00b4*/ 	.byte	0x04, 0x1c
        /*00b6*/ 	.short	(.L_352 - .L_351)


	//   ....[0]....
.L_351:
        /*00b8*/ 	.word	0x00000490


	//   ....[1]....
        /*00bc*/ 	.word	0x00001290


	//   ....[2]....
        /*00c0*/ 	.word	0x00001320


	//   ....[3]....
        /*00c4*/ 	.word	0x00011520


	//   ....[4]....
        /*00c8*/ 	.word	0x00011680


	//   ....[5]....
        /*00cc*/ 	.word	0x000116a0


	//----- nvinfo : EIATTR_CRS_STACK_SIZE
	.align		4
.L_352:
        /*00d0*/ 	.byte	0x04, 0x1e
        /*00d2*/ 	.short	(.L_354 - .L_353)
.L_353:
        /*00d4*/ 	.word	0x00000000


	//----- nvinfo : EIATTR_CBANK_PARAM_SIZE
	.align		4
.L_354:
        /*00d8*/ 	.byte	0x03, 0x19
        /*00da*/ 	.short	0x01d0


	//----- nvinfo : EIATTR_PARAM_CBANK
	.align		4
        /*00dc*/ 	.byte	0x04, 0x0a
        /*00de*/ 	.short	(.L_356 - .L_355)
	.align		4
.L_355:
        /*00e0*/ 	.word	index@(.nv.constant0._ZN5flash16flash_fwd_kernelI23Flash_fwd_kernel_traitsILi256ELi64ELi64ELi4ELb0ELb0EN7cutlass10bfloat16_tE19Flash_kernel_traitsILi256ELi64ELi64ELi4ES3_EELb0ELb0ELb1ELb0ELb0ELb0ELb0ELb0EEEvNS_16Flash_fwd_paramsE)
        /*00e4*/ 	.short	0x0380
        /*00e6*/ 	.short	0x01d0


	//----- nvinfo : EIATTR_SW_WAR
	.align		4
.L_356:
        /*00e8*/ 	.byte	0x04, 0x36
        /*00ea*/ 	.short	(.L_358 - .L_357)
.L_357:
        /*00ec*/ 	.word	0x00000008
.L_358:


//--------------------- .nv.info._ZN5flash16flash_fwd_kernelI23Flash_fwd_kernel_traitsILi256ELi64ELi64ELi4ELb0ELb0EN7cutlass10bfloat16_tE19Flash_kernel_traitsILi256ELi64ELi64ELi4ES3_EELb0ELb0ELb1ELb1ELb0ELb0ELb0ELb0EEEvNS_16Flash_fwd_paramsE --------------------------
	.section	.nv.info._ZN5flash16flash_fwd_kernelI23Flash_fwd_kernel_traitsILi256ELi64ELi64ELi4ELb0ELb0EN7cutlass10bfloat16_tE19Flash_kernel_traitsILi256ELi64ELi64ELi4ES3_EELb0ELb0ELb1ELb1ELb0ELb0ELb0ELb0EEEvNS_16Flash_fwd_paramsE,"",@"SHT_CUDA_INFO"
	.sectionflags	@""
	.align	4


	//----- nvinfo : EIATTR_CUDA_API_VERSION
	.align		4
        /*0000*/ 	.byte	0x04, 0x37
        /*0002*/ 	.short	(.L_360 - .L_359)
.L_359:
        /*0004*/ 	.word	0x00000082


	//----- nvinfo : EIATTR_KPARAM_INFO
	.align		4
.L_360:
        /*0008*/ 	.byte	0x04, 0x17
        /*000a*/ 	.short	(.L_362 - .L_361)
.L_361:
        /*000c*/ 	.word	0x00000000
        /*0010*/ 	.short	0x0000
        /*0012*/ 	.short	0x0000
        /*0014*/ 	.byte	0x00, 0xf0, 0x41, 0x07


	//----- nvinfo : EIATTR_SPARSE_MMA_MASK
	.align		4
.L_362:
        /*0018*/ 	.byte	0x03, 0x50
        /*001a*/ 	.short	0x0000


	//----- nvinfo : EIATTR_MAXREG_COUNT
	.align		4
        /*001c*/ 	.byte	0x03, 0x1b
        /*001e*/ 	.short	0x00ff


	//----- nvinfo : EIATTR_NUM_BARRIERS
	.align		4
        /*0020*/ 	.byte	0x02, 0x4c
        /*0022*/ 	.byte	0x01
	.zero		1


	//----- nvinfo : EIATTR_MERCURY_ISA_VERSION
	.align		4
        /*0024*/ 	.byte	0x03, 0x5f
        /*0026*/ 	.short	0x0101


	//----- nvinfo : EIATTR_COOP_GROUP_MASK_REGIDS
	.align		4
        /*0028*/ 	.byte	0x04, 0x29
        /*002a*/ 	.short	(.L_364 - .L_363)


	//   ....[0]....
.L_363:
        /*002c*/ 	.word	0xffffffff


	//   ....[1]....
        /*0030*/ 	.word	0xffffffff


	//   ....[2]....
        /*0034*/ 	.word	0xffffffff


	//   ....[3]....
        /*0038*/ 	.word	0xffffffff


	//   ....[4]....
        /*003c*/ 	.word	0xffffffff


	//   ....[5]....
        /*0040*/ 	.word	0xffffffff


	//   ....[6]....
        /*0044*/ 	.word	0xffffffff


	//   ....[7]....
        /*0048*/ 	.word	0xffffffff


	//   ....[8]....
        /*004c*/ 	.word	0xffffffff


	//   ....[9]....
        /*0050*/ 	.word	0xffffffff


	//   ....[10]....
        /*0054*/ 	.word	0xffffffff


	//   ....[11]....
        /*0058*/ 	.word	0xffffffff


	//   ....[12]....
        /*005c*/ 	.word	0xffffffff


	//   ....[13]....
        /*0060*/ 	.word	0xffffffff


	//   ....[14]....
        /*0064*/ 	.word	0xffffffff


	//   ....[15]....
        /*0068*/ 	.word	0xffffffff


	//----- nvinfo : EIATTR_COOP_GROUP_INSTR_OFFSETS
	.align		4
.L_364:
        /*006c*/ 	.byte	0x04, 0x28
        /*006e*/ 	.short	(.L_366 - .L_365)


	//   ....[0]....
.L_365:
        /*0070*/ 	.word	0x00006430


	//   ....[1]....
        /*0074*/ 	.word	0x00006470


	//   ....[2]....
        /*0078*/ 	.word	0x00006500


	//   ....[3]....
        /*007c*/ 	.word	0x00006530


	//   ....[4]....
        /*0080*/ 	.word	0x0000a790


	//   ....[5]....
        /*0084*/ 	.word	0x0000a7a0


	//   ....[6]....
        /*0088*/ 	.word	0x0000a7d0


	//   ....[7]....
        /*008c*/ 	.word	0x0000a7e0


	//   ....[8]....
        /*0090*/ 	.word	0x0000f4d0


	//   ....[9]....
        /*0094*/ 	.word	0x0000f520


	//   ....[10]....
        /*0098*/ 	.word	0x0000f570


	//   ....[11]....
        /*009c*/ 	.word	0x0000f590


	//   ....[12]....
        /*00a0*/ 	.word	0x00011200


	//   ....[13]....
        /*00a4*/ 	.word	0x00011240


	//   ....[14]....
        /*00a8*/ 	.word	0x00011310


	//   ....[15]....
        /*00ac*/ 	.word	0x00011330


	//----- nvinfo : EIATTR_VRC_CTA_INIT_COUNT
	.align		4
.L_366:
        /*00b0*/ 	.byte	0x02, 0x4a
	.zero		1
	.zero		1


	//----- nvinfo : EIATTR_EXIT_INSTR_OFFSETS
	.align		4
        /*00b4*/ 	.byte	0x04, 0x1c
        /*00b6*/ 	.short	(.L_368 - .L_367)


	//   ....[0]....
.L_367:
        /*00b8*/ 	.word	0x00000490


	//   ....[1]....
        /*00bc*/ 	.word	0x00001290


	//   ....[2]....
        /*00c0*/ 	.word	0x00001320


	//   ....[3]....
        /*00c4*/ 	.word	0x00012fa0


	//   ....[4]....
        /*00c8*/ 	.word	0x000130f0


	//   ....[5]....
        /*00cc*/ 	.word	0x00013110


	//----- nvinfo : EIATTR_CRS_STACK_SIZE
	.align		4
.L_368:
        /*00d0*/ 	.byte	0x04, 0x1e
        /*00d2*/ 	.short	(.L_370 - .L_369)
.L_369:
        /*00d4*/ 	.word	0x00000000


	//----- nvinfo : EIATTR_CBANK_PARAM_SIZE
	.align		4
.L_370:
        /*00d8*/ 	.byte	0x03, 0x19
        /*00da*/ 	.short	0x01d0


	//----- nvinfo : EIATTR_PARAM_CBANK
	.align		4
        /*00dc*/ 	.byte	0x04, 0x0a
        /*00de*/ 	.short	(.L_372 - .L_371)
	.align		4
.L_371:
        /*00e0*/ 	.word	index@(.nv.constant0._ZN5flash16flash_fwd_kernelI23Flash_fwd_kernel_traitsILi256ELi64ELi64ELi4ELb0ELb0EN7cutlass10bfloat16_tE19Flash_kernel_traitsILi256ELi64ELi64ELi4ES3_EELb0ELb0ELb1ELb1ELb0ELb0ELb0ELb0EEEvNS_16Flash_fwd_paramsE)
        /*00e4*/ 	.short	0x0380
        /*00e6*/ 	.short	0x01d0


	//----- nvinfo : EIATTR_SW_WAR
	.align		4
.L_372:
        /*00e8*/ 	.byte	0x04, 0x36
        /*00ea*/ 	.short	(.L_374 - .L_373)
.L_373:
        /*00ec*/ 	.word	0x00000008
.L_374:


//--------------------- .nv.info._ZN5flash16flash_fwd_kernelI23Flash_fwd_kernel_traitsILi256ELi128ELi64ELi8ELb0ELb0EN7cutlass10bfloat16_tE19Flash_kernel_traitsILi256ELi128ELi64ELi8ES3_EELb0ELb0ELb0ELb0ELb0ELb1ELb0ELb0EEEvNS_16Flash_fwd_paramsE --------------------------
	.section	.nv.info._ZN5flash16flash_fwd_kernelI23Flash_fwd_kernel_traitsILi256ELi128ELi64ELi8ELb0ELb0EN7cutlass10bfloat16_tE19Flash_kernel_traitsILi256ELi128ELi64ELi8ES3_EELb0ELb0ELb0ELb0ELb0ELb1ELb0ELb0EEEvNS_16Flash_fwd_paramsE,"",@"SHT_CUDA_INFO"
	.sectionflags	@""
	.align	4


	//----- nvinfo : EIATTR_CUDA_API_VERSION
	.align		4
        /*0000*/ 	.byte	0x04, 0x37
        /*0002*/ 	.short	(.L_376 - .L_375)
.L_375:
        /*0004*/ 	.word	0x00000082


	//----- nvinfo : EIATTR_KPARAM_INFO
	.align		4
.L_376:
        /*0008*/ 	.byte	0x04, 0x17
        /*000a*/ 	.short	(.L_378 - .L_377)
.L_377:
        /*000c*/ 	.word	0x00000000
        /*0010*/ 	.short	0x0000
        /*0012*/ 	.short	0x0000
        /*0014*/ 	.byte	0x00, 0xf0, 0x41, 0x07


	//----- nvinfo : EIATTR_SPARSE_MMA_MASK
	.align		4
.L_378:
        /*0018*/ 	.byte	0x03, 0x50
        /*001a*/ 	.short	0x0000


	//----- nvinfo : EIATTR_MAXREG_COUNT
	.align		4
        /*001c*/ 	.byte	0x03, 0x1b
        /*001e*/ 	.short	0x00ff


	//----- nvinfo : EIATTR_NUM_BARRIERS
	.align		4
        /*0020*/ 	.byte	0x02, 0x4c
        /*0022*/ 	.byte	0x01
	.zero		1


	//----- nvinfo : EIATTR_MERCURY_ISA_VERSION
	.align		4
        /*0024*/ 	.byte	0x03, 0x5f
        /*0026*/ 	.short	0x0101


	//----- nvinfo : EIATTR_COOP_GROUP_MASK_REGIDS
	.align		4
        /*0028*/ 	.byte	0x04, 0x29
        /*002a*/ 	.short	(.L_380 - .L_379)


	//   ....[0]....
.L_379:
        /*002c*/ 	.word	0xffffffff


	//   ....[1]....
        /*0030*/ 	.word	0xffffffff


	//   ....[2]....
        /*0034*/ 	.word	0xffffffff


	//   ....[3]....
        /*0038*/ 	.word	0xffffffff


	//   ....[4]....
        /*003c*/ 	.word	0xffffffff


	//   ....[5]....
        /*0040*/ 	.word	0xffffffff


	//   ....[6]....
        /*0044*/ 	.word	0xffffffff


	//   ....[7]....
        /*0048*/ 	.word	0xffffffff


	//   ....[8]....
        /*004c*/ 	.word	0xffffffff


	//   ....[9]....
        /*0050*/ 	.word	0xffffffff


	//   ....[10]....
        /*0054*/ 	.word	0xffffffff


	//   ....[11]....
        /*0058*/ 	.word	0xffffffff


	//----- nvinfo : EIATTR_COOP_GROUP_INSTR_OFFSETS
	.align		4
.L_380:
        /*005c*/ 	.byte	0x04, 0x28
        /*005e*/ 	.short	(.L_382 - .L_381)


	//   ....[0]....
.L_381:
        /*0060*/ 	.word	0x00003350


	//   ....[1]....
        /*0064*/ 	.word	0x00003450


	//   ....[2]....
        /*0068*/ 	.word	0x00003470


	//   ....[3]....
        /*006c*/ 	.word	0x000034f0


	//   ....[4]....
        /*0070*/ 	.word	0x00005b60


	//   ....[5]....
        /*0074*/ 	.word	0x00005b70


	//   ....[6]....
        /*0078*/ 	.word	0x00005bc0


	//   ....[7]....
        /*007c*/ 	.word	0x00005bd0


	//   ....[8]....
        /*0080*/ 	.word	0x00007840


	//   ....[9]....
        /*0084*/ 	.word	0x00007870


	//   ....[10]....
        /*0088*/ 	.word	0x00007900


	//   ....[11]....
        /*008c*/ 	.word	0x00007910


	//----- nvinfo : EIATTR_VRC_CTA_INIT_COUNT
	.align		4
.L_382:
        /*0090*/ 	.byte	0x02, 0x4a
	.zero		1
	.zero		1


	//----- nvinfo : EIATTR_EXIT_INSTR_OFFSETS
	.align		4
        /*0094*/ 	.byte	0x04, 0x1c
        /*0096*/ 	.short	(.L_384 - .L_383)


	//   ....[0]....
.L_383:
        /*0098*/ 	.word	0x000003a0


	//   ....[1]....
        /*009c*/ 	.word	0x00000e90


	//   ....[2]....
        /*00a0*/ 	.word	0x00000f20


	//   ....[3]....
        /*00a4*/ 	.word	0x00009580


	//   ....[4]....
        /*00a8*/ 	.word	0x00009690


	//----- nvinfo : EIATTR_CRS_STACK_SIZE
	.align		4
.L_384:
        /*00ac*/ 	.byte	0x04, 0x1e
        /*00ae*/ 	.short	(.L_386 - .L_385)
.L_385:
        /*00b0*/ 	.word	0x00000000


	//----- nvinfo : EIATTR_CBANK_PARAM_SIZE
	.align		4
.L_386:
        /*00b4*/ 	.byte	0x03, 0x19
        /*00b6*/ 	.short	0x01d0


	//----- nvinfo : EIATTR_PARAM_CBANK
	.align		4
        /*00b8*/ 	.byte	0x04, 0x0a
        /*00ba*/ 	.short	(.L_388 - .L_387)
	.align		4
.L_387:
        /*00bc*/ 	.word	index@(.nv.constant0._ZN5flash16flash_fwd_kernelI23Flash_fwd_kernel_traitsILi256ELi128ELi64ELi8ELb0ELb0EN7cutlass10bfloat16_tE19Flash_kernel_traitsILi256ELi128ELi64ELi8ES3_EELb0ELb0ELb0ELb0ELb0ELb1ELb0ELb0EEEvNS_16Flash_fwd_paramsE)
        /*00c0*/ 	.short	0x0380
        /*00c2*/ 	.short	0x01d0


	//----- nvinfo : EIATTR_SW_WAR
	.align		4
.L_388:
        /*00c4*/ 	.byte	0x04, 0x36
        /*00c6*/ 	.short	(.L_390 - .L_389)
.L_389:
        /*00c8*/ 	.word	0x00000008
.L_390:


//--------------------- .nv.info._ZN5flash16flash_fwd_kernelI23Flash_fwd_kernel_traitsILi256ELi128ELi64ELi8ELb0ELb0EN7cutlass10bfloat16_tE19Flash_kernel_traitsILi256ELi128ELi64ELi8ES3_EELb0ELb0ELb0ELb0ELb0ELb0ELb0ELb0EEEvNS_16Flash_fwd_paramsE --------------------------
	.section	.nv.info._ZN5flash16flash_fwd_kernelI23Flash_fwd_kernel_traitsILi256ELi128ELi64ELi8ELb0ELb0EN7cutlass10bfloat16_tE19Flash_kernel_traitsILi256ELi128ELi64ELi8ES3_EELb0ELb0ELb0ELb0ELb0ELb0ELb0ELb0EEEvNS_16Flash_fwd_paramsE,"",@"SHT_CUDA_INFO"
	.sectionflags	@""
	.align	4


	//----- nvinfo : EIATTR_CUDA_API_VERSION
	.align		4
        /*0000*/ 	.byte	0x04, 0x37
        /*0002*/ 	.short	(.L_392 - .L_391)
.L_391:
        /*0004*/ 	.word	0x00000082


	//----- nvinfo : EIATTR_KPARAM_INFO
	.align		4
.L_392:
        /*0008*/ 	.byte	0x04, 0x17
        /*000a*/ 	.short	(.L_394 - .L_393)
.L_393:
        /*000c*/ 	.word	0x00000000
        /*0010*/ 	.short	0x0000
        /*0012*/ 	.short	0x0000
        /*0014*/ 	.byte	0x00, 0xf0, 0x41, 0x07


	//----- nvinfo : EIATTR_SPARSE_MMA_MASK
	.align		4
.L_394:
        /*0018*/ 	.byte	0x03, 0x50
        /*001a*/ 	.short	0x0000


	//----- nvinfo : EIATTR_MAXREG_COUNT
	.align		4
        /*001c*/ 	.byte	0x03, 0x1b
        /*001e*/ 	.short	0x00ff


	//----- nvinfo : EIATTR_NUM_BARRIERS
	.align		4
        /*0020*/ 	.byte	0x02, 0x4c
        /*0022*/ 	.byte	0x01
	.zero		1


	//----- nvinfo : EIATTR_MERCURY_ISA_VERSION
	.align		4
        /*0024*/ 	.byte	0x03, 0x5f
        /*0026*/ 	.short	0x0101


	//----- nvinfo : EIATTR_COOP_GROUP_MASK_REGIDS
	.align		4
        /*0028*/ 	.byte	0x04, 0x29
        /*002a*/ 	.short	(.L_396 - .L_395)


	//   ....[0]....
.L_395:
        /*002c*/ 	.word	0xffffffff


	//   ....[1]....
        /*0030*/ 	.word	0xffffffff


	//   ....[2]....
        /*0034*/ 	.word	0xffffffff


	//   ....[3]....
        /*0038*/ 	.word	0xffffffff


	//   ....[4]....
        /*003c*/ 	.word	0xffffffff


	//   ....[5]....
        /*0040*/ 	.word	0xffffffff


	//   ....[6]....
        /*0044*/ 	.word	0xffffffff


	//   ....[7]....
        /*0048*/ 	.word	0xffffffff


	//   ....[8]....
        /*004c*/ 	.word	0xffffffff


	//   ....[9]....
        /*0050*/ 	.word	0xffffffff


	//   ....[10]....
        /*0054*/ 	.word	0xffffffff


	//   ....[11]....
        /*0058*/ 	.word	0xffffffff


	//----- nvinfo : EIATTR_COOP_GROUP_INSTR_OFFSETS
	.align		4
.L_396:
        /*005c*/ 	.byte	0x04, 0x28
        /*005e*/ 	.short	(.L_398 - .L_397)


	//   ....[0]....
.L_397:
        /*0060*/ 	.word	0x000045f0


	//   ....[1]....
        /*0064*/ 	.word	0x000046c0


	//   ....[2]....
        /*0068*/ 	.word	0x000046f0


	//   ....[3]....
        /*006c*/ 	.word	0x00004750


	//   ....[4]....
        /*0070*/ 	.word	0x00007310


	//   ....[5]....
        /*0074*/ 	.word	0x00007340


	//   ....[6]....
        /*0078*/ 	.word	0x000073a0


	//   ....[7]....
        /*007c*/ 	.word	0x000073b0


	//   ....[8]....
        /*0080*/ 	.word	0x00008ff0


	//   ....[9]....
        /*0084*/ 	.word	0x00009030


	//   ....[10]....
        /*0088*/ 	.word	0x000090e0


	//   ....[11]....
        /*008c*/ 	.word	0x00009110


	//----- nvinfo : EIATTR_VRC_CTA_INIT_COUNT
	.align		4
.L_398:
        /*0090*/ 	.byte	0x02, 0x4a
	.zero		1
	.zero		1


	//----- nvinfo : EIATTR_EXIT_INSTR_OFFSETS
	.align		4
        /*0094*/ 	.byte	0x04, 0x1c
        /*0096*/ 	.short	(.L_400 - .L_399)


	//   ....[0]....
.L_399:
        /*0098*/ 	.word	0x000004f0


	//   ....[1]....
        /*009c*/ 	.word	0x00001170


	//   ....[2]....
        /*00a0*/ 	.word	0x00001200


	//   ....[3]....
        /*00a4*/ 	.word	0x0000ada0


	//   ....[4]....
        /*00a8*/ 	.word	0x0000af00


	//   ....[5]....
        /*00ac*/ 	.word	0x0000af20


	//----- nvinfo : EIATTR_CRS_STACK_SIZE
	.align		4
.L_400:
        /*00b0*/ 	.byte	0x04, 0x1e
        /*00b2*/ 	.short	(.L_402 - .L_401)
.L_401:
        /*00b4*/ 	.word	0x00000000


	//----- nvinfo : EIATTR_CBANK_PARAM_SIZE
	.align		4
.L_402:
        /*00b8*/ 	.byte	0x03, 0x19
        /*00ba*/ 	.short	0x01d0


	//----- nvinfo : EIATTR_PARAM_CBANK
	.align		4
        /*00bc*/ 	.byte	0x04, 0x0a
        /*00be*/ 	.short	(.L_404 - .L_403)
	.align		4
.L_403:
        /*00c0*/ 	.word	index@(.nv.constant0._ZN5flash16flash_fwd_kernelI23Flash_fwd_kernel_traitsILi256ELi128ELi64ELi8ELb0ELb0EN7cutlass10bfloat16_tE19Flash_kernel_traitsILi256ELi128ELi64ELi8ES3_EELb0ELb0ELb0ELb0ELb0ELb0ELb0ELb0EEEvNS_16Flash_fwd_paramsE)
        /*00c4*/ 	.short	0x0380
        /*00c6*/ 	.short	0x01d0


	//----- nvinfo : EIATTR_SW_WAR
	.align		4
.L_404:
        /*00c8*/ 	.byte	0x04, 0x36
        /*00ca*/ 	.short	(.L_406 - .L_405)
.L_405:
        /*00cc*/ 	.word	0x00000008
.L_406:


//--------------------- .nv.info._ZN5flash16flash_fwd_kernelI23Flash_fwd_kernel_traitsILi256ELi128ELi64ELi8ELb0ELb0EN7cutlass10bfloat16_tE19Flash_kernel_traitsILi256ELi128ELi64ELi8ES3_EELb0ELb0ELb0ELb1ELb0ELb0ELb0ELb0EEEvNS_16Flash_fwd_paramsE --------------------------
	.section	.nv.info._ZN5flash16flash_fwd_kernelI23Flash_fwd_kernel_traitsILi256ELi128ELi64ELi8ELb0ELb0EN7cutlass10bfloat16_tE19Flash_kernel_traitsILi256ELi128ELi64ELi8ES3_EELb0ELb0ELb0ELb1ELb0ELb0ELb0ELb0EEEvNS_16Flash_fwd_paramsE,"",@"SHT_CUDA_INFO"
	.sectionflags	@""
	.align	4


	//----- nvinfo : EIATTR_CUDA_API_VERSION
	.align		4
        /*0000*/ 	.byte	0x04, 0x37
        /*0002*/ 	.short	(.L_408 - .L_407)
.L_407:
        /*0004*/ 	.word	0x00000082


	//----- nvinfo : EIATTR_KPARAM_INFO
	.align		4
.L_408:
        /*0008*/ 	.byte	0x04, 0x17
        /*000a*/ 	.short	(.L_410 - .L_409)
.L_409:
        /*000c*/ 	.word	0x00000000
        /*0010*/ 	.short	0x0000
        /*0012*/ 	.short	0x0000
        /*0014*/ 	.byte	0x00, 0xf0, 0x41, 0x07


	//----- nvinfo : EIATTR_SPARSE_MMA_MASK
	.align		4
.L_410:
        /*0018*/ 	.byte	0x03, 0x50
        /*001a*/ 	.short	0x0000


	//----- nvinfo : EIATTR_MAXREG_COUNT
	.align		4
        /*001c*/ 	.byte	0x03, 0x1b
        /*001e*/ 	.short	0x00ff


	//----- nvinfo : EIATTR_NUM_BARRIERS
	.align		4
        /*0020*/ 	.byte	0x02, 0x4c
        /*0022*/ 	.byte	0x01
	.zero		1


	//----- nvinfo : EIATTR_MERCURY_ISA_VERSION
	.align		4
        /*0024*/ 	.byte	0x03, 0x5f
        /*0026*/ 	.short	0x0101


	//----- nvinfo : EIATTR_COOP_GROUP_MASK_REGIDS
	.align		4
        /*0028*/ 	.byte	0x04, 0x29
        /*002a*/ 	.short	(.L_412 - .L_411)


	//   ....[0]....
.L_411:
        /*002c*/ 	.word	0xffffffff


	//   ....[1]....
        /*0030*/ 	.word	0xffffffff


	//   ....[2]....
        /*0034*/ 	.word	0xffffffff


	//   ....[3]....
        /*0038*/ 	.word	0xffffffff


	//   ....[4]....
        /*003c*/ 	.word	0xffffffff


	//   ....[5]....
        /*0040*/ 	.word	0xffffffff


	//   ....[6]....
        /*0044*/ 	.word	0xffffffff


	//   ....[7]....
        /*0048*/ 	.word	0xffffffff


	//   ....[8]....
        /*004c*/ 	.word	0xffffffff


	//   ....[9]....
        /*0050*/ 	.word	0xffffffff


	//   ....[10]....
        /*0054*/ 	.word	0xffffffff


	//   ....[11]....
        /*0058*/ 	.word	0xffffffff


	//----- nvinfo : EIATTR_COOP_GROUP_INSTR_OFFSETS
	.align		4
.L_412:
        /*005c*/ 	.byte	0x04, 0x28
        /*005e*/ 	.short	(.L_414 - .L_413)


	//   ....[0]....
.L_413:
        /*0060*/ 	.word	0x00004f40


	//   ....[1]....
        /*0064*/ 	.word	0x00005030


	//   ....[2]....
        /*0068*/ 	.word	0x00005040


	//   ....[3]....
        /*006c*/ 	.word	0x000050c0


	//   ....[4]....
        /*0070*/ 	.word	0x00008530


	//   ....[5]....
        /*0074*/ 	.word	0x00008560


	//   ....[6]....
        /*0078*/ 	.word	0x000085c0


	//   ....[7]....
        /*007c*/ 	.word	0x000085d0


	//   ....[8]....
        /*0080*/ 	.word	0x0000a210


	//   ....[9]....
        /*0084*/ 	.word	0x0000a250


	//   ....[10]....
        /*0088*/ 	.word	0x0000a310


	//   ....[11]....
        /*008c*/ 	.word	0x0000a330


	//----- nvinfo : EIATTR_VRC_CTA_INIT_COUNT
	.align		4
.L_414:
        /*0090*/ 	.byte	0x02, 0x4a
	.zero		1
	.zero		1


	//----- nvinfo : EIATTR_EXIT_INSTR_OFFSETS
	.align		4
        /*0094*/ 	.byte	0x04, 0x1c
        /*0096*/ 	.short	(.L_416 - .L_415)


	//   ....[0]....
.L_415:
        /*0098*/ 	.word	0x000004f0


	//   ....[1]....
        /*009c*/ 	.word	0x00001150


	//   ....[2]....
        /*00a0*/ 	.word	0x000011e0


	//   ....[3]....
        /*00a4*/ 	.word	0x0000c040


	//   ....[4]....
        /*00a8*/ 	.word	0x0000c190


	//   ....[5]....
        /*00ac*/ 	.word	0x0000c1b0


	//----- nvinfo : EIATTR_CRS_STACK_SIZE
	.align		4
.L_416:
        /*00b0*/ 	.byte	0x04, 0x1e
        /*00b2*/ 	.short	(.L_418 - .L_417)
.L_417:
        /*00b4*/ 	.word	0x00000000


	//----- nvinfo : EIATTR_CBANK_PARAM_SIZE
	.align		4
.L_418:
        /*00b8*/ 	.byte	0x03, 0x19
        /*00ba*/ 	.short	0x01d0


	//----- nvinfo : EIATTR_PARAM_CBANK
	.align		4
        /*00bc*/ 	.byte	0x04, 0x0a
        /*00be*/ 	.short	(.L_420 - .L_419)
	.align		4
.L_419:
        /*00c0*/ 	.word	index@(.nv.constant0._ZN5flash16flash_fwd_kernelI23Flash_fwd_kernel_traitsILi256ELi128ELi64ELi8ELb0ELb0EN7cutlass10bfloat16_tE19Flash_kernel_traitsILi256ELi128ELi64ELi8ES3_EELb0ELb0ELb0ELb1ELb0ELb0ELb0ELb0EEEvNS_16Flash_fwd_paramsE)
        /*00c4*/ 	.short	0x0380
        /*00c6*/ 	.short	0x01d0


	//----- nvinfo : EIATTR_SW_WAR
	.align		4
.L_420:
        /*00c8*/ 	.byte	0x04, 0x36
        /*00ca*/ 	.short	(.L_422 - .L_421)
.L_421:
        /*00cc*/ 	.word	0x00000008
.L_422:


//--------------------- .nv.info._ZN5flash16flash_fwd_kernelI23Flash_fwd_kernel_traitsILi256ELi128ELi64ELi8ELb0ELb0EN7cutlass10bfloat16_tE19Flash_kernel_traitsILi256ELi128ELi64ELi8ES3_EELb0ELb0ELb1ELb0ELb0ELb1ELb0ELb0EEEvNS_16Flash_fwd_paramsE --------------------------
	.section	.nv.info._ZN5flash16flash_fwd_kernelI23Flash_fwd_kernel_traitsILi256ELi128ELi64ELi8ELb0ELb0EN7cutlass10bfloat16_tE19Flash_kernel_traitsILi256ELi128ELi64ELi8ES3_EELb0ELb0ELb1ELb0ELb0ELb1ELb0ELb0EEEvNS_16Flash_fwd_paramsE,"",@"SHT_CUDA_INFO"
	.sectionflags	@""
	.align	4


	//----- nvinfo : EIATTR_CUDA_API_VERSION
	.align		4
        /*0000*/ 	.byte	0x04, 0x37
        /*0002*/ 	.short	(.L_424 - .L_423)
.L_423:
        /*0004*/ 	.word	0x00000082


	//----- nvinfo : EIATTR_KPARAM_INFO
	.align		4
.L_424:
        /*0008*/ 	.byte	0x04, 0x17
        /*000a*/ 	.short	(.L_426 - .L_425)
.L_425:
        /*000c*/ 	.word	0x00000000
        /*0010*/ 	.short	0x0000
        /*0012*/ 	.short	0x0000
        /*0014*/ 	.byte	0x00, 0xf0, 0x41, 0x07


	//----- nvinfo : EIATTR_SPARSE_MMA_MASK
	.align		4
.L_426:
        /*0018*/ 	.byte	0x03, 0x50
        /*001a*/ 	.short	0x0000


	//----- nvinfo : EIATTR_MAXREG_COUNT
	.align		4
        /*001c*/ 	.byte	0x03, 0x1b
        /*001e*/ 	.short	0x00ff


	//----- nvinfo : EIATTR_NUM_BARRIERS
	.align		4
        /*0020*/ 	.byte	0x02, 0x4c
        /*0022*/ 	.byte	0x01
	.zero		1


	//----- nvinfo : EIATTR_MERCURY_ISA_VERSION
	.align		4
        /*0024*/ 	.byte	0x03, 0x5f
        /*0026*/ 	.short	0x0101


	//----- nvinfo : EIATTR_INT_WARP_WIDE_INSTR_OFFSETS
	.align		4
        /*0028*/ 	.byte	0x04, 0x31
        /*002a*/ 	.short	(.L_428 - .L_427)


	//   ....[0]....
.L_427:
        /*002c*/ 	.word	0x00001c60


	//----- nvinfo : EIATTR_COOP_GROUP_MASK_REGIDS
	.align		4
.L_428:
        /*0030*/ 	.byte	0x04, 0x29
        /*0032*/ 	.short	(.L_430 - .L_429)


	//   ....[0]....
.L_429:
        /*0034*/ 	.word	0xffffffff


	//   ....[1]....
        /*0038*/ 	.word	0xffffffff


	//   ....[2]....
        /*003c*/ 	.word	0xffffffff


	//   ....[3]....
        /*0040*/ 	.word	0xffffffff


	//   ....[4]....
        /*0044*/ 	.word	0xffffffff


	//   ....[5]....
        /*0048*/ 	.word	0xffffffff


	//   ....[6]....
        /*004c*/ 	.word	0xffffffff


	//   ....[7]....
        /*0050*/ 	.word	0xffffffff


	//   ....[8]....
        /*0054*/ 	.word	0xffffffff


	//   ....[9]....
        /*0058*/ 	.word	0xffffffff


	//   ....[10]....
        /*005c*/ 	.word	0xffffffff


	//   ....[11]....
        /*0060*/ 	.word	0xffffffff


	//   ....[12]....
        /*0064*/ 	.word	0xffffffff


	//   ....[13]....
        /*0068*/ 	.word	0xffffffff


	//   ....[14]....
        /*006c*/ 	.word	0xffffffff


	//   ....[15]....
        /*0070*/ 	.word	0xffffffff


	//   ....[16]....
        /*0074*/ 	.word	0xffffffff


	//   ....[17]....
        /*0078*/ 	.word	0xffffffff


	//   ....[18]....
        /*007c*/ 	.word	0xffffffff


	//   ....[19]....
        /*0080*/ 	.word	0xffffffff


	//----- nvinfo : EIATTR_COOP_GROUP_INSTR_OFFSETS
	.align		4
.L_430:
        /*0084*/ 	.byte	0x04, 0x28
        /*0086*/ 	.short	(.L_432 - .L_431)


	//   ....[0]....
.L_431:
        /*0088*/ 	.word	0x00003cb0


	//   ....[1]....
        /*008c*/ 	.word	0x00003df0


	//   ....[2]....
        /*0090*/ 	.word	0x00003e10


	//   ....[3]....
        /*0094*/ 	.word	0x00003f00


	//   ....[4]....
        /*0098*/ 	.word	0x00006d30


	//   ....[5]....
        /*009c*/ 	.word	0x00006e70


	//   ....[6]....
        /*00a0*/ 	.word	0x00006e90


	//   ....[7]....
        /*00a4*/ 	.word	0x00006ed0


	//   ....[8]....
        /*00a8*/ 	.word	0x0000a740


	//   ....[9]....
        /*00ac*/ 	.word	0x0000a800


	//   ....[10]....
        /*00b0*/ 	.word	0x0000a820


	//   ....[11]....
        /*00b4*/ 	.word	0x0000a840


	//   ....[12]....
        /*00b8*/ 	.word	0x0000e140


	//   ....[13]....
        /*00bc*/ 	.word	0x0000e170


	//   ....[14]....
        /*00c0*/ 	.word	0x0000e1b0


	//   ....[15]....
        /*00c4*/ 	.word	0x0000e1c0


	//   ....[16]....
        /*00c8*/ 	.word	0x0000fe30


	//   ....[17]....
        /*00cc*/ 	.word	0x0000fe70


	//   ....[18]....
        /*00d0*/ 	.word	0x0000ff30


	//   ....[19]....
        /*00d4*/ 	.word	0x0000ff50


	//----- nvinfo : EIATTR_VRC_CTA_INIT_COUNT
	.align		4
.L_432:
        /*00d8*/ 	.byte	0x02, 0x4a
	.zero		1
	.zero		1


	//----- nvinfo : EIATTR_EXIT_INSTR_OFFSETS
	.align		4
        /*00dc*/ 	.byte	0x04, 0x1c
        /*00de*/ 	.short	(.L_434 - .L_433)


	//   ....[0]....
.L_433:
        /*00e0*/ 	.word	0x00000490


	//   ....[1]....
        /*00e4*/ 	.word	0x00001130


	//   ....[2]....
        /*00e8*/ 	.word	0x000011c0


	//   ....[3]....
        /*00ec*/ 	.word	0x00011ba0


	//   ....[4]....
        /*00f0*/ 	.word	0x00011cb0


	//----- nvinfo : EIATTR_CRS_STACK_SIZE
	.align		4
.L_434:
        /*00f4*/ 	.byte	0x04, 0x1e
        /*00f6*/ 	.short	(.L_436 - .L_435)
.L_435:
        /*00f8*/ 	.word	0x00000000


	//----- nvinfo : EIATTR_CBANK_PARAM_SIZE
	.align		4
.L_436:
        /*00fc*/ 	.byte	0x03, 0x19
        /*00fe*/ 	.short	0x01d0


	//----- nvinfo : EIATTR_PARAM_CBANK
	.align		4
        /*0100*/ 	.byte	0x04, 0x0a
        /*0102*/ 	.short	(.L_438 - .L_437)
	.align		4
.L_437:
        /*0104*/ 	.word	index@(.nv.constant0._ZN5flash16flash_fwd_kernelI23Flash_fwd_kernel_traitsILi256ELi128ELi64ELi8ELb0ELb0EN7cutlass10bfloat16_tE19Flash_kernel_traitsILi256ELi128ELi64ELi8ES3_EELb0ELb0ELb1ELb0ELb0ELb1ELb0ELb0EEEvNS_16Flash_fwd_paramsE)
        /*0108*/ 	.short	0x0380
        /*010a*/ 	.short	0x01d0


	//----- nvinfo : EIATTR_SW_WAR
	.align		4
.L_438:
        /*010c*/ 	.byte	0x04, 0x36
        /*010e*/ 	.short	(.L_440 - .L_439)
.L_439:
        /*0110*/ 	.word	0x00000008
.L_440:


//--------------------- .nv.info._ZN5flash16flash_fwd_kernelI23Flash_fwd_kernel_traitsILi256ELi128ELi64ELi8ELb0ELb0EN7cutlass10bfloat16_tE19Flash_kernel_traitsILi256ELi128ELi64ELi8ES3_EELb0ELb0ELb1ELb0ELb0ELb0ELb0ELb0EEEvNS_16Flash_fwd_paramsE --------------------------
	.section	.nv.info._ZN5flash16flash_fwd_kernelI23Flash_fwd_kernel_traitsILi256ELi128ELi64ELi8ELb0ELb0EN7cutlass10bfloat16_tE19Flash_kernel_traitsILi256ELi128ELi64ELi8ES3_EELb0ELb0ELb1ELb0ELb0ELb0ELb0ELb0EEEvNS_16Flash_fwd_paramsE,"",@"SHT_CUDA_INFO"
	.sectionflags	@""
	.align	4


	//----- nvinfo : EIATTR_CUDA_API_VERSION
	.align		4
        /*0000*/ 	.byte	0x04, 0x37
        /*0002*/ 	.short	(.L_442 - .L_441)
.L_441:
        /*0004*/ 	.word	0x00000082


	//----- nvinfo : EIATTR_KPARAM_INFO
	.align		4
.L_442:
        /*0008*/ 	.byte	0x04, 0x17
        /*000a*/ 	.short	(.L_444 - .L_443)
.L_443:
        /*000c*/ 	.word	0x00000000
        /*0010*/ 	.short	0x0000
        /*0012*/ 	.short	0x0000
        /*0014*/ 	.byte	0x00, 0xf0, 0x41, 0x07


	//----- nvinfo : EIATTR_SPARSE_MMA_MASK
	.align		4
.L_444:
        /*0018*/ 	.byte	0x03, 0x50
        /*001a*/ 	.short	0x0000


	//----- nvinfo : EIATTR_MAXREG_COUNT
	.align		4
        /*001c*/ 	.byte	0x03, 0x1b
        /*001e*/ 	.short	0x00ff


	//----- nvinfo : EIATTR_NUM_BARRIERS
	.align		4
        /*0020*/ 	.byte	0x02, 0x4c
        /*0022*/ 	.byte	0x01
	.zero		1


	//----- nvinfo : EIATTR_MERCURY_ISA_VERSION
	.align		4
        /*0024*/ 	.byte	0x03, 0x5f
        /*0026*/ 	.short	0x0101


	//----- nvinfo : EIATTR_COOP_GROUP_MASK_REGIDS
	.align		4
        /*0028*/ 	.byte	0x04, 0x29
        /*002a*/ 	.short	(.L_446 - .L_445)


	//   ....[0]....
.L_445:
        /*002c*/ 	.word	0xffffffff


	//   ....[1]....
        /*0030*/ 	.word	0xffffffff


	//   ....[2]....
        /*0034*/ 	.word	0xffffffff


	//   ....[3]....
        /*0038*/ 	.word	0xffffffff


	//   ....[4]....
        /*003c*/ 	.word	0xffffffff


	//   ....[5]....
        /*0040*/ 	.word	0xffffffff


	//   ....[6]....
        /*0044*/ 	.word	0xffffffff


	//   ....[7]....
        /*0048*/ 	.word	0xffffffff


	//   ....[8]....
        /*004c*/ 	.word	0xffffffff


	//   ....[9]....
        /*0050*/ 	.word	0xffffffff


	//   ....[10]....
        /*0054*/ 	.word	0xffffffff


	//   ....[11]....
        /*0058*/ 	.word	0xffffffff


	//   ....[12]....
        /*005c*/ 	.word	0xffffffff


	//   ....[13]....
        /*0060*/ 	.word	0xffffffff


	//   ....[14]....
        /*0064*/ 	.word	0xffffffff


	//   ....[15]....
        /*0068*/ 	.word	0xffffffff


	//   ....[16]....
        /*006c*/ 	.word	0xffffffff


	//   ....[17]....
        /*0070*/ 	.word	0xffffffff


	//   ....[18]....
        /*0074*/ 	.word	0xffffffff


	//   ....[19]....
        /*0078*/ 	.word	0xffffffff


	//----- nvinfo : EIATTR_COOP_GROUP_INSTR_OFFSETS
	.align		4
.L_446:
        /*007c*/ 	.byte	0x04, 0x28
        /*007e*/ 	.short	(.L_448 - .L_447)


	//   ....[0]....
.L_447:
        /*0080*/ 	.word	0x00004bb0


	//   ....[1]....
        /*0084*/ 	.word	0x00004d20


	//   ....[2]....
        /*0088*/ 	.word	0x00004d40


	//   ....[3]....
        /*008c*/ 	.word	0x00004e30


	//   ....[4]....
        /*0090*/ 	.word	0x00008010


	//   ....[5]....
        /*0094*/ 	.word	0x00008120


	//   ....[6]....
        /*0098*/ 	.word	0x00008150


	//   ....[7]....
        /*009c*/ 	.word	0x00008180


	//   ....[8]....
        /*00a0*/ 	.word	0x0000bd40


	//   ....[9]....
        /*00a4*/ 	.word	0x0000bd70


	//   ....[10]....
        /*00a8*/ 	.word	0x0000bda0


	//   ....[11]....
        /*00ac*/ 	.word	0x0000bdb0


	//   ....[12]....
        /*00b0*/ 	.word	0x0000fbf0


	//   ....[13]....
        /*00b4*/ 	.word	0x0000fc70


	//   ....[14]....
        /*00b8*/ 	.word	0x0000fcb0


	//   ....[15]....
        /*00bc*/ 	.word	0x0000fcd0


	//   ....[16]....
        /*00c0*/ 	.word	0x000118f0


	//   ....[17]....
        /*00c4*/ 	.word	0x00011930


	//   ....[18]....
        /*00c8*/ 	.word	0x000119f0


	//   ....[19]....
        /*00cc*/ 	.word	0x00011a20


	//----- nvinfo : EIATTR_VRC_CTA_INIT_COUNT
	.align		4
.L_448:
        /*00d0*/ 	.byte	0x02, 0x4a
	.zero		1
	.zero		1


	//----- nvinfo : EIATTR_EXIT_INSTR_OFFSETS
	.align		4
        /*00d4*/ 	.byte	0x04, 0x1c
        /*00d6*/ 	.short	(.L_450 - .L_449)


	//   ....[0]....
.L_449:
        /*00d8*/ 	.word	0x00000490


	//   ....[1]....
        /*00dc*/ 	.word	0x00001280


	//   ....[2]....
        /*00e0*/ 	.word	0x00001310


	//   ....[3]....
        /*00e4*/ 	.word	0x000136b0


	//   ....[4]....
        /*00e8*/ 	.word	0x00013810


	//   ....[5]....
        /*00ec*/ 	.word	0x00013830


	//----- nvinfo : EIATTR_CRS_STACK_SIZE
	.align		4
.L_450:
        /*00f0*/ 	.byte	0x04, 0x1e
        /*00f2*/ 	.short	(.L_452 - .L_451)
.L_451:
        /*00f4*/ 	.word	0x00000000


	//----- nvinfo : EIATTR_CBANK_PARAM_SIZE
	.align		4
.L_452:
        /*00f8*/ 	.byte	0x03, 0x19
        /*00fa*/ 	.short	0x01d0


	//----- nvinfo : EIATTR_PARAM_CBANK
	.align		4
        /*00fc*/ 	.byte	0x04, 0x0a
        /*00fe*/ 	.short	(.L_454 - .L_453)
	.align		4
.L_453:
        /*0100*/ 	.word	index@(.nv.constant0._ZN5flash16flash_fwd_kernelI23Flash_fwd_kernel_traitsILi256ELi128ELi64ELi8ELb0ELb0EN7cutlass10bfloat16_tE19Flash_kernel_traitsILi256ELi128ELi64ELi8ES3_EELb0ELb0ELb1ELb0ELb0ELb0ELb0ELb0EEEvNS_16Flash_fwd_paramsE)
        /*0104*/ 	.short	0x0380
        /*0106*/ 	.short	0x01d0


	//----- nvinfo : EIATTR_SW_WAR
	.align		4
.L_454:
        /*0108*/ 	.byte	0x04, 0x36
        /*010a*/ 	.short	(.L_456 - .L_455)
.L_455:
        /*010c*/ 	.word	0x00000008
.L_456:


//--------------------- .nv.info._ZN5flash16flash_fwd_kernelI23Flash_fwd_kernel_traitsILi256ELi128ELi64ELi8ELb0ELb0EN7cutlass10bfloat16_tE19Flash_kernel_traitsILi256ELi128ELi64ELi8ES3_EELb0ELb0ELb1ELb1ELb0ELb0ELb0ELb0EEEvNS_16Flash_fwd_paramsE --------------------------
	.section	.nv.info._ZN5flash16flash_fwd_kernelI23Flash_fwd_kernel_traitsILi256ELi128ELi64ELi8ELb0ELb0EN7cutlass10bfloat16_tE19Flash_kernel_traitsILi256ELi128ELi64ELi8ES3_EELb0ELb0ELb1ELb1ELb0ELb0ELb0ELb0EEEvNS_16Flash_fwd_paramsE,"",@"SHT_CUDA_INFO"
	.sectionflags	@""
	.align	4


	//----- nvinfo : EIATTR_CUDA_API_VERSION
	.align		4
        /*0000*/ 	.byte	0x04, 0x37
        /*0002*/ 	.short	(.L_458 - .L_457)
.L_457:
        /*0004*/ 	.word	0x00000082


	//----- nvinfo : EIATTR_KPARAM_INFO
	.align		4
.L_458:
        /*0008*/ 	.byte	0x04, 0x17
        /*000a*/ 	.short	(.L_460 - .L_459)
.L_459:
        /*000c*/ 	.word	0x00000000
        /*0010*/ 	.short	0x0000
        /*0012*/ 	.short	0x0000
        /*0014*/ 	.byte	0x00, 0xf0, 0x41, 0x07


	//----- nvinfo : EIATTR_SPARSE_MMA_MASK
	.align		4
.L_460:
        /*0018*/ 	.byte	0x03, 0x50
        /*001a*/ 	.short	0x0000


	//----- nvinfo : EIATTR_MAXREG_COUNT
	.align		4
        /*001c*/ 	.byte	0x03, 0x1b
        /*001e*/ 	.short	0x00ff


	//----- nvinfo : EIATTR_NUM_BARRIERS
	.align		4
        /*0020*/ 	.byte	0x02, 0x4c
        /*0022*/ 	.byte	0x01
	.zero		1


	//----- nvinfo : EIATTR_MERCURY_ISA_VERSION
	.align		4
        /*0024*/ 	.byte	0x03, 0x5f
        /*0026*/ 	.short	0x0101


	//----- nvinfo : EIATTR_COOP_GROUP_MASK_REGIDS
	.align		4
        /*0028*/ 	.byte	0x04, 0x29
        /*002a*/ 	.short	(.L_462 - .L_461)


	//   ....[0]....
.L_461:
        /*002c*/ 	.word	0xffffffff


	//   ....[1]....
        /*0030*/ 	.word	0xffffffff


	//   ....[2]....
        /*0034*/ 	.word	0xffffffff


	//   ....[3]....
        /*0038*/ 	.word	0xffffffff


	//   ....[4]....
        /*003c*/ 	.word	0xffffffff


	//   ....[5]....
        /*0040*/ 	.word	0xffffffff


	//   ....[6]....
        /*0044*/ 	.word	0xffffffff


	//   ....[7]....
        /*0048*/ 	.word	0xffffffff


	//   ....[8]....
        /*004c*/ 	.word	0xffffffff


	//   ....[9]....
        /*0050*/ 	.word	0xffffffff


	//   ....[10]....
        /*0054*/ 	.word	0xffffffff


	//   ....[11]....
        /*0058*/ 	.word	0xffffffff


	//   ....[12]....
        /*005c*/ 	.word	0xffffffff


	//   ....[13]....
        /*0060*/ 	.word	0xffffffff


	//   ....[14]....
        /*0064*/ 	.word	0xffffffff


	//   ....[15]....
        /*0068*/ 	.word	0xffffffff


	//   ....[16]....
        /*006c*/ 	.word	0xffffffff


	//   ....[17]....
        /*0070*/ 	.word	0xffffffff


	//   ....[18]....
        /*0074*/ 	.word	0xffffffff


	//   ....[19]....
        /*0078*/ 	.word	0xffffffff


	//----- nvinfo : EIATTR_COOP_GROUP_INSTR_OFFSETS
	.align		4
.L_462:
        /*007c*/ 	.byte	0x04, 0x28
        /*007e*/ 	.short	(.L_464 - .L_463)


	//   ....[0]....
.L_463:
        /*0080*/ 	.word	0x00005610


	//   ....[1]....
        /*0084*/ 	.word	0x00005750


	//   ....[2]....
        /*0088*/ 	.word	0x00005770


	//   ....[3]....
        /*008c*/ 	.word	0x00005860


	//   ....[4]....
        /*0090*/ 	.word	0x00009340


	//   ....[5]....
        /*0094*/ 	.word	0x00009360


	//   ....[6]....
        /*0098*/ 	.word	0x000093a0


	//   ....[7]....
        /*009c*/ 	.word	0x000093b0


	//   ....[8]....
        /*00a0*/ 	.word	0x0000d850


	//   ....[9]....
        /*00a4*/ 	.word	0x0000d860


	//   ....[10]....
        /*00a8*/ 	.word	0x0000d890


	//   ....[11]....
        /*00ac*/ 	.word	0x0000d8a0


	//   ....[12]....
        /*00b0*/ 	.word	0x00011f50


	//   ....[13]....
        /*00b4*/ 	.word	0x00011fa0


	//   ....[14]....
        /*00b8*/ 	.word	0x00011ff0


	//   ....[15]....
        /*00bc*/ 	.word	0x00012010


	//   ....[16]....
        /*00c0*/ 	.word	0x00013c80


	//   ....[17]....
        /*00c4*/ 	.word	0x00013cc0


	//   ....[18]....
        /*00c8*/ 	.word	0x00013d70


	//   ....[19]....
        /*00cc*/ 	.word	0x00013da0


	//----- nvinfo : EIATTR_VRC_CTA_INIT_COUNT
	.align		4
.L_464:
        /*00d0*/ 	.byte	0x02, 0x4a
	.zero		1
	.zero		1


	//----- nvinfo : EIATTR_EXIT_INSTR_OFFSETS
	.align		4
        /*00d4*/ 	.byte	0x04, 0x1c
        /*00d6*/ 	.short	(.L_466 - .L_465)


	//   ....[0]....
.L_465:
        /*00d8*/ 	.word	0x00000490


	//   ....[1]....
        /*00dc*/ 	.word	0x00001280


	//   ....[2]....
        /*00e0*/ 	.word	0x00001310


	//   ....[3]....
        /*00e4*/ 	.word	0x00015a20


	//   ....[4]....
        /*00e8*/ 	.word	0x00015b70


	//   ....[5]....
        /*00ec*/ 	.word	0x00015b90


	//----- nvinfo : EIATTR_CRS_STACK_SIZE
	.align		4
.L_466:
        /*00f0*/ 	.byte	0x04, 0x1e
        /*00f2*/ 	.short	(.L_468 - .L_467)
.L_467:
        /*00f4*/ 	.word	0x00000000


	//----- nvinfo : EIATTR_CBANK_PARAM_SIZE
	.align		4
.L_468:
        /*00f8*/ 	.byte	0x03, 0x19
        /*00fa*/ 	.short	0x01d0


	//----- nvinfo : EIATTR_PARAM_CBANK
	.align		4
        /*00fc*/ 	.byte	0x04, 0x0a
        /*00fe*/ 	.short	(.L_470 - .L_469)
	.align		4
.L_469:
        /*0100*/ 	.word	index@(.nv.constant0._ZN5flash16flash_fwd_kernelI23Flash_fwd_kernel_traitsILi256ELi128ELi64ELi8ELb0ELb0EN7cutlass10bfloat16_tE19Flash_kernel_traitsILi256ELi128ELi64ELi8ES3_EELb0ELb0ELb1ELb1ELb0ELb0ELb0ELb0EEEvNS_16Flash_fwd_paramsE)
        /*0104*/ 	.short	0x0380
        /*0106*/ 	.short	0x01d0


	//----- nvinfo : EIATTR_SW_WAR
	.align		4
.L_470:
        /*0108*/ 	.byte	0x04, 0x36
        /*010a*/ 	.short	(.L_472 - .L_471)
.L_471:
        /*010c*/ 	.word	0x00000008
.L_472:


//--------------------- .nv.info._ZN5flash16flash_fwd_kernelI23Flash_fwd_kernel_traitsILi256ELi64ELi64ELi4ELb0ELb0EN7cutlass10bfloat16_tE19Flash_kernel_traitsILi256ELi64ELi64ELi4ES3_EELb1ELb0ELb0ELb0ELb0ELb0ELb0ELb0EEEvNS_16Flash_fwd_paramsE --------------------------
	.section	.nv.info._ZN5flash16flash_fwd_kernelI23Flash_fwd_kernel_traitsILi256ELi64ELi64ELi4ELb0ELb0EN7cutlass10bfloat16_tE19Flash_kernel_traitsILi256ELi64ELi64ELi4ES3_EELb1ELb0ELb0ELb0ELb0ELb0ELb0ELb0EEEvNS_16Flash_fwd_paramsE,"",@"SHT_CUDA_INFO"
	.sectionflags	@""
	.align	4


	//----- nvinfo : EIATTR_CUDA_API_VERSION
	.align		4
        /*0000*/ 	.byte	0x04, 0x37
        /*0002*/ 	.short	(.L_474 - .L_473)
.L_473:
        /*0004*/ 	.word	0x00000082


	//----- nvinfo : EIATTR_KPARAM_INFO
	.align		4
.L_474:
        /*0008*/ 	.byte	0x04, 0x17
        /*000a*/ 	.short	(.L_476 - .L_475)
.L_475:
        /*000c*/ 	.word	0x00000000
        /*0010*/ 	.short	0x0000
        /*0012*/ 	.short	0x0000
        /*0014*/ 	.byte	0x00, 0xf0, 0x41, 0x07


	//----- nvinfo : EIATTR_SPARSE_MMA_MASK
	.align		4
.L_476:
        /*0018*/ 	.byte	0x03, 0x50
        /*001a*/ 	.short	0x0000


	//----- nvinfo : EIATTR_MAXREG_COUNT
	.align		4
        /*001c*/ 	.byte	0x03, 0x1b
        /*001e*/ 	.short	0x00ff


	//----- nvinfo : EIATTR_NUM_BARRIERS
	.align		4
        /*0020*/ 	.byte	0x02, 0x4c
        /*0022*/ 	.byte	0x01
	.zero		1


	//----- nvinfo : EIATTR_MERCURY_ISA_VERSION
	.align		4
        /*0024*/ 	.byte	0x03, 0x5f
        /*0026*/ 	.short	0x0101


	//----- nvinfo : EIATTR_COOP_GROUP_MASK_REGIDS
	.align		4
        /*0028*/ 	.byte	0x04, 0x29
        /*002a*/ 	.short	(.L_478 - .L_477)


	//   ....[0]....
.L_477:
        /*002c*/ 	.word	0xffffffff


	//   ....[1]....
        /*0030*/ 	.word	0xffffffff


	//   ....[2]....
        /*0034*/ 	.word	0xffffffff


	//   ....[3]....
        /*0038*/ 	.word	0xffffffff


	//   ....[4]....
        /*003c*/ 	.word	0xffffffff


	//   ....[5]....
        /*0040*/ 	.word	0xffffffff


	//   ....[6]....
        /*0044*/ 	.word	0xffffffff


	//   ....[7]....
        /*0048*/ 	.word	0xffffffff


	//   ....[8]....
        /*004c*/ 	.word	0xffffffff


	//   ....[9]....
        /*0050*/ 	.word	0xffffffff


	//   ....[10]....
        /*0054*/ 	.word	0xffffffff


	//   ....[11]....
        /*0058*/ 	.word	0xffffffff


	//----- nvinfo : EIATTR_COOP_GROUP_INSTR_OFFSETS
	.align		4
.L_478:
        /*005c*/ 	.byte	0x04, 0x28
        /*005e*/ 	.short	(.L_480 - .L_479)


	//   ....[0]....
.L_479:
        /*0060*/ 	.word	0x00005590


	//   ....[1]....
        /*0064*/ 	.word	0x00005690


	//   ....[2]....
        /*0068*/ 	.word	0x000056e0


	//   ....[3]....
        /*006c*/ 	.word	0x00005850


	//   ....[4]....
        /*0070*/ 	.word	0x00009280


	//   ....[5]....
        /*0074*/ 	.word	0x00009330


	//   ....[6]....
        /*0078*/ 	.word	0x00009410


	//   ....[7]....
        /*007c*/ 	.word	0x00009470


	//   ....[8]....
        /*0080*/ 	.word	0x0000b9a0


	//   ....[9]....
        /*0084*/ 	.word	0x0000b9e0


	//   ....[10]....
        /*0088*/ 	.word	0x0000baa0


	//   ....[11]....
        /*008c*/ 	.word	0x0000bab0


	//----- nvinfo : EIATTR_VRC_CTA_INIT_COUNT
	.align		4
.L_480:
        /*0090*/ 	.byte	0x02, 0x4a
	.zero		1
	.zero		1


	//----- nvinfo : EIATTR_EXIT_INSTR_OFFSETS
	.align		4
        /*0094*/ 	.byte	0x04, 0x1c
        /*0096*/ 	.short	(.L_482 - .L_481)


	//   ....[0]....
.L_481:
        /*0098*/ 	.word	0x00000640


	//   ....[1]....
        /*009c*/ 	.word	0x000012e0


	//   ....[2]....
        /*00a0*/ 	.word	0x00001370


	//   ....[3]....
        /*00a4*/ 	.word	0x0000d780


	//   ....[4]....
        /*00a8*/ 	.word	0x0000d8e0


	//   ....[5]....
        /*00ac*/ 	.word	0x0000d900


	//----- nvinfo : EIATTR_CRS_STACK_SIZE
	.align		4
.L_482:
        /*00b0*/ 	.byte	0x04, 0x1e
        /*00b2*/ 	.short	(.L_484 - .L_483)
.L_483:
        /*00b4*/ 	.word	0x00000000


	//----- nvinfo : EIATTR_CBANK_PARAM_SIZE
	.align		4
.L_484:
        /*00b8*/ 	.byte	0x03, 0x19
        /*00ba*/ 	.short	0x01d0


	//----- nvinfo : EIATTR_PARAM_CBANK
	.align		4
        /*00bc*/ 	.byte	0x04, 0x0a
        /*00be*/ 	.short	(.L_486 - .L_485)
	.align		4
.L_485:
        /*00c0*/ 	.word	index@(.nv.constant0._ZN5flash16flash_fwd_kernelI23Flash_fwd_kernel_traitsILi256ELi64ELi64ELi4ELb0ELb0EN7cutlass10bfloat16_tE19Flash_kernel_traitsILi256ELi64ELi64ELi4ES3_EELb1ELb0ELb0ELb0ELb0ELb0ELb0ELb0EEEvNS_16Flash_fwd_paramsE)
        /*00c4*/ 	.short	0x0380
        /*00c6*/ 	.short	0x01d0


	//----- nvinfo : EIATTR_SW_WAR
	.align		4
.L_486:
        /*00c8*/ 	.byte	0x04, 0x36
        /*00ca*/ 	.short	(.L_488 - .L_487)
.L_487:
        /*00cc*/ 	.word	0x00000008
.L_488:


//--------------------- .nv.info._ZN5flash16flash_fwd_kernelI23Flash_fwd_kernel_traitsILi256ELi64ELi64ELi4ELb0ELb0EN7cutlass10bfloat16_tE19Flash_kernel_traitsILi256ELi64ELi64ELi4ES3_EELb1ELb0ELb1ELb0ELb0ELb0ELb0ELb0EEEvNS_16Flash_fwd_paramsE --------------------------
	.section	.nv.info._ZN5flash16flash_fwd_kernelI23Flash_fwd_kernel_traitsILi256ELi64ELi64ELi4ELb0ELb0EN7cutlass10bfloat16_tE19Flash_kernel_traitsILi256ELi64ELi64ELi4ES3_EELb1ELb0ELb1ELb0ELb0ELb0ELb0ELb0EEEvNS_16Flash_fwd_paramsE,"",@"SHT_CUDA_INFO"
	.sectionflags	@""
	.align	4


	//----- nvinfo : EIATTR_CUDA_API_VERSION
	.align		4
        /*0000*/ 	.byte	0x04, 0x37
        /*0002*/ 	.short	(.L_490 - .L_489)
.L_489:
        /*0004*/ 	.word	0x00000082


	//----- nvinfo : EIATTR_KPARAM_INFO
	.align		4
.L_490:
        /*0008*/ 	.byte	0x04, 0x17
        /*000a*/ 	.short	(.L_492 - .L_491)
.L_491:
        /*000c*/ 	.word	0x00000000
        /*0010*/ 	.short	0x0000
        /*0012*/ 	.short	0x0000
        /*0014*/ 	.byte	0x00, 0xf0, 0x41, 0x07


	//----- nvinfo : EIATTR_SPARSE_MMA_MASK
	.align		4
.L_492:
        /*0018*/ 	.byte	0x03, 0x50
        /*001a*/ 	.short	0x0000


	//----- nvinfo : EIATTR_MAXREG_COUNT
	.align		4
        /*001c*/ 	.byte	0x03, 0x1b
        /*001e*/ 	.short	0x00ff


	//----- nvinfo : EIATTR_NUM_BARRIERS
	.align		4
        /*0020*/ 	.byte	0x02, 0x4c
        /*0022*/ 	.byte	0x01
	.zero		1


	//----- nvinfo : EIATTR_MERCURY_ISA_VERSION
	.align		4
        /*0024*/ 	.byte	0x03, 0x5f
        /*0026*/ 	.short	0x0101


	//----- nvinfo : EIATTR_COOP_GROUP_MASK_REGIDS
	.align		4
        /*0028*/ 	.byte	0x04, 0x29
        /*002a*/ 	.short	(.L_494 - .L_493)


	//   ....[0]....
.L_493:
        /*002c*/ 	.word	0xffffffff


	//   ....[1]....
        /*0030*/ 	.word	0xffffffff


	//   ....[2]....
        /*0034*/ 	.word	0xffffffff


	//   ....[3]....
        /*0038*/ 	.word	0xffffffff


	//   ....[4]....
        /*003c*/ 	.word	0xffffffff


	//   ....[5]....
        /*0040*/ 	.word	0xffffffff


	//   ....[6]....
        /*0044*/ 	.word	0xffffffff


	//   ....[7]....
        /*0048*/ 	.word	0xffffffff


	//   ....[8]....
        /*004c*/ 	.word	0xffffffff


	//   ....[9]....
        /*0050*/ 	.word	0xffffffff


	//   ....[10]....
        /*0054*/ 	.word	0xffffffff


	//   ....[11]....
        /*0058*/ 	.word	0xffffffff


	//   ....[12]....
        /*005c*/ 	.word	0xffffffff


	//   ....[13]....
        /*0060*/ 	.word	0xffffffff


	//   ....[14]....
        /*0064*/ 	.word	0xffffffff


	//   ....[15]....
        /*0068*/ 	.word	0xffffffff


	//----- nvinfo : EIATTR_COOP_GROUP_INSTR_OFFSETS
	.align		4
.L_494:
        /*006c*/ 	.byte	0x04, 0x28
        /*006e*/ 	.short	(.L_496 - .L_495)


	//   ....[0]....
.L_495:
        /*0070*/ 	.word	0x00005c00


	//   ....[1]....
        /*0074*/ 	.word	0x00005d50


	//   ....[2]....
        /*0078*/ 	.word	0x00005d70


	//   ....[3]....
        /*007c*/ 	.word	0x00005f10


	//   ....[4]....
        /*0080*/ 	.word	0x0000a100


	//   ....[5]....
        /*0084*/ 	.word	0x0000a2a0


	//   ....[6]....
        /*0088*/ 	.word	0x0000a2c0


	//   ....[7]....
        /*008c*/ 	.word	0x0000a370


	//   ....[8]....
        /*0090*/ 	.word	0x0000f090


	//   ....[9]....
        /*0094*/ 	.word	0x0000f190


	//   ....[10]....
        /*0098*/ 	.word	0x0000f1c0


	//   ....[11]....
        /*009c*/ 	.word	0x0000f260


	//   ....[12]....
        /*00a0*/ 	.word	0x000117b0


	//   ....[13]....
        /*00a4*/ 	.word	0x000117f0


	//   ....[14]....
        /*00a8*/ 	.word	0x00011930


	//   ....[15]....
        /*00ac*/ 	.word	0x00011960


	//----- nvinfo : EIATTR_VRC_CTA_INIT_COUNT
	.align		4
.L_496:
        /*00b0*/ 	.byte	0x02, 0x4a
	.zero		1
	.zero		1


	//----- nvinfo : EIATTR_EXIT_INSTR_OFFSETS
	.align		4
        /*00b4*/ 	.byte	0x04, 0x1c
        /*00b6*/ 	.short	(.L_498 - .L_497)


	//   ....[0]....
.L_497:
        /*00b8*/ 	.word	0x00000630


	//   ....[1]....
        /*00bc*/ 	.word	0x00001400


	//   ....[2]....
        /*00c0*/ 	.word	0x00001490


	//   ....[3]....
        /*00c4*/ 	.word	0x00013580


	//   ....[4]....
        /*00c8*/ 	.word	0x000136e0


	//   ....[5]....
        /*00cc*/ 	.word	0x00013700


	//----- nvinfo : EIATTR_CRS_STACK_SIZE
	.align		4
.L_498:
        /*00d0*/ 	.byte	0x04, 0x1e
        /*00d2*/ 	.short	(.L_500 - .L_499)
.L_499:
        /*00d4*/ 	.word	0x00000000


	//----- nvinfo : EIATTR_CBANK_PARAM_SIZE
	.align		4
.L_500:
        /*00d8*/ 	.byte	0x03, 0x19
        /*00da*/ 	.short	0x01d0


	//----- nvinfo : EIATTR_PARAM_CBANK
	.align		4
        /*00dc*/ 	.byte	0x04, 0x0a
        /*00de*/ 	.short	(.L_502 - .L_501)
	.align		4
.L_501:
        /*00e0*/ 	.word	index@(.nv.constant0._ZN5flash16flash_fwd_kernelI23Flash_fwd_kernel_traitsILi256ELi64ELi64ELi4ELb0ELb0EN7cutlass10bfloat16_tE19Flash_kernel_traitsILi256ELi64ELi64ELi4ES3_EELb1ELb0ELb1ELb0ELb0ELb0ELb0ELb0EEEvNS_16Flash_fwd_paramsE)
        /*00e4*/ 	.short	0x0380
        /*00e6*/ 	.short	0x01d0


	//----- nvinfo : EIATTR_SW_WAR
	.align		4
.L_502:
        /*00e8*/ 	.byte	0x04, 0x36
        /*00ea*/ 	.short	(.L_504 - .L_503)
.L_503:
        /*00ec*/ 	.word	0x00000008
.L_504:


//--------------------- .nv.info._ZN5flash16flash_fwd_kernelI23Flash_fwd_kernel_traitsILi256ELi64ELi64ELi4ELb0ELb0EN7cutlass10bfloat16_tE19Flash_kernel_traitsILi256ELi64ELi64ELi4ES3_EELb1ELb0ELb0ELb0ELb0ELb1ELb0ELb0EEEvNS_16Flash_fwd_paramsE --------------------------
	.section	.nv.info._ZN5flash16flash_fwd_kernelI23Flash_fwd_kernel_traitsILi256ELi64ELi64ELi4ELb0ELb0EN7cutlass10bfloat16_tE19Flash_kernel_traitsILi256ELi64ELi64ELi4ES3_EELb1ELb0ELb0ELb0ELb0ELb1ELb0ELb0EEEvNS_16Flash_fwd_paramsE,"",@"SHT_CUDA_INFO"
	.sectionflags	@""
	.align	4


	//----- nvinfo : EIATTR_CUDA_API_VERSION
	.align		4
        /*0000*/ 	.byte	0x04, 0x37
        /*0002*/ 	.short	(.L_506 - .L_505)
.L_505:
        /*0004*/ 	.word	0x00000082


	//----- nvinfo : EIATTR_KPARAM_INFO
	.align		4
.L_506:
        /*0008*/ 	.byte	0x04, 0x17
        /*000a*/ 	.short	(.L_508 - .L_507)
.L_507:
        /*000c*/ 	.word	0x00000000
        /*0010*/ 	.short	0x0000
        /*0012*/ 	.short	0x0000
        /*0014*/ 	.byte	0x00, 0xf0, 0x41, 0x07


	//----- nvinfo : EIATTR_SPARSE_MMA_MASK
	.align		4
.L_508:
        /*0018*/ 	.byte	0x03, 0x50
        /*001a*/ 	.short	0x0000


	//----- nvinfo : EIATTR_MAXREG_COUNT
	.align		4
        /*001c*/ 	.byte	0x03, 0x1b
        /*001e*/ 	.short	0x00ff


	//----- nvinfo : EIATTR_NUM_BARRIERS
	.align		4
        /*0020*/ 	.byte	0x02, 0x4c
        /*0022*/ 	.byte	0x01
	.zero		1


	//----- nvinfo : EIATTR_MERCURY_ISA_VERSION
	.align		4
        /*0024*/ 	.byte	0x03, 0x5f
        /*0026*/ 	.short	0x0101


	//----- nvinfo : EIATTR_INT_WARP_WIDE_INSTR_OFFSETS
	.align		4
        /*0028*/ 	.byte	0x04, 0x31
        /*002a*/ 	.short	(.L_510 - .L_509)


	//   ....[0]....
.L_509:
        /*002c*/ 	.word	0x00001960


	//   ....[1]....
        /*0030*/ 	.word	0x00001f50


	//   ....[2]....
        /*0034*/ 	.word	0x00002120


	//----- nvinfo : EIATTR_COOP_GROUP_MASK_REGIDS
	.align		4
.L_510:
        /*0038*/ 	.byte	0x04, 0x29
        /*003a*/ 	.short	(.L_512 - .L_511)


	//   ....[0]....
.L_511:
        /*003c*/ 	.word	0xffffffff


	//   ....[1]....
        /*0040*/ 	.word	0xffffffff


	//   ....[2]....
        /*0044*/ 	.word	0xffffffff


	//   ....[3]....
        /*0048*/ 	.word	0xffffffff


	//   ....[4]....
        /*004c*/ 	.word	0xffffffff


	//   ....[5]....
        /*0050*/ 	.word	0xffffffff


	//   ....[6]....
        /*0054*/ 	.word	0xffffffff


	//   ....[7]....
        /*0058*/ 	.word	0xffffffff


	//   ....[8]....
        /*005c*/ 	.word	0xffffffff


	//   ....[9]....
        /*0060*/ 	.word	0xffffffff


	//   ....[10]....
        /*0064*/ 	.word	0xffffffff


	//   ....[11]....
        /*0068*/ 	.word	0xffffffff


	//----- nvinfo : EIATTR_COOP_GROUP_INSTR_OFFSETS
	.align		4
.L_512:
        /*006c*/ 	.byte	0x04, 0x28
        /*006e*/ 	.short	(.L_514 - .L_513)


	//   ....[0]....
.L_513:
        /*0070*/ 	.word	0x00003f10


	//   ....[1]....
        /*0074*/ 	.word	0x00004030


	//   ....[2]....
        /*0078*/ 	.word	0x00004090


	//   ....[3]....
        /*007c*/ 	.word	0x000041d0


	//   ....[4]....
        /*0080*/ 	.word	0x00007460


	//   ....[5]....
        /*0084*/ 	.word	0x00007530


	//   ....[6]....
        /*0088*/ 	.word	0x000075f0


	//   ....[7]....
        /*008c*/ 	.word	0x00007620


	//   ....[8]....
        /*0090*/ 	.word	0x00009c80


	//   ....[9]....
        /*0094*/ 	.word	0x00009cc0


	//   ....[10]....
        /*0098*/ 	.word	0x00009db0


	//   ....[11]....
        /*009c*/ 	.word	0x00009dd0


	//----- nvinfo : EIATTR_VRC_CTA_INIT_COUNT
	.align		4
.L_514:
        /*00a0*/ 	.byte	0x02, 0x4a
	.zero		1
	.zero		1


	//----- nvinfo : EIATTR_EXIT_INSTR_OFFSETS
	.align		4
        /*00a4*/ 	.byte	0x04, 0x1c
        /*00a6*/ 	.short	(.L_516 - .L_515)


	//   ....[0]....
.L_515:
        /*00a8*/ 	.word	0x00000660


	//   ....[1]....
        /*00ac*/ 	.word	0x00001190


	//   ....[2]....
        /*00b0*/ 	.word	0x00001220


	//   ....[3]....
        /*00b4*/ 	.word	0x0000b990


	//   ....[4]....
        /*00b8*/ 	.word	0x0000baa0


	//----- nvinfo : EIATTR_CRS_STACK_SIZE
	.align		4
.L_516:
        /*00bc*/ 	.byte	0x04, 0x1e
        /*00be*/ 	.short	(.L_518 - .L_517)
.L_517:
        /*00c0*/ 	.word	0x00000000


	//----- nvinfo : EIATTR_CBANK_PARAM_SIZE
	.align		4
.L_518:
        /*00c4*/ 	.byte	0x03, 0x19
        /*00c6*/ 	.short	0x01d0


	//----- nvinfo : EIATTR_PARAM_CBANK
	.align		4
        /*00c8*/ 	.byte	0x04, 0x0a
        /*00ca*/ 	.short	(.L_520 - .L_519)
	.align		4
.L_519:
        /*00cc*/ 	.word	index@(.nv.constant0._ZN5flash16flash_fwd_kernelI23Flash_fwd_kernel_traitsILi256ELi64ELi64ELi4ELb0ELb0EN7cutlass10bfloat16_tE19Flash_kernel_traitsILi256ELi64ELi64ELi4ES3_EELb1ELb0ELb0ELb0ELb0ELb1ELb0ELb0EEEvNS_16Flash_fwd_paramsE)
        /*00d0*/ 	.short	0x0380
        /*00d2*/ 	.short	0x01d0


	//----- nvinfo : EIATTR_SW_WAR
	.align		4
.L_520:
        /*00d4*/ 	.byte	0x04, 0x36
        /*00d6*/ 	.short	(.L_522 - .L_521)
.L_521:
        /*00d8*/ 	.word	0x00000008
.L_522:


//--------------------- .nv.info._ZN5flash16flash_fwd_kernelI23Flash_fwd_kernel_traitsILi256ELi64ELi64ELi4ELb0ELb0EN7cutlass10bfloat16_tE19Flash_kernel_traitsILi256ELi64ELi64ELi4ES3_EELb0ELb0ELb0ELb0ELb0ELb1ELb1ELb0EEEvNS_16Flash_fwd_paramsE --------------------------
	.section	.nv.info._ZN5flash16flash_fwd_kernelI23Flash_fwd_kernel_traitsILi256ELi64ELi64ELi4ELb0ELb0EN7cutlass10bfloat16_tE19Flash_kernel_traitsILi256ELi64ELi64ELi4ES3_EELb0ELb0ELb0ELb0ELb0ELb1ELb1ELb0EEEvNS_16Flash_fwd_paramsE,"",@"SHT_CUDA_INFO"
	.sectionflags	@""
	.align	4


	//----- nvinfo : EIATTR_CUDA_API_VERSION
	.align		4
        /*0000*/ 	.byte	0x04, 0x37
        /*0002*/ 	.short	(.L_524 - .L_523)
.L_523:
        /*0004*/ 	.word	0x00000082


	//----- nvinfo : EIATTR_KPARAM_INFO
	.align		4
.L_524:
        /*0008*/ 	.byte	0x04, 0x17
        /*000a*/ 	.short	(.L_526 - .L_525)
.L_525:
        /*000c*/ 	.word	0x00000000
        /*0010*/ 	.short	0x0000
        /*0012*/ 	.short	0x0000
        /*0014*/ 	.byte	0x00, 0xf0, 0x41, 0x07


	//----- nvinfo : EIATTR_SPARSE_MMA_MASK
	.align		4
.L_526:
        /*0018*/ 	.byte	0x03, 0x50
        /*001a*/ 	.short	0x0000


	//----- nvinfo : EIATTR_MAXREG_COUNT
	.align		4
        /*001c*/ 	.byte	0x03, 0x1b
        /*001e*/ 	.short	0x00ff


	//----- nvinfo : EIATTR_NUM_BARRIERS
	.align		4
        /*0020*/ 	.byte	0x02, 0x4c
        /*0022*/ 	.byte	0x01
	.zero		1


	//----- nvinfo : EIATTR_MERCURY_ISA_VERSION
	.align		4
        /*0024*/ 	.byte	0x03, 0x5f
        /*0026*/ 	.short	0x0101


	//----- nvinfo : EIATTR_INT_WARP_WIDE_INSTR_OFFSETS
	.align		4
        /*0028*/ 	.byte	0x04, 0x31
        /*002a*/ 	.short	(.L_528 - .L_527)


	//   ....[0]....
.L_527:
        /*002c*/ 	.word	0x00001ab0


	//   ....[1]....
        /*0030*/ 	.word	0x00001b80


	//   ....[2]....
        /*0034*/ 	.word	0x000021a0


	//----- nvinfo : EIATTR_COOP_GROUP_MASK_REGIDS
	.align		4
.L_528:
        /*0038*/ 	.byte	0x04, 0x29
        /*003a*/ 	.short	(.L_530 - .L_529)


	//   ....[0]....
.L_529:
        /*003c*/ 	.word	0xffffffff


	//   ....[1]....
        /*0040*/ 	.word	0xffffffff


	//   ....[2]....
        /*0044*/ 	.word	0xffffffff


	//   ....[3]....
        /*0048*/ 	.word	0xffffffff


	//   ....[4]....
        /*004c*/ 	.word	0xffffffff


	//   ....[5]....
        /*0050*/ 	.word	0xffffffff


	//   ....[6]....
        /*0054*/ 	.word	0xffffffff


	//   ....[7]....
        /*0058*/ 	.word	0xffffffff


	//   ....[8]....
        /*005c*/ 	.word	0xffffffff


	//   ....[9]....
        /*0060*/ 	.word	0xffffffff


	//   ....[10]....
        /*0064*/ 	.word	0xffffffff


	//   ....[11]....
        /*0068*/ 	.word	0xffffffff


	//----- nvinfo : EIATTR_COOP_GROUP_INSTR_OFFSETS
	.align		4
.L_530:
        /*006c*/ 	.byte	0x04, 0x28
        /*006e*/ 	.short	(.L_532 - .L_531)


	//   ....[0]....
.L_531:
        /*0070*/ 	.word	0x00004150


	//   ....[1]....
        /*0074*/ 	.word	0x00004190


	//   ....[2]....
        /*0078*/ 	.word	0x00004220


	//   ....[3]....
        /*007c*/ 	.word	0x00004250


	//   ....[4]....
        /*0080*/ 	.word	0x00007060


	//   ....[5]....
        /*0084*/ 	.word	0x000070e0


	//   ....[6]....
        /*0088*/ 	.word	0x00007170


	//   ....[7]....
        /*008c*/ 	.word	0x00007180


	//   ....[8]....
        /*0090*/ 	.word	0x00008d80


	//   ....[9]....
        /*0094*/ 	.word	0x00008dc0


	//   ....[10]....
        /*0098*/ 	.word	0x00008e90


	//   ....[11]....
        /*009c*/ 	.word	0x00008eb0


	//----- nvinfo : EIATTR_VRC_CTA_INIT_COUNT
	.align		4
.L_532:
        /*00a0*/ 	.byte	0x02, 0x4a
	.zero		1
	.zero		1


	//----- nvinfo : EIATTR_EXIT_INSTR_OFFSETS
	.align		4
        /*00a4*/ 	.byte	0x04, 0x1c
        /*00a6*/ 	.short	(.L_534 - .L_533)


	//   ....[0]....
.L_533:
        /*00a8*/ 	.word	0x000004f0


	//   ....[1]....
        /*00ac*/ 	.word	0x00001010


	//   ....[2]....
        /*00b0*/ 	.word	0x000010a0


	//   ....[3]....
        /*00b4*/ 	.word	0x0000aaf0


	//   ....[4]....
        /*00b8*/ 	.word	0x0000ac00


	//----- nvinfo : EIATTR_CRS_STACK_SIZE
	.align		4
.L_534:
        /*00bc*/ 	.byte	0x04, 0x1e
        /*00be*/ 	.short	(.L_536 - .L_535)
.L_535:
        /*00c0*/ 	.word	0x00000000


	//----- nvinfo : EIATTR_CBANK_PARAM_SIZE
	.align		4
.L_536:
        /*00c4*/ 	.byte	0x03, 0x19
        /*00c6*/ 	.short	0x01d0


	//----- nvinfo : EIATTR_PARAM_CBANK
	.align		4
        /*00c8*/ 	.byte	0x04, 0x0a
        /*00ca*/ 	.short	(.L_538 - .L_537)
	.align		4
.L_537:
        /*00cc*/ 	.word	index@(.nv.constant0._ZN5flash16flash_fwd_kernelI23Flash_fwd_kernel_traitsILi256ELi64ELi64ELi4ELb0ELb0EN7cutlass10bfloat16_tE19Flash_kernel_traitsILi256ELi64ELi64ELi4ES3_EELb0ELb0ELb0ELb0ELb0ELb1ELb1ELb0EEEvNS_16Flash_fwd_paramsE)
        /*00d0*/ 	.short	0x0380
        /*00d2*/ 	.short	0x01d0


	//----- nvinfo : EIATTR_SW_WAR
	.align		4
.L_538:
        /*00d4*/ 	.byte	0x04, 0x36
        /*00d6*/ 	.short	(.L_540 - .L_539)
.L_539:
        /*00d8*/ 	.word	0x00000008
.L_540:


//--------------------- .nv.info._ZN5flash16flash_fwd_kernelI23Flash_fwd_kernel_traitsILi256ELi64ELi64ELi4ELb0ELb0EN7cutlass10bfloat16_tE19Flash_kernel_traitsILi256ELi64ELi64ELi4ES3_EELb1ELb0ELb0ELb1ELb0ELb0ELb0ELb0EEEvNS_16Flash_fwd_paramsE --------------------------
	.section	.nv.info._ZN5flash16flash_fwd_kernelI23Flash_fwd_kernel_traitsILi256ELi64ELi64ELi4ELb0ELb0EN7cutlass10bfloat16_tE19Flash_kernel_traitsILi256ELi64ELi64ELi4ES3_EELb1ELb0ELb0ELb1ELb0ELb0ELb0ELb0EEEvNS_16Flash_fwd_paramsE,"",@"SHT_CUDA_INFO"
	.sectionflags	@""
	.align	4


	//----- nvinfo : EIATTR_CUDA_API_VERSION
	.align		4
        /*0000*/ 	.byte	0x04, 0x37
        /*0002*/ 	.short	(.L_542 - .L_541)
.L_541:
        /*0004*/ 	.word	0x00000082


	//----- nvinfo : EIATTR_KPARAM_INFO
	.align		4
.L_542:
        /*0008*/ 	.byte	0x04, 0x17
        /*000a*/ 	.short	(.L_544 - .L_543)
.L_543:
        /*000c*/ 	.word	0x00000000
        /*0010*/ 	.short	0x0000
        /*0012*/ 	.short	0x0000
        /*0014*/ 	.byte	0x00, 0xf0, 0x41, 0x07


	//----- nvinfo : EIATTR_SPARSE_MMA_MASK
	.align		4
.L_544:
        /*0018*/ 	.byte	0x03, 0x50
        /*001a*/ 	.short	0x0000


	//----- nvinfo : EIATTR_MAXREG_COUNT
	.align		4
        /*001c*/ 	.byte	0x03, 0x1b
        /*001e*/ 	.short	0x00ff


	//----- nvinfo : EIATTR_NUM_BARRIERS
	.align		4
        /*0020*/ 	.byte	0x02, 0x4c
        /*0022*/ 	.byte	0x01
	.zero		1


	//----- nvinfo : EIATTR_MERCURY_ISA_VERSION
	.align		4
        /*0024*/ 	.byte	0x03, 0x5f
        /*0026*/ 	.short	0x0101


	//----- nvinfo : EIATTR_COOP_GROUP_MASK_REGIDS
	.align		4
        /*0028*/ 	.byte	0x04, 0x29
        /*002a*/ 	.short	(.L_546 - .L_545)


	//   ....[0]....
.L_545:
        /*002c*/ 	.word	0xffffffff


	//   ....[1]....
        /*0030*/ 	.word	0xffffffff


	//   ....[2]....
        /*0034*/ 	.word	0xffffffff


	//   ....[3]....
        /*0038*/ 	.word	0xffffffff


	//   ....[4]....
        /*003c*/ 	.word	0xffffffff


	//   ....[5]....
        /*0040*/ 	.word	0xffffffff


	//   ....[6]....
        /*0044*/ 	.word	0xffffffff


	//   ....[7]....
        /*0048*/ 	.word	0xffffffff


	//   ....[8]....
        /*004c*/ 	.word	0xffffffff


	//   ....[9]....
        /*0050*/ 	.word	0xffffffff


	//   ....[10]....
        /*0054*/ 	.word	0xffffffff


	//   ....[11]....
        /*0058*/ 	.word	0xffffffff


	//----- nvinfo : EIATTR_COOP_GROUP_INSTR_OFFSETS
	.align		4
.L_546:
        /*005c*/ 	.byte	0x04, 0x28
        /*005e*/ 	.short	(.L_548 - .L_547)


	//   ....[0]....
.L_547:
        /*0060*/ 	.word	0x00005eb0


	//   ....[1]....
        /*0064*/ 	.word	0x00006010


	//   ....[2]....
        /*0068*/ 	.word	0x00006040


	//   ....[3]....
        /*006c*/ 	.word	0x00006200


	//   ....[4]....
        /*0070*/ 	.word	0x0000a480


	//   ....[5]....
        /*0074*/ 	.word	0x0000a5a0


	//   ....[6]....
        /*0078*/ 	.word	0x0000a670


	//   ....[7]....
        /*007c*/ 	.word	0x0000a6b0


	//   ....[8]....
        /*0080*/ 	.word	0x0000cc60


	//   ....[9]....
        /*0084*/ 	.word	0x0000cca0


	//   ....[10]....
        /*0088*/ 	.word	0x0000cda0


	//   ....[11]....
        /*008c*/ 	.word	0x0000cdc0


	//----- nvinfo : EIATTR_VRC_CTA_INIT_COUNT
	.align		4
.L_548:
        /*0090*/ 	.byte	0x02, 0x4a
	.zero		1
	.zero		1


	//----- nvinfo : EIATTR_EXIT_INSTR_OFFSETS
	.align		4
        /*0094*/ 	.byte	0x04, 0x1c
        /*0096*/ 	.short	(.L_550 - .L_549)


	//   ....[0]....
.L_549:
        /*0098*/ 	.word	0x00000680


	//   ....[1]....
        /*009c*/ 	.word	0x000012e0


	//   ....[2]....
        /*00a0*/ 	.word	0x00001370


	//   ....[3]....
        /*00a4*/ 	.word	0x0000ea70


	//   ....[4]....
        /*00a8*/ 	.word	0x0000ebc0


	//   ....[5]....
        /*00ac*/ 	.word	0x0000ebe0


	//----- nvinfo : EIATTR_CRS_STACK_SIZE
	.align		4
.L_550:
        /*00b0*/ 	.byte	0x04, 0x1e
        /*00b2*/ 	.short	(.L_552 - .L_551)
.L_551:
        /*00b4*/ 	.word	0x00000000


	//----- nvinfo : EIATTR_CBANK_PARAM_SIZE
	.align		4
.L_552:
        /*00b8*/ 	.byte	0x03, 0x19
        /*00ba*/ 	.short	0x01d0


	//----- nvinfo : EIATTR_PARAM_CBANK
	.align		4
        /*00bc*/ 	.byte	0x04, 0x0a
        /*00be*/ 	.short	(.L_554 - .L_553)
	.align		4
.L_553:
        /*00c0*/ 	.word	index@(.nv.constant0._ZN5flash16flash_fwd_kernelI23Flash_fwd_kernel_traitsILi256ELi64ELi64ELi4ELb0ELb0EN7cutlass10bfloat16_tE19Flash_kernel_traitsILi256ELi64ELi64ELi4ES3_EELb1ELb0ELb0ELb1ELb0ELb0ELb0ELb0EEEvNS_16Flash_fwd_paramsE)
        /*00c4*/ 	.short	0x0380
        /*00c6*/ 	.short	0x01d0


	//----- nvinfo : EIATTR_SW_WAR
	.align		4
.L_554:
        /*00c8*/ 	.byte	0x04, 0x36
        /*00ca*/ 	.short	(.L_556 - .L_555)
.L_555:
        /*00cc*/ 	.word	0x00000008
.L_556:


//--------------------- .nv.info._ZN5flash16flash_fwd_kernelI23Flash_fwd_kernel_traitsILi256ELi64ELi64ELi4ELb0ELb0EN7cutlass10bfloat16_tE19Flash_kernel_traitsILi256ELi64ELi64ELi4ES3_EELb1ELb0ELb0ELb0ELb0ELb0ELb0ELb1EEEvNS_16Flash_fwd_paramsE --------------------------
	.section	.nv.info._ZN5flash16flash_fwd_kernelI23Flash_fwd_kernel_traitsILi256ELi64ELi64ELi4ELb0ELb0EN7cutlass10bfloat16_tE19Flash_kernel_traitsILi256ELi64ELi64ELi4ES3_EELb1ELb0ELb0ELb0ELb0ELb0ELb0ELb1EEEvNS_16Flash_fwd_paramsE,"",@"SHT_CUDA_INFO"
	.sectionflags	@""
	.align	4


	//----- nvinfo : EIATTR_CUDA_API_VERSION
	.align		4
        /*0000*/ 	.byte	0x04, 0x37
        /*0002*/ 	.short	(.L_558 - .L_557)
.L_557:
        /*0004*/ 	.word	0x00000082


	//----- nvinfo : EIATTR_KPARAM_INFO
	.align		4
.L_558:
        /*0008*/ 	.byte	0x04, 0x17
        /*000a*/ 	.short	(.L_560 - .L_559)
.L_559:
        /*000c*/ 	.word	0x00000000
        /*0010*/ 	.short	0x0000
        /*0012*/ 	.short	0x0000
        /*0014*/ 	.byte	0x00, 0xf0, 0x41, 0x07


	//----- nvinfo : EIATTR_SPARSE_MMA_MASK
	.align		4
.L_560:
        /*0018*/ 	.byte	0x03, 0x50
        /*001a*/ 	.short	0x0000


	//----- nvinfo : EIATTR_MAXREG_COUNT
	.align		4
        /*001c*/ 	.byte	0x03, 0x1b
        /*001e*/ 	.short	0x00ff


	//----- nvinfo : EIATTR_NUM_BARRIERS
	.align		4
        /*0020*/ 	.byte	0x02, 0x4c
        /*0022*/ 	.byte	0x01
	.zero		1


	//----- nvinfo : EIATTR_ANNOTATIONS
	.align		4
        /*0024*/ 	.byte	0x04, 0x55
        /*0026*/ 	.short	(.L_562 - .L_561)


	//   ....[0]....
.L_561:
        /*0028*/ 	.word	0x00000001
        /*002c*/ 	.byte	0x40, 0x1a, 0x00, 0x00, 0x01, 0x00, 0x00, 0x00, 0x90, 0x1a, 0x00, 0x00, 0x01, 0x00, 0x00, 0x00
        /* <DEDUP_REMOVED lines=18> */
        /*015c*/ 	.byte	0xf0, 0xed, 0x00, 0x00, 0x01, 0x00, 0x00, 0x00, 0x00, 0xee, 0x00, 0x00


	//----- nvinfo : EIATTR_MERCURY_ISA_VERSION
	.align		4
.L_562:
        /*0168*/ 	.byte	0x03, 0x5f
        /*016a*/ 	.short	0x0101


	//----- nvinfo : EIATTR_COOP_GROUP_MASK_REGIDS
	.align		4
        /*016c*/ 	.byte	0x04, 0x29
        /*016e*/ 	.short	(.L_564 - .L_563)


	//   ....[0]....
.L_563:
        /*0170*/ 	.word	0xffffffff


	//   ....[1]....
        /*0174*/ 	.word	0xffffffff


	//   ....[2]....
        /*0178*/ 	.word	0xffffffff


	//   ....[3]....
        /*017c*/ 	.word	0xffffffff


	//   ....[4]....
        /*0180*/ 	.word	0xffffffff


	//   ....[5]....
        /*0184*/ 	.word	0xffffffff


	//   ....[6]....
        /*0188*/ 	.word	0xffffffff


	//   ....[7]....
        /*018c*/ 	.word	0xffffffff


	//   ....[8]....
        /*0190*/ 	.word	0xffffffff


	//   ....[9]....
        /*0194*/ 	.word	0xffffffff


	//   ....[10]....
        /*0198*/ 	.word	0xffffffff


	//   ....[11]....
        /*019c*/ 	.word	0xffffffff


	//----- nvinfo : EIATTR_COOP_GROUP_INSTR_OFFSETS
	.align		4
.L_564:
        /*01a0*/ 	.byte	0x04, 0x28
        /*01a2*/ 	.short	(.L_566 - .L_565)


	//   ....[0]....
.L_565:
        /*01a4*/ 	.word	0x00005580


	//   ....[1]....
        /*01a8*/ 	.word	0x00005760


	//   ....[2]....
        /*01ac*/ 	.word	0x00005790


	//   ....[3]....
        /*01b0*/ 	.word	0x00005880


	//   ....[4]....
        /*01b4*/ 	.word	0x0000a150


	//   ....[5]....
        /*01b8*/ 	.word	0x0000a170


	//   ....[6]....
        /*01bc*/ 	.word	0x0000a1f0


	//   ....[7]....
        /*01c0*/ 	.word	0x0000a2a0


	//   ....[8]....
        /*01c4*/ 	.word	0x0000d6c0


	//   ....[9]....
        /*01c8*/ 	.word	0x0000d6d0


	//   ....[10]....
        /*01cc*/ 	.word	0x0000d700


	//   ....[11]....
        /*01d0*/ 	.word	0x0000d710


	//----- nvinfo : EIATTR_VRC_CTA_INIT_COUNT
	.align		4
.L_566:
        /*01d4*/ 	.byte	0x02, 0x4a
	.zero		1
	.zero		1


	//----- nvinfo : EIATTR_EXIT_INSTR_OFFSETS
	.align		4
        /*01d8*/ 	.byte	0x04, 0x1c
        /*01da*/ 	.short	(.L_568 - .L_567)


	//   ....[0]....
.L_567:
        /*01dc*/ 	.word	0x000006a0


	//   ....[1]....
        /*01e0*/ 	.word	0x00001300


	//   ....[2]....
        /*01e4*/ 	.word	0x00001390


	//   ....[3]....
        /*01e8*/ 	.word	0x0000f450


	//   ....[4]....
        /*01ec*/ 	.word	0x0000f5b0


	//   ....[5]....
        /*01f0*/ 	.word	0x0000f5d0


	//----- nvinfo : EIATTR_CRS_STACK_SIZE
	.align		4
.L_568:
        /*01f4*/ 	.byte	0x04, 0x1e
        /*01f6*/ 	.short	(.L_570 - .L_569)
.L_569:
        /*01f8*/ 	.word	0x00000000


	//----- nvinfo : EIATTR_CBANK_PARAM_SIZE
	.align		4
.L_570:
        /*01fc*/ 	.byte	0x03, 0x19
        /*01fe*/ 	.short	0x01d0


	//----- nvinfo : EIATTR_PARAM_CBANK
	.align		4
        /*0200*/ 	.byte	0x04, 0x0a
        /*0202*/ 	.short	(.L_572 - .L_571)
	.align		4
.L_571:
        /*0204*/ 	.word	index@(.nv.constant0._ZN5flash16flash_fwd_kernelI23Flash_fwd_kernel_traitsILi256ELi64ELi64ELi4ELb0ELb0EN7cutlass10bfloat16_tE19Flash_kernel_traitsILi256ELi64ELi64ELi4ES3_EELb1ELb0ELb0ELb0ELb0ELb0ELb0ELb1EEEvNS_16Flash_fwd_paramsE)
        /*0208*/ 	.short	0x0380
        /*020a*/ 	.short	0x01d0


	//----- nvinfo : EIATTR_SW_WAR
	.align		4
.L_572:
        /*020c*/ 	.byte	0x04, 0x36
        /*020e*/ 	.short	(.L_574 - .L_573)
.L_573:
        /*0210*/ 	.word	0x00000008
.L_574:


//--------------------- .nv.info._ZN5flash16flash_fwd_kernelI23Flash_fwd_kernel_traitsILi256ELi64ELi64ELi4ELb0ELb0EN7cutlass10bfloat16_tE19Flash_kernel_traitsILi256ELi64ELi64ELi4ES3_EELb0ELb0ELb0ELb0ELb0ELb0ELb1ELb0EEEvNS_16Flash_fwd_paramsE --------------------------
	.section	.nv.info._ZN5flash16flash_fwd_kernelI23Flash_fwd_kernel_traitsILi256ELi64ELi64ELi4ELb0ELb0EN7cutlass10bfloat16_tE19Flash_kernel_traitsILi256ELi64ELi64ELi4ES3_EELb0ELb0ELb0ELb0ELb0ELb0ELb1ELb0EEEvNS_16Flash_fwd_paramsE,"",@"SHT_CUDA_INFO"
	.sectionflags	@""
	.align	4


	//----- nvinfo : EIATTR_CUDA_API_VERSION
	.align		4
        /*0000*/ 	.byte	0x04, 0x37
        /*0002*/ 	.short	(.L_576 - .L_575)
.L_575:
        /*0004*/ 	.word	0x00000082


	//----- nvinfo : EIATTR_KPARAM_INFO
	.align		4
.L_576:
        /*0008*/ 	.byte	0x04, 0x17
        /*000a*/ 	.short	(.L_578 - .L_577)
.L_577:
        /*000c*/ 	.word	0x00000000
        /*0010*/ 	.short	0x0000
        /*0012*/ 	.short	0x0000
        /*0014*/ 	.byte	0x00, 0xf0, 0x41, 0x07


	//----- nvinfo : EIATTR_SPARSE_MMA_MASK
	.align		4
.L_578:
        /*0018*/ 	.byte	0x03, 0x50
        /*001a*/ 	.short	0x0000


	//----- nvinfo : EIATTR_MAXREG_COUNT
	.align		4
        /*001c*/ 	.byte	0x03, 0x1b
        /*001e*/ 	.short	0x00ff


	//----- nvinfo : EIATTR_NUM_BARRIERS
	.align		4
        /*0020*/ 	.byte	0x02, 0x4c
        /*0022*/ 	.byte	0x01
	.zero		1


	//----- nvinfo : EIATTR_MERCURY_ISA_VERSION
	.align		4
        /*0024*/ 	.byte	0x03, 0x5f
        /*0026*/ 	.short	0x0101


	//----- nvinfo : EIATTR_COOP_GROUP_MASK_REGIDS
	.align		4
        /*0028*/ 	.byte	0x04, 0x29
        /*002a*/ 	.short	(.L_580 - .L_579)


	//   ....[0]....
.L_579:
        /*002c*/ 	.word	0xffffffff


	//   ....[1]....
        /*0030*/ 	.word	0xffffffff


	//   ....[2]....
        /*0034*/ 	.word	0xffffffff


	//   ....[3]....
        /*0038*/ 	.word	0xffffffff


	//   ....[4]....
        /*003c*/ 	.word	0xffffffff


	//   ....[5]....
        /*0040*/ 	.word	0xffffffff


	//   ....[6]....
        /*0044*/ 	.word	0xffffffff


	//   ....[7]....
        /*0048*/ 	.word	0xffffffff


	//   ....[8]....
        /*004c*/ 	.word	0xffffffff


	//   ....[9]....
        /*0050*/ 	.word	0xffffffff


	//   ....[10]....
        /*0054*/ 	.word	0xffffffff


	//   ....[11]....
        /*0058*/ 	.word	0xffffffff


	//----- nvinfo : EIATTR_COOP_GROUP_INSTR_OFFSETS
	.align		4
.L_580:
        /*005c*/ 	.byte	0x04, 0x28
        /*005e*/ 	.short	(.L_582 - .L_581)


	//   ....[0]....
.L_581:
        /*0060*/ 	.word	0x00005740


	//   ....[1]....
        /*0064*/ 	.word	0x00005820


	//   ....[2]....
        /*0068*/ 	.word	0x00005850


	//   ....[3]....
        /*006c*/ 	.word	0x000058b0


	//   ....[4]....
        /*0070*/ 	.word	0x00008e70


	//   ....[5]....
        /*0074*/ 	.word	0x00008ef0


	//   ....[6]....
        /*0078*/ 	.word	0x00008f70


	//   ....[7]....
        /*007c*/ 	.word	0x00008f80


	//   ....[8]....
        /*0080*/ 	.word	0x0000ab60


	//   ....[9]....
        /*0084*/ 	.word	0x0000aba0


	//   ....[10]....
        /*0088*/ 	.word	0x0000ac60


	//   ....[11]....
        /*008c*/ 	.word	0x0000ac90


	//----- nvinfo : EIATTR_VRC_CTA_INIT_COUNT
	.align		4
.L_582:
        /*0090*/ 	.byte	0x02, 0x4a
	.zero		1
	.zero		1


	//----- nvinfo : EIATTR_EXIT_INSTR_OFFSETS
	.align		4
        /*0094*/ 	.byte	0x04, 0x1c
        /*0096*/ 	.short	(.L_584 - .L_583)


	//   ....[0]....
.L_583:
        /*0098*/ 	.word	0x000004f0


	//   ....[1]....
        /*009c*/ 	.word	0x00001180


	//   ....[2]....
        /*00a0*/ 	.word	0x00001210


	//   ....[3]....
        /*00a4*/ 	.word	0x0000c910


	//   ....[4]....
        /*00a8*/ 	.word	0x0000ca70


	//   ....[5]....
        /*00ac*/ 	.word	0x0000ca90


	//----- nvinfo : EIATTR_CRS_STACK_SIZE
	.align		4
.L_584:
        /*00b0*/ 	.byte	0x04, 0x1e
        /*00b2*/ 	.short	(.L_586 - .L_585)
.L_585:
        /*00b4*/ 	.word	0x00000000


	//----- nvinfo : EIATTR_CBANK_PARAM_SIZE
	.align		4
.L_586:
        /*00b8*/ 	.byte	0x03, 0x19
        /*00ba*/ 	.short	0x01d0


	//----- nvinfo : EIATTR_PARAM_CBANK
	.align		4
        /*00bc*/ 	.byte	0x04, 0x0a
        /*00be*/ 	.short	(.L_588 - .L_587)
	.align		4
.L_587:
        /*00c0*/ 	.word	index@(.nv.constant0._ZN5flash16flash_fwd_kernelI23Flash_fwd_kernel_traitsILi256ELi64ELi64ELi4ELb0ELb0EN7cutlass10bfloat16_tE19Flash_kernel_traitsILi256ELi64ELi64ELi4ES3_EELb0ELb0ELb0ELb0ELb0ELb0ELb1ELb0EEEvNS_16Flash_fwd_paramsE)
        /*00c4*/ 	.short	0x0380
        /*00c6*/ 	.short	0x01d0


	//----- nvinfo : EIATTR_SW_WAR
	.align		4
.L_588:
        /*00c8*/ 	.byte	0x04, 0x36
        /*00ca*/ 	.short	(.L_590 - .L_589)
.L_589:
        /*00cc*/ 	.word	0x00000008
.L_590:


//--------------------- .nv.info._ZN5flash16flash_fwd_kernelI23Flash_fwd_kernel_traitsILi256ELi64ELi64ELi4ELb0ELb0EN7cutlass10bfloat16_tE19Flash_kernel_traitsILi256ELi64ELi64ELi4ES3_EELb1ELb0ELb0ELb1ELb0ELb0ELb0ELb1EEEvNS_16Flash_fwd_paramsE --------------------------
	.section	.nv.info._ZN5flash16flash_fwd_kernelI23Flash_fwd_kernel_traitsILi256ELi64ELi64ELi4ELb0ELb0EN7cutlass10bfloat16_tE19Flash_kernel_traitsILi256ELi64ELi64ELi4ES3_EELb1ELb0ELb0ELb1ELb0ELb0ELb0ELb1EEEvNS_16Flash_fwd_paramsE,"",@"SHT_CUDA_INFO"
	.sectionflags	@""
	.align	4


	//----- nvinfo : EIATTR_CUDA_API_VERSION
	.align		4
        /*0000*/ 	.byte	0x04, 0x37
        /*0002*/ 	.short	(.L_592 - .L_591)
.L_591:
        /*0004*/ 	.word	0x00000082


	//----- nvinfo : EIATTR_KPARAM_INFO
	.align		4
.L_592:
        /*0008*/ 	.byte	0x04, 0x17
        /*000a*/ 	.short	(.L_594 - .L_593)
.L_593:
        /*000c*/ 	.word	0x00000000
        /*0010*/ 	.short	0x0000
        /*0012*/ 	.short	0x0000
        /*0014*/ 	.byte	0x00, 0xf0, 0x41, 0x07


	//----- nvinfo : EIATTR_SPARSE_MMA_MASK
	.align		4
.L_594:
        /*0018*/ 	.byte	0x03, 0x50
        /*001a*/ 	.short	0x0000


	//----- nvinfo : EIATTR_MAXREG_COUNT
	.align		4
        /*001c*/ 	.byte	0x03, 0x1b
        /*001e*/ 	.short	0x00ff


	//----- nvinfo : EIATTR_NUM_BARRIERS
	.align		4
        /*0020*/ 	.byte	0x02, 0x4c
        /*0022*/ 	.byte	0x01
	.zero		1


	//----- nvinfo : EIATTR_ANNOTATIONS
	.align		4
        /*0024*/ 	.byte	0x04, 0x55
        /*0026*/ 	.short	(.L_596 - .L_595)


	//   ....[0]....
.L_595:
        /* <DEDUP_REMOVED lines=42> */


	//----- nvinfo : EIATTR_MERCURY_ISA_VERSION
	.align		4
.L_596:
        /*02b8*/ 	.byte	0x03, 0x5f
        /*02ba*/ 	.short	0x0101


	//----- nvinfo : EIATTR_COOP_GROUP_MASK_REGIDS
	.align		4
        /*02bc*/ 	.byte	0x04, 0x29
        /*02be*/ 	.short	(.L_598 - .L_597)


	//   ....[0]....
.L_597:
        /*02c0*/ 	.word	0xffffffff


	//   ....[1]....
        /*02c4*/ 	.word	0xffffffff


	//   ....[2]....
        /*02c8*/ 	.word	0xffffffff


	//   ....[3]....
        /*02cc*/ 	.word	0xffffffff


	//   ....[4]....
        /*02d0*/ 	.word	0xffffffff


	//   ....[5]....
        /*02d4*/ 	.word	0xffffffff


	//   ....[6]....
        /*02d8*/ 	.word	0xffffffff


	//   ....[7]....
        /*02dc*/ 	.word	0xffffffff


	//   ....[8]....
        /*02e0*/ 	.word	0xffffffff


	//   ....[9]....
        /*02e4*/ 	.word	0xffffffff


	//   ....[10]....
        /*02e8*/ 	.word	0xffffffff


	//   ....[11]....
        /*02ec*/ 	.word	0xffffffff


	//----- nvinfo : EIATTR_COOP_GROUP_INSTR_OFFSETS
	.align		4
.L_598:
        /*02f0*/ 	.byte	0x04, 0x28
        /*02f2*/ 	.short	(.L_600 - .L_599)


	//   ....[0]....
.L_599:
        /*02f4*/ 	.word	0x000060d0


	//   ....[1]....
        /*02f8*/ 	.word	0x00006290


	//   ....[2]....
        /*02fc*/ 	.word	0x000062c0


	//   ....[3]....
        /*0300*/ 	.word	0x00006340


	//   ....[4]....
        /*0304*/ 	.word	0x0000c140


	//   ....[5]....
        /*0308*/ 	.word	0x0000c150


	//   ....[6]....
        /*030c*/ 	.word	0x0000c1e0


	//   ....[7]....
        /*0310*/ 	.word	0x0000c400


	//   ....[8]....
        /*0314*/ 	.word	0x0000f660


	//   ....[9]....
        /*0318*/ 	.word	0x0000f690


	//   ....[10]....
        /*031c*/ 	.word	0x0000f760


	//   ....[11]....
        /*0320*/ 	.word	0x0000f780


	//----- nvinfo : EIATTR_VRC_CTA_INIT_COUNT
	.align		4
.L_600:
        /*0324*/ 	.byte	0x02, 0x4a
	.zero		1
	.zero		1


	//----- nvinfo : EIATTR_EXIT_INSTR_OFFSETS
	.align		4
        /*0328*/ 	.byte	0x04, 0x1c
        /*032a*/ 	.short	(.L_602 - .L_601)


	//   ....[0]....
.L_601:
        /*032c*/ 	.word	0x000006b0


	//   ....[1]....
        /*0330*/ 	.word	0x00001320


	//   ....[2]....
        /*0334*/ 	.word	0x000013b0


	//   ....[3]....
        /*0338*/ 	.word	0x000114f0


	//   ....[4]....
        /*033c*/ 	.word	0x00011650


	//   ....[5]....
        /*0340*/ 	.word	0x00011670


	//----- nvinfo : EIATTR_CRS_STACK_SIZE
	.align		4
.L_602:
        /*0344*/ 	.byte	0x04, 0x1e
        /*0346*/ 	.short	(.L_604 - .L_603)
.L_603:
        /*0348*/ 	.word	0x00000000


	//----- nvinfo : EIATTR_CBANK_PARAM_SIZE
	.align		4
.L_604:
        /*034c*/ 	.byte	0x03, 0x19
        /*034e*/ 	.short	0x01d0


	//----- nvinfo : EIATTR_PARAM_CBANK
	.align		4
        /*0350*/ 	.byte	0x04, 0x0a
        /*0352*/ 	.short	(.L_606 - .L_605)
	.align		4
.L_605:
        /*0354*/ 	.word	index@(.nv.constant0._ZN5flash16flash_fwd_kernelI23Flash_fwd_kernel_traitsILi256ELi64ELi64ELi4ELb0ELb0EN7cutlass10bfloat16_tE19Flash_kernel_traitsILi256ELi64ELi64ELi4ES3_EELb1ELb0ELb0ELb1ELb0ELb0ELb0ELb1EEEvNS_16Flash_fwd_paramsE)
        /*0358*/ 	.short	0x0380
        /*035a*/ 	.short	0x01d0


	//----- nvinfo : EIATTR_SW_WAR
	.align		4
.L_606:
        /*035c*/ 	.byte	0x04, 0x36
        /*035e*/ 	.short	(.L_608 - .L_607)
.L_607:
        /*0360*/ 	.word	0x00000008
.L_608:


//--------------------- .nv.info._ZN5flash16flash_fwd_kernelI23Flash_fwd_kernel_traitsILi256ELi64ELi64ELi4ELb0ELb0EN7cutlass10bfloat16_tE19Flash_kernel_traitsILi256ELi64ELi64ELi4ES3_EELb0ELb0ELb0ELb1ELb0ELb0ELb1ELb0EEEvNS_16Flash_fwd_paramsE --------------------------
	.section	.nv.info._ZN5flash16flash_fwd_kernelI23Flash_fwd_kernel_traitsILi256ELi64ELi64ELi4ELb0ELb0EN7cutlass10bfloat16_tE19Flash_kernel_traitsILi256ELi64ELi64ELi4ES3_EELb0ELb0ELb0ELb1ELb0ELb0ELb1ELb0EEEvNS_16Flash_fwd_paramsE,"",@"SHT_CUDA_INFO"
	.sectionflags	@""
	.align	4


	//----- nvinfo : EIATTR_CUDA_API_VERSION
	.align		4
        /*0000*/ 	.byte	0x04, 0x37
        /*0002*/ 	.short	(.L_610 - .L_609)
.L_609:
        /*0004*/ 	.word	0x00000082


	//----- nvinfo : EIATTR_KPARAM_INFO
	.align		4
.L_610:
        /*0008*/ 	.byte	0x04, 0x17
        /*000a*/ 	.short	(.L_612 - .L_611)
.L_611:
        /*000c*/ 	.word	0x00000000
        /*0010*/ 	.short	0x0000
        /*0012*/ 	.short	0x0000
        /*0014*/ 	.byte	0x00, 0xf0, 0x41, 0x07


	//----- nvinfo : EIATTR_SPARSE_MMA_MASK
	.align		4
.L_612:
        /*0018*/ 	.byte	0x03, 0x50
        /*001a*/ 	.short	0x0000


	//----- nvinfo : EIATTR_MAXREG_COUNT
	.align		4
        /*001c*/ 	.byte	0x03, 0x1b
        /*001e*/ 	.short	0x00ff


	//----- nvinfo : EIATTR_NUM_BARRIERS
	.align		4
        /*0020*/ 	.byte	0x02, 0x4c
        /*0022*/ 	.byte	0x01
	.zero		1


	//----- nvinfo : EIATTR_MERCURY_ISA_VERSION
	.align		4
        /*0024*/ 	.byte	0x03, 0x5f
        /*0026*/ 	.short	0x0101


	//----- nvinfo : EIATTR_COOP_GROUP_MASK_REGIDS
	.align		4
        /*0028*/ 	.byte	0x04, 0x29
        /*002a*/ 	.short	(.L_614 - .L_613)


	//   ....[0]....
.L_613:
        /*002c*/ 	.word	0xffffffff


	//   ....[1]....
        /*0030*/ 	.word	0xffffffff


	//   ....[2]....
        /*0034*/ 	.word	0xffffffff


	//   ....[3]....
        /*0038*/ 	.word	0xffffffff


	//   ....[4]....
        /*003c*/ 	.word	0xffffffff


	//   ....[5]....
        /*0040*/ 	.word	0xffffffff


	//   ....[6]....
        /*0044*/ 	.word	0xffffffff


	//   ....[7]....
        /*0048*/ 	.word	0xffffffff


	//   ....[8]....
        /*004c*/ 	.word	0xffffffff


	//   ....[9]....
        /*0050*/ 	.word	0xffffffff


	//   ....[10]....
        /*0054*/ 	.word	0xffffffff


	//   ....[11]....
        /*0058*/ 	.word	0xffffffff


	//----- nvinfo : EIATTR_COOP_GROUP_INSTR_OFFSETS
	.align		4
.L_614:
        /*005c*/ 	.byte	0x04, 0x28
        /*005e*/ 	.short	(.L_616 - .L_615)


	//   ....[0]....
.L_615:
        /*0060*/ 	.word	0x000060b0


	//   ....[1]....
        /*0064*/ 	.word	0x000061a0


	//   ....[2]....
        /*0068*/ 	.word	0x000061b0


	//   ....[3]....
        /*006c*/ 	.word	0x00006230


	//   ....[4]....
        /*0070*/ 	.word	0x0000a0b0


	//   ....[5]....
        /*0074*/ 	.word	0x0000a130


	//   ....[6]....
        /*0078*/ 	.word	0x0000a1a0


	//   ....[7]....
        /*007c*/ 	.word	0x0000a1b0


	//   ....[8]....
        /*0080*/ 	.word	0x0000bda0


	//   ....[9]....
        /*0084*/ 	.word	0x0000bde0


	//   ....[10]....
        /*0088*/ 	.word	0x0000beb0


	//   ....[11]....
        /*008c*/ 	.word	0x0000bed0


	//----- nvinfo : EIATTR_VRC_CTA_INIT_COUNT
	.align		4
.L_616:
        /*0090*/ 	.byte	0x02, 0x4a
	.zero		1
	.zero		1


	//----- nvinfo : EIATTR_EXIT_INSTR_OFFSETS
	.align		4
        /*0094*/ 	.byte	0x04, 0x1c
        /*0096*/ 	.short	(.L_618 - .L_617)


	//   ....[0]....
.L_617:
        /*0098*/ 	.word	0x000004f0


	//   ....[1]....
        /*009c*/ 	.word	0x00001150


	//   ....[2]....
        /*00a0*/ 	.word	0x000011e0


	//   ....[3]....
        /*00a4*/ 	.word	0x0000dbd0


	//   ....[4]....
        /*00a8*/ 	.word	0x0000dd30


	//   ....[5]....
        /*00ac*/ 	.word	0x0000dd50


	//----- nvinfo : EIATTR_CRS_STACK_SIZE
	.align		4
.L_618:
        /*00b0*/ 	.byte	0x04, 0x1e
        /*00b2*/ 	.short	(.L_620 - .L_619)
.L_619:
        /*00b4*/ 	.word	0x00000000


	//----- nvinfo : EIATTR_CBANK_PARAM_SIZE
	.align		4
.L_620:
        /*00b8*/ 	.byte	0x03, 0x19
        /*00ba*/ 	.short	0x01d0


	//----- nvinfo : EIATTR_PARAM_CBANK
	.align		4
        /*00bc*/ 	.byte	0x04, 0x0a
        /*00be*/ 	.short	(.L_622 - .L_621)
	.align		4
.L_621:
        /*00c0*/ 	.word	index@(.nv.constant0._ZN5flash16flash_fwd_kernelI23Flash_fwd_kernel_traitsILi256ELi64ELi64ELi4ELb0ELb0EN7cutlass10bfloat16_tE19Flash_kernel_traitsILi256ELi64ELi64ELi4ES3_EELb0ELb0ELb0ELb1ELb0ELb0ELb1ELb0EEEvNS_16Flash_fwd_paramsE)
        /*00c4*/ 	.short	0x0380
        /*00c6*/ 	.short	0x01d0


	//----- nvinfo : EIATTR_SW_WAR
	.align		4
.L_622:
        /*00c8*/ 	.byte	0x04, 0x36
        /*00ca*/ 	.short	(.L_624 - .L_623)
.L_623:
        /*00cc*/ 	.word	0x00000008
.L_624:


//--------------------- .nv.info._ZN5flash16flash_fwd_kernelI23Flash_fwd_kernel_traitsILi256ELi64ELi64ELi4ELb0ELb0EN7cutlass10bfloat16_tE19Flash_kernel_traitsILi256ELi64ELi64ELi4ES3_EELb1ELb0ELb1ELb0ELb0ELb1ELb0ELb0EEEvNS_16Flash_fwd_paramsE --------------------------
	.section	.nv.info._ZN5flash16flash_fwd_kernelI23Flash_fwd_kernel_traitsILi256ELi64ELi64ELi4ELb0ELb0EN7cutlass10bfloat16_tE19Flash_kernel_traitsILi256ELi64ELi64ELi4ES3_EELb1ELb0ELb1ELb0ELb0ELb1ELb0ELb0EEEvNS_16Flash_fwd_paramsE,"",@"SHT_CUDA_INFO"
	.sectionflags	@""
	.align	4


	//----- nvinfo : EIATTR_CUDA_API_VERSION
	.align		4
        /*0000*/ 	.byte	0x04, 0x37
        /*0002*/ 	.short	(.L_626 - .L_625)
.L_625:
        /*0004*/ 	.word	0x00000082


	//----- nvinfo : EIATTR_KPARAM_INFO
	.align		4
.L_626:
        /*0008*/ 	.byte	0x04, 0x17
        /*000a*/ 	.short	(.L_628 - .L_627)
.L_627:
        /*000c*/ 	.word	0x00000000
        /*0010*/ 	.short	0x0000
        /*0012*/ 	.short	0x0000
        /*0014*/ 	.byte	0x00, 0xf0, 0x41, 0x07


	//----- nvinfo : EIATTR_SPARSE_MMA_MASK
	.align		4
.L_628:
        /*0018*/ 	.byte	0x03, 0x50
        /*001a*/ 	.short	0x0000


	//----- nvinfo : EIATTR_MAXREG_COUNT
	.align		4
        /*001c*/ 	.byte	0x03, 0x1b
        /*001e*/ 	.short	0x00ff


	//----- nvinfo : EIATTR_NUM_BARRIERS
	.align		4
        /*0020*/ 	.byte	0x02, 0x4c
        /*0022*/ 	.byte	0x01
	.zero		1


	//----- nvinfo : EIATTR_MERCURY_ISA_VERSION
	.align		4
        /*0024*/ 	.byte	0x03, 0x5f
        /*0026*/ 	.short	0x0101


	//----- nvinfo : EIATTR_INT_WARP_WIDE_INSTR_OFFSETS
	.align		4
        /*0028*/ 	.byte	0x04, 0x31
        /*002a*/ 	.short	(.L_630 - .L_629)


	//   ....[0]....
.L_629:
        /*002c*/ 	.word	0x00001dd0


	//   ....[1]....
        /*0030*/ 	.word	0x00002060


	//   ....[2]....
        /*0034*/ 	.word	0x00002450


	//----- nvinfo : EIATTR_COOP_GROUP_MASK_REGIDS
	.align		4
.L_630:
        /*0038*/ 	.byte	0x04, 0x29
        /*003a*/ 	.short	(.L_632 - .L_631)


	//   ....[0]....
.L_631:
        /*003c*/ 	.word	0xffffffff


	//   ....[1]....
        /*0040*/ 	.word	0xffffffff


	//   ....[2]....
        /*0044*/ 	.word	0xffffffff


	//   ....[3]....
        /*0048*/ 	.word	0xffffffff


	//   ....[4]....
        /*004c*/ 	.word	0xffffffff


	//   ....[5]....
        /*0050*/ 	.word	0xffffffff


	//   ....[6]....
        /*0054*/ 	.word	0xffffffff


	//   ....[7]....
        /*0058*/ 	.word	0xffffffff


	//   ....[8]....
        /*005c*/ 	.word	0xffffffff


	//   ....[9]....
        /*0060*/ 	.word	0xffffffff


	//   ....[10]....
        /*0064*/ 	.word	0xffffffff


	//   ....[11]....
        /*0068*/ 	.word	0xffffffff


	//   ....[12]....
        /*006c*/ 	.word	0xffffffff


	//   ....[13]....
        /*0070*/ 	.word	0xffffffff


	//   ....[14]....
        /*0074*/ 	.word	0xffffffff


	//   ....[15]....
        /*0078*/ 	.word	0xffffffff


	//----- nvinfo : EIATTR_COOP_GROUP_INSTR_OFFSETS
	.align		4
.L_632:
        /*007c*/ 	.byte	0x04, 0x28
        /*007e*/ 	.short	(.L_634 - .L_633)


	//   ....[0]....
.L_633:
        /*0080*/ 	.word	0x000044d0


	//   ....[1]....
        /*0084*/ 	.word	0x000046e0


	//   ....[2]....
        /*0088*/ 	.word	0x00004710


	//   ....[3]....
        /*008c*/ 	.word	0x000048c0


	//   ....[4]....
        /*0090*/ 	.word	0x000084b0


	//   ....[5]....
        /*0094*/ 	.word	0x000085f0


	//   ....[6]....
        /*0098*/ 	.word	0x00008620


	//   ....[7]....
        /*009c*/ 	.word	0x00008710


	//   ....[8]....
        /*00a0*/ 	.word	0x0000cbd0


	//   ....[9]....
        /*00a4*/ 	.word	0x0000ccb0


	//   ....[10]....
        /*00a8*/ 	.word	0x0000cd80


	//   ....[11]....
        /*00ac*/ 	.word	0x0000cda0


	//   ....[12]....
        /*00b0*/ 	.word	0x0000f420


	//   ....[13]....
        /*00b4*/ 	.word	0x0000f460


	//   ....[14]....
        /*00b8*/ 	.word	0x0000f560


	//   ....[15]....
        /*00bc*/ 	.word	0x0000f570


	//----- nvinfo : EIATTR_VRC_CTA_INIT_COUNT
	.align		4
.L_634:
        /*00c0*/ 	.byte	0x02, 0x4a
	.zero		1
	.zero		1


	//----- nvinfo : EIATTR_EXIT_INSTR_OFFSETS
	.align		4
        /*00c4*/ 	.byte	0x04, 0x1c
        /*00c6*/ 	.short	(.L_636 - .L_635)


	//   ....[0]....
.L_635:
        /*00c8*/ 	.word	0x00000630


	//   ....[1]....
        /*00cc*/ 	.word	0x00001290


	//   ....[2]....
        /*00d0*/ 	.word	0x00001320


	//   ....[3]....
        /*00d4*/ 	.word	0x00011130


	//   ....[4]....
        /*00d8*/ 	.word	0x00011240


	//----- nvinfo : EIATTR_CRS_STACK_SIZE
	.align		4
.L_636:
        /*00dc*/ 	.byte	0x04, 0x1e
        /*00de*/ 	.short	(.L_638 - .L_637)
.L_637:
        /*00e0*/ 	.word	0x00000000


	//----- nvinfo : EIATTR_CBANK_PARAM_SIZE
	.align		4
.L_638:
        /*00e4*/ 	.byte	0x03, 0x19
        /*00e6*/ 	.short	0x01d0


	//----- nvinfo : EIATTR_PARAM_CBANK
	.align		4
        /*00e8*/ 	.byte	0x04, 0x0a
        /*00ea*/ 	.short	(.L_640 - .L_639)
	.align		4
.L_639:
        /*00ec*/ 	.word	index@(.nv.constant0._ZN5flash16flash_fwd_kernelI23Flash_fwd_kernel_traitsILi256ELi64ELi64ELi4ELb0ELb0EN7cutlass10bfloat16_tE19Flash_kernel_traitsILi256ELi64ELi64ELi4ES3_EELb1ELb0ELb1ELb0ELb0ELb1ELb0ELb0EEEvNS_16Flash_fwd_paramsE)
        /*00f0*/ 	.short	0x0380
        /*00f2*/ 	.short	0x01d0


	//----- nvinfo : EIATTR_SW_WAR
	.align		4
.L_640:
        /*00f4*/ 	.byte	0x04, 0x36
        /*00f6*/ 	.short	(.L_642 - .L_641)
.L_641:
        /*00f8*/ 	.word	0x00000008
.L_642:


//--------------------- .nv.info._ZN5flash16flash_fwd_kernelI23Flash_fwd_kernel_traitsILi256ELi64ELi64ELi4ELb0ELb0EN7cutlass10bfloat16_tE19Flash_kernel_traitsILi256ELi64ELi64ELi4ES3_EELb0ELb0ELb1ELb0ELb0ELb1ELb1ELb0EEEvNS_16Flash_fwd_paramsE --------------------------
	.section	.nv.info._ZN5flash16flash_fwd_kernelI23Flash_fwd_kernel_traitsILi256ELi64ELi64ELi4ELb0ELb0EN7cutlass10bfloat16_tE19Flash_kernel_traitsILi256ELi64ELi64ELi4ES3_EELb0ELb0ELb1ELb0ELb0ELb1ELb1ELb0EEEvNS_16Flash_fwd_paramsE,"",@"SHT_CUDA_INFO"
	.sectionflags	@""
	.align	4


	//----- nvinfo : EIATTR_CUDA_API_VERSION
	.align		4
        /*0000*/ 	.byte	0x04, 0x37
        /*0002*/ 	.short	(.L_644 - .L_643)
.L_643:
        /*0004*/ 	.word	0x00000082


	//----- nvinfo : EIATTR_KPARAM_INFO
	.align		4
.L_644:
        /*0008*/ 	.byte	0x04, 0x17
        /*000a*/ 	.short	(.L_646 - .L_645)
.L_645:
        /*000c*/ 	.word	0x00000000
        /*0010*/ 	.short	0x0000
        /*0012*/ 	.short	0x0000
        /*0014*/ 	.byte	0x00, 0xf0, 0x41, 0x07


	//----- nvinfo : EIATTR_SPARSE_MMA_MASK
	.align		4
.L_646:
        /*0018*/ 	.byte	0x03, 0x50
        /*001a*/ 	.short	0x0000


	//----- nvinfo : EIATTR_MAXREG_COUNT
	.align		4
        /*001c*/ 	.byte	0x03, 0x1b
        /*001e*/ 	.short	0x00ff


	//----- nvinfo : EIATTR_NUM_BARRIERS
	.align		4
        /*0020*/ 	.byte	0x02, 0x4c
        /*0022*/ 	.byte	0x01
	.zero		1


	//----- nvinfo : EIATTR_MERCURY_ISA_VERSION
	.align		4
        /*0024*/ 	.byte	0x03, 0x5f
        /*0026*/ 	.short	0x0101


	//----- nvinfo : EIATTR_INT_WARP_WIDE_INSTR_OFFSETS
	.align		4
        /*0028*/ 	.byte	0x04, 0x31
        /*002a*/ 	.short	(.L_648 - .L_647)


	//   ....[0]....
.L_647:
        /*002c*/ 	.word	0x00001c20


	//   ....[1]....
        /*0030*/ 	.word	0x00002000


	//   ....[2]....
        /*0034*/ 	.word	0x000023a0


	//----- nvinfo : EIATTR_COOP_GROUP_MASK_REGIDS
	.align		4
.L_648:
        /*0038*/ 	.byte	0x04, 0x29
        /*003a*/ 	.short	(.L_650 - .L_649)


	//   ....[0]....
.L_649:
        /*003c*/ 	.word	0xffffffff


	//   ....[1]....
        /*0040*/ 	.word	0xffffffff


	//   ....[2]....
        /*0044*/ 	.word	0xffffffff


	//   ....[3]....
        /*0048*/ 	.word	0xffffffff


	//   ....[4]....
        /*004c*/ 	.word	0xffffffff


	//   ....[5]....
        /*0050*/ 	.word	0xffffffff


	//   ....[6]....
        /*0054*/ 	.word	0xffffffff


	//   ....[7]....
        /*0058*/ 	.word	0xffffffff


	//   ....[8]....
        /*005c*/ 	.word	0xffffffff


	//   ....[9]....
        /*0060*/ 	.word	0xffffffff


	//   ....[10]....
        /*0064*/ 	.word	0xffffffff


	//   ....[11]....
        /*0068*/ 	.word	0xffffffff


	//   ....[12]....
        /*006c*/ 	.word	0xffffffff


	//   ....[13]....
        /*0070*/ 	.word	0xffffffff


	//   ....[14]....
        /*0074*/ 	.word	0xffffffff


	//   ....[15]....
        /*0078*/ 	.word	0xffffffff


	//----- nvinfo : EIATTR_COOP_GROUP_INSTR_OFFSETS
	.align		4
.L_650:
        /*007c*/ 	.byte	0x04, 0x28
        /*007e*/ 	.short	(.L_652 - .L_651)


	//   ....[0]....
.L_651:
        /*0080*/ 	.word	0x00004770


	//   ....[1]....
        /*0084*/ 	.word	0x00004890


	//   ....[2]....
        /*0088*/ 	.word	0x000048b0


	//   ....[3]....
        /*008c*/ 	.word	0x000049b0


	//   ....[4]....
        /*0090*/ 	.word	0x000080f0


	//   ....[5]....
        /*0094*/ 	.word	0x00008110


	//   ....[6]....
        /*0098*/ 	.word	0x00008150


	//   ....[7]....
        /*009c*/ 	.word	0x00008160


	//   ....[8]....
        /*00a0*/ 	.word	0x0000c1c0


	//   ....[9]....
        /*00a4*/ 	.word	0x0000c250


	//   ....[10]....
        /*00a8*/ 	.word	0x0000c2b0


	//   ....[11]....
        /*00ac*/ 	.word	0x0000c2c0


	//   ....[12]....
        /*00b0*/ 	.word	0x0000e000


	//   ....[13]....
        /*00b4*/ 	.word	0x0000e040


	//   ....[14]....
        /*00b8*/ 	.word	0x0000e140


	//   ....[15]....
        /*00bc*/ 	.word	0x0000e170


	//----- nvinfo : EIATTR_VRC_CTA_INIT_COUNT
	.align		4
.L_652:
        /*00c0*/ 	.byte	0x02, 0x4a
	.zero		1
	.zero		1


	//----- nvinfo : EIATTR_EXIT_INSTR_OFFSETS
	.align		4
        /*00c4*/ 	.byte	0x04, 0x1c
        /*00c6*/ 	.short	(.L_654 - .L_653)


	//   ....[0]....
.L_653:
        /*00c8*/ 	.word	0x00000490


	//   ....[1]....
        /*00cc*/ 	.word	0x00001120


	//   ....[2]....
        /*00d0*/ 	.word	0x000011b0


	//   ....[3]....
        /*00d4*/ 	.word	0x0000fcf0


	//   ....[4]....
        /*00d8*/ 	.word	0x0000fe00


	//----- nvinfo : EIATTR_CRS_STACK_SIZE
	.align		4
.L_654:
        /*00dc*/ 	.byte	0x04, 0x1e
        /*00de*/ 	.short	(.L_656 - .L_655)
.L_655:
        /*00e0*/ 	.word	0x00000000


	//----- nvinfo : EIATTR_CBANK_PARAM_SIZE
	.align		4
.L_656:
        /*00e4*/ 	.byte	0x03, 0x19
        /*00e6*/ 	.short	0x01d0


	//----- nvinfo : EIATTR_PARAM_CBANK
	.align		4
        /*00e8*/ 	.byte	0x04, 0x0a
        /*00ea*/ 	.short	(.L_658 - .L_657)
	.align		4
.L_657:
        /*00ec*/ 	.word	index@(.nv.constant0._ZN5flash16flash_fwd_kernelI23Flash_fwd_kernel_traitsILi256ELi64ELi64ELi4ELb0ELb0EN7cutlass10bfloat16_tE19Flash_kernel_traitsILi256ELi64ELi64ELi4ES3_EELb0ELb0ELb1ELb0ELb0ELb1ELb1ELb0EEEvNS_16Flash_fwd_paramsE)
        /*00f0*/ 	.short	0x0380
        /*00f2*/ 	.short	0x01d0


	//----- nvinfo : EIATTR_SW_WAR
	.align		4
.L_658:
        /*00f4*/ 	.byte	0x04, 0x36
        /*00f6*/ 	.short	(.L_660 - .L_659)
.L_659:
        /*00f8*/ 	.word	0x00000008
.L_660:


//--------------------- .nv.info._ZN5flash16flash_fwd_kernelI23Flash_fwd_kernel_traitsILi256ELi64ELi64ELi4ELb0ELb0EN7cutlass10bfloat16_tE19Flash_kernel_traitsILi256ELi64ELi64ELi4ES3_EELb1ELb0ELb1ELb1ELb0ELb0ELb0ELb0EEEvNS_16Flash_fwd_paramsE --------------------------
	.section	.nv.info._ZN5flash16flash_fwd_kernelI23Flash_fwd_kernel_traitsILi256ELi64ELi64ELi4ELb0ELb0EN7cutlass10bfloat16_tE19Flash_kernel_traitsILi256ELi64ELi64ELi4ES3_EELb1ELb0ELb1ELb1ELb0ELb0ELb0ELb0EEEvNS_16Flash_fwd_paramsE,"",@"SHT_CUDA_INFO"
	.sectionflags	@""
	.align	4


	//----- nvinfo : EIATTR_CUDA_API_VERSION
	.align		4
        /*0000*/ 	.byte	0x04, 0x37
        /*0002*/ 	.short	(.L_662 - .L_661)
.L_661:
        /*0004*/ 	.word	0x00000082


	//----- nvinfo : EIATTR_KPARAM_INFO
	.align		4
.L_662:
        /*0008*/ 	.byte	0x04, 0x17
        /*000a*/ 	.short	(.L_664 - .L_663)
.L_663:
        /*000c*/ 	.word	0x00000000
        /*0010*/ 	.short	0x0000
        /*0012*/ 	.short	0x0000
        /*0014*/ 	.byte	0x00, 0xf0, 0x41, 0x07


	//----- nvinfo : EIATTR_SPARSE_MMA_MASK
	.align		4
.L_664:
        /*0018*/ 	.byte	0x03, 0x50
        /*001a*/ 	.short	0x0000


	//----- nvinfo : EIATTR_MAXREG_COUNT
	.align		4
        /*001c*/ 	.byte	0x03, 0x1b
        /*001e*/ 	.short	0x00ff


	//----- nvinfo : EIATTR_NUM_BARRIERS
	.align		4
        /*0020*/ 	.byte	0x02, 0x4c
        /*0022*/ 	.byte	0x01
	.zero		1


	//----- nvinfo : EIATTR_MERCURY_ISA_VERSION
	.align		4
        /*0024*/ 	.byte	0x03, 0x5f
        /*0026*/ 	.short	0x0101


	//----- nvinfo : EIATTR_COOP_GROUP_MASK_REGIDS
	.align		4
        /*0028*/ 	.byte	0x04, 0x29
        /*002a*/ 	.short	(.L_666 - .L_665)


	//   ....[0]....
.L_665:
        /*002c*/ 	.word	0xffffffff


	//   ....[1]....
        /*0030*/ 	.word	0xffffffff


	//   ....[2]....
        /*0034*/ 	.word	0xffffffff


	//   ....[3]....
        /*0038*/ 	.word	0xffffffff


	//   ....[4]....
        /*003c*/ 	.word	0xffffffff


	//   ....[5]....
        /*0040*/ 	.word	0xffffffff


	//   ....[6]....
        /*0044*/ 	.word	0xffffffff


	//   ....[7]....
        /*0048*/ 	.word	0xffffffff


	//   ....[8]....
        /*004c*/ 	.word	0xffffffff


	//   ....[9]....
        /*0050*/ 	.word	0xffffffff


	//   ....[10]....
        /*0054*/ 	.word	0xffffffff


	//   ....[11]....
        /*0058*/ 	.word	0xffffffff


	//   ....[12]....
        /*005c*/ 	.word	0xffffffff


	//   ....[13]....
        /*0060*/ 	.word	0xffffffff


	//   ....[14]....
        /*0064*/ 	.word	0xffffffff


	//   ....[15]....
        /*0068*/ 	.word	0xffffffff


	//----- nvinfo : EIATTR_COOP_GROUP_INSTR_OFFSETS
	.align		4
.L_666:
        /*006c*/ 	.byte	0x04, 0x28
        /*006e*/ 	.short	(.L_668 - .L_667)


	//   ....[0]....
.L_667:
        /*0070*/ 	.word	0x00006610


	//   ....[1]....
        /*0074*/ 	.word	0x00006780


	//   ....[2]....
        /*0078*/ 	.word	0x000067c0


	//   ....[3]....
        /*007c*/ 	.word	0x00006910


	//   ....[4]....
        /*0080*/ 	.word	0x0000b2e0


	//   ....[5]....
        /*0084*/ 	.word	0x0000b4d0


	//   ....[6]....
        /*0088*/ 	.word	0x0000b4f0


	//   ....[7]....
        /*008c*/ 	.word	0x0000b5a0


	//   ....[8]....
        /*0090*/ 	.word	0x00010b10


	//   ....[9]....
        /*0094*/ 	.word	0x00010c20


	//   ....[10]....
        /*0098*/ 	.word	0x00010c50


	//   ....[11]....
        /*009c*/ 	.word	0x00010cd0


	//   ....[12]....
        /*00a0*/ 	.word	0x00013240


	//   ....[13]....
        /*00a4*/ 	.word	0x00013280


	//   ....[14]....
        /*00a8*/ 	.word	0x000133c0


	//   ....[15]....
        /*00ac*/ 	.word	0x000133f0


	//----- nvinfo : EIATTR_VRC_CTA_INIT_COUNT
	.align		4
.L_668:
        /*00b0*/ 	.byte	0x02, 0x4a
	.zero		1
	.zero		1


	//----- nvinfo : EIATTR_EXIT_INSTR_OFFSETS
	.align		4
        /*00b4*/ 	.byte	0x04, 0x1c
        /*00b6*/ 	.short	(.L_670 - .L_669)


	//   ....[0]....
.L_669:
        /*00b8*/ 	.word	0x00000630


	//   ....[1]....
        /*00bc*/ 	.word	0x00001400


	//   ....[2]....
        /*00c0*/ 	.word	0x00001490


	//   ....[3]....
        /*00c4*/ 	.word	0x00015010


	//   ....[4]....
        /*00c8*/ 	.word	0x00015170


	//   ....[5]....
        /*00cc*/ 	.word	0x00015190


	//----- nvinfo : EIATTR_CRS_STACK_SIZE
	.align		4
.L_670:
        /*00d0*/ 	.byte	0x04, 0x1e
        /*00d2*/ 	.short	(.L_672 - .L_671)
.L_671:
        /*00d4*/ 	.word	0x00000000


	//----- nvinfo : EIATTR_CBANK_PARAM_SIZE
	.align		4
.L_672:
        /*00d8*/ 	.byte	0x03, 0x19
        /*00da*/ 	.short	0x01d0


	//----- nvinfo : EIATTR_PARAM_CBANK
	.align		4
        /*00dc*/ 	.byte	0x04, 0x0a
        /*00de*/ 	.short	(.L_674 - .L_673)
	.align		4
.L_673:
        /*00e0*/ 	.word	index@(.nv.constant0._ZN5flash16flash_fwd_kernelI23Flash_fwd_kernel_traitsILi256ELi64ELi64ELi4ELb0ELb0EN7cutlass10bfloat16_tE19Flash_kernel_traitsILi256ELi64ELi64ELi4ES3_EELb1ELb0ELb1ELb1ELb0ELb0ELb0ELb0EEEvNS_16Flash_fwd_paramsE)
        /*00e4*/ 	.short	0x0380
        /*00e6*/ 	.short	0x01d0


	//----- nvinfo : EIATTR_SW_WAR
	.align		4
.L_674:
        /*00e8*/ 	.byte	0x04, 0x36
        /*00ea*/ 	.short	(.L_676 - .L_675)
.L_675:
        /*00ec*/ 	.word	0x00000008
.L_676:


//--------------------- .nv.info._ZN5flash16flash_fwd_kernelI23Flash_fwd_kernel_traitsILi256ELi64ELi64ELi4ELb0ELb0EN7cutlass10bfloat16_tE19Flash_kernel_traitsILi256ELi64ELi64ELi4ES3_EELb1ELb0ELb1ELb0ELb0ELb0ELb0ELb1EEEvNS_16Flash_fwd_paramsE --------------------------
	.section	.nv.info._ZN5flash16flash_fwd_kernelI23Flash_fwd_kernel_traitsILi256ELi64ELi64ELi4ELb0ELb0EN7cutlass10bfloat16_tE19Flash_kernel_traitsILi256ELi64ELi64ELi4ES3_EELb1ELb0ELb1ELb0ELb0ELb0ELb0ELb1EEEvNS_16Flash_fwd_paramsE,"",@"SHT_CUDA_INFO"
	.sectionflags	@""
	.align	4


	//----- nvinfo : EIATTR_CUDA_API_VERSION
	.align		4
        /*0000*/ 	.byte	0x04, 0x37
        /*0002*/ 	.short	(.L_678 - .L_677)
.L_677:
        /*0004*/ 	.word	0x00000082


	//----- nvinfo : EIATTR_KPARAM_INFO
	.align		4
.L_678:
        /*0008*/ 	.byte	0x04, 0x17
        /*000a*/ 	.short	(.L_680 - .L_679)
.L_679:
        /*000c*/ 	.word	0x00000000
        /*0010*/ 	.short	0x0000
        /*0012*/ 	.short	0x0000
        /*0014*/ 	.byte	0x00, 0xf0, 0x41, 0x07


	//----- nvinfo : EIATTR_SPARSE_MMA_MASK
	.align		4
.L_680:
        /*0018*/ 	.byte	0x03, 0x50
        /*001a*/ 	.short	0x0000


	//----- nvinfo : EIATTR_MAXREG_COUNT
	.align		4
        /*001c*/ 	.byte	0x03, 0x1b
        /*001e*/ 	.short	0x00ff


	//----- nvinfo : EIATTR_NUM_BARRIERS
	.align		4
        /*0020*/ 	.byte	0x02, 0x4c
        /*0022*/ 	.byte	0x01
	.zero		1


	//----- nvinfo : EIATTR_ANNOTATIONS
	.align		4
        /*0024*/ 	.byte	0x04, 0x55
        /*0026*/ 	.short	(.L_682 - .L_681)


	//   ....[0]....
.L_681:
        /* <DEDUP_REMOVED lines=89> */
        /*05ac*/ 	.byte	0x60, 0x83, 0x01, 0x00


	//----- nvinfo : EIATTR_MERCURY_ISA_VERSION
	.align		4
.L_682:
        /*05b0*/ 	.byte	0x03, 0x5f
        /*05b2*/ 	.short	0x0101


	//----- nvinfo : EIATTR_COOP_GROUP_MASK_REGIDS
	.align		4
        /*05b4*/ 	.byte	0x04, 0x29
        /*05b6*/ 	.short	(.L_684 - .L_683)


	//   ....[0]....
.L_683:
        /*05b8*/ 	.word	0xffffffff


	//   ....[1]....
        /*05bc*/ 	.word	0xffffffff


	//   ....[2]....
        /*05c0*/ 	.word	0xffffffff


	//   ....[3]....
        /*05c4*/ 	.word	0xffffffff


	//   ....[4]....
        /*05c8*/ 	.word	0xffffffff


	//   ....[5]....
        /*05cc*/ 	.word	0xffffffff


	//   ....[6]....
        /*05d0*/ 	.word	0xffffffff


	//   ....[7]....
        /*05d4*/ 	.word	0xffffffff


	//   ....[8]....
        /*05d8*/ 	.word	0xffffffff


	//   ....[9]....
        /*05dc*/ 	.word	0xffffffff


	//   ....[10]....
        /*05e0*/ 	.word	0xffffffff


	//   ....[11]....
        /*05e4*/ 	.word	0xffffffff


	//   ....[12]....
        /*05e8*/ 	.word	0xffffffff


	//   ....[13]....
        /*05ec*/ 	.word	0xffffffff


	//   ....[14]....
        /*05f0*/ 	.word	0xffffffff


	//   ....[15]....
        /*05f4*/ 	.word	0xffffffff


	//----- nvinfo : EIATTR_COOP_GROUP_INSTR_OFFSETS
	.align		4
.L_684:
        /*05f8*/ 	.byte	0x04, 0x28
        /*05fa*/ 	.short	(.L_686 - .L_685)


	//   ....[0]....
.L_685:
        /*05fc*/ 	.word	0x00005c00


	//   ....[1]....
        /*0600*/ 	.word	0x00005dd0


	//   ....[2]....
        /*0604*/ 	.word	0x00005fb0


	//   ....[3]....
        /*0608*/ 	.word	0x00006090


	//   ....[4]....
        /*060c*/ 	.word	0x0000b6c0


	//   ....[5]....
        /*0610*/ 	.word	0x0000b7f0


	//   ....[6]....
        /*0614*/ 	.word	0x0000b810


	//   ....[7]....
        /*0618*/ 	.word	0x0000b8e0


	//   ....[8]....
        /*061c*/ 	.word	0x00013620


	//   ....[9]....
        /*0620*/ 	.word	0x000136a0


	//   ....[10]....
        /*0624*/ 	.word	0x000136e0


	//   ....[11]....
        /*0628*/ 	.word	0x000138c0


	//   ....[12]....
        /*062c*/ 	.word	0x00016b90


	//   ....[13]....
        /*0630*/ 	.word	0x00016ba0


	//   ....[14]....
        /*0634*/ 	.word	0x00016c80


	//   ....[15]....
        /*0638*/ 	.word	0x00016c90


	//----- nvinfo : EIATTR_VRC_CTA_INIT_COUNT
	.align		4
.L_686:
        /*063c*/ 	.byte	0x02, 0x4a
	.zero		1
	.zero		1


	//----- nvinfo : EIATTR_EXIT_INSTR_OFFSETS
	.align		4
        /*0640*/ 	.byte	0x04, 0x1c
        /*0642*/ 	.short	(.L_688 - .L_687)


	//   ....[0]....
.L_687:
        /*0644*/ 	.word	0x00000660


	//   ....[1]....
        /*0648*/ 	.word	0x00001450


	//   ....[2]....
        /*064c*/ 	.word	0x000014e0


	//   ....[3]....
        /*0650*/ 	.word	0x000189a0


	//   ....[4]....
        /*0654*/ 	.word	0x00018b00


	//   ....[5]....
        /*0658*/ 	.word	0x00018b20


	//----- nvinfo : EIATTR_CRS_STACK_SIZE
	.align		4
.L_688:
        /*065c*/ 	.byte	0x04, 0x1e
        /*065e*/ 	.short	(.L_690 - .L_689)
.L_689:
        /*0660*/ 	.word	0x00000000


	//----- nvinfo : EIATTR_CBANK_PARAM_SIZE
	.align		4
.L_690:
        /*0664*/ 	.byte	0x03, 0x19
        /*0666*/ 	.short	0x01d0


	//----- nvinfo : EIATTR_PARAM_CBANK
	.align		4
        /*0668*/ 	.byte	0x04, 0x0a
        /*066a*/ 	.short	(.L_692 - .L_691)
	.align		4
.L_691:
        /*066c*/ 	.word	index@(.nv.constant0._ZN5flash16flash_fwd_kernelI23Flash_fwd_kernel_traitsILi256ELi64ELi64ELi4ELb0ELb0EN7cutlass10bfloat16_tE19Flash_kernel_traitsILi256ELi64ELi64ELi4ES3_EELb1ELb0ELb1ELb0ELb0ELb0ELb0ELb1EEEvNS_16Flash_fwd_paramsE)
        /*0670*/ 	.short	0x0380
        /*0672*/ 	.short	0x01d0


	//----- nvinfo : EIATTR_SW_WAR
	.align		4
.L_692:
        /*0674*/ 	.byte	0x04, 0x36
        /*0676*/ 	.short	(.L_694 - .L_693)
.L_693:
        /*0678*/ 	.word	0x00000008
.L_694:


//--------------------- .nv.info._ZN5flash16flash_fwd_kernelI23Flash_fwd_kernel_traitsILi256ELi64ELi64ELi4ELb0ELb0EN7cutlass10bfloat16_tE19Flash_kernel_traitsILi256ELi64ELi64ELi4ES3_EELb0ELb0ELb1ELb0ELb0ELb0ELb1ELb0EEEvNS_16Flash_fwd_paramsE --------------------------
	.section	.nv.info._ZN5flash16flash_fwd_kernelI23Flash_fwd_kernel_traitsILi256ELi64ELi64ELi4ELb0ELb0EN7cutlass10bfloat16_tE19Flash_kernel_traitsILi256ELi64ELi64ELi4ES3_EELb0ELb0ELb1ELb0ELb0ELb0ELb1ELb0EEEvNS_16Flash_fwd_paramsE,"",@"SHT_CUDA_INFO"
	.sectionflags	@""
	.align	4


	//----- nvinfo : EIATTR_CUDA_API_VERSION
	.align		4
        /*0000*/ 	.byte	0x04, 0x37
        /*0002*/ 	.short	(.L_696 - .L_695)
.L_695:
        /*0004*/ 	.word	0x00000082


	//----- nvinfo : EIATTR_KPARAM_INFO
	.align		4
.L_696:
        /*0008*/ 	.byte	0x04, 0x17
        /*000a*/ 	.short	(.L_698 - .L_697)
.L_697:
        /*000c*/ 	.word	0x00000000
        /*0010*/ 	.short	0x0000
        /*0012*/ 	.short	0x0000
        /*0014*/ 	.byte	0x00, 0xf0, 0x41, 0x07


	//----- nvinfo : EIATTR_SPARSE_MMA_MASK
	.align		4
.L_698:
        /*0018*/ 	.byte	0x03, 0x50
        /*001a*/ 	.short	0x0000


	//----- nvinfo : EIATTR_MAXREG_COUNT
	.align		4
        /*001c*/ 	.byte	0x03, 0x1b
        /*001e*/ 	.short	0x00ff


	//----- nvinfo : EIATTR_NUM_BARRIERS
	.align		4
        /*0020*/ 	.byte	0x02, 0x4c
        /*0022*/ 	.byte	0x01
	.zero		1


	//----- nvinfo : EIATTR_MERCURY_ISA_VERSION
	.align		4
        /*0024*/ 	.byte	0x03, 0x5f
        /*0026*/ 	.short	0x0101


	//----- nvinfo : EIATTR_COOP_GROUP_MASK_REGIDS
	.align		4
        /*0028*/ 	.byte	0x04, 0x29
        /*002a*/ 	.short	(.L_700 - .L_699)


	//   ....[0]....
.L_699:
        /*002c*/ 	.word	0xffffffff


	//   ....[1]....
        /*0030*/ 	.word	0xffffffff


	//   ....[2]....
        /*0034*/ 	.word	0xffffffff


	//   ....[3]....
        /*0038*/ 	.word	0xffffffff


	//   ....[4]....
        /*003c*/ 	.word	0xffffffff


	//   ....[5]....
        /*0040*/ 	.word	0xffffffff


	//   ....[6]....
        /*0044*/ 	.word	0xffffffff


	//   ....[7]....
        /*0048*/ 	.word	0xffffffff


	//   ....[8]....
        /*004c*/ 	.word	0xffffffff


	//   ....[9]....
        /*0050*/ 	.word	0xffffffff


	//   ....[10]....
        /*0054*/ 	.word	0xffffffff


	//   ....[11]....
        /*0058*/ 	.word	0xffffffff


	//   ....[12]....
        /*005c*/ 	.word	0xffffffff


	//   ....[13]....
        /*0060*/ 	.word	0xffffffff


	//   ....[14]....
        /*0064*/ 	.word	0xffffffff


	//   ....[15]....
        /*0068*/ 	.word	0xffffffff


	//----- nvinfo : EIATTR_COOP_GROUP_INSTR_OFFSETS
	.align		4
.L_700:
        /*006c*/ 	.byte	0x04, 0x28
        /*006e*/ 	.short	(.L_702 - .L_701)


	//   ....[0]....
.L_701:
        /*0070*/ 	.word	0x00005e60


	//   ....[1]....
        /*0074*/ 	.word	0x00005ea0


	//   ....[2]....
        /*0078*/ 	.word	0x00005f30


	//   ....[3]....
        /*007c*/ 	.word	0x00005f60


	//   ....[4]....
        /*0080*/ 	.word	0x00009d60


	//   ....[5]....
        /*0084*/ 	.word	0x00009d70


	//   ....[6]....
        /*0088*/ 	.word	0x00009da0


	//   ....[7]....
        /*008c*/ 	.word	0x00009db0


	//   ....[8]....
        /*0090*/ 	.word	0x0000e6d0


	//   ....[9]....
        /*0094*/ 	.word	0x0000e6f0


	//   ....[10]....
        /*0098*/ 	.word	0x0000e710


	//   ....[11]....
        /*009c*/ 	.word	0x0000e730


	//   ....[12]....
        /*00a0*/ 	.word	0x00010360


	//   ....[13]....
        /*00a4*/ 	.word	0x000103a0


	//   ....[14]....
        /*00a8*/ 	.word	0x00010470


	//   ....[15]....
        /*00ac*/ 	.word	0x000104a0


	//----- nvinfo : EIATTR_VRC_CTA_INIT_COUNT
	.align		4
.L_702:
        /*00b0*/ 	.byte	0x02, 0x4a
	.zero		1
	.zero		1


	//----- nvinfo : EIATTR_EXIT_INSTR_OFFSETS
	.align		4
        /*00b4*/ 	.byte	0x04, 0x1c
        /*00b6*/ 	.short	(.L_704 - .L_703)


	//   ....[0]....
.L_703:
        /*00b8*/ 	.word	0x00000490


	//   ....[1]....
        /*00bc*/ 	.word	0x00001290


	//   ....[2]....
        /*00c0*/ 	.word	0x00001320


	//   ....[3]....
        /*00c4*/ 	.word	0x00012120


	//   ....[4]....
        /*00c8*/ 	.word	0x00012280


	//   ....[5]....
        /*00cc*/ 	.word	0x000122a0


	//----- nvinfo : EIATTR_CRS_STACK_SIZE
	.align		4
.L_704:
        /*00d0*/ 	.byte	0x04, 0x1e
        /*00d2*/ 	.short	(.L_706 - .L_705)
.L_705:
        /*00d4*/ 	.word	0x00000000


	//----- nvinfo : EIATTR_CBANK_PARAM_SIZE
	.align		4
.L_706:
        /*00d8*/ 	.byte	0x03, 0x19
        /*00da*/ 	.short	0x01d0


	//----- nvinfo : EIATTR_PARAM_CBANK
	.align		4
        /*00dc*/ 	.byte	0x04, 0x0a
        /*00de*/ 	.short	(.L_708 - .L_707)
	.align		4
.L_707:
        /*00e0*/ 	.word	index@(.nv.constant0._ZN5flash16flash_fwd_kernelI23Flash_fwd_kernel_traitsILi256ELi64ELi64ELi4ELb0ELb0EN7cutlass10bfloat16_tE19Flash_kernel_traitsILi256ELi64ELi64ELi4ES3_EELb0ELb0ELb1ELb0ELb0ELb0ELb1ELb0EEEvNS_16Flash_fwd_paramsE)
        /*00e4*/ 	.short	0x0380
        /*00e6*/ 	.short	0x01d0


	//----- nvinfo : EIATTR_SW_WAR
	.align		4
.L_708:
        /*00e8*/ 	.byte	0x04, 0x36
        /*00ea*/ 	.short	(.L_710 - .L_709)
.L_709:
        /*00ec*/ 	.word	0x00000008
.L_710:


//--------------------- .nv.info._ZN5flash16flash_fwd_kernelI23Flash_fwd_kernel_traitsILi256ELi64ELi64ELi4ELb0ELb0EN7cutlass10bfloat16_tE19Flash_kernel_traitsILi256ELi64ELi64ELi4ES3_EELb1ELb0ELb1ELb1ELb0ELb0ELb0ELb1EEEvNS_16Flash_fwd_paramsE --------------------------
	.section	.nv.info._ZN5flash16flash_fwd_kernelI23Flash_fwd_kernel_traitsILi256ELi64ELi64ELi4ELb0ELb0EN7cutlass10bfloat16_tE19Flash_kernel_traitsILi256ELi64ELi64ELi4ES3_EELb1ELb0ELb1ELb1ELb0ELb0ELb0ELb1EEEvNS_16Flash_fwd_paramsE,"",@"SHT_CUDA_INFO"
	.sectionflags	@""
	.align	4


	//----- nvinfo : EIATTR_CUDA_API_VERSION
	.align		4
        /*0000*/ 	.byte	0x04, 0x37
        /*0002*/ 	.short	(.L_712 - .L_711)
.L_711:
        /*0004*/ 	.word	0x00000082


	//----- nvinfo : EIATTR_KPARAM_INFO
	.align		4
.L_712:
        /*0008*/ 	.byte	0x04, 0x17
        /*000a*/ 	.short	(.L_714 - .L_713)
.L_713:
        /*000c*/ 	.word	0x00000000
        /*0010*/ 	.short	0x0000
        /*0012*/ 	.short	0x0000
        /*0014*/ 	.byte	0x00, 0xf0, 0x41, 0x07


	//----- nvinfo : EIATTR_SPARSE_MMA_MASK
	.align		4
.L_714:
        /*0018*/ 	.byte	0x03, 0x50
        /*001a*/ 	.short	0x0000


	//----- nvinfo : EIATTR_MAXREG_COUNT
	.align		4
        /*001c*/ 	.byte	0x03, 0x1b
        /*001e*/ 	.short	0x00ff


	//----- nvinfo : EIATTR_NUM_BARRIERS
	.align		4
        /*0020*/ 	.byte	0x02, 0x4c
        /*0022*/ 	.byte	0x01
	.zero		1


	//----- nvinfo : EIATTR_ANNOTATIONS
	.align		4
        /*0024*/ 	.byte	0x04, 0x55
        /*0026*/ 	.short	(.L_716 - .L_715)


	//   ....[0]....
.L_715:
        /* <DEDUP_REMOVED lines=83> */


	//----- nvinfo : EIATTR_MERCURY_ISA_VERSION
	.align		4
.L_716:
        /*0548*/ 	.byte	0x03, 0x5f
        /*054a*/ 	.short	0x0101


	//----- nvinfo : EIATTR_COOP_GROUP_MASK_REGIDS
	.align		4
        /*054c*/ 	.byte	0x04, 0x29
        /*054e*/ 	.short	(.L_718 - .L_717)


	//   ....[0]....
.L_717:
        /*0550*/ 	.word	0xffffffff


	//   ....[1]....
        /*0554*/ 	.word	0xffffffff


	//   ....[2]....
        /*0558*/ 	.word	0xffffffff


	//   ....[3]....
        /*055c*/ 	.word	0xffffffff


	//   ....[4]....
        /*0560*/ 	.word	0xffffffff


	//   ....[5]....
        /*0564*/ 	.word	0xffffffff


	//   ....[6]....
        /*0568*/ 	.word	0xffffffff


	//   ....[7]....
        /*056c*/ 	.word	0xffffffff


	//   ....[8]....
        /*0570*/ 	.word	0xffffffff


	//   ....[9]....
        /*0574*/ 	.word	0xffffffff


	//   ....[10]....
        /*0578*/ 	.word	0xffffffff


	//   ....[11]....
        /*057c*/ 	.word	0xffffffff


	//   ....[12]....
        /*0580*/ 	.word	0xffffffff


	//   ....[13]....
        /*0584*/ 	.word	0xffffffff


	//   ....[14]....
        /*0588*/ 	.word	0xffffffff


	//   ....[15]....
        /*058c*/ 	.word	0xffffffff


	//----- nvinfo : EIATTR_COOP_GROUP_INSTR_OFFSETS
	.align		4
.L_718:
        /*0590*/ 	.byte	0x04, 0x28
        /*0592*/ 	.short	(.L_720 - .L_719)


	//   ....[0]....
.L_719:
        /*0594*/ 	.word	0x000067e0


	//   ....[1]....
        /*0598*/ 	.word	0x000069e0


	//   ....[2]....
        /*059c*/ 	.word	0x00006ad0


	//   ....[3]....
        /*05a0*/ 	.word	0x00006bc0


	//   ....[4]....
        /*05a4*/ 	.word	0x0000ca40


	//   ....[5]....
        /*05a8*/ 	.word	0x0000cbd0


	//   ....[6]....
        /*05ac*/ 	.word	0x0000cbf0


	//   ....[7]....
        /*05b0*/ 	.word	0x0000ccc0


	//   ....[8]....
        /*05b4*/ 	.word	0x000150a0


	//   ....[9]....
        /*05b8*/ 	.word	0x00015130


	//   ....[10]....
        /*05bc*/ 	.word	0x00015190


	//   ....[11]....
        /*05c0*/ 	.word	0x00015300


	//   ....[12]....
        /*05c4*/ 	.word	0x000185c0


	//   ....[13]....
        /*05c8*/ 	.word	0x000185d0


	//   ....[14]....
        /*05cc*/ 	.word	0x000186b0


	//   ....[15]....
        /*05d0*/ 	.word	0x000186c0


	//----- nvinfo : EIATTR_VRC_CTA_INIT_COUNT
	.align		4
.L_720:
        /*05d4*/ 	.byte	0x02, 0x4a
	.zero		1
	.zero		1


	//----- nvinfo : EIATTR_EXIT_INSTR_OFFSETS
	.align		4
        /*05d8*/ 	.byte	0x04, 0x1c
        /*05da*/ 	.short	(.L_722 - .L_721)


	//   ....[0]....
.L_721:
        /*05dc*/ 	.word	0x00000660


	//   ....[1]....
        /*05e0*/ 	.word	0x00001450


	//   ....[2]....
        /*05e4*/ 	.word	0x000014e0


	//   ....[3]....
        /*05e8*/ 	.word	0x0001a3d0


	//   ....[4]....
        /*05ec*/ 	.word	0x0001a530


	//   ....[5]....
        /*05f0*/ 	.word	0x0001a550


	//----- nvinfo : EIATTR_CRS_STACK_SIZE
	.align		4
.L_722:
        /*05f4*/ 	.byte	0x04, 0x1e
        /*05f6*/ 	.short	(.L_724 - .L_723)
.L_723:
        /*05f8*/ 	.word	0x00000000


	//----- nvinfo : EIATTR_CBANK_PARAM_SIZE
	.align		4
.L_724:
        /*05fc*/ 	.byte	0x03, 0x19
        /*05fe*/ 	.short	0x01d0


	//----- nvinfo : EIATTR_PARAM_CBANK
	.align		4
        /*0600*/ 	.byte	0x04, 0x0a
        /*0602*/ 	.short	(.L_726 - .L_725)
	.align		4
.L_725:
        /*0604*/ 	.word	index@(.nv.constant0._ZN5flash16flash_fwd_kernelI23Flash_fwd_kernel_traitsILi256ELi64ELi64ELi4ELb0ELb0EN7cutlass10bfloat16_tE19Flash_kernel_traitsILi256ELi64ELi64ELi4ES3_EELb1ELb0ELb1ELb1ELb0ELb0ELb0ELb1EEEvNS_16Flash_fwd_paramsE)
        /*0608*/ 	.short	0x0380
        /*060a*/ 	.short	0x01d0


	//----- nvinfo : EIATTR_SW_WAR
	.align		4
.L_726:
        /*060c*/ 	.byte	0x04, 0x36
        /*060e*/ 	.short	(.L_728 - .L_727)
.L_727:
        /*0610*/ 	.word	0x00000008
.L_728:


//--------------------- .nv.info._ZN5flash16flash_fwd_kernelI23Flash_fwd_kernel_traitsILi256ELi64ELi64ELi4ELb0ELb0EN7cutlass10bfloat16_tE19Flash_kernel_traitsILi256ELi64ELi64ELi4ES3_EELb0ELb0ELb1ELb1ELb0ELb0ELb1ELb0EEEvNS_16Flash_fwd_paramsE --------------------------
	.section	.nv.info._ZN5flash16flash_fwd_kernelI23Flash_fwd_kernel_traitsILi256ELi64ELi64ELi4ELb0ELb0EN7cutlass10bfloat16_tE19Flash_kernel_traitsILi256ELi64ELi64ELi4ES3_EELb0ELb0ELb1ELb1ELb0ELb0ELb1ELb0EEEvNS_16Flash_fwd_paramsE,"",@"SHT_CUDA_INFO"
	.sectionflags	@""
	.align	4


	//----- nvinfo : EIATTR_CUDA_API_VERSION
	.align		4
        /*0000*/ 	.byte	0x04, 0x37
        /*0002*/ 	.short	(.L_730 - .L_729)
.L_729:
        /*0004*/ 	.word	0x00000082


	//----- nvinfo : EIATTR_KPARAM_INFO
	.align		4
.L_730:
        /*0008*/ 	.byte	0x04, 0x17
        /*000a*/ 	.short	(.L_732 - .L_731)
.L_731:
        /*000c*/ 	.word	0x00000000
        /*0010*/ 	.short	0x0000
        /*0012*/ 	.short	0x0000
        /*0014*/ 	.byte	0x00, 0xf0, 0x41, 0x07


	//----- nvinfo : EIATTR_SPARSE_MMA_MASK
	.align		4
.L_732:
        /*0018*/ 	.byte	0x03, 0x50
        /*001a*/ 	.short	0x0000


	//----- nvinfo : EIATTR_MAXREG_COUNT
	.align		4
        /*001c*/ 	.byte	0x03, 0x1b
        /*001e*/ 	.short	0x00ff


	//----- nvinfo : EIATTR_NUM_BARRIERS
	.align		4
        /*0020*/ 	.byte	0x02, 0x4c
        /*0022*/ 	.byte	0x01
	.zero		1


	//----- nvinfo : EIATTR_MERCURY_ISA_VERSION
	.align		4
        /*0024*/ 	.byte	0x03, 0x5f
        /*0026*/ 	.short	0x0101


	//----- nvinfo : EIATTR_COOP_GROUP_MASK_REGIDS
	.align		4
        /*0028*/ 	.byte	0x04, 0x29
        /*002a*/ 	.short	(.L_734 - .L_733)


	//   ....[0]....
.L_733:
        /*002c*/ 	.word	0xffffffff


	//   ....[1]....
        /*0030*/ 	.word	0xffffffff


	//   ....[2]....
        /*0034*/ 	.word	0xffffffff


	//   ....[3]....
        /*0038*/ 	.word	0xffffffff


	//   ....[4]....
        /*003c*/ 	.word	0xffffffff


	//   ....[5]....
        /*0040*/ 	.word	0xffffffff


	//   ....[6]....
        /*0044*/ 	.word	0xffffffff


	//   ....[7]....
        /*0048*/ 	.word	0xffffffff


	//   ....[8]....
        /*004c*/ 	.word	0xffffffff


	//   ....[9]....
        /*0050*/ 	.word	0xffffffff


	//   ....[10]....
        /*0054*/ 	.word	0xffffffff


	//   ....[11]....
        /*0058*/ 	.word	0xffffffff


	//   ....[12]....
        /*005c*/ 	.word	0xffffffff


	//   ....[13]....
        /*0060*/ 	.word	0xffffffff


	//   ....[14]....
        /*0064*/ 	.word	0xffffffff


	//   ....[15]....
        /*0068*/ 	.word	0xffffffff


	//----- nvinfo : EIATTR_COOP_GROUP_INSTR_OFFSETS
	.align		4
.L_734:
        /*006c*/ 	.byte	0x04, 0x28
        /*006e*/ 	.short	(.L_736 - .L_735)


	//   ....[0]....
.L_735:
        /*0070*/ 	.word	0x00006880


	//   ....[1]....
        /*0074*/ 	.word	0x000068c0


	//   ....[2]....
        /*0078*/ 	.word	0x00006950


	//   ....[3]....
        /*007c*/ 	.word	0x00006980


	//   ....[4]....
        /*0080*/ 	.word	0x0000af80


	//   ....[5]....
        /*0084*/ 	.word	0x0000b000


	//   ....[6]....
        /*0088*/ 	.word	0x0000b010


	//   ....[7]....
        /*008c*/ 	.word	0x0000b040


	//   ....[8]....
        /*0090*/ 	.word	0x00010140


	//   ....[9]....
        /*0094*/ 	.word	0x000101a0


	//   ....[10]....
        /*0098*/ 	.word	0x000101d0


	//   ....[11]....
        /*009c*/ 	.word	0x000101f0


	//   ....[12]....
        /*00a0*/ 	.word	0x00011e60


	//   ....[13]....
        /*00a4*/ 	.word	0x00011ea0


	//   ....[14]....
        /*00a8*/ 	.word	0x00011f70


	//   ....[15]....
        /*00ac*/ 	.word	0x00011f90


	//----- nvinfo : EIATTR_VRC_CTA_INIT_COUNT
	.align		4
.L_736:
        /*00b0*/ 	.byte	0x02, 0x4a
	.zero		1
	.zero		1


	//----- nvinfo : EIATTR_EXIT_INSTR_OFFSETS
	.align		4
        /*00b4*/ 	.byte	0x04, 0x1c
        /*00b6*/ 	.short	(.L_738 - .L_737)


	//   ....[0]....
.L_737:
        /*00b8*/ 	.word	0x00000490


	//   ....[1]....
        /*00bc*/ 	.word	0x00001290


	//   ....[2]....
        /*00c0*/ 	.word	0x00001320


	//   ....[3]....
        /*00c4*/ 	.word	0x00013c00


	//   ....[4]....
        /*00c8*/ 	.word	0x00013d50


	//   ....[5]....
        /*00cc*/ 	.word	0x00013d70


	//----- nvinfo : EIATTR_CRS_STACK_SIZE
	.align		4
.L_738:
        /*00d0*/ 	.byte	0x04, 0x1e
        /*00d2*/ 	.short	(.L_740 - .L_739)
.L_739:
        /*00d4*/ 	.word	0x00000000


	//----- nvinfo : EIATTR_CBANK_PARAM_SIZE
	.align		4
.L_740:
        /*00d8*/ 	.byte	0x03, 0x19
        /*00da*/ 	.short	0x01d0


	//----- nvinfo : EIATTR_PARAM_CBANK
	.align		4
        /*00dc*/ 	.byte	0x04, 0x0a
        /*00de*/ 	.short	(.L_742 - .L_741)
	.align		4
.L_741:
        /*00e0*/ 	.word	index@(.nv.constant0._ZN5flash16flash_fwd_kernelI23Flash_fwd_kernel_traitsILi256ELi64ELi64ELi4ELb0ELb0EN7cutlass10bfloat16_tE19Flash_kernel_traitsILi256ELi64ELi64ELi4ES3_EELb0ELb0ELb1ELb1ELb0ELb0ELb1ELb0EEEvNS_16Flash_fwd_paramsE)
        /*00e4*/ 	.short	0x0380
        /*00e6*/ 	.short	0x01d0


	//----- nvinfo : EIATTR_SW_WAR
	.align		4
.L_742:
        /*00e8*/ 	.byte	0x04, 0x36
        /*00ea*/ 	.short	(.L_744 - .L_743)
.L_743:
        /*00ec*/ 	.word	0x00000008
.L_744:


//--------------------- .nv.info._ZN5flash16flash_fwd_kernelI23Flash_fwd_kernel_traitsILi256ELi128ELi64ELi8ELb0ELb0EN7cutlass10bfloat16_tE19Flash_kernel_traitsILi256ELi128ELi64ELi8ES3_EELb1ELb0ELb0ELb0ELb0ELb0ELb0ELb0EEEvNS_16Flash_fwd_paramsE --------------------------
	.section	.nv.info._ZN5flash16flash_fwd_kernelI23Flash_fwd_kernel_traitsILi256ELi128ELi64ELi8ELb0ELb0EN7cutlass10bfloat16_tE19Flash_kernel_traitsILi256ELi128ELi64ELi8ES3_EELb1ELb0ELb0ELb0ELb0ELb0ELb0ELb0EEEvNS_16Flash_fwd_paramsE,"",@"SHT_CUDA_INFO"
	.sectionflags	@""
	.align	4


	//----- nvinfo : EIATTR_CUDA_API_VERSION
	.align		4
        /*0000*/ 	.byte	0x04, 0x37
        /*0002*/ 	.short	(.L_746 - .L_745)
.L_745:
        /*0004*/ 	.word	0x00000082


	//----- nvinfo : EIATTR_KPARAM_INFO
	.align		4
.L_746:
        /*0008*/ 	.byte	0x04, 0x17
        /*000a*/ 	.short	(.L_748 - .L_747)
.L_747:
        /*000c*/ 	.word	0x00000000
        /*0010*/ 	.short	0x0000
        /*0012*/ 	.short	0x0000
        /*0014*/ 	.byte	0x00, 0xf0, 0x41, 0x07


	//----- nvinfo : EIATTR_SPARSE_MMA_MASK
	.align		4
.L_748:
        /*0018*/ 	.byte	0x03, 0x50
        /*001a*/ 	.short	0x0000


	//----- nvinfo : EIATTR_MAXREG_COUNT
	.align		4
        /*001c*/ 	.byte	0x03, 0x1b
        /*001e*/ 	.short	0x00ff


	//----- nvinfo : EIATTR_NUM_BARRIERS
	.align		4
        /*0020*/ 	.byte	0x02, 0x4c
        /*0022*/ 	.byte	0x01
	.zero		1


	//----- nvinfo : EIATTR_MERCURY_ISA_VERSION
	.align		4
        /*0024*/ 	.byte	0x03, 0x5f
        /*0026*/ 	.short	0x0101


	//----- nvinfo : EIATTR_COOP_GROUP_MASK_REGIDS
	.align		4
        /*0028*/ 	.byte	0x04, 0x29
        /*002a*/ 	.short	(.L_750 - .L_749)


	//   ....[0]....
.L_749:
        /*002c*/ 	.word	0xffffffff


	//   ....[1]....
        /*0030*/ 	.word	0xffffffff


	//   ....[2]....
        /*0034*/ 	.word	0xffffffff


	//   ....[3]....
        /*0038*/ 	.word	0xffffffff


	//   ....[4]....
        /*003c*/ 	.word	0xffffffff


	//   ....[5]....
        /*0040*/ 	.word	0xffffffff


	//   ....[6]....
        /*0044*/ 	.word	0xffffffff


	//   ....[7]....
        /*0048*/ 	.word	0xffffffff


	//   ....[8]....
        /*004c*/ 	.word	0xffffffff


	//   ....[9]....
        /*0050*/ 	.word	0xffffffff


	//   ....[10]....
        /*0054*/ 	.word	0xffffffff


	//   ....[11]....
        /*0058*/ 	.word	0xffffffff


	//----- nvinfo : EIATTR_COOP_GROUP_INSTR_OFFSETS
	.align		4
.L_750:
        /*005c*/ 	.byte	0x04, 0x28
        /*005e*/ 	.short	(.L_752 - .L_751)


	//   ....[0]....
.L_751:
        /*0060*/ 	.word	0x00004840


	//   ....[1]....
        /*0064*/ 	.word	0x00004940


	//   ....[2]....
        /*0068*/ 	.word	0x00004990


	//   ....[3]....
        /*006c*/ 	.word	0x00004b00


	//   ....[4]....
        /*0070*/ 	.word	0x00007f30


	//   ....[5]....
        /*0074*/ 	.word	0x00007fe0


	//   ....[6]....
        /*0078*/ 	.word	0x000080c0


	//   ....[7]....
        /*007c*/ 	.word	0x00008120


	//   ....[8]....
        /*0080*/ 	.word	0x0000a650


	//   ....[9]....
        /*0084*/ 	.word	0x0000a690


	//   ....[10]....
        /*0088*/ 	.word	0x0000a760


	//   ....[11]....
        /*008c*/ 	.word	0x0000a770


	//----- nvinfo : EIATTR_VRC_CTA_INIT_COUNT
	.align		4
.L_752:
        /*0090*/ 	.byte	0x02, 0x4a
	.zero		1
	.zero		1


	//----- nvinfo : EIATTR_EXIT_INSTR_OFFSETS
	.align		4
        /*0094*/ 	.byte	0x04, 0x1c
        /*0096*/ 	.short	(.L_754 - .L_753)


	//   ....[0]....
.L_753:
        /*0098*/ 	.word	0x00000640


	//   ....[1]....
        /*009c*/ 	.word	0x000012e0


	//   ....[2]....
        /*00a0*/ 	.word	0x00001370


	//   ....[3]....
        /*00a4*/ 	.word	0x0000c430


	//   ....[4]....
        /*00a8*/ 	.word	0x0000c590


	//   ....[5]....
        /*00ac*/ 	.word	0x0000c5b0


	//----- nvinfo : EIATTR_CRS_STACK_SIZE
	.align		4
.L_754:
        /*00b0*/ 	.byte	0x04, 0x1e
        /*00b2*/ 	.short	(.L_756 - .L_755)
.L_755:
        /*00b4*/ 	.word	0x00000000


	//----- nvinfo : EIATTR_CBANK_PARAM_SIZE
	.align		4
.L_756:
        /*00b8*/ 	.byte	0x03, 0x19
        /*00ba*/ 	.short	0x01d0


	//----- nvinfo : EIATTR_PARAM_CBANK
	.align		4
        /*00bc*/ 	.byte	0x04, 0x0a
        /*00be*/ 	.short	(.L_758 - .L_757)
	.align		4
.L_757:
        /*00c0*/ 	.word	index@(.nv.constant0._ZN5flash16flash_fwd_kernelI23Flash_fwd_kernel_traitsILi256ELi128ELi64ELi8ELb0ELb0EN7cutlass10bfloat16_tE19Flash_kernel_traitsILi256ELi128ELi64ELi8ES3_EELb1ELb0ELb0ELb0ELb0ELb0ELb0ELb0EEEvNS_16Flash_fwd_paramsE)
        /*00c4*/ 	.short	0x0380
        /*00c6*/ 	.short	0x01d0


	//----- nvinfo : EIATTR_SW_WAR
	.align		4
.L_758:
        /*00c8*/ 	.byte	0x04, 0x36
        /*00ca*/ 	.short	(.L_760 - .L_759)
.L_759:
        /*00cc*/ 	.word	0x00000008
.L_760:


//--------------------- .nv.info._ZN5flash16flash_fwd_kernelI23Flash_fwd_kernel_traitsILi256ELi128ELi64ELi8ELb0ELb0EN7cutlass10bfloat16_tE19Flash_kernel_traitsILi256ELi128ELi64ELi8ES3_EELb1ELb0ELb1ELb0ELb0ELb0ELb0ELb0EEEvNS_16Flash_fwd_paramsE --------------------------
	.section	.nv.info._ZN5flash16flash_fwd_kernelI23Flash_fwd_kernel_traitsILi256ELi128ELi64ELi8ELb0ELb0EN7cutlass10bfloat16_tE19Flash_kernel_traitsILi256ELi128ELi64ELi8ES3_EELb1ELb0ELb1ELb0ELb0ELb0ELb0ELb0EEEvNS_16Flash_fwd_paramsE,"",@"SHT_CUDA_INFO"
	.sectionflags	@""
	.align	4


	//----- nvinfo : EIATTR_CUDA_API_VERSION
	.align		4
        /*0000*/ 	.byte	0x04, 0x37
        /*0002*/ 	.short	(.L_762 - .L_761)
.L_761:
        /*0004*/ 	.word	0x00000082


	//----- nvinfo : EIATTR_KPARAM_INFO
	.align		4
.L_762:
        /*0008*/ 	.byte	0x04, 0x17
        /*000a*/ 	.short	(.L_764 - .L_763)
.L_763:
        /*000c*/ 	.word	0x00000000
        /*0010*/ 	.short	0x0000
        /*0012*/ 	.short	0x0000
        /*0014*/ 	.byte	0x00, 0xf0, 0x41, 0x07


	//----- nvinfo : EIATTR_SPARSE_MMA_MASK
	.align		4
.L_764:
        /*0018*/ 	.byte	0x03, 0x50
        /*001a*/ 	.short	0x0000


	//----- nvinfo : EIATTR_MAXREG_COUNT
	.align		4
        /*001c*/ 	.byte	0x03, 0x1b
        /*001e*/ 	.short	0x00ff


	//----- nvinfo : EIATTR_NUM_BARRIERS
	.align		4
        /*0020*/ 	.byte	0x02, 0x4c
        /*0022*/ 	.byte	0x01
	.zero		1


	//----- nvinfo : EIATTR_MERCURY_ISA_VERSION
	.align		4
        /*0024*/ 	.byte	0x03, 0x5f
        /*0026*/ 	.short	0x0101


	//----- nvinfo : EIATTR_COOP_GROUP_MASK_REGIDS
	.align		4
        /*0028*/ 	.byte	0x04, 0x29
        /*002a*/ 	.short	(.L_766 - .L_765)


	//   ....[0]....
.L_765:
        /*002c*/ 	.word	0xffffffff


	//   ....[1]....
        /*0030*/ 	.word	0xffffffff


	//   ....[2]....
        /*0034*/ 	.word	0xffffffff


	//   ....[3]....
        /*0038*/ 	.word	0xffffffff


	//   ....[4]....
        /*003c*/ 	.word	0xffffffff


	//   ....[5]....
        /*0040*/ 	.word	0xffffffff


	//   ....[6]....
        /*0044*/ 	.word	0xffffffff


	//   ....[7]....
        /*0048*/ 	.word	0xffffffff


	//   ....[8]....
        /*004c*/ 	.word	0xffffffff


	//   ....[9]....
        /*0050*/ 	.word	0xffffffff


	//   ....[10]....
        /*0054*/ 	.word	0xffffffff


	//   ....[11]....
        /*0058*/ 	.word	0xffffffff


	//   ....[12]....
        /*005c*/ 	.word	0xffffffff


	//   ....[13]....
        /*0060*/ 	.word	0xffffffff


	//   ....[14]....
        /*0064*/ 	.word	0xffffffff


	//   ....[15]....
        /*0068*/ 	.word	0xffffffff


	//   ....[16]....
        /*006c*/ 	.word	0xffffffff


	//   ....[17]....
        /*0070*/ 	.word	0xffffffff


	//   ....[18]....
        /*0074*/ 	.word	0xffffffff


	//   ....[19]....
        /*0078*/ 	.word	0xffffffff


	//----- nvinfo : EIATTR_COOP_GROUP_INSTR_OFFSETS
	.align		4
.L_766:
        /*007c*/ 	.byte	0x04, 0x28
        /*007e*/ 	.short	(.L_768 - .L_767)


	//   ....[0]....
.L_767:
        /*0080*/ 	.word	0x00004f80


	//   ....[1]....
        /*0084*/ 	.word	0x00005070


	//   ....[2]....
        /*0088*/ 	.word	0x000050b0


	//   ....[3]....
        /*008c*/ 	.word	0x000051d0


	//   ....[4]....
        /*0090*/ 	.word	0x00008c90


	//   ....[5]....
        /*0094*/ 	.word	0x00008e80


	//   ....[6]....
        /*0098*/ 	.word	0x00008ec0


	//   ....[7]....
        /*009c*/ 	.word	0x00008ff0


	//   ....[8]....
        /*00a0*/ 	.word	0x0000d470


	//   ....[9]....
        /*00a4*/ 	.word	0x0000d5b0


	//   ....[10]....
        /*00a8*/ 	.word	0x0000d5d0


	//   ....[11]....
        /*00ac*/ 	.word	0x0000d6a0


	//   ....[12]....
        /*00b0*/ 	.word	0x00011e10


	//   ....[13]....
        /*00b4*/ 	.word	0x00011e30


	//   ....[14]....
        /*00b8*/ 	.word	0x00011eb0


	//   ....[15]....
        /*00bc*/ 	.word	0x00011ed0


	//   ....[16]....
        /*00c0*/ 	.word	0x00014430


	//   ....[17]....
        /*00c4*/ 	.word	0x00014470


	//   ....[18]....
        /*00c8*/ 	.word	0x000145d0


	//   ....[19]....
        /*00cc*/ 	.word	0x00014600


	//----- nvinfo : EIATTR_VRC_CTA_INIT_COUNT
	.align		4
.L_768:
        /*00d0*/ 	.byte	0x02, 0x4a
	.zero		1
	.zero		1


	//----- nvinfo : EIATTR_EXIT_INSTR_OFFSETS
	.align		4
        /*00d4*/ 	.byte	0x04, 0x1c
        /*00d6*/ 	.short	(.L_770 - .L_769)


	//   ....[0]....
.L_769:
        /*00d8*/ 	.word	0x00000630


	//   ....[1]....
        /*00dc*/ 	.word	0x00001400


	//   ....[2]....
        /*00e0*/ 	.word	0x00001490


	//   ....[3]....
        /*00e4*/ 	.word	0x00016200


	//   ....[4]....
        /*00e8*/ 	.word	0x00016360


	//   ....[5]....
        /*00ec*/ 	.word	0x00016380


	//----- nvinfo : EIATTR_CRS_STACK_SIZE
	.align		4
.L_770:
        /*00f0*/ 	.byte	0x04, 0x1e
        /*00f2*/ 	.short	(.L_772 - .L_771)
.L_771:
        /*00f4*/ 	.word	0x00000000


	//----- nvinfo : EIATTR_CBANK_PARAM_SIZE
	.align		4
.L_772:
        /*00f8*/ 	.byte	0x03, 0x19
        /*00fa*/ 	.short	0x01d0


	//----- nvinfo : EIATTR_PARAM_CBANK
	.align		4
        /*00fc*/ 	.byte	0x04, 0x0a
        /*00fe*/ 	.short	(.L_774 - .L_773)
	.align		4
.L_773:
        /*0100*/ 	.word	index@(.nv.constant0._ZN5flash16flash_fwd_kernelI23Flash_fwd_kernel_traitsILi256ELi128ELi64ELi8ELb0ELb0EN7cutlass10bfloat16_tE19Flash_kernel_traitsILi256ELi128ELi64ELi8ES3_EELb1ELb0ELb1ELb0ELb0ELb0ELb0ELb0EEEvNS_16Flash_fwd_paramsE)
        /*0104*/ 	.short	0x0380
        /*0106*/ 	.short	0x01d0


	//----- nvinfo : EIATTR_SW_WAR
	.align		4
.L_774:
        /*0108*/ 	.byte	0x04, 0x36
        /*010a*/ 	.short	(.L_776 - .L_775)
.L_775:
        /*010c*/ 	.word	0x00000008
.L_776:


//--------------------- .nv.info._ZN5flash16flash_fwd_kernelI23Flash_fwd_kernel_traitsILi256ELi128ELi64ELi8ELb0ELb0EN7cutlass10bfloat16_tE19Flash_kernel_traitsILi256ELi128ELi64ELi8ES3_EELb1ELb0ELb0ELb0ELb0ELb1ELb0ELb0EEEvNS_16Flash_fwd_paramsE --------------------------
	.section	.nv.info._ZN5flash16flash_fwd_kernelI23Flash_fwd_kernel_traitsILi256ELi128ELi64ELi8ELb0ELb0EN7cutlass10bfloat16_tE19Flash_kernel_traitsILi256ELi128ELi64ELi8ES3_EELb1ELb0ELb0ELb0ELb0ELb1ELb0ELb0EEEvNS_16Flash_fwd_paramsE,"",@"SHT_CUDA_INFO"
	.sectionflags	@""
	.align	4


	//----- nvinfo : EIATTR_CUDA_API_VERSION
	.align		4
        /*0000*/ 	.byte	0x04, 0x37
        /*0002*/ 	.short	(.L_778 - .L_777)
.L_777:
        /*0004*/ 	.word	0x00000082


	//----- nvinfo : EIATTR_KPARAM_INFO
	.align		4
.L_778:
        /*0008*/ 	.byte	0x04, 0x17
        /*000a*/ 	.short	(.L_780 - .L_779)
.L_779:
        /*000c*/ 	.word	0x00000000
        /*0010*/ 	.short	0x0000
        /*0012*/ 	.short	0x0000
        /*0014*/ 	.byte	0x00, 0xf0, 0x41, 0x07


	//----- nvinfo : EIATTR_SPARSE_MMA_MASK
	.align		4
.L_780:
        /*0018*/ 	.byte	0x03, 0x50
        /*001a*/ 	.short	0x0000


	//----- nvinfo : EIATTR_MAXREG_COUNT
	.align		4
        /*001c*/ 	.byte	0x03, 0x1b
        /*001e*/ 	.short	0x00ff


	//----- nvinfo : EIATTR_NUM_BARRIERS
	.align		4
        /*0020*/ 	.byte	0x02, 0x4c
        /*0022*/ 	.byte	0x01
	.zero		1


	//----- nvinfo : EIATTR_MERCURY_ISA_VERSION
	.align		4
        /*0024*/ 	.byte	0x03, 0x5f
        /*0026*/ 	.short	0x0101


	//----- nvinfo : EIATTR_INT_WARP_WIDE_INSTR_OFFSETS
	.align		4
        /*0028*/ 	.byte	0x04, 0x31
        /*002a*/ 	.short	(.L_782 - .L_781)


	//   ....[0]....
.L_781:
        /*002c*/ 	.word	0x00001d10


	//----- nvinfo : EIATTR_COOP_GROUP_MASK_REGIDS
	.align		4
.L_782:
        /*0030*/ 	.byte	0x04, 0x29
        /*0032*/ 	.short	(.L_784 - .L_783)


	//   ....[0]....
.L_783:
        /*0034*/ 	.word	0xffffffff


	//   ....[1]....
        /*0038*/ 	.word	0xffffffff


	//   ....[2]....
        /*003c*/ 	.word	0xffffffff


	//   ....[3]....
        /*0040*/ 	.word	0xffffffff


	//   ....[4]....
        /*0044*/ 	.word	0xffffffff


	//   ....[5]....
        /*0048*/ 	.word	0xffffffff


	//   ....[6]....
        /*004c*/ 	.word	0xffffffff


	//   ....[7]....
        /*0050*/ 	.word	0xffffffff


	//   ....[8]....
        /*0054*/ 	.word	0xffffffff


	//   ....[9]....
        /*0058*/ 	.word	0xffffffff


	//   ....[10]....
        /*005c*/ 	.word	0xffffffff


	//   ....[11]....
        /*0060*/ 	.word	0xffffffff


	//----- nvinfo : EIATTR_COOP_GROUP_INSTR_OFFSETS
	.align		4
.L_784:
        /*0064*/ 	.byte	0x04, 0x28
        /*0066*/ 	.short	(.L_786 - .L_785)


	//   ....[0]....
.L_785:
        /*0068*/ 	.word	0x00003870


	//   ....[1]....
        /*006c*/ 	.word	0x000039a0


	//   ....[2]....
        /*0070*/ 	.word	0x00003a20


	//   ....[3]....
        /*0074*/ 	.word	0x00003b50


	//   ....[4]....
        /*0078*/ 	.word	0x00006b00


	//   ....[5]....
        /*007c*/ 	.word	0x00006bd0


	//   ....[6]....
        /*0080*/ 	.word	0x00006c90


	//   ....[7]....
        /*0084*/ 	.word	0x00006cc0


	//   ....[8]....
        /*0088*/ 	.word	0x000092d0


	//   ....[9]....
        /*008c*/ 	.word	0x00009300


	//   ....[10]....
        /*0090*/ 	.word	0x00009410


	//   ....[11]....
        /*0094*/ 	.word	0x00009430


	//----- nvinfo : EIATTR_VRC_CTA_INIT_COUNT
	.align		4
.L_786:
        /*0098*/ 	.byte	0x02, 0x4a
	.zero		1
	.zero		1


	//----- nvinfo : EIATTR_EXIT_INSTR_OFFSETS
	.align		4
        /*009c*/ 	.byte	0x04, 0x1c
        /*009e*/ 	.short	(.L_788 - .L_787)


	//   ....[0]....
.L_787:
        /*00a0*/ 	.word	0x00000660


	//   ....[1]....
        /*00a4*/ 	.word	0x00001190


	//   ....[2]....
        /*00a8*/ 	.word	0x00001220


	//   ....[3]....
        /*00ac*/ 	.word	0x0000afe0


	//   ....[4]....
        /*00b0*/ 	.word	0x0000b0f0


	//----- nvinfo : EIATTR_CRS_STACK_SIZE
	.align		4
.L_788:
        /*00b4*/ 	.byte	0x04, 0x1e
        /*00b6*/ 	.short	(.L_790 - .L_789)
.L_789:
        /*00b8*/ 	.word	0x00000000


	//----- nvinfo : EIATTR_CBANK_PARAM_SIZE
	.align		4
.L_790:
        /*00bc*/ 	.byte	0x03, 0x19
        /*00be*/ 	.short	0x01d0


	//----- nvinfo : EIATTR_PARAM_CBANK
	.align		4
        /*00c0*/ 	.byte	0x04, 0x0a
        /*00c2*/ 	.short	(.L_792 - .L_791)
	.align		4
.L_791:
        /*00c4*/ 	.word	index@(.nv.constant0._ZN5flash16flash_fwd_kernelI23Flash_fwd_kernel_traitsILi256ELi128ELi64ELi8ELb0ELb0EN7cutlass10bfloat16_tE19Flash_kernel_traitsILi256ELi128ELi64ELi8ES3_EELb1ELb0ELb0ELb0ELb0ELb1ELb0ELb0EEEvNS_16Flash_fwd_paramsE)
        /*00c8*/ 	.short	0x0380
        /*00ca*/ 	.short	0x01d0


	//----- nvinfo : EIATTR_SW_WAR
	.align		4
.L_792:
        /*00cc*/ 	.byte	0x04, 0x36
        /*00ce*/ 	.short	(.L_794 - .L_793)
.L_793:
        /*00d0*/ 	.word	0x00000008
.L_794:


//--------------------- .nv.info._ZN5flash16flash_fwd_kernelI23Flash_fwd_kernel_traitsILi256ELi128ELi64ELi8ELb0ELb0EN7cutlass10bfloat16_tE19Flash_kernel_traitsILi256ELi128ELi64ELi8ES3_EELb0ELb0ELb0ELb0ELb0ELb1ELb1ELb0EEEvNS_16Flash_fwd_paramsE --------------------------
	.section	.nv.info._ZN5flash16flash_fwd_kernelI23Flash_fwd_kernel_traitsILi256ELi128ELi64ELi8ELb0ELb0EN7cutlass10bfloat16_tE19Flash_kernel_traitsILi256ELi128ELi64ELi8ES3_EELb0ELb0ELb0ELb0ELb0ELb1ELb1ELb0EEEvNS_16Flash_fwd_paramsE,"",@"SHT_CUDA_INFO"
	.sectionflags	@""
	.align	4


	//----- nvinfo : EIATTR_CUDA_API_VERSION
	.align		4
        /*0000*/ 	.byte	0x04, 0x37
        /*0002*/ 	.short	(.L_796 - .L_795)
.L_795:
        /*0004*/ 	.word	0x00000082


	//----- nvinfo : EIATTR_KPARAM_INFO
	.align		4
.L_796:
        /*0008*/ 	.byte	0x04, 0x17
        /*000a*/ 	.short	(.L_798 - .L_797)
.L_797:
        /*000c*/ 	.word	0x00000000
        /*0010*/ 	.short	0x0000
        /*0012*/ 	.short	0x0000
        /*0014*/ 	.byte	0x00, 0xf0, 0x41, 0x07


	//----- nvinfo : EIATTR_SPARSE_MMA_MASK
	.align		4
.L_798:
        /*0018*/ 	.byte	0x03, 0x50
        /*001a*/ 	.short	0x0000


	//----- nvinfo : EIATTR_MAXREG_COUNT
	.align		4
        /*001c*/ 	.byte	0x03, 0x1b
        /*001e*/ 	.short	0x00ff


	//----- nvinfo : EIATTR_NUM_BARRIERS
	.align		4
        /*0020*/ 	.byte	0x02, 0x4c
        /*0022*/ 	.byte	0x01
	.zero		1


	//----- nvinfo : EIATTR_MERCURY_ISA_VERSION
	.align		4
        /*0024*/ 	.byte	0x03, 0x5f
        /*0026*/ 	.short	0x0101


	//----- nvinfo : EIATTR_COOP_GROUP_MASK_REGIDS
	.align		4
        /*0028*/ 	.byte	0x04, 0x29
        /*002a*/ 	.short	(.L_800 - .L_799)


	//   ....[0]....
.L_799:
        /*002c*/ 	.word	0xffffffff


	//   ....[1]....
        /*0030*/ 	.word	0xffffffff


	//   ....[2]....
        /*0034*/ 	.word	0xffffffff


	//   ....[3]....
        /*0038*/ 	.word	0xffffffff


	//   ....[4]....
        /*003c*/ 	.word	0xffffffff


	//   ....[5]....
        /*0040*/ 	.word	0xffffffff


	//   ....[6]....
        /*0044*/ 	.word	0xffffffff


	//   ....[7]....
        /*0048*/ 	.word	0xffffffff


	//   ....[8]....
        /*004c*/ 	.word	0xffffffff


	//   ....[9]....
        /*0050*/ 	.word	0xffffffff


	//   ....[10]....
        /*0054*/ 	.word	0xffffffff


	//   ....[11]....
        /*0058*/ 	.word	0xffffffff


	//----- nvinfo : EIATTR_COOP_GROUP_INSTR_OFFSETS
	.align		4
.L_800:
        /*005c*/ 	.byte	0x04, 0x28
        /*005e*/ 	.short	(.L_802 - .L_801)


	//   ....[0]....
.L_801:
        /*0060*/ 	.word	0x00003770


	//   ....[1]....
        /*0064*/ 	.word	0x00003860


	//   ....[2]....
        /*0068*/ 	.word	0x00003880


	//   ....[3]....
        /*006c*/ 	.word	0x00003900


	//   ....[4]....
        /*0070*/ 	.word	0x00006370


	//   ....[5]....
        /*0074*/ 	.word	0x000063d0


	//   ....[6]....
        /*0078*/ 	.word	0x00006430


	//   ....[7]....
        /*007c*/ 	.word	0x00006440


	//   ....[8]....
        /*0080*/ 	.word	0x00008060


	//   ....[9]....
        /*0084*/ 	.word	0x00008090


	//   ....[10]....
        /*0088*/ 	.word	0x00008120


	//   ....[11]....
        /*008c*/ 	.word	0x00008130


	//----- nvinfo : EIATTR_VRC_CTA_INIT_COUNT
	.align		4
.L_802:
        /*0090*/ 	.byte	0x02, 0x4a
	.zero		1
	.zero		1


	//----- nvinfo : EIATTR_EXIT_INSTR_OFFSETS
	.align		4
        /*0094*/ 	.byte	0x04, 0x1c
        /*0096*/ 	.short	(.L_804 - .L_803)


	//   ....[0]....
.L_803:
        /*0098*/ 	.word	0x000003a0


	//   ....[1]....
        /*009c*/ 	.word	0x00000e90


	//   ....[2]....
        /*00a0*/ 	.word	0x00000f20


	//   ....[3]....
        /*00a4*/ 	.word	0x00009da0


	//   ....[4]....
        /*00a8*/ 	.word	0x00009eb0


	//----- nvinfo : EIATTR_CRS_STACK_SIZE
	.align		4
.L_804:
        /*00ac*/ 	.byte	0x04, 0x1e
        /*00ae*/ 	.short	(.L_806 - .L_805)
.L_805:
        /*00b0*/ 	.word	0x00000000


	//----- nvinfo : EIATTR_CBANK_PARAM_SIZE
	.align		4
.L_806:
        /*00b4*/ 	.byte	0x03, 0x19
        /*00b6*/ 	.short	0x01d0


	//----- nvinfo : EIATTR_PARAM_CBANK
	.align		4
        /*00b8*/ 	.byte	0x04, 0x0a
        /*00ba*/ 	.short	(.L_808 - .L_807)
	.align		4
.L_807:
        /*00bc*/ 	.word	index@(.nv.constant0._ZN5flash16flash_fwd_kernelI23Flash_fwd_kernel_traitsILi256ELi128ELi64ELi8ELb0ELb0EN7cutlass10bfloat16_tE19Flash_kernel_traitsILi256ELi128ELi64ELi8ES3_EELb0ELb0ELb0ELb0ELb0ELb1ELb1ELb0EEEvNS_16Flash_fwd_paramsE)
        /*00c0*/ 	.short	0x0380
        /*00c2*/ 	.short	0x01d0


	//----- nvinfo : EIATTR_SW_WAR
	.align		4
.L_808:
        /*00c4*/ 	.byte	0x04, 0x36
        /*00c6*/ 	.short	(.L_810 - .L_809)
.L_809:
        /*00c8*/ 	.word	0x00000008
.L_810:


//--------------------- .nv.info._ZN5flash16flash_fwd_kernelI23Flash_fwd_kernel_traitsILi256ELi128ELi64ELi8ELb0ELb0EN7cutlass10bfloat16_tE19Flash_kernel_traitsILi256ELi128ELi64ELi8ES3_EELb1ELb0ELb0ELb1ELb0ELb0ELb0ELb0EEEvNS_16Flash_fwd_paramsE --------------------------
	.section	.nv.info._ZN5flash16flash_fwd_kernelI23Flash_fwd_kernel_traitsILi256ELi128ELi64ELi8ELb0ELb0EN7cutlass10bfloat16_tE19Flash_kernel_traitsILi256ELi128ELi64ELi8ES3_EELb1ELb0ELb0ELb1ELb0ELb0ELb0ELb0EEEvNS_16Flash_fwd_paramsE,"",@"SHT_CUDA_INFO"
	.sectionflags	@""
	.align	4


	//----- nvinfo : EIATTR_CUDA_API_VERSION
	.align		4
        /*0000*/ 	.byte	0x04, 0x37
        /*0002*/ 	.short	(.L_812 - .L_811)
.L_811:
        /*0004*/ 	.word	0x00000082


	//----- nvinfo : EIATTR_KPARAM_INFO
	.align		4
.L_812:
        /*0008*/ 	.byte	0x04, 0x17
        /*000a*/ 	.short	(.L_814 - .L_813)
.L_813:
        /*000c*/ 	.word	0x00000000
        /*0010*/ 	.short	0x0000
        /*0012*/ 	.short	0x0000
        /*0014*/ 	.byte	0x00, 0xf0, 0x41, 0x07


	//----- nvinfo : EIATTR_SPARSE_MMA_MASK
	.align		4
.L_814:
        /*0018*/ 	.byte	0x03, 0x50
        /*001a*/ 	.short	0x0000


	//----- nvinfo : EIATTR_MAXREG_COUNT
	.align		4
        /*001c*/ 	.byte	0x03, 0x1b
        /*001e*/ 	.short	0x00ff


	//----- nvinfo : EIATTR_NUM_BARRIERS
	.align		4
        /*0020*/ 	.byte	0x02, 0x4c
        /*0022*/ 	.byte	0x01
	.zero		1


	//----- nvinfo : EIATTR_MERCURY_ISA_VERSION
	.align		4
        /*0024*/ 	.byte	0x03, 0x5f
        /*0026*/ 	.short	0x0101


	//----- nvinfo : EIATTR_COOP_GROUP_MASK_REGIDS
	.align		4
        /*0028*/ 	.byte	0x04, 0x29
        /*002a*/ 	.short	(.L_816 - .L_815)


	//   ....[0]....
.L_815:
        /*002c*/ 	.word	0xffffffff


	//   ....[1]....
        /*0030*/ 	.word	0xffffffff


	//   ....[2]....
        /*0034*/ 	.word	0xffffffff


	//   ....[3]....
        /*0038*/ 	.word	0xffffffff


	//   ....[4]....
        /*003c*/ 	.word	0xffffffff


	//   ....[5]....
        /*0040*/ 	.word	0xffffffff


	//   ....[6]....
        /*0044*/ 	.word	0xffffffff


	//   ....[7]....
        /*0048*/ 	.word	0xffffffff


	//   ....[8]....
        /*004c*/ 	.word	0xffffffff


	//   ....[9]....
        /*0050*/ 	.word	0xffffffff


	//   ....[10]....
        /*0054*/ 	.word	0xffffffff


	//   ....[11]....
        /*0058*/ 	.word	0xffffffff


	//----- nvinfo : EIATTR_COOP_GROUP_INSTR_OFFSETS
	.align		4
.L_816:
        /*005c*/ 	.byte	0x04, 0x28
        /*005e*/ 	.short	(.L_818 - .L_817)


	//   ....[0]....
.L_817:
        /*0060*/ 	.word	0x00005120


	//   ....[1]....
        /*0064*/ 	.word	0x000052c0


	//   ....[2]....
        /*0068*/ 	.word	0x000052f0


	//   ....[3]....
        /*006c*/ 	.word	0x00005490


	//   ....[4]....
        /*0070*/ 	.word	0x000091e0


	//   ....[5]....
        /*0074*/ 	.word	0x00009260


	//   ....[6]....
        /*0078*/ 	.word	0x00009340


	//   ....[7]....
        /*007c*/ 	.word	0x00009380


	//   ....[8]....
        /*0080*/ 	.word	0x0000b940


	//   ....[9]....
        /*0084*/ 	.word	0x0000b980


	//   ....[10]....
        /*0088*/ 	.word	0x0000ba60


	//   ....[11]....
        /*008c*/ 	.word	0x0000ba70


	//----- nvinfo : EIATTR_VRC_CTA_INIT_COUNT
	.align		4
.L_818:
        /*0090*/ 	.byte	0x02, 0x4a
	.zero		1
	.zero		1


	//----- nvinfo : EIATTR_EXIT_INSTR_OFFSETS
	.align		4
        /*0094*/ 	.byte	0x04, 0x1c
        /*0096*/ 	.short	(.L_820 - .L_819)


	//   ....[0]....
.L_819:
        /*0098*/ 	.word	0x00000660


	//   ....[1]....
        /*009c*/ 	.word	0x000012c0


	//   ....[2]....
        /*00a0*/ 	.word	0x00001350


	//   ....[3]....
        /*00a4*/ 	.word	0x0000d750


	//   ....[4]....
        /*00a8*/ 	.word	0x0000d8b0


	//   ....[5]....
        /*00ac*/ 	.word	0x0000d8d0


	//----- nvinfo : EIATTR_CRS_STACK_SIZE
	.align		4
.L_820:
        /*00b0*/ 	.byte	0x04, 0x1e
        /*00b2*/ 	.short	(.L_822 - .L_821)
.L_821:
        /*00b4*/ 	.word	0x00000000


	//----- nvinfo : EIATTR_CBANK_PARAM_SIZE
	.align		4
.L_822:
        /*00b8*/ 	.byte	0x03, 0x19
        /*00ba*/ 	.short	0x01d0


	//----- nvinfo : EIATTR_PARAM_CBANK
	.align		4
        /*00bc*/ 	.byte	0x04, 0x0a
        /*00be*/ 	.short	(.L_824 - .L_823)
	.align		4
.L_823:
        /*00c0*/ 	.word	index@(.nv.constant0._ZN5flash16flash_fwd_kernelI23Flash_fwd_kernel_traitsILi256ELi128ELi64ELi8ELb0ELb0EN7cutlass10bfloat16_tE19Flash_kernel_traitsILi256ELi128ELi64ELi8ES3_EELb1ELb0ELb0ELb1ELb0ELb0ELb0ELb0EEEvNS_16Flash_fwd_paramsE)
        /*00c4*/ 	.short	0x0380
        /*00c6*/ 	.short	0x01d0


	//----- nvinfo : EIATTR_SW_WAR
	.align		4
.L_824:
        /*00c8*/ 	.byte	0x04, 0x36
        /*00ca*/ 	.short	(.L_826 - .L_825)
.L_825:
        /*00cc*/ 	.word	0x00000008
.L_826:


//--------------------- .nv.info._ZN5flash16flash_fwd_kernelI23Flash_fwd_kernel_traitsILi256ELi128ELi64ELi8ELb0ELb0EN7cutlass10bfloat16_tE19Flash_kernel_traitsILi256ELi128ELi64ELi8ES3_EELb1ELb0ELb0ELb0ELb0ELb0ELb0ELb1EEEvNS_16Flash_fwd_paramsE --------------------------
	.section	.nv.info._ZN5flash16flash_fwd_kernelI23Flash_fwd_kernel_traitsILi256ELi128ELi64ELi8ELb0ELb0EN7cutlass10bfloat16_tE19Flash_kernel_traitsILi256ELi128ELi64ELi8ES3_EELb1ELb0ELb0ELb0ELb0ELb0ELb0ELb1EEEvNS_16Flash_fwd_paramsE,"",@"SHT_CUDA_INFO"
	.sectionflags	@""
	.align	4


	//----- nvinfo : EIATTR_CUDA_API_VERSION
	.align		4
        /*0000*/ 	.byte	0x04, 0x37
        /*0002*/ 	.short	(.L_828 - .L_827)
.L_827:
        /*0004*/ 	.word	0x00000082


	//----- nvinfo : EIATTR_KPARAM_INFO
	.align		4
.L_828:
        /*0008*/ 	.byte	0x04, 0x17
        /*000a*/ 	.short	(.L_830 - .L_829)
.L_829:
        /*000c*/ 	.word	0x00000000
        /*0010*/ 	.short	0x0000
        /*0012*/ 	.short	0x0000
        /*0014*/ 	.byte	0x00, 0xf0, 0x41, 0x07


	//----- nvinfo : EIATTR_SPARSE_MMA_MASK
	.align		4
.L_830:
        /*0018*/ 	.byte	0x03, 0x50
        /*001a*/ 	.short	0x0000


	//----- nvinfo : EIATTR_MAXREG_COUNT
	.align		4
        /*001c*/ 	.byte	0x03, 0x1b
        /*001e*/ 	.short	0x00ff


	//----- nvinfo : EIATTR_NUM_BARRIERS
	.align		4
        /*0020*/ 	.byte	0x02, 0x4c
        /*0022*/ 	.byte	0x01
	.zero		1


	//----- nvinfo : EIATTR_ANNOTATIONS
	.align		4
        /*0024*/ 	.byte	0x04, 0x55
        /*0026*/ 	.short	(.L_832 - .L_831)


	//   ....[0]....
.L_831:
        /* <DEDUP_REMOVED lines=56> */


	//----- nvinfo : EIATTR_MERCURY_ISA_VERSION
	.align		4
.L_832:
        /*0398*/ 	.byte	0x03, 0x5f
        /*039a*/ 	.short	0x0101


	//----- nvinfo : EIATTR_COOP_GROUP_MASK_REGIDS
	.align		4
        /*039c*/ 	.byte	0x04, 0x29
        /*039e*/ 	.short	(.L_834 - .L_833)


	//   ....[0]....
.L_833:
        /*03a0*/ 	.word	0xffffffff


	//   ....[1]....
        /*03a4*/ 	.word	0xffffffff


	//   ....[2]....
        /*03a8*/ 	.word	0xffffffff


	//   ....[3]....
        /*03ac*/ 	.word	0xffffffff


	//   ....[4]....
        /*03b0*/ 	.word	0xffffffff


	//   ....[5]....
        /*03b4*/ 	.word	0xffffffff


	//   ....[6]....
        /*03b8*/ 	.word	0xffffffff


	//   ....[7]....
        /*03bc*/ 	.word	0xffffffff


	//   ....[8]....
        /*03c0*/ 	.word	0xffffffff


	//   ....[9]....
        /*03c4*/ 	.word	0xffffffff


	//   ....[10]....
        /*03c8*/ 	.word	0xffffffff


	//   ....[11]....
        /*03cc*/ 	.word	0xffffffff


	//----- nvinfo : EIATTR_COOP_GROUP_INSTR_OFFSETS
	.align		4
.L_834:
        /*03d0*/ 	.byte	0x04, 0x28
        /*03d2*/ 	.short	(.L_836 - .L_835)


	//   ....[0]....
.L_835:
        /*03d4*/ 	.word	0x00004900


	//   ....[1]....
        /*03d8*/ 	.word	0x00004a20


	//   ....[2]....
        /*03dc*/ 	.word	0x00004a80


	//   ....[3]....
        /*03e0*/ 	.word	0x00004b20


	//   ....[4]....
        /*03e4*/ 	.word	0x00009b90


	//   ....[5]....
        /*03e8*/ 	.word	0x00009ba0


	//   ....[6]....
        /*03ec*/ 	.word	0x00009be0


	//   ....[7]....
        /*03f0*/ 	.word	0x00009cb0


	//   ....[8]....
        /*03f4*/ 	.word	0x0000d110


	//   ....[9]....
        /*03f8*/ 	.word	0x0000d140


	//   ....[10]....
        /*03fc*/ 	.word	0x0000d210


	//   ....[11]....
        /*0400*/ 	.word	0x0000d220


	//----- nvinfo : EIATTR_VRC_CTA_INIT_COUNT
	.align		4
.L_836:
        /*0404*/ 	.byte	0x02, 0x4a
	.zero		1
	.zero		1


	//----- nvinfo : EIATTR_EXIT_INSTR_OFFSETS
	.align		4
        /*0408*/ 	.byte	0x04, 0x1c
        /*040a*/ 	.short	(.L_838 - .L_837)


	//   ....[0]....
.L_837:
        /*040c*/ 	.word	0x000006b0


	//   ....[1]....
        /*0410*/ 	.word	0x00001320


	//   ....[2]....
        /*0414*/ 	.word	0x000013b0


	//   ....[3]....
        /*0418*/ 	.word	0x0000ef80


	//   ....[4]....
        /*041c*/ 	.word	0x0000f0e0


	//   ....[5]....
        /*0420*/ 	.word	0x0000f100


	//----- nvinfo : EIATTR_CRS_STACK_SIZE
	.align		4
.L_838:
        /*0424*/ 	.byte	0x04, 0x1e
        /*0426*/ 	.short	(.L_840 - .L_839)
.L_839:
        /*0428*/ 	.word	0x00000000


	//----- nvinfo : EIATTR_CBANK_PARAM_SIZE
	.align		4
.L_840:
        /*042c*/ 	.byte	0x03, 0x19
        /*042e*/ 	.short	0x01d0


	//----- nvinfo : EIATTR_PARAM_CBANK
	.align		4
        /*0430*/ 	.byte	0x04, 0x0a
        /*0432*/ 	.short	(.L_842 - .L_841)
	.align		4
.L_841:
        /*0434*/ 	.word	index@(.nv.constant0._ZN5flash16flash_fwd_kernelI23Flash_fwd_kernel_traitsILi256ELi128ELi64ELi8ELb0ELb0EN7cutlass10bfloat16_tE19Flash_kernel_traitsILi256ELi128ELi64ELi8ES3_EELb1ELb0ELb0ELb0ELb0ELb0ELb0ELb1EEEvNS_16Flash_fwd_paramsE)
        /*0438*/ 	.short	0x0380
        /*043a*/ 	.short	0x01d0


	//----- nvinfo : EIATTR_SW_WAR
	.align		4
.L_842:
        /*043c*/ 	.byte	0x04, 0x36
        /*043e*/ 	.short	(.L_844 - .L_843)
.L_843:
        /*0440*/ 	.word	0x00000008
.L_844:


//--------------------- .nv.info._ZN5flash16flash_fwd_kernelI23Flash_fwd_kernel_traitsILi256ELi128ELi64ELi8ELb0ELb0EN7cutlass10bfloat16_tE19Flash_kernel_traitsILi256ELi128ELi64ELi8ES3_EELb0ELb0ELb0ELb0ELb0ELb0ELb1ELb0EEEvNS_16Flash_fwd_paramsE --------------------------
	.section	.nv.info._ZN5flash16flash_fwd_kernelI23Flash_fwd_kernel_traitsILi256ELi128ELi64ELi8ELb0ELb0EN7cutlass10bfloat16_tE19Flash_kernel_traitsILi256ELi128ELi64ELi8ES3_EELb0ELb0ELb0ELb0ELb0ELb0ELb1ELb0EEEvNS_16Flash_fwd_paramsE,"",@"SHT_CUDA_INFO"
	.sectionflags	@""
	.align	4


	//----- nvinfo : EIATTR_CUDA_API_VERSION
	.align		4
        /*0000*/ 	.byte	0x04, 0x37
        /*0002*/ 	.short	(.L_846 - .L_845)
.L_845:
        /*0004*/ 	.word	0x00000082


	//----- nvinfo : EIATTR_KPARAM_INFO
	.align		4
.L_846:
        /*0008*/ 	.byte	0x04, 0x17
        /*000a*/ 	.short	(.L_848 - .L_847)
.L_847:
        /*000c*/ 	.word	0x00000000
        /*0010*/ 	.short	0x0000
        /*0012*/ 	.short	0x0000
        /*0014*/ 	.byte	0x00, 0xf0, 0x41, 0x07


	//----- nvinfo : EIATTR_SPARSE_MMA_MASK
	.align		4
.L_848:
        /*0018*/ 	.byte	0x03, 0x50
        /*001a*/ 	.short	0x0000


	//----- nvinfo : EIATTR_MAXREG_COUNT
	.align		4
        /*001c*/ 	.byte	0x03, 0x1b
        /*001e*/ 	.short	0x00ff


	//----- nvinfo : EIATTR_NUM_BARRIERS
	.align		4
        /*0020*/ 	.byte	0x02, 0x4c
        /*0022*/ 	.byte	0x01
	.zero		1


	//----- nvinfo : EIATTR_MERCURY_ISA_VERSION
	.align		4
        /*0024*/ 	.byte	0x03, 0x5f
        /*0026*/ 	.short	0x0101


	//----- nvinfo : EIATTR_COOP_GROUP_MASK_REGIDS
	.align		4
        /*0028*/ 	.byte	0x04, 0x29
        /*002a*/ 	.short	(.L_850 - .L_849)


	//   ....[0]....
.L_849:
        /*002c*/ 	.word	0xffffffff


	//   ....[1]....
        /*0030*/ 	.word	0xffffffff


	//   ....[2]....
        /*0034*/ 	.word	0xffffffff


	//   ....[3]....
        /*0038*/ 	.word	0xffffffff


	//   ....[4]....
        /*003c*/ 	.word	0xffffffff


	//   ....[5]....
        /*0040*/ 	.word	0xffffffff


	//   ....[6]....
        /*0044*/ 	.word	0xffffffff


	//   ....[7]....
        /*0048*/ 	.word	0xffffffff


	//   ....[8]....
        /*004c*/ 	.word	0xffffffff


	//   ....[9]....
        /*0050*/ 	.word	0xffffffff


	//   ....[10]....
        /*0054*/ 	.word	0xffffffff


	//   ....[11]....
        /*0058*/ 	.word	0xffffffff


	//----- nvinfo : EIATTR_COOP_GROUP_INSTR_OFFSETS
	.align		4
.L_850:
        /*005c*/ 	.byte	0x04, 0x28
        /*005e*/ 	.short	(.L_852 - .L_851)


	//   ....[0]....
.L_851:
        /*0060*/ 	.word	0x000049f0


	//   ....[1]....
        /*0064*/ 	.word	0x00004ad0


	//   ....[2]....
        /*0068*/ 	.word	0x00004b00


	//   ....[3]....
        /*006c*/ 	.word	0x00004b60


	//   ....[4]....
        /*0070*/ 	.word	0x00007b20


	//   ....[5]....
        /*0074*/ 	.word	0x00007ba0


	//   ....[6]....
        /*0078*/ 	.word	0x00007c20


	//   ....[7]....
        /*007c*/ 	.word	0x00007c30


	//   ....[8]....
        /*0080*/ 	.word	0x00009810


	//   ....[9]....
        /*0084*/ 	.word	0x00009850


	//   ....[10]....
        /*0088*/ 	.word	0x00009900


	//   ....[11]....
        /*008c*/ 	.word	0x00009930


	//----- nvinfo : EIATTR_VRC_CTA_INIT_COUNT
	.align		4
.L_852:
        /*0090*/ 	.byte	0x02, 0x4a
	.zero		1
	.zero		1


	//----- nvinfo : EIATTR_EXIT_INSTR_OFFSETS
	.align		4
        /*0094*/ 	.byte	0x04, 0x1c
        /*0096*/ 	.short	(.L_854 - .L_853)


	//   ....[0]....
.L_853:
        /*0098*/ 	.word	0x000004f0


	//   ....[1]....
        /*009c*/ 	.word	0x00001170


	//   ....[2]....
        /*00a0*/ 	.word	0x00001200


	//   ....[3]....
        /*00a4*/ 	.word	0x0000b5c0


	//   ....[4]....
        /*00a8*/ 	.word	0x0000b720


	//   ....[5]....
        /*00ac*/ 	.word	0x0000b740


	//----- nvinfo : EIATTR_CRS_STACK_SIZE
	.align		4
.L_854:
        /*00b0*/ 	.byte	0x04, 0x1e
        /*00b2*/ 	.short	(.L_856 - .L_855)
.L_855:
        /*00b4*/ 	.word	0x00000000


	//----- nvinfo : EIATTR_CBANK_PARAM_SIZE
	.align		4
.L_856:
        /*00b8*/ 	.byte	0x03, 0x19
        /*00ba*/ 	.short	0x01d0


	//----- nvinfo : EIATTR_PARAM_CBANK
	.align		4
        /*00bc*/ 	.byte	0x04, 0x0a
        /*00be*/ 	.short	(.L_858 - .L_857)
	.align		4
.L_857:
        /*00c0*/ 	.word	index@(.nv.constant0._ZN5flash16flash_fwd_kernelI23Flash_fwd_kernel_traitsILi256ELi128ELi64ELi8ELb0ELb0EN7cutlass10bfloat16_tE19Flash_kernel_traitsILi256ELi128ELi64ELi8ES3_EELb0ELb0ELb0ELb0ELb0ELb0ELb1ELb0EEEvNS_16Flash_fwd_paramsE)
        /*00c4*/ 	.short	0x0380
        /*00c6*/ 	.short	0x01d0


	//----- nvinfo : EIATTR_SW_WAR
	.align		4
.L_858:
        /*00c8*/ 	.byte	0x04, 0x36
        /*00ca*/ 	.short	(.L_860 - .L_859)
.L_859:
        /*00cc*/ 	.word	0x00000008
.L_860:


//--------------------- .nv.info._ZN5flash16flash_fwd_kernelI23Flash_fwd_kernel_traitsILi256ELi128ELi64ELi8ELb0ELb0EN7cutlass10bfloat16_tE19Flash_kernel_traitsILi256ELi128ELi64ELi8ES3_EELb1ELb0ELb0ELb1ELb0ELb0ELb0ELb1EEEvNS_16Flash_fwd_paramsE --------------------------
	.section	.nv.info._ZN5flash16flash_fwd_kernelI23Flash_fwd_kernel_traitsILi256ELi128ELi64ELi8ELb0ELb0EN7cutlass10bfloat16_tE19Flash_kernel_traitsILi256ELi128ELi64ELi8ES3_EELb1ELb0ELb0ELb1ELb0ELb0ELb0ELb1EEEvNS_16Flash_fwd_paramsE,"",@"SHT_CUDA_INFO"
	.sectionflags	@""
	.align	4


	//----- nvinfo : EIATTR_CUDA_API_VERSION
	.align		4
        /*0000*/ 	.byte	0x04, 0x37
        /*0002*/ 	.short	(.L_862 - .L_861)
.L_861:
        /*0004*/ 	.word	0x00000082


	//----- nvinfo : EIATTR_KPARAM_INFO
	.align		4
.L_862:
        /*0008*/ 	.byte	0x04, 0x17
        /*000a*/ 	.short	(.L_864 - .L_863)
.L_863:
        /*000c*/ 	.word	0x00000000
        /*0010*/ 	.short	0x0000
        /*0012*/ 	.short	0x0000
        /*0014*/ 	.byte	0x00, 0xf0, 0x41, 0x07


	//----- nvinfo : EIATTR_SPARSE_MMA_MASK
	.align		4
.L_864:
        /*0018*/ 	.byte	0x03, 0x50
        /*001a*/ 	.short	0x0000


	//----- nvinfo : EIATTR_MAXREG_COUNT
	.align		4
        /*001c*/ 	.byte	0x03, 0x1b
        /*001e*/ 	.short	0x00ff


	//----- nvinfo : EIATTR_NUM_BARRIERS
	.align		4
        /*0020*/ 	.byte	0x02, 0x4c
        /*0022*/ 	.byte	0x01
	.zero		1


	//----- nvinfo : EIATTR_ANNOTATIONS
	.align		4
        /*0024*/ 	.byte	0x04, 0x55
        /*0026*/ 	.short	(.L_866 - .L_865)


	//   ....[0]....
.L_865:
        /* <DEDUP_REMOVED lines=40> */


	//----- nvinfo : EIATTR_MERCURY_ISA_VERSION
	.align		4
.L_866:
        /*0298*/ 	.byte	0x03, 0x5f
        /*029a*/ 	.short	0x0101


	//----- nvinfo : EIATTR_COOP_GROUP_MASK_REGIDS
	.align		4
        /*029c*/ 	.byte	0x04, 0x29
        /*029e*/ 	.short	(.L_868 - .L_867)


	//   ....[0]....
.L_867:
        /*02a0*/ 	.word	0xffffffff


	//   ....[1]....
        /*02a4*/ 	.word	0xffffffff


	//   ....[2]....
        /*02a8*/ 	.word	0xffffffff


	//   ....[3]....
        /*02ac*/ 	.word	0xffffffff


	//   ....[4]....
        /*02b0*/ 	.word	0xffffffff


	//   ....[5]....
        /*02b4*/ 	.word	0xffffffff


	//   ....[6]....
        /*02b8*/ 	.word	0xffffffff


	//   ....[7]....
        /*02bc*/ 	.word	0xffffffff


	//   ....[8]....
        /*02c0*/ 	.word	0xffffffff


	//   ....[9]....
        /*02c4*/ 	.word	0xffffffff


	//   ....[10]....
        /*02c8*/ 	.word	0xffffffff


	//   ....[11]....
        /*02cc*/ 	.word	0xffffffff


	//----- nvinfo : EIATTR_COOP_GROUP_INSTR_OFFSETS
	.align		4
.L_868:
        /*02d0*/ 	.byte	0x04, 0x28
        /*02d2*/ 	.short	(.L_870 - .L_869)


	//   ....[0]....
.L_869:
        /*02d4*/ 	.word	0x000053a0


	//   ....[1]....
        /*02d8*/ 	.word	0x00005580


	//   ....[2]....
        /*02dc*/ 	.word	0x000055a0


	//   ....[3]....
        /*02e0*/ 	.word	0x000055f0


	//   ....[4]....
        /*02e4*/ 	.word	0x0000ad70


	//   ....[5]....
        /*02e8*/ 	.word	0x0000ad80


	//   ....[6]....
        /*02ec*/ 	.word	0x0000aea0


	//   ....[7]....
        /*02f0*/ 	.word	0x0000aef0


	//   ....[8]....
        /*02f4*/ 	.word	0x0000e170


	//   ....[9]....
        /*02f8*/ 	.word	0x0000e1a0


	//   ....[10]....
        /*02fc*/ 	.word	0x0000e270


	//   ....[11]....
        /*0300*/ 	.word	0x0000e280


	//----- nvinfo : EIATTR_VRC_CTA_INIT_COUNT
	.align		4
.L_870:
        /*0304*/ 	.byte	0x02, 0x4a
	.zero		1
	.zero		1


	//----- nvinfo : EIATTR_EXIT_INSTR_OFFSETS
	.align		4
        /*0308*/ 	.byte	0x04, 0x1c
        /*030a*/ 	.short	(.L_872 - .L_871)


	//   ....[0]....
.L_871:
        /*030c*/ 	.word	0x000006b0


	//   ....[1]....
        /*0310*/ 	.word	0x00001320


	//   ....[2]....
        /*0314*/ 	.word	0x000013b0


	//   ....[3]....
        /*0318*/ 	.word	0x00010000


	//   ....[4]....
        /*031c*/ 	.word	0x00010160


	//   ....[5]....
        /*0320*/ 	.word	0x00010180


	//----- nvinfo : EIATTR_CRS_STACK_SIZE
	.align		4
.L_872:
        /*0324*/ 	.byte	0x04, 0x1e
        /*0326*/ 	.short	(.L_874 - .L_873)
.L_873:
        /*0328*/ 	.word	0x00000000


	//----- nvinfo : EIATTR_CBANK_PARAM_SIZE
	.align		4
.L_874:
        /*032c*/ 	.byte	0x03, 0x19
        /*032e*/ 	.short	0x01d0


	//----- nvinfo : EIATTR_PARAM_CBANK
	.align		4
        /*0330*/ 	.byte	0x04, 0x0a
        /*0332*/ 	.short	(.L_876 - .L_875)
	.align		4
.L_875:
        /*0334*/ 	.word	index@(.nv.constant0._ZN5flash16flash_fwd_kernelI23Flash_fwd_kernel_traitsILi256ELi128ELi64ELi8ELb0ELb0EN7cutlass10bfloat16_tE19Flash_kernel_traitsILi256ELi128ELi64ELi8ES3_EELb1ELb0ELb0ELb1ELb0ELb0ELb0ELb1EEEvNS_16Flash_fwd_paramsE)
        /*0338*/ 	.short	0x0380
        /*033a*/ 	.short	0x01d0


	//----- nvinfo : EIATTR_SW_WAR
	.align		4
.L_876:
        /*033c*/ 	.byte	0x04, 0x36
        /*033e*/ 	.short	(.L_878 - .L_877)
.L_877:
        /*0340*/ 	.word	0x00000008
.L_878:


//--------------------- .nv.info._ZN5flash16flash_fwd_kernelI23Flash_fwd_kernel_traitsILi256ELi128ELi64ELi8ELb0ELb0EN7cutlass10bfloat16_tE19Flash_kernel_traitsILi256ELi128ELi64ELi8ES3_EELb0ELb0ELb0ELb1ELb0ELb0ELb1ELb0EEEvNS_16Flash_fwd_paramsE --------------------------
	.section	.nv.info._ZN5flash16flash_fwd_kernelI23Flash_fwd_kernel_traitsILi256ELi128ELi64ELi8ELb0ELb0EN7cutlass10bfloat16_tE19Flash_kernel_traitsILi256ELi128ELi64ELi8ES3_EELb0ELb0ELb0ELb1ELb0ELb0ELb1ELb0EEEvNS_16Flash_fwd_paramsE,"",@"SHT_CUDA_INFO"
	.sectionflags	@""
	.align	4


	//----- nvinfo : EIATTR_CUDA_API_VERSION
	.align		4
        /*0000*/ 	.byte	0x04, 0x37
        /*0002*/ 	.short	(.L_880 - .L_879)
.L_879:
        /*0004*/ 	.word	0x00000082


	//----- nvinfo : EIATTR_KPARAM_INFO
	.align		4
.L_880:
        /*0008*/ 	.byte	0x04, 0x17
        /*000a*/ 	.short	(.L_882 - .L_881)
.L_881:
        /*000c*/ 	.word	0x00000000
        /*0010*/ 	.short	0x0000
        /*0012*/ 	.short	0x0000
        /*0014*/ 	.byte	0x00, 0xf0, 0x41, 0x07


	//----- nvinfo : EIATTR_SPARSE_MMA_MASK
	.align		4
.L_882:
        /*0018*/ 	.byte	0x03, 0x50
        /*001a*/ 	.short	0x0000


	//----- nvinfo : EIATTR_MAXREG_COUNT
	.align		4
        /*001c*/ 	.byte	0x03, 0x1b
        /*001e*/ 	.short	0x00ff


	//----- nvinfo : EIATTR_NUM_BARRIERS
	.align		4
        /*0020*/ 	.byte	0x02, 0x4c
        /*0022*/ 	.byte	0x01
	.zero		1


	//----- nvinfo : EIATTR_MERCURY_ISA_VERSION
	.align		4
        /*0024*/ 	.byte	0x03, 0x5f
        /*0026*/ 	.short	0x0101


	//----- nvinfo : EIATTR_COOP_GROUP_MASK_REGIDS
	.align		4
        /*0028*/ 	.byte	0x04, 0x29
        /*002a*/ 	.short	(.L_884 - .L_883)


	//   ....[0]....
.L_883:
        /*002c*/ 	.word	0xffffffff


	//   ....[1]....
        /*0030*/ 	.word	0xffffffff


	//   ....[2]....
        /*0034*/ 	.word	0xffffffff


	//   ....[3]....
        /*0038*/ 	.word	0xffffffff


	//   ....[4]....
        /*003c*/ 	.word	0xffffffff


	//   ....[5]....
        /*0040*/ 	.word	0xffffffff


	//   ....[6]....
        /*0044*/ 	.word	0xffffffff


	//   ....[7]....
        /*0048*/ 	.word	0xffffffff


	//   ....[8]....
        /*004c*/ 	.word	0xffffffff


	//   ....[9]....
        /*0050*/ 	.word	0xffffffff


	//   ....[10]....
        /*0054*/ 	.word	0xffffffff


	//   ....[11]....
        /*0058*/ 	.word	0xffffffff


	//----- nvinfo : EIATTR_COOP_GROUP_INSTR_OFFSETS
	.align		4
.L_884:
        /*005c*/ 	.byte	0x04, 0x28
        /*005e*/ 	.short	(.L_886 - .L_885)


	//   ....[0]....
.L_885:
        /*0060*/ 	.word	0x00005360


	//   ....[1]....
        /*0064*/ 	.word	0x00005450


	//   ....[2]....
        /*0068*/ 	.word	0x00005460


	//   ....[3]....
        /*006c*/ 	.word	0x000054e0


	//   ....[4]....
        /*0070*/ 	.word	0x00008d50


	//   ....[5]....
        /*0074*/ 	.word	0x00008dd0


	//   ....[6]....
        /*0078*/ 	.word	0x00008e40


	//   ....[7]....
        /*007c*/ 	.word	0x00008e50


	//   ....[8]....
        /*0080*/ 	.word	0x0000aa40


	//   ....[9]....
        /*0084*/ 	.word	0x0000aa80


	//   ....[10]....
        /*0088*/ 	.word	0x0000ab40


	//   ....[11]....
        /*008c*/ 	.word	0x0000ab60


	//----- nvinfo : EIATTR_VRC_CTA_INIT_COUNT
	.align		4
.L_886:
        /*0090*/ 	.byte	0x02, 0x4a
	.zero		1
	.zero		1


	//----- nvinfo : EIATTR_EXIT_INSTR_OFFSETS
	.align		4
        /*0094*/ 	.byte	0x04, 0x1c
        /*0096*/ 	.short	(.L_888 - .L_887)


	//   ....[0]....
.L_887:
        /*0098*/ 	.word	0x000004f0


	//   ....[1]....
        /*009c*/ 	.word	0x00001150


	//   ....[2]....
        /*00a0*/ 	.word	0x000011e0


	//   ....[3]....
        /*00a4*/ 	.word	0x0000c870


	//   ....[4]....
        /*00a8*/ 	.word	0x0000c9c0


	//   ....[5]....
        /*00ac*/ 	.word	0x0000c9e0


	//----- nvinfo : EIATTR_CRS_STACK_SIZE
	.align		4
.L_888:
        /*00b0*/ 	.byte	0x04, 0x1e
        /*00b2*/ 	.short	(.L_890 - .L_889)
.L_889:
        /*00b4*/ 	.word	0x00000000


	//----- nvinfo : EIATTR_CBANK_PARAM_SIZE
	.align		4
.L_890:
        /*00b8*/ 	.byte	0x03, 0x19
        /*00ba*/ 	.short	0x01d0


	//----- nvinfo : EIATTR_PARAM_CBANK
	.align		4
        /*00bc*/ 	.byte	0x04, 0x0a
        /*00be*/ 	.short	(.L_892 - .L_891)
	.align		4
.L_891:
        /*00c0*/ 	.word	index@(.nv.constant0._ZN5flash16flash_fwd_kernelI23Flash_fwd_kernel_traitsILi256ELi128ELi64ELi8ELb0ELb0EN7cutlass10bfloat16_tE19Flash_kernel_traitsILi256ELi128ELi64ELi8ES3_EELb0ELb0ELb0ELb1ELb0ELb0ELb1ELb0EEEvNS_16Flash_fwd_paramsE)
        /*00c4*/ 	.short	0x0380
        /*00c6*/ 	.short	0x01d0


	//----- nvinfo : EIATTR_SW_WAR
	.align		4
.L_892:
        /*00c8*/ 	.byte	0x04, 0x36
        /*00ca*/ 	.short	(.L_894 - .L_893)
.L_893:
        /*00cc*/ 	.word	0x00000008
.L_894:


//--------------------- .nv.info._ZN5flash16flash_fwd_kernelI23Flash_fwd_kernel_traitsILi256ELi128ELi64ELi8ELb0ELb0EN7cutlass10bfloat16_tE19Flash_kernel_traitsILi256ELi128ELi64ELi8ES3_EELb1ELb0ELb1ELb0ELb0ELb1ELb0ELb0EEEvNS_16Flash_fwd_paramsE --------------------------
	.section	.nv.info._ZN5flash16flash_fwd_kernelI23Flash_fwd_kernel_traitsILi256ELi128ELi64ELi8ELb0ELb0EN7cutlass10bfloat16_tE19Flash_kernel_traitsILi256ELi128ELi64ELi8ES3_EELb1ELb0ELb1ELb0ELb0ELb1ELb0ELb0EEEvNS_16Flash_fwd_paramsE,"",@"SHT_CUDA_INFO"
	.sectionflags	@""
	.align	4


	//----- nvinfo : EIATTR_CUDA_API_VERSION
	.align		4
        /*0000*/ 	.byte	0x04, 0x37
        /*0002*/ 	.short	(.L_896 - .L_895)
.L_895:
        /*0004*/ 	.word	0x00000082


	//----- nvinfo : EIATTR_KPARAM_INFO
	.align		4
.L_896:
        /*0008*/ 	.byte	0x04, 0x17
        /*000a*/ 	.short	(.L_898 - .L_897)
.L_897:
        /*000c*/ 	.word	0x00000000
        /*0010*/ 	.short	0x0000
        /*0012*/ 	.short	0x0000
        /*0014*/ 	.byte	0x00, 0xf0, 0x41, 0x07


	//----- nvinfo : EIATTR_SPARSE_MMA_MASK
	.align		4
.L_898:
        /*0018*/ 	.byte	0x03, 0x50
        /*001a*/ 	.short	0x0000


	//----- nvinfo : EIATTR_MAXREG_COUNT
	.align		4
        /*001c*/ 	.byte	0x03, 0x1b
        /*001e*/ 	.short	0x00ff


	//----- nvinfo : EIATTR_NUM_BARRIERS
	.align		4
        /*0020*/ 	.byte	0x02, 0x4c
        /*0022*/ 	.byte	0x01
	.zero		1


	//----- nvinfo : EIATTR_MERCURY_ISA_VERSION
	.align		4
        /*0024*/ 	.byte	0x03, 0x5f
        /*0026*/ 	.short	0x0101


	//----- nvinfo : EIATTR_INT_WARP_WIDE_INSTR_OFFSETS
	.align		4
        /*0028*/ 	.byte	0x04, 0x31
        /*002a*/ 	.short	(.L_900 - .L_899)


	//   ....[0]....
.L_899:
        /*002c*/ 	.word	0x00001e10


	//----- nvinfo : EIATTR_COOP_GROUP_MASK_REGIDS
	.align		4
.L_900:
        /*0030*/ 	.byte	0x04, 0x29
        /*0032*/ 	.short	(.L_902 - .L_901)


	//   ....[0]....
.L_901:
        /*0034*/ 	.word	0xffffffff


	//   ....[1]....
        /*0038*/ 	.word	0xffffffff


	//   ....[2]....
        /*003c*/ 	.word	0xffffffff


	//   ....[3]....
        /*0040*/ 	.word	0xffffffff


	//   ....[4]....
        /*0044*/ 	.word	0xffffffff


	//   ....[5]....
        /*0048*/ 	.word	0xffffffff


	//   ....[6]....
        /*004c*/ 	.word	0xffffffff


	//   ....[7]....
        /*0050*/ 	.word	0xffffffff


	//   ....[8]....
        /*0054*/ 	.word	0xffffffff


	//   ....[9]....
        /*0058*/ 	.word	0xffffffff


	//   ....[10]....
        /*005c*/ 	.word	0xffffffff


	//   ....[11]....
        /*0060*/ 	.word	0xffffffff


	//   ....[12]....
        /*0064*/ 	.word	0xffffffff


	//   ....[13]....
        /*0068*/ 	.word	0xffffffff


	//   ....[14]....
        /*006c*/ 	.word	0xffffffff


	//   ....[15]....
        /*0070*/ 	.word	0xffffffff


	//   ....[16]....
        /*0074*/ 	.word	0xffffffff


	//   ....[17]....
        /*0078*/ 	.word	0xffffffff


	//   ....[18]....
        /*007c*/ 	.word	0xffffffff


	//   ....[19]....
        /*0080*/ 	.word	0xffffffff


	//----- nvinfo : EIATTR_COOP_GROUP_INSTR_OFFSETS
	.align		4
.L_902:
        /*0084*/ 	.byte	0x04, 0x28
        /*0086*/ 	.short	(.L_904 - .L_903)


	//   ....[0]....
.L_903:
        /*0088*/ 	.word	0x00003e80


	//   ....[1]....
        /*008c*/ 	.word	0x00004040


	//   ....[2]....
        /*0090*/ 	.word	0x00004080


	//   ....[3]....
        /*0094*/ 	.word	0x00004220


	//   ....[4]....
        /*0098*/ 	.word	0x000078a0


	//   ....[5]....
        /*009c*/ 	.word	0x00007b00


	//   ....[6]....
        /*00a0*/ 	.word	0x00007b30


	//   ....[7]....
        /*00a4*/ 	.word	0x00007c10


	//   ....[8]....
        /*00a8*/ 	.word	0x0000bc60


	//   ....[9]....
        /*00ac*/ 	.word	0x0000be20


	//   ....[10]....
        /*00b0*/ 	.word	0x0000be60


	//   ....[11]....
        /*00b4*/ 	.word	0x0000bf80


	//   ....[12]....
        /*00b8*/ 	.word	0x000100a0


	//   ....[13]....
        /*00bc*/ 	.word	0x000101d0


	//   ....[14]....
        /*00c0*/ 	.word	0x00010220


	//   ....[15]....
        /*00c4*/ 	.word	0x00010250


	//   ....[16]....
        /*00c8*/ 	.word	0x00012850


	//   ....[17]....
        /*00cc*/ 	.word	0x00012880


	//   ....[18]....
        /*00d0*/ 	.word	0x00012990


	//   ....[19]....
        /*00d4*/ 	.word	0x000129c0


	//----- nvinfo : EIATTR_VRC_CTA_INIT_COUNT
	.align		4
.L_904:
        /*00d8*/ 	.byte	0x02, 0x4a
	.zero		1
	.zero		1


	//----- nvinfo : EIATTR_EXIT_INSTR_OFFSETS
	.align		4
        /*00dc*/ 	.byte	0x04, 0x1c
        /*00de*/ 	.short	(.L_906 - .L_905)


	//   ....[0]....
.L_905:
        /*00e0*/ 	.word	0x00000630


	//   ....[1]....
        /*00e4*/ 	.word	0x00001290


	//   ....[2]....
        /*00e8*/ 	.word	0x00001320


	//   ....[3]....
        /*00ec*/ 	.word	0x00014550


	//   ....[4]....
        /*00f0*/ 	.word	0x00014660


	//----- nvinfo : EIATTR_CRS_STACK_SIZE
	.align		4
.L_906:
        /*00f4*/ 	.byte	0x04, 0x1e
        /*00f6*/ 	.short	(.L_908 - .L_907)
.L_907:
        /*00f8*/ 	.word	0x00000000


	//----- nvinfo : EIATTR_CBANK_PARAM_SIZE
	.align		4
.L_908:
        /*00fc*/ 	.byte	0x03, 0x19
        /*00fe*/ 	.short	0x01d0


	//----- nvinfo : EIATTR_PARAM_CBANK
	.align		4
        /*0100*/ 	.byte	0x04, 0x0a
        /*0102*/ 	.short	(.L_910 - .L_909)
	.align		4
.L_909:
        /*0104*/ 	.word	index@(.nv.constant0._ZN5flash16flash_fwd_kernelI23Flash_fwd_kernel_traitsILi256ELi128ELi64ELi8ELb0ELb0EN7cutlass10bfloat16_tE19Flash_kernel_traitsILi256ELi128ELi64ELi8ES3_EELb1ELb0ELb1ELb0ELb0ELb1ELb0ELb0EEEvNS_16Flash_fwd_paramsE)
        /*0108*/ 	.short	0x0380
        /*010a*/ 	.short	0x01d0


	//----- nvinfo : EIATTR_SW_WAR
	.align		4
.L_910:
        /*010c*/ 	.byte	0x04, 0x36
        /*010e*/ 	.short	(.L_912 - .L_911)
.L_911:
        /*0110*/ 	.word	0x00000008
.L_912:


//--------------------- .nv.info._ZN5flash16flash_fwd_kernelI23Flash_fwd_kernel_traitsILi256ELi128ELi64ELi8ELb0ELb0EN7cutlass10bfloat16_tE19Flash_kernel_traitsILi256ELi128ELi64ELi8ES3_EELb0ELb0ELb1ELb0ELb0ELb1ELb1ELb0EEEvNS_16Flash_fwd_paramsE --------------------------
	.section	.nv.info._ZN5flash16flash_fwd_kernelI23Flash_fwd_kernel_traitsILi256ELi128ELi64ELi8ELb0ELb0EN7cutlass10bfloat16_tE19Flash_kernel_traitsILi256ELi128ELi64ELi8ES3_EELb0ELb0ELb1ELb0ELb0ELb1ELb1ELb0EEEvNS_16Flash_fwd_paramsE,"",@"SHT_CUDA_INFO"
	.sectionflags	@""
	.align	4


	//----- nvinfo : EIATTR_CUDA_API_VERSION
	.align		4
        /*0000*/ 	.byte	0x04, 0x37
        /*0002*/ 	.short	(.L_914 - .L_913)
.L_913:
        /*0004*/ 	.word	0x00000082


	//----- nvinfo : EIATTR_KPARAM_INFO
	.align		4
.L_914:
        /*0008*/ 	.byte	0x04, 0x17
        /*000a*/ 	.short	(.L_916 - .L_915)
.L_915:
        /*000c*/ 	.word	0x00000000
        /*0010*/ 	.short	0x0000
        /*0012*/ 	.short	0x0000
        /*0014*/ 	.byte	0x00, 0xf0, 0x41, 0x07


	//----- nvinfo : EIATTR_SPARSE_MMA_MASK
	.align		4
.L_916:
        /*0018*/ 	.byte	0x03, 0x50
        /*001a*/ 	.short	0x0000


	//----- nvinfo : EIATTR_MAXREG_COUNT
	.align		4
        /*001c*/ 	.byte	0x03, 0x1b
        /*001e*/ 	.short	0x00ff


	//----- nvinfo : EIATTR_NUM_BARRIERS
	.align		4
        /*0020*/ 	.byte	0x02, 0x4c
        /*0022*/ 	.byte	0x01
	.zero		1


	//----- nvinfo : EIATTR_MERCURY_ISA_VERSION
	.align		4
        /*0024*/ 	.byte	0x03, 0x5f
        /*0026*/ 	.short	0x0101


	//----- nvinfo : EIATTR_INT_WARP_WIDE_INSTR_OFFSETS
	.align		4
        /*0028*/ 	.byte	0x04, 0x31
        /*002a*/ 	.short	(.L_918 - .L_917)


	//   ....[0]....
.L_917:
        /*002c*/ 	.word	0x00001c60


	//----- nvinfo : EIATTR_COOP_GROUP_MASK_REGIDS
	.align		4
.L_918:
        /*0030*/ 	.byte	0x04, 0x29
        /*0032*/ 	.short	(.L_920 - .L_919)


	//   ....[0]....
.L_919:
        /*0034*/ 	.word	0xffffffff


	//   ....[1]....
        /*0038*/ 	.word	0xffffffff


	//   ....[2]....
        /*003c*/ 	.word	0xffffffff


	//   ....[3]....
        /*0040*/ 	.word	0xffffffff


	//   ....[4]....
        /*0044*/ 	.word	0xffffffff


	//   ....[5]....
        /*0048*/ 	.word	0xffffffff


	//   ....[6]....
        /*004c*/ 	.word	0xffffffff


	//   ....[7]....
        /*0050*/ 	.word	0xffffffff


	//   ....[8]....
        /*0054*/ 	.word	0xffffffff


	//   ....[9]....
        /*0058*/ 	.word	0xffffffff


	//   ....[10]....
        /*005c*/ 	.word	0xffffffff


	//   ....[11]....
        /*0060*/ 	.word	0xffffffff


	//   ....[12]....
        /*0064*/ 	.word	0xffffffff


	//   ....[13]....
        /*0068*/ 	.word	0xffffffff


	//   ....[14]....
        /*006c*/ 	.word	0xffffffff


	//   ....[15]....
        /*0070*/ 	.word	0xffffffff


	//   ....[16]....
        /*0074*/ 	.word	0xffffffff


	//   ....[17]....
        /*0078*/ 	.word	0xffffffff


	//   ....[18]....
        /*007c*/ 	.word	0xffffffff


	//   ....[19]....
        /*0080*/ 	.word	0xffffffff


	//----- nvinfo : EIATTR_COOP_GROUP_INSTR_OFFSETS
	.align		4
.L_920:
        /*0084*/ 	.byte	0x04, 0x28
        /*0086*/ 	.short	(.L_922 - .L_921)


	//   ....[0]....
.L_921:
        /*0088*/ 	.word	0x00004130


	//   ....[1]....
        /*008c*/ 	.word	0x00004210


	//   ....[2]....
        /*0090*/ 	.word	0x00004240


	//   ....[3]....
        /*0094*/ 	.word	0x000042d0


	//   ....[4]....
        /*0098*/ 	.word	0x00007640


	//   ....[5]....
        /*009c*/ 	.word	0x00007660


	//   ....[6]....
        /*00a0*/ 	.word	0x00007690


	//   ....[7]....
        /*00a4*/ 	.word	0x000076a0


	//   ....[8]....
        /*00a8*/ 	.word	0x0000b400


	//   ....[9]....
        /*00ac*/ 	.word	0x0000b410


	//   ....[10]....
        /*00b0*/ 	.word	0x0000b440


	//   ....[11]....
        /*00b4*/ 	.word	0x0000b450


	//   ....[12]....
        /*00b8*/ 	.word	0x0000f130


	//   ....[13]....
        /*00bc*/ 	.word	0x0000f1f0


	//   ....[14]....
        /*00c0*/ 	.word	0x0000f220


	//   ....[15]....
        /*00c4*/ 	.word	0x0000f240


	//   ....[16]....
        /*00c8*/ 	.word	0x00010e60


	//   ....[17]....
        /*00cc*/ 	.word	0x00010ea0


	//   ....[18]....
        /*00d0*/ 	.word	0x00010f60


	//   ....[19]....
        /*00d4*/ 	.word	0x00010f80


	//----- nvinfo : EIATTR_VRC_CTA_INIT_COUNT
	.align		4
.L_922:
        /*00d8*/ 	.byte	0x02, 0x4a
	.zero		1
	.zero		1


	//----- nvinfo : EIATTR_EXIT_INSTR_OFFSETS
	.align		4
        /*00dc*/ 	.byte	0x04, 0x1c
        /*00de*/ 	.short	(.L_924 - .L_923)


	//   ....[0]....
.L_923:
        /*00e0*/ 	.word	0x00000490


	//   ....[1]....
        /*00e4*/ 	.word	0x00001130


	//   ....[2]....
        /*00e8*/ 	.word	0x000011c0


	//   ....[3]....
        /*00ec*/ 	.word	0x00012bd0


	//   ....[4]....
        /*00f0*/ 	.word	0x00012ce0


	//----- nvinfo : EIATTR_CRS_STACK_SIZE
	.align		4
.L_924:
        /*00f4*/ 	.byte	0x04, 0x1e
        /*00f6*/ 	.short	(.L_926 - .L_925)
.L_925:
        /*00f8*/ 	.word	0x00000000


	//----- nvinfo : EIATTR_CBANK_PARAM_SIZE
	.align		4
.L_926:
        /*00fc*/ 	.byte	0x03, 0x19
        /*00fe*/ 	.short	0x01d0


	//----- nvinfo : EIATTR_PARAM_CBANK
	.align		4
        /*0100*/ 	.byte	0x04, 0x0a
        /*0102*/ 	.short	(.L_928 - .L_927)
	.align		4
.L_927:
        /*0104*/ 	.word	index@(.nv.constant0._ZN5flash16flash_fwd_kernelI23Flash_fwd_kernel_traitsILi256ELi128ELi64ELi8ELb0ELb0EN7cutlass10bfloat16_tE19Flash_kernel_traitsILi256ELi128ELi64ELi8ES3_EELb0ELb0ELb1ELb0ELb0ELb1ELb1ELb0EEEvNS_16Flash_fwd_paramsE)
        /*0108*/ 	.short	0x0380
        /*010a*/ 	.short	0x01d0


	//----- nvinfo : EIATTR_SW_WAR
	.align		4
.L_928:
        /*010c*/ 	.byte	0x04, 0x36
        /*010e*/ 	.short	(.L_930 - .L_929)
.L_929:
        /*0110*/ 	.word	0x00000008
.L_930:


//--------------------- .nv.info._ZN5flash16flash_fwd_kernelI23Flash_fwd_kernel_traitsILi256ELi128ELi64ELi8ELb0ELb0EN7cutlass10bfloat16_tE19Flash_kernel_traitsILi256ELi128ELi64ELi8ES3_EELb1ELb0ELb1ELb1ELb0ELb0ELb0ELb0EEEvNS_16Flash_fwd_paramsE --------------------------
	.section	.nv.info._ZN5flash16flash_fwd_kernelI23Flash_fwd_kernel_traitsILi256ELi128ELi64ELi8ELb0ELb0EN7cutlass10bfloat16_tE19Flash_kernel_traitsILi256ELi128ELi64ELi8ES3_EELb1ELb0ELb1ELb1ELb0ELb0ELb0ELb0EEEvNS_16Flash_fwd_paramsE,"",@"SHT_CUDA_INFO"
	.sectionflags	@""
	.align	4


	//----- nvinfo : EIATTR_CUDA_API_VERSION
	.align		4
        /*0000*/ 	.byte	0x04, 0x37
        /*0002*/ 	.short	(.L_932 - .L_931)
.L_931:
        /*0004*/ 	.word	0x00000082


	//----- nvinfo : EIATTR_KPARAM_INFO
	.align		4
.L_932:
        /*0008*/ 	.byte	0x04, 0x17
        /*000a*/ 	.short	(.L_934 - .L_933)
.L_933:
        /*000c*/ 	.word	0x00000000
        /*0010*/ 	.short	0x0000
        /*0012*/ 	.short	0x0000
        /*0014*/ 	.byte	0x00, 0xf0, 0x41, 0x07


	//----- nvinfo : EIATTR_SPARSE_MMA_MASK
	.align		4
.L_934:
        /*0018*/ 	.byte	0x03, 0x50
        /*001a*/ 	.short	0x0000


	//----- nvinfo : EIATTR_MAXREG_COUNT
	.align		4
        /*001c*/ 	.byte	0x03, 0x1b
        /*001e*/ 	.short	0x00ff


	//----- nvinfo : EIATTR_NUM_BARRIERS
	.align		4
        /*0020*/ 	.byte	0x02, 0x4c
        /*0022*/ 	.byte	0x01
	.zero		1


	//----- nvinfo : EIATTR_MERCURY_ISA_VERSION
	.align		4
        /*0024*/ 	.byte	0x03, 0x5f
        /*0026*/ 	.short	0x0101


	//----- nvinfo : EIATTR_COOP_GROUP_MASK_REGIDS
	.align		4
        /*0028*/ 	.byte	0x04, 0x29
        /*002a*/ 	.short	(.L_936 - .L_935)


	//   ....[0]....
.L_935:
        /*002c*/ 	.word	0xffffffff


	//   ....[1]....
        /*0030*/ 	.word	0xffffffff


	//   ....[2]....
        /*0034*/ 	.word	0xffffffff


	//   ....[3]....
        /*0038*/ 	.word	0xffffffff


	//   ....[4]....
        /*003c*/ 	.word	0xffffffff


	//   ....[5]....
        /*0040*/ 	.word	0xffffffff


	//   ....[6]....
        /*0044*/ 	.word	0xffffffff


	//   ....[7]....
        /*0048*/ 	.word	0xffffffff


	//   ....[8]....
        /*004c*/ 	.word	0xffffffff


	//   ....[9]....
        /*0050*/ 	.word	0xffffffff


	//   ....[10]....
        /*0054*/ 	.word	0xffffffff


	//   ....[11]....
        /*0058*/ 	.word	0xffffffff


	//   ....[12]....
        /*005c*/ 	.word	0xffffffff


	//   ....[13]....
        /*0060*/ 	.word	0xffffffff


	//   ....[14]....
        /*0064*/ 	.word	0xffffffff


	//   ....[15]....
        /*0068*/ 	.word	0xffffffff


	//   ....[16]....
        /*006c*/ 	.word	0xffffffff


	//   ....[17]....
        /*0070*/ 	.word	0xffffffff


	//   ....[18]....
        /*0074*/ 	.word	0xffffffff


	//   ....[19]....
        /*0078*/ 	.word	0xffffffff


	//----- nvinfo : EIATTR_COOP_GROUP_INSTR_OFFSETS
	.align		4
.L_936:
        /*007c*/ 	.byte	0x04, 0x28
        /*007e*/ 	.short	(.L_938 - .L_937)


	//   ....[0]....
.L_937:
        /*0080*/ 	.word	0x000058f0


	//   ....[1]....
        /*0084*/ 	.word	0x00005a60


	//   ....[2]....
        /*0088*/ 	.word	0x00005aa0


	//   ....[3]....
        /*008c*/ 	.word	0x00005bf0


	//   ....[4]....
        /*0090*/ 	.word	0x00009ef0


	//   ....[5]....
        /*0094*/ 	.word	0x0000a0c0


	//   ....[6]....
        /*0098*/ 	.word	0x0000a100


	//   ....[7]....
        /*009c*/ 	.word	0x0000a210


	//   ....[8]....
        /*00a0*/ 	.word	0x0000ee70


	//   ....[9]....
        /*00a4*/ 	.word	0x0000f060


	//   ....[10]....
        /*00a8*/ 	.word	0x0000f080


	//   ....[11]....
        /*00ac*/ 	.word	0x0000f150


	//   ....[12]....
        /*00b0*/ 	.word	0x00014180


	//   ....[13]....
        /*00b4*/ 	.word	0x000141a0


	//   ....[14]....
        /*00b8*/ 	.word	0x00014220


	//   ....[15]....
        /*00bc*/ 	.word	0x00014240


	//   ....[16]....
        /*00c0*/ 	.word	0x000167a0


	//   ....[17]....
        /*00c4*/ 	.word	0x000167e0


	//   ....[18]....
        /*00c8*/ 	.word	0x00016940


	//   ....[19]....
        /*00cc*/ 	.word	0x00016970


	//----- nvinfo : EIATTR_VRC_CTA_INIT_COUNT
	.align		4
.L_938:
        /*00d0*/ 	.byte	0x02, 0x4a
	.zero		1
	.zero		1


	//----- nvinfo : EIATTR_EXIT_INSTR_OFFSETS
	.align		4
        /*00d4*/ 	.byte	0x04, 0x1c
        /*00d6*/ 	.short	(.L_940 - .L_939)


	//   ....[0]....
.L_939:
        /*00d8*/ 	.word	0x00000630


	//   ....[1]....
        /*00dc*/ 	.word	0x00001400


	//   ....[2]....
        /*00e0*/ 	.word	0x00001490


	//   ....[3]....
        /*00e4*/ 	.word	0x00018570


	//   ....[4]....
        /*00e8*/ 	.word	0x000186d0


	//   ....[5]....
        /*00ec*/ 	.word	0x000186f0


	//----- nvinfo : EIATTR_CRS_STACK_SIZE
	.align		4
.L_940:
        /*00f0*/ 	.byte	0x04, 0x1e
        /*00f2*/ 	.short	(.L_942 - .L_941)
.L_941:
        /*00f4*/ 	.word	0x00000000


	//----- nvinfo : EIATTR_CBANK_PARAM_SIZE
	.align		4
.L_942:
        /*00f8*/ 	.byte	0x03, 0x19
        /*00fa*/ 	.short	0x01d0


	//----- nvinfo : EIATTR_PARAM_CBANK
	.align		4
        /*00fc*/ 	.byte	0x04, 0x0a
        /*00fe*/ 	.short	(.L_944 - .L_943)
	.align		4
.L_943:
        /*0100*/ 	.word	index@(.nv.constant0._ZN5flash16flash_fwd_kernelI23Flash_fwd_kernel_traitsILi256ELi128ELi64ELi8ELb0ELb0EN7cutlass10bfloat16_tE19Flash_kernel_traitsILi256ELi128ELi64ELi8ES3_EELb1ELb0ELb1ELb1ELb0ELb0ELb0ELb0EEEvNS_16Flash_fwd_paramsE)
        /*0104*/ 	.short	0x0380
        /*0106*/ 	.short	0x01d0


	//----- nvinfo : EIATTR_SW_WAR
	.align		4
.L_944:
        /*0108*/ 	.byte	0x04, 0x36
        /*010a*/ 	.short	(.L_946 - .L_945)
.L_945:
        /*010c*/ 	.word	0x00000008
.L_946:


//--------------------- .nv.info._ZN5flash16flash_fwd_kernelI23Flash_fwd_kernel_traitsILi256ELi128ELi64ELi8ELb0ELb0EN7cutlass10bfloat16_tE19Flash_kernel_traitsILi256ELi128ELi64ELi8ES3_EELb1ELb0ELb1ELb0ELb0ELb0ELb0ELb1EEEvNS_16Flash_fwd_paramsE --------------------------
	.section	.nv.info._ZN5flash16flash_fwd_kernelI23Flash_fwd_kernel_traitsILi256ELi128ELi64ELi8ELb0ELb0EN7cutlass10bfloat16_tE19Flash_kernel_traitsILi256ELi128ELi64ELi8ES3_EELb1ELb0ELb1ELb0ELb0ELb0ELb0ELb1EEEvNS_16Flash_fwd_paramsE,"",@"SHT_CUDA_INFO"
	.sectionflags	@""
	.align	4


	//----- nvinfo : EIATTR_CUDA_API_VERSION
	.align		4
        /*0000*/ 	.byte	0x04, 0x37
        /*0002*/ 	.short	(.L_948 - .L_947)
.L_947:
        /*0004*/ 	.word	0x00000082


	//----- nvinfo : EIATTR_KPARAM_INFO
	.align		4
.L_948:
        /*0008*/ 	.byte	0x04, 0x17
        /*000a*/ 	.short	(.L_950 - .L_949)
.L_949:
        /*000c*/ 	.word	0x00000000
        /*0010*/ 	.short	0x0000
        /*0012*/ 	.short	0x0000
        /*0014*/ 	.byte	0x00, 0xf0, 0x41, 0x07


	//----- nvinfo : EIATTR_SPARSE_MMA_MASK
	.align		4
.L_950:
        /*0018*/ 	.byte	0x03, 0x50
        /*001a*/ 	.short	0x0000


	//----- nvinfo : EIATTR_MAXREG_COUNT
	.align		4
        /*001c*/ 	.byte	0x03, 0x1b
        /*001e*/ 	.short	0x00ff


	//----- nvinfo : EIATTR_NUM_BARRIERS
	.align		4
        /*0020*/ 	.byte	0x02, 0x4c
        /*0022*/ 	.byte	0x01
	.zero		1


	//----- nvinfo : EIATTR_ANNOTATIONS
	.align		4
        /*0024*/ 	.byte	0x04, 0x55
        /*0026*/ 	.short	(.L_952 - .L_951)


	//   ....[0]....
.L_951:
        /* <DEDUP_REMOVED lines=28> */


	//----- nvinfo : EIATTR_MERCURY_ISA_VERSION
	.align		4
.L_952:
        /*01d8*/ 	.byte	0x03, 0x5f
        /*01da*/ 	.short	0x0101


	//----- nvinfo : EIATTR_COOP_GROUP_MASK_REGIDS
	.align		4
        /*01dc*/ 	.byte	0x04, 0x29
        /*01de*/ 	.short	(.L_954 - .L_953)


	//   ....[0]....
.L_953:
        /*01e0*/ 	.word	0xffffffff


	//   ....[1]....
        /*01e4*/ 	.word	0xffffffff


	//   ....[2]....
        /*01e8*/ 	.word	0xffffffff


	//   ....[3]....
        /*01ec*/ 	.word	0xffffffff


	//   ....[4]....
        /*01f0*/ 	.word	0xffffffff


	//   ....[5]....
        /*01f4*/ 	.word	0xffffffff


	//   ....[6]....
        /*01f8*/ 	.word	0xffffffff


	//   ....[7]....
        /*01fc*/ 	.word	0xffffffff


	//   ....[8]....
        /*0200*/ 	.word	0xffffffff


	//   ....[9]....
        /*0204*/ 	.word	0xffffffff


	//   ....[10]....
        /*0208*/ 	.word	0xffffffff


	//   ....[11]....
        /*020c*/ 	.word	0xffffffff


	//   ....[12]....
        /*0210*/ 	.word	0xffffffff


	//   ....[13]....
        /*0214*/ 	.word	0xffffffff


	//   ....[14]....
        /*0218*/ 	.word	0xffffffff


	//   ....[15]....
        /*021c*/ 	.word	0xffffffff


	//   ....[16]....
        /*0220*/ 	.word	0xffffffff


	//   ....[17]....
        /*0224*/ 	.word	0xffffffff


	//   ....[18]....
        /*0228*/ 	.word	0xffffffff


	//   ....[19]....
        /*022c*/ 	.word	0xffffffff


	//----- nvinfo : EIATTR_COOP_GROUP_INSTR_OFFSETS
	.align		4
.L_954:
        /*0230*/ 	.byte	0x04, 0x28
        /*0232*/ 	.short	(.L_956 - .L_955)


	//   ....[0]....
.L_955:
        /*0234*/ 	.word	0x00004e40


	//   ....[1]....
        /*0238*/ 	.word	0x00005010


	//   ....[2]....
        /*023c*/ 	.word	0x000051e0


	//   ....[3]....
        /*0240*/ 	.word	0x00005380


	//   ....[4]....
        /*0244*/ 	.word	0x00009900


	//   ....[5]....
        /*0248*/ 	.word	0x00009b40


	//   ....[6]....
        /*024c*/ 	.word	0x00009c80


	//   ....[7]....
        /*0250*/ 	.word	0x00009d70


	//   ....[8]....
        /*0254*/ 	.word	0x0000eea0


	//   ....[9]....
        /*0258*/ 	.word	0x0000efb0


	//   ....[10]....
        /*025c*/ 	.word	0x0000efc0


	//   ....[11]....
        /*0260*/ 	.word	0x0000f100


	//   ....[12]....
        /*0264*/ 	.word	0x00014730


	//   ....[13]....
        /*0268*/ 	.word	0x00014870


	//   ....[14]....
        /*026c*/ 	.word	0x00014900


	//   ....[15]....
        /*0270*/ 	.word	0x000149e0


	//   ....[16]....
        /*0274*/ 	.word	0x00017c70


	//   ....[17]....
        /*0278*/ 	.word	0x00017c80


	//   ....[18]....
        /*027c*/ 	.word	0x00017cd0


	//   ....[19]....
        /*0280*/ 	.word	0x00017cf0


	//----- nvinfo : EIATTR_VRC_CTA_INIT_COUNT
	.align		4
.L_956:
        /*0284*/ 	.byte	0x02, 0x4a
	.zero		1
	.zero		1


	//----- nvinfo : EIATTR_EXIT_INSTR_OFFSETS
	.align		4
        /*0288*/ 	.byte	0x04, 0x1c
        /*028a*/ 	.short	(.L_958 - .L_957)


	//   ....[0]....
.L_957:
        /*028c*/ 	.word	0x00000660


	//   ....[1]....
        /*0290*/ 	.word	0x00001440


	//   ....[2]....
        /*0294*/ 	.word	0x000014d0


	//   ....[3]....
        /*0298*/ 	.word	0x00019920


	//   ....[4]....
        /*029c*/ 	.word	0x00019a80


	//   ....[5]....
        /*02a0*/ 	.word	0x00019aa0


	//----- nvinfo : EIATTR_CRS_STACK_SIZE
	.align		4
.L_958:
        /*02a4*/ 	.byte	0x04, 0x1e
        /*02a6*/ 	.short	(.L_960 - .L_959)
.L_959:
        /*02a8*/ 	.word	0x00000000


	//----- nvinfo : EIATTR_CBANK_PARAM_SIZE
	.align		4
.L_960:
        /*02ac*/ 	.byte	0x03, 0x19
        /*02ae*/ 	.short	0x01d0


	//----- nvinfo : EIATTR_PARAM_CBANK
	.align		4
        /*02b0*/ 	.byte	0x04, 0x0a
        /*02b2*/ 	.short	(.L_962 - .L_961)
	.align		4
.L_961:
        /*02b4*/ 	.word	index@(.nv.constant0._ZN5flash16flash_fwd_kernelI23Flash_fwd_kernel_traitsILi256ELi128ELi64ELi8ELb0ELb0EN7cutlass10bfloat16_tE19Flash_kernel_traitsILi256ELi128ELi64ELi8ES3_EELb1ELb0ELb1ELb0ELb0ELb0ELb0ELb1EEEvNS_16Flash_fwd_paramsE)
        /*02b8*/ 	.short	0x0380
        /*02ba*/ 	.short	0x01d0


	//----- nvinfo : EIATTR_SW_WAR
	.align		4
.L_962:
        /*02bc*/ 	.byte	0x04, 0x36
        /*02be*/ 	.short	(.L_964 - .L_963)
.L_963:
        /*02c0*/ 	.word	0x00000008
.L_964:


//--------------------- .nv.info._ZN5flash16flash_fwd_kernelI23Flash_fwd_kernel_traitsILi256ELi128ELi64ELi8ELb0ELb0EN7cutlass10bfloat16_tE19Flash_kernel_traitsILi256ELi128ELi64ELi8ES3_EELb0ELb0ELb1ELb0ELb0ELb0ELb1ELb0EEEvNS_16Flash_fwd_paramsE --------------------------
	.section	.nv.info._ZN5flash16flash_fwd_kernelI23Flash_fwd_kernel_traitsILi256ELi128ELi64ELi8ELb0ELb0EN7cutlass10bfloat16_tE19Flash_kernel_traitsILi256ELi128ELi64ELi8ES3_EELb0ELb0ELb1ELb0ELb0ELb0ELb1ELb0EEEvNS_16Flash_fwd_paramsE,"",@"SHT_CUDA_INFO"
	.sectionflags	@""
	.align	4


	//----- nvinfo : EIATTR_CUDA_API_VERSION
	.align		4
        /*0000*/ 	.byte	0x04, 0x37
        /*0002*/ 	.short	(.L_966 - .L_965)
.L_965:
        /*0004*/ 	.word	0x00000082


	//----- nvinfo : EIATTR_KPARAM_INFO
	.align		4
.L_966:
        /*0008*/ 	.byte	0x04, 0x17
        /*000a*/ 	.short	(.L_968 - .L_967)
.L_967:
        /*000c*/ 	.word	0x00000000
        /*0010*/ 	.short	0x0000
        /*0012*/ 	.short	0x0000
        /*0014*/ 	.byte	0x00, 0xf0, 0x41, 0x07


	//----- nvinfo : EIATTR_SPARSE_MMA_MASK
	.align		4
.L_968:
        /*0018*/ 	.byte	0x03, 0x50
        /*001a*/ 	.short	0x0000


	//----- nvinfo : EIATTR_MAXREG_COUNT
	.align		4
        /*001c*/ 	.byte	0x03, 0x1b
        /*001e*/ 	.short	0x00ff


	//----- nvinfo : EIATTR_NUM_BARRIERS
	.align		4
        /*0020*/ 	.byte	0x02, 0x4c
        /*0022*/ 	.byte	0x01
	.zero		1


	//----- nvinfo : EIATTR_MERCURY_ISA_VERSION
	.align		4
        /*0024*/ 	.byte	0x03, 0x5f
        /*0026*/ 	.short	0x0101


	//----- nvinfo : EIATTR_COOP_GROUP_MASK_REGIDS
	.align		4
        /*0028*/ 	.byte	0x04, 0x29
        /*002a*/ 	.short	(.L_970 - .L_969)


	//   ....[0]....
.L_969:
        /*002c*/ 	.word	0xffffffff


	//   ....[1]....
        /*0030*/ 	.word	0xffffffff


	//   ....[2]....
        /*0034*/ 	.word	0xffffffff


	//   ....[3]....
        /*0038*/ 	.word	0xffffffff


	//   ....[4]....
        /*003c*/ 	.word	0xffffffff


	//   ....[5]....
        /*0040*/ 	.word	0xffffffff


	//   ....[6]....
        /*0044*/ 	.word	0xffffffff


	//   ....[7]....
        /*0048*/ 	.word	0xffffffff


	//   ....[8]....
        /*004c*/ 	.word	0xffffffff


	//   ....[9]....
        /*0050*/ 	.word	0xffffffff


	//   ....[10]....
        /*0054*/ 	.word	0xffffffff


	//   ....[11]....
        /*0058*/ 	.word	0xffffffff


	//   ....[12]....
        /*005c*/ 	.word	0xffffffff


	//   ....[13]....
        /*0060*/ 	.word	0xffffffff


	//   ....[14]....
        /*0064*/ 	.word	0xffffffff


	//   ....[15]....
        /*0068*/ 	.word	0xffffffff


	//   ....[16]....
        /*006c*/ 	.word	0xffffffff


	//   ....[17]....
        /*0070*/ 	.word	0xffffffff


	//   ....[18]....
        /*0074*/ 	.word	0xffffffff


	//   ....[19]....
        /*0078*/ 	.word	0xffffffff


	//----- nvinfo : EIATTR_COOP_GROUP_INSTR_OFFSETS
	.align		4
.L_970:
        /*007c*/ 	.byte	0x04, 0x28
        /*007e*/ 	.short	(.L_972 - .L_971)


	//   ....[0]....
.L_971:
        /*0080*/ 	.word	0x00004ed0


	//   ....[1]....
        /*0084*/ 	.word	0x00005130


	//   ....[2]....
        /*0088*/ 	.word	0x00005150


	//   ....[3]....
        /*008c*/ 	.word	0x00005240


	//   ....[4]....
        /*0090*/ 	.word	0x00008890


	//   ....[5]....
        /*0094*/ 	.word	0x00008920


	//   ....[6]....
        /*0098*/ 	.word	0x00008940


	//   ....[7]....
        /*009c*/ 	.word	0x00008960


	//   ....[8]....
        /*00a0*/ 	.word	0x0000c960


	//   ....[9]....
        /*00a4*/ 	.word	0x0000c990


	//   ....[10]....
        /*00a8*/ 	.word	0x0000c9c0


	//   ....[11]....
        /*00ac*/ 	.word	0x0000c9d0


	//   ....[12]....
        /*00b0*/ 	.word	0x00010c90


	//   ....[13]....
        /*00b4*/ 	.word	0x00010cb0


	//   ....[14]....
        /*00b8*/ 	.word	0x00010cd0


	//   ....[15]....
        /*00bc*/ 	.word	0x00010cf0


	//   ....[16]....
        /*00c0*/ 	.word	0x00012920


	//   ....[17]....
        /*00c4*/ 	.word	0x00012960


	//   ....[18]....
        /*00c8*/ 	.word	0x00012a20


	//   ....[19]....
        /*00cc*/ 	.word	0x00012a50


	//----- nvinfo : EIATTR_VRC_CTA_INIT_COUNT
	.align		4
.L_972:
        /*00d0*/ 	.byte	0x02, 0x4a
	.zero		1
	.zero		1


	//----- nvinfo : EIATTR_EXIT_INSTR_OFFSETS
	.align		4
        /*00d4*/ 	.byte	0x04, 0x1c
        /*00d6*/ 	.short	(.L_974 - .L_973)


	//   ....[0]....
.L_973:
        /*00d8*/ 	.word	0x00000490


	//   ....[1]....
        /*00dc*/ 	.word	0x00001280


	//   ....[2]....
        /*00e0*/ 	.word	0x00001310


	//   ....[3]....
        /*00e4*/ 	.word	0x000146e0


	//   ....[4]....
        /*00e8*/ 	.word	0x00014840


	//   ....[5]....
        /*00ec*/ 	.word	0x00014860


	//----- nvinfo : EIATTR_CRS_STACK_SIZE
	.align		4
.L_974:
        /*00f0*/ 	.byte	0x04, 0x1e
        /*00f2*/ 	.short	(.L_976 - .L_975)
.L_975:
        /*00f4*/ 	.word	0x00000000


	//----- nvinfo : EIATTR_CBANK_PARAM_SIZE
	.align		4
.L_976:
        /*00f8*/ 	.byte	0x03, 0x19
        /*00fa*/ 	.short	0x01d0


	//----- nvinfo : EIATTR_PARAM_CBANK
	.align		4
        /*00fc*/ 	.byte	0x04, 0x0a
        /*00fe*/ 	.short	(.L_978 - .L_977)
	.align		4
.L_977:
        /*0100*/ 	.word	index@(.nv.constant0._ZN5flash16flash_fwd_kernelI23Flash_fwd_kernel_traitsILi256ELi128ELi64ELi8ELb0ELb0EN7cutlass10bfloat16_tE19Flash_kernel_traitsILi256ELi128ELi64ELi8ES3_EELb0ELb0ELb1ELb0ELb0ELb0ELb1ELb0EEEvNS_16Flash_fwd_paramsE)
        /*0104*/ 	.short	0x0380
        /*0106*/ 	.short	0x01d0


	//----- nvinfo : EIATTR_SW_WAR
	.align		4
.L_978:
        /*0108*/ 	.byte	0x04, 0x36
        /*010a*/ 	.short	(.L_980 - .L_979)
.L_979:
        /*010c*/ 	.word	0x00000008
.L_980:


//--------------------- .nv.info._ZN5flash16flash_fwd_kernelI23Flash_fwd_kernel_traitsILi256ELi128ELi64ELi8ELb0ELb0EN7cutlass10bfloat16_tE19Flash_kernel_traitsILi256ELi128ELi64ELi8ES3_EELb1ELb0ELb1ELb1ELb0ELb0ELb0ELb1EEEvNS_16Flash_fwd_paramsE --------------------------
	.section	.nv.info._ZN5flash16flash_fwd_kernelI23Flash_fwd_kernel_traitsILi256ELi128ELi64ELi8ELb0ELb0EN7cutlass10bfloat16_tE19Flash_kernel_traitsILi256ELi128ELi64ELi8ES3_EELb1ELb0ELb1ELb1ELb0ELb0ELb0ELb1EEEvNS_16Flash_fwd_paramsE,"",@"SHT_CUDA_INFO"
	.sectionflags	@""
	.align	4


	//----- nvinfo : EIATTR_CUDA_API_VERSION
	.align		4
        /*0000*/ 	.byte	0x04, 0x37
        /*0002*/ 	.short	(.L_982 - .L_981)
.L_981:
        /*0004*/ 	.word	0x00000082


	//----- nvinfo : EIATTR_KPARAM_INFO
	.align		4
.L_982:
        /*0008*/ 	.byte	0x04, 0x17
        /*000a*/ 	.short	(.L_984 - .L_983)
.L_983:
        /*000c*/ 	.word	0x00000000
        /*0010*/ 	.short	0x0000
        /*0012*/ 	.short	0x0000
        /*0014*/ 	.byte	0x00, 0xf0, 0x41, 0x07


	//----- nvinfo : EIATTR_SPARSE_MMA_MASK
	.align		4
.L_984:
        /*0018*/ 	.byte	0x03, 0x50
        /*001a*/ 	.short	0x0000


	//----- nvinfo : EIATTR_MAXREG_COUNT
	.align		4
        /*001c*/ 	.byte	0x03, 0x1b
        /*001e*/ 	.short	0x00ff


	//----- nvinfo : EIATTR_NUM_BARRIERS
	.align		4
        /*0020*/ 	.byte	0x02, 0x4c
        /*0022*/ 	.byte	0x01
	.zero		1


	//----- nvinfo : EIATTR_ANNOTATIONS
	.align		4
        /*0024*/ 	.byte	0x04, 0x55
        /*0026*/ 	.short	(.L_986 - .L_985)


	//   ....[0]....
.L_985:
        /* <DEDUP_REMOVED lines=33> */


	//----- nvinfo : EIATTR_MERCURY_ISA_VERSION
	.align		4
.L_986:
        /*0228*/ 	.byte	0x03, 0x5f
        /*022a*/ 	.short	0x0101


	//----- nvinfo : EIATTR_COOP_GROUP_MASK_REGIDS
	.align		4
        /*022c*/ 	.byte	0x04, 0x29
        /*022e*/ 	.short	(.L_988 - .L_987)


	//   ....[0]....
.L_987:
        /*0230*/ 	.word	0xffffffff


	//   ....[1]....
        /*0234*/ 	.word	0xffffffff


	//   ....[2]....
        /*0238*/ 	.word	0xffffffff


	//   ....[3]....
        /*023c*/ 	.word	0xffffffff


	//   ....[4]....
        /*0240*/ 	.word	0xffffffff


	//   ....[5]....
        /*0244*/ 	.word	0xffffffff


	//   ....[6]....
        /*0248*/ 	.word	0xffffffff


	//   ....[7]....
        /*024c*/ 	.word	0xffffffff


	//   ....[8]....
        /*0250*/ 	.word	0xffffffff


	//   ....[9]....
        /*0254*/ 	.word	0xffffffff


	//   ....[10]....
        /*0258*/ 	.word	0xffffffff


	//   ....[11]....
        /*025c*/ 	.word	0xffffffff


	//   ....[12]....
        /*0260*/ 	.word	0xffffffff


	//   ....[13]....
        /*0264*/ 	.word	0xffffffff


	//   ....[14]....
        /*0268*/ 	.word	0xffffffff


	//   ....[15]....
        /*026c*/ 	.word	0xffffffff


	//   ....[16]....
        /*0270*/ 	.word	0xffffffff


	//   ....[17]....
        /*0274*/ 	.word	0xffffffff


	//   ....[18]....
        /*0278*/ 	.word	0xffffffff


	//   ....[19]....
        /*027c*/ 	.word	0xffffffff


	//----- nvinfo : EIATTR_COOP_GROUP_INSTR_OFFSETS
	.align		4
.L_988:
        /*0280*/ 	.byte	0x04, 0x28
        /*0282*/ 	.short	(.L_990 - .L_989)


	//   ....[0]....
.L_989:
        /*0284*/ 	.word	0x00005910


	//   ....[1]....
        /*0288*/ 	.word	0x00005ae0


	//   ....[2]....
        /*028c*/ 	.word	0x00005c50


	//   ....[3]....
        /*0290*/ 	.word	0x00005e20


	//   ....[4]....
        /*0294*/ 	.word	0x0000abc0


	//   ....[5]....
        /*0298*/ 	.word	0x0000add0


	//   ....[6]....
        /*029c*/ 	.word	0x0000af90


	//   ....[7]....
        /*02a0*/ 	.word	0x0000b090


	//   ....[8]....
        /*02a4*/ 	.word	0x00010a10


	//   ....[9]....
        /*02a8*/ 	.word	0x00010b00


	//   ....[10]....
        /*02ac*/ 	.word	0x00010b30


	//   ....[11]....
        /*02b0*/ 	.word	0x00010c10


	//   ....[12]....
        /*02b4*/ 	.word	0x000169d0


	//   ....[13]....
        /*02b8*/ 	.word	0x00016bf0


	//   ....[14]....
        /*02bc*/ 	.word	0x00016c70


	//   ....[15]....
        /*02c0*/ 	.word	0x00016e00


	//   ....[16]....
        /*02c4*/ 	.word	0x00019f80


	//   ....[17]....
        /*02c8*/ 	.word	0x00019f90


	//   ....[18]....
        /*02cc*/ 	.word	0x00019fe0


	//   ....[19]....
        /*02d0*/ 	.word	0x0001a000


	//----- nvinfo : EIATTR_VRC_CTA_INIT_COUNT
	.align		4
.L_990:
        /*02d4*/ 	.byte	0x02, 0x4a
	.zero		1
	.zero		1


	//----- nvinfo : EIATTR_EXIT_INSTR_OFFSETS
	.align		4
        /*02d8*/ 	.byte	0x04, 0x1c
        /*02da*/ 	.short	(.L_992 - .L_991)


	//   ....[0]....
.L_991:
        /*02dc*/ 	.word	0x00000660


	//   ....[1]....
        /*02e0*/ 	.word	0x00001440


	//   ....[2]....
        /*02e4*/ 	.word	0x000014d0


	//   ....[3]....
        /*02e8*/ 	.word	0x0001bc30


	//   ....[4]....
        /*02ec*/ 	.word	0x0001bd90


	//   ....[5]....
        /*02f0*/ 	.word	0x0001bdb0


	//----- nvinfo : EIATTR_CRS_STACK_SIZE
	.align		4
.L_992:
        /*02f4*/ 	.byte	0x04, 0x1e
        /*02f6*/ 	.short	(.L_994 - .L_993)
.L_993:
        /*02f8*/ 	.word	0x00000000


	//----- nvinfo : EIATTR_CBANK_PARAM_SIZE
	.align		4
.L_994:
        /*02fc*/ 	.byte	0x03, 0x19
        /*02fe*/ 	.short	0x01d0


	//----- nvinfo : EIATTR_PARAM_CBANK
	.align		4
        /*0300*/ 	.byte	0x04, 0x0a
        /*0302*/ 	.short	(.L_996 - .L_995)
	.align		4
.L_995:
        /*0304*/ 	.word	index@(.nv.constant0._ZN5flash16flash_fwd_kernelI23Flash_fwd_kernel_traitsILi256ELi128ELi64ELi8ELb0ELb0EN7cutlass10bfloat16_tE19Flash_kernel_traitsILi256ELi128ELi64ELi8ES3_EELb1ELb0ELb1ELb1ELb0ELb0ELb0ELb1EEEvNS_16Flash_fwd_paramsE)
        /*0308*/ 	.short	0x0380
        /*030a*/ 	.short	0x01d0


	//----- nvinfo : EIATTR_SW_WAR
	.align		4
.L_996:
        /*030c*/ 	.byte	0x04, 0x36
        /*030e*/ 	.short	(.L_998 - .L_997)
.L_997:
        /*0310*/ 	.word	0x00000008
.L_998:


//--------------------- .nv.info._ZN5flash16flash_fwd_kernelI23Flash_fwd_kernel_traitsILi256ELi128ELi64ELi8ELb0ELb0EN7cutlass10bfloat16_tE19Flash_kernel_traitsILi256ELi128ELi64ELi8ES3_EELb0ELb0ELb1ELb1ELb0ELb0ELb1ELb0EEEvNS_16Flash_fwd_paramsE --------------------------
	.section	.nv.info._ZN5flash16flash_fwd_kernelI23Flash_fwd_kernel_traitsILi256ELi128ELi64ELi8ELb0ELb0EN7cutlass10bfloat16_tE19Flash_kernel_traitsILi256ELi128ELi64ELi8ES3_EELb0ELb0ELb1ELb1ELb0ELb0ELb1ELb0EEEvNS_16Flash_fwd_paramsE,"",@"SHT_CUDA_INFO"
	.sectionflags	@""
	.align	4


	//----- nvinfo : EIATTR_CUDA_API_VERSION
	.align		4
        /*0000*/ 	.byte	0x04, 0x37
        /*0002*/ 	.short	(.L_1000 - .L_999)
.L_999:
        /*0004*/ 	.word	0x00000082


	//----- nvinfo : EIATTR_KPARAM_INFO
	.align		4
.L_1000:
        /*0008*/ 	.byte	0x04, 0x17
        /*000a*/ 	.short	(.L_1002 - .L_1001)
.L_1001:
        /*000c*/ 	.word	0x00000000
        /*0010*/ 	.short	0x0000
        /*0012*/ 	.short	0x0000
        /*0014*/ 	.byte	0x00, 0xf0, 0x41, 0x07


	//----- nvinfo : EIATTR_SPARSE_MMA_MASK
	.align		4
.L_1002:
        /*0018*/ 	.byte	0x03, 0x50
        /*001a*/ 	.short	0x0000


	//----- nvinfo : EIATTR_MAXREG_COUNT
	.align		4
        /*001c*/ 	.byte	0x03, 0x1b
        /*001e*/ 	.short	0x00ff


	//----- nvinfo : EIATTR_NUM_BARRIERS
	.align		4
        /*0020*/ 	.byte	0x02, 0x4c
        /*0022*/ 	.byte	0x01
	.zero		1


	//----- nvinfo : EIATTR_MERCURY_ISA_VERSION
	.align		4
        /*0024*/ 	.byte	0x03, 0x5f
        /*0026*/ 	.short	0x0101


	//----- nvinfo : EIATTR_COOP_GROUP_MASK_REGIDS
	.align		4
        /*0028*/ 	.byte	0x04, 0x29
        /*002a*/ 	.short	(.L_1004 - .L_1003)


	//   ....[0]....
.L_1003:
        /*002c*/ 	.word	0xffffffff


	//   ....[1]....
        /*0030*/ 	.word	0xffffffff


	//   ....[2]....
        /*0034*/ 	.word	0xffffffff


	//   ....[3]....
        /*0038*/ 	.word	0xffffffff


	//   ....[4]....
        /*003c*/ 	.word	0xffffffff


	//   ....[5]....
        /*0040*/ 	.word	0xffffffff


	//   ....[6]....
        /*0044*/ 	.word	0xffffffff


	//   ....[7]....
        /*0048*/ 	.word	0xffffffff


	//   ....[8]....
        /*004c*/ 	.word	0xffffffff


	//   ....[9]....
        /*0050*/ 	.word	0xffffffff


	//   ....[10]....
        /*0054*/ 	.word	0xffffffff


	//   ....[11]....
        /*0058*/ 	.word	0xffffffff


	//   ....[12]....
        /*005c*/ 	.word	0xffffffff


	//   ....[13]....
        /*0060*/ 	.word	0xffffffff


	//   ....[14]....
        /*0064*/ 	.word	0xffffffff


	//   ....[15]....
        /*0068*/ 	.word	0xffffffff


	//   ....[16]....
        /*006c*/ 	.word	0xffffffff


	//   ....[17]....
        /*0070*/ 	.word	0xffffffff


	//   ....[18]....
        /*0074*/ 	.word	0xffffffff


	//   ....[19]....
        /*0078*/ 	.word	0xffffffff


	//----- nvinfo : EIATTR_COOP_GROUP_INSTR_OFFSETS
	.align		4
.L_1004:
        /*007c*/ 	.byte	0x04, 0x28
        /*007e*/ 	.short	(.L_1006 - .L_1005)


	//   ....[0]....
.L_1005:
        /*0080*/ 	.word	0x00005a30


	//   ....[1]....
        /*0084*/ 	.word	0x00005b50


	//   ....[2]....
        /*0088*/ 	.word	0x00005b70


	//   ....[3]....
        /*008c*/ 	.word	0x00005c60


	//   ....[4]....
        /*0090*/ 	.word	0x00009b60


	//   ....[5]....
        /*0094*/ 	.word	0x00009bd0


	//   ....[6]....
        /*0098*/ 	.word	0x00009bf0


	//   ....[7]....
        /*009c*/ 	.word	0x00009c10


	//   ....[8]....
        /*00a0*/ 	.word	0x0000e450


	//   ....[9]....
        /*00a4*/ 	.word	0x0000e540


	//   ....[10]....
        /*00a8*/ 	.word	0x0000e550


	//   ....[11]....
        /*00ac*/ 	.word	0x0000e580


	//   ....[12]....
        /*00b0*/ 	.word	0x00013040


	//   ....[13]....
        /*00b4*/ 	.word	0x000130a0


	//   ....[14]....
        /*00b8*/ 	.word	0x000130d0


	//   ....[15]....
        /*00bc*/ 	.word	0x000130f0


	//   ....[16]....
        /*00c0*/ 	.word	0x00014d60


	//   ....[17]....
        /*00c4*/ 	.word	0x00014da0


	//   ....[18]....
        /*00c8*/ 	.word	0x00014e50


	//   ....[19]....
        /*00cc*/ 	.word	0x00014e80


	//----- nvinfo : EIATTR_VRC_CTA_INIT_COUNT
	.align		4
.L_1006:
        /*00d0*/ 	.byte	0x02, 0x4a
	.zero		1
	.zero		1


	//----- nvinfo : EIATTR_EXIT_INSTR_OFFSETS
	.align		4
        /*00d4*/ 	.byte	0x04, 0x1c
        /*00d6*/ 	.short	(.L_1008 - .L_1007)


	//   ....[0]....
.L_1007:
        /*00d8*/ 	.word	0x00000490


	//   ....[1]....
        /*00dc*/ 	.word	0x00001280


	//   ....[2]....
        /*00e0*/ 	.word	0x00001310


	//   ....[3]....
        /*00e4*/ 	.word	0x00016b00


	//   ....[4]....
        /*00e8*/ 	.word	0x00016c50


	//   ....[5]....
        /*00ec*/ 	.word	0x00016c70


	//----- nvinfo : EIATTR_CRS_STACK_SIZE
	.align		4
.L_1008:
        /*00f0*/ 	.byte	0x04, 0x1e
        /*00f2*/ 	.short	(.L_1010 - .L_1009)
.L_1009:
        /*00f4*/ 	.word	0x00000000


	//----- nvinfo : EIATTR_CBANK_PARAM_SIZE
	.align		4
.L_1010:
        /*00f8*/ 	.byte	0x03, 0x19
        /*00fa*/ 	.short	0x01d0


	//----- nvinfo : EIATTR_PARAM_CBANK
	.align		4
        /*00fc*/ 	.byte	0x04, 0x0a
        /*00fe*/ 	.short	(.L_1012 - .L_1011)
	.align		4
.L_1011:
        /*0100*/ 	.word	index@(.nv.constant0._ZN5flash16flash_fwd_kernelI23Flash_fwd_kernel_traitsILi256ELi128ELi64ELi8ELb0ELb0EN7cutlass10bfloat16_tE19Flash_kernel_traitsILi256ELi128ELi64ELi8ES3_EELb0ELb0ELb1ELb1ELb0ELb0ELb1ELb0EEEvNS_16Flash_fwd_paramsE)
        /*0104*/ 	.short	0x0380
        /*0106*/ 	.short	0x01d0


	//----- nvinfo : EIATTR_SW_WAR
	.align		4
.L_1012:
        /*0108*/ 	.byte	0x04, 0x36
        /*010a*/ 	.short	(.L_1014 - .L_1013)
.L_1013:
        /*010c*/ 	.word	0x00000008
.L_1014:


//--------------------- .nv.callgraph             --------------------------
	.section	.nv.callgraph,"",@"SHT_CUDA_CALLGRAPH"
	.align	4
	.sectionentsize	8
	.align		4
        /*0000*/ 	.word	0x00000000
	.align		4
        /*0004*/ 	.word	0xffffffff
	.align		4
        /*0008*/ 	.word	0x00000000
	.align		4
        /*000c*/ 	.word	0xfffffffe
	.align		4
        /*0010*/ 	.word	0x00000000
	.align		4
        /*0014*/ 	.word	0xfffffffd
	.align		4
        /*0018*/ 	.word	0x00000000
	.align		4
        /*001c*/ 	.word	0xfffffffc


//--------------------- .nv.constant4             --------------------------
	.section	.nv.constant4,"a",@progbits
	.align	8
	.align		8
.nv.constant4:
        /*0000*/ 	.dword	_ZN66_INTERNAL_e4d567b6_30_flash_fwd_hdim256_bf16_sm80_cu_6987f922_32004cuda3std3__45__cpo5beginE
	.align		8
        /*0008*/ 	.dword	_ZN66_INTERNAL_e4d567b6_30_flash_fwd_hdim256_bf16_sm80_cu_6987f922_32004cuda3std3__45__cpo3endE
	.align		8
        /*0010*/ 	.dword	_ZN66_INTERNAL_e4d567b6_30_flash_fwd_hdim256_bf16_sm80_cu_6987f922_32004cuda3std3__45__cpo6cbeginE
	.align		8
        /*0018*/ 	.dword	_ZN66_INTERNAL_e4d567b6_30_flash_fwd_hdim256_bf16_sm80_cu_6987f922_32004cuda3std3__45__cpo4cendE
	.align		8
        /*0020*/ 	.dword	_ZN66_INTERNAL_e4d567b6_30_flash_fwd_hdim256_bf16_sm80_cu_6987f922_32004cuda3std3__468_GLOBAL__N__e4d567b6_30_flash_fwd_hdim256_bf16_sm80_cu_6987f922_32006ignoreE
	.align		8
        /*0028*/ 	.dword	_ZN66_INTERNAL_e4d567b6_30_flash_fwd_hdim256_bf16_sm80_cu_6987f922_32004cuda3std3__419piecewise_constructE
	.align		8
        /*0030*/ 	.dword	_ZN66_INTERNAL_e4d567b6_30_flash_fwd_hdim256_bf16_sm80_cu_6987f922_32004cuda3std3__48in_placeE
	.align		8
        /*0038*/ 	.dword	_ZN66_INTERNAL_e4d567b6_30_flash_fwd_hdim256_bf16_sm80_cu_6987f922_32004cuda3std6ranges3__45__cpo4swapE
	.align		8
        /*0040*/ 	.dword	_ZN66_INTERNAL_e4d567b6_30_flash_fwd_hdim256_bf16_sm80_cu_6987f922_32004cuda3std6ranges3__45__cpo9iter_moveE
	.align		8
        /*0048*/ 	.dword	_ZN66_INTERNAL_e4d567b6_30_flash_fwd_hdim256_bf16_sm80_cu_6987f922_32004cute7productE
	.align		8
        /*0050*/ 	.dword	_ZN66_INTERNAL_e4d567b6_30_flash_fwd_hdim256_bf16_sm80_cu_6987f922_32004cute1_E


//--------------------- .text._ZN5flash16flash_fwd_kernelI23Flash_fwd_kernel_traitsILi256ELi64ELi64ELi4ELb0ELb0EN7cutlass10bfloat16_tE19Flash_kernel_traitsILi256ELi64ELi64ELi4ES3_EELb0ELb0ELb0ELb0ELb0ELb1ELb0ELb0EEEvNS_16Flash_fwd_paramsE --------------------------
	.section	.text._ZN5flash16flash_fwd_kernelI23Flash_fwd_kernel_traitsILi256ELi64ELi64ELi4ELb0ELb0EN7cutlass10bfloat16_tE19Flash_kernel_traitsILi256ELi64ELi64ELi4ES3_EELb0ELb0ELb0ELb0ELb0ELb1ELb0ELb0EEEvNS_16Flash_fwd_paramsE,"ax",@progbits
	.align	128
        .global         _ZN5flash16flash_fwd_kernelI23Flash_fwd_kernel_traitsILi256ELi64ELi64ELi4ELb0ELb0EN7cutlass10bfloat16_tE19Flash_kernel_traitsILi256ELi64ELi64ELi4ES3_EELb0ELb0ELb0ELb0ELb0ELb1ELb0ELb0EEEvNS_16Flash_fwd_paramsE
        .type           _ZN5flash16flash_fwd_kernelI23Flash_fwd_kernel_traitsILi256ELi64ELi64ELi4ELb0ELb0EN7cutlass10bfloat16_tE19Flash_kernel_traitsILi256ELi64ELi64ELi4ES3_EELb0ELb0ELb0ELb0ELb0ELb1ELb0ELb0EEEvNS_16Flash_fwd_paramsE,@function
        .size           _ZN5flash16flash_fwd_kernelI23Flash_fwd_kernel_traitsILi256ELi64ELi64ELi4ELb0ELb0EN7cutlass10bfloat16_tE19Flash_kernel_traitsILi256ELi64ELi64ELi4ES3_EELb0ELb0ELb0ELb0ELb0ELb1ELb0ELb0EEEvNS_16Flash_fwd_paramsE,(.L_x_2333 - _ZN5flash16flash_fwd_kernelI23Flash_fwd_kernel_traitsILi256ELi64ELi64ELi4ELb0ELb0EN7cutlass10bfloat16_tE19Flash_kernel_traitsILi256ELi64ELi64ELi4ES3_EELb0ELb0ELb0ELb0ELb0ELb1ELb0ELb0EEEvNS_16Flash_fwd_paramsE)
        .other          _ZN5flash16flash_fwd_kernelI23Flash_fwd_kernel_traitsILi256ELi64ELi64ELi4ELb0ELb0EN7cutlass10bfloat16_tE19Flash_kernel_traitsILi256ELi64ELi64ELi4ES3_EELb0ELb0ELb0ELb0ELb0ELb1ELb0ELb0EEEvNS_16Flash_fwd_paramsE,@"STO_CUDA_ENTRY STV_DEFAULT"
_ZN5flash16flash_fwd_kernelI23Flash_fwd_kernel_traitsILi256ELi64ELi64ELi4ELb0ELb0EN7cutlass10bfloat16_tE19Flash_kernel_traitsILi256ELi64ELi64ELi4ES3_EELb0ELb0ELb0ELb0ELb0ELb1ELb0ELb0EEEvNS_16Flash_fwd_paramsE:
.text._ZN5flash16flash_fwd_kernelI23Flash_fwd_kernel_traitsILi256ELi64ELi64ELi4ELb0ELb0EN7cutlass10bfloat16_tE19Flash_kernel_traitsILi256ELi64ELi64ELi4ES3_EELb0ELb0ELb0ELb0ELb0ELb1ELb0ELb0EEEvNS_16Flash_fwd_paramsE:
[----:B------:R-:W-:Y:S01]  /*0000*/  LDC R1, c[0x0][0x37c] ;  /* 0x0000df00ff017b82 */ /* 0x000fe20000000800 */
[----:B------:R-:W1:Y:S07]  /*0010*/  LDCU.64 UR10, c[0x0][0x460] ;  /* 0x00008c00ff0a77ac */ /* 0x000e6e0008000a00 */
[----:B------:R-:W2:Y:S01]  /*0020*/  S2UR UR20, SR_CTAID.Y ;  /* 0x00000000001479c3 */ /* 0x000ea20000002600 */
[----:B------:R-:W3:Y:S01]  /*0030*/  LDCU.64 UR8, c[0x0][0x470] ;  /* 0x00008e00ff0877ac */ /* 0x000ee20008000a00 */
[----:B------:R-:W4:Y:S01]  /*0040*/  LDCU.64 UR6, c[0x0][0x478] ;  /* 0x00008f00ff0677ac */ /* 0x000f220008000a00 */
[----:B------:R-:W5:Y:S01]  /*0050*/  LDCU.64 UR14, c[0x0][0x460] ;  /* 0x00008c00ff0e77ac */ /* 0x000f620008000a00 */
[----:B------:R-:W5:Y:S01]  /*0060*/  LDCU.U8 UR12, c[0x0][0x532] ;  /* 0x0000a640ff0c77ac */ /* 0x000f620008000000 */
[----:B-1----:R-:W-:Y:S01]  /*0070*/  ISETP.NE.U32.AND P4, PT, RZ, UR10, PT ;  /* 0x0000000aff007c0c */ /* 0x002fe2000bf85070 */
[----:B------:R-:W-:-:S02]  /*0080*/  UISETP.NE.U32.AND UP0, UPT, UR10, URZ, UPT ;  /* 0x000000ff0a00728c */ /* 0x000fc4000bf05070 */
[----:B---3--:R-:W-:Y:S01]  /*0090*/  UISETP.NE.U32.AND UP4, UPT, UR8, URZ, UPT ;  /* 0x000000ff0800728c */ /* 0x008fe2000bf85070 */
[----:B------:R-:W-:Y:S01]  /*00a0*/  ISETP.NE.AND.EX P4, PT, RZ, UR11, PT, P4 ;  /* 0x0000000bff007c0c */ /* 0x000fe2000bf85340 */
[----:B------:R-:W1:Y:S01]  /*00b0*/  LDCU.64 UR4, c[0x0][0x468] ;  /* 0x00008d00ff0477ac */ /* 0x000e620008000a00 */
[----:B------:R-:W-:Y:S02]  /*00c0*/  UISETP.NE.AND.EX UP0, UPT, UR11, URZ, UPT, UP0 ;  /* 0x000000ff0b00728c */ /* 0x000fe4000bf05300 */
[----:B------:R-:W-:Y:S01]  /*00d0*/  UISETP.NE.AND.EX UP4, UPT, UR9, URZ, UPT, UP4 ;  /* 0x000000ff0900728c */ /* 0x000fe2000bf85340 */
[----:B------:R-:W3:Y:S03]  /*00e0*/  LDCU.64 UR16, c[0x0][0x358] ;  /* 0x00006b00ff1077ac */ /* 0x000ee60008000a00 */
[----:B------:R-:W-:Y:S01]  /*00f0*/  PLOP3.LUT P2, PT, PT, PT, UP0, 0x80, 0x8 ;  /* 0x000000000008781c */ /* 0x000fe20003f4f008 */
[----:B----4-:R-:W-:Y:S01]  /*0100*/  UISETP.NE.U32.AND UP3, UPT, UR6, URZ, UPT ;  /* 0x000000ff0600728c */ /* 0x010fe2000bf65070 */
[----:B------:R-:W-:Y:S01]  /*0110*/  PLOP3.LUT P1, PT, PT, PT, UP4, 0x80, 0x8 ;  /* 0x000000000008781c */ /* 0x000fe20003f2f048 */
[----:B--2---:R-:W-:-:S02]  /*0120*/  USHF.L.U32 UR10, UR20, 0x2, URZ ;  /* 0x00000002140a7899 */ /* 0x004fc400080006ff */
[----:B------:R-:W-:Y:S02]  /*0130*/  UISETP.NE.AND.EX UP3, UPT, UR7, URZ, UPT, UP3 ;  /* 0x000000ff0700728c */ /* 0x000fe4000bf65330 */
[----:B-----5:R-:W-:Y:S02]  /*0140*/  UIMAD.WIDE.U32 UR14, UR20, 0x4, UR14 ;  /* 0x00000004140e78a5 */ /* 0x020fe4000f8e000e */
[----:B------:R-:W-:Y:S02]  /*0150*/  USHF.R.U32.HI UR11, URZ, 0x1e, UR20 ;  /* 0x0000001eff0b7899 */ /* 0x000fe40008011614 */
[----:B------:R-:W-:Y:S01]  /*0160*/  @UP4 UIADD3 UR8, UP2, UPT, UR10, UR8, URZ ;  /* 0x000000080a084290 */ /* 0x000fe2000ff5e0ff */
[----:B------:R-:W-:Y:S01]  /*0170*/  PLOP3.LUT P0, PT, PT, PT, UP3, 0x80, 0x8 ;  /* 0x000000000008781c */ /* 0x000fe20003f0f038 */
[----:B------:R-:W-:Y:S02]  /*0180*/  IMAD.U32 R6, RZ, RZ, UR14 ;  /* 0x0000000eff067e24 */ /* 0x000fe4000f8e00ff */
[----:B------:R-:W-:Y:S01]  /*0190*/  IMAD.U32 R7, RZ, RZ, UR15 ;  /* 0x0000000fff077e24 */ /* 0x000fe2000f8e00ff */
[----:B------:R-:W-:-:S02]  /*01a0*/  @UP4 UIADD3.X UR9, UPT, UPT, UR11, UR9, URZ, UP2, !UPT ;  /* 0x000000090b094290 */ /* 0x000fc400097fe4ff */
[----:B------:R-:W-:Y:S02]  /*01b0*/  UISETP.NE.AND UP4, UPT, UR12, URZ, UPT ;  /* 0x000000ff0c00728c */ /* 0x000fe4000bf85270 */
[----:B-1----:R-:W-:Y:S01]  /*01c0*/  UISETP.EQ.U32.AND UP2, UPT, UR4, URZ, UPT ;  /* 0x000000ff0400728c */ /* 0x002fe2000bf42070 */
[----:B---3--:R-:W2:Y:S01]  /*01d0*/  @P4 LDG.E R5, desc[UR16][R6.64] ;  /* 0x0000001006054981 */ /* 0x008ea2000c1e1900 */
[----:B------:R-:W-:Y:S02]  /*01e0*/  @UP3 UIADD3 UR6, UP1, UPT, UR10, UR6, URZ ;  /* 0x000000060a063290 */ /* 0x000fe4000ff3e0ff */
[----:B------:R-:W-:Y:S01]  /*01f0*/  UISETP.EQ.OR.EX UP2, UPT, UR5, URZ, !UP4, UP2 ;  /* 0x000000ff0500728c */ /* 0x000fe2000e742720 */
[----:B------:R1:W3:Y:S01]  /*0200*/  @P2 LDG.E R4, desc[UR16][R6.64+0x4] ;  /* 0x0000041006042981 */ /* 0x0002e2000c1e1900 */
[----:B------:R-:W-:Y:S02]  /*0210*/  @UP3 UIADD3.X UR7, UPT, UPT, UR11, UR7, URZ, UP1, !UPT ;  /* 0x000000070b073290 */ /* 0x000fe40008ffe4ff */
[----:B------:R-:W-:-:S02]  /*0220*/  UIADD3 UR10, UP1, UPT, UR10, UR4, URZ ;  /* 0x000000040a0a7290 */ /* 0x000fc4000ff3e0ff */
[----:B------:R-:W-:Y:S02]  /*0230*/  PLOP3.LUT P3, PT, PT, PT, UP2, 0x80, 0x8 ;  /* 0x000000000008781c */ /* 0x000fe40003f6f028 */
[----:B------:R-:W-:Y:S01]  /*0240*/  UIADD3.X UR11, UPT, UPT, UR11, UR5, URZ, UP1, !UPT ;  /* 0x000000050b0b7290 */ /* 0x000fe20008ffe4ff */
[----:B------:R-:W-:Y:S02]  /*0250*/  IMAD.U32 R10, RZ, RZ, UR8 ;  /* 0x00000008ff0a7e24 */ /* 0x000fe4000f8e00ff */
[----:B------:R-:W-:Y:S02]  /*0260*/  IMAD.U32 R11, RZ, RZ, UR9 ;  /* 0x00000009ff0b7e24 */ /* 0x000fe4000f8e00ff */
[----:B------:R-:W-:Y:S02]  /*0270*/  IMAD.U32 R8, RZ, RZ, UR6 ;  /* 0x00000006ff087e24 */ /* 0x000fe4000f8e00ff */
[----:B------:R-:W-:Y:S01]  /*0280*/  IMAD.U32 R9, RZ, RZ, UR7 ;  /* 0x00000007ff097e24 */ /* 0x000fe2000f8e00ff */
[----:B------:R-:W4:Y:S01]  /*0290*/  @P1 LDG.E R2, desc[UR16][R10.64] ;  /* 0x000000100a021981 */ /* 0x000f22000c1e1900 */
[----:B-1----:R-:W-:-:S03]  /*02a0*/  IMAD.U32 R6, RZ, RZ, UR10 ;  /* 0x0000000aff067e24 */ /* 0x002fc6000f8e00ff */
[----:B------:R-:W5:Y:S01]  /*02b0*/  @P0 LDG.E R0, desc[UR16][R8.64] ;  /* 0x0000001008000981 */ /* 0x000f62000c1e1900 */
[----:B------:R-:W-:Y:S01]  /*02c0*/  IMAD.U32 R7, RZ, RZ, UR11 ;  /* 0x0000000bff077e24 */ /* 0x000fe2000f8e00ff */
[----:B------:R-:W1:Y:S01]  /*02d0*/  S2UR UR14, SR_CTAID.X ;  /* 0x00000000000e79c3 */ /* 0x000e620000002500 */
[----:B------:R-:W-:Y:S01]  /*02e0*/  UMOV UR15, 0xffffffff ;  /* 0xffffffff000f7882 */ /* 0x000fe20000000000 */
[----:B------:R-:W3:Y:S02]  /*02f0*/  @!UP0 LDCU UR8, c[0x0][0x434] ;  /* 0x00008680ff0887ac */ /* 0x000ee40008000800 */
[----:B------:R-:W5:Y:S01]  /*0300*/  @!P3 LDG.E R3, desc[UR16][R6.64] ;  /* 0x000000100603b981 */ /* 0x000f62000c1e1900 */
[----:B------:R-:W1:Y:S01]  /*0310*/  @!UP3 LDCU.64 UR6, c[0x0][0x488] ;  /* 0x00009100ff06b7ac */ /* 0x000e620008000a00 */
[----:B------:R-:W2:Y:S01]  /*0320*/  S2R R176, SR_TID.X ;  /* 0x0000000000b07919 */ /* 0x000ea20000002100 */
[----:B------:R-:W1:Y:S01]  /*0330*/  @!UP3 LDCU UR10, c[0x0][0x43c] ;  /* 0x00008780ff0ab7ac */ /* 0x000e620008000800 */
[----:B------:R-:W-:Y:S01]  /*0340*/  UMOV UR9, URZ ;  /* 0x000000ff00097c82 */ /* 0x000fe20008000000 */
[----:B------:R-:W-:Y:S01]  /*0350*/  UMOV UR22, 0xffffffff ;  /* 0xffffffff00167882 */ /* 0x000fe20000000000 */
[----:B-1----:R-:W-:-:S02]  /*0360*/  USHF.L.U32 UR14, UR14, 0x6, URZ ;  /* 0x000000060e0e7899 */ /* 0x002fc400080006ff */
[----:B------:R-:W-:-:S04]  /*0370*/  @!UP3 UISETP.NE.U32.AND UP2, UPT, UR6, URZ, UPT ;  /* 0x000000ff0600b28c */ /* 0x000fc8000bf45070 */
[----:B------:R-:W-:-:S04]  /*0380*/  @!UP3 UISETP.NE.AND.EX UP2, UPT, UR7, URZ, UPT, UP2 ;  /* 0x000000ff0700b28c */ /* 0x000fc8000bf45320 */
[----:B------:R-:W-:Y:S01]  /*0390*/  @!UP3 USEL UR10, UR10, URZ, UP2 ;  /* 0x000000ff0a0ab287 */ /* 0x000fe20009000000 */
[----:B--2---:R-:W-:Y:S02]  /*03a0*/  @P4 R2UR UR15, R5 ;  /* 0x00000000050f42ca */ /* 0x004fe400000e0000 */
[----:B---3--:R-:W-:-:S13]  /*03b0*/  @P2 R2UR UR11, R4 ;  /* 0x00000000040b22ca */ /* 0x008fda00000e0000 */
[----:B------:R-:W-:Y:S02]  /*03c0*/  @UP0 UIADD3 UR8, UPT, UPT, UR11, -UR15, URZ ;  /* 0x8000000f0b080290 */ /* 0x000fe4000fffe0ff */
[----:B------:R-:W-:Y:S01]  /*03d0*/  UISETP.NE.U32.AND UP0, UPT, UR4, URZ, UPT ;  /* 0x000000ff0400728c */ /* 0x000fe2000bf05070 */
[----:B----4-:R-:W-:-:S03]  /*03e0*/  @P1 R2UR UR9, R2 ;  /* 0x00000000020912ca */ /* 0x010fc600000e0000 */
[----:B------:R-:W-:Y:S02]  /*03f0*/  UISETP.NE.AND.EX UP0, UPT, UR5, URZ, UPT, UP0 ;  /* 0x000000ff0500728c */ /* 0x000fe4000bf05300 */
[----:B------:R-:W-:Y:S01]  /*0400*/  UISETP.GT.AND UP1, UPT, UR8, UR14, UPT ;  /* 0x0000000e0800728c */ /* 0x000fe2000bf24270 */
[----:B-----5:R-:W-:Y:S02]  /*0410*/  @P0 R2UR UR21, R0 ;  /* 0x00000000001502ca */ /* 0x020fe400000e0000 */
[----:B------:R-:W-:-:S03]  /*0420*/  @!P3 R2UR UR22, R3 ;  /* 0x000000000316b2ca */ /* 0x000fc600000e0000 */
[----:B------:R-:W-:-:S03]  /*0430*/  PLOP3.LUT P0, PT, PT, PT, UP1, 0x80, 0x8 ;  /* 0x000000000008781c */ /* 0x000fc60003f0f018 */
[----:B------:R-:W1:Y:S05]  /*0440*/  @!UP0 LDCU UR4, c[0x0][0x438] ;  /* 0x00008700ff0487ac */ /* 0x000e6a0008000800 */
[----:B------:R-:W-:Y:S01]  /*0450*/  @UP3 UIADD3 UR21, UPT, UPT, UR21, -UR9, URZ ;  /* 0x8000000915153290 */ /* 0x000fe2000fffe0ff */
[----:B------:R-:W-:Y:S11]  /*0460*/  BRA.U !UP0, `(.L_x_0) ;  /* 0x0000000108187547 */ /* 0x000ff6000b800000 */
[----:B------:R-:W-:-:S13]  /*0470*/  PLOP3.LUT P1, PT, PT, PT, UP4, 0x80, 0x8 ;  /* 0x000000000008781c */ /* 0x000fda0003f2f048 */
[----:B------:R-:W1:Y:S04]  /*0480*/  @P1 LDG.E R0, desc[UR16][R6.64+0x4] ;  /* 0x0000041006001981 */ /* 0x000e68000c1e1900 */
[----:B------:R-:W2:Y:S01]  /*0490*/  @!P1 LDG.E R2, desc[UR16][R6.64] ;  /* 0x0000001006029981 */ /* 0x000ea2000c1e1900 */
[----:B-1----:R-:W-:-:S13]  /*04a0*/  @P1 R2UR UR4, R0 ;  /* 0x00000000000412ca */ /* 0x002fda00000e0000 */
[----:B------:R-:W-:-:S07]  /*04b0*/  @UP4 UIADD3 UR4, UPT, UPT, UR4, -UR22, URZ ;  /* 0x8000001604044290 */ /* 0x000fce000fffe0ff */
[----:B--2---:R-:W-:-:S15]  /*04c0*/  @!P1 R2UR UR4, R2 ;  /* 0x00000000020492ca */ /* 0x004fde00000e0000 */
.L_x_0:
[----:B------:R-:W2:Y:S01]  /*04d0*/  S2UR UR24, SR_CTAID.Z ;  /* 0x00000000001879c3 */ /* 0x000ea20000002700 */
[----:B-1----:R-:W-:Y:S01]  /*04e0*/  @!UP3 UIADD3 UR21, UPT, UPT, UR10, UR4, -UR9 ;  /* 0x000000040a15b290 */ /* 0x002fe2000fffe809 */
[----:B--2---:R-:W-:Y:S11]  /*04f0*/  @!P0 EXIT ;  /* 0x000000000000894d */ /* 0x004ff60003800000 */
[----:B------:R-:W-:Y:S02]  /*0500*/  UISETP.GT.AND UP0, UPT, UR21, URZ, UPT ;  /* 0x000000ff1500728c */ /* 0x000fe4000bf04270 */
[----:B------:R-:W-:-:S04]  /*0510*/  UIADD3 UR4, UPT, UPT, UR21, 0x3f, URZ ;  /* 0x0000003f15047890 */ /* 0x000fc8000fffe0ff */
[----:B------:R-:W-:-:S04]  /*0520*/  USHF.R.S32.HI UR18, URZ, 0x1f, UR4 ;  /* 0x0000001fff127899 */ /* 0x000fc80008011404 */
[----:B------:R-:W-:Y:S01]  /*0530*/  ULEA.HI UR18, UR18, UR4, URZ, 0x6 ;  /* 0x0000000412127291 */ /* 0x000fe2000f8f30ff */
[----:B------:R-:W-:Y:S11]  /*0540*/  BRA.U UP0, `(.L_x_1) ;  /* 0x0000000900d87547 */ /* 0x000ff6000b800000 */
[----:B------:R-:W1:Y:S01]  /*0550*/  LDCU.U8 UR4, c[0x0][0x549] ;  /* 0x0000a920ff0477ac */ /* 0x000e620008000000 */
[----:B------:R-:W-:-:S11]  /*0560*/  UISETP.NE.AND UP0, UPT, UR15, -0x1, UPT ;  /* 0xffffffff0f00788c */ /* 0x000fd6000bf05270 */
[----:B------:R-:W2:Y:S01]  /*0570*/  @!UP0 LDCU.64 UR10, c[0x0][0x400] ;  /* 0x00008000ff0a87ac */ /* 0x000ea20008000a00 */
[----:B-1----:R-:W-:Y:S01]  /*0580*/  UISETP.NE.AND UP1, UPT, UR4, URZ, UPT ;  /* 0x000000ff0400728c */ /* 0x002fe2000bf25270 */
[----:B------:R-:W1:Y:S10]  /*0590*/  @UP0 LDCU.64 UR6, c[0x0][0x408] ;  /* 0x00008100ff0607ac */ /* 0x000e740008000a00 */
[----:B------:R-:W3:Y:S01]  /*05a0*/  @UP1 LDCU.64 UR4, c[0x0][0x430] ;  /* 0x00008600ff0417ac */ /* 0x000ee20008000a00 */
[----:B--2---:R-:W-:Y:S01]  /*05b0*/  @!UP0 UIMAD.WIDE.U32 UR12, UR20, UR10, URZ ;  /* 0x0000000a140c82a5 */ /* 0x004fe2000f8e00ff */
[----:B------:R-:W2:Y:S01]  /*05c0*/  LDCU.U8 UR10, c[0x0][0x548] ;  /* 0x0000a900ff0a77ac */ /* 0x000ea20008000000 */
[----:B-1----:R-:W-:-:S02]  /*05d0*/  @UP0 UIMAD.WIDE.U32 UR18, UR15, UR6, URZ ;  /* 0x000000060f1202a5 */ /* 0x002fc4000f8e00ff */
[----:B------:R-:W-:Y:S02]  /*05e0*/  @!UP0 UIMAD UR11, UR20, UR11, UR13 ;  /* 0x0000000b140b82a4 */ /* 0x000fe4000f8e020d */
[----:B------:R-:W-:Y:S01]  /*05f0*/  @UP0 UIMAD UR11, UR15, UR7, UR19 ;  /* 0x000000070f0b02a4 */ /* 0x000fe2000f8e0213 */
[----:B------:R-:W1:Y:S01]  /*0600*/  @UP1 LDCU UR9, c[0x0][0x430] ;  /* 0x00008600ff0917ac */ /* 0x000e620008000800 */
[----:B---3--:R-:W-:Y:S01]  /*0610*/  @UP1 UIMAD UR13, UR4, UR5, URZ ;  /* 0x00000005040d12a4 */ /* 0x008fe2000f8e02ff */
[----:B------:R-:W-:Y:S01]  /*0620*/  @UP1 UMOV UR7, 0x1 ;  /* 0x0000000100071882 */ /* 0x000fe20000000000 */
[----:B------:R-:W-:Y:S01]  /*0630*/  @UP0 UMOV UR12, UR18 ;  /* 0x00000012000c0c82 */ /* 0x000fe20008000000 */
[----:B--2---:R-:W-:Y:S09]  /*0640*/  BRA.U UP1, `(.L_x_2) ;  /* 0x0000000101287547 */ /* 0x004ff2000b800000 */
[----:B------:R-:W-:Y:S01]  /*0650*/  UISETP.NE.AND UP0, UPT, UR10, URZ, UPT ;  /* 0x000000ff0a00728c */ /* 0x000fe2000bf05270 */
[----:B------:R-:W2:Y:S10]  /*0660*/  LDCU UR5, c[0x0][0x3e0] ;  /* 0x00007c00ff0577ac */ /* 0x000eb40008000800 */
[----:B------:R-:W2:Y:S01]  /*0670*/  @UP0 LDCU UR7, c[0x0][0x454] ;  /* 0x00008a80ff0707ac */ /* 0x000ea20008000800 */
[----:B------:R-:W3:Y:S01]  /*0680*/  @!UP0 LDCU UR4, c[0x0][0x434] ;  /* 0x00008680ff0487ac */ /* 0x000ee20008000800 */
[----:B------:R-:W4:Y:S01]  /*0690*/  @UP0 LDCU UR13, c[0x0][0x454] ;  /* 0x00008a80ff0d07ac */ /* 0x000f220008000800 */
[----:B-1----:R-:W-:Y:S01]  /*06a0*/  @UP0 UMOV UR9, 0x1 ;  /* 0x0000000100090882 */ /* 0x002fe20000000000 */
[----:B----4-:R-:W4:Y:S01]  /*06b0*/  @!UP0 LDCU UR13, c[0x0][0x434] ;  /* 0x00008680ff0d87ac */ /* 0x010f220008000800 */
[----:B------:R-:W-:Y:S01]  /*06c0*/  @!UP0 UMOV UR9, 0x1 ;  /* 0x0000000100098882 */ /* 0x000fe20000000000 */
[----:B--2---:R-:W-:-:S02]  /*06d0*/  @UP0 UIMAD UR7, UR7, UR5, URZ ;  /* 0x00000005070702a4 */ /* 0x004fc4000f8e02ff */
[----:B---3--:R-:W-:-:S12]  /*06e0*/  @!UP0 UIMAD UR7, UR4, UR5, URZ ;  /* 0x00000005040782a4 */ /* 0x008fd8000f8e02ff */
.L_x_2:
[----:B------:R-:W2:Y:S01]  /*06f0*/  LDCU UR6, c[0x0][0x434] ;  /* 0x00008680ff0677ac */ /* 0x000ea20008000800 */
[----:B------:R-:W3:Y:S01]  /*0700*/  S2R R13, SR_CTAID.X ;  /* 0x00000000000d7919 */ /* 0x000ee20000002500 */
[----:B------:R-:W-:Y:S01]  /*0710*/  IMAD.SHL.U32 R0, R176, 0x8, RZ ;  /* 0x00000008b0007824 */ /* 0x000fe200078e00ff */
[----:B------:R-:W-:Y:S01]  /*0720*/  SHF.R.U32.HI R6, RZ, 0x3, R176 ;  /* 0x00000003ff067819 */ /* 0x000fe200000116b0 */
[----:B------:R-:W5:Y:S01]  /*0730*/  LDCU.64 UR4, c[0x0][0x410] ;  /* 0x00008200ff0477ac */ /* 0x000f620008000a00 */
[----:B------:R-:W-:Y:S01]  /*0740*/  MOV R7, RZ ;  /* 0x000000ff00077202 */ /* 0x000fe20000000f00 */
[----:B------:R-:W-:Y:S01]  /*0750*/  BSSY.RECONVERGENT B0, `(.L_x_3) ;  /* 0x0000030000007945 */ /* 0x000fe20003800200 */
[----:B------:R-:W-:Y:S01]  /*0760*/  LOP3.LUT R0, R0, 0x38, RZ, 0xc0, !PT ;  /* 0x0000003800007812 */ /* 0x000fe200078ec0ff */
[----:B------:R-:W-:Y:S01]  /*0770*/  UISETP.NE.AND UP1, UPT, UR10, URZ, !UP1 ;  /* 0x000000ff0a00728c */ /* 0x000fe2000cf25270 */
[----:B------:R-:W-:Y:S01]  /*0780*/  VIADD R4, R6, 0x10 ;  /* 0x0000001006047836 */ /* 0x000fe20000000000 */
[----:B------:R-:W-:Y:S01]  /*0790*/  UIADD3 UR8, UPT, UPT, -UR14, UR8, URZ ;  /* 0x000000080e087290 */ /* 0x000fe2000fffe1ff */
[----:B------:R-:W-:Y:S01]  /*07a0*/  IADD3 R14, P1, PT, R0, UR12, RZ ;  /* 0x0000000c000e7c10 */ /* 0x000fe2000ff3e0ff */
[----:B------:R-:W-:Y:S01]  /*07b0*/  UISETP.NE.AND UP0, UPT, UR15, -0x1, UPT ;  /* 0xffffffff0f00788c */ /* 0x000fe2000bf05270 */
[C---:B------:R-:W-:Y:S01]  /*07c0*/  IADD3 R3, PT, PT, R6.reuse, 0x20, RZ ;  /* 0x0000002006037810 */ /* 0x040fe20007ffe0ff */
[----:B----4-:R-:W-:Y:S01]  /*07d0*/  UIMAD UR13, UR24, UR13, URZ ;  /* 0x0000000d180d72a4 */ /* 0x010fe2000f8e02ff */
[C---:B------:R-:W-:Y:S01]  /*07e0*/  VIADD R2, R6.reuse, 0x30 ;  /* 0x0000003006027836 */ /* 0x040fe20000000000 */
[----:B------:R-:W-:Y:S01]  /*07f0*/  ISETP.GE.AND P3, PT, R6, UR8, PT ;  /* 0x0000000806007c0c */ /* 0x000fe2000bf66270 */
[----:B------:R-:W-:Y:S01]  /*0800*/  IMAD.X R15, RZ, RZ, UR11, P1 ;  /* 0x0000000bff0f7e24 */ /* 0x000fe200088e06ff */
[----:B--2---:R-:W-:Y:S01]  /*0810*/  UIMAD UR6, UR20, UR6, URZ ;  /* 0x00000006140672a4 */ /* 0x004fe2000f8e02ff */
[----:B------:R-:W-:Y:S01]  /*0820*/  LOP3.LUT P6, R176, R176, 0x7, RZ, 0xc0, !PT ;  /* 0x00000007b0b07812 */ /* 0x000fe200078cc0ff */
[----:B-1----:R-:W-:Y:S01]  /*0830*/  UIMAD UR10, UR14, UR9, URZ ;  /* 0x000000090e0a72a4 */ /* 0x002fe2000f8e02ff */
[----:B------:R-:W-:Y:S01]  /*0840*/  ISETP.GE.AND P0, PT, R4, UR8, PT ;  /* 0x0000000804007c0c */ /* 0x000fe2000bf06270 */
[----:B------:R-:W-:Y:S01]  /*0850*/  USEL UR6, UR6, UR15, !UP0 ;  /* 0x0000000f06067287 */ /* 0x000fe2000c000000 */
[----:B-----5:R-:W-:Y:S01]  /*0860*/  IMAD.U32 R8, RZ, RZ, UR4 ;  /* 0x00000004ff087e24 */ /* 0x020fe2000f8e00ff */
[----:B------:R-:W-:Y:S01]  /*0870*/  @!UP1 UIMAD UR13, UR20, UR7, UR13 ;  /* 0x00000007140d92a4 */ /* 0x000fe2000f8e020d */
[----:B------:R-:W-:Y:S01]  /*0880*/  IMAD.U32 R11, RZ, RZ, UR5 ;  /* 0x00000005ff0b7e24 */ /* 0x000fe2000f8e00ff */
[----:B------:R-:W-:Y:S01]  /*0890*/  USHF.R.S32.HI UR11, URZ, 0x1f, UR6 ;  /* 0x0000001fff0b7899 */ /* 0x000fe20008011406 */
[----:B------:R-:W-:Y:S01]  /*08a0*/  IMAD.WIDE.U32 R8, R8, UR24, R14 ;  /* 0x0000001808087c25 */ /* 0x000fe2000f8e000e */
[----:B------:R-:W-:Y:S01]  /*08b0*/  USEL UR6, UR6, URZ, UP1 ;  /* 0x000000ff06067287 */ /* 0x000fe20008800000 */
[----:B------:R-:W-:Y:S01]  /*08c0*/  ISETP.GE.AND P2, PT, R3, UR8, PT ;  /* 0x0000000803007c0c */ /* 0x000fe2000bf46270 */
[----:B------:R-:W-:Y:S01]  /*08d0*/  USHF.R.S32.HI UR4, URZ, 0x1f, UR10 ;  /* 0x0000001fff047899 */ /* 0x000fe2000801140a */
[----:B------:R-:W-:Y:S01]  /*08e0*/  IMAD R11, R11, UR24, R9 ;  /* 0x000000180b0b7c24 */ /* 0x000fe2000f8e0209 */
[----:B------:R-:W-:Y:S01]  /*08f0*/  USEL UR11, UR11, URZ, UP1 ;  /* 0x000000ff0b0b7287 */ /* 0x000fe20008800000 */
[----:B------:R-:W-:Y:S01]  /*0900*/  ISETP.GE.AND P1, PT, R2, UR8, PT ;  /* 0x0000000802007c0c */ /* 0x000fe2000bf26270 */
[----:B------:R-:W-:Y:S01]  /*0910*/  USHF.R.S32.HI UR5, URZ, 0x1f, UR13 ;  /* 0x0000001fff057899 */ /* 0x000fe2000801140d */
[C---:B------:R-:W-:Y:S01]  /*0920*/  ISETP.NE.OR P5, PT, R176.reuse, RZ, P0 ;  /* 0x000000ffb000720c */ /* 0x040fe200007a5670 */
[----:B------:R-:W-:Y:S01]  /*0930*/  UIADD3 UR10, UP1, UP0, UR10, UR6, UR13 ;  /* 0x000000060a0a7290 */ /* 0x000fe2000f83e00d */
[----:B------:R-:W-:Y:S01]  /*0940*/  ISETP.NE.OR P4, PT, R176, RZ, P2 ;  /* 0x000000ffb000720c */ /* 0x000fe20001785670 */
[----:B---3--:R-:W-:-:S02]  /*0950*/  IMAD.WIDE.U32 R12, R13, 0x40, R6 ;  /* 0x000000400d0c7825 */ /* 0x008fc400078e0006 */
[----:B------:R-:W-:Y:S01]  /*0960*/  UIADD3.X UR11, UPT, UPT, UR4, UR11, UR5, UP1, UP0 ;  /* 0x0000000b040b7290 */ /* 0x000fe20008fe0405 */
[----:B------:R-:W-:Y:S11]  /*0970*/  @P3 BRA `(.L_x_4) ;  /* 0x0000000000343947 */ /* 0x000ff60003800000 */
[----:B------:R-:W1:Y:S01]  /*0980*/  LDCU.64 UR4, c[0x0][0x408] ;  /* 0x00008100ff0477ac */ /* 0x000e620008000a00 */
[----:B------:R-:W-:Y:S01]  /*0990*/  MOV R10, R8 ;  /* 0x00000008000a7202 */ /* 0x000fe20000000f00 */
[----:B------:R-:W2:Y:S01]  /*09a0*/  LDCU.64 UR6, c[0x0][0x3f0] ;  /* 0x00007e00ff0677ac */ /* 0x000ea20008000a00 */
[----:B-1----:R-:W-:-:S03]  /*09b0*/  IMAD R0, R13, UR4, RZ ;  /* 0x000000040d007c24 */ /* 0x002fc6000f8e02ff */
[----:B------:R-:W-:-:S04]  /*09c0*/  IMAD.WIDE.U32 R14, R12, UR4, R10 ;  /* 0x000000040c0e7c25 */ /* 0x000fc8000f8e000a */
[----:B------:R-:W-:Y:S01]  /*09d0*/  IMAD R0, R12, UR5, R0 ;  /* 0x000000050c007c24 */ /* 0x000fe2000f8e0200 */
[----:B--2---:R-:W-:-:S04]  /*09e0*/  LEA R16, P3, R14, UR6, 0x1 ;  /* 0x000000060e107c11 */ /* 0x004fc8000f8608ff */
[----:B------:R-:W-:-:S04]  /*09f0*/  IADD3 R0, PT, PT, R15, R0, RZ ;  /* 0x000000000f007210 */ /* 0x000fc80007ffe0ff */
[----:B------:R-:W-:-:S05]  /*0a00*/  LEA.HI.X R17, R14, UR7, R0, 0x1, P3 ;  /* 0x000000070e117c11 */ /* 0x000fca00098f0c00 */
[----:B------:R1:W-:Y:S04]  /*0a10*/  STG.E.128 desc[UR16][R16.64], RZ ;  /* 0x000000ff10007986 */ /* 0x0003e8000c101d10 */
[----:B------:R1:W-:Y:S04]  /*0a20*/  STG.E.128 desc[UR16][R16.64+0x80], RZ ;  /* 0x000080ff10007986 */ /* 0x0003e8000c101d10 */
[----:B------:R1:W-:Y:S04]  /*0a30*/  STG.E.128 desc[UR16][R16.64+0x100], RZ ;  /* 0x000100ff10007986 */ /* 0x0003e8000c101d10 */
[----:B------:R1:W-:Y:S02]  /*0a40*/  STG.E.128 desc[UR16][R16.64+0x180], RZ ;  /* 0x000180ff10007986 */ /* 0x0003e4000c101d10 */
.L_x_4:
[----:B------:R-:W-:Y:S05]  /*0a50*/  BSYNC.RECONVERGENT B0 ;  /* 0x0000000000007941 */ /* 0x000fea0003800200 */
.L_x_3:
[----:B------:R-:W-:Y:S01]  /*0a60*/  BSSY.RECONVERGENT B0, `(.L_x_5) ;  /* 0x0000014000007945 */ /* 0x000fe20003800200 */
[----:B------:R-:W-:Y:S02]  /*0a70*/  ISETP.NE.OR P3, PT, R176, RZ, P1 ;  /* 0x000000ffb000720c */ /* 0x000fe40000f65670 */
[----:B------:R-:W-:Y:S01]  /*0a80*/  ISETP.GE.OR P6, PT, R6, UR8, P6 ;  /* 0x0000000806007c0c */ /* 0x000fe2000b7c6670 */
[----:B------:R-:W-:-:S12]  /*0a90*/  @P0 BRA `(.L_x_6) ;  /* 0x0000000000400947 */ /* 0x000fd80003800000 */
[----:B------:R-:W2:Y:S01]  /*0aa0*/  LDCU.64 UR6, c[0x0][0x408] ;  /* 0x00008100ff0677ac */ /* 0x000ea20008000a00 */
[----:B------:R-:W-:Y:S01]  /*0ab0*/  IADD3 R5, P0, PT, R12, 0x10, RZ ;  /* 0x000000100c057810 */ /* 0x000fe20007f1e0ff */
[----:B------:R-:W-:Y:S01]  /*0ac0*/  IMAD.MOV.U32 R14, RZ, RZ, R8 ;  /* 0x000000ffff0e7224 */ /* 0x000fe200078e0008 */
[----:B------:R-:W-:Y:S01]  /*0ad0*/  MOV R15, R11 ;  /* 0x0000000b000f7202 */ /* 0x000fe20000000f00 */
[----:B------:R-:W1:Y:S02]  /*0ae0*/  LDCU.64 UR4, c[0x0][0x3f0] ;  /* 0x00007e00ff0477ac */ /* 0x000e640008000a00 */
[----:B------:R-:W-:-:S04]  /*0af0*/  IMAD.X R0, RZ, RZ, R13, P0 ;  /* 0x000000ffff007224 */ /* 0x000fc800000e060d */
[----:B--2---:R-:W-:Y:S02]  /*0b00*/  IMAD R0, R0, UR6, RZ ;  /* 0x0000000600007c24 */ /* 0x004fe4000f8e02ff */
[----:B------:R-:W-:-:S04]  /*0b10*/  IMAD.WIDE.U32 R14, R5, UR6, R14 ;  /* 0x00000006050e7c25 */ /* 0x000fc8000f8e000e */
[----:B------:R-:W-:Y:S01]  /*0b20*/  IMAD R0, R5, UR7, R0 ;  /* 0x0000000705007c24 */ /* 0x000fe2000f8e0200 */
[----:B-1----:R-:W-:-:S04]  /*0b30*/  LEA R16, P0, R14, UR4, 0x1 ;  /* 0x000000040e107c11 */ /* 0x002fc8000f8008ff */
[----:B------:R-:W-:-:S04]  /*0b40*/  IADD3 R0, PT, PT, R15, R0, RZ ;  /* 0x000000000f007210 */ /* 0x000fc80007ffe0ff */
[----:B------:R-:W-:-:S05]  /*0b50*/  LEA.HI.X R17, R14, UR5, R0, 0x1, P0 ;  /* 0x000000050e117c11 */ /* 0x000fca00080f0c00 */
[----:B------:R2:W-:Y:S04]  /*0b60*/  STG.E.128 desc[UR16][R16.64], RZ ;  /* 0x000000ff10007986 */ /* 0x0005e8000c101d10 */
[----:B------:R2:W-:Y:S04]  /*0b70*/  STG.E.128 desc[UR16][R16.64+0x80], RZ ;  /* 0x000080ff10007986 */ /* 0x0005e8000c101d10 */
[----:B------:R2:W-:Y:S04]  /*0b80*/  STG.E.128 desc[UR16][R16.64+0x100], RZ ;  /* 0x000100ff10007986 */ /* 0x0005e8000c101d10 */
[----:B------:R2:W-:Y:S02]  /*0b90*/  STG.E.128 desc[UR16][R16.64+0x180], RZ ;  /* 0x000180ff10007986 */ /* 0x0005e4000c101d10 */
.L_x_6:
[----:B------:R-:W-:Y:S05]  /*0ba0*/  BSYNC.RECONVERGENT B0 ;  /* 0x0000000000007941 */ /* 0x000fea0003800200 */
.L_x_5:
[----:B------:R-:W-:Y:S04]  /*0bb0*/  BSSY.RECONVERGENT B0, `(.L_x_7) ;  /* 0x0000012000007945 */ /* 0x000fe80003800200 */
[----:B------:R-:W-:Y:S05]  /*0bc0*/  @P2 BRA `(.L_x_8) ;  /* 0x0000000000402947 */ /* 0x000fea0003800000 */
[----:B------:R-:W3:Y:S01]  /*0bd0*/  LDCU.64 UR6, c[0x0][0x408] ;  /* 0x00008100ff0677ac */ /* 0x000ee20008000a00 */
[----:B------:R-:W-:Y:S01]  /*0be0*/  IADD3 R5, P0, PT, R12, 0x20, RZ ;  /* 0x000000200c057810 */ /* 0x000fe20007f1e0ff */
[----:B------:R-:W-:Y:S01]  /*0bf0*/  IMAD.MOV.U32 R14, RZ, RZ, R8 ;  /* 0x000000ffff0e7224 */ /* 0x000fe200078e0008 */
[----:B------:R-:W-:Y:S01]  /*0c00*/  MOV R15, R11 ;  /* 0x0000000b000f7202 */ /* 0x000fe20000000f00 */
[----:B------:R-:W1:Y:S02]  /*0c10*/  LDCU.64 UR4, c[0x0][0x3f0] ;  /* 0x00007e00ff0477ac */ /* 0x000e640008000a00 */
[----:B------:R-:W-:-:S04]  /*0c20*/  IMAD.X R0, RZ, RZ, R13, P0 ;  /* 0x000000ffff007224 */ /* 0x000fc800000e060d */
[----:B---3--:R-:W-:Y:S02]  /*0c30*/  IMAD R0, R0, UR6, RZ ;  /* 0x0000000600007c24 */ /* 0x008fe4000f8e02ff */
[----:B------:R-:W-:-:S04]  /*0c40*/  IMAD.WIDE.U32 R14, R5, UR6, R14 ;  /* 0x00000006050e7c25 */ /* 0x000fc8000f8e000e */
[----:B------:R-:W-:Y:S01]  /*0c50*/  IMAD R0, R5, UR7, R0 ;  /* 0x0000000705007c24 */ /* 0x000fe2000f8e0200 */
[----:B-12---:R-:W-:-:S04]  /*0c60*/  LEA R16, P0, R14, UR4, 0x1 ;  /* 0x000000040e107c11 */ /* 0x006fc8000f8008ff */
[----:B------:R-:W-:-:S04]  /*0c70*/  IADD3 R0, PT, PT, R15, R0, RZ ;  /* 0x000000000f007210 */ /* 0x000fc80007ffe0ff */
[----:B------:R-:W-:-:S05]  /*0c80*/  LEA.HI.X R17, R14, UR5, R0, 0x1, P0 ;  /* 0x000000050e117c11 */ /* 0x000fca00080f0c00 */
[----:B------:R3:W-:Y:S04]  /*0c90*/  STG.E.128 desc[UR16][R16.64], RZ ;  /* 0x000000ff10007986 */ /* 0x0007e8000c101d10 */
[----:B------:R3:W-:Y:S04]  /*0ca0*/  STG.E.128 desc[UR16][R16.64+0x80], RZ ;  /* 0x000080ff10007986 */ /* 0x0007e8000c101d10 */
[----:B------:R3:W-:Y:S04]  /*0cb0*/  STG.E.128 desc[UR16][R16.64+0x100], RZ ;  /* 0x000100ff10007986 */ /* 0x0007e8000c101d10 */
[----:B------:R3:W-:Y:S02]  /*0cc0*/  STG.E.128 desc[UR16][R16.64+0x180], RZ ;  /* 0x000180ff10007986 */ /* 0x0007e4000c101d10 */
.L_x_8:
[----:B------:R-:W-:Y:S05]  /*0cd0*/  BSYNC.RECONVERGENT B0 ;  /* 0x0000000000007941 */ /* 0x000fea0003800200 */
.L_x_7:
[----:B------:R-:W-:Y:S04]  /*0ce0*/  BSSY.RECONVERGENT B0, `(.L_x_9) ;  /* 0x0000011000007945 */ /* 0x000fe80003800200 */
[----:B------:R-:W-:Y:S05]  /*0cf0*/  @P1 BRA `(.L_x_10) ;  /* 0x00000000003c1947 */ /* 0x000fea0003800000 */
[----:B------:R-:W4:Y:S01]  /*0d00*/  LDCU.64 UR6, c[0x0][0x408] ;  /* 0x00008100ff0677ac */ /* 0x000f220008000a00 */
[----:B------:R-:W-:Y:S02]  /*0d10*/  IADD3 R0, P0, PT, R12, 0x30, RZ ;  /* 0x000000300c007810 */ /* 0x000fe40007f1e0ff */
[----:B------:R-:W-:Y:S01]  /*0d20*/  MOV R9, R11 ;  /* 0x0000000b00097202 */ /* 0x000fe20000000f00 */
[----:B------:R-:W5:Y:S01]  /*0d30*/  LDCU.64 UR4, c[0x0][0x3f0] ;  /* 0x00007e00ff0477ac */ /* 0x000f620008000a00 */
[----:B------:R-:W-:-:S05]  /*0d40*/  IADD3.X R5, PT, PT, RZ, R13, RZ, P0, !PT ;  /* 0x0000000dff057210 */ /* 0x000fca00007fe4ff */
[----:B----4-:R-:W-:Y:S02]  /*0d50*/  IMAD R5, R5, UR6, RZ ;  /* 0x0000000605057c24 */ /* 0x010fe4000f8e02ff */
[----:B------:R-:W-:-:S04]  /*0d60*/  IMAD.WIDE.U32 R8, R0, UR6, R8 ;  /* 0x0000000600087c25 */ /* 0x000fc8000f8e0008 */
[----:B------:R-:W-:Y:S01]  /*0d70*/  IMAD R5, R0, UR7, R5 ;  /* 0x0000000700057c24 */ /* 0x000fe2000f8e0205 */
[----:B-----5:R-:W-:-:S04]  /*0d80*/  LEA R10, P0, R8, UR4, 0x1 ;  /* 0x00000004080a7c11 */ /* 0x020fc8000f8008ff */
[----:B------:R-:W-:-:S04]  /*0d90*/  IADD3 R5, PT, PT, R9, R5, RZ ;  /* 0x0000000509057210 */ /* 0x000fc80007ffe0ff */
[----:B------:R-:W-:-:S05]  /*0da0*/  LEA.HI.X R11, R8, UR5, R5, 0x1, P0 ;  /* 0x00000005080b7c11 */ /* 0x000fca00080f0c05 */
[----:B------:R4:W-:Y:S04]  /*0db0*/  STG.E.128 desc[UR16][R10.64], RZ ;  /* 0x000000ff0a007986 */ /* 0x0009e8000c101d10 */
[----:B------:R4:W-:Y:S04]  /*0dc0*/  STG.E.128 desc[UR16][R10.64+0x80], RZ ;  /* 0x000080ff0a007986 */ /* 0x0009e8000c101d10 */
[----:B------:R4:W-:Y:S04]  /*0dd0*/  STG.E.128 desc[UR16][R10.64+0x100], RZ ;  /* 0x000100ff0a007986 */ /* 0x0009e8000c101d10 */
[----:B------:R4:W-:Y:S02]  /*0de0*/  STG.E.128 desc[UR16][R10.64+0x180], RZ ;  /* 0x000180ff0a007986 */ /* 0x0009e4000c101d10 */
.L_x_10:
[----:B------:R-:W-:Y:S05]  /*0df0*/  BSYNC.RECONVERGENT B0 ;  /* 0x0000000000007941 */ /* 0x000fea0003800200 */
.L_x_9:
[----:B------:R-:W-:Y:S04]  /*0e00*/  BSSY.RECONVERGENT B0, `(.L_x_11) ;  /* 0x000000a000007945 */ /* 0x000fe80003800200 */
[----:B------:R-:W-:Y:S05]  /*0e10*/  @P6 BRA `(.L_x_12) ;  /* 0x0000000000206947 */ /* 0x000fea0003800000 */
[----:B------:R-:W5:Y:S01]  /*0e20*/  LDCU.64 UR4, c[0x0][0x420] ;  /* 0x00008400ff0477ac */ /* 0x000f620008000a00 */
[----:B------:R-:W-:-:S05]  /*0e30*/  IMAD R0, R6, UR9, RZ ;  /* 0x0000000906007c24 */ /* 0x000fca000f8e02ff */
[----:B------:R-:W-:-:S04]  /*0e40*/  IADD3 R5, P0, PT, R0, UR10, RZ ;  /* 0x0000000a00057c10 */ /* 0x000fc8000ff1e0ff */
[----:B------:R-:W-:Y:S02]  /*0e50*/  LEA.HI.X.SX32 R0, R0, UR11, 0x1, P0 ;  /* 0x0000000b00007c11 */ /* 0x000fe400080f0eff */
[----:B-----5:R-:W-:-:S04]  /*0e60*/  LEA R6, P0, R5, UR4, 0x2 ;  /* 0x0000000405067c11 */ /* 0x020fc8000f8010ff */
[----:B------:R-:W-:Y:S01]  /*0e70*/  LEA.HI.X R7, R5, UR5, R0, 0x2, P0 ;  /* 0x0000000505077c11 */ /* 0x000fe200080f1400 */
[----:B------:R-:W-:-:S05]  /*0e80*/  IMAD.MOV.U32 R5, RZ, RZ, 0x7f800000 ;  /* 0x7f800000ff057424 */ /* 0x000fca00078e00ff */
[----:B------:R1:W-:Y:S03]  /*0e90*/  STG.E desc[UR16][R6.64], R5 ;  /* 0x0000000506007986 */ /* 0x0003e6000c101910 */
.L_x_12:
[----:B------:R-:W-:Y:S05]  /*0ea0*/  BSYNC.RECONVERGENT B0 ;  /* 0x0000000000007941 */ /* 0x000fea0003800200 */
.L_x_11:
[----:B------:R-:W-:Y:S04]  /*0eb0*/  BSSY.RECONVERGENT B0, `(.L_x_13) ;  /* 0x000000a000007945 */ /* 0x000fe80003800200 */
[----:B------:R-:W-:Y:S05]  /*0ec0*/  @P5 BRA `(.L_x_14) ;  /* 0x0000000000205947 */ /* 0x000fea0003800000 */
[----:B------:R-:W5:Y:S01]  /*0ed0*/  LDCU.64 UR4, c[0x0][0x420] ;  /* 0x00008400ff0477ac */ /* 0x000f620008000a00 */
[----:B------:R-:W-:Y:S02]  /*0ee0*/  IMAD R0, R4, UR9, RZ ;  /* 0x0000000904007c24 */ /* 0x000fe4000f8e02ff */
[----:B-1----:R-:W-:-:S03]  /*0ef0*/  IMAD.MOV.U32 R7, RZ, RZ, 0x7f800000 ;  /* 0x7f800000ff077424 */ /* 0x002fc600078e00ff */
[----:B------:R-:W-:-:S04]  /*0f00*/  IADD3 R5, P0, PT, R0, UR10, RZ ;  /* 0x0000000a00057c10 */ /* 0x000fc8000ff1e0ff */
[----:B------:R-:W-:Y:S02]  /*0f10*/  LEA.HI.X.SX32 R0, R0, UR11, 0x1, P0 ;  /* 0x0000000b00007c11 */ /* 0x000fe400080f0eff */
[----:B-----5:R-:W-:-:S04]  /*0f20*/  LEA R4, P0, R5, UR4, 0x2 ;  /* 0x0000000405047c11 */ /* 0x020fc8000f8010ff */
[----:B------:R-:W-:-:S05]  /*0f30*/  LEA.HI.X R5, R5, UR5, R0, 0x2, P0 ;  /* 0x0000000505057c11 */ /* 0x000fca00080f1400 */
[----:B------:R1:W-:Y:S04]  /*0f40*/  STG.E desc[UR16][R4.64], R7 ;  /* 0x0000000704007986 */ /* 0x0003e8000c101910 */
.L_x_14:
[----:B------:R-:W-:Y:S05]  /*0f50*/  BSYNC.RECONVERGENT B0 ;  /* 0x0000000000007941 */ /* 0x000fea0003800200 */
.L_x_13:
[----:B------:R-:W-:Y:S04]  /*0f60*/  BSSY.RECONVERGENT B0, `(.L_x_15) ;  /* 0x000000a000007945 */ /* 0x000fe80003800200 */
[----:B------:R-:W-:Y:S05]  /*0f70*/  @P4 BRA `(.L_x_16) ;  /* 0x0000000000204947 */ /* 0x000fea0003800000 */
[----:B------:R-:W1:Y:S01]  /*0f80*/  LDCU.64 UR4, c[0x0][0x420] ;  /* 0x00008400ff0477ac */ /* 0x000e620008000a00 */
[----:B------:R-:W-:-:S05]  /*0f90*/  IMAD R0, R3, UR9, RZ ;  /* 0x0000000903007c24 */ /* 0x000fca000f8e02ff */
[----:B------:R-:W-:-:S04]  /*0fa0*/  IADD3 R3, P0, PT, R0, UR10, RZ ;  /* 0x0000000a00037c10 */ /* 0x000fc8000ff1e0ff */
[----:B------:R-:W-:Y:S02]  /*0fb0*/  LEA.HI.X.SX32 R0, R0, UR11, 0x1, P0 ;  /* 0x0000000b00007c11 */ /* 0x000fe400080f0eff */
[----:B-1----:R-:W-:-:S04]  /*0fc0*/  LEA R4, P0, R3, UR4, 0x2 ;  /* 0x0000000403047c11 */ /* 0x002fc8000f8010ff */
[----:B------:R-:W-:Y:S01]  /*0fd0*/  LEA.HI.X R5, R3, UR5, R0, 0x2, P0 ;  /* 0x0000000503057c11 */ /* 0x000fe200080f1400 */
[----:B------:R-:W-:-:S05]  /*0fe0*/  IMAD.MOV.U32 R3, RZ, RZ, 0x7f800000 ;  /* 0x7f800000ff037424 */ /* 0x000fca00078e00ff */
[----:B------:R1:W-:Y:S03]  /*0ff0*/  STG.E desc[UR16][R4.64], R3 ;  /* 0x0000000304007986 */ /* 0x0003e6000c101910 */
.L_x_16:
[----:B------:R-:W-:Y:S05]  /*1000*/  BSYNC.RECONVERGENT B0 ;  /* 0x0000000000007941 */ /* 0x000fea0003800200 */
.L_x_15:
[----:B------:R-:W-:Y:S05]  /*1010*/  @P3 EXIT ;  /* 0x000000000000394d */ /* 0x000fea0003800000 */
[----:B------:R-:W5:Y:S01]  /*1020*/  LDCU.64 UR4, c[0x0][0x420] ;  /* 0x00008400ff0477ac */ /* 0x000f620008000a00 */
[----:B------:R-:W-:Y:S02]  /*1030*/  IMAD R0, R2, UR9, RZ ;  /* 0x0000000902007c24 */ /* 0x000fe4000f8e02ff */
[----:B-1----:R-:W-:-:S03]  /*1040*/  IMAD.MOV.U32 R5, RZ, RZ, 0x7f800000 ;  /* 0x7f800000ff057424 */ /* 0x002fc600078e00ff */
[----:B------:R-:W-:-:S04]  /*1050*/  IADD3 R3, P0, PT, R0, UR10, RZ ;  /* 0x0000000a00037c10 */ /* 0x000fc8000ff1e0ff */
[----:B------:R-:W-:Y:S02]  /*1060*/  LEA.HI.X.SX32 R0, R0, UR11, 0x1, P0 ;  /* 0x0000000b00007c11 */ /* 0x000fe400080f0eff */
[----:B-----5:R-:W-:-:S04]  /*1070*/  LEA R2, P0, R3, UR4, 0x2 ;  /* 0x0000000403027c11 */ /* 0x020fc8000f8010ff */
[----:B------:R-:W-:-:S05]  /*1080*/  LEA.HI.X R3, R3, UR5, R0, 0x2, P0 ;  /* 0x0000000503037c11 */ /* 0x000fca00080f1400 */
[----:B------:R-:W-:Y:S01]  /*1090*/  STG.E desc[UR16][R2.64], R5 ;  /* 0x0000000502007986 */ /* 0x000fe2000c101910 */
[----:B------:R-:W-:Y:S05]  /*10a0*/  EXIT ;  /* 0x000000000000794d */ /* 0x000fea0003800000 */
.L_x_1:
[----:B------:R-:W-:Y:S02]  /*10b0*/  UISETP.NE.AND UP0, UPT, UR15, -0x1, UPT ;  /* 0xffffffff0f00788c */ /* 0x000fe4000bf05270 */
[----:B------:R-:W-:-:S09]  /*10c0*/  UISETP.NE.AND UP1, UPT, UR22, -0x1, UPT ;  /* 0xffffffff1600788c */ /* 0x000fd2000bf25270 */
[----:B------:R-:W1:Y:S01]  /*10d0*/  @!UP0 LDCU.64 UR6, c[0x0][0x398] ;  /* 0x00007300ff0687ac */ /* 0x000e620008000a00 */
[----:B------:R-:W2:Y:S01]  /*10e0*/  @UP0 LDCU.64 UR4, c[0x0][0x3b0] ;  /* 0x00007600ff0407ac */ /* 0x000ea20008000a00 */
[----:B-1----:R-:W-:Y:S02]  /*10f0*/  @!UP0 UIMAD.WIDE.U32 UR26, UR20, UR6, URZ ;  /* 0x00000006141a82a5 */ /* 0x002fe4000f8e00ff */
[----:B--2---:R-:W-:Y:S02]  /*1100*/  @UP0 UIMAD.WIDE.U32 UR10, UR15, UR4, URZ ;  /* 0x000000040f0a02a5 */ /* 0x004fe4000f8e00ff */
[----:B------:R-:W-:Y:S02]  /*1110*/  @!UP0 UIMAD UR12, UR20, UR7, UR27 ;  /* 0x00000007140c82a4 */ /* 0x000fe4000f8e021b */
[----:B------:R-:W-:-:S03]  /*1120*/  @UP0 UIMAD UR12, UR15, UR5, UR11 ;  /* 0x000000050f0c02a4 */ /* 0x000fc6000f8e020b */
[----:B------:R-:W-:Y:S01]  /*1130*/  @UP0 UMOV UR26, UR10 ;  /* 0x0000000a001a0c82 */ /* 0x000fe20008000000 */
[----:B------:R-:W-:Y:S08]  /*1140*/  BRA.U UP1, `(.L_x_17) ;  /* 0x00000001012c7547 */ /* 0x000ff0000b800000 */
[----:B------:R-:W1:Y:S01]  /*1150*/  LDCU.64 UR10, c[0x0][0x3b8] ;  /* 0x00007700ff0a77ac */ /* 0x000e620008000a00 */
[----:B------:R-:W2:Y:S01]  /*1160*/  LDCU.64 UR4, c[0x0][0x3a0] ;  /* 0x00007400ff0477ac */ /* 0x000ea20008000a00 */
[----:B------:R-:W-:-:S04]  /*1170*/  USHF.R.S32.HI UR6, URZ, 0x1f, UR9 ;  /* 0x0000001fff067899 */ /* 0x000fc80008011409 */
[----:B-1----:R-:W-:Y:S02]  /*1180*/  UIMAD UR6, UR6, UR10, URZ ;  /* 0x0000000a060672a4 */ /* 0x002fe4000f8e02ff */
[----:B------:R-:W-:Y:S02]  /*1190*/  UIMAD.WIDE.U32 UR28, UR9, UR10, URZ ;  /* 0x0000000a091c72a5 */ /* 0x000fe4000f8e00ff */
[----:B------:R-:W-:-:S04]  /*11a0*/  UIMAD UR6, UR9, UR11, UR6 ;  /* 0x0000000b090672a4 */ /* 0x000fc8000f8e0206 */
[----:B------:R-:W-:-:S03]  /*11b0*/  UIADD3 UR7, UPT, UPT, UR29, UR6, URZ ;  /* 0x000000061d077290 */ /* 0x000fc6000fffe0ff */
[----:B------:R-:W-:Y:S02]  /*11c0*/  UMOV UR6, UR28 ;  /* 0x0000001c00067c82 */ /* 0x000fe40008000000 */
[----:B--2---:R-:W-:-:S04]  /*11d0*/  UIMAD.WIDE.U32 UR28, UR20, UR4, UR6 ;  /* 0x00000004141c72a5 */ /* 0x004fc8000f8e0006 */
[----:B------:R-:W-:Y:S01]  /*11e0*/  UIMAD UR13, UR20, UR5, UR29 ;  /* 0x00000005140d72a4 */ /* 0x000fe2000f8e021d */
[----:B------:R-:W-:Y:S11]  /*11f0*/  BRA `(.L_x_18) ;  /* 0x0000000000147947 */ /* 0x000ff60003800000 */
.L_x_17:
[----:B------:R-:W1:Y:S01]  /*1200*/  LDCU.64 UR10, c[0x0][0x3b8] ;  /* 0x00007700ff0a77ac */ /* 0x000e620008000a00 */
[----:B------:R-:W-:-:S04]  /*1210*/  UIADD3 UR13, UPT, UPT, UR9, UR22, URZ ;  /* 0x00000016090d7290 */ /* 0x000fc8000fffe0ff */
[----:B-1----:R-:W-:Y:S02]  /*1220*/  UIMAD.WIDE.U32 UR28, UR13, UR10, URZ ;  /* 0x0000000a0d1c72a5 */ /* 0x002fe4000f8e00ff */
[----:B------:R-:W-:-:S04]  /*1230*/  UIMAD UR13, UR13, UR11, URZ ;  /* 0x0000000b0d0d72a4 */ /* 0x000fc8000f8e02ff */
[----:B------:R-:W-:Y:S02]  /*1240*/  UIADD3 UR13, UPT, UPT, UR29, UR13, URZ ;  /* 0x0000000d1d0d7290 */ /* 0x000fe4000fffe0ff */
.L_x_18:
[----:B------:R-:W1:Y:S01]  /*1250*/  LDCU UR4, c[0x0][0x3e8] ;  /* 0x00007d00ff0477ac */ /* 0x000e620008000800 */
[----:B------:R-:W2:Y:S01]  /*1260*/  S2R R2, SR_CTAID.Z ;  /* 0x0000000000027919 */ /* 0x000ea20000002700 */
[----:B------:R-:W-:Y:S01]  /*1270*/  UMOV UR30, URZ ;  /* 0x000000ff001e7c82 */ /* 0x000fe20008000000 */
[----:B-1----:R-:W-:-:S05]  /*1280*/  IMAD.U32 R0, RZ, RZ, UR4 ;  /* 0x00000004ff007e24 */ /* 0x002fca000f8e00ff */
[----:B------:R-:W-:-:S04]  /*1290*/  IABS R0, R0 ;  /* 0x0000000000007213 */ /* 0x000fc80000000000 */
[----:B------:R-:W-:Y:S02]  /*12a0*/  R2UR UR7, R0 ;  /* 0x00000000000772ca */ /* 0x000fe400000e0000 */
[----:B--2---:R-:W-:-:S04]  /*12b0*/  IABS R2, R2 ;  /* 0x0000000200027213 */ /* 0x004fc80000000000 */
[----:B------:R-:W-:-:S07]  /*12c0*/  R2UR UR6, R2 ;  /* 0x00000000020672ca */ /* 0x000fce00000e0000 */
[----:B------:R-:W1:Y:S08]  /*12d0*/  I2F.RP R3, UR7 ;  /* 0x0000000700037d06 */ /* 0x000e700008209400 */
[----:B-1----:R-:W1:Y:S02]  /*12e0*/  MUFU.RCP R0, R3 ;  /* 0x0000000300007308 */ /* 0x002e640000001000 */
[----:B-1----:R-:W-:-:S06]  /*12f0*/  VIADD R0, R0, 0xffffffe ;  /* 0x0ffffffe00007836 */ /* 0x002fcc0000000000 */
[----:B------:R-:W1:Y:S02]  /*1300*/  F2I.FTZ.U32.TRUNC.NTZ R0, R0 ;  /* 0x0000000000007305 */ /* 0x000e64000021f000 */
[----:B-1----:R-:W-:-:S13]  /*1310*/  R2UR UR31, R0 ;  /* 0x00000000001f72ca */ /* 0x002fda00000e0000 */
[----:B------:R-:W-:-:S04]  /*1320*/  UIADD3 UR5, UPT, UPT, URZ, -UR31, URZ ;  /* 0x8000001fff057290 */ /* 0x000fc8000fffe0ff */
[----:B------:R-:W-:-:S04]  /*1330*/  UIMAD UR5, UR5, UR7, URZ ;  /* 0x00000007050572a4 */ /* 0x000fc8000f8e02ff */
[----:B------:R-:W-:-:S07]  /*1340*/  UIMAD.WIDE.U32 UR30, UR31, UR5, UR30 ;  /* 0x000000051f1e72a5 */ /* 0x000fce000f8e001e */
[----:B------:R-:W-:Y:S02]  /*1350*/  UMOV UR5, UR31 ;  /* 0x0000001f00057c82 */ /* 0x000fe40008000000 */
[----:B------:R-:W-:-:S07]  /*1360*/  UIMAD.WIDE.U32 UR30, UR5, UR6, URZ ;  /* 0x00000006051e72a5 */ /* 0x000fce000f8e00ff */
[----:B------:R-:W-:Y:S02]  /*1370*/  UMOV UR19, UR31 ;  /* 0x0000001f00137c82 */ /* 0x000fe40008000000 */
[----:B------:R-:W-:-:S04]  /*1380*/  UIADD3 UR5, UPT, UPT, -UR19, URZ, URZ ;  /* 0x000000ff13057290 */ /* 0x000fc8000fffe1ff */
[----:B------:R-:W-:-:S04]  /*1390*/  UIMAD UR5, UR7, UR5, UR6 ;  /* 0x00000005070572a4 */ /* 0x000fc8000f8e0206 */
[----:B------:R-:W-:-:S11]  /*13a0*/  UISETP.GT.U32.AND UP0, UPT, UR7, UR5, UPT ;  /* 0x000000050700728c */ /* 0x000fd6000bf04070 */
[----:B------:R-:W-:Y:S02]  /*13b0*/  @!UP0 UIADD3 UR5, UPT, UPT, UR5, -UR7, URZ ;  /* 0x8000000705058290 */ /* 0x000fe4000fffe0ff */
[----:B------:R-:W-:Y:S02]  /*13c0*/  @!UP0 UIADD3 UR19, UPT, UPT, UR19, 0x1, URZ ;  /* 0x0000000113138890 */ /* 0x000fe4000fffe0ff */
[----:B------:R-:W-:Y:S02]  /*13d0*/  UISETP.GE.U32.AND UP2, UPT, UR5, UR7, UPT ;  /* 0x000000070500728c */ /* 0x000fe4000bf46070 */
[----:B------:R-:W-:-:S04]  /*13e0*/  ULOP3.LUT UR5, UR24, UR4, URZ, 0x3c, !UPT ;  /* 0x0000000418057292 */ /* 0x000fc8000f8e3cff */
[----:B------:R-:W-:-:S05]  /*13f0*/  UISETP.GE.AND UP0, UPT, UR5, URZ, UPT ;  /* 0x000000ff0500728c */ /* 0x000fca000bf06270 */
[----:B------:R-:W-:Y:S02]  /*1400*/  @UP2 UIADD3 UR19, UPT, UPT, UR19, 0x1, URZ ;  /* 0x0000000113132890 */ /* 0x000fe4000fffe0ff */
[----:B------:R-:W-:-:S04]  /*1410*/  UISETP.NE.AND UP2, UPT, UR4, URZ, UPT ;  /* 0x000000ff0400728c */ /* 0x000fc8000bf45270 */
[----:B------:R-:W-:-:S07]  /*1420*/  @!UP0 UIADD3 UR19, UPT, UPT, -UR19, URZ, URZ ;  /* 0x000000ff13138290 */ /* 0x000fce000fffe1ff */
[----:B------:R-:W-:Y:S01]  /*1430*/  @!UP2 ULOP3.LUT UR19, URZ, UR4, URZ, 0x33, !UPT ;  /* 0x00000004ff13a292 */ /* 0x000fe2000f8e33ff */
[----:B------:R-:W-:Y:S11]  /*1440*/  BRA.U UP1, `(.L_x_19) ;  /* 0x00000001012c7547 */ /* 0x000ff6000b800000 */
        /* <DEDUP_REMOVED lines=11> */
.L_x_19:
[----:B------:R-:W1:Y:S01]  /*1500*/  LDCU.64 UR6, c[0x0][0x3c0] ;  /* 0x00007800ff0677ac */ /* 0x000e620008000a00 */
[----:B------:R-:W-:-:S04]  /*1510*/  UIADD3 UR9, UPT, UPT, UR9, UR22, URZ ;  /* 0x0000001609097290 */ /* 0x000fc8000fffe0ff */
[----:B-1----:R-:W-:Y:S02]  /*1520*/  UIMAD.WIDE.U32 UR22, UR9, UR6, URZ ;  /* 0x00000006091672a5 */ /* 0x002fe4000f8e00ff */
[----:B------:R-:W-:-:S04]  /*1530*/  UIMAD UR9, UR9, UR7, URZ ;  /* 0x00000007090972a4 */ /* 0x000fc8000f8e02ff */
[----:B------:R-:W-:-:S12]  /*1540*/  UIADD3 UR20, UPT, UPT, UR23, UR9, URZ ;  /* 0x0000000917147290 */ /* 0x000fd8000fffe0ff */
.L_x_20:
[----:B------:R-:W-:Y:S01]  /*1550*/  UIADD3 UR14, UPT, UPT, -UR14, UR8, URZ ;  /* 0x000000080e0e7290 */ /* 0x000fe2000fffe1ff */
[----:B------:R-:W-:Y:S01]  /*1560*/  SHF.R.U32.HI R166, RZ, 0x3, R176 ;  /* 0x00000003ffa67819 */ /* 0x000fe200000116b0 */
[----:B------:R-:W1:Y:S01]  /*1570*/  S2R R17, SR_CTAID.X ;  /* 0x0000000000117919 */ /* 0x000e620000002500 */
[----:B------:R-:W-:Y:S01]  /*1580*/  IMAD.SHL.U32 R165, R176, 0x8, RZ ;  /* 0x00000008b0a57824 */ /* 0x000fe200078e00ff */
[----:B------:R-:W2:Y:S01]  /*1590*/  LDCU.64 UR4, c[0x0][0x3c8] ;  /* 0x00007900ff0477ac */ /* 0x000ea20008000a00 */
[----:B------:R-:W3:Y:S01]  /*15a0*/  S2UR UR31, SR_CgaCtaId ;  /* 0x00000000001f79c3 */ /* 0x000ee20000008800 */
[C---:B------:R-:W-:Y:S01]  /*15b0*/  ISETP.GE.AND P4, PT, R166.reuse, UR14, PT ;  /* 0x0000000ea6007c0c */ /* 0x040fe2000bf86270 */
[C---:B------:R-:W-:Y:S01]  /*15c0*/  VIADD R11, R166.reuse, 0x10 ;  /* 0x00000010a60b7836 */ /* 0x040fe20000000000 */
[----:B------:R-:W-:Y:S01]  /*15d0*/  LOP3.LUT R2, R165, 0x38, RZ, 0xc0, !PT ;  /* 0x00000038a5027812 */ /* 0x000fe200078ec0ff */
[----:B------:R-:W4:Y:S01]  /*15e0*/  LDCU.64 UR8, c[0x0][0x3d0] ;  /* 0x00007a00ff0877ac */ /* 0x000f220008000a00 */
[----:B------:R-:W-:-:S02]  /*15f0*/  VIADD R10, R166, 0x20 ;  /* 0x00000020a60a7836 */ /* 0x000fc40000000000 */
[----:B------:R-:W-:Y:S01]  /*1600*/  IADD3 R18, P0, PT, R2, UR28, RZ ;  /* 0x0000001c02127c10 */ /* 0x000fe2000ff1e0ff */
[----:B------:R-:W-:Y:S01]  /*1610*/  USHF.R.S32.HI UR23, URZ, 0x1f, UR19 ;  /* 0x0000001fff177899 */ /* 0x000fe20008011413 */
[----:B------:R-:W-:Y:S01]  /*1620*/  ISETP.GE.AND P1, PT, R11, UR14, PT ;  /* 0x0000000e0b007c0c */ /* 0x000fe2000bf26270 */
[----:B------:R-:W-:Y:S01]  /*1630*/  USHF.L.U64.HI UR25, UR10, 0x6, UR11 ;  /* 0x000000060a197899 */ /* 0x000fe2000801020b */
[----:B------:R-:W-:Y:S01]  /*1640*/  ISETP.GE.AND P5, PT, R10, UR14, PT ;  /* 0x0000000e0a007c0c */ /* 0x000fe2000bfa6270 */
[----:B------:R-:W-:Y:S01]  /*1650*/  IMAD.X R19, RZ, RZ, UR13, P0 ;  /* 0x0000000dff137e24 */ /* 0x000fe200080e06ff */
[----:B------:R-:W-:Y:S01]  /*1660*/  IADD3 R4, P0, PT, R2, UR26, RZ ;  /* 0x0000001a02047c10 */ /* 0x000fe2000ff1e0ff */
[----:B------:R-:W5:Y:S01]  /*1670*/  @!P4 LDC.64 R8, c[0x0][0x3b0] ;  /* 0x0000ec00ff08cb82 */ /* 0x000f620000000a00 */
[----:B------:R-:W-:Y:S01]  /*1680*/  USHF.L.U32 UR28, UR10, 0x6, URZ ;  /* 0x000000060a1c7899 */ /* 0x000fe200080006ff */
[----:B------:R-:W-:Y:S01]  /*1690*/  IMAD.WIDE.U32 R18, R166, UR10, R18 ;  /* 0x0000000aa6127c25 */ /* 0x000fe2000f8e0012 */
[----:B------:R-:W-:-:S02]  /*16a0*/  USHF.L.U32 UR30, UR10, 0x4, URZ ;  /* 0x000000040a1e7899 */ /* 0x000fc400080006ff */
[----:B------:R-:W-:Y:S01]  /*16b0*/  USHF.L.U64.HI UR29, UR10, 0x4, UR11 ;  /* 0x000000040a1d7899 */ /* 0x000fe2000801020b */
[----:B------:R-:W-:Y:S01]  /*16c0*/  IMAD.X R5, RZ, RZ, UR12, P0 ;  /* 0x0000000cff057e24 */ /* 0x000fe200080e06ff */
[----:B------:R-:W5:Y:S01]  /*16d0*/  LDCU.64 UR12, c[0x0][0x388] ;  /* 0x00007100ff0c77ac */ /* 0x000f620008000a00 */
[----:B------:R-:W5:Y:S01]  /*16e0*/  @!P4 LDC.64 R6, c[0x0][0x380] ;  /* 0x0000e000ff06cb82 */ /* 0x000f620000000a00 */
[----:B--2---:R-:W-:Y:S02]  /*16f0*/  IMAD.U32 R12, RZ, RZ, UR4 ;  /* 0x00000004ff0c7e24 */ /* 0x004fe4000f8e00ff */
[----:B------:R-:W-:Y:S01]  /*1700*/  IMAD.U32 R3, RZ, RZ, UR5 ;  /* 0x00000005ff037e24 */ /* 0x000fe2000f8e00ff */
[----:B------:R-:W-:Y:S01]  /*1710*/  UMOV UR4, 0x400 ;  /* 0x0000040000047882 */ /* 0x000fe20000000000 */
[----:B------:R-:W-:Y:S01]  /*1720*/  IMAD.WIDE.U32 R12, R12, UR24, R4 ;  /* 0x000000180c0c7c25 */ /* 0x000fe2000f8e0004 */
[----:B---3--:R-:W-:Y:S01]  /*1730*/  ULEA UR31, UR31, UR4, 0x18 ;  /* 0x000000041f1f7291 */ /* 0x008fe2000f8ec0ff */
[----:B-1----:R-:W-:Y:S01]  /*1740*/  LEA R15, P0, R17, R166, 0x6 ;  /* 0x000000a6110f7211 */ /* 0x002fe200078030ff */
[----:B------:R-:W1:Y:S01]  /*1750*/  @!P1 LDC.64 R4, c[0x0][0x3b0] ;  /* 0x0000ec00ff049b82 */ /* 0x000e620000000a00 */
[----:B------:R-:W-:Y:S01]  /*1760*/  IMAD R13, R3, UR24, R13 ;  /* 0x00000018030d7c24 */ /* 0x000fe2000f8e020d */
[----:B------:R-:W-:Y:S01]  /*1770*/  ULEA.HI.SX32 UR24, UR18, 0xffffffff, 0x1a ;  /* 0xffffffff12187891 */ /* 0x000fe2000f8fd2ff */
[----:B------:R-:W-:Y:S01]  /*1780*/  LEA.HI.X R17, R17, RZ, RZ, 0x6, P0 ;  /* 0x000000ff11117211 */ /* 0x000fe200000f34ff */
[----:B----4-:R-:W-:Y:S01]  /*1790*/  IMAD.U32 R20, RZ, RZ, UR8 ;  /* 0x00000008ff147e24 */ /* 0x010fe2000f8e00ff */
[----:B------:R-:W-:Y:S01]  /*17a0*/  UIMAD UR8, UR23, UR8, URZ ;  /* 0x00000008170872a4 */ /* 0x000fe2000f8e02ff */
[----:B------:R-:W-:Y:S01]  /*17b0*/  IMAD R19, R166, UR11, R19 ;  /* 0x0000000ba6137c24 */ /* 0x000fe2000f8e0213 */
[----:B------:R-:W-:Y:S01]  /*17c0*/  @!P1 IADD3 R3, P0, PT, R15, 0x10, RZ ;  /* 0x000000100f039810 */ /* 0x000fe20007f1e0ff */
[----:B-----5:R-:W-:Y:S01]  /*17d0*/  @!P4 IMAD R0, R17, R8, RZ ;  /* 0x000000081100c224 */ /* 0x020fe200078e02ff */
[----:B------:R-:W-:Y:S01]  /*17e0*/  UIMAD UR8, UR19, UR9, UR8 ;  /* 0x00000009130872a4 */ /* 0x000fe2000f8e0208 */
[----:B------:R-:W-:Y:S01]  /*17f0*/  IMAD.WIDE.U32 R20, R20, UR19, R18 ;  /* 0x0000001314147c25 */ /* 0x000fe2000f8e0012 */
[----:B------:R-:W-:-:S02]  /*1800*/  UIMAD UR4, UR25, UR24, URZ ;  /* 0x00000018190472a4 */ /* 0x000fc4000f8e02ff */
[----:B------:R-:W-:Y:S01]  /*1810*/  UIMAD.WIDE.U32 UR26, UR28, UR24, URZ ;  /* 0x000000181c1a72a5 */ /* 0x000fe2000f8e00ff */
[C---:B------:R-:W-:Y:S01]  /*1820*/  @!P4 IMAD R0, R15.reuse, R9, R0 ;  /* 0x000000090f00c224 */ /* 0x040fe200078e0200 */
[----:B------:R-:W-:Y:S01]  /*1830*/  LEA R220, P3, R20, UR12, 0x1 ;  /* 0x0000000c14dc7c11 */ /* 0x000fe2000f8608ff */
[----:B------:R-:W-:Y:S01]  /*1840*/  @!P4 IMAD.WIDE.U32 R8, R15, R8, R12 ;  /* 0x000000080f08c225 */ /* 0x000fe200078e000c */
[----:B------:R-:W-:Y:S02]  /*1850*/  UIMAD UR12, UR24, -0x40, UR21 ;  /* 0xffffffc0180c78a4 */ /* 0x000fe4000f8e0215 */
[----:B------:R-:W-:Y:S01]  /*1860*/  USHF.L.U64.HI UR32, UR6, 0x6, UR7 ;  /* 0x0000000606207899 */ /* 0x000fe20008010207 */
[----:B------:R-:W-:Y:S01]  /*1870*/  @!P4 IMAD.IADD R0, R9, 0x1, R0 ;  /* 0x000000010900c824 */ /* 0x000fe200078e0200 */
[C---:B------:R-:W-:Y:S01]  /*1880*/  @!P4 LEA R18, P2, R8.reuse, R6, 0x1 ;  /* 0x000000060812c211 */ /* 0x040fe200078408ff */
[----:B------:R-:W-:Y:S01]  /*1890*/  VIADD R218, R21, UR8 ;  /* 0x0000000815da7c36 */ /* 0x000fe20008000000 */
[----:B------:R-:W-:Y:S01]  /*18a0*/  LOP3.LUT R21, R165, 0x1f8, RZ, 0xc0, !PT ;  /* 0x000001f8a5157812 */ /* 0x000fe200078ec0ff */
[----:B------:R-:W-:Y:S01]  /*18b0*/  @!P1 IMAD.X R23, RZ, RZ, R17, P0 ;  /* 0x000000ffff179224 */ /* 0x000fe200000e0611 */
[----:B------:R-:W-:Y:S01]  /*18c0*/  @!P4 LEA.HI.X R19, R8, R7, R0, 0x1, P2 ;  /* 0x000000070813c211 */ /* 0x000fe200010f0c00 */
[----:B------:R-:W-:Y:S01]  /*18d0*/  @!P1 IMAD.MOV.U32 R22, RZ, RZ, R12 ;  /* 0x000000ffff169224 */ /* 0x000fe200078e000c */
[----:B------:R-:W2:Y:S01]  /*18e0*/  @!P1 LDC.64 R8, c[0x0][0x380] ;  /* 0x0000e000ff089b82 */ /* 0x000ea20000000a00 */
[-C--:B-1----:R-:W-:Y:S01]  /*18f0*/  @!P1 IMAD R0, R23, R4.reuse, RZ ;  /* 0x0000000417009224 */ /* 0x082fe200078e02ff */
[----:B------:R-:W-:Y:S01]  /*1900*/  LOP3.LUT R178, R21, 0x38, R176, 0x78, !PT ;  /* 0x0000003815b27812 */ /* 0x000fe200078e78b0 */
[----:B------:R-:W-:Y:S01]  /*1910*/  @!P1 IMAD.MOV.U32 R23, RZ, RZ, R13 ;  /* 0x000000ffff179224 */ /* 0x000fe200078e000d */
[----:B------:R-:W-:Y:S01]  /*1920*/  @!P5 IADD3 R14, P0, PT, R15, 0x20, RZ ;  /* 0x000000200f0ed810 */ /* 0x000fe20007f1e0ff */
[C---:B------:R-:W-:Y:S01]  /*1930*/  @!P1 IMAD R0, R3.reuse, R5, R0 ;  /* 0x0000000503009224 */ /* 0x040fe200078e0200 */
[----:B------:R-:W-:Y:S01]  /*1940*/  LOP3.LUT R5, R178, 0x1e00, R165, 0xf8, !PT ;  /* 0x00001e00b2057812 */ /* 0x000fe200078ef8a5 */
[----:B------:R-:W-:Y:S01]  /*1950*/  @!P1 IMAD.WIDE.U32 R22, R3, R4, R22 ;  /* 0x0000000403169225 */ /* 0x000fe200078e0016 */
[----:B------:R-:W1:Y:S01]  /*1960*/  @!P5 LDC.64 R6, c[0x0][0x3b0] ;  /* 0x0000ec00ff06db82 */ /* 0x000e620000000a00 */
[----:B------:R-:W-:Y:S01]  /*1970*/  LEA.HI.X R218, R20, UR13, R218, 0x1, P3 ;  /* 0x0000000d14da7c11 */ /* 0x000fe200098f0cda */
[----:B------:R-:W-:Y:S01]  /*1980*/  USHF.R.S32.HI UR13, URZ, 0x1f, UR24 ;  /* 0x0000001fff0d7899 */ /* 0x000fe20008011418 */
[----:B------:R-:W-:Y:S01]  /*1990*/  LEA R3, R5, UR31, 0x1 ;  /* 0x0000001f05037c11 */ /* 0x000fe2000f8e08ff */
[----:B------:R-:W-:Y:S01]  /*19a0*/  @!P5 IMAD.X R21, RZ, RZ, R17, P0 ;  /* 0x000000ffff15d224 */ /* 0x000fe200000e0611 */
[----:B------:R-:W-:Y:S01]  /*19b0*/  ISETP.GE.AND P3, PT, R11, UR12, PT ;  /* 0x0000000c0b007c0c */ /* 0x000fe2000bf66270 */
[----:B------:R-:W-:Y:S01]  /*19c0*/  @!P1 IMAD.IADD R0, R23, 0x1, R0 ;  /* 0x0000000117009824 */ /* 0x000fe200078e0200 */
[----:B------:R-:W-:Y:S01]  /*19d0*/  UIMAD UR4, UR13, UR28, UR4 ;  /* 0x0000001c0d0472a4 */ /* 0x000fe2000f8e0204 */
[----:B------:R-:W3:Y:S01]  /*19e0*/  @!P5 LDC.64 R4, c[0x0][0x380] ;  /* 0x0000e000ff04db82 */ /* 0x000ee20000000a00 */
[----:B------:R-:W-:Y:S01]  /*19f0*/  @!PT LDS RZ, [RZ] ;  /* 0x00000000fffff984 */ /* 0x000fe20000000800 */
[----:B------:R-:W-:Y:S01]  /*1a00*/  @!PT LDS RZ, [RZ] ;  /* 0x00000000fffff984 */ /* 0x000fe20000000800 */
[----:B------:R-:W-:Y:S01]  /*1a10*/  @!PT LDS RZ, [RZ] ;  /* 0x00000000fffff984 */ /* 0x000fe20000000800 */
[----:B------:R-:W-:Y:S01]  /*1a20*/  @!P4 LDGSTS.E.BYPASS.LTC128B.128 [R3], desc[UR16][R18.64] ;  /* 0x000000001203cfae */ /* 0x000fe2000b981a10 */
[----:B------:R-:W-:Y:S01]  /*1a30*/  ISETP.GE.AND P6, PT, R166, UR12, PT ;  /* 0x0000000ca6007c0c */ /* 0x000fe2000bfc6270 */
[----:B------:R-:W-:Y:S01]  /*1a40*/  UIADD3 UR4, UPT, UPT, UR27, UR4, URZ ;  /* 0x000000041b047290 */ /* 0x000fe2000fffe0ff */
[----:B------:R-:W-:Y:S01]  /*1a50*/  ISETP.GE.AND P2, PT, R10, UR12, PT ;  /* 0x0000000c0a007c0c */ /* 0x000fe2000bf46270 */
[----:B------:R-:W-:Y:S01]  /*1a60*/  @!P4 LDGSTS.E.BYPASS.LTC128B.128 [R3+0x2000], desc[UR16][R18.64+0x80] ;  /* 0x020000801203cfae */ /* 0x000fe2000b981a10 */
[----:B------:R-:W-:Y:S01]  /*1a70*/  IMAD.U32 R29, RZ, RZ, UR27 ;  /* 0x0000001bff1d7e24 */ /* 0x000fe2000f8e00ff */
[----:B------:R-:W-:Y:S01]  /*1a80*/  UISETP.GE.U32.AND UP2, UPT, UR21, 0x41, UPT ;  /* 0x000000411500788c */ /* 0x000fe2000bf46070 */
[----:B--2---:R-:W-:Y:S01]  /*1a90*/  @!P1 LEA R26, P0, R22, R8, 0x1 ;  /* 0x00000008161a9211 */ /* 0x004fe200078008ff */
[----:B------:R-:W-:Y:S01]  /*1aa0*/  VIADD R8, R166, 0x30 ;  /* 0x00000030a6087836 */ /* 0x000fe20000000000 */
[----:B------:R-:W-:Y:S01]  /*1ab0*/  @!P4 LDGSTS.E.BYPASS.LTC128B.128 [R3+0x4000], desc[UR16][R18.64+0x100] ;  /* 0x040001001203cfae */ /* 0x000fe2000b981a10 */
[----:B------:R-:W-:Y:S01]  /*1ac0*/  VOTEU.ALL UP0, P3 ;  /* 0x0000000000ff7886 */ /* 0x000fe20001800000 */
[----:B------:R-:W-:Y:S01]  /*1ad0*/  @!P1 LEA.HI.X R27, R22, R9, R0, 0x1, P0 ;  /* 0x00000009161b9211 */ /* 0x000fe200000f0c00 */
[----:B------:R-:W-:Y:S01]  /*1ae0*/  IMAD.U32 R9, RZ, RZ, UR4 ;  /* 0x00000004ff097e24 */ /* 0x000fe2000f8e00ff */
[----:B------:R2:W-:Y:S01]  /*1af0*/  @!P4 LDGSTS.E.BYPASS.LTC128B.128 [R3+0x6000], desc[UR16][R18.64+0x180] ;  /* 0x060001801203cfae */ /* 0x0005e2000b981a10 */
[----:B------:R-:W-:Y:S01]  /*1b00*/  ISETP.GE.AND P4, PT, R8, UR14, PT ;  /* 0x0000000e08007c0c */ /* 0x000fe2000bf86270 */
[----:B-1----:R-:W-:Y:S01]  /*1b10*/  @!P5 IMAD R21, R21, R6, RZ ;  /* 0x000000061515d224 */ /* 0x002fe200078e02ff */
[----:B------:R-:W-:Y:S01]  /*1b20*/  @!UP0 UIADD3 UR8, UP1, UPT, UR30, UR26, URZ ;  /* 0x0000001a1e088290 */ /* 0x000fe2000ff3e0ff */
[----:B------:R-:W-:Y:S01]  /*1b30*/  @!P1 LDGSTS.E.BYPASS.LTC128B.128 [R3+0x800], desc[UR16][R26.64] ;  /* 0x008000001a039fae */ /* 0x000fe2000b981a10 */
[----:B------:R-:W-:-:S02]  /*1b40*/  IMAD.U32 R28, RZ, RZ, UR26 ;  /* 0x0000001aff1c7e24 */ /* 0x000fc4000f8e00ff */
[----:B------:R-:W-:Y:S01]  /*1b50*/  @!P5 IMAD R7, R14, R7, R21 ;  /* 0x000000070e07d224 */ /* 0x000fe200078e0215 */
[----:B------:R-:W-:Y:S01]  /*1b60*/  @!UP0 UIADD3.X UR5, UPT, UPT, UR29, UR4, URZ, UP1, !UPT ;  /* 0x000000041d058290 */ /* 0x000fe20008ffe4ff */
[----:B------:R-:W-:Y:S01]  /*1b70*/  @!P1 LDGSTS.E.BYPASS.LTC128B.128 [R3+0x2800], desc[UR16][R26.64+0x80] ;  /* 0x028000801a039fae */ /* 0x000fe2000b981a10 */
[----:B------:R-:W-:Y:S01]  /*1b80*/  VOTEU.ALL UP0, P2 ;  /* 0x0000000000ff7886 */ /* 0x000fe20001000000 */
[----:B------:R-:W-:Y:S02]  /*1b90*/  IMAD.U32 R29, RZ, RZ, UR4 ;  /* 0x00000004ff1d7e24 */ /* 0x000fe4000f8e00ff */
[----:B------:R-:W-:Y:S01]  /*1ba0*/  @!P1 LDGSTS.E.BYPASS.LTC128B.128 [R3+0x4800], desc[UR16][R26.64+0x100] ;  /* 0x048001001a039fae */ /* 0x000fe2000b981a10 */
[----:B------:R-:W-:Y:S02]  /*1bb0*/  IMAD R167, R166, UR7, RZ ;  /* 0x00000007a6a77c24 */ /* 0x000fe4000f8e02ff */
[----:B------:R-:W-:Y:S01]  /*1bc0*/  IMAD.SHL.U32 R84, R176, 0x40, RZ ;  /* 0x00000040b0547824 */ /* 0x000fe200078e00ff */
[----:B------:R1:W-:Y:S01]  /*1bd0*/  @!P1 LDGSTS.E.BYPASS.LTC128B.128 [R3+0x6800], desc[UR16][R26.64+0x180] ;  /* 0x068001801a039fae */ /* 0x0003e2000b981a10 */
[----:B------:R-:W-:-:S02]  /*1be0*/  IMAD.MOV.U32 R80, RZ, RZ, 0x20 ;  /* 0x00000020ff507424 */ /* 0x000fc400078e00ff */
[----:B------:R-:W-:Y:S01]  /*1bf0*/  IMAD.MOV.U32 R82, RZ, RZ, 0x40 ;  /* 0x00000040ff527424 */ /* 0x000fe200078e00ff */
[----:B------:R-:W-:Y:S01]  /*1c00*/  LOP3.LUT R90, R84, 0x400, RZ, 0xc0, !PT ;  /* 0x00000400545a7812 */ /* 0x000fe200078ec0ff */
[----:B--2---:R-:W-:Y:S02]  /*1c10*/  @!P5 IMAD.MOV.U32 R18, RZ, RZ, R12 ;  /* 0x000000ffff12d224 */ /* 0x004fe400078e000c */
[----:B------:R-:W-:Y:S02]  /*1c20*/  @!P5 IMAD.MOV.U32 R19, RZ, RZ, R13 ;  /* 0x000000ffff13d224 */ /* 0x000fe400078e000d */
[----:B------:R-:W-:-:S04]  /*1c30*/  @!P5 IMAD.WIDE.U32 R18, R14, R6, R18 ;  /* 0x000000060e12d225 */ /* 0x000fc800078e0012 */
[----:B------:R-:W-:Y:S01]  /*1c40*/  @!P5 IMAD.IADD R0, R19, 0x1, R7 ;  /* 0x000000011300d824 */ /* 0x000fe200078e0207 */
[C---:B---3--:R-:W-:Y:S01]  /*1c50*/  @!P5 LEA R24, P0, R18.reuse, R4, 0x1 ;  /* 0x000000041218d211 */ /* 0x048fe200078008ff */
[----:B------:R-:W-:Y:S01]  /*1c60*/  IMAD.U32 R7, RZ, RZ, UR8 ;  /* 0x00000008ff077e24 */ /* 0x000fe2000f8e00ff */
[----:B------:R-:W-:Y:S01]  /*1c70*/  UIMAD.WIDE.U32 UR8, UR10, 0x20, URZ ;  /* 0x000000200a0878a5 */ /* 0x000fe2000f8e00ff */
[----:B------:R-:W-:Y:S01]  /*1c80*/  IMAD.U32 R4, RZ, RZ, UR26 ;  /* 0x0000001aff047e24 */ /* 0x000fe2000f8e00ff */
[----:B------:R-:W-:Y:S01]  /*1c90*/  @!P5 LEA.HI.X R25, R18, R5, R0, 0x1, P0 ;  /* 0x000000051219d211 */ /* 0x000fe200000f0c00 */
[----:B------:R-:W-:Y:S01]  /*1ca0*/  IMAD.U32 R5, RZ, RZ, UR27 ;  /* 0x0000001bff057e24 */ /* 0x000fe2000f8e00ff */
[----:B------:R-:W-:Y:S01]  /*1cb0*/  @!P4 IADD3 R14, P0, PT, R15, 0x30, RZ ;  /* 0x000000300f0ec810 */ /* 0x000fe20007f1e0ff */
[----:B------:R-:W-:Y:S01]  /*1cc0*/  IMAD.U32 R5, RZ, RZ, UR5 ;  /* 0x00000005ff057e24 */ /* 0x000fe2000f8e00ff */
[CC--:B------:R-:W-:Y:S01]  /*1cd0*/  @!P6 LEA R22, P1, R4.reuse, R220.reuse, 0x1 ;  /* 0x000000dc0416e211 */ /* 0x0c0fe200078208ff */
[----:B------:R-:W-:Y:S01]  /*1ce0*/  USHF.L.U32 UR5, UR11, 0x5, URZ ;  /* 0x000000050b057899 */ /* 0x000fe200080006ff */
[----:B------:R-:W-:Y:S01]  /*1cf0*/  @!P5 LDGSTS.E.BYPASS.LTC128B.128 [R3+0x1000], desc[UR16][R24.64] ;  /* 0x010000001803dfae */ /* 0x000fe2000b981a10 */
[----:B------:R-:W-:Y:S01]  /*1d00*/  @!P4 IMAD.X R17, RZ, RZ, R17, P0 ;  /* 0x000000ffff11c224 */ /* 0x000fe200000e0611 */
[C---:B------:R-:W-:Y:S01]  /*1d10*/  @!P3 LEA R20, P0, R7.reuse, R220, 0x1 ;  /* 0x000000dc0714b211 */ /* 0x040fe200078008ff */
[----:B------:R-:W-:Y:S01]  /*1d20*/  @!UP0 UIADD3 UR8, UP1, UPT, UR26, UR8, URZ ;  /* 0x000000081a088290 */ /* 0x000fe2000ff3e0ff */
[-C--:B------:R-:W-:Y:S01]  /*1d30*/  @!P6 LEA.HI.X R23, R4, R218.reuse, R9, 0x1, P1 ;  /* 0x000000da0417e211 */ /* 0x080fe200008f0c09 */
[----:B------:R-:W-:Y:S01]  /*1d40*/  @!P5 LDGSTS.E.BYPASS.LTC128B.128 [R3+0x3000], desc[UR16][R24.64+0x80] ;  /* 0x030000801803dfae */ /* 0x000fe2000b981a10 */
[----:B------:R-:W-:Y:S01]  /*1d50*/  @!P3 LEA.HI.X R21, R7, R218, R5, 0x1, P0 ;  /* 0x000000da0715b211 */ /* 0x000fe200000f0c05 */
[----:B------:R-:W-:Y:S01]  /*1d60*/  @!UP0 UIADD3.X UR9, UPT, UPT, UR4, UR9, UR5, UP1, !UPT ;  /* 0x0000000904098290 */ /* 0x000fe20008ffe405 */
[----:B------:R-:W2:Y:S01]  /*1d70*/  @!P4 LDC.64 R6, c[0x0][0x3b0] ;  /* 0x0000ec00ff06cb82 */ /* 0x000ea20000000a00 */
[----:B-1----:R-:W-:Y:S01]  /*1d80*/  IADD3 R26, P0, PT, R2, UR22, RZ ;  /* 0x00000016021a7c10 */ /* 0x002fe2000ff1e0ff */
[----:B------:R-:W-:Y:S01]  /*1d90*/  IMAD.U32 R15, RZ, RZ, UR8 ;  /* 0x00000008ff0f7e24 */ /* 0x000fe2000f8e00ff */
[----:B------:R-:W-:Y:S01]  /*1da0*/  ISETP.GE.AND P1, PT, R8, UR12, PT ;  /* 0x0000000c08007c0c */ /* 0x000fe2000bf26270 */
[----:B------:R-:W-:Y:S01]  /*1db0*/  @!P5 LDGSTS.E.BYPASS.LTC128B.128 [R3+0x5000], desc[UR16][R24.64+0x100] ;  /* 0x050001001803dfae */ /* 0x000fe2000b981a10 */
[----:B------:R-:W-:Y:S01]  /*1dc0*/  IMAD.U32 R9, RZ, RZ, UR9 ;  /* 0x00000009ff097e24 */ /* 0x000fe2000f8e00ff */
[----:B------:R-:W1:Y:S01]  /*1dd0*/  LDCU.64 UR4, c[0x0][0x3d8] ;  /* 0x00007b00ff0477ac */ /* 0x000e620008000a00 */
[----:B------:R-:W-:Y:S01]  /*1de0*/  IMAD.X R27, RZ, RZ, UR20, P0 ;  /* 0x00000014ff1b7e24 */ /* 0x000fe200080e06ff */
[----:B------:R-:W3:Y:S01]  /*1df0*/  @!P4 LDC.64 R4, c[0x0][0x380] ;  /* 0x0000e000ff04cb82 */ /* 0x000ee20000000a00 */
[C---:B------:R-:W-:Y:S01]  /*1e00*/  @!P2 LEA R18, P0, R15.reuse, R220, 0x1 ;  /* 0x000000dc0f12a211 */ /* 0x040fe200078008ff */
[----:B------:R-:W-:Y:S01]  /*1e10*/  @!P5 LDGSTS.E.BYPASS.LTC128B.128 [R3+0x7000], desc[UR16][R24.64+0x180] ;  /* 0x070001801803dfae */ /* 0x000fe2000b981a10 */
[----:B------:R-:W-:Y:S01]  /*1e20*/  IMAD.U32 R0, RZ, RZ, UR10 ;  /* 0x0000000aff007e24 */ /* 0x000fe2000f8e00ff */
[----:B------:R-:W4:Y:S01]  /*1e30*/  LDCU.64 UR8, c[0x0][0x390] ;  /* 0x00007200ff0877ac */ /* 0x000f220008000a00 */
[----:B------:R-:W-:Y:S01]  /*1e40*/  @!P2 LEA.HI.X R19, R15, R218, R9, 0x1, P0 ;  /* 0x000000da0f13a211 */ /* 0x000fe200000f0c09 */
[----:B------:R-:W-:Y:S01]  /*1e50*/  IMAD.WIDE.U32 R26, R166, UR6, R26 ;  /* 0x00000006a61a7c25 */ /* 0x000fe2000f8e001a */
[----:B------:R-:W-:-:S03]  /*1e60*/  USHF.L.U32 UR27, UR6, 0x6, URZ ;  /* 0x00000006061b7899 */ /* 0x000fc600080006ff */
[----:B------:R-:W-:-:S04]  /*1e70*/  @!P1 IMAD.WIDE.U32 R28, R0, 0x30, R28 ;  /* 0x00000030001c9825 */ /* 0x000fc800078e001c */
[----:B------:R-:W-:Y:S02]  /*1e80*/  IMAD.U32 R0, RZ, RZ, UR11 ;  /* 0x0000000bff007e24 */ /* 0x000fe4000f8e00ff */
[-C--:B--2---:R-:W-:Y:S01]  /*1e90*/  @!P4 IMAD R17, R17, R6.reuse, RZ ;  /* 0x000000061111c224 */ /* 0x084fe200078e02ff */
[----:B-1----:R-:W-:Y:S01]  /*1ea0*/  UIMAD UR26, UR23, UR4, URZ ;  /* 0x00000004171a72a4 */ /* 0x002fe2000f8e02ff */
[----:B------:R-:W-:Y:S02]  /*1eb0*/  @!P1 IMAD R9, R0, 0x30, RZ ;  /* 0x0000003000099824 */ /* 0x000fe400078e02ff */
[C---:B------:R-:W-:Y:S01]  /*1ec0*/  @!P4 IMAD R7, R14.reuse, R7, R17 ;  /* 0x000000070e07c224 */ /* 0x040fe200078e0211 */
[----:B------:R-:W-:Y:S01]  /*1ed0*/  UIMAD UR26, UR19, UR5, UR26 ;  /* 0x00000005131a72a4 */ /* 0x000fe2000f8e021a */
[----:B------:R-:W-:Y:S01]  /*1ee0*/  @!P4 IMAD.WIDE.U32 R14, R14, R6, R12 ;  /* 0x000000060e0ec225 */ /* 0x000fe200078e000c */
[----:B------:R-:W-:-:S03]  /*1ef0*/  @!P1 LEA R12, P0, R28, R220, 0x1 ;  /* 0x000000dc1c0c9211 */ /* 0x000fc600078008ff */
[----:B------:R-:W-:Y:S01]  /*1f00*/  @!P4 IMAD.IADD R6, R15, 0x1, R7 ;  /* 0x000000010f06c824 */ /* 0x000fe200078e0207 */
[C---:B---3--:R-:W-:Y:S01]  /*1f10*/  @!P4 LEA R16, P5, R14.reuse, R4, 0x1 ;  /* 0x000000040e10c211 */ /* 0x048fe200078a08ff */
[----:B------:R-:W-:Y:S02]  /*1f20*/  @!P1 IMAD.IADD R9, R29, 0x1, R9 ;  /* 0x000000011d099824 */ /* 0x000fe400078e0209 */
[----:B------:R-:W-:Y:S01]  /*1f30*/  IMAD.IADD R27, R27, 0x1, R167 ;  /* 0x000000011b1b7824 */ /* 0x000fe200078e02a7 */
[----:B------:R-:W-:Y:S01]  /*1f40*/  @!P4 LEA.HI.X R17, R14, R5, R6, 0x1, P5 ;  /* 0x000000050e11c211 */ /* 0x000fe200028f0c06 */
[----:B------:R-:W-:Y:S01]  /*1f50*/  IMAD.U32 R0, RZ, RZ, UR4 ;  /* 0x00000004ff007e24 */ /* 0x000fe2000f8e00ff */
[----:B------:R-:W-:Y:S02]  /*1f60*/  @!P1 LEA.HI.X R13, R28, R218, R9, 0x1, P0 ;  /* 0x000000da1c0d9211 */ /* 0x000fe400000f0c09 */
[----:B------:R-:W-:Y:S01]  /*1f70*/  ISETP.GE.AND P5, PT, R11, UR12, PT ;  /* 0x0000000c0b007c0c */ /* 0x000fe2000bfa6270 */
[----:B------:R-:W-:Y:S01]  /*1f80*/  @!P4 LDGSTS.E.BYPASS.LTC128B.128 [R3+0x1800], desc[UR16][R16.64] ;  /* 0x018000001003cfae */ /* 0x000fe2000b981a10 */
[----:B------:R-:W-:Y:S01]  /*1f90*/  IMAD.WIDE.U32 R26, R0, UR19, R26 ;  /* 0x00000013001a7c25 */ /* 0x000fe2000f8e001a */
[----:B------:R-:W-:-:S02]  /*1fa0*/  LOP3.LUT R9, R84, 0x200, RZ, 0xc0, !PT ;  /* 0x0000020054097812 */ /* 0x000fc400078ec0ff */
[----:B------:R-:W-:Y:S01]  /*1fb0*/  @!P4 LDGSTS.E.BYPASS.LTC128B.128 [R3+0x3800], desc[UR16][R16.64+0x80] ;  /* 0x038000801003cfae */ /* 0x000fe2000b981a10 */
[----:B------:R-:W-:Y:S01]  /*1fc0*/  VIADD R4, R27, UR26 ;  /* 0x0000001a1b047c36 */ /* 0x000fe20008000000 */
[----:B------:R-:W-:Y:S01]  /*1fd0*/  UIMAD UR26, UR32, UR24, URZ ;  /* 0x00000018201a72a4 */ /* 0x000fe2000f8e02ff */
[----:B----4-:R-:W-:Y:S01]  /*1fe0*/  LEA R5, P0, R26, UR8, 0x1 ;  /* 0x000000081a057c11 */ /* 0x010fe2000f8008ff */
[----:B------:R-:W-:Y:S01]  /*1ff0*/  @!P4 LDGSTS.E.BYPASS.LTC128B.128 [R3+0x5800], desc[UR16][R16.64+0x100] ;  /* 0x058001001003cfae */ /* 0x000fe2000b981a10 */
[----:B------:R-:W-:Y:S01]  /*2000*/  UIMAD.WIDE.U32 UR32, UR27, UR24, URZ ;  /* 0x000000181b2072a5 */ /* 0x000fe2000f8e00ff */
[----:B------:R-:W-:Y:S01]  /*2010*/  IMAD.U32 R11, RZ, RZ, UR7 ;  /* 0x00000007ff0b7e24 */ /* 0x000fe2000f8e00ff */
[----:B------:R-:W-:Y:S01]  /*2020*/  UIMAD UR13, UR13, UR27, UR26 ;  /* 0x0000001b0d0d72a4 */ /* 0x000fe2000f8e021a */
[----:B------:R1:W-:Y:S01]  /*2030*/  @!P4 LDGSTS.E.BYPASS.LTC128B.128 [R3+0x7800], desc[UR16][R16.64+0x180] ;  /* 0x078001801003cfae */ /* 0x0003e2000b981a10 */
[----:B------:R-:W-:Y:S01]  /*2040*/  ISETP.GE.AND P4, PT, R10, UR12, PT ;  /* 0x0000000c0a007c0c */ /* 0x000fe2000bf86270 */
[----:B------:R-:W-:Y:S01]  /*2050*/  IMAD.U32 R10, RZ, RZ, UR6 ;  /* 0x00000006ff0a7e24 */ /* 0x000fe2000f8e00ff */
[----:B------:R-:W-:Y:S01]  /*2060*/  UIADD3 UR13, UPT, UPT, UR33, UR13, URZ ;  /* 0x0000000d210d7290 */ /* 0x000fe2000fffe0ff */
[----:B------:R-:W-:Y:S01]  /*2070*/  @!P6 LDGSTS.E.BYPASS.LTC128B.128 [R3+0x8000], desc[UR16][R22.64] ;  /* 0x080000001603efae */ /* 0x000fe2000b981a10 */
[----:B------:R-:W-:Y:S01]  /*2080*/  IMAD.U32 R6, RZ, RZ, UR32 ;  /* 0x00000020ff067e24 */ /* 0x000fe2000f8e00ff */
[----:B------:R-:W-:Y:S01]  /*2090*/  LEA.HI.X R4, R26, UR9, R4, 0x1, P0 ;  /* 0x000000091a047c11 */ /* 0x000fe200080f0c04 */
[----:B------:R-:W-:Y:S01]  /*20a0*/  IMAD.U32 R7, RZ, RZ, UR33 ;  /* 0x00000021ff077e24 */ /* 0x000fe2000f8e00ff */
[----:B------:R-:W-:Y:S01]  /*20b0*/  @!P6 LDGSTS.E.BYPASS.LTC128B.128 [R3+0xa000], desc[UR16][R22.64+0x80] ;  /* 0x0a0000801603efae */ /* 0x000fe2000b981a10 */
[----:B------:R-:W-:Y:S01]  /*20c0*/  IMAD.U32 R7, RZ, RZ, UR13 ;  /* 0x0000000dff077e24 */ /* 0x000fe2000f8e00ff */
[C---:B------:R-:W-:Y:S01]  /*20d0*/  @!P6 LEA R14, P0, R6.reuse, R5, 0x1 ;  /* 0x00000005060ee211 */ /* 0x040fe200078008ff */
[----:B------:R-:W-:Y:S01]  /*20e0*/  UIMAD.WIDE.U32 UR26, UR6, 0x20, URZ ;  /* 0x00000020061a78a5 */ /* 0x000fe2000f8e00ff */
[----:B------:R-:W-:Y:S02]  /*20f0*/  @!P6 LDGSTS.E.BYPASS.LTC128B.128 [R3+0xc000], desc[UR16][R22.64+0x100] ;  /* 0x0c0001001603efae */ /* 0x000fe4000b981a10 */
[----:B------:R-:W-:Y:S01]  /*2100*/  @!P6 LEA.HI.X R15, R6, R4, R7, 0x1, P0 ;  /* 0x00000004060fe211 */ /* 0x000fe200000f0c07 */
[----:B------:R-:W-:Y:S01]  /*2110*/  IMAD.U32 R7, RZ, RZ, UR7 ;  /* 0x00000007ff077e24 */ /* 0x000fe2000f8e00ff */
[----:B------:R2:W-:Y:S01]  /*2120*/  @!P6 LDGSTS.E.BYPASS.LTC128B.128 [R3+0xe000], desc[UR16][R22.64+0x180] ;  /* 0x0e0001801603efae */ /* 0x0005e2000b981a10 */
[----:B------:R-:W-:Y:S01]  /*2130*/  MOV R6, UR6 ;  /* 0x0000000600067c02 */ /* 0x000fe20008000f00 */
[----:B------:R-:W-:-:S02]  /*2140*/  VOTEU.ALL UP0, P4 ;  /* 0x0000000000ff7886 */ /* 0x000fc40002000000 */
[----:B------:R-:W-:Y:S01]  /*2150*/  @!P3 LDGSTS.E.BYPASS.LTC128B.128 [R3+0x8800], desc[UR16][R20.64] ;  /* 0x088000001403bfae */ /* 0x000fe2000b981a10 */
[----:B------:R-:W-:-:S03]  /*2160*/  @!P5 LEA R6, P0, R6, UR32, 0x4 ;  /* 0x000000200606dc11 */ /* 0x000fc6000f8020ff */
[----:B------:R-:W-:Y:S01]  /*2170*/  @!P3 LDGSTS.E.BYPASS.LTC128B.128 [R3+0xa800], desc[UR16][R20.64+0x80] ;  /* 0x0a8000801403bfae */ /* 0x000fe2000b981a10 */
[----:B------:R-:W-:Y:S02]  /*2180*/  @!P5 LEA.HI.X R7, R10, UR13, R7, 0x4, P0 ;  /* 0x0000000d0a07dc11 */ /* 0x000fe400080f2407 */
[----:B------:R-:W-:Y:S01]  /*2190*/  SHF.R.U32.HI R10, RZ, 0x1, R176 ;  /* 0x00000001ff0a7819 */ /* 0x000fe200000116b0 */
[----:B------:R-:W-:Y:S01]  /*21a0*/  @!P3 LDGSTS.E.BYPASS.LTC128B.128 [R3+0xc800], desc[UR16][R20.64+0x100] ;  /* 0x0c8001001403bfae */ /* 0x000fe2000b981a10 */
[----:B-1----:R-:W-:-:S03]  /*21b0*/  IMAD.U32 R16, RZ, RZ, UR6 ;  /* 0x00000006ff107e24 */ /* 0x002fc6000f8e00ff */
[----:B------:R1:W-:Y:S01]  /*21c0*/  @!P3 LDGSTS.E.BYPASS.LTC128B.128 [R3+0xe800], desc[UR16][R20.64+0x180] ;  /* 0x0e8001801403bfae */ /* 0x0003e2000b981a10 */
[----:B------:R-:W-:Y:S01]  /*21d0*/  ISETP.GE.AND P3, PT, R8, UR12, PT ;  /* 0x0000000c08007c0c */ /* 0x000fe2000bf66270 */
[----:B------:R-:W-:Y:S01]  /*21e0*/  IMAD.SHL.U32 R8, R176, 0x20, RZ ;  /* 0x00000020b0087824 */ /* 0x000fe200078e00ff */
[----:B------:R-:W-:Y:S01]  /*21f0*/  USHF.L.U32 UR12, UR7, 0x5, URZ ;  /* 0x00000005070c7899 */ /* 0x000fe200080006ff */
[----:B------:R-:W-:Y:S03]  /*2200*/  @!P2 LDGSTS.E.BYPASS.LTC128B.128 [R3+0x9000], desc[UR16][R18.64] ;  /* 0x090000001203afae */ /* 0x000fe6000b981a10 */
[----:B------:R-:W-:Y:S01]  /*2210*/  LOP3.LUT R8, R9, 0x7c00, R8, 0xf8, !PT ;  /* 0x00007c0009087812 */ /* 0x000fe200078ef808 */
[----:B------:R-:W-:Y:S01]  /*2220*/  @!P2 LDGSTS.E.BYPASS.LTC128B.128 [R3+0xb000], desc[UR16][R18.64+0x80] ;  /* 0x0b0000801203afae */ /* 0x000fe2000b981a10 */
[----:B------:R-:W-:Y:S01]  /*2230*/  UIADD3 UR12, UPT, UPT, UR27, UR12, URZ ;  /* 0x0000000c1b0c7290 */ /* 0x000fe2000fffe0ff */
[----:B--2---:R-:W-:-:S02]  /*2240*/  IMAD.U32 R22, RZ, RZ, UR32 ;  /* 0x00000020ff167e24 */ /* 0x004fc4000f8e00ff */
[----:B------:R-:W-:Y:S01]  /*2250*/  @!P2 LDGSTS.E.BYPASS.LTC128B.128 [R3+0xd000], desc[UR16][R18.64+0x100] ;  /* 0x0d0001001203afae */ /* 0x000fe2000b981a10 */
[----:B------:R-:W-:Y:S01]  /*2260*/  @!UP0 UIADD3 UR32, UP1, UPT, UR32, UR26, URZ ;  /* 0x0000001a20208290 */ /* 0x000fe2000ff3e0ff */
[----:B------:R-:W-:Y:S02]  /*2270*/  IMAD.U32 R23, RZ, RZ, UR33 ;  /* 0x00000021ff177e24 */ /* 0x000fe4000f8e00ff */
[----:B------:R2:W-:Y:S01]  /*2280*/  @!P2 LDGSTS.E.BYPASS.LTC128B.128 [R3+0xf000], desc[UR16][R18.64+0x180] ;  /* 0x0f0001801203afae */ /* 0x0005e2000b981a10 */
[----:B------:R-:W-:Y:S01]  /*2290*/  IMAD.U32 R23, RZ, RZ, UR13 ;  /* 0x0000000dff177e24 */ /* 0x000fe2000f8e00ff */
[----:B------:R-:W-:Y:S01]  /*22a0*/  @!UP0 UIADD3.X UR13, UPT, UPT, UR12, UR13, URZ, UP1, !UPT ;  /* 0x0000000d0c0d8290 */ /* 0x000fe20008ffe4ff */
[----:B------:R-:W-:Y:S01]  /*22b0*/  @!P3 IMAD R11, R11, 0x30, RZ ;  /* 0x000000300b0bb824 */ /* 0x000fe200078e02ff */
[----:B------:R-:W-:Y:S01]  /*22c0*/  @!P1 LDGSTS.E.BYPASS.LTC128B.128 [R3+0x9800], desc[UR16][R12.64] ;  /* 0x098000000c039fae */ /* 0x000fe2000b981a10 */
[----:B------:R-:W-:-:S03]  /*22d0*/  @!P3 IMAD.WIDE.U32 R16, R16, 0x30, R22 ;  /* 0x000000301010b825 */ /* 0x000fc600078e0016 */
[----:B------:R-:W-:Y:S01]  /*22e0*/  @!P1 LDGSTS.E.BYPASS.LTC128B.128 [R3+0xb800], desc[UR16][R12.64+0x80] ;  /* 0x0b8000800c039fae */ /* 0x000fe2000b981a10 */
[----:B------:R-:W-:Y:S01]  /*22f0*/  @!P3 IMAD.IADD R11, R17, 0x1, R11 ;  /* 0x00000001110bb824 */ /* 0x000fe200078e020b */
[----:B-1----:R-:W-:Y:S02]  /*2300*/  LOP3.LUT R20, R84, 0x1c0, RZ, 0xc0, !PT ;  /* 0x000001c054147812 */ /* 0x002fe400078ec0ff */
[----:B------:R-:W-:Y:S02]  /*2310*/  @!P1 LDGSTS.E.BYPASS.LTC128B.128 [R3+0xd800], desc[UR16][R12.64+0x100] ;  /* 0x0d8001000c039fae */ /* 0x000fe4000b981a10 */
[----:B------:R-:W-:Y:S02]  /*2320*/  LOP3.LUT R9, R20, 0x38, R165, 0xf8, !PT ;  /* 0x0000003814097812 */ /* 0x000fe400078ef8a5 */
[----:B------:R1:W-:Y:S02]  /*2330*/  @!P1 LDGSTS.E.BYPASS.LTC128B.128 [R3+0xf800], desc[UR16][R12.64+0x180] ;  /* 0x0f8001800c039fae */ /* 0x0003e4000b981a10 */
[----:B------:R-:W-:-:S02]  /*2340*/  LOP3.LUT R81, R9, 0x8, R10, 0x78, !PT ;  /* 0x0000000809517812 */ /* 0x000fc400078e780a */
[----:B------:R-:W0:Y:S01]  /*2350*/  LDGDEPBAR ;  /* 0x00000000000079af */ /* 0x000e220000000000 */
[----:B------:R-:W-:Y:S02]  /*2360*/  IMAD.U32 R10, RZ, RZ, UR32 ;  /* 0x00000020ff0a7e24 */ /* 0x000fe4000f8e00ff */
[----:B------:R-:W-:-:S03]  /*2370*/  IMAD.IADD R8, R81, 0x1, R8 ;  /* 0x0000000151087824 */ /* 0x000fc600078e0208 */
[-C--:B------:R-:W-:Y:S02]  /*2380*/  @!P4 LEA R20, P1, R10, R5.reuse, 0x1 ;  /* 0x000000050a14c211 */ /* 0x080fe400078208ff */
[----:B--2---:R-:W-:Y:S02]  /*2390*/  @!P5 LEA R18, P2, R6, R5, 0x1 ;  /* 0x000000050612d211 */ /* 0x004fe400078408ff */
[----:B------:R-:W-:Y:S02]  /*23a0*/  LEA R91, R8, UR31, 0x1 ;  /* 0x0000001f085b7c11 */ /* 0x000fe4000f8e08ff */
[----:B------:R-:W-:Y:S02]  /*23b0*/  @!P5 LEA.HI.X R19, R6, R4, R7, 0x1, P2 ;  /* 0x000000040613d211 */ /* 0x000fe400010f0c07 */
[----:B-1----:R-:W-:Y:S01]  /*23c0*/  LOP3.LUT R13, R9, 0x8, R176, 0x78, !PT ;  /* 0x00000008090d7812 */ /* 0x002fe200078e78b0 */
[----:B------:R-:W-:-:S04]  /*23d0*/  DEPBAR.LE SB0, 0x0 ;  /* 0x000080000000791a */ /* 0x000fc80000000000 */
[----:B------:R-:W-:Y:S01]  /*23e0*/  BAR.SYNC.DEFER_BLOCKING 0x0 ;  /* 0x0000000000007b1d */ /* 0x000fe20000010000 */
[----:B------:R-:W-:Y:S01]  /*23f0*/  IMAD.U32 R9, RZ, RZ, UR13 ;  /* 0x0000000dff097e24 */ /* 0x000fe2000f8e00ff */
[----:B------:R-:W-:Y:S01]  /*2400*/  @!P3 LEA R12, P0, R16, R5, 0x1 ;  /* 0x00000005100cb211 */ /* 0x000fe200078008ff */
[----:B------:R-:W-:-:S03]  /*2410*/  IMAD R90, R13, 0x2, R90 ;  /* 0x000000020d5a7824 */ /* 0x000fc600078e025a */
[-C--:B------:R-:W-:Y:S01]  /*2420*/  @!P4 LEA.HI.X R21, R10, R4.reuse, R9, 0x1, P1 ;  /* 0x000000040a15c211 */ /* 0x080fe200008f0c09 */
[----:B------:R-:W-:Y:S01]  /*2430*/  VIADD R85, R90, UR31 ;  /* 0x0000001f5a557c36 */ /* 0x000fe20008000000 */
[----:B------:R-:W-:Y:S02]  /*2440*/  @!P3 LEA.HI.X R13, R16, R4, R11, 0x1, P0 ;  /* 0x00000004100db211 */ /* 0x000fe400000f0c0b */
[----:B------:R-:W-:-:S04]  /*2450*/  LOP3.LUT P0, RZ, R176, 0x2, RZ, 0xc0, !PT ;  /* 0x00000002b0ff7812 */ /* 0x000fc8000780c0ff */
[----:B------:R-:W-:-:S05]  /*2460*/  SEL R80, R80, 0xffffffe0, !P0 ;  /* 0xffffffe050507807 */ /* 0x000fca0004000000 */
[--C-:B------:R-:W-:Y:S02]  /*2470*/  IMAD.IADD R88, R91, 0x1, R80.reuse ;  /* 0x000000015b587824 */ /* 0x100fe400078e0250 */
[----:B------:R-:W-:Y:S01]  /*2480*/  IMAD.IADD R86, R85, 0x1, R80 ;  /* 0x0000000155567824 */ /* 0x000fe200078e0250 */
[----:B------:R-:W-:Y:S01]  /*2490*/  @!PT LDS RZ, [RZ] ;  /* 0x00000000fffff984 */ /* 0x000fe20000000800 */
[----:B------:R-:W-:Y:S01]  /*24a0*/  @!PT LDS RZ, [RZ] ;  /* 0x00000000fffff984 */ /* 0x000fe20000000800 */
[----:B------:R-:W-:Y:S01]  /*24b0*/  @!PT LDS RZ, [RZ] ;  /* 0x00000000fffff984 */ /* 0x000fe20000000800 */
[----:B------:R-:W-:Y:S04]  /*24c0*/  @!P6 LDGSTS.E.BYPASS.LTC128B.128 [R3+0x10000], desc[UR16][R14.64] ;  /* 0x100000000e03efae */ /* 0x000fe8000b981a10 */
[----:B------:R-:W-:Y:S04]  /*24d0*/  @!P6 LDGSTS.E.BYPASS.LTC128B.128 [R3+0x12000], desc[UR16][R14.64+0x80] ;  /* 0x120000800e03efae */ /* 0x000fe8000b981a10 */
[----:B------:R-:W-:Y:S04]  /*24e0*/  @!P6 LDGSTS.E.BYPASS.LTC128B.128 [R3+0x14000], desc[UR16][R14.64+0x100] ;  /* 0x140001000e03efae */ /* 0x000fe8000b981a10 */
[----:B------:R-:W-:Y:S04]  /*24f0*/  @!P6 LDGSTS.E.BYPASS.LTC128B.128 [R3+0x16000], desc[UR16][R14.64+0x180] ;  /* 0x160001800e03efae */ /* 0x000fe8000b981a10 */
[----:B------:R-:W-:Y:S04]  /*2500*/  @P6 STS.128 [R3+0x10000], RZ ;  /* 0x010000ff03006388 */ /* 0x000fe80000000c00 */
[----:B------:R-:W-:Y:S04]  /*2510*/  @P6 STS.128 [R3+0x12000], RZ ;  /* 0x012000ff03006388 */ /* 0x000fe80000000c00 */
[----:B------:R-:W-:Y:S04]  /*2520*/  @P6 STS.128 [R3+0x14000], RZ ;  /* 0x014000ff03006388 */ /* 0x000fe80000000c00 */
[----:B------:R-:W-:Y:S01]  /*2530*/  @P6 STS.128 [R3+0x16000], RZ ;  /* 0x016000ff03006388 */ /* 0x000fe20000000c00 */
[----:B------:R-:W-:-:S03]  /*2540*/  LOP3.LUT P6, RZ, R176, 0x4, RZ, 0xc0, !PT ;  /* 0x00000004b0ff7812 */ /* 0x000fc600078cc0ff */
[----:B------:R-:W-:Y:S01]  /*2550*/  @P5 STS.128 [R3+0x10800], RZ ;  /* 0x010800ff03005388 */ /* 0x000fe20000000c00 */
[----:B------:R-:W-:-:S03]  /*2560*/  SEL R82, R82, 0xffffffc0, !P6 ;  /* 0xffffffc052527807 */ /* 0x000fc60007000000 */
[----:B------:R-:W-:Y:S01]  /*2570*/  @P5 STS.128 [R3+0x12800], RZ ;  /* 0x012800ff03005388 */ /* 0x000fe20000000c00 */
[----:B------:R-:W-:Y:S01]  /*2580*/  IADD3 R85, PT, PT, R85, R82, RZ ;  /* 0x0000005255557210 */ /* 0x000fe20007ffe0ff */
[----:B------:R-:W-:Y:S02]  /*2590*/  IMAD.IADD R89, R91, 0x1, R82 ;  /* 0x000000015b597824 */ /* 0x000fe400078e0252 */
[----:B------:R-:W-:Y:S02]  /*25a0*/  @P5 STS.128 [R3+0x14800], RZ ;  /* 0x014800ff03005388 */ /* 0x000fe40000000c00 */
[C---:B------:R-:W-:Y:S02]  /*25b0*/  IMAD.IADD R87, R80.reuse, 0x1, R89 ;  /* 0x0000000150577824 */ /* 0x040fe400078e0259 */
[----:B------:R-:W-:Y:S01]  /*25c0*/  @P5 STS.128 [R3+0x16800], RZ ;  /* 0x016800ff03005388 */ /* 0x000fe20000000c00 */
[----:B------:R-:W-:-:S03]  /*25d0*/  IMAD.IADD R83, R80, 0x1, R85 ;  /* 0x0000000150537824 */ /* 0x000fc600078e0255 */
[----:B------:R-:W-:Y:S01]  /*25e0*/  @!PT LDS RZ, [RZ] ;  /* 0x00000000fffff984 */ /* 0x000fe20000000800 */
[----:B------:R-:W-:Y:S01]  /*25f0*/  @!PT LDS RZ, [RZ] ;  /* 0x00000000fffff984 */ /* 0x000fe20000000800 */
[----:B------:R-:W-:Y:S01]  /*2600*/  @!PT LDS RZ, [RZ] ;  /* 0x00000000fffff984 */ /* 0x000fe20000000800 */
[----:B------:R-:W-:Y:S04]  /*2610*/  @!P5 LDGSTS.E.BYPASS.LTC128B.128 [R3+0x10800], desc[UR16][R18.64] ;  /* 0x108000001203dfae */ /* 0x000fe8000b981a10 */
[----:B------:R-:W-:Y:S04]  /*2620*/  @!P5 LDGSTS.E.BYPASS.LTC128B.128 [R3+0x12800], desc[UR16][R18.64+0x80] ;  /* 0x128000801203dfae */ /* 0x000fe8000b981a10 */
[----:B------:R-:W-:Y:S04]  /*2630*/  @!P5 LDGSTS.E.BYPASS.LTC128B.128 [R3+0x14800], desc[UR16][R18.64+0x100] ;  /* 0x148001001203dfae */ /* 0x000fe8000b981a10 */
[----:B------:R1:W-:Y:S04]  /*2640*/  @!P5 LDGSTS.E.BYPASS.LTC128B.128 [R3+0x16800], desc[UR16][R18.64+0x180] ;  /* 0x168001801203dfae */ /* 0x0003e8000b981a10 */
[----:B------:R-:W-:Y:S04]  /*2650*/  @P4 STS.128 [R3+0x11000], RZ ;  /* 0x011000ff03004388 */ /* 0x000fe80000000c00 */
[----:B------:R-:W-:Y:S04]  /*2660*/  @P4 STS.128 [R3+0x13000], RZ ;  /* 0x013000ff03004388 */ /* 0x000fe80000000c00 */
[----:B------:R-:W-:Y:S04]  /*2670*/  @P4 STS.128 [R3+0x15000], RZ ;  /* 0x015000ff03004388 */ /* 0x000fe80000000c00 */
[----:B------:R-:W-:Y:S04]  /*2680*/  @P4 STS.128 [R3+0x17000], RZ ;  /* 0x017000ff03004388 */ /* 0x000fe80000000c00 */
        /* <DEDUP_REMOVED lines=17> */
[----:B------:R2:W-:Y:S04]  /*27a0*/  @!P3 LDGSTS.E.BYPASS.LTC128B.128 [R3+0x17800], desc[UR16][R12.64+0x180] ;  /* 0x178001800c03bfae */ /* 0x0005e8000b981a10 */
[----:B------:R-:W-:Y:S04]  /*27b0*/  LDSM.16.M88.4 R52, [R91] ;  /* 0x000000005b34783b */ /* 0x000fe80000000200 */
[----:B------:R-:W3:Y:S04]  /*27c0*/  LDSM.16.M88.4 R24, [R90+UR31+0x8000] ;  /* 0x0080001f5a18783b */ /* 0x000ee80008000200 */
[----:B-1----:R-:W1:Y:S04]  /*27d0*/  LDSM.16.M88.4 R16, [R90+UR31+0x8800] ;  /* 0x0088001f5a10783b */ /* 0x002e680008000200 */
[----:B------:R-:W4:Y:S04]  /*27e0*/  LDSM.16.M88.4 R60, [R90+UR31+0x9000] ;  /* 0x0090001f5a3c783b */ /* 0x000f280008000200 */
[----:B------:R-:W5:Y:S04]  /*27f0*/  LDSM.16.M88.4 R32, [R90+UR31+0x9800] ;  /* 0x0098001f5a20783b */ /* 0x000f680008000200 */
[----:B------:R-:W-:Y:S04]  /*2800*/  LDSM.16.M88.4 R40, [R88] ;  /* 0x000000005828783b */ /* 0x000fe80000000200 */
[----:B------:R-:W5:Y:S04]  /*2810*/  LDSM.16.M88.4 R4, [R86+0x8000] ;  /* 0x008000005604783b */ /* 0x000f680000000200 */
[----:B------:R-:W5:Y:S04]  /*2820*/  LDSM.16.M88.4 R8, [R86+0x8800] ;  /* 0x008800005608783b */ /* 0x000f680000000200 */
[----:B--2---:R-:W2:Y:S04]  /*2830*/  LDSM.16.M88.4 R12, [R86+0x9000] ;  /* 0x00900000560c783b */ /* 0x004ea80000000200 */
[----:B------:R-:W2:Y:S04]  /*2840*/  LDSM.16.M88.4 R72, [R86+0x9800] ;  /* 0x009800005648783b */ /* 0x000ea80000000200 */
[----:B------:R-:W-:Y:S01]  /*2850*/  LDSM.16.M88.4 R48, [R85+0x8000] ;  /* 0x008000005530783b */ /* 0x000fe20000000200 */
[C---:B---3--:R-:W-:Y:S03]  /*2860*/  HMMA.16816.F32.BF16 R28, R52.reuse, R24, RZ ;  /* 0x00000018341c723c */ /* 0x048fe600000418ff */
[----:B------:R-:W-:Y:S04]  /*2870*/  LDSM.16.M88.4 R36, [R85+0x8800] ;  /* 0x008800005524783b */ /* 0x000fe80000000200 */
[----:B------:R-:W-:Y:S01]  /*2880*/  LDSM.16.M88.4 R68, [R85+0x9800] ;  /* 0x009800005544783b */ /* 0x000fe20000000200 */
[C---:B-1----:R-:W-:Y:S03]  /*2890*/  HMMA.16816.F32.BF16 R20, R52.reuse, R16, RZ ;  /* 0x000000103414723c */ /* 0x042fe600000418ff */
[----:B------:R-:W-:Y:S04]  /*28a0*/  LDSM.16.M88.4 R44, [R83+0x8000] ;  /* 0x00800000532c783b */ /* 0x000fe80000000200 */
[----:B------:R-:W-:Y:S01]  /*28b0*/  LDSM.16.M88.4 R76, [R89+0x2000] ;  /* 0x00200000594c783b */ /* 0x000fe20000000200 */
[C---:B------:R-:W-:Y:S03]  /*28c0*/  HMMA.16816.F32.BF16 R24, R52.reuse, R26, RZ ;  /* 0x0000001a3418723c */ /* 0x040fe600000418ff */
[----:B------:R-:W-:Y:S04]  /*28d0*/  LDSM.16.M88.4 R92, [R83+0xe000] ;  /* 0x00e00000535c783b */ /* 0x000fe80000000200 */
[----:B------:R-:W0:Y:S01]  /*28e0*/  LDGDEPBAR ;  /* 0x00000000000079af */ /* 0x000e220000000000 */
[C---:B------:R-:W-:Y:S08]  /*28f0*/  HMMA.16816.F32.BF16 R16, R52.reuse, R18, RZ ;  /* 0x000000123410723c */ /* 0x040ff000000418ff */
[C---:B----4-:R-:W-:Y:S08]  /*2900*/  HMMA.16816.F32.BF16 R64, R52.reuse, R60, RZ ;  /* 0x0000003c3440723c */ /* 0x050ff000000418ff */
[C---:B------:R-:W-:Y:S08]  /*2910*/  HMMA.16816.F32.BF16 R60, R52.reuse, R62, RZ ;  /* 0x0000003e343c723c */ /* 0x040ff000000418ff */
[----:B-----5:R-:W-:Y:S08]  /*2920*/  HMMA.16816.F32.BF16 R56, R52, R32, RZ ;  /* 0x000000203438723c */ /* 0x020ff000000418ff */
[C---:B------:R-:W-:Y:S08]  /*2930*/  HMMA.16816.F32.BF16 R28, R40.reuse, R4, R28 ;  /* 0x00000004281c723c */ /* 0x040ff0000004181c */
[C---:B------:R-:W-:Y:S01]  /*2940*/  HMMA.16816.F32.BF16 R24, R40.reuse, R6, R24 ;  /* 0x000000062818723c */ /* 0x040fe20000041818 */
[----:B------:R-:W1:Y:S07]  /*2950*/  LDSM.16.M88.4 R4, [R89] ;  /* 0x000000005904783b */ /* 0x000e6e0000000200 */
[C---:B------:R-:W-:Y:S08]  /*2960*/  HMMA.16816.F32.BF16 R20, R40.reuse, R8, R20 ;  /* 0x000000082814723c */ /* 0x040ff00000041814 */
[----:B------:R-:W-:Y:S01]  /*2970*/  HMMA.16816.F32.BF16 R16, R40, R10, R16 ;  /* 0x0000000a2810723c */ /* 0x000fe20000041810 */
[----:B------:R-:W3:Y:S07]  /*2980*/  LDSM.16.M88.4 R8, [R85+0x9000] ;  /* 0x009000005508783b */ /* 0x000eee0000000200 */
[----:B------:R-:W-:Y:S01]  /*2990*/  HMMA.16816.F32.BF16 R52, R52, R34, RZ ;  /* 0x000000223434723c */ /* 0x000fe200000418ff */
[----:B------:R-:W4:Y:S07]  /*29a0*/  LDSM.16.M88.4 R32, [R87] ;  /* 0x000000005720783b */ /* 0x000f2e0000000200 */
[C---:B--2---:R-:W-:Y:S08]  /*29b0*/  HMMA.16816.F32.BF16 R64, R40.reuse, R12, R64 ;  /* 0x0000000c2840723c */ /* 0x044ff00000041840 */
[C---:B------:R-:W-:Y:S01]  /*29c0*/  HMMA.16816.F32.BF16 R60, R40.reuse, R14, R60 ;  /* 0x0000000e283c723c */ /* 0x040fe2000004183c */
[----:B------:R-:W2:Y:S07]  /*29d0*/  LDSM.16.M88.4 R12, [R83+0x8800] ;  /* 0x00880000530c783b */ /* 0x000eae0000000200 */
[C---:B------:R-:W-:Y:S08]  /*29e0*/  HMMA.16816.F32.BF16 R56, R40.reuse, R72, R56 ;  /* 0x000000482838723c */ /* 0x040ff00000041838 */
[----:B------:R-:W-:Y:S01]  /*29f0*/  HMMA.16816.F32.BF16 R52, R40, R74, R52 ;  /* 0x0000004a2834723c */ /* 0x000fe20000041834 */
[----:B------:R-:W5:Y:S04]  /*2a00*/  LDSM.16.M88.4 R40, [R83+0x9000] ;  /* 0x009000005328783b */ /* 0x000f680000000200 */
[----:B------:R-:W-:Y:S03]  /*2a10*/  LDSM.16.M88.4 R72, [R90+UR31+0xb000] ;  /* 0x00b0001f5a48783b */ /* 0x000fe60008000200 */
[C---:B-1----:R-:W-:Y:S08]  /*2a20*/  HMMA.16816.F32.BF16 R28, R4.reuse, R48, R28 ;  /* 0x00000030041c723c */ /* 0x042ff0000004181c */
[C---:B------:R-:W-:Y:S01]  /*2a30*/  HMMA.16816.F32.BF16 R24, R4.reuse, R50, R24 ;  /* 0x000000320418723c */ /* 0x040fe20000041818 */
[----:B------:R-:W-:Y:S07]  /*2a40*/  LDSM.16.M88.4 R48, [R91+0x2000] ;  /* 0x002000005b30783b */ /* 0x000fee0000000200 */
[C---:B------:R-:W-:Y:S08]  /*2a50*/  HMMA.16816.F32.BF16 R20, R4.reuse, R36, R20 ;  /* 0x000000240414723c */ /* 0x040ff00000041814 */
[C---:B------:R-:W-:Y:S01]  /*2a60*/  HMMA.16816.F32.BF16 R16, R4.reuse, R38, R16 ;  /* 0x000000260410723c */ /* 0x040fe20000041810 */
[----:B------:R-:W1:Y:S07]  /*2a70*/  LDSM.16.M88.4 R36, [R83+0x9800] ;  /* 0x009800005324783b */ /* 0x000e6e0000000200 */
[C---:B---3--:R-:W-:Y:S08]  /*2a80*/  HMMA.16816.F32.BF16 R64, R4.reuse, R8, R64 ;  /* 0x000000080440723c */ /* 0x048ff00000041840 */
[C---:B------:R-:W-:Y:S01]  /*2a90*/  HMMA.16816.F32.BF16 R60, R4.reuse, R10, R60 ;  /* 0x0000000a043c723c */ /* 0x040fe2000004183c */
[----:B------:R-:W3:Y:S07]  /*2aa0*/  LDSM.16.M88.4 R8, [R90+UR31+0xa000] ;  /* 0x00a0001f5a08783b */ /* 0x000eee0008000200 */
[C---:B------:R-:W-:Y:S08]  /*2ab0*/  HMMA.16816.F32.BF16 R56, R4.reuse, R68, R56 ;  /* 0x000000440438723c */ /* 0x040ff00000041838 */
[----:B------:R-:W-:Y:S01]  /*2ac0*/  HMMA.16816.F32.BF16 R52, R4, R70, R52 ;  /* 0x000000460434723c */ /* 0x000fe20000041834 */
[----:B------:R-:W3:Y:S04]  /*2ad0*/  LDSM.16.M88.4 R4, [R90+UR31+0xa800] ;  /* 0x00a8001f5a04783b */ /* 0x000ee80008000200 */
[----:B------:R-:W3:Y:S03]  /*2ae0*/  LDSM.16.M88.4 R68, [R90+UR31+0xb800] ;  /* 0x00b8001f5a44783b */ /* 0x000ee60008000200 */
[C---:B----4-:R-:W-:Y:S08]  /*2af0*/  HMMA.16816.F32.BF16 R28, R32.reuse, R44, R28 ;  /* 0x0000002c201c723c */ /* 0x050ff0000004181c */
[C---:B------:R-:W-:Y:S01]  /*2b00*/  HMMA.16816.F32.BF16 R24, R32.reuse, R46, R24 ;  /* 0x0000002e2018723c */ /* 0x040fe20000041818 */
[----:B------:R-:W-:Y:S07]  /*2b10*/  LDSM.16.M88.4 R44, [R86+0xa000] ;  /* 0x00a00000562c783b */ /* 0x000fee0000000200 */
[C---:B--2---:R-:W-:Y:S08]  /*2b20*/  HMMA.16816.F32.BF16 R20, R32.reuse, R12, R20 ;  /* 0x0000000c2014723c */ /* 0x044ff00000041814 */
[C---:B------:R-:W-:Y:S01]  /*2b30*/  HMMA.16816.F32.BF16 R16, R32.reuse, R14, R16 ;  /* 0x0000000e2010723c */ /* 0x040fe20000041810 */
[----:B------:R-:W2:Y:S07]  /*2b40*/  LDSM.16.M88.4 R12, [R88+0x2000] ;  /* 0x00200000580c783b */ /* 0x000eae0000000200 */
[C---:B-----5:R-:W-:Y:S08]  /*2b50*/  HMMA.16816.F32.BF16 R64, R32.reuse, R40, R64 ;  /* 0x000000282040723c */ /* 0x060ff00000041840 */
[C---:B------:R-:W-:Y:S01]  /*2b60*/  HMMA.16816.F32.BF16 R60, R32.reuse, R42, R60 ;  /* 0x0000002a203c723c */ /* 0x040fe2000004183c */
[----:B------:R-:W4:Y:S07]  /*2b70*/  LDSM.16.M88.4 R40, [R86+0xa800] ;  /* 0x00a800005628783b */ /* 0x000f2e0000000200 */
[C---:B-1----:R-:W-:Y:S08]  /*2b80*/  HMMA.16816.F32.BF16 R56, R32.reuse, R36, R56 ;  /* 0x000000242038723c */ /* 0x042ff00000041838 */
[----:B------:R-:W-:Y:S01]  /*2b90*/  HMMA.16816.F32.BF16 R52, R32, R38, R52 ;  /* 0x000000262034723c */ /* 0x000fe20000041834 */
[----:B------:R-:W1:Y:S04]  /*2ba0*/  LDSM.16.M88.4 R36, [R86+0xb000] ;  /* 0x00b000005624783b */ /* 0x000e680000000200 */
[----:B------:R-:W5:Y:S03]  /*2bb0*/  LDSM.16.M88.4 R32, [R86+0xb800] ;  /* 0x00b800005620783b */ /* 0x000f660000000200 */
[C---:B---3--:R-:W-:Y:S08]  /*2bc0*/  HMMA.16816.F32.BF16 R28, R48.reuse, R8, R28 ;  /* 0x00000008301c723c */ /* 0x048ff0000004181c */
[C---:B------:R-:W-:Y:S01]  /*2bd0*/  HMMA.16816.F32.BF16 R24, R48.reuse, R10, R24 ;  /* 0x0000000a3018723c */ /* 0x040fe20000041818 */
[----:B------:R-:W3:Y:S07]  /*2be0*/  LDSM.16.M88.4 R8, [R85+0xa000] ;  /* 0x00a000005508783b */ /* 0x000eee0000000200 */
[C---:B------:R-:W-:Y:S08]  /*2bf0*/  HMMA.16816.F32.BF16 R20, R48.reuse, R4, R20 ;  /* 0x000000043014723c */ /* 0x040ff00000041814 */
[C---:B------:R-:W-:Y:S01]  /*2c00*/  HMMA.16816.F32.BF16 R16, R48.reuse, R6, R16 ;  /* 0x000000063010723c */ /* 0x040fe20000041810 */
[----:B------:R-:W3:Y:S07]  /*2c10*/  LDSM.16.M88.4 R4, [R85+0xa800] ;  /* 0x00a800005504783b */ /* 0x000eee0000000200 */
[C---:B------:R-:W-:Y:S08]  /*2c20*/  HMMA.16816.F32.BF16 R64, R48.reuse, R72, R64 ;  /* 0x000000483040723c */ /* 0x040ff00000041840 */
[C---:B------:R-:W-:Y:S01]  /*2c30*/  HMMA.16816.F32.BF16 R60, R48.reuse, R74, R60 ;  /* 0x0000004a303c723c */ /* 0x040fe2000004183c */
[----:B------:R-:W-:Y:S07]  /*2c40*/  LDSM.16.M88.4 R72, [R85+0xb000] ;  /* 0x00b000005548783b */ /* 0x000fee0000000200 */
[C---:B------:R-:W-:Y:S08]  /*2c50*/  HMMA.16816.F32.BF16 R56, R48.reuse, R68, R56 ;  /* 0x000000443038723c */ /* 0x040ff00000041838 */
[----:B------:R-:W-:Y:S01]  /*2c60*/  HMMA.16816.F32.BF16 R52, R48, R70, R52 ;  /* 0x000000463034723c */ /* 0x000fe20000041834 */
[----:B------:R-:W3:Y:S04]  /*2c70*/  LDSM.16.M88.4 R68, [R85+0xb800] ;  /* 0x00b800005544783b */ /* 0x000ee80000000200 */
[----:B------:R-:W-:Y:S03]  /*2c80*/  LDSM.16.M88.4 R48, [R87+0x2000] ;  /* 0x002000005730783b */ /* 0x000fe60000000200 */
[C---:B--2---:R-:W-:Y:S08]  /*2c90*/  HMMA.16816.F32.BF16 R28, R12.reuse, R44, R28 ;  /* 0x0000002c0c1c723c */ /* 0x044ff0000004181c */
[C---:B------:R-:W-:Y:S01]  /*2ca0*/  HMMA.16816.F32.BF16 R24, R12.reuse, R46, R24 ;  /* 0x0000002e0c18723c */ /* 0x040fe20000041818 */
[----:B------:R-:W2:Y:S07]  /*2cb0*/  LDSM.16.M88.4 R44, [R83+0xa000] ;  /* 0x00a00000532c783b */ /* 0x000eae0000000200 */
[C---:B----4-:R-:W-:Y:S08]  /*2cc0*/  HMMA.16816.F32.BF16 R20, R12.reuse, R40, R20 ;  /* 0x000000280c14723c */ /* 0x050ff00000041814 */
[C---:B------:R-:W-:Y:S01]  /*2cd0*/  HMMA.16816.F32.BF16 R16, R12.reuse, R42, R16 ;  /* 0x0000002a0c10723c */ /* 0x040fe20000041810 */
[----:B------:R-:W4:Y:S07]  /*2ce0*/  LDSM.16.M88.4 R40, [R83+0xa800] ;  /* 0x00a800005328783b */ /* 0x000f2e0000000200 */
[C---:B-1----:R-:W-:Y:S08]  /*2cf0*/  HMMA.16816.F32.BF16 R64, R12.reuse, R36, R64 ;  /* 0x000000240c40723c */ /* 0x042ff00000041840 */
[C---:B------:R-:W-:Y:S01]  /*2d00*/  HMMA.16816.F32.BF16 R60, R12.reuse, R38, R60 ;  /* 0x000000260c3c723c */ /* 0x040fe2000004183c */
[----:B------:R-:W1:Y:S07]  /*2d10*/  LDSM.16.M88.4 R36, [R83+0xb000] ;  /* 0x00b000005324783b */ /* 0x000e6e0000000200 */
[C---:B-----5:R-:W-:Y:S08]  /*2d20*/  HMMA.16816.F32.BF16 R56, R12.reuse, R32, R56 ;  /* 0x000000200c38723c */ /* 0x060ff00000041838 */
[----:B------:R-:W-:Y:S01]  /*2d30*/  HMMA.16816.F32.BF16 R52, R12, R34, R52 ;  /* 0x000000220c34723c */ /* 0x000fe20000041834 */
[----:B------:R-:W5:Y:S04]  /*2d40*/  LDSM.16.M88.4 R32, [R83+0xb800] ;  /* 0x00b800005320783b */ /* 0x000f680000000200 */
[----:B------:R-:W-:Y:S03]  /*2d50*/  LDSM.16.M88.4 R12, [R91+0x4000] ;  /* 0x004000005b0c783b */ /* 0x000fe60000000200 */
[C---:B---3--:R-:W-:Y:S08]  /*2d60*/  HMMA.16816.F32.BF16 R28, R76.reuse, R8, R28 ;  /* 0x000000084c1c723c */ /* 0x048ff0000004181c */
[C---:B------:R-:W-:Y:S01]  /*2d70*/  HMMA.16816.F32.BF16 R24, R76.reuse, R10, R24 ;  /* 0x0000000a4c18723c */ /* 0x040fe20000041818 */
[----:B------:R-:W3:Y:S07]  /*2d80*/  LDSM.16.M88.4 R8, [R90+UR31+0xc000] ;  /* 0x00c0001f5a08783b */ /* 0x000eee0008000200 */
[C---:B------:R-:W-:Y:S08]  /*2d90*/  HMMA.16816.F32.BF16 R20, R76.reuse, R4, R20 ;  /* 0x000000044c14723c */ /* 0x040ff00000041814 */
[C---:B------:R-:W-:Y:S01]  /*2da0*/  HMMA.16816.F32.BF16 R16, R76.reuse, R6, R16 ;  /* 0x000000064c10723c */ /* 0x040fe20000041810 */
[----:B------:R-:W3:Y:S07]  /*2db0*/  LDSM.16.M88.4 R4, [R90+UR31+0xc800] ;  /* 0x00c8001f5a04783b */ /* 0x000eee0008000200 */
[C---:B------:R-:W-:Y:S08]  /*2dc0*/  HMMA.16816.F32.BF16 R56, R76.reuse, R68, R56 ;  /* 0x000000444c38723c */ /* 0x040ff00000041838 */
[----:B------:R-:W-:Y:S01]  /*2dd0*/  HMMA.16816.F32.BF16 R52, R76, R70, R52 ;  /* 0x000000464c34723c */ /* 0x000fe20000041834 */
[----:B------:R-:W-:Y:S07]  /*2de0*/  LDSM.16.M88.4 R68, [R90+UR31+0xd800] ;  /* 0x00d8001f5a44783b */ /* 0x000fee0008000200 */
[C---:B--2---:R-:W-:Y:S08]  /*2df0*/  HMMA.16816.F32.BF16 R28, R48.reuse, R44, R28 ;  /* 0x0000002c301c723c */ /* 0x044ff0000004181c */
[----:B------:R-:W-:Y:S01]  /*2e00*/  HMMA.16816.F32.BF16 R24, R48, R46, R24 ;  /* 0x0000002e3018723c */ /* 0x000fe20000041818 */
[----:B------:R-:W2:Y:S07]  /*2e10*/  LDSM.16.M88.4 R44, [R90+UR31+0xd000] ;  /* 0x00d0001f5a2c783b */ /* 0x000eae0008000200 */
[C---:B------:R-:W-:Y:S08]  /*2e20*/  HMMA.16816.F32.BF16 R64, R76.reuse, R72, R64 ;  /* 0x000000484c40723c */ /* 0x040ff00000041840 */
[----:B------:R-:W-:Y:S01]  /*2e30*/  HMMA.16816.F32.BF16 R60, R76, R74, R60 ;  /* 0x0000004a4c3c723c */ /* 0x000fe2000004183c */
[----:B------:R-:W-:Y:S07]  /*2e40*/  LDSM.16.M88.4 R72, [R91+0x6000] ;  /* 0x006000005b48783b */ /* 0x000fee0000000200 */
[C---:B----4-:R-:W-:Y:S08]  /*2e50*/  HMMA.16816.F32.BF16 R20, R48.reuse, R40, R20 ;  /* 0x000000283014723c */ /* 0x050ff00000041814 */
[C---:B------:R-:W-:Y:S01]  /*2e60*/  HMMA.16816.F32.BF16 R16, R48.reuse, R42, R16 ;  /* 0x0000002a3010723c */ /* 0x040fe20000041810 */
[----:B------:R-:W-:Y:S07]  /*2e70*/  LDSM.16.M88.4 R40, [R86+0xd800] ;  /* 0x00d800005628783b */ /* 0x000fee0000000200 */
[C---:B-1----:R-:W-:Y:S08]  /*2e80*/  HMMA.16816.F32.BF16 R64, R48.reuse, R36, R64 ;  /* 0x000000243040723c */ /* 0x042ff00000041840 */
[C---:B------:R-:W-:Y:S01]  /*2e90*/  HMMA.16816.F32.BF16 R60, R48.reuse, R38, R60 ;  /* 0x00000026303c723c */ /* 0x040fe2000004183c */
[----:B------:R-:W-:Y:S07]  /*2ea0*/  LDSM.16.M88.4 R36, [R88+0x4000] ;  /* 0x004000005824783b */ /* 0x000fee0000000200 */
[C---:B-----5:R-:W-:Y:S08]  /*2eb0*/  HMMA.16816.F32.BF16 R56, R48.reuse, R32, R56 ;  /* 0x000000203038723c */ /* 0x060ff00000041838 */
[----:B------:R-:W-:Y:S01]  /*2ec0*/  HMMA.16816.F32.BF16 R52, R48, R34, R52 ;  /* 0x000000223034723c */ /* 0x000fe20000041834 */
[----:B------:R-:W-:Y:S04]  /*2ed0*/  LDSM.16.M88.4 R32, [R86+0xc000] ;  /* 0x00c000005620783b */ /* 0x000fe80000000200 */
[----:B------:R-:W-:Y:S03]  /*2ee0*/  LDSM.16.M88.4 R48, [R89+0x4000] ;  /* 0x004000005930783b */ /* 0x000fe60000000200 */
[C---:B---3--:R-:W-:Y:S08]  /*2ef0*/  HMMA.16816.F32.BF16 R28, R12.reuse, R8, R28 ;  /* 0x000000080c1c723c */ /* 0x048ff0000004181c */
[C---:B------:R-:W-:Y:S01]  /*2f00*/  HMMA.16816.F32.BF16 R24, R12.reuse, R10, R24 ;  /* 0x0000000a0c18723c */ /* 0x040fe20000041818 */
[----:B------:R-:W1:Y:S07]  /*2f10*/  LDSM.16.M88.4 R8, [R86+0xc800] ;  /* 0x00c800005608783b */ /* 0x000e6e0000000200 */
[C---:B------:R-:W-:Y:S08]  /*2f20*/  HMMA.16816.F32.BF16 R20, R12.reuse, R4, R20 ;  /* 0x000000040c14723c */ /* 0x040ff00000041814 */
[C---:B------:R-:W-:Y:S01]  /*2f30*/  HMMA.16816.F32.BF16 R16, R12.reuse, R6, R16 ;  /* 0x000000060c10723c */ /* 0x040fe20000041810 */
[----:B------:R-:W3:Y:S07]  /*2f40*/  LDSM.16.M88.4 R4, [R86+0xd000] ;  /* 0x00d000005604783b */ /* 0x000eee0000000200 */
[C---:B--2---:R-:W-:Y:S08]  /*2f50*/  HMMA.16816.F32.BF16 R64, R12.reuse, R44, R64 ;  /* 0x0000002c0c40723c */ /* 0x044ff00000041840 */
[C---:B------:R-:W-:Y:S01]  /*2f60*/  HMMA.16816.F32.BF16 R60, R12.reuse, R46, R60 ;  /* 0x0000002e0c3c723c */ /* 0x040fe2000004183c */
[----:B------:R-:W-:Y:S07]  /*2f70*/  LDSM.16.M88.4 R44, [R85+0xc000] ;  /* 0x00c00000552c783b */ /* 0x000fee0000000200 */
[C---:B------:R-:W-:Y:S08]  /*2f80*/  HMMA.16816.F32.BF16 R56, R12.reuse, R68, R56 ;  /* 0x000000440c38723c */ /* 0x040ff00000041838 */
[----:B------:R-:W-:Y:S01]  /*2f90*/  HMMA.16816.F32.BF16 R52, R12, R70, R52 ;  /* 0x000000460c34723c */ /* 0x000fe20000041834 */
[----:B------:R-:W2:Y:S04]  /*2fa0*/  LDSM.16.M88.4 R12, [R85+0xc800] ;  /* 0x00c80000550c783b */ /* 0x000ea80000000200 */
[----:B------:R-:W-:Y:S03]  /*2fb0*/  LDSM.16.M88.4 R68, [R90+UR31+0xe000] ;  /* 0x00e0001f5a44783b */ /* 0x000fe60008000200 */
[C---:B-1----:R-:W-:Y:S08]  /*2fc0*/  HMMA.16816.F32.BF16 R20, R36.reuse, R8, R20 ;  /* 0x000000082414723c */ /* 0x042ff00000041814 */
[C---:B------:R-:W-:Y:S01]  /*2fd0*/  HMMA.16816.F32.BF16 R16, R36.reuse, R10, R16 ;  /* 0x0000000a2410723c */ /* 0x040fe20000041810 */
[----:B------:R-:W-:Y:S07]  /*2fe0*/  LDSM.16.M88.4 R8, [R85+0xd000] ;  /* 0x00d000005508783b */ /* 0x000fee0000000200 */
[C---:B---3--:R-:W-:Y:S08]  /*2ff0*/  HMMA.16816.F32.BF16 R64, R36.reuse, R4, R64 ;  /* 0x000000042440723c */ /* 0x048ff00000041840 */
[C---:B------:R-:W-:Y:S01]  /*3000*/  HMMA.16816.F32.BF16 R60, R36.reuse, R6, R60 ;  /* 0x00000006243c723c */ /* 0x040fe2000004183c */
[----:B------:R-:W1:Y:S07]  /*3010*/  LDSM.16.M88.4 R4, [R85+0xd800] ;  /* 0x00d800005504783b */ /* 0x000e6e0000000200 */
[C---:B------:R-:W-:Y:S08]  /*3020*/  HMMA.16816.F32.BF16 R28, R36.reuse, R32, R28 ;  /* 0x00000020241c723c */ /* 0x040ff0000004181c */
[C---:B------:R-:W-:Y:S01]  /*3030*/  HMMA.16816.F32.BF16 R24, R36.reuse, R34, R24 ;  /* 0x000000222418723c */ /* 0x040fe20000041818 */
[----:B------:R-:W-:Y:S07]  /*3040*/  LDSM.16.M88.4 R32, [R83+0xc000] ;  /* 0x00c000005320783b */ /* 0x000fee0000000200 */
[C---:B------:R-:W-:Y:S08]  /*3050*/  HMMA.16816.F32.BF16 R56, R36.reuse, R40, R56 ;  /* 0x000000282438723c */ /* 0x040ff00000041838 */
[----:B------:R-:W-:Y:S01]  /*3060*/  HMMA.16816.F32.BF16 R52, R36, R42, R52 ;  /* 0x0000002a2434723c */ /* 0x000fe20000041834 */
[----:B------:R-:W-:Y:S04]  /*3070*/  LDSM.16.M88.4 R36, [R87+0x4000] ;  /* 0x004000005724783b */ /* 0x000fe80000000200 */
[----:B------:R-:W-:Y:S03]  /*3080*/  LDSM.16.M88.4 R40, [R83+0xd000] ;  /* 0x00d000005328783b */ /* 0x000fe60000000200 */
[C---:B--2---:R-:W-:Y:S08]  /*3090*/  HMMA.16816.F32.BF16 R20, R48.reuse, R12, R20 ;  /* 0x0000000c3014723c */ /* 0x044ff00000041814 */
[C---:B------:R-:W-:Y:S01]  /*30a0*/  HMMA.16816.F32.BF16 R16, R48.reuse, R14, R16 ;  /* 0x0000000e3010723c */ /* 0x040fe20000041810 */
[----:B------:R-:W2:Y:S07]  /*30b0*/  LDSM.16.M88.4 R12, [R83+0xd800] ;  /* 0x00d80000530c783b */ /* 0x000eae0000000200 */
[C---:B------:R-:W-:Y:S08]  /*30c0*/  HMMA.16816.F32.BF16 R28, R48.reuse, R44, R28 ;  /* 0x0000002c301c723c */ /* 0x040ff0000004181c */
[C---:B------:R-:W-:Y:S01]  /*30d0*/  HMMA.16816.F32.BF16 R24, R48.reuse, R46, R24 ;  /* 0x0000002e3018723c */ /* 0x040fe20000041818 */
[----:B------:R-:W3:Y:S07]  /*30e0*/  LDSM.16.M88.4 R44, [R83+0xc800] ;  /* 0x00c80000532c783b */ /* 0x000eee0000000200 */
[C---:B-1----:R-:W-:Y:S08]  /*30f0*/  HMMA.16816.F32.BF16 R56, R48.reuse, R4, R56 ;  /* 0x000000043038723c */ /* 0x042ff00000041838 */
[C---:B------:R-:W-:Y:S01]  /*3100*/  HMMA.16816.F32.BF16 R52, R48.reuse, R6, R52 ;  /* 0x000000063034723c */ /* 0x040fe20000041834 */
[----:B------:R-:W-:Y:S07]  /*3110*/  LDSM.16.M88.4 R4, [R90+UR31+0xf000] ;  /* 0x00f0001f5a04783b */ /* 0x000fee0008000200 */
[C---:B------:R-:W-:Y:S08]  /*3120*/  HMMA.16816.F32.BF16 R64, R48.reuse, R8, R64 ;  /* 0x000000083040723c */ /* 0x040ff00000041840 */
[----:B------:R-:W-:Y:S01]  /*3130*/  HMMA.16816.F32.BF16 R60, R48, R10, R60 ;  /* 0x0000000a303c723c */ /* 0x000fe2000004183c */
[----:B------:R-:W1:Y:S04]  /*3140*/  LDSM.16.M88.4 R8, [R90+UR31+0xe800] ;  /* 0x00e8001f5a08783b */ /* 0x000e680008000200 */
[----:B------:R-:W-:Y:S03]  /*3150*/  LDSM.16.M88.4 R48, [R89+0x6000] ;  /* 0x006000005930783b */ /* 0x000fe60000000200 */
[C---:B--2---:R-:W-:Y:S08]  /*3160*/  HMMA.16816.F32.BF16 R56, R36.reuse, R12, R56 ;  /* 0x0000000c2438723c */ /* 0x044ff00000041838 */
[C---:B------:R-:W-:Y:S01]  /*3170*/  HMMA.16816.F32.BF16 R52, R36.reuse, R14, R52 ;  /* 0x0000000e2434723c */ /* 0x040fe20000041834 */
[----:B------:R-:W2:Y:S07]  /*3180*/  LDSM.16.M88.4 R12, [R90+UR31+0xf800] ;  /* 0x00f8001f5a0c783b */ /* 0x000eae0008000200 */
[C---:B---3--:R-:W-:Y:S08]  /*3190*/  HMMA.16816.F32.BF16 R20, R36.reuse, R44, R20 ;  /* 0x0000002c2414723c */ /* 0x048ff00000041814 */
[C---:B------:R-:W-:Y:S01]  /*31a0*/  HMMA.16816.F32.BF16 R16, R36.reuse, R46, R16 ;  /* 0x0000002e2410723c */ /* 0x040fe20000041810 */
[----:B------:R-:W-:Y:S07]  /*31b0*/  LDSM.16.M88.4 R44, [R86+0xf800] ;  /* 0x00f80000562c783b */ /* 0x000fee0000000200 */
[C---:B------:R-:W-:Y:S08]  /*31c0*/  HMMA.16816.F32.BF16 R28, R36.reuse, R32, R28 ;  /* 0x00000020241c723c */ /* 0x040ff0000004181c */
[C---:B------:R-:W-:Y:S01]  /*31d0*/  HMMA.16816.F32.BF16 R24, R36.reuse, R34, R24 ;  /* 0x000000222418723c */ /* 0x040fe20000041818 */
[----:B------:R-:W-:Y:S07]  /*31e0*/  LDSM.16.M88.4 R32, [R86+0xe000] ;  /* 0x00e000005620783b */ /* 0x000fee0000000200 */
[C---:B------:R-:W-:Y:S08]  /*31f0*/  HMMA.16816.F32.BF16 R64, R36.reuse, R40, R64 ;  /* 0x000000282440723c */ /* 0x040ff00000041840 */
[----:B------:R-:W-:Y:S01]  /*3200*/  HMMA.16816.F32.BF16 R60, R36, R42, R60 ;  /* 0x0000002a243c723c */ /* 0x000fe2000004183c */
[----:B------:R-:W-:Y:S04]  /*3210*/  LDSM.16.M88.4 R36, [R88+0x6000] ;  /* 0x006000005824783b */ /* 0x000fe80000000200 */
[----:B------:R-:W-:Y:S03]  /*3220*/  LDSM.16.M88.4 R40, [R86+0xe800] ;  /* 0x00e800005628783b */ /* 0x000fe60000000200 */
[C---:B-1----:R-:W-:Y:S08]  /*3230*/  HMMA.16816.F32.BF16 R20, R72.reuse, R8, R20 ;  /* 0x000000084814723c */ /* 0x042ff00000041814 */
[C---:B------:R-:W-:Y:S01]  /*3240*/  HMMA.16816.F32.BF16 R16, R72.reuse, R10, R16 ;  /* 0x0000000a4810723c */ /* 0x040fe20000041810 */
[----:B------:R-:W1:Y:S07]  /*3250*/  LDSM.16.M88.4 R8, [R86+0xf000] ;  /* 0x00f000005608783b */ /* 0x000e6e0000000200 */
[C---:B------:R-:W-:Y:S08]  /*3260*/  HMMA.16816.F32.BF16 R28, R72.reuse, R68, R28 ;  /* 0x00000044481c723c */ /* 0x040ff0000004181c */
[C---:B------:R-:W-:Y:S01]  /*3270*/  HMMA.16816.F32.BF16 R24, R72.reuse, R70, R24 ;  /* 0x000000464818723c */ /* 0x040fe20000041818 */
[----:B------:R-:W-:Y:S07]  /*3280*/  LDSM.16.M88.4 R68, [R85+0xf800] ;  /* 0x00f800005544783b */ /* 0x000fee0000000200 */
[C---:B------:R-:W-:Y:S08]  /*3290*/  HMMA.16816.F32.BF16 R64, R72.reuse, R4, R64 ;  /* 0x000000044840723c */ /* 0x040ff00000041840 */
[C---:B------:R-:W-:Y:S01]  /*32a0*/  HMMA.16816.F32.BF16 R60, R72.reuse, R6, R60 ;  /* 0x00000006483c723c */ /* 0x040fe2000004183c */
[----:B------:R-:W-:Y:S07]  /*32b0*/  LDSM.16.M88.4 R4, [R85+0xe000] ;  /* 0x00e000005504783b */ /* 0x000fee0000000200 */
[C---:B--2---:R-:W-:Y:S08]  /*32c0*/  HMMA.16816.F32.BF16 R56, R72.reuse, R12, R56 ;  /* 0x0000000c4838723c */ /* 0x044ff00000041838 */
[----:B------:R-:W-:Y:S01]  /*32d0*/  HMMA.16816.F32.BF16 R72, R72, R14, R52 ;  /* 0x0000000e4848723c */ /* 0x000fe20000041834 */
[----:B------:R-:W2:Y:S04]  /*32e0*/  LDSM.16.M88.4 R12, [R85+0xf000] ;  /* 0x00f00000550c783b */ /* 0x000ea80000000200 */
[----:B------:R-:W3:Y:S03]  /*32f0*/  LDSM.16.M88.4 R52, [R85+0xe800] ;  /* 0x00e800005534783b */ /* 0x000ee60000000200 */
[C---:B-1----:R-:W-:Y:S08]  /*3300*/  HMMA.16816.F32.BF16 R64, R36.reuse, R8, R64 ;  /* 0x000000082440723c */ /* 0x042ff00000041840 */
[C---:B------:R-:W-:Y:S01]  /*3310*/  HMMA.16816.F32.BF16 R76, R36.reuse, R32, R28 ;  /* 0x00000020244c723c */ /* 0x040fe2000004181c */
[----:B------:R-:W-:Y:S07]  /*3320*/  LDSM.16.M88.4 R28, [R87+0x6000] ;  /* 0x00600000571c783b */ /* 0x000fee0000000200 */
[C---:B------:R-:W-:Y:S08]  /*3330*/  HMMA.16816.F32.BF16 R24, R36.reuse, R34, R24 ;  /* 0x000000222418723c */ /* 0x040ff00000041818 */
[C---:B------:R-:W-:Y:S01]  /*3340*/  HMMA.16816.F32.BF16 R60, R36.reuse, R10, R60 ;  /* 0x0000000a243c723c */ /* 0x040fe2000004183c */
[----:B------:R-:W1:Y:S07]  /*3350*/  LDSM.16.M88.4 R8, [R83+0xe800] ;  /* 0x00e800005308783b */ /* 0x000e6e0000000200 */
[----:B------:R-:W-:Y:S01]  /*3360*/  HMMA.16816.F32.BF16 R20, R36, R40, R20 ;  /* 0x000000282414723c */ /* 0x000fe20000041814 */
[----:B------:R-:W-:-:S07]  /*3370*/  IMAD.U32 R40, RZ, RZ, UR24 ;  /* 0x00000018ff287e24 */ /* 0x000fce000f8e00ff */
[----:B------:R-:W-:Y:S08]  /*3380*/  HMMA.16816.F32.BF16 R16, R36, R42, R16 ;  /* 0x0000002a2410723c */ /* 0x000ff00000041810 */
[----:B--2---:R-:W-:Y:S01]  /*3390*/  HMMA.16816.F32.BF16 R64, R48, R12, R64 ;  /* 0x0000000c3040723c */ /* 0x004fe20000041840 */
[----:B------:R-:W-:-:S05]  /*33a0*/  IMAD.SHL.U32 R12, R176, 0x2, RZ ;  /* 0x00000002b00c7824 */ /* 0x000fca00078e00ff */
[----:B------:R-:W-:Y:S02]  /*33b0*/  LOP3.LUT R13, R12, 0x6, RZ, 0xc0, !PT ;  /* 0x000000060c0d7812 */ /* 0x000fe400078ec0ff */
[----:B------:R-:W-:Y:S03]  /*33c0*/  HMMA.16816.F32.BF16 R76, R48, R4, R76 ;  /* 0x00000004304c723c */ /* 0x000fe6000004184c */
[----:B------:R-:W-:-:S04]  /*33d0*/  IMAD R40, R40, 0x40, R13 ;  /* 0x0000004028287824 */ /* 0x000fc800078e020d */
[C---:B------:R-:W-:Y:S01]  /*33e0*/  VIADD R12, R40.reuse, 0x1 ;  /* 0x00000001280c7836 */ /* 0x040fe20000000000 */
[C---:B------:R-:W-:Y:S01]  /*33f0*/  HMMA.16816.F32.BF16 R24, R48.reuse, R6, R24 ;  /* 0x000000063018723c */ /* 0x040fe20000041818 */
[----:B------:R-:W2:Y:S01]  /*3400*/  LDSM.16.M88.4 R4, [R83+0xf000] ;  /* 0x00f000005304783b */ /* 0x000ea20000000200 */
[C---:B------:R-:W-:Y:S01]  /*3410*/  VIADD R32, R40.reuse, 0x8 ;  /* 0x0000000828207836 */ /* 0x040fe20000000000 */
[----:B------:R-:W-:Y:S02]  /*3420*/  ISETP.GE.AND P5, PT, R40, UR21, PT ;  /* 0x0000001528007c0c */ /* 0x000fe4000bfa6270 */
[----:B------:R-:W-:Y:S02]  /*3430*/  ISETP.GE.AND P4, PT, R12, UR21, PT ;  /* 0x000000150c007c0c */ /* 0x000fe4000bf86270 */
[----:B------:R-:W-:Y:S01]  /*3440*/  ISETP.GE.AND P3, PT, R32, UR21, PT ;  /* 0x0000001520007c0c */ /* 0x000fe2000bf66270 */
[C---:B---3--:R-:W-:Y:S08]  /*3450*/  HMMA.16816.F32.BF16 R20, R48.reuse, R52, R20 ;  /* 0x000000343014723c */ /* 0x048ff00000041814 */
[C---:B------:R-:W-:Y:S08]  /*3460*/  HMMA.16816.F32.BF16 R16, R48.reuse, R54, R16 ;  /* 0x000000363010723c */ /* 0x040ff00000041810 */
[----:B------:R-:W-:Y:S01]  /*3470*/  HMMA.16816.F32.BF16 R60, R48, R14, R60 ;  /* 0x0000000e303c723c */ /* 0x000fe2000004183c */
[----:B------:R-:W3:Y:S01]  /*3480*/  LDSM.16.M88.4 R12, [R83+0xf800] ;  /* 0x00f80000530c783b */ /* 0x000ee20000000200 */
[----:B------:R-:W-:-:S06]  /*3490*/  DEPBAR.LE SB0, 0x0 ;  /* 0x000080000000791a */ /* 0x000fcc0000000000 */
[C---:B------:R-:W-:Y:S08]  /*34a0*/  HMMA.16816.F32.BF16 R72, R36.reuse, R46, R72 ;  /* 0x0000002e2448723c */ /* 0x040ff00000041848 */
[----:B------:R-:W-:Y:S01]  /*34b0*/  HMMA.16816.F32.BF16 R56, R36, R44, R56 ;  /* 0x0000002c2438723c */ /* 0x000fe20000041838 */
[----:B------:R-:W-:-:S05]  /*34c0*/  VIADD R36, R40, 0x9 ;  /* 0x0000000928247836 */ /* 0x000fca0000000000 */
[----:B------:R-:W-:Y:S02]  /*34d0*/  ISETP.GE.AND P2, PT, R36, UR21, PT ;  /* 0x0000001524007c0c */ /* 0x000fe4000bf46270 */
[----:B-1----:R-:W-:Y:S01]  /*34e0*/  HMMA.16816.F32.BF16 R32, R28, R8, R20 ;  /* 0x000000081c20723c */ /* 0x002fe20000041814 */
[C---:B------:R-:W-:Y:S02]  /*34f0*/  VIADD R9, R40.reuse, 0x10 ;  /* 0x0000001028097836 */ /* 0x040fe40000000000 */
[----:B------:R-:W-:-:S03]  /*3500*/  VIADD R8, R40, 0x11 ;  /* 0x0000001128087836 */ /* 0x000fc60000000000 */
[----:B------:R-:W-:Y:S01]  /*3510*/  ISETP.GE.AND P1, PT, R9, UR21, PT ;  /* 0x0000001509007c0c */ /* 0x000fe2000bf26270 */
[----:B------:R-:W-:Y:S01]  /*3520*/  VIADD R9, R40, 0x18 ;  /* 0x0000001828097836 */ /* 0x000fe20000000000 */
[C---:B------:R-:W-:Y:S08]  /*3530*/  HMMA.16816.F32.BF16 R76, R28.reuse, R92, R76 ;  /* 0x0000005c1c4c723c */ /* 0x040ff0000004184c */
[C---:B------:R-:W-:Y:S08]  /*3540*/  HMMA.16816.F32.BF16 R24, R28.reuse, R94, R24 ;  /* 0x0000005e1c18723c */ /* 0x040ff00000041818 */
[----:B------:R-:W-:Y:S01]  /*3550*/  HMMA.16816.F32.BF16 R36, R28, R10, R16 ;  /* 0x0000000a1c24723c */ /* 0x000fe20000041810 */
[----:B------:R-:W-:-:S02]  /*3560*/  FSEL R17, R34, -INF , !P1 ;  /* 0xff80000022117808 */ /* 0x000fc40004800000 */
[----:B------:R-:W-:Y:S02]  /*3570*/  FSEL R10, R32, -INF , !P1 ;  /* 0xff800000200a7808 */ /* 0x000fe40004800000 */
[----:B------:R-:W-:Y:S02]  /*3580*/  FSEL R23, R78, -INF , !P5 ;  /* 0xff8000004e177808 */ /* 0x000fe40006800000 */
[----:B------:R-:W-:Y:S01]  /*3590*/  FSEL R76, R76, -INF , !P5 ;  /* 0xff8000004c4c7808 */ /* 0x000fe20006800000 */
[----:B------:R-:W-:Y:S01]  /*35a0*/  HMMA.16816.F32.BF16 R72, R48, R70, R72 ;  /* 0x000000463048723c */ /* 0x000fe20000041848 */
[----:B------:R-:W-:Y:S01]  /*35b0*/  ISETP.GE.AND P5, PT, R8, UR21, PT ;  /* 0x0000001508007c0c */ /* 0x000fe2000bfa6270 */
[----:B------:R-:W-:Y:S01]  /*35c0*/  VIADD R8, R40, 0x19 ;  /* 0x0000001928087836 */ /* 0x000fe20000000000 */
[----:B------:R-:W-:Y:S02]  /*35d0*/  FSEL R27, R27, -INF , !P2 ;  /* 0xff8000001b1b7808 */ /* 0x000fe40005000000 */
[----:B------:R-:W-:-:S02]  /*35e0*/  FSEL R18, R25, -INF , !P2 ;  /* 0xff80000019127808 */ /* 0x000fc40005000000 */
[----:B------:R-:W-:Y:S01]  /*35f0*/  FSEL R79, R79, -INF , !P4 ;  /* 0xff8000004f4f7808 */ /* 0x000fe20006000000 */
[----:B------:R-:W-:Y:S01]  /*3600*/  HMMA.16816.F32.BF16 R56, R48, R68, R56 ;  /* 0x000000443038723c */ /* 0x000fe20000041838 */
[----:B------:R-:W-:Y:S02]  /*3610*/  FSEL R16, R77, -INF , !P4 ;  /* 0xff8000004d107808 */ /* 0x000fe40006000000 */
[----:B------:R-:W-:Y:S02]  /*3620*/  ISETP.GE.AND P4, PT, R9, UR21, PT ;  /* 0x0000001509007c0c */ /* 0x000fe4000bf86270 */
[----:B------:R-:W-:Y:S02]  /*3630*/  FSEL R21, R35, -INF , !P5 ;  /* 0xff80000023157808 */ /* 0x000fe40006800000 */
[----:B------:R-:W-:Y:S01]  /*3640*/  FSEL R24, R24, -INF , !P3 ;  /* 0xff80000018187808 */ /* 0x000fe20005800000 */
[C---:B--2---:R-:W-:Y:S01]  /*3650*/  HMMA.16816.F32.BF16 R64, R28.reuse, R4, R64 ;  /* 0x000000041c40723c */ /* 0x044fe20000041840 */
[----:B------:R-:W-:Y:S01]  /*3660*/  VIADD R4, R40, 0x21 ;  /* 0x0000002128047836 */ /* 0x000fe20000000000 */
[----:B------:R-:W-:Y:S01]  /*3670*/  FSEL R9, R38, -INF , !P4 ;  /* 0xff80000026097808 */ /* 0x000fe20006000000 */
[----:B------:R-:W-:Y:S01]  /*3680*/  VIADD R5, R40, 0x20 ;  /* 0x0000002028057836 */ /* 0x000fe20000000000 */
[----:B------:R-:W-:Y:S01]  /*3690*/  FSEL R19, R26, -INF , !P3 ;  /* 0xff8000001a137808 */ /* 0x000fe20005800000 */
[----:B------:R-:W-:Y:S01]  /*36a0*/  BAR.SYNC.DEFER_BLOCKING 0x0 ;  /* 0x0000000000007b1d */ /* 0x000fe20000010000 */
[----:B------:R-:W-:Y:S01]  /*36b0*/  ISETP.GE.AND P1, PT, R4, UR21, PT ;  /* 0x0000001504007c0c */ /* 0x000fe2000bf26270 */
[C---:B------:R-:W-:Y:S01]  /*36c0*/  VIADD R4, R40.reuse, 0x28 ;  /* 0x0000002828047836 */ /* 0x040fe20000000000 */
[----:B------:R-:W-:Y:S01]  /*36d0*/  ISETP.GE.AND P2, PT, R5, UR21, PT ;  /* 0x0000001505007c0c */ /* 0x000fe2000bf46270 */
[C---:B------:R-:W-:Y:S01]  /*36e0*/  VIADD R5, R40.reuse, 0x29 ;  /* 0x0000002928057836 */ /* 0x040fe20000000000 */
[----:B------:R-:W-:Y:S01]  /*36f0*/  HMMA.16816.F32.BF16 R60, R28, R6, R60 ;  /* 0x000000061c3c723c */ /* 0x000fe2000004183c */
[----:B------:R-:W-:Y:S01]  /*3700*/  FSEL R6, R33, -INF , !P5 ;  /* 0xff80000021067808 */ /* 0x000fe20006800000 */
[----:B------:R-:W-:Y:S01]  /*3710*/  VIADD R7, R40, 0x30 ;  /* 0x0000003028077836 */ /* 0x000fe20000000000 */
[----:B------:R-:W-:-:S02]  /*3720*/  ISETP.GE.AND P5, PT, R4, UR21, PT ;  /* 0x0000001504007c0c */ /* 0x000fc4000bfa6270 */
[----:B------:R-:W-:Y:S02]  /*3730*/  FSEL R4, R36, -INF , !P4 ;  /* 0xff80000024047808 */ /* 0x000fe40006000000 */
[----:B------:R-:W-:Y:S01]  /*3740*/  ISETP.GE.AND P4, PT, R5, UR21, PT ;  /* 0x0000001505007c0c */ /* 0x000fe2000bf86270 */
[----:B------:R-:W-:Y:S01]  /*3750*/  VIADD R5, R40, 0x31 ;  /* 0x0000003128057836 */ /* 0x000fe20000000000 */
[----:B------:R-:W-:Y:S01]  /*3760*/  ISETP.GE.AND P3, PT, R8, UR21, PT ;  /* 0x0000001508007c0c */ /* 0x000fe2000bf66270 */
[----:B---3--:R-:W-:Y:S01]  /*3770*/  HMMA.16816.F32.BF16 R72, R28, R14, R72 ;  /* 0x0000000e1c48723c */ /* 0x008fe20000041848 */
[----:B------:R-:W-:Y:S02]  /*3780*/  FMNMX3.FTZ R15, R76, R16, R24, !PT ;  /* 0x000000104c0f7276 */ /* 0x000fe40007810018 */
[----:B------:R-:W-:Y:S02]  /*3790*/  FSEL R11, R39, -INF , !P3 ;  /* 0xff800000270b7808 */ /* 0x000fe40005800000 */
[----:B------:R-:W-:-:S02]  /*37a0*/  FSEL R8, R37, -INF , !P3 ;  /* 0xff80000025087808 */ /* 0x000fc40005800000 */
[----:B------:R-:W-:Y:S01]  /*37b0*/  FSEL R219, R66, -INF , !P2 ;  /* 0xff80000042db7808 */ /* 0x000fe20005000000 */
[----:B------:R-:W-:Y:S01]  /*37c0*/  HMMA.16816.F32.BF16 R56, R28, R12, R56 ;  /* 0x0000000c1c38723c */ /* 0x000fe20000041838 */
[----:B------:R-:W-:Y:S01]  /*37d0*/  FSEL R204, R64, -INF , !P2 ;  /* 0xff80000040cc7808 */ /* 0x000fe20005000000 */
[----:B------:R-:W-:Y:S01]  /*37e0*/  VIADD R12, R40, 0x38 ;  /* 0x00000038280c7836 */ /* 0x000fe20000000000 */
[----:B------:R-:W-:Y:S02]  /*37f0*/  ISETP.GE.AND P3, PT, R7, UR21, PT ;  /* 0x0000001507007c0c */ /* 0x000fe4000bf66270 */
[----:B------:R-:W-:Y:S02]  /*3800*/  ISETP.GE.AND P2, PT, R5, UR21, PT ;  /* 0x0000001505007c0c */ /* 0x000fe4000bf46270 */
[----:B------:R-:W-:Y:S02]  /*3810*/  FSEL R203, R67, -INF , !P1 ;  /* 0xff80000043cb7808 */ /* 0x000fe40004800000 */
[----:B------:R-:W-:-:S02]  /*3820*/  FSEL R198, R65, -INF , !P1 ;  /* 0xff80000041c67808 */ /* 0x000fc40004800000 */
[----:B------:R-:W-:Y:S01]  /*3830*/  FMNMX3.FTZ R15, R15, R18, R10, !PT ;  /* 0x000000120f0f7276 */ /* 0x000fe2000781000a */
[----:B------:R-:W-:Y:S08]  /*3840*/  BRA.U !UP2, `(.L_x_21) ;  /* 0x000000010abc7547 */ /* 0x000ff0000b800000 */
[----:B------:R-:W-:-:S04]  /*3850*/  ULEA.HI.SX32 UR13, UR18, 0xfffffffe, 0x1a ;  /* 0xfffffffe120d7891 */ /* 0x000fc8000f8fd2ff */
[----:B------:R-:W-:Y:S02]  /*3860*/  UIMAD.WIDE.U32 UR32, UR28, UR13, URZ ;  /* 0x0000000d1c2072a5 */ /* 0x000fe4000f8e00ff */
[----:B------:R-:W-:Y:S02]  /*3870*/  UIMAD UR13, UR25, UR13, URZ ;  /* 0x0000000d190d72a4 */ /* 0x000fe4000f8e02ff */
[----:B------:R-:W-:Y:S02]  /*3880*/  UIADD3 UR24, UP0, UPT, UR30, UR32, URZ ;  /* 0x000000201e187290 */ /* 0x000fe4000ff1e0ff */
[----:B------:R-:W-:Y:S01]  /*3890*/  UIADD3 UR13, UPT, UPT, UR33, UR13, URZ ;  /* 0x0000000d210d7290 */ /* 0x000fe2000fffe0ff */
[----:B------:R-:W-:Y:S01]  /*38a0*/  IMAD.U32 R28, RZ, RZ, UR32 ;  /* 0x00000020ff1c7e24 */ /* 0x000fe2000f8e00ff */
[----:B------:R-:W-:Y:S01]  /*38b0*/  UIADD3 UR30, UP1, UPT, UR30, UR24, URZ ;  /* 0x000000181e1e7290 */ /* 0x000fe2000ff3e0ff */
[----:B------:R-:W-:Y:S02]  /*38c0*/  IMAD.U32 R29, RZ, RZ, UR33 ;  /* 0x00000021ff1d7e24 */ /* 0x000fe4000f8e00ff */
[----:B------:R-:W-:Y:S01]  /*38d0*/  IMAD.U32 R7, RZ, RZ, UR24 ;  /* 0x00000018ff077e24 */ /* 0x000fe2000f8e00ff */
[----:B------:R-:W-:Y:S01]  /*38e0*/  LEA R30, P1, R28, R220, 0x1 ;  /* 0x000000dc1c1e7211 */ /* 0x000fe200078208ff */
[----:B------:R-:W-:Y:S01]  /*38f0*/  IMAD.U32 R5, RZ, RZ, UR13 ;  /* 0x0000000dff057e24 */ /* 0x000fe2000f8e00ff */
[----:B------:R-:W-:Y:S01]  /*3900*/  UIADD3.X UR13, UPT, UPT, UR29, UR13, URZ, UP0, !UPT ;  /* 0x0000000d1d0d7290 */ /* 0x000fe200087fe4ff */
[----:B------:R-:W-:Y:S01]  /*3910*/  IMAD.U32 R13, RZ, RZ, UR30 ;  /* 0x0000001eff0d7e24 */ /* 0x000fe2000f8e00ff */
[----:B------:R-:W-:-:S02]  /*3920*/  ULEA UR24, UP0, UR10, UR24, 0x5 ;  /* 0x000000180a187291 */ /* 0x000fc4000f8028ff */
[----:B------:R-:W-:Y:S01]  /*3930*/  LEA.HI.X R31, R28, R218, R5, 0x1, P1 ;  /* 0x000000da1c1f7211 */ /* 0x000fe200008f0c05 */
[----:B------:R-:W-:Y:S01]  /*3940*/  UIADD3.X UR29, UPT, UPT, UR29, UR13, URZ, UP1, !UPT ;  /* 0x0000000d1d1d7290 */ /* 0x000fe20008ffe4ff */
[C---:B------:R-:W-:Y:S01]  /*3950*/  LEA R28, P1, R7.reuse, R220, 0x1 ;  /* 0x000000dc071c7211 */ /* 0x040fe200078208ff */
[----:B------:R-:W-:Y:S01]  /*3960*/  ULEA.HI.X UR10, UR10, UR13, UR11, 0x5, UP0 ;  /* 0x0000000d0a0a7291 */ /* 0x000fe200080f2c0b */
[----:B------:R-:W-:Y:S01]  /*3970*/  MOV R5, UR13 ;  /* 0x0000000d00057c02 */ /* 0x000fe20008000f00 */
[----:B------:R-:W-:Y:S01]  /*3980*/  @!PT LDS RZ, [RZ] ;  /* 0x00000000fffff984 */ /* 0x000fe20000000800 */
[----:B------:R-:W-:Y:S01]  /*3990*/  @!PT LDS RZ, [RZ] ;  /* 0x00000000fffff984 */ /* 0x000fe20000000800 */
[----:B------:R-:W-:Y:S01]  /*39a0*/  @!PT LDS RZ, [RZ] ;  /* 0x00000000fffff984 */ /* 0x000fe20000000800 */
[----:B------:R1:W-:Y:S03]  /*39b0*/  LDGSTS.E.BYPASS.LTC128B.128 [R3+0x8000], desc[UR16][R30.64] ;  /* 0x080000001e037fae */ /* 0x0003e6000b981a10 */
[----:B------:R-:W-:Y:S01]  /*39c0*/  LEA.HI.X R29, R7, R218, R5, 0x1, P1 ;  /* 0x000000da071d7211 */ /* 0x000fe200008f0c05 */
[----:B------:R-:W-:Y:S01]  /*39d0*/  IMAD.U32 R7, RZ, RZ, UR29 ;  /* 0x0000001dff077e24 */ /* 0x000fe2000f8e00ff */
[----:B------:R-:W-:Y:S01]  /*39e0*/  LEA R32, P1, R13, R220, 0x1 ;  /* 0x000000dc0d207211 */ /* 0x000fe200078208ff */
[----:B------:R1:W-:Y:S01]  /*39f0*/  LDGSTS.E.BYPASS.LTC128B.128 [R3+0xa000], desc[UR16][R30.64+0x80] ;  /* 0x0a0000801e037fae */ /* 0x0003e2000b981a10 */
[----:B------:R-:W-:-:S02]  /*3a00*/  MOV R5, UR24 ;  /* 0x0000001800057c02 */ /* 0x000fc40008000f00 */
[----:B------:R-:W-:Y:S01]  /*3a10*/  LEA.HI.X R33, R13, R218, R7, 0x1, P1 ;  /* 0x000000da0d217211 */ /* 0x000fe200008f0c07 */
[----:B------:R-:W-:Y:S01]  /*3a20*/  IMAD.U32 R7, RZ, RZ, UR10 ;  /* 0x0000000aff077e24 */ /* 0x000fe2000f8e00ff */
[----:B------:R1:W-:Y:S01]  /*3a30*/  LDGSTS.E.BYPASS.LTC128B.128 [R3+0xc000], desc[UR16][R30.64+0x100] ;  /* 0x0c0001001e037fae */ /* 0x0003e2000b981a10 */
[----:B------:R-:W-:-:S03]  /*3a40*/  LEA R34, P1, R5, R220, 0x1 ;  /* 0x000000dc05227211 */ /* 0x000fc600078208ff */
[----:B------:R1:W-:Y:S01]  /*3a50*/  LDGSTS.E.BYPASS.LTC128B.128 [R3+0xe000], desc[UR16][R30.64+0x180] ;  /* 0x0e0001801e037fae */ /* 0x0003e2000b981a10 */
[----:B------:R-:W-:-:S03]  /*3a60*/  LEA.HI.X R35, R5, R218, R7, 0x1, P1 ;  /* 0x000000da05237211 */ /* 0x000fc600008f0c07 */
[----:B------:R1:W-:Y:S04]  /*3a70*/  LDGSTS.E.BYPASS.LTC128B.128 [R3+0x8800], desc[UR16][R28.64] ;  /* 0x088000001c037fae */ /* 0x0003e8000b981a10 */
        /* <DEDUP_REMOVED lines=11> */
[----:B------:R-:W0:Y:S02]  /*3b30*/  LDGDEPBAR ;  /* 0x00000000000079af */ /* 0x000e240000000000 */
.L_x_21:
[----:B------:R-:W-:Y:S01]  /*3b40*/  ISETP.GE.AND P1, PT, R12, UR21, PT ;  /* 0x000000150c007c0c */ /* 0x000fe2000bf26270 */
[----:B------:R-:W2:Y:S01]  /*3b50*/  LDCU UR10, c[0x0][0x45c] ;  /* 0x00008b80ff0a77ac */ /* 0x000ea20008000800 */
[----:B------:R-:W-:Y:S02]  /*3b60*/  FMNMX3.FTZ R12, R23, R79, R19, !PT ;  /* 0x0000004f170c7276 */ /* 0x000fe40007810013 */
[----:B------:R-:W-:Y:S02]  /*3b70*/  FMNMX3.FTZ R15, R15, R6, R4, !PT ;  /* 0x000000060f0f7276 */ /* 0x000fe40007810004 */
[----:B------:R-:W-:Y:S02]  /*3b80*/  FMNMX3.FTZ R12, R12, R27, R17, !PT ;  /* 0x0000001b0c0c7276 */ /* 0x000fe40007810011 */
[----:B------:R-:W-:Y:S02]  /*3b90*/  FSEL R202, R60, -INF , !P5 ;  /* 0xff8000003cca7808 */ /* 0x000fe40006800000 */
[----:B------:R-:W-:-:S02]  /*3ba0*/  FMNMX3.FTZ R15, R15, R8, R204, !PT ;  /* 0x000000080f0f7276 */ /* 0x000fc400078100cc */
[----:B------:R-:W-:Y:S02]  /*3bb0*/  FMNMX3.FTZ R14, R12, R21, R9, !PT ;  /* 0x000000150c0e7276 */ /* 0x000fe40007810009 */
[----:B------:R-:W-:Y:S02]  /*3bc0*/  IADD3 R40, PT, PT, R40, 0x39, RZ ;  /* 0x0000003928287810 */ /* 0x000fe40007ffe0ff */
[----:B------:R-:W-:Y:S02]  /*3bd0*/  FSEL R200, R61, -INF , !P4 ;  /* 0xff8000003dc87808 */ /* 0x000fe40006000000 */
[----:B------:R-:W-:Y:S02]  /*3be0*/  FSEL R214, R56, -INF , !P3 ;  /* 0xff80000038d67808 */ /* 0x000fe40005800000 */
[----:B------:R-:W-:Y:S02]  /*3bf0*/  FMNMX3.FTZ R15, R15, R198, R202, !PT ;  /* 0x000000c60f0f7276 */ /* 0x000fe400078100ca */
[----:B------:R-:W-:-:S02]  /*3c00*/  FSEL R217, R62, -INF , !P5 ;  /* 0xff8000003ed97808 */ /* 0x000fc40006800000 */
[----:B------:R-:W-:Y:S02]  /*3c10*/  FMNMX3.FTZ R14, R14, R11, R219, !PT ;  /* 0x0000000b0e0e7276 */ /* 0x000fe400078100db */
[----:B------:R-:W-:Y:S02]  /*3c20*/  ISETP.GE.AND P5, PT, R40, UR21, PT ;  /* 0x0000001528007c0c */ /* 0x000fe4000bfa6270 */
[----:B------:R-:W-:Y:S02]  /*3c30*/  FSEL R212, R57, -INF , !P2 ;  /* 0xff80000039d47808 */ /* 0x000fe40005000000 */
[----:B------:R-:W-:Y:S02]  /*3c40*/  FSEL R210, R72, -INF , !P1 ;  /* 0xff80000048d27808 */ /* 0x000fe40004800000 */
[----:B------:R-:W-:Y:S02]  /*3c50*/  FMNMX3.FTZ R15, R15, R200, R214, !PT ;  /* 0x000000c80f0f7276 */ /* 0x000fe400078100d6 */
[----:B------:R-:W-:-:S02]  /*3c60*/  FSEL R207, R63, -INF , !P4 ;  /* 0xff8000003fcf7808 */ /* 0x000fc40006000000 */
[----:B------:R-:W-:Y:S02]  /*3c70*/  FSEL R213, R58, -INF , !P3 ;  /* 0xff8000003ad57808 */ /* 0x000fe40005800000 */
[----:B------:R-:W-:Y:S02]  /*3c80*/  FMNMX3.FTZ R14, R14, R203, R217, !PT ;  /* 0x000000cb0e0e7276 */ /* 0x000fe400078100d9 */
[----:B------:R-:W-:Y:S02]  /*3c90*/  FSEL R208, R73, -INF , !P5 ;  /* 0xff80000049d07808 */ /* 0x000fe40006800000 */
[----:B------:R-:W-:Y:S02]  /*3ca0*/  FMNMX3.FTZ R15, R15, R212, R210, !PT ;  /* 0x000000d40f0f7276 */ /* 0x000fe400078100d2 */
[----:B------:R-:W-:Y:S02]  /*3cb0*/  FSEL R211, R59, -INF , !P2 ;  /* 0xff8000003bd37808 */ /* 0x000fe40005000000 */
[----:B------:R-:W-:-:S02]  /*3cc0*/  FSEL R209, R74, -INF , !P1 ;  /* 0xff8000004ad17808 */ /* 0x000fc40004800000 */
[----:B------:R-:W-:Y:S02]  /*3cd0*/  FMNMX3.FTZ R14, R14, R207, R213, !PT ;  /* 0x000000cf0e0e7276 */ /* 0x000fe400078100d5 */
[----:B------:R-:W-:Y:S02]  /*3ce0*/  FMNMX.FTZ R12, R208, R15, !PT ;  /* 0x0000000fd00c7209 */ /* 0x000fe40007810000 */
[----:B------:R-:W-:Y:S02]  /*3cf0*/  FSEL R205, R75, -INF , !P5 ;  /* 0xff8000004bcd7808 */ /* 0x000fe40006800000 */
[----:B------:R-:W-:Y:S01]  /*3d00*/  FMNMX3.FTZ R14, R14, R211, R209, !PT ;  /* 0x000000d30e0e7276 */ /* 0x000fe200078100d1 */
[----:B-1----:R-:W1:Y:S01]  /*3d10*/  SHFL.BFLY PT, R3, R12, 0x2, 0x1f ;  /* 0x0c401f000c037f89 */ /* 0x002e6200000e0000 */
[----:B------:R-:W-:Y:S02]  /*3d20*/  LOP3.LUT R201, R81, 0x200, R84, 0xf8, !PT ;  /* 0x0000020051c97812 */ /* 0x000fe400078ef854 */
[----:B------:R-:W-:-:S02]  /*3d30*/  FMNMX.FTZ R14, R205, R14, !PT ;  /* 0x0000000ecd0e7209 */ /* 0x000fc40007810000 */
[----:B------:R-:W-:-:S03]  /*3d40*/  LEA R201, R201, UR31, 0x1 ;  /* 0x0000001fc9c97c11 */ /* 0x000fc6000f8e08ff */
[----:B------:R-:W3:Y:S01]  /*3d50*/  SHFL.BFLY PT, R5, R14, 0x2, 0x1f ;  /* 0x0c401f000e057f89 */ /* 0x000ee200000e0000 */
[-C--:B------:R-:W-:Y:S02]  /*3d60*/  IADD3 R195, PT, PT, R82, R201.reuse, RZ ;  /* 0x000000c952c37210 */ /* 0x080fe40007ffe0ff */
[C---:B------:R-:W-:Y:S01]  /*3d70*/  IADD3 R196, PT, PT, R80.reuse, R201, RZ ;  /* 0x000000c950c47210 */ /* 0x040fe20007ffe0ff */
[----:B------:R-:W-:Y:S01]  /*3d80*/  LDSM.16.MT88.4 R156, [R201+0x10000] ;  /* 0x01000000c99c783b */ /* 0x000fe20000004200 */
[----:B------:R-:W-:-:S03]  /*3d90*/  IADD3 R193, PT, PT, R80, R195, RZ ;  /* 0x000000c350c17210 */ /* 0x000fc60007ffe0ff */
[----:B------:R-:W-:Y:S04]  /*3da0*/  LDSM.16.MT88.4 R48, [R195+0x10000] ;  /* 0x01000000c330783b */ /* 0x000fe80000004200 */
[----:B------:R-:W-:Y:S01]  /*3db0*/  LDSM.16.MT88.4 R40, [R196+0x10000] ;  /* 0x01000000c428783b */ /* 0x000fe20000004200 */
[----:B-1----:R-:W-:-:S03]  /*3dc0*/  FMNMX.FTZ R7, R12, R3, !PT ;  /* 0x000000030c077209 */ /* 0x002fc60007810000 */
[----:B------:R-:W-:Y:S04]  /*3dd0*/  LDSM.16.MT88.4 R56, [R193+0x10000] ;  /* 0x01000000c138783b */ /* 0x000fe80000004200 */
[----:B------:R-:W1:Y:S01]  /*3de0*/  SHFL.BFLY PT, R164, R7, 0x1, 0x1f ;  /* 0x0c201f0007a47f89 */ /* 0x000e6200000e0000 */
[----:B---3--:R-:W-:-:S03]  /*3df0*/  FMNMX.FTZ R12, R14, R5, !PT ;  /* 0x000000050e0c7209 */ /* 0x008fc60007810000 */
[----:B------:R-:W-:Y:S04]  /*3e00*/  LDSM.16.MT88.4 R64, [R201+0x12000] ;  /* 0x01200000c940783b */ /* 0x000fe80000004200 */
[----:B------:R-:W3:Y:S04]  /*3e10*/  SHFL.BFLY PT, R3, R12, 0x1, 0x1f ;  /* 0x0c201f000c037f89 */ /* 0x000ee800000e0000 */
[----:B------:R-:W4:Y:S04]  /*3e20*/  LDSM.16.MT88.4 R72, [R196+0x12000] ;  /* 0x01200000c448783b */ /* 0x000f280000004200 */
[----:B------:R-:W5:Y:S04]  /*3e30*/  LDSM.16.MT88.4 R80, [R195+0x12000] ;  /* 0x01200000c350783b */ /* 0x000f680000004200 */
[----:B------:R-:W5:Y:S01]  /*3e40*/  LDSM.16.MT88.4 R88, [R193+0x12000] ;  /* 0x01200000c158783b */ /* 0x000f620000004200 */
[----:B-1----:R-:W-:-:S03]  /*3e50*/  FMNMX.FTZ R164, R7, R164, !PT ;  /* 0x000000a407a47209 */ /* 0x002fc60007810000 */
[----:B------:R-:W1:Y:S01]  /*3e60*/  LDSM.16.MT88.4 R96, [R201+0x14000] ;  /* 0x01400000c960783b */ /* 0x000e620000004200 */
[C---:B------:R-:W-:Y:S01]  /*3e70*/  FSETP.NEU.FTZ.AND P1, PT, R164.reuse, -INF , PT ;  /* 0xff800000a400780b */ /* 0x040fe20003f3d000 */
[----:B--2---:R-:W-:Y:S02]  /*3e80*/  FMUL.FTZ R215, R164, UR10 ;  /* 0x0000000aa4d77c20 */ /* 0x004fe40008410000 */
[----:B------:R-:W2:Y:S01]  /*3e90*/  LDSM.16.MT88.4 R104, [R196+0x14000] ;  /* 0x01400000c468783b */ /* 0x000ea20000004200 */
[----:B---3--:R-:W-:Y:S02]  /*3ea0*/  FMNMX.FTZ R3, R12, R3, !PT ;  /* 0x000000030c037209 */ /* 0x008fe40007810000 */
[----:B------:R-:W-:Y:S01]  /*3eb0*/  FSEL R215, R215, RZ, P1 ;  /* 0x000000ffd7d77208 */ /* 0x000fe20000800000 */
[----:B------:R-:W3:Y:S01]  /*3ec0*/  LDSM.16.MT88.4 R112, [R195+0x14000] ;  /* 0x01400000c370783b */ /* 0x000ee20000004200 */
[C---:B------:R-:W-:Y:S01]  /*3ed0*/  FSETP.NEU.FTZ.AND P1, PT, R3.reuse, -INF , PT ;  /* 0xff8000000300780b */ /* 0x040fe20003f3d000 */
[----:B------:R-:W-:-:S02]  /*3ee0*/  FMUL.FTZ R206, R3, UR10 ;  /* 0x0000000a03ce7c20 */ /* 0x000fc40008410000 */
[--C-:B------:R-:W-:Y:S01]  /*3ef0*/  FFMA.FTZ R194, R76, UR10, -R215.reuse ;  /* 0x0000000a4cc27c23 */ /* 0x100fe200080108d7 */
[--C-:B------:R-:W-:Y:S01]  /*3f00*/  FFMA.FTZ R191, R16, UR10, -R215.reuse ;  /* 0x0000000a10bf7c23 */ /* 0x100fe200080108d7 */
[--C-:B------:R-:W-:Y:S01]  /*3f10*/  FFMA.FTZ R190, R24, UR10, -R215.reuse ;  /* 0x0000000a18be7c23 */ /* 0x100fe200080108d7 */
[----:B------:R-:W-:Y:S01]  /*3f20*/  FSEL R206, R206, RZ, P1 ;  /* 0x000000ffcece7208 */ /* 0x000fe20000800000 */
[--C-:B------:R-:W-:Y:S01]  /*3f30*/  FFMA.FTZ R187, R18, UR10, -R215.reuse ;  /* 0x0000000a12bb7c23 */ /* 0x100fe200080108d7 */
[----:B------:R-:W3:Y:S01]  /*3f40*/  LDSM.16.MT88.4 R120, [R193+0x14000] ;  /* 0x01400000c178783b */ /* 0x000ee20000004200 */
[--C-:B------:R-:W-:Y:S01]  /*3f50*/  FFMA.FTZ R183, R6, UR10, -R215.reuse ;  /* 0x0000000a06b77c23 */ /* 0x100fe200080108d7 */
[--C-:B------:R-:W-:Y:S01]  /*3f60*/  FFMA.FTZ R182, R4, UR10, -R215.reuse ;  /* 0x0000000a04b67c23 */ /* 0x100fe200080108d7 */
[--C-:B------:R-:W-:Y:S01]  /*3f70*/  FFMA.FTZ R192, R23, UR10, -R206.reuse ;  /* 0x0000000a17c07c23 */ /* 0x100fe200080108ce */
[--C-:B------:R-:W-:Y:S01]  /*3f80*/  FFMA.FTZ R189, R79, UR10, -R206.reuse ;  /* 0x0000000a4fbd7c23 */ /* 0x100fe200080108ce */
[--C-:B------:R-:W-:Y:S01]  /*3f90*/  FFMA.FTZ R188, R19, UR10, -R206.reuse ;  /* 0x0000000a13bc7c23 */ /* 0x100fe200080108ce */
[--C-:B------:R-:W-:Y:S01]  /*3fa0*/  FFMA.FTZ R185, R27, UR10, -R206.reuse ;  /* 0x0000000a1bb97c23 */ /* 0x100fe200080108ce */
[----:B------:R-:W3:Y:S01]  /*3fb0*/  LDSM.16.MT88.4 R128, [R201+0x16000] ;  /* 0x01600000c980783b */ /* 0x000ee20000004200 */
[----:B------:R-:W-:Y:S01]  /*3fc0*/  MUFU.EX2 R194, R194 ;  /* 0x000000c200c27308 */ /* 0x000fe20000000800 */
[--C-:B------:R-:W-:Y:S01]  /*3fd0*/  FFMA.FTZ R186, R10, UR10, -R215.reuse ;  /* 0x0000000a0aba7c23 */ /* 0x100fe200080108d7 */
[--C-:B------:R-:W-:Y:S01]  /*3fe0*/  FFMA.FTZ R179, R8, UR10, -R215.reuse ;  /* 0x0000000a08b37c23 */ /* 0x100fe200080108d7 */
[----:B------:R-:W3:Y:S01]  /*3ff0*/  LDSM.16.MT88.4 R136, [R196+0x16000] ;  /* 0x01600000c488783b */ /* 0x000ee20000004200 */
[--C-:B------:R-:W-:Y:S01]  /*4000*/  FFMA.FTZ R180, R9, UR10, -R206.reuse ;  /* 0x0000000a09b47c23 */ /* 0x100fe200080108ce */
[--C-:B------:R-:W-:Y:S01]  /*4010*/  FFMA.FTZ R177, R11, UR10, -R206.reuse ;  /* 0x0000000a0bb17c23 */ /* 0x100fe200080108ce */
[--C-:B------:R-:W-:Y:S01]  /*4020*/  FFMA.FTZ R184, R17, UR10, -R206.reuse ;  /* 0x0000000a11b87c23 */ /* 0x100fe200080108ce */
[----:B------:R-:W3:Y:S01]  /*4030*/  LDSM.16.MT88.4 R152, [R195+0x16000] ;  /* 0x01600000c398783b */ /* 0x000ee20000004200 */
[----:B------:R-:W4:Y:S01]  /*4040*/  MUFU.EX2 R191, R191 ;  /* 0x000000bf00bf7308 */ /* 0x000f220000000800 */
[--C-:B------:R-:W-:Y:S01]  /*4050*/  FFMA.FTZ R181, R21, UR10, -R206.reuse ;  /* 0x0000000a15b57c23 */ /* 0x100fe200080108ce */
[--C-:B------:R-:W-:Y:S01]  /*4060*/  FFMA.FTZ R197, R204, UR10, -R215.reuse ;  /* 0x0000000accc57c23 */ /* 0x100fe200080108d7 */
[----:B------:R-:W3:Y:S01]  /*4070*/  LDSM.16.MT88.4 R4, [R193+0x16000] ;  /* 0x01600000c104783b */ /* 0x000ee20000004200 */
        /* <DEDUP_REMOVED lines=12> */
[----:B------:R-:W5:Y:S01]  /*4140*/  MUFU.EX2 R187, R187 ;  /* 0x000000bb00bb7308 */ /* 0x000f620000000800 */
[----:B----4-:R-:W-:Y:S01]  /*4150*/  F2FP.BF16.F32.PACK_AB R148, R191, R194 ;  /* 0x000000c2bf94723e */ /* 0x010fe200000010ff */
[--C-:B------:R-:W-:Y:S01]  /*4160*/  FFMA.FTZ R208, R213, UR10, -R206.reuse ;  /* 0x0000000ad5d07c23 */ /* 0x100fe200080108ce */
[----:B------:R-:W4:Y:S01]  /*4170*/  LDSM.16.MT88.4 R20, [R196+0x12800] ;  /* 0x01280000c414783b */ /* 0x000f220000004200 */
[--C-:B------:R-:W-:Y:S01]  /*4180*/  FFMA.FTZ R211, R211, UR10, -R206.reuse ;  /* 0x0000000ad3d37c23 */ /* 0x100fe200080108ce */
[--C-:B------:R-:W-:Y:S01]  /*4190*/  FFMA.FTZ R209, R209, UR10, -R206.reuse ;  /* 0x0000000ad1d17c23 */ /* 0x100fe200080108ce */
[--C-:B------:R-:W-:Y:S01]  /*41a0*/  FFMA.FTZ R214, R214, UR10, -R215.reuse ;  /* 0x0000000ad6d67c23 */ /* 0x100fe200080108d7 */
[----:B------:R-:W-:Y:S01]  /*41b0*/  LDSM.16.MT88.4 R172, [R193+0x10800] ;  /* 0x01080000c1ac783b */ /* 0x000fe20000004200 */
[----:B------:R-:W-:Y:S01]  /*41c0*/  MUFU.EX2 R192, R192 ;  /* 0x000000c000c07308 */ /* 0x000fe20000000800 */
[--C-:B------:R-:W-:Y:S01]  /*41d0*/  FFMA.FTZ R217, R212, UR10, -R215.reuse ;  /* 0x0000000ad4d97c23 */ /* 0x100fe200080108d7 */
[----:B------:R-:W-:Y:S01]  /*41e0*/  FFMA.FTZ R210, R210, UR10, -R215 ;  /* 0x0000000ad2d27c23 */ /* 0x000fe200080108d7 */
[----:B------:R-:W-:Y:S01]  /*41f0*/  LDSM.16.MT88.4 R168, [R201+0x12800] ;  /* 0x01280000c9a8783b */ /* 0x000fe20000004200 */
[----:B------:R-:W-:Y:S01]  /*4200*/  FFMA.FTZ R206, R205, UR10, -R206 ;  /* 0x0000000acdce7c23 */ /* 0x000fe200080108ce */
[----:B------:R-:W-:-:S02]  /*4210*/  FADD.FTZ R191, R194, R191 ;  /* 0x000000bfc2bf7221 */ /* 0x000fc40000010000 */
[----:B------:R-:W-:Y:S01]  /*4220*/  LDSM.16.MT88.4 R32, [R195+0x12800] ;  /* 0x01280000c320783b */ /* 0x000fe20000004200 */
[----:B------:R-:W1:Y:S01]  /*4230*/  MUFU.EX2 R189, R189 ;  /* 0x000000bd00bd7308 */ /* 0x000e620000000800 */
[C---:B-----5:R-:W-:Y:S01]  /*4240*/  F2FP.BF16.F32.PACK_AB R150, R187.reuse, R190 ;  /* 0x000000bebb96723e */ /* 0x060fe200000010ff */
[----:B------:R-:W-:Y:S01]  /*4250*/  FADD.FTZ R190, R190, R191 ;  /* 0x000000bfbebe7221 */ /* 0x000fe20000010000 */
[----:B------:R-:W-:Y:S03]  /*4260*/  LDSM.16.MT88.4 R28, [R193+0x12800] ;  /* 0x01280000c11c783b */ /* 0x000fe60000004200 */
[----:B------:R-:W-:Y:S01]  /*4270*/  FADD.FTZ R187, R187, R190 ;  /* 0x000000bebbbb7221 */ /* 0x000fe20000010000 */
[----:B------:R-:W-:Y:S01]  /*4280*/  LDSM.16.MT88.4 R24, [R196+0x14800] ;  /* 0x01480000c418783b */ /* 0x000fe20000004200 */
[----:B------:R-:W-:Y:S08]  /*4290*/  MUFU.EX2 R188, R188 ;  /* 0x000000bc00bc7308 */ /* 0x000ff00000000800 */
[----:B------:R-:W5:Y:S01]  /*42a0*/  MUFU.EX2 R185, R185 ;  /* 0x000000b900b97308 */ /* 0x000f620000000800 */
[----:B-1----:R-:W-:Y:S01]  /*42b0*/  F2FP.BF16.F32.PACK_AB R149, R189, R192 ;  /* 0x000000c0bd95723e */ /* 0x002fe200000010ff */
[----:B------:R-:W-:-:S06]  /*42c0*/  FADD.FTZ R189, R192, R189 ;  /* 0x000000bdc0bd7221 */ /* 0x000fcc0000010000 */
[----:B------:R-:W-:Y:S08]  /*42d0*/  MUFU.EX2 R186, R186 ;  /* 0x000000ba00ba7308 */ /* 0x000ff00000000800 */
[----:B------:R-:W1:Y:S01]  /*42e0*/  MUFU.EX2 R183, R183 ;  /* 0x000000b700b77308 */ /* 0x000e620000000800 */
[----:B-----5:R-:W-:Y:S01]  /*42f0*/  F2FP.BF16.F32.PACK_AB R151, R185, R188 ;  /* 0x000000bcb997723e */ /* 0x020fe200000010ff */
[----:B------:R-:W-:-:S04]  /*4300*/  FADD.FTZ R188, R188, R189 ;  /* 0x000000bdbcbc7221 */ /* 0x000fc80000010000 */
[----:B------:R-:W-:Y:S02]  /*4310*/  FADD.FTZ R185, R185, R188 ;  /* 0x000000bcb9b97221 */ /* 0x000fe40000010000 */
[----:B------:R-:W-:Y:S01]  /*4320*/  MUFU.EX2 R182, R182 ;  /* 0x000000b600b67308 */ /* 0x000fe20000000800 */
[C---:B------:R-:W-:Y:S07]  /*4330*/  HMMA.16816.F32.BF16 R44, R148.reuse, R48, RZ ;  /* 0x00000030942c723c */ /* 0x040fee00000418ff */
[----:B------:R-:W-:Y:S01]  /*4340*/  MUFU.EX2 R179, R179 ;  /* 0x000000b300b37308 */ /* 0x000fe20000000800 */
[C---:B------:R-:W-:Y:S07]  /*4350*/  HMMA.16816.F32.BF16 R48, R148.reuse, R50, RZ ;  /* 0x000000329430723c */ /* 0x040fee00000418ff */
[----:B------:R-:W-:Y:S01]  /*4360*/  MUFU.EX2 R184, R184 ;  /* 0x000000b800b87308 */ /* 0x000fe20000000800 */
[C---:B------:R-:W-:Y:S07]  /*4370*/  HMMA.16816.F32.BF16 R160, R148.reuse, R156, RZ ;  /* 0x0000009c94a0723c */ /* 0x040fee00000418ff */
[----:B------:R-:W5:Y:S01]  /*4380*/  MUFU.EX2 R181, R181 ;  /* 0x000000b500b57308 */ /* 0x000f620000000800 */
[C---:B------:R-:W-:Y:S07]  /*4390*/  HMMA.16816.F32.BF16 R36, R148.reuse, R40, RZ ;  /* 0x000000289424723c */ /* 0x040fee00000418ff */
[----:B------:R-:W-:Y:S01]  /*43a0*/  MUFU.EX2 R180, R180 ;  /* 0x000000b400b47308 */ /* 0x000fe20000000800 */
[C---:B------:R-:W-:Y:S07]  /*43b0*/  HMMA.16816.F32.BF16 R52, R148.reuse, R56, RZ ;  /* 0x000000389434723c */ /* 0x040fee00000418ff */
[----:B------:R-:W4:Y:S01]  /*43c0*/  MUFU.EX2 R177, R177 ;  /* 0x000000b100b17308 */ /* 0x000f220000000800 */
[C---:B------:R-:W-:Y:S07]  /*43d0*/  HMMA.16816.F32.BF16 R60, R148.reuse, R64, RZ ;  /* 0x00000040943c723c */ /* 0x040fee00000418ff */
[----:B------:R-:W-:Y:S01]  /*43e0*/  MUFU.EX2 R197, R197 ;  /* 0x000000c500c57308 */ /* 0x000fe20000000800 */
[C---:B------:R-:W-:Y:S07]  /*43f0*/  HMMA.16816.F32.BF16 R68, R148.reuse, R72, RZ ;  /* 0x000000489444723c */ /* 0x040fee00000418ff */
[----:B------:R-:W4:Y:S01]  /*4400*/  MUFU.EX2 R198, R198 ;  /* 0x000000c600c67308 */ /* 0x000f220000000800 */
[C---:B------:R-:W-:Y:S07]  /*4410*/  HMMA.16816.F32.BF16 R76, R148.reuse, R80, RZ ;  /* 0x00000050944c723c */ /* 0x040fee00000418ff */
[----:B------:R-:W-:Y:S01]  /*4420*/  MUFU.EX2 R199, R199 ;  /* 0x000000c700c77308 */ /* 0x000fe20000000800 */
[C---:B------:R-:W-:Y:S07]  /*4430*/  HMMA.16816.F32.BF16 R84, R148.reuse, R88, RZ ;  /* 0x000000589454723c */ /* 0x040fee00000418ff */
[----:B------:R-:W-:Y:S01]  /*4440*/  MUFU.EX2 R200, R200 ;  /* 0x000000c800c87308 */ /* 0x000fe20000000800 */
[C---:B------:R-:W-:Y:S07]  /*4450*/  HMMA.16816.F32.BF16 R92, R148.reuse, R96, RZ ;  /* 0x00000060945c723c */ /* 0x040fee00000418ff */
[----:B------:R-:W-:Y:S01]  /*4460*/  MUFU.EX2 R202, R202 ;  /* 0x000000ca00ca7308 */ /* 0x000fe20000000800 */
[C---:B--2---:R-:W-:Y:S07]  /*4470*/  HMMA.16816.F32.BF16 R100, R148.reuse, R104, RZ ;  /* 0x000000689464723c */ /* 0x044fee00000418ff */
[----:B------:R-:W2:Y:S01]  /*4480*/  MUFU.EX2 R203, R203 ;  /* 0x000000cb00cb7308 */ /* 0x000ea20000000800 */
[C---:B---3--:R-:W-:Y:S07]  /*4490*/  HMMA.16816.F32.BF16 R108, R148.reuse, R112, RZ ;  /* 0x00000070946c723c */ /* 0x048fee00000418ff */
[----:B------:R-:W-:Y:S01]  /*44a0*/  MUFU.EX2 R204, R204 ;  /* 0x000000cc00cc7308 */ /* 0x000fe20000000800 */
[C---:B------:R-:W-:Y:S07]  /*44b0*/  HMMA.16816.F32.BF16 R116, R148.reuse, R120, RZ ;  /* 0x000000789474723c */ /* 0x040fee00000418ff */
[----:B------:R-:W3:Y:S01]  /*44c0*/  MUFU.EX2 R207, R207 ;  /* 0x000000cf00cf7308 */ /* 0x000ee20000000800 */
[C---:B------:R-:W-:Y:S07]  /*44d0*/  HMMA.16816.F32.BF16 R124, R148.reuse, R128, RZ ;  /* 0x00000080947c723c */ /* 0x040fee00000418ff */
[----:B------:R-:W-:Y:S01]  /*44e0*/  MUFU.EX2 R214, R214 ;  /* 0x000000d600d67308 */ /* 0x000fe20000000800 */
[C---:B------:R-:W-:Y:S07]  /*44f0*/  HMMA.16816.F32.BF16 R132, R148.reuse, R136, RZ ;  /* 0x000000889484723c */ /* 0x040fee00000418ff */
[----:B------:R-:W3:Y:S01]  /*4500*/  MUFU.EX2 R217, R217 ;  /* 0x000000d900d97308 */ /* 0x000ee20000000800 */
[C---:B------:R-:W-:Y:S07]  /*4510*/  HMMA.16816.F32.BF16 R140, R148.reuse, R152, RZ ;  /* 0x00000098948c723c */ /* 0x040fee00000418ff */
[----:B------:R-:W-:Y:S01]  /*4520*/  MUFU.EX2 R210, R210 ;  /* 0x000000d200d27308 */ /* 0x000fe20000000800 */
[C---:B------:R-:W-:Y:S07]  /*4530*/  HMMA.16816.F32.BF16 R156, R148.reuse, R158, RZ ;  /* 0x0000009e949c723c */ /* 0x040fee00000418ff */
[----:B------:R-:W-:Y:S01]  /*4540*/  MUFU.EX2 R225, R225 ;  /* 0x000000e100e17308 */ /* 0x000fe20000000800 */
[C---:B------:R-:W-:Y:S07]  /*4550*/  HMMA.16816.F32.BF16 R40, R148.reuse, R42, RZ ;  /* 0x0000002a9428723c */ /* 0x040fee00000418ff */
[----:B------:R-:W-:Y:S01]  /*4560*/  MUFU.EX2 R208, R208 ;  /* 0x000000d000d07308 */ /* 0x000fe20000000800 */
[C---:B------:R-:W-:Y:S07]  /*4570*/  HMMA.16816.F32.BF16 R56, R148.reuse, R58, RZ ;  /* 0x0000003a9438723c */ /* 0x040fee00000418ff */
[----:B------:R-:W3:Y:S01]  /*4580*/  MUFU.EX2 R211, R211 ;  /* 0x000000d300d37308 */ /* 0x000ee20000000800 */
[C---:B------:R-:W-:Y:S07]  /*4590*/  HMMA.16816.F32.BF16 R64, R148.reuse, R66, RZ ;  /* 0x000000429440723c */ /* 0x040fee00000418ff */
[----:B------:R-:W-:Y:S01]  /*45a0*/  MUFU.EX2 R209, R209 ;  /* 0x000000d100d17308 */ /* 0x000fe20000000800 */
[C---:B------:R-:W-:Y:S07]  /*45b0*/  HMMA.16816.F32.BF16 R72, R148.reuse, R74, RZ ;  /* 0x0000004a9448723c */ /* 0x040fee00000418ff */
[----:B------:R-:W3:Y:S01]  /*45c0*/  MUFU.EX2 R206, R206 ;  /* 0x000000ce00ce7308 */ /* 0x000ee20000000800 */
[C---:B------:R-:W-:Y:S08]  /*45d0*/  HMMA.16816.F32.BF16 R80, R148.reuse, R82, RZ ;  /* 0x000000529450723c */ /* 0x040ff000000418ff */
        /* <DEDUP_REMOVED lines=8> */
[----:B------:R-:W-:Y:S01]  /*4660*/  HMMA.16816.F32.BF16 R144, R148, R4, RZ ;  /* 0x000000049490723c */ /* 0x000fe200000418ff */
[----:B-1----:R-:W-:Y:S01]  /*4670*/  F2FP.BF16.F32.PACK_AB R4, R183, R186 ;  /* 0x000000bab704723e */ /* 0x002fe200000010ff */
[----:B------:R-:W-:Y:S01]  /*4680*/  FADD.FTZ R186, R186, R187 ;  /* 0x000000bbbaba7221 */ /* 0x000fe20000010000 */
[----:B-----5:R-:W-:Y:S01]  /*4690*/  F2FP.BF16.F32.PACK_AB R5, R181, R184 ;  /* 0x000000b8b505723e */ /* 0x020fe200000010ff */
[----:B------:R-:W-:-:S02]  /*46a0*/  FADD.FTZ R184, R184, R185 ;  /* 0x000000b9b8b87221 */ /* 0x000fc40000010000 */
[----:B------:R-:W-:Y:S02]  /*46b0*/  FADD.FTZ R183, R183, R186 ;  /* 0x000000bab7b77221 */ /* 0x000fe40000010000 */
[----:B------:R-:W-:Y:S01]  /*46c0*/  HMMA.16816.F32.BF16 R148, R148, R6, RZ ;  /* 0x000000069494723c */ /* 0x000fe200000418ff */
[----:B------:R-:W-:Y:S01]  /*46d0*/  F2FP.BF16.F32.PACK_AB R6, R179, R182 ;  /* 0x000000b6b306723e */ /* 0x000fe200000010ff */
[----:B------:R-:W-:Y:S01]  /*46e0*/  FADD.FTZ R181, R181, R184 ;  /* 0x000000b8b5b57221 */ /* 0x000fe20000010000 */
[----:B----4-:R-:W-:-:S03]  /*46f0*/  F2FP.BF16.F32.PACK_AB R7, R177, R180 ;  /* 0x000000b4b107723e */ /* 0x010fc600000010ff */
[----:B------:R-:W-:-:S04]  /*4700*/  FADD.FTZ R180, R180, R181 ;  /* 0x000000b5b4b47221 */ /* 0x000fc80000010000 */
[----:B------:R-:W-:Y:S01]  /*4710*/  HMMA.16816.F32.BF16 R44, R4, R8, R44 ;  /* 0x00000008042c723c */ /* 0x000fe2000004182c */
[----:B------:R-:W-:-:S07]  /*4720*/  FADD.FTZ R177, R177, R180 ;  /* 0x000000b4b1b17221 */ /* 0x000fce0000010000 */
[C---:B------:R-:W-:Y:S01]  /*4730*/  HMMA.16816.F32.BF16 R48, R4.reuse, R10, R48 ;  /* 0x0000000a0430723c */ /* 0x040fe20000041830 */
[----:B------:R-:W1:Y:S07]  /*4740*/  LDSM.16.MT88.4 R8, [R193+0x14800] ;  /* 0x01480000c108783b */ /* 0x000e6e0000004200 */
[C---:B------:R-:W-:Y:S08]  /*4750*/  HMMA.16816.F32.BF16 R160, R4.reuse, R16, R160 ;  /* 0x0000001004a0723c */ /* 0x040ff000000418a0 */
[C---:B------:R-:W-:Y:S01]  /*4760*/  HMMA.16816.F32.BF16 R156, R4.reuse, R18, R156 ;  /* 0x00000012049c723c */ /* 0x040fe2000004189c */
[----:B------:R-:W4:Y:S07]  /*4770*/  LDSM.16.MT88.4 R16, [R201+0x14800] ;  /* 0x01480000c910783b */ /* 0x000f2e0000004200 */
[C---:B------:R-:W-:Y:S08]  /*4780*/  HMMA.16816.F32.BF16 R36, R4.reuse, R12, R36 ;  /* 0x0000000c0424723c */ /* 0x040ff00000041824 */
[C---:B------:R-:W-:Y:S01]  /*4790*/  HMMA.16816.F32.BF16 R40, R4.reuse, R14, R40 ;  /* 0x0000000e0428723c */ /* 0x040fe20000041828 */
[----:B------:R-:W5:Y:S07]  /*47a0*/  LDSM.16.MT88.4 R12, [R195+0x14800] ;  /* 0x01480000c30c783b */ /* 0x000f6e0000004200 */
[C---:B------:R-:W-:Y:S08]  /*47b0*/  HMMA.16816.F32.BF16 R68, R4.reuse, R20, R68 ;  /* 0x000000140444723c */ /* 0x040ff00000041844 */
[C---:B-1----:R-:W-:Y:S08]  /*47c0*/  HMMA.16816.F32.BF16 R116, R4.reuse, R8, R116 ;  /* 0x000000080474723c */ /* 0x042ff00000041874 */
[C---:B------:R-:W-:Y:S01]  /*47d0*/  HMMA.16816.F32.BF16 R120, R4.reuse, R10, R120 ;  /* 0x0000000a0478723c */ /* 0x040fe20000041878 */
[----:B------:R-:W1:Y:S07]  /*47e0*/  LDSM.16.MT88.4 R8, [R193+0x16800] ;  /* 0x01680000c108783b */ /* 0x000e6e0000004200 */
[C---:B----4-:R-:W-:Y:S08]  /*47f0*/  HMMA.16816.F32.BF16 R92, R4.reuse, R16, R92 ;  /* 0x00000010045c723c */ /* 0x050ff0000004185c */
[C---:B------:R-:W-:Y:S01]  /*4800*/  HMMA.16816.F32.BF16 R96, R4.reuse, R18, R96 ;  /* 0x000000120460723c */ /* 0x040fe20000041860 */
[----:B------:R-:W4:Y:S07]  /*4810*/  LDSM.16.MT88.4 R16, [R196+0x16800] ;  /* 0x01680000c410783b */ /* 0x000f2e0000004200 */
[C---:B-----5:R-:W-:Y:S08]  /*4820*/  HMMA.16816.F32.BF16 R108, R4.reuse, R12, R108 ;  /* 0x0000000c046c723c */ /* 0x060ff0000004186c */
[C---:B------:R-:W-:Y:S01]  /*4830*/  HMMA.16816.F32.BF16 R112, R4.reuse, R14, R112 ;  /* 0x0000000e0470723c */ /* 0x040fe20000041870 */
[----:B------:R-:W5:Y:S07]  /*4840*/  LDSM.16.MT88.4 R12, [R195+0x16800] ;  /* 0x01680000c30c783b */ /* 0x000f6e0000004200 */
[C---:B------:R-:W-:Y:S01]  /*4850*/  HMMA.16816.F32.BF16 R72, R4.reuse, R22, R72 ;  /* 0x000000160448723c */ /* 0x040fe20000041848 */
[----:B------:R-:W2:Y:S07]  /*4860*/  LDSM.16.MT88.4 R20, [R201+0x16800] ;  /* 0x01680000c914783b */ /* 0x000eae0000004200 */
[C---:B-1----:R-:W-:Y:S08]  /*4870*/  HMMA.16816.F32.BF16 R144, R4.reuse, R8, R144 ;  /* 0x000000080490723c */ /* 0x042ff00000041890 */
[C---:B------:R-:W-:Y:S01]  /*4880*/  HMMA.16816.F32.BF16 R148, R4.reuse, R10, R148 ;  /* 0x0000000a0494723c */ /* 0x040fe20000041894 */
[----:B------:R-:W1:Y:S07]  /*4890*/  LDSM.16.MT88.4 R8, [R193+0x11000] ;  /* 0x01100000c108783b */ /* 0x000e6e0000004200 */
[C---:B----4-:R-:W-:Y:S08]  /*48a0*/  HMMA.16816.F32.BF16 R132, R4.reuse, R16, R132 ;  /* 0x000000100484723c */ /* 0x050ff00000041884 */
[C---:B------:R-:W-:Y:S01]  /*48b0*/  HMMA.16816.F32.BF16 R136, R4.reuse, R18, R136 ;  /* 0x000000120488723c */ /* 0x040fe20000041888 */
[----:B------:R-:W-:Y:S07]  /*48c0*/  LDSM.16.MT88.4 R16, [R201+0x13000] ;  /* 0x01300000c910783b */ /* 0x000fee0000004200 */
[C---:B-----5:R-:W-:Y:S08]  /*48d0*/  HMMA.16816.F32.BF16 R140, R4.reuse, R12, R140 ;  /* 0x0000000c048c723c */ /* 0x060ff0000004188c */
[C---:B------:R-:W-:Y:S01]  /*48e0*/  HMMA.16816.F32.BF16 R152, R4.reuse, R14, R152 ;  /* 0x0000000e0498723c */ /* 0x040fe20000041898 */
[----:B------:R-:W4:Y:S07]  /*48f0*/  LDSM.16.MT88.4 R12, [R196+0x11000] ;  /* 0x01100000c40c783b */ /* 0x000f2e0000004200 */
[C---:B------:R-:W-:Y:S08]  /*4900*/  HMMA.16816.F32.BF16 R52, R4.reuse, R172, R52 ;  /* 0x000000ac0434723c */ /* 0x040ff00000041834 */
[C---:B------:R-:W-:Y:S01]  /*4910*/  HMMA.16816.F32.BF16 R56, R4.reuse, R174, R56 ;  /* 0x000000ae0438723c */ /* 0x040fe20000041838 */
[----:B------:R-:W-:Y:S07]  /*4920*/  LDSM.16.MT88.4 R172, [R196+0x13800] ;  /* 0x01380000c4ac783b */ /* 0x000fee0000004200 */
        /* <DEDUP_REMOVED lines=11> */
[----:B------:R-:W5:Y:S07]  /*49e0*/  LDSM.16.MT88.4 R24, [R201+0x11000] ;  /* 0x01100000c918783b */ /* 0x000f6e0000004200 */
[C---:B--2---:R-:W-:Y:S08]  /*49f0*/  HMMA.16816.F32.BF16 R124, R4.reuse, R20, R124 ;  /* 0x00000014047c723c */ /* 0x044ff0000004187c */
[----:B------:R-:W-:Y:S01]  /*4a00*/  HMMA.16816.F32.BF16 R128, R4, R22, R128 ;  /* 0x000000160480723c */ /* 0x000fe20000041880 */
[----:B------:R-:W-:Y:S01]  /*4a10*/  F2FP.BF16.F32.PACK_AB R4, R198, R197 ;  /* 0x000000c5c604723e */ /* 0x000fe200000010ff */
[----:B------:R-:W-:Y:S01]  /*4a20*/  LDSM.16.MT88.4 R20, [R195+0x11000] ;  /* 0x01100000c314783b */ /* 0x000fe20000004200 */
[----:B------:R-:W-:Y:S01]  /*4a30*/  F2FP.BF16.F32.PACK_AB R5, R203, R202 ;  /* 0x000000cacb05723e */ /* 0x000fe200000010ff */
[----:B------:R-:W-:Y:S01]  /*4a40*/  FADD.FTZ R202, R202, R177 ;  /* 0x000000b1caca7221 */ /* 0x000fe20000010000 */
[----:B------:R-:W-:-:S02]  /*4a50*/  F2FP.BF16.F32.PACK_AB R6, R200, R199 ;  /* 0x000000c7c806723e */ /* 0x000fc400000010ff */
[----:B---3--:R-:W-:Y:S01]  /*4a60*/  F2FP.BF16.F32.PACK_AB R7, R207, R204 ;  /* 0x000000cccf07723e */ /* 0x008fe200000010ff */
[----:B------:R-:W-:-:S04]  /*4a70*/  FADD.FTZ R203, R203, R202 ;  /* 0x000000cacbcb7221 */ /* 0x000fc80000010000 */
[----:B------:R-:W-:Y:S02]  /*4a80*/  FADD.FTZ R204, R204, R203 ;  /* 0x000000cbcccc7221 */ /* 0x000fe40000010000 */
[----:B-1----:R-:W-:Y:S02]  /*4a90*/  HMMA.16816.F32.BF16 R52, R4, R8, R52 ;  /* 0x000000080434723c */ /* 0x002fe40000041834 */
[----:B------:R-:W-:-:S06]  /*4aa0*/  FADD.FTZ R207, R207, R204 ;  /* 0x000000cccfcf7221 */ /* 0x000fcc0000010000 */
[C---:B------:R-:W-:Y:S01]  /*4ab0*/  HMMA.16816.F32.BF16 R56, R4.reuse, R10, R56 ;  /* 0x0000000a0438723c */ /* 0x040fe20000041838 */
[----:B------:R-:W1:Y:S07]  /*4ac0*/  LDSM.16.MT88.4 R8, [R196+0x15000] ;  /* 0x01500000c408783b */ /* 0x000e6e0000004200 */
[C---:B----4-:R-:W-:Y:S08]  /*4ad0*/  HMMA.16816.F32.BF16 R36, R4.reuse, R12, R36 ;  /* 0x0000000c0424723c */ /* 0x050ff00000041824 */
[C---:B------:R-:W-:Y:S01]  /*4ae0*/  HMMA.16816.F32.BF16 R40, R4.reuse, R14, R40 ;  /* 0x0000000e0428723c */ /* 0x040fe20000041828 */
[----:B------:R-:W2:Y:S07]  /*4af0*/  LDSM.16.MT88.4 R12, [R195+0x13000] ;  /* 0x01300000c30c783b */ /* 0x000eae0000004200 */
[C---:B------:R-:W-:Y:S08]  /*4b00*/  HMMA.16816.F32.BF16 R60, R4.reuse, R16, R60 ;  /* 0x00000010043c723c */ /* 0x040ff0000004183c */
[C---:B------:R-:W-:Y:S01]  /*4b10*/  HMMA.16816.F32.BF16 R64, R4.reuse, R18, R64 ;  /* 0x000000120440723c */ /* 0x040fe20000041840 */
[----:B------:R-:W3:Y:S07]  /*4b20*/  LDSM.16.MT88.4 R16, [R195+0x15000] ;  /* 0x01500000c310783b */ /* 0x000eee0000004200 */
[C---:B-----5:R-:W-:Y:S08]  /*4b30*/  HMMA.16816.F32.BF16 R160, R4.reuse, R24, R160 ;  /* 0x0000001804a0723c */ /* 0x060ff000000418a0 */
[C---:B------:R-:W-:Y:S01]  /*4b40*/  HMMA.16816.F32.BF16 R156, R4.reuse, R26, R156 ;  /* 0x0000001a049c723c */ /* 0x040fe2000004189c */
[----:B------:R-:W4:Y:S07]  /*4b50*/  LDSM.16.MT88.4 R24, [R201+0x15000] ;  /* 0x01500000c918783b */ /* 0x000f2e0000004200 */
[C---:B-1----:R-:W-:Y:S08]  /*4b60*/  HMMA.16816.F32.BF16 R100, R4.reuse, R8, R100 ;  /* 0x000000080464723c */ /* 0x042ff00000041864 */
[C---:B------:R-:W-:Y:S01]  /*4b70*/  HMMA.16816.F32.BF16 R104, R4.reuse, R10, R104 ;  /* 0x0000000a0468723c */ /* 0x040fe20000041868 */
[----:B------:R-:W1:Y:S07]  /*4b80*/  LDSM.16.MT88.4 R8, [R196+0x17000] ;  /* 0x01700000c408783b */ /* 0x000e6e0000004200 */
[C---:B--2---:R-:W-:Y:S08]  /*4b90*/  HMMA.16816.F32.BF16 R76, R4.reuse, R12, R76 ;  /* 0x0000000c044c723c */ /* 0x044ff0000004184c */
[C---:B------:R-:W-:Y:S01]  /*4ba0*/  HMMA.16816.F32.BF16 R80, R4.reuse, R14, R80 ;  /* 0x0000000e0450723c */ /* 0x040fe20000041850 */
[----:B------:R-:W2:Y:S07]  /*4bb0*/  LDSM.16.MT88.4 R12, [R201+0x17000] ;  /* 0x01700000c90c783b */ /* 0x000eae0000004200 */
[C---:B---3--:R-:W-:Y:S08]  /*4bc0*/  HMMA.16816.F32.BF16 R108, R4.reuse, R16, R108 ;  /* 0x00000010046c723c */ /* 0x048ff0000004186c */
[C---:B------:R-:W-:Y:S01]  /*4bd0*/  HMMA.16816.F32.BF16 R112, R4.reuse, R18, R112 ;  /* 0x000000120470723c */ /* 0x040fe20000041870 */
[----:B------:R-:W3:Y:S07]  /*4be0*/  LDSM.16.MT88.4 R16, [R195+0x17000] ;  /* 0x01700000c310783b */ /* 0x000eee0000004200 */
[C---:B------:R-:W-:Y:S08]  /*4bf0*/  HMMA.16816.F32.BF16 R44, R4.reuse, R20, R44 ;  /* 0x00000014042c723c */ /* 0x040ff0000004182c */
[C---:B------:R-:W-:Y:S01]  /*4c00*/  HMMA.16816.F32.BF16 R48, R4.reuse, R22, R48 ;  /* 0x000000160430723c */ /* 0x040fe20000041830 */
[----:B------:R-:W5:Y:S07]  /*4c10*/  LDSM.16.MT88.4 R20, [R193+0x15000] ;  /* 0x01500000c114783b */ /* 0x000f6e0000004200 */
[C---:B----4-:R-:W-:Y:S08]  /*4c20*/  HMMA.16816.F32.BF16 R92, R4.reuse, R24, R92 ;  /* 0x00000018045c723c */ /* 0x050ff0000004185c */
        /* <DEDUP_REMOVED lines=13> */
[----:B------:R-:W-:Y:S07]  /*4d00*/  LDSM.16.MT88.4 R32, [R196+0x17800] ;  /* 0x01780000c420783b */ /* 0x000fee0000004200 */
[C---:B------:R-:W-:Y:S08]  /*4d10*/  HMMA.16816.F32.BF16 R84, R4.reuse, R28, R84 ;  /* 0x0000001c0454723c */ /* 0x040ff00000041854 */
[C---:B------:R-:W-:Y:S01]  /*4d20*/  HMMA.16816.F32.BF16 R88, R4.reuse, R30, R88 ;  /* 0x0000001e0458723c */ /* 0x040fe20000041858 */
[----:B------:R-:W-:Y:S07]  /*4d30*/  LDSM.16.MT88.4 R28, [R195+0x13800] ;  /* 0x01380000c31c783b */ /* 0x000fee0000004200 */
[C---:B-----5:R-:W-:Y:S08]  /*4d40*/  HMMA.16816.F32.BF16 R116, R4.reuse, R20, R116 ;  /* 0x000000140474723c */ /* 0x060ff00000041874 */
[C---:B------:R-:W-:Y:S01]  /*4d50*/  HMMA.16816.F32.BF16 R120, R4.reuse, R22, R120 ;  /* 0x000000160478723c */ /* 0x040fe20000041878 */
[----:B------:R-:W5:Y:S07]  /*4d60*/  LDSM.16.MT88.4 R20, [R201+0x15800] ;  /* 0x01580000c914783b */ /* 0x000f6e0000004200 */
[C---:B----4-:R-:W-:Y:S08]  /*4d70*/  HMMA.16816.F32.BF16 R144, R4.reuse, R24, R144 ;  /* 0x000000180490723c */ /* 0x050ff00000041890 */
[----:B------:R-:W-:Y:S01]  /*4d80*/  HMMA.16816.F32.BF16 R148, R4, R26, R148 ;  /* 0x0000001a0494723c */ /* 0x000fe20000041894 */
[----:B------:R-:W-:Y:S01]  /*4d90*/  F2FP.BF16.F32.PACK_AB R4, R217, R214 ;  /* 0x000000d6d904723e */ /* 0x000fe200000010ff */
[----:B------:R-:W-:Y:S01]  /*4da0*/  LDSM.16.MT88.4 R24, [R195+0x15800] ;  /* 0x01580000c318783b */ /* 0x000fe20000004200 */
[----:B------:R-:W-:Y:S01]  /*4db0*/  F2FP.BF16.F32.PACK_AB R5, R211, R208 ;  /* 0x000000d0d305723e */ /* 0x000fe200000010ff */
[----:B------:R-:W-:Y:S01]  /*4dc0*/  FADD.FTZ R208, R208, R207 ;  /* 0x000000cfd0d07221 */ /* 0x000fe20000010000 */
[----:B------:R-:W-:-:S02]  /*4dd0*/  F2FP.BF16.F32.PACK_AB R6, R225, R210 ;  /* 0x000000d2e106723e */ /* 0x000fc400000010ff */
[----:B------:R-:W-:Y:S01]  /*4de0*/  F2FP.BF16.F32.PACK_AB R7, R206, R209 ;  /* 0x000000d1ce07723e */ /* 0x000fe200000010ff */
[----:B------:R-:W-:-:S04]  /*4df0*/  FADD.FTZ R208, R211, R208 ;  /* 0x000000d0d3d07221 */ /* 0x000fc80000010000 */
[----:B------:R-:W-:Y:S02]  /*4e00*/  FADD.FTZ R209, R209, R208 ;  /* 0x000000d0d1d17221 */ /* 0x000fe40000010000 */
[----:B-1----:R-:W-:Y:S02]  /*4e10*/  HMMA.16816.F32.BF16 R60, R4, R8, R60 ;  /* 0x00000008043c723c */ /* 0x002fe4000004183c */
[----:B------:R-:W-:-:S06]  /*4e20*/  FADD.FTZ R223, R206, R209 ;  /* 0x000000d1cedf7221 */ /* 0x000fcc0000010000 */
        /* <DEDUP_REMOVED lines=8> */
[C---:B-----5:R-:W-:Y:S08]  /*4eb0*/  HMMA.16816.F32.BF16 R92, R4.reuse, R20, R92 ;  /* 0x00000014045c723c */ /* 0x060ff0000004185c */
[C---:B-1----:R-:W-:Y:S08]  /*4ec0*/  HMMA.16816.F32.BF16 R44, R4.reuse, R8, R44 ;  /* 0x00000008042c723c */ /* 0x042ff0000004182c */
[C---:B------:R-:W-:Y:S01]  /*4ed0*/  HMMA.16816.F32.BF16 R48, R4.reuse, R10, R48 ;  /* 0x0000000a0430723c */ /* 0x040fe20000041830 */
[----:B------:R-:W1:Y:S07]  /*4ee0*/  LDSM.16.MT88.4 R8, [R193+0x15800] ;  /* 0x01580000c108783b */ /* 0x000e6e0000004200 */
[C---:B------:R-:W-:Y:S01]  /*4ef0*/  HMMA.16816.F32.BF16 R96, R4.reuse, R22, R96 ;  /* 0x000000160460723c */ /* 0x040fe20000041860 */
[----:B------:R-:W4:Y:S07]  /*4f00*/  LDSM.16.MT88.4 R20, [R195+0x17800] ;  /* 0x01780000c314783b */ /* 0x000f2e0000004200 */
[C---:B--2---:R-:W-:Y:S08]  /*4f10*/  HMMA.16816.F32.BF16 R36, R4.reuse, R12, R36 ;  /* 0x0000000c0424723c */ /* 0x044ff00000041824 */
[C---:B------:R-:W-:Y:S01]  /*4f20*/  HMMA.16816.F32.BF16 R40, R4.reuse, R14, R40 ;  /* 0x0000000e0428723c */ /* 0x040fe20000041828 */
[----:B------:R-:W2:Y:S07]  /*4f30*/  LDSM.16.MT88.4 R12, [R193+0x13800] ;  /* 0x01380000c10c783b */ /* 0x000eae0000004200 */
[C---:B---3--:R-:W-:Y:S08]  /*4f40*/  HMMA.16816.F32.BF16 R52, R4.reuse, R16, R52 ;  /* 0x000000100434723c */ /* 0x048ff00000041834 */
[C---:B------:R-:W-:Y:S01]  /*4f50*/  HMMA.16816.F32.BF16 R56, R4.reuse, R18, R56 ;  /* 0x000000120438723c */ /* 0x040fe20000041838 */
[----:B------:R-:W3:Y:S07]  /*4f60*/  LDSM.16.MT88.4 R16, [R193+0x17800] ;  /* 0x01780000c110783b */ /* 0x000eee0000004200 */
[----:B-1----:R-:W-:Y:S01]  /*4f70*/  HMMA.16816.F32.BF16 R116, R4, R8, R116 ;  /* 0x000000080474723c */ /* 0x002fe20000041874 */
[----:B------:R-:W-:-:S04]  /*4f80*/  FADD.FTZ R8, R182, R183 ;  /* 0x000000b7b6087221 */ /* 0x000fc80000010000 */
[----:B------:R-:W-:-:S03]  /*4f90*/  FADD.FTZ R8, R179, R8 ;  /* 0x00000008b3087221 */ /* 0x000fc60000010000 */
[----:B------:R-:W-:Y:S01]  /*4fa0*/  HMMA.16816.F32.BF16 R68, R4, R172, R68 ;  /* 0x000000ac0444723c */ /* 0x000fe20000041844 */
        /* <DEDUP_REMOVED lines=11> */
[C---:B------:R-:W-:Y:S08]  /*5060*/  HMMA.16816.F32.BF16 R132, R4.reuse, R32, R132 ;  /* 0x000000200484723c */ /* 0x040ff00000041884 */
[C---:B------:R-:W-:Y:S08]  /*5070*/  HMMA.16816.F32.BF16 R136, R4.reuse, R34, R136 ;  /* 0x000000220488723c */ /* 0x040ff00000041888 */
[C---:B------:R-:W-:Y:S08]  /*5080*/  HMMA.16816.F32.BF16 R76, R4.reuse, R28, R76 ;  /* 0x0000001c044c723c */ /* 0x040ff0000004184c */
[C---:B------:R-:W-:Y:S08]  /*5090*/  HMMA.16816.F32.BF16 R80, R4.reuse, R30, R80 ;  /* 0x0000001e0450723c */ /* 0x040ff00000041850 */
[C---:B------:R-:W-:Y:S08]  /*50a0*/  HMMA.16816.F32.BF16 R108, R4.reuse, R24, R108 ;  /* 0x00000018046c723c */ /* 0x040ff0000004186c */
[C---:B------:R-:W-:Y:S08]  /*50b0*/  HMMA.16816.F32.BF16 R112, R4.reuse, R26, R112 ;  /* 0x0000001a0470723c */ /* 0x040ff00000041870 */
[C---:B----4-:R-:W-:Y:S08]  /*50c0*/  HMMA.16816.F32.BF16 R140, R4.reuse, R20, R140 ;  /* 0x00000014048c723c */ /* 0x050ff0000004188c */
[C---:B------:R-:W-:Y:S08]  /*50d0*/  HMMA.16816.F32.BF16 R152, R4.reuse, R22, R152 ;  /* 0x000000160498723c */ /* 0x040ff00000041898 */
[C---:B--2---:R-:W-:Y:S08]  /*50e0*/  HMMA.16816.F32.BF16 R84, R4.reuse, R12, R84 ;  /* 0x0000000c0454723c */ /* 0x044ff00000041854 */
[C---:B------:R-:W-:Y:S08]  /*50f0*/  HMMA.16816.F32.BF16 R88, R4.reuse, R14, R88 ;  /* 0x0000000e0458723c */ /* 0x040ff00000041858 */
[C---:B------:R-:W-:Y:S08]  /*5100*/  HMMA.16816.F32.BF16 R120, R4.reuse, R10, R120 ;  /* 0x0000000a0478723c */ /* 0x040ff00000041878 */
[C---:B---3--:R-:W-:Y:S08]  /*5110*/  HMMA.16816.F32.BF16 R144, R4.reuse, R16, R144 ;  /* 0x000000100490723c */ /* 0x048ff00000041890 */
[----:B------:R-:W-:Y:S01]  /*5120*/  HMMA.16816.F32.BF16 R148, R4, R18, R148 ;  /* 0x000000120494723c */ /* 0x000fe20000041894 */
[----:B------:R-:W-:-:S04]  /*5130*/  NOP ;  /* 0x0000000000007918 */ /* 0x000fc80000000000 */
[----:B------:R-:W-:-:S15]  /*5140*/  BRA.U !UP2, `(.L_x_22) ;  /* 0x000000310ae87547 */ /* 0x000fde000b800000 */
[----:B------:R-:W-:Y:S01]  /*5150*/  IMAD.U32 R4, RZ, RZ, UR22 ;  /* 0x00000016ff047e24 */ /* 0x000fe2000f8e00ff */
[----:B------:R-:W-:Y:S01]  /*5160*/  UIMAD UR4, UR23, UR4, URZ ;  /* 0x00000004170472a4 */ /* 0x000fe2000f8e02ff */
[----:B------:R-:W-:Y:S01]  /*5170*/  IMAD.U32 R5, RZ, RZ, UR20 ;  /* 0x00000014ff057e24 */ /* 0x000fe2000f8e00ff */
[----:B------:R-:W-:Y:S01]  /*5180*/  LOP3.LUT R221, R178, 0x1e00, R165, 0xf8, !PT ;  /* 0x00001e00b2dd7812 */ /* 0x000fe200078ef8a5 */
[----:B------:R-:W-:Y:S01]  /*5190*/  IMAD.SHL.U32 R209, R176, 0x40, RZ ;  /* 0x00000040b0d17824 */ /* 0x000fe200078e00ff */
[----:B------:R-:W-:Y:S01]  /*51a0*/  UIMAD UR5, UR19, UR5, UR4 ;  /* 0x00000005130572a4 */ /* 0x000fe2000f8e0204 */
[----:B------:R-:W-:Y:S01]  /*51b0*/  IMAD.WIDE.U32 R4, R166, UR6, R4 ;  /* 0x00000006a6047c25 */ /* 0x000fe2000f8e0004 */
[----:B------:R-:W-:Y:S02]  /*51c0*/  ULEA.HI.SX32 UR4, UR18, 0xfffffffe, 0x1a ;  /* 0xfffffffe12047891 */ /* 0x000fe4000f8fd2ff */
[----:B------:R-:W-:Y:S01]  /*51d0*/  LOP3.LUT R6, R209, 0x1c0, RZ, 0xc0, !PT ;  /* 0x000001c0d1067812 */ /* 0x000fe200078ec0ff */
[----:B------:R-:W-:Y:S01]  /*51e0*/  IMAD.IADD R5, R167, 0x1, R5 ;  /* 0x00000001a7057824 */ /* 0x000fe200078e0205 */
[----:B------:R-:W-:Y:S01]  /*51f0*/  UIMAD.WIDE.U32 UR20, UR4, UR6, URZ ;  /* 0x00000006041472a5 */ /* 0x000fe2000f8e00ff */
[----:B------:R-:W-:Y:S01]  /*5200*/  IMAD.SHL.U32 R219, R176, 0x20, RZ ;  /* 0x00000020b0db7824 */ /* 0x000fe200078e00ff */
[----:B------:R-:W-:Y:S01]  /*5210*/  LOP3.LUT R165, R6, 0x38, R165, 0xf8, !PT ;  /* 0x0000003806a57812 */ /* 0x000fe200078ef8a5 */
[----:B------:R-:W-:Y:S01]  /*5220*/  IMAD.WIDE.U32 R4, R0, UR19, R4 ;  /* 0x0000001300047c25 */ /* 0x000fe2000f8e0004 */
[C---:B------:R-:W-:Y:S01]  /*5230*/  LOP3.LUT R0, R209.reuse, 0x200, RZ, 0xc0, !PT ;  /* 0x00000200d1007812 */ /* 0x040fe200078ec0ff */
[----:B------:R-:W-:Y:S01]  /*5240*/  UIMAD UR4, UR4, UR7, UR21 ;  /* 0x00000007040472a4 */ /* 0x000fe2000f8e0215 */
[----:B------:R-:W-:Y:S01]  /*5250*/  LOP3.LUT R214, R209, 0x400, RZ, 0xc0, !PT ;  /* 0x00000400d1d67812 */ /* 0x000fe200078ec0ff */
[----:B------:R-:W-:Y:S01]  /*5260*/  IMAD.U32 R7, RZ, RZ, UR21 ;  /* 0x00000015ff077e24 */ /* 0x000fe2000f8e00ff */
[----:B------:R-:W-:Y:S01]  /*5270*/  IADD3 R2, P1, PT, R2, R4, RZ ;  /* 0x0000000402027210 */ /* 0x000fe20007f3e0ff */
[----:B------:R-:W-:Y:S01]  /*5280*/  IMAD.U32 R6, RZ, RZ, UR20 ;  /* 0x00000014ff067e24 */ /* 0x000fe2000f8e00ff */
[----:B------:R-:W-:Y:S01]  /*5290*/  LOP3.LUT R219, R0, 0x7c00, R219, 0xf8, !PT ;  /* 0x00007c0000db7812 */ /* 0x000fe200078ef8db */
[----:B------:R-:W-:Y:S01]  /*52a0*/  USHF.L.U64.HI UR10, UR6, 0x5, UR7 ;  /* 0x00000005060a7899 */ /* 0x000fe20008010207 */
[----:B------:R-:W-:Y:S01]  /*52b0*/  IADD3.X R9, PT, PT, R5, UR5, RZ, P1, !PT ;  /* 0x0000000505097c10 */ /* 0x000fe20008ffe4ff */
[----:B------:R-:W1:Y:S01]  /*52c0*/  S2UR UR5, SR_CgaCtaId ;  /* 0x00000000000579c3 */ /* 0x000e620000008800 */
[--C-:B------:R-:W-:Y:S01]  /*52d0*/  SHF.R.U32.HI R0, RZ, 0x1, R176.reuse ;  /* 0x00000001ff007819 */ /* 0x100fe200000116b0 */
[----:B------:R-:W-:Y:S01]  /*52e0*/  USHF.L.U32 UR11, UR6, 0x5, URZ ;  /* 0x00000005060b7899 */ /* 0x000fe200080006ff */
[C---:B------:R-:W-:Y:S01]  /*52f0*/  SHF.L.U64.HI R7, R2.reuse, 0x1, R9 ;  /* 0x0000000102077819 */ /* 0x040fe20000010209 */
[----:B------:R-:W-:Y:S01]  /*5300*/  IMAD.SHL.U32 R9, R2, 0x2, RZ ;  /* 0x0000000202097824 */ /* 0x000fe200078e00ff */
[----:B------:R-:W-:Y:S01]  /*5310*/  LOP3.LUT R5, R165, 0x8, R176, 0x78, !PT ;  /* 0x00000008a5057812 */ /* 0x000fe200078e78b0 */
[----:B------:R-:W-:Y:S01]  /*5320*/  USHF.L.U64.HI UR7, UR6, 0x7, UR7 ;  /* 0x0000000706077899 */ /* 0x000fe20008010207 */
[----:B------:R-:W-:Y:S01]  /*5330*/  MOV R2, UR4 ;  /* 0x0000000400027c02 */ /* 0x000fe20008000f00 */
[----:B------:R-:W-:Y:S01]  /*5340*/  USHF.L.U32 UR13, UR6, 0x7, URZ ;  /* 0x00000007060d7899 */ /* 0x000fe200080006ff */
[C---:B------:R-:W-:Y:S01]  /*5350*/  LEA R226, P1, R6.reuse, R9, 0x7 ;  /* 0x0000000906e27211 */ /* 0x040fe200078238ff */
[----:B------:R-:W-:Y:S01]  /*5360*/  IMAD R214, R5, 0x2, R214 ;  /* 0x0000000205d67824 */ /* 0x000fe200078e02d6 */
[----:B------:R-:W-:Y:S01]  /*5370*/  LOP3.LUT R0, R165, 0x8, R0, 0x78, !PT ;  /* 0x00000008a5007812 */ /* 0x000fe200078e7800 */
[----:B------:R-:W-:Y:S01]  /*5380*/  UMOV UR6, 0x400 ;  /* 0x0000040000067882 */ /* 0x000fe20000000000 */
[----:B------:R-:W-:Y:S01]  /*5390*/  LEA.HI.X R7, R6, R7, R2, 0x7, P1 ;  /* 0x0000000706077211 */ /* 0x000fe200008f3c02 */
[----:B------:R-:W-:Y:S01]  /*53a0*/  IMAD.MOV.U32 R2, RZ, RZ, 0x40 ;  /* 0x00000040ff027424 */ /* 0x000fe200078e00ff */
[----:B------:R-:W-:Y:S01]  /*53b0*/  LOP3.LUT R219, R219, R0, RZ, 0xfc, !PT ;  /* 0x00000000dbdb7212 */ /* 0x000fe200078efcff */
[----:B------:R-:W-:Y:S01]  /*53c0*/  IMAD.MOV.U32 R212, RZ, RZ, 0x20 ;  /* 0x00000020ffd47424 */ /* 0x000fe200078e00ff */
[----:B------:R-:W-:Y:S01]  /*53d0*/  LOP3.LUT R209, R0, 0x200, R209, 0xf8, !PT ;  /* 0x0000020000d17812 */ /* 0x000fe200078ef8d1 */
[----:B------:R-:W-:Y:S01]  /*53e0*/  IMAD.MOV.U32 R0, RZ, RZ, R3 ;  /* 0x000000ffff007224 */ /* 0x000fe200078e0003 */
[----:B------:R-:W-:Y:S01]  /*53f0*/  SEL R2, R2, 0xffffffc0, !P6 ;  /* 0xffffffc002027807 */ /* 0x000fe20007000000 */
[----:B------:R-:W-:Y:S01]  /*5400*/  UIADD3 UR26, UP0, UPT, UR26, -0x180, URZ ;  /* 0xfffffe801a1a7890 */ /* 0x000fe2000ff1e0ff */
[----:B------:R-:W-:Y:S01]  /*5410*/  SEL R212, R212, 0xffffffe0, !P0 ;  /* 0xffffffe0d4d47807 */ /* 0x000fe20004000000 */
[----:B------:R-:W-:Y:S01]  /*5420*/  IMAD.MOV.U32 R165, RZ, RZ, R164 ;  /* 0x000000ffffa57224 */ /* 0x000fe200078e00a4 */
[----:B------:R-:W-:Y:S01]  /*5430*/  IADD3 R226, P1, PT, R226, UR8, RZ ;  /* 0x00000008e2e27c10 */ /* 0x000fe2000ff3e0ff */
[----:B-1----:R-:W-:-:S02]  /*5440*/  ULEA UR5, UR5, UR6, 0x18 ;  /* 0x0000000605057291 */ /* 0x002fc4000f8ec0ff */
[----:B------:R-:W-:Y:S01]  /*5450*/  ULEA.HI.SX32 UR18, UR18, 0xfffffffd, 0x1a ;  /* 0xfffffffd12127891 */ /* 0x000fe2000f8fd2ff */
[----:B------:R-:W-:Y:S01]  /*5460*/  IADD3.X R227, PT, PT, R7, UR9, RZ, P1, !PT ;  /* 0x0000000907e37c10 */ /* 0x000fe20008ffe4ff */
[----:B------:R-:W1:Y:S02]  /*5470*/  LDCU UR4, c[0x0][0x45c] ;  /* 0x00008b80ff0477ac */ /* 0x000e640008000800 */
[----:B------:R-:W-:Y:S02]  /*5480*/  LEA R219, R219, UR5, 0x1 ;  /* 0x00000005dbdb7c11 */ /* 0x000fe4000f8e08ff */
[----:B------:R-:W-:Y:S01]  /*5490*/  IADD3 R3, PT, PT, R214, UR5, RZ ;  /* 0x00000005d6037c10 */ /* 0x000fe2000fffe0ff */
[----:B------:R-:W-:Y:S01]  /*54a0*/  UIADD3.X UR12, UPT, UPT, UR12, -0x1, URZ, UP0, !UPT ;  /* 0xffffffff0c0c7890 */ /* 0x000fe200087fe4ff */
[----:B------:R-:W-:Y:S01]  /*54b0*/  LEA R209, R209, UR5, 0x1 ;  /* 0x00000005d1d17c11 */ /* 0x000fe2000f8e08ff */
[----:B------:R-:W-:Y:S01]  /*54c0*/  IMAD.IADD R217, R2, 0x1, R219 ;  /* 0x0000000102d97824 */ /* 0x000fe200078e02db */
[----:B------:R-:W-:Y:S01]  /*54d0*/  LEA R221, R221, UR5, 0x1 ;  /* 0x00000005dddd7c11 */ /* 0x000fe2000f8e08ff */
[C---:B------:R-:W-:Y:S01]  /*54e0*/  IMAD.IADD R213, R3.reuse, 0x1, R2 ;  /* 0x0000000103d57824 */ /* 0x040fe200078e0202 */
[----:B------:R-:W-:Y:S01]  /*54f0*/  IADD3 R208, PT, PT, R212, R209, RZ ;  /* 0x000000d1d4d07210 */ /* 0x000fe20007ffe0ff */
[----:B------:R-:W-:-:S02]  /*5500*/  IMAD.IADD R210, R3, 0x1, R212 ;  /* 0x0000000103d27824 */ /* 0x000fc400078e02d4 */
[C---:B------:R-:W-:Y:S02]  /*5510*/  IMAD.IADD R215, R212.reuse, 0x1, R219 ;  /* 0x00000001d4d77824 */ /* 0x040fe400078e02db */
[C---:B------:R-:W-:Y:S02]  /*5520*/  VIADD R224, R209.reuse, 0x10000 ;  /* 0x00010000d1e07836 */ /* 0x040fe40000000000 */
[----:B------:R-:W-:Y:S02]  /*5530*/  VIADD R222, R209, 0x10040 ;  /* 0x00010040d1de7836 */ /* 0x000fe40000000000 */
[C---:B------:R-:W-:Y:S02]  /*5540*/  IMAD.IADD R211, R212.reuse, 0x1, R213 ;  /* 0x00000001d4d37824 */ /* 0x040fe400078e02d5 */
[----:B------:R-:W-:Y:S01]  /*5550*/  IMAD.IADD R216, R212, 0x1, R217 ;  /* 0x00000001d4d87824 */ /* 0x000fe200078e02d9 */
[----:B-1----:R-:W-:Y:S06]  /*5560*/  BRA `(.L_x_23) ;  /* 0x0000000000a07947 */ /* 0x002fec0003800000 */
.L_x_25:
[----:B------:R-:W1:Y:S02]  /*5570*/  LDC.64 R2, c[0x0][0x3b8] ;  /* 0x0000ee00ff027b82 */ /* 0x000e640000000a00 */
[C---:B-1----:R-:W-:Y:S01]  /*5580*/  IMAD.WIDE.U32 R168, R2.reuse, UR18, RZ ;  /* 0x0000001202a87c25 */ /* 0x042fe2000f8e00ff */
[----:B------:R-:W-:Y:S03]  /*5590*/  SHF.L.U64.HI R166, R2, 0x4, R3 ;  /* 0x0000000402a67819 */ /* 0x000fe60000010203 */
[----:B------:R-:W-:Y:S01]  /*55a0*/  IMAD R169, R3, UR18, R169 ;  /* 0x0000001203a97c24 */ /* 0x000fe2000f8e02a9 */
[----:B------:R-:W-:Y:S01]  /*55b0*/  LEA R178, P2, R168, R220, 0x7 ;  /* 0x000000dca8b27211 */ /* 0x000fe200078438ff */
[----:B------:R-:W-:Y:S03]  /*55c0*/  IMAD.SHL.U32 R164, R2, 0x10, RZ ;  /* 0x0000001002a47824 */ /* 0x000fe600078e00ff */
[C-C-:B------:R-:W-:Y:S02]  /*55d0*/  LEA.HI.X R179, R168.reuse, R218, R169.reuse, 0x7, P2 ;  /* 0x000000daa8b37211 */ /* 0x140fe400010f3ca9 */
[C---:B------:R-:W-:Y:S03]  /*55e0*/  LEA R173, P0, R168.reuse, R164, 0x6 ;  /* 0x000000a4a8ad7211 */ /* 0x040fe600078030ff */
[----:B------:R-:W-:Y:S01]  /*55f0*/  @!PT LDS RZ, [RZ] ;  /* 0x00000000fffff984 */ /* 0x000fe20000000800 */
[----:B------:R-:W-:Y:S01]  /*5600*/  @!PT LDS RZ, [RZ] ;  /* 0x00000000fffff984 */ /* 0x000fe20000000800 */
[----:B------:R-:W-:Y:S01]  /*5610*/  @!PT LDS RZ, [RZ] ;  /* 0x00000000fffff984 */ /* 0x000fe20000000800 */
[----:B------:R1:W-:Y:S01]  /*5620*/  LDGSTS.E.BYPASS.LTC128B.128 [R221+0x8000], desc[UR16][R178.64] ;  /* 0x08000000b2dd7fae */ /* 0x0003e2000b981a10 */
[----:B------:R-:W-:Y:S02]  /*5630*/  LEA.HI.X R171, R168, R166, R169, 0x6, P0 ;  /* 0x000000a6a8ab7211 */ /* 0x000fe400000f34a9 */
[C---:B------:R-:W-:Y:S01]  /*5640*/  LEA R168, P2, R173.reuse, R220, 0x1 ;  /* 0x000000dcada87211 */ /* 0x040fe200078408ff */
[----:B------:R1:W-:Y:S01]  /*5650*/  LDGSTS.E.BYPASS.LTC128B.128 [R221+0xa000], desc[UR16][R178.64+0x80] ;  /* 0x0a000080b2dd7fae */ /* 0x0003e2000b981a10 */
[-C--:B------:R-:W-:Y:S02]  /*5660*/  IADD3 R177, P0, PT, R164, R173.reuse, RZ ;  /* 0x000000ada4b17210 */ /* 0x080fe40007f1e0ff */
[--C-:B------:R-:W-:Y:S01]  /*5670*/  LEA.HI.X R169, R173, R218, R171.reuse, 0x1, P2 ;  /* 0x000000daada97211 */ /* 0x100fe200010f0cab */
[----:B------:R1:W-:Y:S01]  /*5680*/  LDGSTS.E.BYPASS.LTC128B.128 [R221+0xc000], desc[UR16][R178.64+0x100] ;  /* 0x0c000100b2dd7fae */ /* 0x0003e2000b981a10 */
[----:B------:R-:W-:Y:S01]  /*5690*/  LEA R175, P1, R2, R173, 0x5 ;  /* 0x000000ad02af7211 */ /* 0x000fe200078228ff */
[----:B------:R-:W-:Y:S02]  /*56a0*/  IMAD.X R166, R166, 0x1, R171, P0 ;  /* 0x00000001a6a67824 */ /* 0x000fe400000e06ab */
[----:B------:R1:W-:Y:S01]  /*56b0*/  LDGSTS.E.BYPASS.LTC128B.128 [R221+0xe000], desc[UR16][R178.64+0x180] ;  /* 0x0e000180b2dd7fae */ /* 0x0003e2000b981a10 */
[-C--:B------:R-:W-:Y:S02]  /*56c0*/  LEA R170, P0, R175, R220.reuse, 0x1 ;  /* 0x000000dcafaa7211 */ /* 0x080fe400078008ff */
[----:B------:R-:W-:Y:S01]  /*56d0*/  LEA.HI.X R2, R2, R171, R3, 0x5, P1 ;  /* 0x000000ab02027211 */ /* 0x000fe200008f2c03 */
[----:B------:R1:W-:Y:S01]  /*56e0*/  LDGSTS.E.BYPASS.LTC128B.128 [R221+0x8800], desc[UR16][R168.64] ;  /* 0x08800000a8dd7fae */ /* 0x0003e2000b981a10 */
[----:B------:R-:W-:Y:S02]  /*56f0*/  LEA R172, P1, R177, R220, 0x1 ;  /* 0x000000dcb1ac7211 */ /* 0x000fe400078208ff */
[-C--:B------:R-:W-:Y:S01]  /*5700*/  LEA.HI.X R171, R175, R218.reuse, R2, 0x1, P0 ;  /* 0x000000daafab7211 */ /* 0x080fe200000f0c02 */
[----:B------:R1:W-:Y:S01]  /*5710*/  LDGSTS.E.BYPASS.LTC128B.128 [R221+0xa800], desc[UR16][R168.64+0x80] ;  /* 0x0a800080a8dd7fae */ /* 0x0003e2000b981a10 */
[----:B------:R-:W-:Y:S03]  /*5720*/  LEA.HI.X R173, R177, R218, R166, 0x1, P1 ;  /* 0x000000dab1ad7211 */ /* 0x000fe600008f0ca6 */
        /* <DEDUP_REMOVED lines=10> */
[----:B------:R-:W0:Y:S01]  /*57d0*/  LDGDEPBAR ;  /* 0x00000000000079af */ /* 0x000e220000000000 */
[----:B------:R-:W-:Y:S05]  /*57e0*/  BRA `(.L_x_24) ;  /* 0x0000000c00fc7947 */ /* 0x000fea0003800000 */
.L_x_23:
[----:B------:R-:W-:Y:S04]  /*57f0*/  DEPBAR.LE SB0, 0x0 ;  /* 0x000080000000791a */ /* 0x000fe80000000000 */
[----:B------:R-:W-:Y:S01]  /*5800*/  BAR.SYNC.DEFER_BLOCKING 0x0 ;  /* 0x0000000000007b1d */ /* 0x000fe20000010000 */
[----:B------:R-:W-:Y:S01]  /*5810*/  IADD3 R204, P0, PT, R226, UR11, RZ ;  /* 0x0000000be2cc7c10 */ /* 0x000fe2000ff1e0ff */
[----:B------:R-:W-:Y:S03]  /*5820*/  UISETP.NE.AND UP0, UPT, UR18, -0x1, UPT ;  /* 0xffffffff1200788c */ /* 0x000fe6000bf05270 */
[----:B------:R-:W-:Y:S02]  /*5830*/  IADD3.X R205, PT, PT, R227, UR10, RZ, P0, !PT ;  /* 0x0000000ae3cd7c10 */ /* 0x000fe400087fe4ff */
[----:B------:R-:W-:Y:S04]  /*5840*/  IADD3 R166, P0, PT, R204, UR26, RZ ;  /* 0x0000001acca67c10 */ /* 0x000fe8000ff1e0ff */
[----:B------:R-:W-:Y:S02]  /*5850*/  IADD3.X R167, PT, PT, R205, UR12, RZ, P0, !PT ;  /* 0x0000000ccda77c10 */ /* 0x000fe400087fe4ff */
[----:B------:R-:W-:Y:S04]  /*5860*/  IADD3 R2, P0, PT, R166, UR26, RZ ;  /* 0x0000001aa6027c10 */ /* 0x000fe8000ff1e0ff */
[----:B------:R-:W-:Y:S01]  /*5870*/  IADD3.X R3, PT, PT, R167, UR12, RZ, P0, !PT ;  /* 0x0000000ca7037c10 */ /* 0x000fe200087fe4ff */
[----:B------:R-:W-:Y:S01]  /*5880*/  @!PT LDS RZ, [RZ] ;  /* 0x00000000fffff984 */ /* 0x000fe20000000800 */
[----:B------:R-:W-:Y:S01]  /*5890*/  @!PT LDS RZ, [RZ] ;  /* 0x00000000fffff984 */ /* 0x000fe20000000800 */
[----:B------:R-:W-:Y:S01]  /*58a0*/  @!PT LDS RZ, [RZ] ;  /* 0x00000000fffff984 */ /* 0x000fe20000000800 */
[----:B------:R-:W-:Y:S04]  /*58b0*/  LDGSTS.E.BYPASS.LTC128B.128 [R221+0x10000], desc[UR16][R226.64] ;  /* 0x10000000e2dd7fae */ /* 0x000fe8000b981a10 */
[----:B------:R-:W-:Y:S04]  /*58c0*/  LDGSTS.E.BYPASS.LTC128B.128 [R221+0x12000], desc[UR16][R226.64+0x80] ;  /* 0x12000080e2dd7fae */ /* 0x000fe8000b981a10 */
[----:B------:R-:W-:Y:S04]  /*58d0*/  LDGSTS.E.BYPASS.LTC128B.128 [R221+0x14000], desc[UR16][R226.64+0x100] ;  /* 0x14000100e2dd7fae */ /* 0x000fe8000b981a10 */
[----:B------:R-:W-:Y:S04]  /*58e0*/  LDGSTS.E.BYPASS.LTC128B.128 [R221+0x16000], desc[UR16][R226.64+0x180] ;  /* 0x16000180e2dd7fae */ /* 0x000fe8000b981a10 */
[----:B------:R-:W-:Y:S04]  /*58f0*/  LDGSTS.E.BYPASS.LTC128B.128 [R221+0x10800], desc[UR16][R204.64] ;  /* 0x10800000ccdd7fae */ /* 0x000fe8000b981a10 */
[----:B------:R-:W-:Y:S04]  /*5900*/  LDGSTS.E.BYPASS.LTC128B.128 [R221+0x12800], desc[UR16][R204.64+0x80] ;  /* 0x12800080ccdd7fae */ /* 0x000fe8000b981a10 */
[----:B------:R-:W-:Y:S04]  /*5910*/  LDGSTS.E.BYPASS.LTC128B.128 [R221+0x14800], desc[UR16][R204.64+0x100] ;  /* 0x14800100ccdd7fae */ /* 0x000fe8000b981a10 */
[----:B------:R1:W-:Y:S04]  /*5920*/  LDGSTS.E.BYPASS.LTC128B.128 [R221+0x16800], desc[UR16][R204.64+0x180] ;  /* 0x16800180ccdd7fae */ /* 0x0003e8000b981a10 */
        /* <DEDUP_REMOVED lines=8> */
[----:B------:R-:W-:Y:S04]  /*59b0*/  LDSM.16.M88.4 R168, [R219] ;  /* 0x00000000dba8783b */ /* 0x000fe80000000200 */
[----:B------:R-:W3:Y:S04]  /*59c0*/  LDSM.16.M88.4 R172, [R214+UR5+0x8000] ;  /* 0x00800005d6ac783b */ /* 0x000ee80008000200 */
[----:B------:R-:W4:Y:S04]  /*59d0*/  LDSM.16.M88.4 R176, [R214+UR5+0x8800] ;  /* 0x00880005d6b0783b */ /* 0x000f280008000200 */
[----:B------:R-:W5:Y:S04]  /*59e0*/  LDSM.16.M88.4 R180, [R214+UR5+0x9000] ;  /* 0x00900005d6b4783b */ /* 0x000f680008000200 */
[----:B------:R-:W0:Y:S04]  /*59f0*/  LDGDEPBAR ;  /* 0x00000000000079af */ /* 0x000e280000000000 */
[----:B------:R-:W2:Y:S04]  /*5a00*/  LDSM.16.M88.4 R184, [R214+UR5+0x9800] ;  /* 0x00980005d6b8783b */ /* 0x000ea80008000200 */
[----:B------:R-:W-:Y:S04]  /*5a10*/  LDSM.16.M88.4 R188, [R215] ;  /* 0x00000000d7bc783b */ /* 0x000fe80000000200 */
[----:B------:R-:W2:Y:S04]  /*5a20*/  LDSM.16.M88.4 R192, [R210+0x8000] ;  /* 0x00800000d2c0783b */ /* 0x000ea80000000200 */
[----:B------:R-:W-:Y:S04]  /*5a30*/  LDSM.16.M88.4 R196, [R210+0x9000] ;  /* 0x00900000d2c4783b */ /* 0x000fe80000000200 */
[----:B------:R-:W-:Y:S04]  /*5a40*/  LDSM.16.M88.4 R200, [R210+0x9800] ;  /* 0x00980000d2c8783b */ /* 0x000fe80000000200 */
[----:B-1----:R-:W-:Y:S01]  /*5a50*/  LDSM.16.M88.4 R204, [R214+UR5+0xa000] ;  /* 0x00a00005d6cc783b */ /* 0x002fe20008000200 */
[C---:B---3--:R-:W-:Y:S08]  /*5a60*/  HMMA.16816.F32.BF16 R4, R168.reuse, R172, RZ ;  /* 0x000000aca804723c */ /* 0x048ff000000418ff */
[C---:B------:R-:W-:Y:S01]  /*5a70*/  HMMA.16816.F32.BF16 R8, R168.reuse, R174, RZ ;  /* 0x000000aea808723c */ /* 0x040fe200000418ff */
[----:B------:R-:W1:Y:S07]  /*5a80*/  LDSM.16.M88.4 R172, [R210+0x8800] ;  /* 0x00880000d2ac783b */ /* 0x000e6e0000000200 */
[C---:B----4-:R-:W-:Y:S08]  /*5a90*/  HMMA.16816.F32.BF16 R12, R168.reuse, R176, RZ ;  /* 0x000000b0a80c723c */ /* 0x050ff000000418ff */
[C---:B------:R-:W-:Y:S01]  /*5aa0*/  HMMA.16816.F32.BF16 R16, R168.reuse, R178, RZ ;  /* 0x000000b2a810723c */ /* 0x040fe200000418ff */
[----:B------:R-:W-:Y:S07]  /*5ab0*/  LDSM.16.M88.4 R176, [R217] ;  /* 0x00000000d9b0783b */ /* 0x000fee0000000200 */
[C---:B-----5:R-:W-:Y:S08]  /*5ac0*/  HMMA.16816.F32.BF16 R20, R168.reuse, R180, RZ ;  /* 0x000000b4a814723c */ /* 0x060ff000000418ff */
[C---:B------:R-:W-:Y:S01]  /*5ad0*/  HMMA.16816.F32.BF16 R24, R168.reuse, R182, RZ ;  /* 0x000000b6a818723c */ /* 0x040fe200000418ff */
[----:B------:R-:W3:Y:S07]  /*5ae0*/  LDSM.16.M88.4 R180, [R213+0x8000] ;  /* 0x00800000d5b4783b */ /* 0x000eee0000000200 */
[C---:B--2---:R-:W-:Y:S08]  /*5af0*/  HMMA.16816.F32.BF16 R28, R168.reuse, R184, RZ ;  /* 0x000000b8a81c723c */ /* 0x044ff000000418ff */
[----:B------:R-:W-:Y:S01]  /*5b00*/  HMMA.16816.F32.BF16 R32, R168, R186, RZ ;  /* 0x000000baa820723c */ /* 0x000fe200000418ff */
[----:B------:R-:W2:Y:S04]  /*5b10*/  LDSM.16.M88.4 R168, [R213+0x8800] ;  /* 0x00880000d5a8783b */ /* 0x000ea80000000200 */
[----:B------:R-:W4:Y:S03]  /*5b20*/  LDSM.16.M88.4 R184, [R213+0x9000] ;  /* 0x00900000d5b8783b */ /* 0x000f260000000200 */
[C---:B------:R-:W-:Y:S08]  /*5b30*/  HMMA.16816.F32.BF16 R4, R188.reuse, R192, R4 ;  /* 0x000000c0bc04723c */ /* 0x040ff00000041804 */
[C---:B------:R-:W-:Y:S01]  /*5b40*/  HMMA.16816.F32.BF16 R8, R188.reuse, R194, R8 ;  /* 0x000000c2bc08723c */ /* 0x040fe20000041808 */
[----:B------:R-:W-:Y:S07]  /*5b50*/  LDSM.16.M88.4 R192, [R216] ;  /* 0x00000000d8c0783b */ /* 0x000fee0000000200 */
[C---:B-1----:R-:W-:Y:S08]  /*5b60*/  HMMA.16816.F32.BF16 R12, R188.reuse, R172, R12 ;  /* 0x000000acbc0c723c */ /* 0x042ff0000004180c */
[C---:B------:R-:W-:Y:S01]  /*5b70*/  HMMA.16816.F32.BF16 R16, R188.reuse, R174, R16 ;  /* 0x000000aebc10723c */ /* 0x040fe20000041810 */
[----:B------:R-:W1:Y:S07]  /*5b80*/  LDSM.16.M88.4 R172, [R213+0x9800] ;  /* 0x00980000d5ac783b */ /* 0x000e6e0000000200 */
[C---:B------:R-:W-:Y:S08]  /*5b90*/  HMMA.16816.F32.BF16 R20, R188.reuse, R196, R20 ;  /* 0x000000c4bc14723c */ /* 0x040ff00000041814 */
[C---:B------:R-:W-:Y:S01]  /*5ba0*/  HMMA.16816.F32.BF16 R24, R188.reuse, R198, R24 ;  /* 0x000000c6bc18723c */ /* 0x040fe20000041818 */
[----:B------:R-:W5:Y:S07]  /*5bb0*/  LDSM.16.M88.4 R196, [R211+0x8000] ;  /* 0x00800000d3c4783b */ /* 0x000f6e0000000200 */
[C---:B------:R-:W-:Y:S08]  /*5bc0*/  HMMA.16816.F32.BF16 R28, R188.reuse, R200, R28 ;  /* 0x000000c8bc1c723c */ /* 0x040ff0000004181c */
[----:B------:R-:W-:Y:S01]  /*5bd0*/  HMMA.16816.F32.BF16 R32, R188, R202, R32 ;  /* 0x000000cabc20723c */ /* 0x000fe20000041820 */
[----:B------:R-:W5:Y:S04]  /*5be0*/  LDSM.16.M88.4 R188, [R211+0x8800] ;  /* 0x00880000d3bc783b */ /* 0x000f680000000200 */
[----:B------:R-:W-:Y:S03]  /*5bf0*/  LDSM.16.M88.4 R200, [R219+0x2000] ;  /* 0x00200000dbc8783b */ /* 0x000fe60000000200 */
[C---:B---3--:R-:W-:Y:S08]  /*5c00*/  HMMA.16816.F32.BF16 R4, R176.reuse, R180, R4 ;  /* 0x000000b4b004723c */ /* 0x048ff00000041804 */
[C---:B------:R-:W-:Y:S01]  /*5c10*/  HMMA.16816.F32.BF16 R8, R176.reuse, R182, R8 ;  /* 0x000000b6b008723c */ /* 0x040fe20000041808 */
[----:B------:R-:W-:Y:S07]  /*5c20*/  LDSM.16.M88.4 R180, [R211+0x9800] ;  /* 0x00980000d3b4783b */ /* 0x000fee0000000200 */
[C---:B--2---:R-:W-:Y:S08]  /*5c30*/  HMMA.16816.F32.BF16 R12, R176.reuse, R168, R12 ;  /* 0x000000a8b00c723c */ /* 0x044ff0000004180c */
[C---:B------:R-:W-:Y:S01]  /*5c40*/  HMMA.16816.F32.BF16 R16, R176.reuse, R170, R16 ;  /* 0x000000aab010723c */ /* 0x040fe20000041810 */
[----:B------:R-:W2:Y:S07]  /*5c50*/  LDSM.16.M88.4 R168, [R211+0x9000] ;  /* 0x00900000d3a8783b */ /* 0x000eae0000000200 */
[C---:B----4-:R-:W-:Y:S08]  /*5c60*/  HMMA.16816.F32.BF16 R20, R176.reuse, R184, R20 ;  /* 0x000000b8b014723c */ /* 0x050ff00000041814 */
[C---:B------:R-:W-:Y:S01]  /*5c70*/  HMMA.16816.F32.BF16 R24, R176.reuse, R186, R24 ;  /* 0x000000bab018723c */ /* 0x040fe20000041818 */
[----:B------:R-:W-:Y:S07]  /*5c80*/  LDSM.16.M88.4 R184, [R214+UR5+0xb800] ;  /* 0x00b80005d6b8783b */ /* 0x000fee0008000200 */
[C---:B-1----:R-:W-:Y:S08]  /*5c90*/  HMMA.16816.F32.BF16 R28, R176.reuse, R172, R28 ;  /* 0x000000acb01c723c */ /* 0x042ff0000004181c */
[----:B------:R-:W-:Y:S01]  /*5ca0*/  HMMA.16816.F32.BF16 R32, R176, R174, R32 ;  /* 0x000000aeb020723c */ /* 0x000fe20000041820 */
[----:B------:R-:W1:Y:S04]  /*5cb0*/  LDSM.16.M88.4 R172, [R214+UR5+0xa800] ;  /* 0x00a80005d6ac783b */ /* 0x000e680008000200 */
[----:B------:R-:W3:Y:S03]  /*5cc0*/  LDSM.16.M88.4 R176, [R214+UR5+0xb000] ;  /* 0x00b00005d6b0783b */ /* 0x000ee60008000200 */
[C---:B-----5:R-:W-:Y:S08]  /*5cd0*/  HMMA.16816.F32.BF16 R4, R192.reuse, R196, R4 ;  /* 0x000000c4c004723c */ /* 0x060ff00000041804 */
[C---:B------:R-:W-:Y:S01]  /*5ce0*/  HMMA.16816.F32.BF16 R8, R192.reuse, R198, R8 ;  /* 0x000000c6c008723c */ /* 0x040fe20000041808 */
[----:B------:R-:W-:Y:S07]  /*5cf0*/  LDSM.16.M88.4 R196, [R216+0x2000] ;  /* 0x00200000d8c4783b */ /* 0x000fee0000000200 */
[C---:B------:R-:W-:Y:S08]  /*5d00*/  HMMA.16816.F32.BF16 R12, R192.reuse, R188, R12 ;  /* 0x000000bcc00c723c */ /* 0x040ff0000004180c */
[C---:B------:R-:W-:Y:S01]  /*5d10*/  HMMA.16816.F32.BF16 R16, R192.reuse, R190, R16 ;  /* 0x000000bec010723c */ /* 0x040fe20000041810 */
[----:B------:R-:W-:Y:S07]  /*5d20*/  LDSM.16.M88.4 R188, [R210+0xb000] ;  /* 0x00b00000d2bc783b */ /* 0x000fee0000000200 */
[C---:B--2---:R-:W-:Y:S08]  /*5d30*/  HMMA.16816.F32.BF16 R20, R192.reuse, R168, R20 ;  /* 0x000000a8c014723c */ /* 0x044ff00000041814 */
[C---:B------:R-:W-:Y:S01]  /*5d40*/  HMMA.16816.F32.BF16 R24, R192.reuse, R170, R24 ;  /* 0x000000aac018723c */ /* 0x040fe20000041818 */
[----:B------:R-:W-:Y:S07]  /*5d50*/  LDSM.16.M88.4 R168, [R215+0x2000] ;  /* 0x00200000d7a8783b */ /* 0x000fee0000000200 */
[C---:B------:R-:W-:Y:S08]  /*5d60*/  HMMA.16816.F32.BF16 R28, R192.reuse, R180, R28 ;  /* 0x000000b4c01c723c */ /* 0x040ff0000004181c */
[----:B------:R-:W-:Y:S01]  /*5d70*/  HMMA.16816.F32.BF16 R32, R192, R182, R32 ;  /* 0x000000b6c020723c */ /* 0x000fe20000041820 */
[----:B------:R-:W2:Y:S04]  /*5d80*/  LDSM.16.M88.4 R180, [R210+0xa000] ;  /* 0x00a00000d2b4783b */ /* 0x000ea80000000200 */
[----:B------:R-:W-:Y:S03]  /*5d90*/  LDSM.16.M88.4 R192, [R213+0xa000] ;  /* 0x00a00000d5c0783b */ /* 0x000fe60000000200 */
[C---:B------:R-:W-:Y:S08]  /*5da0*/  HMMA.16816.F32.BF16 R4, R200.reuse, R204, R4 ;  /* 0x000000ccc804723c */ /* 0x040ff00000041804 */
[C---:B------:R-:W-:Y:S01]  /*5db0*/  HMMA.16816.F32.BF16 R8, R200.reuse, R206, R8 ;  /* 0x000000cec808723c */ /* 0x040fe20000041808 */
[----:B------:R-:W-:Y:S07]  /*5dc0*/  LDSM.16.M88.4 R204, [R211+0xa800] ;  /* 0x00a80000d3cc783b */ /* 0x000fee0000000200 */
[C---:B-1----:R-:W-:Y:S08]  /*5dd0*/  HMMA.16816.F32.BF16 R12, R200.reuse, R172, R12 ;  /* 0x000000acc80c723c */ /* 0x042ff0000004180c */
[C---:B------:R-:W-:Y:S01]  /*5de0*/  HMMA.16816.F32.BF16 R16, R200.reuse, R174, R16 ;  /* 0x000000aec810723c */ /* 0x040fe20000041810 */
[----:B------:R-:W1:Y:S07]  /*5df0*/  LDSM.16.M88.4 R172, [R210+0xa800] ;  /* 0x00a80000d2ac783b */ /* 0x000e6e0000000200 */
[C---:B---3--:R-:W-:Y:S08]  /*5e00*/  HMMA.16816.F32.BF16 R20, R200.reuse, R176, R20 ;  /* 0x000000b0c814723c */ /* 0x048ff00000041814 */
[C---:B------:R-:W-:Y:S01]  /*5e10*/  HMMA.16816.F32.BF16 R24, R200.reuse, R178, R24 ;  /* 0x000000b2c818723c */ /* 0x040fe20000041818 */
[----:B------:R-:W3:Y:S07]  /*5e20*/  LDSM.16.M88.4 R176, [R210+0xb800] ;  /* 0x00b80000d2b0783b */ /* 0x000eee0000000200 */
[C---:B------:R-:W-:Y:S08]  /*5e30*/  HMMA.16816.F32.BF16 R28, R200.reuse, R184, R28 ;  /* 0x000000b8c81c723c */ /* 0x040ff0000004181c */
[----:B------:R-:W-:Y:S01]  /*5e40*/  HMMA.16816.F32.BF16 R32, R200, R186, R32 ;  /* 0x000000bac820723c */ /* 0x000fe20000041820 */
[----:B------:R-:W4:Y:S04]  /*5e50*/  LDSM.16.M88.4 R184, [R217+0x2000] ;  /* 0x00200000d9b8783b */ /* 0x000f280000000200 */
[----:B------:R-:W-:Y:S03]  /*5e60*/  LDSM.16.M88.4 R200, [R211+0xa000] ;  /* 0x00a00000d3c8783b */ /* 0x000fe60000000200 */
[C---:B--2---:R-:W-:Y:S08]  /*5e70*/  HMMA.16816.F32.BF16 R4, R168.reuse, R180, R4 ;  /* 0x000000b4a804723c */ /* 0x044ff00000041804 */
[C---:B------:R-:W-:Y:S01]  /*5e80*/  HMMA.16816.F32.BF16 R8, R168.reuse, R182, R8 ;  /* 0x000000b6a808723c */ /* 0x040fe20000041808 */
[----:B------:R-:W2:Y:S07]  /*5e90*/  LDSM.16.M88.4 R180, [R213+0xa800] ;  /* 0x00a80000d5b4783b */ /* 0x000eae0000000200 */
[C---:B-1----:R-:W-:Y:S08]  /*5ea0*/  HMMA.16816.F32.BF16 R12, R168.reuse, R172, R12 ;  /* 0x000000aca80c723c */ /* 0x042ff0000004180c */
[C---:B------:R-:W-:Y:S01]  /*5eb0*/  HMMA.16816.F32.BF16 R16, R168.reuse, R174, R16 ;  /* 0x000000aea810723c */ /* 0x040fe20000041810 */
[----:B------:R-:W1:Y:S07]  /*5ec0*/  LDSM.16.M88.4 R172, [R213+0xb000] ;  /* 0x00b00000d5ac783b */ /* 0x000e6e0000000200 */
[C---:B------:R-:W-:Y:S08]  /*5ed0*/  HMMA.16816.F32.BF16 R20, R168.reuse, R188, R20 ;  /* 0x000000bca814723c */ /* 0x040ff00000041814 */
[C---:B------:R-:W-:Y:S01]  /*5ee0*/  HMMA.16816.F32.BF16 R24, R168.reuse, R190, R24 ;  /* 0x000000bea818723c */ /* 0x040fe20000041818 */
[----:B------:R-:W5:Y:S07]  /*5ef0*/  LDSM.16.M88.4 R188, [R213+0xb800] ;  /* 0x00b80000d5bc783b */ /* 0x000f6e0000000200 */
[C---:B---3--:R-:W-:Y:S08]  /*5f00*/  HMMA.16816.F32.BF16 R28, R168.reuse, R176, R28 ;  /* 0x000000b0a81c723c */ /* 0x048ff0000004181c */
[----:B------:R-:W-:Y:S01]  /*5f10*/  HMMA.16816.F32.BF16 R32, R168, R178, R32 ;  /* 0x000000b2a820723c */ /* 0x000fe20000041820 */
[----:B------:R-:W3:Y:S04]  /*5f20*/  LDSM.16.M88.4 R168, [R211+0xb000] ;  /* 0x00b00000d3a8783b */ /* 0x000ee80000000200 */
[----:B------:R-:W3:Y:S03]  /*5f30*/  LDSM.16.M88.4 R176, [R211+0xb800] ;  /* 0x00b80000d3b0783b */ /* 0x000ee60000000200 */
[C---:B----4-:R-:W-:Y:S08]  /*5f40*/  HMMA.16816.F32.BF16 R4, R184.reuse, R192, R4 ;  /* 0x000000c0b804723c */ /* 0x050ff00000041804 */
[C---:B------:R-:W-:Y:S01]  /*5f50*/  HMMA.16816.F32.BF16 R8, R184.reuse, R194, R8 ;  /* 0x000000c2b808723c */ /* 0x040fe20000041808 */
[----:B------:R-:W-:Y:S07]  /*5f60*/  LDSM.16.M88.4 R192, [R210+0xc000] ;  /* 0x00c00000d2c0783b */ /* 0x000fee0000000200 */
[C---:B--2---:R-:W-:Y:S08]  /*5f70*/  HMMA.16816.F32.BF16 R12, R184.reuse, R180, R12 ;  /* 0x000000b4b80c723c */ /* 0x044ff0000004180c */
[C---:B------:R-:W-:Y:S01]  /*5f80*/  HMMA.16816.F32.BF16 R16, R184.reuse, R182, R16 ;  /* 0x000000b6b810723c */ /* 0x040fe20000041810 */
[----:B------:R-:W-:Y:S07]  /*5f90*/  LDSM.16.M88.4 R180, [R214+UR5+0xc000] ;  /* 0x00c00005d6b4783b */ /* 0x000fee0008000200 */
[C---:B-1----:R-:W-:Y:S08]  /*5fa0*/  HMMA.16816.F32.BF16 R20, R184.reuse, R172, R20 ;  /* 0x000000acb814723c */ /* 0x042ff00000041814 */
[C---:B------:R-:W-:Y:S01]  /*5fb0*/  HMMA.16816.F32.BF16 R24, R184.reuse, R174, R24 ;  /* 0x000000aeb818723c */ /* 0x040fe20000041818 */
[----:B------:R-:W1:Y:S07]  /*5fc0*/  LDSM.16.M88.4 R172, [R219+0x4000] ;  /* 0x00400000dbac783b */ /* 0x000e6e0000000200 */
[C---:B-----5:R-:W-:Y:S08]  /*5fd0*/  HMMA.16816.F32.BF16 R28, R184.reuse, R188, R28 ;  /* 0x000000bcb81c723c */ /* 0x060ff0000004181c */
[----:B------:R-:W-:Y:S01]  /*5fe0*/  HMMA.16816.F32.BF16 R32, R184, R190, R32 ;  /* 0x000000beb820723c */ /* 0x000fe20000041820 */
[----:B------:R-:W2:Y:S04]  /*5ff0*/  LDSM.16.M88.4 R184, [R214+UR5+0xc800] ;  /* 0x00c80005d6b8783b */ /* 0x000ea80008000200 */
[----:B------:R-:W4:Y:S03]  /*6000*/  LDSM.16.M88.4 R188, [R214+UR5+0xd000] ;  /* 0x00d00005d6bc783b */ /* 0x000f260008000200 */
[C---:B------:R-:W-:Y:S08]  /*6010*/  HMMA.16816.F32.BF16 R4, R196.reuse, R200, R4 ;  /* 0x000000c8c404723c */ /* 0x040ff00000041804 */
[C---:B------:R-:W-:Y:S01]  /*6020*/  HMMA.16816.F32.BF16 R8, R196.reuse, R202, R8 ;  /* 0x000000cac408723c */ /* 0x040fe20000041808 */
[----:B------:R-:W-:Y:S07]  /*6030*/  LDSM.16.M88.4 R200, [R211+0xc000] ;  /* 0x00c00000d3c8783b */ /* 0x000fee0000000200 */
[C---:B------:R-:W-:Y:S08]  /*6040*/  HMMA.16816.F32.BF16 R12, R196.reuse, R204, R12 ;  /* 0x000000ccc40c723c */ /* 0x040ff0000004180c */
[C---:B------:R-:W-:Y:S01]  /*6050*/  HMMA.16816.F32.BF16 R16, R196.reuse, R206, R16 ;  /* 0x000000cec410723c */ /* 0x040fe20000041810 */
[----:B------:R-:W-:Y:S07]  /*6060*/  LDSM.16.M88.4 R204, [R210+0xe800] ;  /* 0x00e80000d2cc783b */ /* 0x000fee0000000200 */
[C---:B---3--:R-:W-:Y:S08]  /*6070*/  HMMA.16816.F32.BF16 R20, R196.reuse, R168, R20 ;  /* 0x000000a8c414723c */ /* 0x048ff00000041814 */
[C---:B------:R-:W-:Y:S01]  /*6080*/  HMMA.16816.F32.BF16 R24, R196.reuse, R170, R24 ;  /* 0x000000aac418723c */ /* 0x040fe20000041818 */
[----:B------:R-:W3:Y:S07]  /*6090*/  LDSM.16.M88.4 R168, [R214+UR5+0xd800] ;  /* 0x00d80005d6a8783b */ /* 0x000eee0008000200 */
[C---:B------:R-:W-:Y:S08]  /*60a0*/  HMMA.16816.F32.BF16 R28, R196.reuse, R176, R28 ;  /* 0x000000b0c41c723c */ /* 0x040ff0000004181c */
[----:B------:R-:W-:Y:S01]  /*60b0*/  HMMA.16816.F32.BF16 R32, R196, R178, R32 ;  /* 0x000000b2c420723c */ /* 0x000fe20000041820 */
[----:B------:R-:W5:Y:S04]  /*60c0*/  LDSM.16.M88.4 R176, [R215+0x4000] ;  /* 0x00400000d7b0783b */ /* 0x000f680000000200 */
[----:B------:R-:W-:Y:S03]  /*60d0*/  LDSM.16.M88.4 R196, [R216+0x4000] ;  /* 0x00400000d8c4783b */ /* 0x000fe60000000200 */
[C---:B-1----:R-:W-:Y:S08]  /*60e0*/  HMMA.16816.F32.BF16 R4, R172.reuse, R180, R4 ;  /* 0x000000b4ac04723c */ /* 0x042ff00000041804 */
[C---:B------:R-:W-:Y:S01]  /*60f0*/  HMMA.16816.F32.BF16 R8, R172.reuse, R182, R8 ;  /* 0x000000b6ac08723c */ /* 0x040fe20000041808 */
[----:B------:R-:W1:Y:S07]  /*6100*/  LDSM.16.M88.4 R180, [R210+0xc800] ;  /* 0x00c80000d2b4783b */ /* 0x000e6e0000000200 */
[C---:B--2---:R-:W-:Y:S08]  /*6110*/  HMMA.16816.F32.BF16 R12, R172.reuse, R184, R12 ;  /* 0x000000b8ac0c723c */ /* 0x044ff0000004180c */
[C---:B------:R-:W-:Y:S01]  /*6120*/  HMMA.16816.F32.BF16 R16, R172.reuse, R186, R16 ;  /* 0x000000baac10723c */ /* 0x040fe20000041810 */
[----:B------:R-:W2:Y:S07]  /*6130*/  LDSM.16.M88.4 R184, [R210+0xd000] ;  /* 0x00d00000d2b8783b */ /* 0x000eae0000000200 */
[C---:B----4-:R-:W-:Y:S08]  /*6140*/  HMMA.16816.F32.BF16 R20, R172.reuse, R188, R20 ;  /* 0x000000bcac14723c */ /* 0x050ff00000041814 */
[C---:B------:R-:W-:Y:S01]  /*6150*/  HMMA.16816.F32.BF16 R24, R172.reuse, R190, R24 ;  /* 0x000000beac18723c */ /* 0x040fe20000041818 */
[----:B------:R-:W4:Y:S07]  /*6160*/  LDSM.16.M88.4 R188, [R210+0xd800] ;  /* 0x00d80000d2bc783b */ /* 0x000f2e0000000200 */
[C---:B---3--:R-:W-:Y:S08]  /*6170*/  HMMA.16816.F32.BF16 R28, R172.reuse, R168, R28 ;  /* 0x000000a8ac1c723c */ /* 0x048ff0000004181c */
[----:B------:R-:W-:Y:S01]  /*6180*/  HMMA.16816.F32.BF16 R32, R172, R170, R32 ;  /* 0x000000aaac20723c */ /* 0x000fe20000041820 */
[----:B------:R-:W-:Y:S04]  /*6190*/  LDSM.16.M88.4 R168, [R217+0x4000] ;  /* 0x00400000d9a8783b */ /* 0x000fe80000000200 */
[----:B------:R-:W3:Y:S03]  /*61a0*/  LDSM.16.M88.4 R172, [R213+0xc000] ;  /* 0x00c00000d5ac783b */ /* 0x000ee60000000200 */
[C---:B-----5:R-:W-:Y:S08]  /*61b0*/  HMMA.16816.F32.BF16 R4, R176.reuse, R192, R4 ;  /* 0x000000c0b004723c */ /* 0x060ff00000041804 */
[C---:B------:R-:W-:Y:S01]  /*61c0*/  HMMA.16816.F32.BF16 R8, R176.reuse, R194, R8 ;  /* 0x000000c2b008723c */ /* 0x040fe20000041808 */
[----:B------:R-:W5:Y:S07]  /*61d0*/  LDSM.16.M88.4 R192, [R213+0xc800] ;  /* 0x00c80000d5c0783b */ /* 0x000f6e0000000200 */
[C---:B-1----:R-:W-:Y:S08]  /*61e0*/  HMMA.16816.F32.BF16 R12, R176.reuse, R180, R12 ;  /* 0x000000b4b00c723c */ /* 0x042ff0000004180c */
[C---:B------:R-:W-:Y:S01]  /*61f0*/  HMMA.16816.F32.BF16 R16, R176.reuse, R182, R16 ;  /* 0x000000b6b010723c */ /* 0x040fe20000041810 */
[----:B------:R-:W1:Y:S07]  /*6200*/  LDSM.16.M88.4 R180, [R213+0xd000] ;  /* 0x00d00000d5b4783b */ /* 0x000e6e0000000200 */
[C---:B--2---:R-:W-:Y:S08]  /*6210*/  HMMA.16816.F32.BF16 R20, R176.reuse, R184, R20 ;  /* 0x000000b8b014723c */ /* 0x044ff00000041814 */
[C---:B------:R-:W-:Y:S01]  /*6220*/  HMMA.16816.F32.BF16 R24, R176.reuse, R186, R24 ;  /* 0x000000bab018723c */ /* 0x040fe20000041818 */
[----:B------:R-:W2:Y:S07]  /*6230*/  LDSM.16.M88.4 R184, [R213+0xd800] ;  /* 0x00d80000d5b8783b */ /* 0x000eae0000000200 */
[C---:B----4-:R-:W-:Y:S08]  /*6240*/  HMMA.16816.F32.BF16 R28, R176.reuse, R188, R28 ;  /* 0x000000bcb01c723c */ /* 0x050ff0000004181c */
[----:B------:R-:W-:Y:S01]  /*6250*/  HMMA.16816.F32.BF16 R32, R176, R190, R32 ;  /* 0x000000beb020723c */ /* 0x000fe20000041820 */
[----:B------:R-:W-:Y:S04]  /*6260*/  LDSM.16.M88.4 R176, [R211+0xd000] ;  /* 0x00d00000d3b0783b */ /* 0x000fe80000000200 */
[----:B------:R-:W-:Y:S03]  /*6270*/  LDSM.16.M88.4 R188, [R211+0xd800] ;  /* 0x00d80000d3bc783b */ /* 0x000fe60000000200 */
[C---:B---3--:R-:W-:Y:S08]  /*6280*/  HMMA.16816.F32.BF16 R4, R168.reuse, R172, R4 ;  /* 0x000000aca804723c */ /* 0x048ff00000041804 */
[C---:B------:R-:W-:Y:S01]  /*6290*/  HMMA.16816.F32.BF16 R8, R168.reuse, R174, R8 ;  /* 0x000000aea808723c */ /* 0x040fe20000041808 */
[----:B------:R-:W3:Y:S07]  /*62a0*/  LDSM.16.M88.4 R172, [R211+0xc800] ;  /* 0x00c80000d3ac783b */ /* 0x000eee0000000200 */
[C---:B-----5:R-:W-:Y:S08]  /*62b0*/  HMMA.16816.F32.BF16 R12, R168.reuse, R192, R12 ;  /* 0x000000c0a80c723c */ /* 0x060ff0000004180c */
[C---:B------:R-:W-:Y:S01]  /*62c0*/  HMMA.16816.F32.BF16 R16, R168.reuse, R194, R16 ;  /* 0x000000c2a810723c */ /* 0x040fe20000041810 */
[----:B------:R-:W-:Y:S07]  /*62d0*/  LDSM.16.M88.4 R192, [R214+UR5+0xf800] ;  /* 0x00f80005d6c0783b */ /* 0x000fee0008000200 */
[C---:B-1----:R-:W-:Y:S08]  /*62e0*/  HMMA.16816.F32.BF16 R20, R168.reuse, R180, R20 ;  /* 0x000000b4a814723c */ /* 0x042ff00000041814 */
[C---:B------:R-:W-:Y:S01]  /*62f0*/  HMMA.16816.F32.BF16 R24, R168.reuse, R182, R24 ;  /* 0x000000b6a818723c */ /* 0x040fe20000041818 */
[----:B------:R-:W-:Y:S07]  /*6300*/  LDSM.16.M88.4 R180, [R214+UR5+0xe000] ;  /* 0x00e00005d6b4783b */ /* 0x000fee0008000200 */
[C---:B--2---:R-:W-:Y:S08]  /*6310*/  HMMA.16816.F32.BF16 R28, R168.reuse, R184, R28 ;  /* 0x000000b8a81c723c */ /* 0x044ff0000004181c */
[----:B------:R-:W-:Y:S01]  /*6320*/  HMMA.16816.F32.BF16 R32, R168, R186, R32 ;  /* 0x000000baa820723c */ /* 0x000fe20000041820 */
[----:B------:R-:W1:Y:S04]  /*6330*/  LDSM.16.M88.4 R168, [R219+0x6000] ;  /* 0x00600000dba8783b */ /* 0x000e680000000200 */
[----:B------:R-:W-:Y:S03]  /*6340*/  LDSM.16.M88.4 R184, [R214+UR5+0xf000] ;  /* 0x00f00005d6b8783b */ /* 0x000fe60008000200 */
[C---:B------:R-:W-:Y:S08]  /*6350*/  HMMA.16816.F32.BF16 R4, R196.reuse, R200, R4 ;  /* 0x000000c8c404723c */ /* 0x040ff00000041804 */
[C---:B------:R-:W-:Y:S01]  /*6360*/  HMMA.16816.F32.BF16 R8, R196.reuse, R202, R8 ;  /* 0x000000cac408723c */ /* 0x040fe20000041808 */
[----:B------:R-:W-:Y:S07]  /*6370*/  LDSM.16.M88.4 R200, [R210+0xe000] ;  /* 0x00e00000d2c8783b */ /* 0x000fee0000000200 */
[C---:B---3--:R-:W-:Y:S08]  /*6380*/  HMMA.16816.F32.BF16 R12, R196.reuse, R172, R12 ;  /* 0x000000acc40c723c */ /* 0x048ff0000004180c */
[C---:B------:R-:W-:Y:S01]  /*6390*/  HMMA.16816.F32.BF16 R16, R196.reuse, R174, R16 ;  /* 0x000000aec410723c */ /* 0x040fe20000041810 */
[----:B------:R-:W2:Y:S07]  /*63a0*/  LDSM.16.M88.4 R172, [R214+UR5+0xe800] ;  /* 0x00e80005d6ac783b */ /* 0x000eae0008000200 */
[C---:B------:R-:W-:Y:S08]  /*63b0*/  HMMA.16816.F32.BF16 R20, R196.reuse, R176, R20 ;  /* 0x000000b0c414723c */ /* 0x040ff00000041814 */
[C---:B------:R-:W-:Y:S01]  /*63c0*/  HMMA.16816.F32.BF16 R24, R196.reuse, R178, R24 ;  /* 0x000000b2c418723c */ /* 0x040fe20000041818 */
[----:B------:R-:W3:Y:S07]  /*63d0*/  LDSM.16.M88.4 R176, [R215+0x6000] ;  /* 0x00600000d7b0783b */ /* 0x000eee0000000200 */
[C---:B------:R-:W-:Y:S08]  /*63e0*/  HMMA.16816.F32.BF16 R28, R196.reuse, R188, R28 ;  /* 0x000000bcc41c723c */ /* 0x040ff0000004181c */
[----:B------:R-:W-:Y:S01]  /*63f0*/  HMMA.16816.F32.BF16 R32, R196, R190, R32 ;  /* 0x000000bec420723c */ /* 0x000fe20000041820 */
[----:B------:R-:W4:Y:S04]  /*6400*/  LDSM.16.M88.4 R188, [R210+0xf000] ;  /* 0x00f00000d2bc783b */ /* 0x000f280000000200 */
[----:B------:R-:W-:Y:S03]  /*6410*/  LDSM.16.M88.4 R196, [R216+0x6000] ;  /* 0x00600000d8c4783b */ /* 0x000fe60000000200 */
[C---:B-1----:R-:W-:Y:S08]  /*6420*/  HMMA.16816.F32.BF16 R4, R168.reuse, R180, R4 ;  /* 0x000000b4a804723c */ /* 0x042ff00000041804 */
[C---:B------:R-:W-:Y:S01]  /*6430*/  HMMA.16816.F32.BF16 R8, R168.reuse, R182, R8 ;  /* 0x000000b6a808723c */ /* 0x040fe20000041808 */
[----:B------:R-:W1:Y:S07]  /*6440*/  LDSM.16.M88.4 R180, [R210+0xf800] ;  /* 0x00f80000d2b4783b */ /* 0x000e6e0000000200 */
[C---:B--2---:R-:W-:Y:S08]  /*6450*/  HMMA.16816.F32.BF16 R12, R168.reuse, R172, R12 ;  /* 0x000000aca80c723c */ /* 0x044ff0000004180c */
[C---:B------:R-:W-:Y:S01]  /*6460*/  HMMA.16816.F32.BF16 R16, R168.reuse, R174, R16 ;  /* 0x000000aea810723c */ /* 0x040fe20000041810 */
[----:B------:R-:W-:Y:S07]  /*6470*/  LDSM.16.M88.4 R172, [R213+0xe000] ;  /* 0x00e00000d5ac783b */ /* 0x000fee0000000200 */
[C---:B------:R-:W-:Y:S08]  /*6480*/  HMMA.16816.F32.BF16 R20, R168.reuse, R184, R20 ;  /* 0x000000b8a814723c */ /* 0x040ff00000041814 */
[C---:B------:R-:W-:Y:S01]  /*6490*/  HMMA.16816.F32.BF16 R24, R168.reuse, R186, R24 ;  /* 0x000000baa818723c */ /* 0x040fe20000041818 */
[----:B------:R-:W-:Y:S07]  /*64a0*/  LDSM.16.M88.4 R184, [R213+0xe800] ;  /* 0x00e80000d5b8783b */ /* 0x000fee0000000200 */
[C---:B------:R-:W-:Y:S08]  /*64b0*/  HMMA.16816.F32.BF16 R28, R168.reuse, R192, R28 ;  /* 0x000000c0a81c723c */ /* 0x040ff0000004181c */
[----:B------:R-:W-:Y:S01]  /*64c0*/  HMMA.16816.F32.BF16 R32, R168, R194, R32 ;  /* 0x000000c2a820723c */ /* 0x000fe20000041820 */
[----:B------:R-:W2:Y:S04]  /*64d0*/  LDSM.16.M88.4 R168, [R217+0x6000] ;  /* 0x00600000d9a8783b */ /* 0x000ea80000000200 */
[----:B------:R-:W-:Y:S03]  /*64e0*/  LDSM.16.M88.4 R192, [R213+0xf800] ;  /* 0x00f80000d5c0783b */ /* 0x000fe60000000200 */
[C---:B---3--:R-:W-:Y:S08]  /*64f0*/  HMMA.16816.F32.BF16 R4, R176.reuse, R200, R4 ;  /* 0x000000c8b004723c */ /* 0x048ff00000041804 */
[C---:B------:R-:W-:Y:S01]  /*6500*/  HMMA.16816.F32.BF16 R8, R176.reuse, R202, R8 ;  /* 0x000000cab008723c */ /* 0x040fe20000041808 */
[----:B------:R-:W-:Y:S07]  /*6510*/  LDSM.16.M88.4 R200, [R211+0xe000] ;  /* 0x00e00000d3c8783b */ /* 0x000fee0000000200 */
[C---:B------:R-:W-:Y:S08]  /*6520*/  HMMA.16816.F32.BF16 R12, R176.reuse, R204, R12 ;  /* 0x000000ccb00c723c */ /* 0x040ff0000004180c */
[C---:B------:R-:W-:Y:S08]  /*6530*/  HMMA.16816.F32.BF16 R16, R176.reuse, R206, R16 ;  /* 0x000000ceb010723c */ /* 0x040ff00000041810 */
[C---:B----4-:R-:W-:Y:S08]  /*6540*/  HMMA.16816.F32.BF16 R20, R176.reuse, R188, R20 ;  /* 0x000000bcb014723c */ /* 0x050ff00000041814 */
[C---:B------:R-:W-:Y:S01]  /*6550*/  HMMA.16816.F32.BF16 R24, R176.reuse, R190, R24 ;  /* 0x000000beb018723c */ /* 0x040fe20000041818 */
[----:B------:R-:W3:Y:S07]  /*6560*/  LDSM.16.M88.4 R188, [R213+0xf000] ;  /* 0x00f00000d5bc783b */ /* 0x000eee0000000200 */
[C---:B-1----:R-:W-:Y:S08]  /*6570*/  HMMA.16816.F32.BF16 R28, R176.reuse, R180, R28 ;  /* 0x000000b4b01c723c */ /* 0x042ff0000004181c */
[----:B------:R-:W-:Y:S01]  /*6580*/  HMMA.16816.F32.BF16 R32, R176, R182, R32 ;  /* 0x000000b6b020723c */ /* 0x000fe20000041820 */
[----:B------:R-:W1:Y:S04]  /*6590*/  LDSM.16.M88.4 R176, [R211+0xe800] ;  /* 0x00e80000d3b0783b */ /* 0x000e680000000200 */
[----:B------:R-:W4:Y:S03]  /*65a0*/  LDSM.16.M88.4 R180, [R211+0xf000] ;  /* 0x00f00000d3b4783b */ /* 0x000f260000000200 */
[C---:B--2---:R-:W-:Y:S08]  /*65b0*/  HMMA.16816.F32.BF16 R4, R168.reuse, R172, R4 ;  /* 0x000000aca804723c */ /* 0x044ff00000041804 */
[C---:B------:R-:W-:Y:S01]  /*65c0*/  HMMA.16816.F32.BF16 R8, R168.reuse, R174, R8 ;  /* 0x000000aea808723c */ /* 0x040fe20000041808 */
[----:B------:R-:W2:Y:S01]  /*65d0*/  LDSM.16.M88.4 R172, [R211+0xf800] ;  /* 0x00f80000d3ac783b */ /* 0x000ea20000000200 */
[----:B------:R-:W-:Y:S04]  /*65e0*/  DEPBAR.LE SB0, 0x0 ;  /* 0x000080000000791a */ /* 0x000fe80000000000 */
[----:B------:R-:W-:Y:S02]  /*65f0*/  BAR.SYNC.DEFER_BLOCKING 0x0 ;  /* 0x0000000000007b1d */ /* 0x000fe40000010000 */
[C---:B------:R-:W-:Y:S08]  /*6600*/  HMMA.16816.F32.BF16 R12, R168.reuse, R184, R12 ;  /* 0x000000b8a80c723c */ /* 0x040ff0000004180c */
[C---:B------:R-:W-:Y:S08]  /*6610*/  HMMA.16816.F32.BF16 R16, R168.reuse, R186, R16 ;  /* 0x000000baa810723c */ /* 0x040ff00000041810 */
[C---:B---3--:R-:W-:Y:S08]  /*6620*/  HMMA.16816.F32.BF16 R20, R168.reuse, R188, R20 ;  /* 0x000000bca814723c */ /* 0x048ff00000041814 */
[C---:B------:R-:W-:Y:S08]  /*6630*/  HMMA.16816.F32.BF16 R24, R168.reuse, R190, R24 ;  /* 0x000000bea818723c */ /* 0x040ff00000041818 */
[C---:B------:R-:W-:Y:S08]  /*6640*/  HMMA.16816.F32.BF16 R28, R168.reuse, R192, R28 ;  /* 0x000000c0a81c723c */ /* 0x040ff0000004181c */
[----:B------:R-:W-:Y:S08]  /*6650*/  HMMA.16816.F32.BF16 R32, R168, R194, R32 ;  /* 0x000000c2a820723c */ /* 0x000ff00000041820 */
[C---:B------:R-:W-:Y:S08]  /*6660*/  HMMA.16816.F32.BF16 R4, R196.reuse, R200, R4 ;  /* 0x000000c8c404723c */ /* 0x040ff00000041804 */
[C---:B------:R-:W-:Y:S08]  /*6670*/  HMMA.16816.F32.BF16 R8, R196.reuse, R202, R8 ;  /* 0x000000cac408723c */ /* 0x040ff00000041808 */
[C---:B-1----:R-:W-:Y:S03]  /*6680*/  HMMA.16816.F32.BF16 R12, R196.reuse, R176, R12 ;  /* 0x000000b0c40c723c */ /* 0x042fe6000004180c */
[----:B------:R-:W-:Y:S02]  /*6690*/  FMNMX3.FTZ R2, R165, R4, R5, !PT ;  /* 0x00000004a5027276 */ /* 0x000fe40007810005 */
[----:B------:R-:W-:Y:S03]  /*66a0*/  FMNMX3.FTZ R3, R0, R6, R7, !PT ;  /* 0x0000000600037276 */ /* 0x000fe60007810007 */
[C---:B------:R-:W-:Y:S03]  /*66b0*/  HMMA.16816.F32.BF16 R16, R196.reuse, R178, R16 ;  /* 0x000000b2c410723c */ /* 0x040fe60000041810 */
[----:B------:R-:W-:Y:S02]  /*66c0*/  FMNMX3.FTZ R164, R2, R8, R9, !PT ;  /* 0x0000000802a47276 */ /* 0x000fe40007810009 */
[----:B------:R-:W-:Y:S03]  /*66d0*/  FMNMX3.FTZ R2, R3, R10, R11, !PT ;  /* 0x0000000a03027276 */ /* 0x000fe6000781000b */
[C---:B----4-:R-:W-:Y:S03]  /*66e0*/  HMMA.16816.F32.BF16 R20, R196.reuse, R180, R20 ;  /* 0x000000b4c414723c */ /* 0x050fe60000041814 */
[----:B------:R-:W-:Y:S02]  /*66f0*/  FMNMX3.FTZ R3, R164, R12, R13, !PT ;  /* 0x0000000ca4037276 */ /* 0x000fe4000781000d */
[----:B------:R-:W-:Y:S03]  /*6700*/  FMNMX3.FTZ R2, R2, R14, R15, !PT ;  /* 0x0000000e02027276 */ /* 0x000fe6000781000f */
[C---:B------:R-:W-:Y:S03]  /*6710*/  HMMA.16816.F32.BF16 R24, R196.reuse, R182, R24 ;  /* 0x000000b6c418723c */ /* 0x040fe60000041818 */
[----:B------:R-:W-:Y:S02]  /*6720*/  FMNMX3.FTZ R3, R3, R16, R17, !PT ;  /* 0x0000001003037276 */ /* 0x000fe40007810011 */
[----:B------:R-:W-:Y:S03]  /*6730*/  FMNMX3.FTZ R167, R2, R18, R19, !PT ;  /* 0x0000001202a77276 */ /* 0x000fe60007810013 */
[C---:B--2---:R-:W-:Y:S03]  /*6740*/  HMMA.16816.F32.BF16 R28, R196.reuse, R172, R28 ;  /* 0x000000acc41c723c */ /* 0x044fe6000004181c */
[----:B------:R-:W-:Y:S02]  /*6750*/  FMNMX3.FTZ R204, R3, R20, R21, !PT ;  /* 0x0000001403cc7276 */ /* 0x000fe40007810015 */
[----:B------:R-:W-:Y:S03]  /*6760*/  FMNMX3.FTZ R167, R167, R22, R23, !PT ;  /* 0x00000016a7a77276 */ /* 0x000fe60007810017 */
[----:B------:R-:W-:Y:S03]  /*6770*/  HMMA.16816.F32.BF16 R32, R196, R174, R32 ;  /* 0x000000aec420723c */ /* 0x000fe60000041820 */
[----:B------:R-:W-:Y:S02]  /*6780*/  FMNMX3.FTZ R204, R204, R24, R25, !PT ;  /* 0x00000018cccc7276 */ /* 0x000fe40007810019 */
[----:B------:R-:W-:Y:S06]  /*6790*/  FMNMX3.FTZ R167, R167, R26, R27, !PT ;  /* 0x0000001aa7a77276 */ /* 0x000fec000781001b */
[----:B------:R-:W-:Y:S02]  /*67a0*/  FMNMX3.FTZ R204, R204, R28, R29, !PT ;  /* 0x0000001ccccc7276 */ /* 0x000fe4000781001d */
[----:B------:R-:W-:Y:S06]  /*67b0*/  FMNMX3.FTZ R167, R167, R30, R31, !PT ;  /* 0x0000001ea7a77276 */ /* 0x000fec000781001f */
[----:B------:R-:W-:Y:S01]  /*67c0*/  FMNMX3.FTZ R204, R204, R32, R33, !PT ;  /* 0x00000020cccc7276 */ /* 0x000fe20007810021 */
[----:B------:R-:W-:Y:S06]  /*67d0*/  BRA.U.ANY UP0, `(.L_x_25) ;  /* 0xffffffed00647547 */ /* 0x000fec000b93ffff */
.L_x_24:
[----:B------:R-:W-:Y:S01]  /*67e0*/  FMNMX3.FTZ R167, R167, R34, R35, !PT ;  /* 0x00000022a7a77276 */ /* 0x000fe20007810023 */
[----:B------:R-:W2:Y:S01]  /*67f0*/  SHFL.BFLY PT, R3, R204, 0x2, 0x1f ;  /* 0x0c401f00cc037f89 */ /* 0x000ea200000e0000 */
[----:B------:R-:W-:Y:S02]  /*6800*/  UIADD3 UR6, UPT, UPT, UR18, 0x1, URZ ;  /* 0x0000000112067890 */ /* 0x000fe4000fffe0ff */
[----:B------:R-:W-:Y:S05]  /*6810*/  UIADD3 UR18, UPT, UPT, UR18, -0x1, URZ ;  /* 0xffffffff12127890 */ /* 0x000fea000fffe0ff */
[----:B------:R-:W3:Y:S01]  /*6820*/  SHFL.BFLY PT, R2, R167, 0x2, 0x1f ;  /* 0x0c401f00a7027f89 */ /* 0x000ee200000e0000 */
[----:B------:R-:W-:Y:S07]  /*6830*/  UISETP.GT.AND UP0, UPT, UR6, URZ, UPT ;  /* 0x000000ff0600728c */ /* 0x000fee000bf04270 */
[----:B-1----:R-:W-:Y:S08]  /*6840*/  LDSM.16.MT88.4 R172, [R208+0x10000] ;  /* 0x01000000d0ac783b */ /* 0x002ff00000004200 */
[----:B------:R-:W-:Y:S01]  /*6850*/  LDSM.16.MT88.4 R184, [R208+0x14800] ;  /* 0x01480000d0b8783b */ /* 0x000fe20000004200 */
[----:B--2---:R-:W-:Y:S02]  /*6860*/  FMNMX.FTZ R169, R204, R3, !PT ;  /* 0x00000003cca97209 */ /* 0x004fe40007810000 */
[----:B---3--:R-:W-:Y:S05]  /*6870*/  FMNMX.FTZ R166, R167, R2, !PT ;  /* 0x00000002a7a67209 */ /* 0x008fea0007810000 */
[----:B------:R-:W1:Y:S08]  /*6880*/  SHFL.BFLY PT, R164, R169, 0x1, 0x1f ;  /* 0x0c201f00a9a47f89 */ /* 0x000e7000000e0000 */
[----:B------:R-:W2:Y:S01]  /*6890*/  SHFL.BFLY PT, R3, R166, 0x1, 0x1f ;  /* 0x0c201f00a6037f89 */ /* 0x000ea200000e0000 */
[----:B-1----:R-:W-:Y:S07]  /*68a0*/  FMNMX.FTZ R164, R169, R164, !PT ;  /* 0x000000a4a9a47209 */ /* 0x002fee0007810000 */
[----:B------:R-:W1:Y:S01]  /*68b0*/  LDSM.16.MT88.4 R168, [R209+0x10000] ;  /* 0x01000000d1a8783b */ /* 0x000e620000004200 */
[----:B--2---:R-:W-:Y:S01]  /*68c0*/  FMNMX.FTZ R3, R166, R3, !PT ;  /* 0x00000003a6037209 */ /* 0x004fe20007810000 */
[C---:B------:R-:W-:Y:S01]  /*68d0*/  FMUL.FTZ R200, R164.reuse, UR4 ;  /* 0x00000004a4c87c20 */ /* 0x040fe20008410000 */
[C---:B------:R-:W-:Y:S01]  /*68e0*/  FSETP.NEU.FTZ.AND P0, PT, R164.reuse, -INF , PT ;  /* 0xff800000a400780b */ /* 0x040fe20003f1d000 */
[----:B------:R-:W-:Y:S02]  /*68f0*/  FADD.FTZ R2, -R164, R165 ;  /* 0x000000a5a4027221 */ /* 0x000fe40000010100 */
[C---:B------:R-:W-:Y:S01]  /*6900*/  FMUL.FTZ R198, R3.reuse, UR4 ;  /* 0x0000000403c67c20 */ /* 0x040fe20008410000 */
[----:B------:R-:W-:Y:S01]  /*6910*/  FSEL R200, R200, RZ, P0 ;  /* 0x000000ffc8c87208 */ /* 0x000fe20000000000 */
[----:B------:R-:W-:Y:S01]  /*6920*/  FMUL.FTZ R165, R2, UR4 ;  /* 0x0000000402a57c20 */ /* 0x000fe20008410000 */
[C---:B------:R-:W-:Y:S01]  /*6930*/  FSETP.NEU.FTZ.AND P0, PT, R3.reuse, -INF , PT ;  /* 0xff8000000300780b */ /* 0x040fe20003f1d000 */
[----:B------:R-:W-:Y:S02]  /*6940*/  FADD.FTZ R0, -R3, R0 ;  /* 0x0000000003007221 */ /* 0x000fe40000010100 */
[----:B------:R2:W3:Y:S01]  /*6950*/  MUFU.EX2 R2, R165 ;  /* 0x000000a500027308 */ /* 0x0004e20000000800 */
[----:B------:R-:W-:Y:S01]  /*6960*/  FSEL R198, R198, RZ, P0 ;  /* 0x000000ffc6c67208 */ /* 0x000fe20000000000 */
[----:B------:R-:W-:Y:S01]  /*6970*/  FMUL.FTZ R167, R0, UR4 ;  /* 0x0000000400a77c20 */ /* 0x000fe20008410000 */
[--C-:B------:R-:W-:Y:S01]  /*6980*/  FFMA.FTZ R193, R4, UR4, -R200.reuse ;  /* 0x0000000404c17c23 */ /* 0x100fe200080108c8 */
[--C-:B------:R-:W-:Y:S01]  /*6990*/  FFMA.FTZ R194, R5, UR4, -R200.reuse ;  /* 0x0000000405c27c23 */ /* 0x100fe200080108c8 */
[----:B------:R-:W-:Y:S01]  /*69a0*/  FFMA.FTZ R192, R8, UR4, -R200 ;  /* 0x0000000408c07c23 */ /* 0x000fe200080108c8 */
[----:B------:R-:W-:Y:S01]  /*69b0*/  FFMA.FTZ R197, R6, UR4, -R198 ;  /* 0x0000000406c57c23 */ /* 0x000fe200080108c6 */
[----:B------:R-:W-:Y:S01]  /*69c0*/  FFMA.FTZ R195, R9, UR4, -R200 ;  /* 0x0000000409c37c23 */ /* 0x000fe200080108c8 */
[--C-:B------:R-:W-:Y:S01]  /*69d0*/  FFMA.FTZ R196, R10, UR4, -R198.reuse ;  /* 0x000000040ac47c23 */ /* 0x100fe200080108c6 */
[--C-:B------:R-:W-:Y:S01]  /*69e0*/  FFMA.FTZ R199, R11, UR4, -R198.reuse ;  /* 0x000000040bc77c23 */ /* 0x100fe200080108c6 */
[----:B------:R-:W-:Y:S01]  /*69f0*/  FFMA.FTZ R7, R7, UR4, -R198 ;  /* 0x0000000407077c23 */ /* 0x000fe200080108c6 */
[----:B------:R-:W4:Y:S01]  /*6a00*/  MUFU.EX2 R0, R167 ;  /* 0x000000a700007308 */ /* 0x000f220000000800 */
[--C-:B------:R-:W-:Y:S01]  /*6a10*/  FFMA.FTZ R201, R12, UR4, -R200.reuse ;  /* 0x000000040cc97c23 */ /* 0x100fe200080108c8 */
[----:B------:R-:W-:Y:S01]  /*6a20*/  FFMA.FTZ R202, R13, UR4, -R200 ;  /* 0x000000040dca7c23 */ /* 0x000fe200080108c8 */
[--C-:B------:R-:W-:Y:S01]  /*6a30*/  FFMA.FTZ R203, R14, UR4, -R198.reuse ;  /* 0x000000040ecb7c23 */ /* 0x100fe200080108c6 */
[----:B------:R-:W-:Y:S01]  /*6a40*/  FFMA.FTZ R204, R15, UR4, -R198 ;  /* 0x000000040fcc7c23 */ /* 0x000fe200080108c6 */
[--C-:B------:R-:W-:Y:S01]  /*6a50*/  FFMA.FTZ R205, R16, UR4, -R200.reuse ;  /* 0x0000000410cd7c23 */ /* 0x100fe200080108c8 */
[----:B--2---:R-:W-:Y:S01]  /*6a60*/  MOV R165, R222 ;  /* 0x000000de00a57202 */ /* 0x004fe20000000f00 */
[----:B---3--:R-:W-:Y:S03]  /*6a70*/  FMUL.FTZ R4, R2, R160 ;  /* 0x000000a002047220 */ /* 0x008fe60000410000 */
[----:B------:R2:W-:Y:S01]  /*6a80*/  MUFU.EX2 R167, R7 ;  /* 0x0000000700a77308 */ /* 0x0005e20000000800 */
[----:B------:R-:W-:Y:S01]  /*6a90*/  @P6 IADD3 R165, PT, PT, R224, -0x40, RZ ;  /* 0xffffffc0e0a56810 */ /* 0x000fe20007ffe0ff */
[C---:B------:R-:W-:Y:S01]  /*6aa0*/  FMUL.FTZ R5, R2.reuse, R161 ;  /* 0x000000a102057220 */ /* 0x040fe20000410000 */
[C---:B------:R-:W-:Y:S01]  /*6ab0*/  FMUL.FTZ R8, R2.reuse, R156 ;  /* 0x0000009c02087220 */ /* 0x040fe20000410000 */
[----:B------:R-:W-:Y:S01]  /*6ac0*/  FMUL.FTZ R9, R2, R157 ;  /* 0x0000009d02097220 */ /* 0x000fe20000410000 */
[----:B------:R-:W-:Y:S01]  /*6ad0*/  IADD3 R166, PT, PT, R212, R165, RZ ;  /* 0x000000a5d4a67210 */ /* 0x000fe20007ffe0ff */
[----:B------:R-:W3:Y:S01]  /*6ae0*/  LDSM.16.MT88.4 R176, [R165] ;  /* 0x00000000a5b0783b */ /* 0x000ee20000004200 */
[----:B------:R-:W-:Y:S03]  /*6af0*/  FMUL.FTZ R36, R2, R36 ;  /* 0x0000002402247220 */ /* 0x000fe60000410000 */
[----:B------:R-:W-:Y:S01]  /*6b00*/  MUFU.EX2 R193, R193 ;  /* 0x000000c100c17308 */ /* 0x000fe20000000800 */
[C---:B----4-:R-:W-:Y:S01]  /*6b10*/  FMUL.FTZ R6, R0.reuse, R162 ;  /* 0x000000a200067220 */ /* 0x050fe20000410000 */
[C---:B------:R-:W-:Y:S01]  /*6b20*/  FMUL.FTZ R10, R0.reuse, R158 ;  /* 0x0000009e000a7220 */ /* 0x040fe20000410000 */
[----:B------:R-:W-:Y:S01]  /*6b30*/  FMUL.FTZ R11, R0, R159 ;  /* 0x0000009f000b7220 */ /* 0x000fe20000410000 */
[----:B------:R-:W-:Y:S01]  /*6b40*/  FMUL.FTZ R37, R2, R37 ;  /* 0x0000002502257220 */ /* 0x000fe20000410000 */
[C---:B------:R-:W-:Y:S01]  /*6b50*/  FMUL.FTZ R38, R0.reuse, R38 ;  /* 0x0000002600267220 */ /* 0x040fe20000410000 */
[----:B------:R-:W4:Y:S01]  /*6b60*/  LDSM.16.MT88.4 R156, [R166] ;  /* 0x00000000a69c783b */ /* 0x000f220000004200 */
[C---:B------:R-:W-:Y:S03]  /*6b70*/  FMUL.FTZ R39, R0.reuse, R39 ;  /* 0x0000002700277220 */ /* 0x040fe60000410000 */
[----:B------:R-:W5:Y:S01]  /*6b80*/  MUFU.EX2 R194, R194 ;  /* 0x000000c200c27308 */ /* 0x000f620000000800 */
[----:B--2---:R-:W-:Y:S01]  /*6b90*/  FMUL.FTZ R7, R0, R163 ;  /* 0x000000a300077220 */ /* 0x004fe20000410000 */
[C---:B------:R-:W-:Y:S01]  /*6ba0*/  FMUL.FTZ R40, R2.reuse, R40 ;  /* 0x0000002802287220 */ /* 0x040fe20000410000 */
[----:B------:R-:W-:Y:S01]  /*6bb0*/  FMUL.FTZ R41, R2, R41 ;  /* 0x0000002902297220 */ /* 0x000fe20000410000 */
[C---:B------:R-:W-:Y:S01]  /*6bc0*/  FMUL.FTZ R42, R0.reuse, R42 ;  /* 0x0000002a002a7220 */ /* 0x040fe20000410000 */
[----:B------:R-:W-:Y:S01]  /*6bd0*/  FMUL.FTZ R43, R0, R43 ;  /* 0x0000002b002b7220 */ /* 0x000fe20000410000 */
[----:B------:R-:W-:Y:S01]  /*6be0*/  LDSM.16.MT88.4 R180, [R166+0x2800] ;  /* 0x00280000a6b4783b */ /* 0x000fe20000004200 */
[C---:B------:R-:W-:Y:S03]  /*6bf0*/  FMUL.FTZ R12, R2.reuse, R152 ;  /* 0x00000098020c7220 */ /* 0x040fe60000410000 */
[----:B------:R-:W2:Y:S01]  /*6c00*/  MUFU.EX2 R197, R197 ;  /* 0x000000c500c57308 */ /* 0x000ea20000000800 */
[----:B------:R-:W-:Y:S01]  /*6c10*/  FMUL.FTZ R13, R2, R153 ;  /* 0x00000099020d7220 */ /* 0x000fe20000410000 */
[C---:B------:R-:W-:Y:S01]  /*6c20*/  FMUL.FTZ R14, R0.reuse, R154 ;  /* 0x0000009a000e7220 */ /* 0x040fe20000410000 */
[----:B------:R-:W-:Y:S01]  /*6c30*/  FMUL.FTZ R15, R0, R155 ;  /* 0x0000009b000f7220 */ /* 0x000fe20000410000 */
[C---:B------:R-:W-:Y:S01]  /*6c40*/  FMUL.FTZ R44, R2.reuse, R44 ;  /* 0x0000002c022c7220 */ /* 0x040fe20000410000 */
[----:B------:R-:W-:Y:S01]  /*6c50*/  FMUL.FTZ R45, R2, R45 ;  /* 0x0000002d022d7220 */ /* 0x000fe20000410000 */
[----:B------:R-:W-:Y:S01]  /*6c60*/  LDSM.16.MT88.4 R152, [R209+0x10800] ;  /* 0x01080000d198783b */ /* 0x000fe20000004200 */
[----:B------:R-:W-:Y:S03]  /*6c70*/  FMUL.FTZ R46, R0, R46 ;  /* 0x0000002e002e7220 */ /* 0x000fe60000410000 */
[----:B------:R-:W-:Y:S01]  /*6c80*/  MUFU.EX2 R192, R192 ;  /* 0x000000c000c07308 */ /* 0x000fe20000000800 */
[----:B-----5:R-:W-:Y:S01]  /*6c90*/  F2FP.BF16.F32.PACK_AB R160, R194, R193 ;  /* 0x000000c1c2a0723e */ /* 0x020fe200000010ff */
[----:B------:R-:W-:Y:S01]  /*6ca0*/  FMUL.FTZ R47, R0, R47 ;  /* 0x0000002f002f7220 */ /* 0x000fe20000410000 */
[C---:B------:R-:W-:Y:S01]  /*6cb0*/  FMUL.FTZ R48, R2.reuse, R48 ;  /* 0x0000003002307220 */ /* 0x040fe20000410000 */
[----:B------:R-:W-:Y:S01]  /*6cc0*/  FMUL.FTZ R49, R2, R49 ;  /* 0x0000003102317220 */ /* 0x000fe20000410000 */
[C---:B------:R-:W-:Y:S01]  /*6cd0*/  FMUL.FTZ R50, R0.reuse, R50 ;  /* 0x0000003200327220 */ /* 0x040fe20000410000 */
[----:B------:R-:W-:Y:S01]  /*6ce0*/  LDSM.16.MT88.4 R188, [R165+0x4800] ;  /* 0x00480000a5bc783b */ /* 0x000fe20000004200 */
[----:B------:R-:W-:Y:S03]  /*6cf0*/  FMUL.FTZ R51, R0, R51 ;  /* 0x0000003300337220 */ /* 0x000fe60000410000 */
[----:B------:R-:W5:Y:S01]  /*6d00*/  MUFU.EX2 R195, R195 ;  /* 0x000000c300c37308 */ /* 0x000f620000000800 */
[----:B--2---:R-:W-:Y:S01]  /*6d10*/  F2FP.BF16.F32.PACK_AB R161, R167, R197 ;  /* 0x000000c5a7a1723e */ /* 0x004fe200000010ff */
[C---:B------:R-:W-:Y:S01]  /*6d20*/  FMUL.FTZ R52, R2.reuse, R52 ;  /* 0x0000003402347220 */ /* 0x040fe20000410000 */
[----:B------:R-:W-:Y:S01]  /*6d30*/  FMUL.FTZ R53, R2, R53 ;  /* 0x0000003502357220 */ /* 0x000fe20000410000 */
[C---:B------:R-:W-:Y:S01]  /*6d40*/  FMUL.FTZ R54, R0.reuse, R54 ;  /* 0x0000003600367220 */ /* 0x040fe20000410000 */
[----:B------:R-:W-:Y:S01]  /*6d50*/  FMUL.FTZ R55, R0, R55 ;  /* 0x0000003700377220 */ /* 0x000fe20000410000 */
[C---:B------:R-:W-:Y:S01]  /*6d60*/  FMUL.FTZ R56, R2.reuse, R56 ;  /* 0x0000003802387220 */ /* 0x040fe20000410000 */
[----:B------:R-:W-:Y:S03]  /*6d70*/  FMUL.FTZ R57, R2, R57 ;  /* 0x0000003902397220 */ /* 0x000fe60000410000 */
[----:B------:R-:W-:Y:S01]  /*6d80*/  MUFU.EX2 R196, R196 ;  /* 0x000000c400c47308 */ /* 0x000fe20000000800 */
[C---:B------:R-:W-:Y:S01]  /*6d90*/  FMUL.FTZ R58, R0.reuse, R58 ;  /* 0x0000003a003a7220 */ /* 0x040fe20000410000 */
[----:B------:R-:W-:Y:S01]  /*6da0*/  FMUL.FTZ R59, R0, R59 ;  /* 0x0000003b003b7220 */ /* 0x000fe20000410000 */
[C---:B------:R-:W-:Y:S01]  /*6db0*/  FMUL.FTZ R60, R2.reuse, R60 ;  /* 0x0000003c023c7220 */ /* 0x040fe20000410000 */
[----:B------:R-:W-:Y:S01]  /*6dc0*/  FMUL.FTZ R61, R2, R61 ;  /* 0x0000003d023d7220 */ /* 0x000fe20000410000 */
[C---:B------:R-:W-:Y:S01]  /*6dd0*/  FMUL.FTZ R62, R0.reuse, R62 ;  /* 0x0000003e003e7220 */ /* 0x040fe20000410000 */
[----:B------:R-:W-:Y:S01]  /*6de0*/  FMUL.FTZ R63, R0, R63 ;  /* 0x0000003f003f7220 */ /* 0x000fe20000410000 */
[C---:B------:R-:W-:Y:S03]  /*6df0*/  FMUL.FTZ R64, R2.reuse, R64 ;  /* 0x0000004002407220 */ /* 0x040fe60000410000 */
[----:B------:R-:W2:Y:S01]  /*6e00*/  MUFU.EX2 R199, R199 ;  /* 0x000000c700c77308 */ /* 0x000ea20000000800 */
[----:B-----5:R-:W-:Y:S01]  /*6e10*/  F2FP.BF16.F32.PACK_AB R162, R195, R192 ;  /* 0x000000c0c3a2723e */ /* 0x020fe200000010ff */
[----:B------:R-:W-:Y:S01]  /*6e20*/  FMUL.FTZ R65, R2, R65 ;  /* 0x0000004102417220 */ /* 0x000fe20000410000 */
[C---:B------:R-:W-:Y:S01]  /*6e30*/  FMUL.FTZ R66, R0.reuse, R66 ;  /* 0x0000004200427220 */ /* 0x040fe20000410000 */
        /* <DEDUP_REMOVED lines=13> */
[----:B--2---:R-:W-:Y:S01]  /*6f10*/  F2FP.BF16.F32.PACK_AB R163, R199, R196 ;  /* 0x000000c4c7a3723e */ /* 0x004fe200000010ff */
[C---:B------:R-:W-:Y:S01]  /*6f20*/  FMUL.FTZ R80, R2.reuse, R80 ;  /* 0x0000005002507220 */ /* 0x040fe20000410000 */
[----:B------:R-:W-:Y:S01]  /*6f30*/  FMUL.FTZ R81, R2, R81 ;  /* 0x0000005102517220 */ /* 0x000fe20000410000 */
[C---:B------:R-:W-:Y:S01]  /*6f40*/  FMUL.FTZ R82, R0.reuse, R82 ;  /* 0x0000005200527220 */ /* 0x040fe20000410000 */
[----:B------:R-:W-:Y:S01]  /*6f50*/  FMUL.FTZ R83, R0, R83 ;  /* 0x0000005300537220 */ /* 0x000fe20000410000 */
[C---:B------:R-:W-:Y:S01]  /*6f60*/  FMUL.FTZ R84, R2.reuse, R84 ;  /* 0x0000005402547220 */ /* 0x040fe20000410000 */
[----:B------:R-:W-:Y:S01]  /*6f70*/  FMUL.FTZ R85, R2, R85 ;  /* 0x0000005502557220 */ /* 0x000fe20000410000 */
[C---:B-1----:R-:W-:Y:S01]  /*6f80*/  HMMA.16816.F32.BF16 R4, R160.reuse, R168, R4 ;  /* 0x000000a8a004723c */ /* 0x042fe20000041804 */
[----:B------:R-:W-:Y:S04]  /*6f90*/  MUFU.EX2 R201, R201 ;  /* 0x000000c900c97308 */ /* 0x000fe80000000800 */
[C---:B------:R-:W-:Y:S01]  /*6fa0*/  FMUL.FTZ R86, R0.reuse, R86 ;  /* 0x0000005600567220 */ /* 0x040fe20000410000 */
[----:B------:R-:W-:Y:S01]  /*6fb0*/  FMUL.FTZ R87, R0, R87 ;  /* 0x0000005700577220 */ /* 0x000fe20000410000 */
[C---:B------:R-:W-:Y:S01]  /*6fc0*/  FMUL.FTZ R88, R2.reuse, R88 ;  /* 0x0000005802587220 */ /* 0x040fe20000410000 */
[C---:B------:R-:W-:Y:S01]  /*6fd0*/  HMMA.16816.F32.BF16 R8, R160.reuse, R170, R8 ;  /* 0x000000aaa008723c */ /* 0x040fe20000041808 */
[----:B------:R-:W1:Y:S02]  /*6fe0*/  LDSM.16.MT88.4 R168, [R209+0x12000] ;  /* 0x01200000d1a8783b */ /* 0x000e640000004200 */
[----:B------:R-:W2:Y:S01]  /*6ff0*/  MUFU.EX2 R202, R202 ;  /* 0x000000ca00ca7308 */ /* 0x000ea20000000800 */
[----:B------:R-:W-:Y:S01]  /*7000*/  FMUL.FTZ R89, R2, R89 ;  /* 0x0000005902597220 */ /* 0x000fe20000410000 */
[C---:B------:R-:W-:Y:S01]  /*7010*/  FMUL.FTZ R90, R0.reuse, R90 ;  /* 0x0000005a005a7220 */ /* 0x040fe20000410000 */
[----:B------:R-:W-:Y:S01]  /*7020*/  FMUL.FTZ R91, R0, R91 ;  /* 0x0000005b005b7220 */ /* 0x000fe20000410000 */
[C---:B------:R-:W-:Y:S01]  /*7030*/  FMUL.FTZ R92, R2.reuse, R92 ;  /* 0x0000005c025c7220 */ /* 0x040fe20000410000 */
[----:B------:R-:W-:Y:S01]  /*7040*/  FMUL.FTZ R93, R2, R93 ;  /* 0x0000005d025d7220 */ /* 0x000fe20000410000 */
[C---:B------:R-:W-:Y:S04]  /*7050*/  HMMA.16816.F32.BF16 R36, R160.reuse, R172, R36 ;  /* 0x000000aca024723c */ /* 0x040fe80000041824 */
[----:B------:R-:W-:Y:S01]  /*7060*/  MUFU.EX2 R203, R203 ;  /* 0x000000cb00cb7308 */ /* 0x000fe20000000800 */
[C---:B------:R-:W-:Y:S01]  /*7070*/  FMUL.FTZ R94, R0.reuse, R94 ;  /* 0x0000005e005e7220 */ /* 0x040fe20000410000 */
[----:B------:R-:W-:Y:S01]  /*7080*/  FMUL.FTZ R95, R0, R95 ;  /* 0x0000005f005f7220 */ /* 0x000fe20000410000 */
[C---:B------:R-:W-:Y:S01]  /*7090*/  FMUL.FTZ R96, R2.reuse, R96 ;  /* 0x0000006002607220 */ /* 0x040fe20000410000 */
[----:B------:R-:W-:Y:S01]  /*70a0*/  FMUL.FTZ R97, R2, R97 ;  /* 0x0000006102617220 */ /* 0x000fe20000410000 */
[C---:B------:R-:W-:Y:S01]  /*70b0*/  FMUL.FTZ R98, R0.reuse, R98 ;  /* 0x0000006200627220 */ /* 0x040fe20000410000 */
[C---:B------:R-:W-:Y:S01]  /*70c0*/  HMMA.16816.F32.BF16 R40, R160.reuse, R174, R40 ;  /* 0x000000aea028723c */ /* 0x040fe20000041828 */
[----:B------:R-:W5:Y:S03]  /*70d0*/  LDSM.16.MT88.4 R172, [R208+0x12000] ;  /* 0x01200000d0ac783b */ /* 0x000f660000004200 */
[----:B------:R-:W2:Y:S01]  /*70e0*/  MUFU.EX2 R204, R204 ;  /* 0x000000cc00cc7308 */ /* 0x000ea20000000800 */
[----:B------:R-:W-:Y:S01]  /*70f0*/  FMUL.FTZ R99, R0, R99 ;  /* 0x0000006300637220 */ /* 0x000fe20000410000 */
[C---:B------:R-:W-:Y:S01]  /*7100*/  FMUL.FTZ R100, R2.reuse, R100 ;  /* 0x0000006402647220 */ /* 0x040fe20000410000 */
[----:B------:R-:W-:Y:S01]  /*7110*/  FMUL.FTZ R101, R2, R101 ;  /* 0x0000006502657220 */ /* 0x000fe20000410000 */
[C---:B------:R-:W-:Y:S01]  /*7120*/  FMUL.FTZ R102, R0.reuse, R102 ;  /* 0x0000006600667220 */ /* 0x040fe20000410000 */
[----:B------:R-:W-:Y:S01]  /*7130*/  FMUL.FTZ R103, R0, R103 ;  /* 0x0000006700677220 */ /* 0x000fe20000410000 */
[C---:B---3--:R-:W-:Y:S04]  /*7140*/  HMMA.16816.F32.BF16 R44, R160.reuse, R176, R44 ;  /* 0x000000b0a02c723c */ /* 0x048fe8000004182c */
[----:B------:R-:W-:Y:S01]  /*7150*/  MUFU.EX2 R205, R205 ;  /* 0x000000cd00cd7308 */ /* 0x000fe20000000800 */
[C---:B------:R-:W-:Y:S01]  /*7160*/  FMUL.FTZ R104, R2.reuse, R104 ;  /* 0x0000006802687220 */ /* 0x040fe20000410000 */
[----:B------:R-:W-:Y:S01]  /*7170*/  FMUL.FTZ R105, R2, R105 ;  /* 0x0000006902697220 */ /* 0x000fe20000410000 */
[C---:B------:R-:W-:Y:S01]  /*7180*/  FMUL.FTZ R106, R0.reuse, R106 ;  /* 0x0000006a006a7220 */ /* 0x040fe20000410000 */
[----:B------:R-:W-:Y:S01]  /*7190*/  FMUL.FTZ R107, R0, R107 ;  /* 0x0000006b006b7220 */ /* 0x000fe20000410000 */
[C---:B------:R-:W-:Y:S01]  /*71a0*/  FMUL.FTZ R108, R2.reuse, R108 ;  /* 0x0000006c026c7220 */ /* 0x040fe20000410000 */
[C---:B------:R-:W-:Y:S01]  /*71b0*/  HMMA.16816.F32.BF16 R48, R160.reuse, R178, R48 ;  /* 0x000000b2a030723c */ /* 0x040fe20000041830 */
[----:B------:R-:W-:Y:S02]  /*71c0*/  LDSM.16.MT88.4 R176, [R208+0x12800] ;  /* 0x01280000d0b0783b */ /* 0x000fe40000004200 */
[----:B------:R-:W-:Y:S01]  /*71d0*/  FMUL.FTZ R109, R2, R109 ;  /* 0x0000006d026d7220 */ /* 0x000fe20000410000 */
[C---:B------:R-:W-:Y:S01]  /*71e0*/  FMUL.FTZ R110, R0.reuse, R110 ;  /* 0x0000006e006e7220 */ /* 0x040fe20000410000 */
[----:B------:R-:W-:Y:S01]  /*71f0*/  FMUL.FTZ R111, R0, R111 ;  /* 0x0000006f006f7220 */ /* 0x000fe20000410000 */
[C---:B------:R-:W-:Y:S01]  /*7200*/  FMUL.FTZ R112, R2.reuse, R112 ;  /* 0x0000007002707220 */ /* 0x040fe20000410000 */
[----:B------:R-:W-:Y:S01]  /*7210*/  FMUL.FTZ R113, R2, R113 ;  /* 0x0000007102717220 */ /* 0x000fe20000410000 */
[C---:B----4-:R-:W-:Y:S03]  /*7220*/  HMMA.16816.F32.BF16 R52, R160.reuse, R156, R52 ;  /* 0x0000009ca034723c */ /* 0x050fe60000041834 */
[C---:B------:R-:W-:Y:S01]  /*7230*/  FMUL.FTZ R114, R0.reuse, R114 ;  /* 0x0000007200727220 */ /* 0x040fe20000410000 */
[----:B------:R-:W-:Y:S01]  /*7240*/  FMUL.FTZ R115, R0, R115 ;  /* 0x0000007300737220 */ /* 0x000fe20000410000 */
[C---:B------:R-:W-:Y:S01]  /*7250*/  FMUL.FTZ R116, R2.reuse, R116 ;  /* 0x0000007402747220 */ /* 0x040fe20000410000 */
[----:B------:R-:W-:Y:S01]  /*7260*/  FMUL.FTZ R117, R2, R117 ;  /* 0x0000007502757220 */ /* 0x000fe20000410000 */
[C---:B------:R-:W-:Y:S01]  /*7270*/  FMUL.FTZ R118, R0.reuse, R118 ;  /* 0x0000007600767220 */ /* 0x040fe20000410000 */
[C---:B------:R-:W-:Y:S01]  /*7280*/  HMMA.16816.F32.BF16 R56, R160.reuse, R158, R56 ;  /* 0x0000009ea038723c */ /* 0x040fe20000041838 */
[----:B------:R-:W3:Y:S02]  /*7290*/  LDSM.16.MT88.4 R156, [R165+0x2000] ;  /* 0x00200000a59c783b */ /* 0x000ee40000004200 */
[----:B------:R-:W-:Y:S01]  /*72a0*/  FMUL.FTZ R119, R0, R119 ;  /* 0x0000007700777220 */ /* 0x000fe20000410000 */
[C---:B------:R-:W-:Y:S01]  /*72b0*/  FMUL.FTZ R120, R2.reuse, R120 ;  /* 0x0000007802787220 */ /* 0x040fe20000410000 */
[----:B------:R-:W-:Y:S01]  /*72c0*/  FMUL.FTZ R121, R2, R121 ;  /* 0x0000007902797220 */ /* 0x000fe20000410000 */
[C---:B------:R-:W-:Y:S01]  /*72d0*/  FMUL.FTZ R122, R0.reuse, R122 ;  /* 0x0000007a007a7220 */ /* 0x040fe20000410000 */
[----:B------:R-:W-:Y:S01]  /*72e0*/  FMUL.FTZ R123, R0, R123 ;  /* 0x0000007b007b7220 */ /* 0x000fe20000410000 */
[C---:B-1----:R-:W-:Y:S03]  /*72f0*/  HMMA.16816.F32.BF16 R60, R160.reuse, R168, R60 ;  /* 0x000000a8a03c723c */ /* 0x042fe6000004183c */
[C---:B------:R-:W-:Y:S01]  /*7300*/  FMUL.FTZ R124, R2.reuse, R124 ;  /* 0x0000007c027c7220 */ /* 0x040fe20000410000 */
[----:B------:R-:W-:Y:S01]  /*7310*/  FMUL.FTZ R125, R2, R125 ;  /* 0x0000007d027d7220 */ /* 0x000fe20000410000 */
[C---:B------:R-:W-:Y:S01]  /*7320*/  FMUL.FTZ R126, R0.reuse, R126 ;  /* 0x0000007e007e7220 */ /* 0x040fe20000410000 */
[----:B------:R-:W-:Y:S01]  /*7330*/  FMUL.FTZ R127, R0, R127 ;  /* 0x0000007f007f7220 */ /* 0x000fe20000410000 */
[C---:B------:R-:W-:Y:S01]  /*7340*/  FMUL.FTZ R128, R2.reuse, R128 ;  /* 0x0000008002807220 */ /* 0x040fe20000410000 */
[C---:B------:R-:W-:Y:S01]  /*7350*/  HMMA.16816.F32.BF16 R64, R160.reuse, R170, R64 ;  /* 0x000000aaa040723c */ /* 0x040fe20000041840 */
[----:B------:R-:W1:Y:S02]  /*7360*/  LDSM.16.MT88.4 R168, [R166+0x2000] ;  /* 0x00200000a6a8783b */ /* 0x000e640000004200 */
[----:B------:R-:W-:Y:S01]  /*7370*/  FMUL.FTZ R129, R2, R129 ;  /* 0x0000008102817220 */ /* 0x000fe20000410000 */
[C---:B------:R-:W-:Y:S01]  /*7380*/  FMUL.FTZ R130, R0.reuse, R130 ;  /* 0x0000008200827220 */ /* 0x040fe20000410000 */
[----:B------:R-:W-:Y:S01]  /*7390*/  FMUL.FTZ R131, R0, R131 ;  /* 0x0000008300837220 */ /* 0x000fe20000410000 */
[C---:B------:R-:W-:Y:S01]  /*73a0*/  FMUL.FTZ R132, R2.reuse, R132 ;  /* 0x0000008402847220 */ /* 0x040fe20000410000 */
[----:B------:R-:W-:Y:S01]  /*73b0*/  FMUL.FTZ R133, R2, R133 ;  /* 0x0000008502857220 */ /* 0x000fe20000410000 */
[C---:B-----5:R-:W-:Y:S03]  /*73c0*/  HMMA.16816.F32.BF16 R68, R160.reuse, R172, R68 ;  /* 0x000000aca044723c */ /* 0x060fe60000041844 */
[C---:B------:R-:W-:Y:S01]  /*73d0*/  FMUL.FTZ R134, R0.reuse, R134 ;  /* 0x0000008600867220 */ /* 0x040fe20000410000 */
[----:B------:R-:W-:Y:S01]  /*73e0*/  FMUL.FTZ R135, R0, R135 ;  /* 0x0000008700877220 */ /* 0x000fe20000410000 */
[C---:B------:R-:W-:Y:S01]  /*73f0*/  FMUL.FTZ R136, R2.reuse, R136 ;  /* 0x0000008802887220 */ /* 0x040fe20000410000 */
[----:B------:R-:W-:Y:S01]  /*7400*/  FMUL.FTZ R137, R2, R137 ;  /* 0x0000008902897220 */ /* 0x000fe20000410000 */
[C---:B------:R-:W-:Y:S01]  /*7410*/  FMUL.FTZ R138, R0.reuse, R138 ;  /* 0x0000008a008a7220 */ /* 0x040fe20000410000 */
[C---:B------:R-:W-:Y:S01]  /*7420*/  HMMA.16816.F32.BF16 R72, R160.reuse, R174, R72 ;  /* 0x000000aea048723c */ /* 0x040fe20000041848 */
[----:B------:R-:W4:Y:S02]  /*7430*/  LDSM.16.MT88.4 R172, [R209+0x14000] ;  /* 0x01400000d1ac783b */ /* 0x000f240000004200 */
[----:B------:R-:W-:Y:S01]  /*7440*/  FMUL.FTZ R139, R0, R139 ;  /* 0x0000008b008b7220 */ /* 0x000fe20000410000 */
[C---:B------:R-:W-:Y:S01]  /*7450*/  FMUL.FTZ R140, R2.reuse, R140 ;  /* 0x0000008c028c7220 */ /* 0x040fe20000410000 */
[----:B------:R-:W-:Y:S01]  /*7460*/  FMUL.FTZ R141, R2, R141 ;  /* 0x0000008d028d7220 */ /* 0x000fe20000410000 */
[C---:B------:R-:W-:Y:S01]  /*7470*/  FMUL.FTZ R142, R0.reuse, R142 ;  /* 0x0000008e008e7220 */ /* 0x040fe20000410000 */
[----:B------:R-:W-:Y:S01]  /*7480*/  FMUL.FTZ R143, R0, R143 ;  /* 0x0000008f008f7220 */ /* 0x000fe20000410000 */
[----:B------:R-:W-:Y:S01]  /*7490*/  FFMA.FTZ R206, R17, UR4, -R200 ;  /* 0x0000000411ce7c23 */ /* 0x000fe200080108c8 */
[C---:B---3--:R-:W-:Y:S03]  /*74a0*/  HMMA.16816.F32.BF16 R76, R160.reuse, R156, R76 ;  /* 0x0000009ca04c723c */ /* 0x048fe6000004184c */
[--C-:B------:R-:W-:Y:S01]  /*74b0*/  FFMA.FTZ R207, R18, UR4, -R198.reuse ;  /* 0x0000000412cf7c23 */ /* 0x100fe200080108c6 */
[----:B------:R-:W-:Y:S01]  /*74c0*/  FFMA.FTZ R228, R19, UR4, -R198 ;  /* 0x0000000413e47c23 */ /* 0x000fe200080108c6 */
[----:B------:R-:W3:Y:S01]  /*74d0*/  MUFU.EX2 R206, R206 ;  /* 0x000000ce00ce7308 */ /* 0x000ee20000000800 */
[C---:B------:R-:W-:Y:S01]  /*74e0*/  FMUL.FTZ R144, R2.reuse, R144 ;  /* 0x0000009002907220 */ /* 0x040fe20000410000 */
[----:B------:R-:W-:Y:S01]  /*74f0*/  FMUL.FTZ R145, R2, R145 ;  /* 0x0000009102917220 */ /* 0x000fe20000410000 */
[C---:B------:R-:W-:Y:S01]  /*7500*/  HMMA.16816.F32.BF16 R80, R160.reuse, R158, R80 ;  /* 0x0000009ea050723c */ /* 0x040fe20000041850 */
[----:B------:R-:W5:Y:S02]  /*7510*/  LDSM.16.MT88.4 R156, [R208+0x14000] ;  /* 0x01400000d09c783b */ /* 0x000f640000004200 */
[C---:B------:R-:W-:Y:S01]  /*7520*/  FMUL.FTZ R146, R0.reuse, R146 ;  /* 0x0000009200927220 */ /* 0x040fe20000410000 */
[----:B------:R-:W-:Y:S03]  /*7530*/  FMUL.FTZ R147, R0, R147 ;  /* 0x0000009300937220 */ /* 0x000fe60000410000 */
[----:B------:R-:W-:Y:S01]  /*7540*/  MUFU.EX2 R207, R207 ;  /* 0x000000cf00cf7308 */ /* 0x000fe20000000800 */
[----:B------:R-:W-:Y:S01]  /*7550*/  FMUL.FTZ R16, R2, R148 ;  /* 0x0000009402107220 */ /* 0x000fe20000410000 */
[----:B--2---:R-:W-:Y:S01]  /*7560*/  F2FP.BF16.F32.PACK_AB R148, R202, R201 ;  /* 0x000000c9ca94723e */ /* 0x004fe200000010ff */
[C---:B-1----:R-:W-:Y:S03]  /*7570*/  HMMA.16816.F32.BF16 R84, R160.reuse, R168, R84 ;  /* 0x000000a8a054723c */ /* 0x042fe60000041854 */
[----:B------:R-:W-:Y:S01]  /*7580*/  FMUL.FTZ R17, R2, R149 ;  /* 0x0000009502117220 */ /* 0x000fe20000410000 */
[----:B------:R-:W-:Y:S03]  /*7590*/  F2FP.BF16.F32.PACK_AB R149, R204, R203 ;  /* 0x000000cbcc95723e */ /* 0x000fe600000010ff */
[----:B------:R-:W1:Y:S01]  /*75a0*/  MUFU.EX2 R228, R228 ;  /* 0x000000e400e47308 */ /* 0x000e620000000800 */
[----:B------:R-:W-:Y:S01]  /*75b0*/  FMUL.FTZ R18, R0, R150 ;  /* 0x0000009600127220 */ /* 0x000fe20000410000 */
[----:B---3--:R-:W-:Y:S01]  /*75c0*/  F2FP.BF16.F32.PACK_AB R150, R206, R205 ;  /* 0x000000cdce96723e */ /* 0x008fe200000010ff */
[C---:B------:R-:W-:Y:S01]  /*75d0*/  HMMA.16816.F32.BF16 R88, R160.reuse, R170, R88 ;  /* 0x000000aaa058723c */ /* 0x040fe20000041858 */
[----:B------:R-:W2:Y:S02]  /*75e0*/  LDSM.16.MT88.4 R168, [R165+0x4000] ;  /* 0x00400000a5a8783b */ /* 0x000ea40000004200 */
[----:B------:R-:W-:Y:S01]  /*75f0*/  FMUL.FTZ R19, R0, R151 ;  /* 0x0000009700137220 */ /* 0x000fe20000410000 */
[----:B------:R-:W-:Y:S01]  /*7600*/  FFMA.FTZ R193, R2, R225, R193 ;  /* 0x000000e102c17223 */ /* 0x000fe200000100c1 */
[----:B------:R-:W-:Y:S01]  /*7610*/  IADD3 R226, P0, PT, R226, -UR13, RZ ;  /* 0x8000000de2e27c10 */ /* 0x000fe2000ff1e0ff */
[----:B------:R-:W-:Y:S02]  /*7620*/  FFMA.FTZ R197, R0, R223, R197 ;  /* 0x000000df00c57223 */ /* 0x000fe400000100c5 */
[C---:B----4-:R-:W-:Y:S03]  /*7630*/  HMMA.16816.F32.BF16 R92, R160.reuse, R172, R92 ;  /* 0x000000aca05c723c */ /* 0x050fe6000004185c */
[----:B------:R-:W-:Y:S01]  /*7640*/  FADD.FTZ R193, R194, R193 ;  /* 0x000000c1c2c17221 */ /* 0x000fe20000010000 */
[----:B------:R-:W-:Y:S01]  /*7650*/  FADD.FTZ R197, R167, R197 ;  /* 0x000000c5a7c57221 */ /* 0x000fe20000010000 */
[----:B------:R-:W-:Y:S02]  /*7660*/  IADD3.X R227, PT, PT, R227, ~UR7, RZ, P0, !PT ;  /* 0x80000007e3e37c10 */ /* 0x000fe400087fe4ff */
[----:B-1----:R-:W-:Y:S01]  /*7670*/  F2FP.BF16.F32.PACK_AB R151, R228, R207 ;  /* 0x000000cfe497723e */ /* 0x002fe200000010ff */
[C---:B------:R-:W-:Y:S01]  /*7680*/  HMMA.16816.F32.BF16 R96, R160.reuse, R174, R96 ;  /* 0x000000aea060723c */ /* 0x040fe20000041860 */
[----:B------:R-:W1:Y:S02]  /*7690*/  LDSM.16.MT88.4 R172, [R166+0x4000] ;  /* 0x00400000a6ac783b */ /* 0x000e640000004200 */
[----:B------:R-:W-:Y:S01]  /*76a0*/  FADD.FTZ R0, R192, R193 ;  /* 0x000000c1c0007221 */ /* 0x000fe20000010000 */
[----:B------:R-:W-:Y:S03]  /*76b0*/  FADD.FTZ R196, R196, R197 ;  /* 0x000000c5c4c47221 */ /* 0x000fe60000010000 */
[----:B------:R-:W-:Y:S01]  /*76c0*/  FADD.FTZ R0, R195, R0 ;  /* 0x00000000c3007221 */ /* 0x000fe20000010000 */
[----:B------:R-:W-:Y:S01]  /*76d0*/  FADD.FTZ R196, R199, R196 ;  /* 0x000000c4c7c47221 */ /* 0x000fe20000010000 */
[C---:B-----5:R-:W-:Y:S03]  /*76e0*/  HMMA.16816.F32.BF16 R100, R160.reuse, R156, R100 ;  /* 0x0000009ca064723c */ /* 0x060fe60000041864 */
[----:B------:R-:W-:Y:S01]  /*76f0*/  FADD.FTZ R201, R201, R0 ;  /* 0x00000000c9c97221 */ /* 0x000fe20000010000 */
[----:B------:R-:W-:Y:S01]  /*7700*/  MOV R0, R3 ;  /* 0x0000000300007202 */ /* 0x000fe20000000f00 */
[----:B------:R-:W-:Y:S02]  /*7710*/  FADD.FTZ R203, R203, R196 ;  /* 0x000000c4cbcb7221 */ /* 0x000fe40000010000 */
[----:B------:R-:W-:Y:S01]  /*7720*/  FADD.FTZ R202, R202, R201 ;  /* 0x000000c9caca7221 */ /* 0x000fe20000010000 */
[C---:B------:R-:W-:Y:S01]  /*7730*/  HMMA.16816.F32.BF16 R104, R160.reuse, R158, R104 ;  /* 0x0000009ea068723c */ /* 0x040fe20000041868 */
[----:B------:R-:W3:Y:S02]  /*7740*/  LDSM.16.MT88.4 R156, [R209+0x16000] ;  /* 0x01600000d19c783b */ /* 0x000ee40000004200 */
[----:B------:R-:W-:Y:S04]  /*7750*/  FADD.FTZ R204, R204, R203 ;  /* 0x000000cbcccc7221 */ /* 0x000fe80000010000 */
[----:B------:R-:W-:Y:S01]  /*7760*/  FADD.FTZ R207, R207, R204 ;  /* 0x000000cccfcf7221 */ /* 0x000fe20000010000 */
[C---:B--2---:R-:W-:Y:S03]  /*7770*/  HMMA.16816.F32.BF16 R108, R160.reuse, R168, R108 ;  /* 0x000000a8a06c723c */ /* 0x044fe6000004186c */
[----:B------:R-:W-:Y:S05]  /*7780*/  FADD.FTZ R207, R228, R207 ;  /* 0x000000cfe4cf7221 */ /* 0x000fea0000010000 */
[C---:B------:R-:W-:Y:S01]  /*7790*/  HMMA.16816.F32.BF16 R112, R160.reuse, R170, R112 ;  /* 0x000000aaa070723c */ /* 0x040fe20000041870 */
[----:B------:R-:W2:Y:S07]  /*77a0*/  LDSM.16.MT88.4 R168, [R208+0x16000] ;  /* 0x01600000d0a8783b */ /* 0x000eae0000004200 */
[C---:B-1----:R-:W-:Y:S08]  /*77b0*/  HMMA.16816.F32.BF16 R116, R160.reuse, R172, R116 ;  /* 0x000000aca074723c */ /* 0x042ff00000041874 */
[C---:B------:R-:W-:Y:S01]  /*77c0*/  HMMA.16816.F32.BF16 R120, R160.reuse, R174, R120 ;  /* 0x000000aea078723c */ /* 0x040fe20000041878 */
[----:B------:R-:W1:Y:S07]  /*77d0*/  LDSM.16.MT88.4 R172, [R165+0x6000] ;  /* 0x00600000a5ac783b */ /* 0x000e6e0000004200 */
[C---:B---3--:R-:W-:Y:S08]  /*77e0*/  HMMA.16816.F32.BF16 R124, R160.reuse, R156, R124 ;  /* 0x0000009ca07c723c */ /* 0x048ff0000004187c */
[C---:B------:R-:W-:Y:S01]  /*77f0*/  HMMA.16816.F32.BF16 R128, R160.reuse, R158, R128 ;  /* 0x0000009ea080723c */ /* 0x040fe20000041880 */
[----:B------:R-:W3:Y:S07]  /*7800*/  LDSM.16.MT88.4 R156, [R166+0x6000] ;  /* 0x00600000a69c783b */ /* 0x000eee0000004200 */
[C---:B--2---:R-:W-:Y:S08]  /*7810*/  HMMA.16816.F32.BF16 R132, R160.reuse, R168, R132 ;  /* 0x000000a8a084723c */ /* 0x044ff00000041884 */
[C---:B------:R-:W-:Y:S01]  /*7820*/  HMMA.16816.F32.BF16 R136, R160.reuse, R170, R136 ;  /* 0x000000aaa088723c */ /* 0x040fe20000041888 */
[----:B------:R-:W2:Y:S07]  /*7830*/  LDSM.16.MT88.4 R168, [R208+0x10800] ;  /* 0x01080000d0a8783b */ /* 0x000eae0000004200 */
[C---:B-1----:R-:W-:Y:S08]  /*7840*/  HMMA.16816.F32.BF16 R140, R160.reuse, R172, R140 ;  /* 0x000000aca08c723c */ /* 0x042ff0000004188c */
[C---:B------:R-:W-:Y:S01]  /*7850*/  HMMA.16816.F32.BF16 R12, R160.reuse, R174, R12 ;  /* 0x000000aea00c723c */ /* 0x040fe2000004180c */
[----:B------:R-:W1:Y:S07]  /*7860*/  LDSM.16.MT88.4 R172, [R165+0x800] ;  /* 0x00080000a5ac783b */ /* 0x000e6e0000004200 */
[C---:B---3--:R-:W-:Y:S08]  /*7870*/  HMMA.16816.F32.BF16 R144, R160.reuse, R156, R144 ;  /* 0x0000009ca090723c */ /* 0x048ff00000041890 */
[----:B------:R-:W-:Y:S01]  /*7880*/  HMMA.16816.F32.BF16 R16, R160, R158, R16 ;  /* 0x0000009ea010723c */ /* 0x000fe20000041810 */
[----:B------:R-:W3:Y:S07]  /*7890*/  LDSM.16.MT88.4 R156, [R166+0x800] ;  /* 0x00080000a69c783b */ /* 0x000eee0000004200 */
[C---:B------:R-:W-:Y:S01]  /*78a0*/  HMMA.16816.F32.BF16 R4, R148.reuse, R152, R4 ;  /* 0x000000989404723c */ /* 0x040fe20000041804 */
[----:B------:R-:W4:Y:S07]  /*78b0*/  LDSM.16.MT88.4 R160, [R209+0x12800] ;  /* 0x01280000d1a0783b */ /* 0x000f2e0000004200 */
[C---:B------:R-:W-:Y:S01]  /*78c0*/  HMMA.16816.F32.BF16 R8, R148.reuse, R154, R8 ;  /* 0x0000009a9408723c */ /* 0x040fe20000041808 */
[----:B------:R-:W5:Y:S07]  /*78d0*/  LDSM.16.MT88.4 R152, [R165+0x2800] ;  /* 0x00280000a598783b */ /* 0x000f6e0000004200 */
[C---:B--2---:R-:W-:Y:S08]  /*78e0*/  HMMA.16816.F32.BF16 R36, R148.reuse, R168, R36 ;  /* 0x000000a89424723c */ /* 0x044ff00000041824 */
        /* <DEDUP_REMOVED lines=8> */
[C---:B----4-:R-:W-:Y:S08]  /*7970*/  HMMA.16816.F32.BF16 R60, R148.reuse, R160, R60 ;  /* 0x000000a0943c723c */ /* 0x050ff0000004183c */
[C---:B------:R-:W-:Y:S01]  /*7980*/  HMMA.16816.F32.BF16 R64, R148.reuse, R162, R64 ;  /* 0x000000a29440723c */ /* 0x040fe20000041840 */
[----:B------:R-:W-:Y:S07]  /*7990*/  LDSM.16.MT88.4 R160, [R165+0x6800] ;  /* 0x00680000a5a0783b */ /* 0x000fee0000004200 */
[C---:B------:R-:W-:Y:S08]  /*79a0*/  HMMA.16816.F32.BF16 R68, R148.reuse, R176, R68 ;  /* 0x000000b09444723c */ /* 0x040ff00000041844 */
        /* <DEDUP_REMOVED lines=8> */
[C---:B--2---:R-:W-:Y:S08]  /*7a30*/  HMMA.16816.F32.BF16 R92, R148.reuse, R168, R92 ;  /* 0x000000a8945c723c */ /* 0x044ff0000004185c */
[C---:B------:R-:W-:Y:S01]  /*7a40*/  HMMA.16816.F32.BF16 R96, R148.reuse, R170, R96 ;  /* 0x000000aa9460723c */ /* 0x040fe20000041860 */
[----:B------:R-:W2:Y:S07]  /*7a50*/  LDSM.16.MT88.4 R168, [R166+0x6800] ;  /* 0x00680000a6a8783b */ /* 0x000eae0000004200 */
[C---:B------:R-:W-:Y:S03]  /*7a60*/  HMMA.16816.F32.BF16 R100, R148.reuse, R184, R100 ;  /* 0x000000b89464723c */ /* 0x040fe60000041864 */
[--C-:B------:R-:W-:Y:S01]  /*7a70*/  FFMA.FTZ R184, R20, UR4, -R200.reuse ;  /* 0x0000000414b87c23 */ /* 0x100fe200080108c8 */
[----:B------:R-:W-:Y:S04]  /*7a80*/  FFMA.FTZ R185, R21, UR4, -R200 ;  /* 0x0000000415b97c23 */ /* 0x000fe800080108c8 */
[C---:B------:R-:W-:Y:S01]  /*7a90*/  HMMA.16816.F32.BF16 R104, R148.reuse, R186, R104 ;  /* 0x000000ba9468723c */ /* 0x040fe20000041868 */
[----:B------:R-:W-:Y:S02]  /*7aa0*/  MUFU.EX2 R184, R184 ;  /* 0x000000b800b87308 */ /* 0x000fe40000000800 */
[--C-:B------:R-:W-:Y:S01]  /*7ab0*/  FFMA.FTZ R186, R22, UR4, -R198.reuse ;  /* 0x0000000416ba7c23 */ /* 0x100fe200080108c6 */
[----:B------:R-:W-:Y:S04]  /*7ac0*/  FFMA.FTZ R187, R23, UR4, -R198 ;  /* 0x0000000417bb7c23 */ /* 0x000fe800080108c6 */
[C---:B------:R-:W-:Y:S03]  /*7ad0*/  HMMA.16816.F32.BF16 R108, R148.reuse, R188, R108 ;  /* 0x000000bc946c723c */ /* 0x040fe6000004186c */
[----:B------:R-:W5:Y:S01]  /*7ae0*/  MUFU.EX2 R185, R185 ;  /* 0x000000b900b97308 */ /* 0x000f620000000800 */
[--C-:B------:R-:W-:Y:S01]  /*7af0*/  FFMA.FTZ R188, R24, UR4, -R200.reuse ;  /* 0x0000000418bc7c23 */ /* 0x100fe200080108c8 */
[----:B------:R-:W-:Y:S03]  /*7b00*/  FFMA.FTZ R189, R25, UR4, -R200 ;  /* 0x0000000419bd7c23 */ /* 0x000fe600080108c8 */
[C---:B------:R-:W-:Y:S05]  /*7b10*/  HMMA.16816.F32.BF16 R112, R148.reuse, R190, R112 ;  /* 0x000000be9470723c */ /* 0x040fea0000041870 */
[----:B------:R-:W-:Y:S01]  /*7b20*/  MUFU.EX2 R186, R186 ;  /* 0x000000ba00ba7308 */ /* 0x000fe20000000800 */
[--C-:B------:R-:W-:Y:S01]  /*7b30*/  FFMA.FTZ R190, R26, UR4, -R198.reuse ;  /* 0x000000041abe7c23 */ /* 0x100fe200080108c6 */
[----:B------:R-:W-:Y:S02]  /*7b40*/  FFMA.FTZ R191, R27, UR4, -R198 ;  /* 0x000000041bbf7c23 */ /* 0x000fe400080108c6 */
[----:B------:R-:W-:Y:S01]  /*7b50*/  LDSM.16.MT88.4 R24, [R165+0x1000] ;  /* 0x00100000a518783b */ /* 0x000fe20000004200 */
[C---:B-1----:R-:W-:Y:S05]  /*7b60*/  HMMA.16816.F32.BF16 R116, R148.reuse, R172, R116 ;  /* 0x000000ac9474723c */ /* 0x042fea0000041874 */
[----:B------:R-:W1:Y:S01]  /*7b70*/  MUFU.EX2 R187, R187 ;  /* 0x000000bb00bb7308 */ /* 0x000e620000000800 */
[----:B-----5:R-:W-:Y:S02]  /*7b80*/  F2FP.BF16.F32.PACK_AB R20, R185, R184 ;  /* 0x000000b8b914723e */ /* 0x020fe400000010ff */
[C---:B------:R-:W-:Y:S01]  /*7b90*/  HMMA.16816.F32.BF16 R120, R148.reuse, R174, R120 ;  /* 0x000000ae9478723c */ /* 0x040fe20000041878 */
[----:B------:R-:W-:Y:S06]  /*7ba0*/  LDSM.16.MT88.4 R172, [R209+0x13000] ;  /* 0x01300000d1ac783b */ /* 0x000fec0000004200 */
[----:B------:R-:W-:Y:S01]  /*7bb0*/  MUFU.EX2 R188, R188 ;  /* 0x000000bc00bc7308 */ /* 0x000fe20000000800 */
[C---:B---3--:R-:W-:Y:S09]  /*7bc0*/  HMMA.16816.F32.BF16 R124, R148.reuse, R156, R124 ;  /* 0x0000009c947c723c */ /* 0x048ff2000004187c */
[----:B------:R-:W3:Y:S01]  /*7bd0*/  MUFU.EX2 R189, R189 ;  /* 0x000000bd00bd7308 */ /* 0x000ee20000000800 */
[C---:B-1----:R-:W-:Y:S01]  /*7be0*/  F2FP.BF16.F32.PACK_AB R21, R187.reuse, R186 ;  /* 0x000000babb15723e */ /* 0x042fe200000010ff */
[----:B------:R-:W-:Y:S01]  /*7bf0*/  FADD.FTZ R186, R186, R207 ;  /* 0x000000cfbaba7221 */ /* 0x000fe20000010000 */
[C---:B------:R-:W-:Y:S01]  /*7c00*/  HMMA.16816.F32.BF16 R128, R148.reuse, R158, R128 ;  /* 0x0000009e9480723c */ /* 0x040fe20000041880 */
[----:B------:R-:W-:Y:S06]  /*7c10*/  LDSM.16.MT88.4 R156, [R208+0x11000] ;  /* 0x01100000d09c783b */ /* 0x000fec0000004200 */
[----:B------:R-:W-:Y:S01]  /*7c20*/  MUFU.EX2 R190, R190 ;  /* 0x000000be00be7308 */ /* 0x000fe20000000800 */
[----:B------:R-:W-:Y:S01]  /*7c30*/  FADD.FTZ R187, R187, R186 ;  /* 0x000000babbbb7221 */ /* 0x000fe20000010000 */
[C---:B----4-:R-:W-:Y:S08]  /*7c40*/  HMMA.16816.F32.BF16 R132, R148.reuse, R152, R132 ;  /* 0x000000989484723c */ /* 0x050ff00000041884 */
[----:B------:R-:W1:Y:S01]  /*7c50*/  MUFU.EX2 R191, R191 ;  /* 0x000000bf00bf7308 */ /* 0x000e620000000800 */
[----:B---3--:R-:W-:Y:S01]  /*7c60*/  F2FP.BF16.F32.PACK_AB R22, R189, R188 ;  /* 0x000000bcbd16723e */ /* 0x008fe200000010ff */
[C---:B------:R-:W-:Y:S01]  /*7c70*/  HMMA.16816.F32.BF16 R136, R148.reuse, R154, R136 ;  /* 0x0000009a9488723c */ /* 0x040fe20000041888 */
[----:B------:R-:W3:Y:S07]  /*7c80*/  LDSM.16.MT88.4 R152, [R209+0x11000] ;  /* 0x01100000d198783b */ /* 0x000eee0000004200 */
[C---:B------:R-:W-:Y:S03]  /*7c90*/  HMMA.16816.F32.BF16 R140, R148.reuse, R160, R140 ;  /* 0x000000a0948c723c */ /* 0x040fe6000004188c */
[C---:B-1----:R-:W-:Y:S01]  /*7ca0*/  F2FP.BF16.F32.PACK_AB R23, R191.reuse, R190 ;  /* 0x000000bebf17723e */ /* 0x042fe200000010ff */
[----:B------:R-:W-:Y:S04]  /*7cb0*/  FADD.FTZ R190, R190, R187 ;  /* 0x000000bbbebe7221 */ /* 0x000fe80000010000 */
[C---:B------:R-:W-:Y:S01]  /*7cc0*/  HMMA.16816.F32.BF16 R12, R148.reuse, R162, R12 ;  /* 0x000000a2940c723c */ /* 0x040fe2000004180c */
[----:B------:R-:W1:Y:S02]  /*7cd0*/  LDSM.16.MT88.4 R160, [R166+0x1000] ;  /* 0x00100000a6a0783b */ /* 0x000e640000004200 */
[----:B------:R-:W-:Y:S05]  /*7ce0*/  FADD.FTZ R191, R191, R190 ;  /* 0x000000bebfbf7221 */ /* 0x000fea0000010000 */
[C---:B--2---:R-:W-:Y:S08]  /*7cf0*/  HMMA.16816.F32.BF16 R144, R148.reuse, R168, R144 ;  /* 0x000000a89490723c */ /* 0x044ff00000041890 */
[----:B------:R-:W-:Y:S01]  /*7d00*/  HMMA.16816.F32.BF16 R16, R148, R170, R16 ;  /* 0x000000aa9410723c */ /* 0x000fe20000041810 */
[----:B------:R-:W2:Y:S07]  /*7d10*/  LDSM.16.MT88.4 R148, [R208+0x13000] ;  /* 0x01300000d094783b */ /* 0x000eae0000004200 */
[C---:B---3--:R-:W-:Y:S01]  /*7d20*/  HMMA.16816.F32.BF16 R4, R20.reuse, R152, R4 ;  /* 0x000000981404723c */ /* 0x048fe20000041804 */
[----:B------:R-:W3:Y:S07]  /*7d30*/  LDSM.16.MT88.4 R168, [R165+0x3000] ;  /* 0x00300000a5a8783b */ /* 0x000eee0000004200 */
[C---:B------:R-:W-:Y:S01]  /*7d40*/  HMMA.16816.F32.BF16 R8, R20.reuse, R154, R8 ;  /* 0x0000009a1408723c */ /* 0x040fe20000041808 */
[----:B------:R-:W4:Y:S07]  /*7d50*/  LDSM.16.MT88.4 R152, [R209+0x15000] ;  /* 0x01500000d198783b */ /* 0x000f2e0000004200 */
[C---:B------:R-:W-:Y:S08]  /*7d60*/  HMMA.16816.F32.BF16 R36, R20.reuse, R156, R36 ;  /* 0x0000009c1424723c */ /* 0x040ff00000041824 */
[C---:B------:R-:W-:Y:S01]  /*7d70*/  HMMA.16816.F32.BF16 R40, R20.reuse, R158, R40 ;  /* 0x0000009e1428723c */ /* 0x040fe20000041828 */
[----:B------:R-:W5:Y:S07]  /*7d80*/  LDSM.16.MT88.4 R156, [R165+0x5000] ;  /* 0x00500000a59c783b */ /* 0x000f6e0000004200 */
[C---:B------:R-:W-:Y:S08]  /*7d90*/  HMMA.16816.F32.BF16 R44, R20.reuse, R24, R44 ;  /* 0x00000018142c723c */ /* 0x040ff0000004182c */
[C---:B------:R-:W-:Y:S01]  /*7da0*/  HMMA.16816.F32.BF16 R48, R20.reuse, R26, R48 ;  /* 0x0000001a1430723c */ /* 0x040fe20000041830 */
[----:B------:R-:W5:Y:S07]  /*7db0*/  LDSM.16.MT88.4 R24, [R166+0x5000] ;  /* 0x00500000a618783b */ /* 0x000f6e0000004200 */
[C---:B-1----:R-:W-:Y:S08]  /*7dc0*/  HMMA.16816.F32.BF16 R52, R20.reuse, R160, R52 ;  /* 0x000000a01434723c */ /* 0x042ff00000041834 */
[C---:B------:R-:W-:Y:S08]  /*7dd0*/  HMMA.16816.F32.BF16 R56, R20.reuse, R162, R56 ;  /* 0x000000a21438723c */ /* 0x040ff00000041838 */
[C---:B------:R-:W-:Y:S08]  /*7de0*/  HMMA.16816.F32.BF16 R60, R20.reuse, R172, R60 ;  /* 0x000000ac143c723c */ /* 0x040ff0000004183c */
[C---:B------:R-:W-:Y:S01]  /*7df0*/  HMMA.16816.F32.BF16 R64, R20.reuse, R174, R64 ;  /* 0x000000ae1440723c */ /* 0x040fe20000041840 */
[----:B------:R-:W-:Y:S07]  /*7e00*/  LDSM.16.MT88.4 R172, [R165+0x5800] ;  /* 0x00580000a5ac783b */ /* 0x000fee0000004200 */
[C---:B--2---:R-:W-:Y:S08]  /*7e10*/  HMMA.16816.F32.BF16 R68, R20.reuse, R148, R68 ;  /* 0x000000941444723c */ /* 0x044ff00000041844 */
[C---:B------:R-:W-:Y:S01]  /*7e20*/  HMMA.16816.F32.BF16 R72, R20.reuse, R150, R72 ;  /* 0x000000961448723c */ /* 0x040fe20000041848 */
[----:B------:R-:W1:Y:S07]  /*7e30*/  LDSM.16.MT88.4 R148, [R209+0x17000] ;  /* 0x01700000d194783b */ /* 0x000e6e0000004200 */
[C---:B---3--:R-:W-:Y:S08]  /*7e40*/  HMMA.16816.F32.BF16 R76, R20.reuse, R168, R76 ;  /* 0x000000a8144c723c */ /* 0x048ff0000004184c */
[C---:B------:R-:W-:Y:S01]  /*7e50*/  HMMA.16816.F32.BF16 R80, R20.reuse, R170, R80 ;  /* 0x000000aa1450723c */ /* 0x040fe20000041850 */
[----:B------:R-:W-:Y:S07]  /*7e60*/  LDSM.16.MT88.4 R168, [R208+0x11800] ;  /* 0x01180000d0a8783b */ /* 0x000fee0000004200 */
[C---:B------:R-:W-:Y:S03]  /*7e70*/  HMMA.16816.F32.BF16 R84, R20.reuse, R176, R84 ;  /* 0x000000b01454723c */ /* 0x040fe60000041854 */
[--C-:B------:R-:W-:Y:S01]  /*7e80*/  FFMA.FTZ R176, R28, UR4, -R200.reuse ;  /* 0x000000041cb07c23 */ /* 0x100fe200080108c8 */
[----:B------:R-:W-:Y:S04]  /*7e90*/  FFMA.FTZ R177, R29, UR4, -R200 ;  /* 0x000000041db17c23 */ /* 0x000fe800080108c8 */
[C---:B------:R-:W-:Y:S01]  /*7ea0*/  HMMA.16816.F32.BF16 R88, R20.reuse, R178, R88 ;  /* 0x000000b21458723c */ /* 0x040fe20000041858 */
[----:B------:R-:W-:Y:S02]  /*7eb0*/  MUFU.EX2 R176, R176 ;  /* 0x000000b000b07308 */ /* 0x000fe40000000800 */
[--C-:B------:R-:W-:Y:S01]  /*7ec0*/  FFMA.FTZ R178, R30, UR4, -R198.reuse ;  /* 0x000000041eb27c23 */ /* 0x100fe200080108c6 */
[----:B------:R-:W-:Y:S02]  /*7ed0*/  FFMA.FTZ R179, R31, UR4, -R198 ;  /* 0x000000041fb37c23 */ /* 0x000fe400080108c6 */
[----:B------:R-:W-:Y:S02]  /*7ee0*/  LDSM.16.MT88.4 R28, [R166+0x7000] ;  /* 0x00700000a61c783b */ /* 0x000fe40000004200 */
[C---:B----4-:R-:W-:Y:S03]  /*7ef0*/  HMMA.16816.F32.BF16 R92, R20.reuse, R152, R92 ;  /* 0x00000098145c723c */ /* 0x050fe6000004185c */
[----:B------:R-:W2:Y:S05]  /*7f00*/  MUFU.EX2 R177, R177 ;  /* 0x000000b100b17308 */ /* 0x000eaa0000000800 */
[C---:B------:R-:W-:Y:S01]  /*7f10*/  HMMA.16816.F32.BF16 R96, R20.reuse, R154, R96 ;  /* 0x0000009a1460723c */ /* 0x040fe20000041860 */
[----:B------:R-:W3:Y:S04]  /*7f20*/  LDSM.16.MT88.4 R152, [R208+0x17000] ;  /* 0x01700000d098783b */ /* 0x000ee80000004200 */
[----:B------:R-:W-:Y:S03]  /*7f30*/  MUFU.EX2 R178, R178 ;  /* 0x000000b200b27308 */ /* 0x000fe60000000800 */
[C---:B------:R-:W-:Y:S07]  /*7f40*/  HMMA.16816.F32.BF16 R100, R20.reuse, R180, R100 ;  /* 0x000000b41464723c */ /* 0x040fee0000041864 */
[----:B------:R-:W4:Y:S01]  /*7f50*/  MUFU.EX2 R179, R179 ;  /* 0x000000b300b37308 */ /* 0x000f220000000800 */
[--C-:B------:R-:W-:Y:S01]  /*7f60*/  FFMA.FTZ R180, R32, UR4, -R200.reuse ;  /* 0x0000000420b47c23 */ /* 0x100fe200080108c8 */
[----:B------:R-:W-:Y:S01]  /*7f70*/  FFMA.FTZ R200, R33, UR4, -R200 ;  /* 0x0000000421c87c23 */ /* 0x000fe200080108c8 */
[C---:B------:R-:W-:Y:S07]  /*7f80*/  HMMA.16816.F32.BF16 R104, R20.reuse, R182, R104 ;  /* 0x000000b61468723c */ /* 0x040fee0000041868 */
[----:B------:R-:W-:Y:S01]  /*7f90*/  MUFU.EX2 R180, R180 ;  /* 0x000000b400b47308 */ /* 0x000fe20000000800 */
[--C-:B------:R-:W-:Y:S01]  /*7fa0*/  FFMA.FTZ R182, R34, UR4, -R198.reuse ;  /* 0x0000000422b67c23 */ /* 0x100fe200080108c6 */
[----:B------:R-:W-:Y:S02]  /*7fb0*/  FFMA.FTZ R198, R35, UR4, -R198 ;  /* 0x0000000423c67c23 */ /* 0x000fe400080108c6 */
[----:B------:R-:W-:Y:S01]  /*7fc0*/  LDSM.16.MT88.4 R32, [R165+0x1800] ;  /* 0x00180000a520783b */ /* 0x000fe20000004200 */
[C---:B-----5:R-:W-:Y:S05]  /*7fd0*/  HMMA.16816.F32.BF16 R108, R20.reuse, R156, R108 ;  /* 0x0000009c146c723c */ /* 0x060fea000004186c */
[----:B------:R-:W5:Y:S03]  /*7fe0*/  MUFU.EX2 R181, R200 ;  /* 0x000000c800b57308 */ /* 0x000f660000000800 */
[C---:B------:R-:W-:Y:S01]  /*7ff0*/  HMMA.16816.F32.BF16 R112, R20.reuse, R158, R112 ;  /* 0x0000009e1470723c */ /* 0x040fe20000041870 */
[----:B------:R-:W-:Y:S06]  /*8000*/  LDSM.16.MT88.4 R156, [R209+0x11800] ;  /* 0x01180000d19c783b */ /* 0x000fec0000004200 */
[----:B------:R-:W-:Y:S01]  /*8010*/  MUFU.EX2 R182, R182 ;  /* 0x000000b600b67308 */ /* 0x000fe20000000800 */
[C---:B------:R-:W-:Y:S09]  /*8020*/  HMMA.16816.F32.BF16 R116, R20.reuse, R24, R116 ;  /* 0x000000181474723c */ /* 0x040ff20000041874 */
[----:B------:R-:W3:Y:S01]  /*8030*/  MUFU.EX2 R183, R198 ;  /* 0x000000c600b77308 */ /* 0x000ee20000000800 */
[C---:B------:R-:W-:Y:S01]  /*8040*/  HMMA.16816.F32.BF16 R120, R20.reuse, R26, R120 ;  /* 0x0000001a1478723c */ /* 0x040fe20000041878 */
[----:B------:R-:W3:Y:S07]  /*8050*/  LDSM.16.MT88.4 R24, [R165+0x7000] ;  /* 0x00700000a518783b */ /* 0x000eee0000004200 */
[C---:B-1----:R-:W-:Y:S03]  /*8060*/  HMMA.16816.F32.BF16 R124, R20.reuse, R148, R124 ;  /* 0x00000094147c723c */ /* 0x042fe6000004187c */
[----:B--2---:R-:W-:Y:S02]  /*8070*/  F2FP.BF16.F32.PACK_AB R148, R177, R176 ;  /* 0x000000b0b194723e */ /* 0x004fe400000010ff */
[----:B----4-:R-:W-:Y:S01]  /*8080*/  F2FP.BF16.F32.PACK_AB R149, R179, R178 ;  /* 0x000000b2b395723e */ /* 0x010fe200000010ff */
[----:B------:R-:W-:Y:S02]  /*8090*/  FADD.FTZ R178, R178, R191 ;  /* 0x000000bfb2b27221 */ /* 0x000fe40000010000 */
[C---:B------:R-:W-:Y:S03]  /*80a0*/  HMMA.16816.F32.BF16 R128, R20.reuse, R150, R128 ;  /* 0x000000961480723c */ /* 0x040fe60000041880 */
[----:B-----5:R-:W-:Y:S01]  /*80b0*/  F2FP.BF16.F32.PACK_AB R150, R181, R180 ;  /* 0x000000b4b596723e */ /* 0x020fe200000010ff */
[----:B------:R-:W-:Y:S01]  /*80c0*/  FADD.FTZ R179, R179, R178 ;  /* 0x000000b2b3b37221 */ /* 0x000fe20000010000 */
[C---:B---3--:R-:W-:Y:S03]  /*80d0*/  F2FP.BF16.F32.PACK_AB R151, R183.reuse, R182 ;  /* 0x000000b6b797723e */ /* 0x048fe600000010ff */
[C---:B------:R-:W-:Y:S03]  /*80e0*/  HMMA.16816.F32.BF16 R132, R20.reuse, R152, R132 ;  /* 0x000000981484723c */ /* 0x040fe60000041884 */
[----:B------:R-:W-:Y:S04]  /*80f0*/  FADD.FTZ R182, R182, R179 ;  /* 0x000000b3b6b67221 */ /* 0x000fe80000010000 */
[----:B------:R-:W-:Y:S01]  /*8100*/  FADD.FTZ R223, R183, R182 ;  /* 0x000000b6b7df7221 */ /* 0x000fe20000010000 */
[C---:B------:R-:W-:Y:S01]  /*8110*/  HMMA.16816.F32.BF16 R136, R20.reuse, R154, R136 ;  /* 0x0000009a1488723c */ /* 0x040fe20000041888 */
[----:B------:R-:W-:Y:S07]  /*8120*/  LDSM.16.MT88.4 R152, [R209+0x15800] ;  /* 0x01580000d198783b */ /* 0x000fee0000004200 */
[C---:B------:R-:W-:Y:S08]  /*8130*/  HMMA.16816.F32.BF16 R140, R20.reuse, R24, R140 ;  /* 0x00000018148c723c */ /* 0x040ff0000004188c */
[C---:B------:R-:W-:Y:S01]  /*8140*/  HMMA.16816.F32.BF16 R12, R20.reuse, R26, R12 ;  /* 0x0000001a140c723c */ /* 0x040fe2000004180c */
[----:B------:R-:W-:Y:S07]  /*8150*/  LDSM.16.MT88.4 R24, [R165+0x3800] ;  /* 0x00380000a518783b */ /* 0x000fee0000004200 */
[C---:B------:R-:W-:Y:S08]  /*8160*/  HMMA.16816.F32.BF16 R144, R20.reuse, R28, R144 ;  /* 0x0000001c1490723c */ /* 0x040ff00000041890 */
[----:B------:R-:W-:Y:S01]  /*8170*/  HMMA.16816.F32.BF16 R16, R20, R30, R16 ;  /* 0x0000001e1410723c */ /* 0x000fe20000041810 */
[----:B------:R-:W1:Y:S07]  /*8180*/  LDSM.16.MT88.4 R20, [R166+0x1800] ;  /* 0x00180000a614783b */ /* 0x000e6e0000004200 */
[C---:B------:R-:W-:Y:S01]  /*8190*/  HMMA.16816.F32.BF16 R160, R148.reuse, R156, R4 ;  /* 0x0000009c94a0723c */ /* 0x040fe20000041804 */
[----:B------:R-:W2:Y:S07]  /*81a0*/  LDSM.16.MT88.4 R4, [R209+0x13800] ;  /* 0x01380000d104783b */ /* 0x000eae0000004200 */
[C---:B------:R-:W-:Y:S01]  /*81b0*/  HMMA.16816.F32.BF16 R156, R148.reuse, R158, R8 ;  /* 0x0000009e949c723c */ /* 0x040fe20000041808 */
[----:B------:R-:W3:Y:S07]  /*81c0*/  LDSM.16.MT88.4 R8, [R208+0x13800] ;  /* 0x01380000d008783b */ /* 0x000eee0000004200 */
[C---:B------:R-:W-:Y:S01]  /*81d0*/  HMMA.16816.F32.BF16 R36, R148.reuse, R168, R36 ;  /* 0x000000a89424723c */ /* 0x040fe20000041824 */
[----:B------:R-:W4:Y:S07]  /*81e0*/  LDSM.16.MT88.4 R28, [R166+0x3800] ;  /* 0x00380000a61c783b */ /* 0x000f2e0000004200 */
[C---:B------:R-:W-:Y:S01]  /*81f0*/  HMMA.16816.F32.BF16 R40, R148.reuse, R170, R40 ;  /* 0x000000aa9428723c */ /* 0x040fe20000041828 */
[----:B------:R-:W5:Y:S07]  /*8200*/  LDSM.16.MT88.4 R168, [R208+0x15800] ;  /* 0x01580000d0a8783b */ /* 0x000f6e0000004200 */
[C---:B------:R-:W-:Y:S08]  /*8210*/  HMMA.16816.F32.BF16 R44, R148.reuse, R32, R44 ;  /* 0x00000020942c723c */ /* 0x040ff0000004182c */
[C---:B------:R-:W-:Y:S01]  /*8220*/  HMMA.16816.F32.BF16 R48, R148.reuse, R34, R48 ;  /* 0x000000229430723c */ /* 0x040fe20000041830 */
[----:B------:R-:W5:Y:S07]  /*8230*/  LDSM.16.MT88.4 R32, [R166+0x5800] ;  /* 0x00580000a620783b */ /* 0x000f6e0000004200 */
        /* <DEDUP_REMOVED lines=8> */
[----:B------:R-:W-:Y:S07]  /*82c0*/  LDSM.16.MT88.4 R8, [R166+0x7800] ;  /* 0x00780000a608783b */ /* 0x000fee0000004200 */
[C---:B------:R-:W-:Y:S08]  /*82d0*/  HMMA.16816.F32.BF16 R76, R148.reuse, R24, R76 ;  /* 0x00000018944c723c */ /* 0x040ff0000004184c */
[C---:B------:R-:W-:Y:S08]  /*82e0*/  HMMA.16816.F32.BF16 R80, R148.reuse, R26, R80 ;  /* 0x0000001a9450723c */ /* 0x040ff00000041850 */
[C---:B----4-:R-:W-:Y:S08]  /*82f0*/  HMMA.16816.F32.BF16 R84, R148.reuse, R28, R84 ;  /* 0x0000001c9454723c */ /* 0x050ff00000041854 */
[C---:B------:R-:W-:Y:S08]  /*8300*/  HMMA.16816.F32.BF16 R88, R148.reuse, R30, R88 ;  /* 0x0000001e9458723c */ /* 0x040ff00000041858 */
[C---:B------:R-:W-:Y:S08]  /*8310*/  HMMA.16816.F32.BF16 R92, R148.reuse, R152, R92 ;  /* 0x00000098945c723c */ /* 0x040ff0000004185c */
[C---:B------:R-:W-:Y:S01]  /*8320*/  HMMA.16816.F32.BF16 R96, R148.reuse, R154, R96 ;  /* 0x0000009a9460723c */ /* 0x040fe20000041860 */
[----:B------:R3:W4:Y:S07]  /*8330*/  LDSM.16.MT88.4 R152, [R165+0x7800] ;  /* 0x00780000a598783b */ /* 0x00072e0000004200 */
[C---:B-----5:R-:W-:Y:S08]  /*8340*/  HMMA.16816.F32.BF16 R100, R148.reuse, R168, R100 ;  /* 0x000000a89464723c */ /* 0x060ff00000041864 */
[C---:B------:R-:W-:Y:S08]  /*8350*/  HMMA.16816.F32.BF16 R104, R148.reuse, R170, R104 ;  /* 0x000000aa9468723c */ /* 0x040ff00000041868 */
[C---:B------:R-:W-:Y:S03]  /*8360*/  HMMA.16816.F32.BF16 R108, R148.reuse, R172, R108 ;  /* 0x000000ac946c723c */ /* 0x040fe6000004186c */
[----:B---3--:R-:W-:Y:S05]  /*8370*/  MOV R165, R164 ;  /* 0x000000a400a57202 */ /* 0x008fea0000000f00 */
[C---:B------:R-:W-:Y:S08]  /*8380*/  HMMA.16816.F32.BF16 R112, R148.reuse, R174, R112 ;  /* 0x000000ae9470723c */ /* 0x040ff00000041870 */
[C---:B------:R-:W-:Y:S08]  /*8390*/  HMMA.16816.F32.BF16 R116, R148.reuse, R32, R116 ;  /* 0x000000209474723c */ /* 0x040ff00000041874 */
[C---:B------:R-:W-:Y:S08]  /*83a0*/  HMMA.16816.F32.BF16 R120, R148.reuse, R34, R120 ;  /* 0x000000229478723c */ /* 0x040ff00000041878 */
[C---:B-1----:R-:W-:Y:S08]  /*83b0*/  HMMA.16816.F32.BF16 R124, R148.reuse, R20, R124 ;  /* 0x00000014947c723c */ /* 0x042ff0000004187c */
[C---:B------:R-:W-:Y:S08]  /*83c0*/  HMMA.16816.F32.BF16 R128, R148.reuse, R22, R128 ;  /* 0x000000169480723c */ /* 0x040ff00000041880 */
[C---:B--2---:R-:W-:Y:S03]  /*83d0*/  HMMA.16816.F32.BF16 R132, R148.reuse, R4, R132 ;  /* 0x000000049484723c */ /* 0x044fe60000041884 */
[----:B------:R-:W-:Y:S04]  /*83e0*/  FADD.FTZ R5, R205, R202 ;  /* 0x000000cacd057221 */ /* 0x000fe80000010000 */
[----:B------:R-:W-:Y:S01]  /*83f0*/  FADD.FTZ R5, R206, R5 ;  /* 0x00000005ce057221 */ /* 0x000fe20000010000 */
[C---:B------:R-:W-:Y:S03]  /*8400*/  HMMA.16816.F32.BF16 R136, R148.reuse, R6, R136 ;  /* 0x000000069488723c */ /* 0x040fe60000041888 */
[----:B------:R-:W-:Y:S04]  /*8410*/  FADD.FTZ R184, R184, R5 ;  /* 0x00000005b8b87221 */ /* 0x000fe80000010000 */
[----:B------:R-:W-:Y:S01]  /*8420*/  FADD.FTZ R185, R185, R184 ;  /* 0x000000b8b9b97221 */ /* 0x000fe20000010000 */
[C---:B----4-:R-:W-:Y:S03]  /*8430*/  HMMA.16816.F32.BF16 R140, R148.reuse, R152, R140 ;  /* 0x00000098948c723c */ /* 0x050fe6000004188c */
[----:B------:R-:W-:Y:S04]  /*8440*/  FADD.FTZ R188, R188, R185 ;  /* 0x000000b9bcbc7221 */ /* 0x000fe80000010000 */
[----:B------:R-:W-:Y:S01]  /*8450*/  FADD.FTZ R189, R189, R188 ;  /* 0x000000bcbdbd7221 */ /* 0x000fe20000010000 */
[C---:B------:R-:W-:Y:S03]  /*8460*/  HMMA.16816.F32.BF16 R152, R148.reuse, R154, R12 ;  /* 0x0000009a9498723c */ /* 0x040fe6000004180c */
[----:B------:R-:W-:Y:S04]  /*8470*/  FADD.FTZ R176, R176, R189 ;  /* 0x000000bdb0b07221 */ /* 0x000fe80000010000 */
[----:B------:R-:W-:Y:S01]  /*8480*/  FADD.FTZ R177, R177, R176 ;  /* 0x000000b0b1b17221 */ /* 0x000fe20000010000 */
[C---:B------:R-:W-:Y:S03]  /*8490*/  HMMA.16816.F32.BF16 R144, R148.reuse, R8, R144 ;  /* 0x000000089490723c */ /* 0x040fe60000041890 */
[----:B------:R-:W-:Y:S04]  /*84a0*/  FADD.FTZ R180, R180, R177 ;  /* 0x000000b1b4b47221 */ /* 0x000fe80000010000 */
[----:B------:R-:W-:Y:S01]  /*84b0*/  FADD.FTZ R225, R181, R180 ;  /* 0x000000b4b5e17221 */ /* 0x000fe20000010000 */
[----:B------:R-:W-:Y:S01]  /*84c0*/  HMMA.16816.F32.BF16 R148, R148, R10, R16 ;  /* 0x0000000a9494723c */ /* 0x000fe20000041810 */
[----:B------:R-:W-:Y:S08]  /*84d0*/  @!UPT UIADD3 URZ, UPT, UPT, URZ, URZ, URZ ;  /* 0x000000fffffff290 */ /* 0x000ff0000fffe0ff */
[----:B------:R-:W-:Y:S11]  /*84e0*/  BRA.U UP0, `(.L_x_23) ;  /* 0xffffffd100c07547 */ /* 0x000ff6000b83ffff */
.L_x_22:
[----:B------:R-:W1:Y:S01]  /*84f0*/  SHFL.BFLY PT, R12, R225, 0x2, 0x1f ;  /* 0x0c401f00e10c7f89 */ /* 0x000e6200000e0000 */
[----:B------:R-:W2:Y:S01]  /*8500*/  S2UR UR6, SR_CgaCtaId ;  /* 0x00000000000679c3 */ /* 0x000ea20000008800 */
[----:B------:R-:W-:Y:S01]  /*8510*/  UMOV UR4, 0x400 ;  /* 0x0000040000047882 */ /* 0x000fe20000000000 */
[----:B------:R-:W-:Y:S01]  /*8520*/  UISETP.NE.AND UP3, UPT, UR15, -0x1, UPT ;  /* 0xffffffff0f00788c */ /* 0x000fe2000bf65270 */
[----:B------:R-:W3:Y:S01]  /*8530*/  SHFL.BFLY PT, R0, R223, 0x2, 0x1f ;  /* 0x0c401f00df007f89 */ /* 0x000ee200000e0000 */
[----:B------:R-:W4:Y:S01]  /*8540*/  LDCU.U8 UR8, c[0x0][0x549] ;  /* 0x0000a920ff0877ac */ /* 0x000f220008000000 */
[----:B------:R-:W5:Y:S03]  /*8550*/  S2R R4, SR_TID.X ;  /* 0x0000000000047919 */ /* 0x000f660000002100 */
[----:B------:R-:W5:Y:S01]  /*8560*/  S2UR UR7, SR_CTAID.Y ;  /* 0x00000000000779c3 */ /* 0x000f620000002600 */
[----:B------:R-:W5:Y:S01]  /*8570*/  LDCU UR9, c[0x0][0x434] ;  /* 0x00008680ff0977ac */ /* 0x000f620008000800 */
[----:B------:R-:W4:Y:S06]  /*8580*/  LDCU.U8 UR10, c[0x0][0x548] ;  /* 0x0000a900ff0a77ac */ /* 0x000f2c0008000000 */
[----:B------:R-:W5:Y:S01]  /*8590*/  S2UR UR13, SR_CTAID.Z ;  /* 0x00000000000d79c3 */ /* 0x000f620000002700 */
[----:B------:R-:W-:Y:S01]  /*85a0*/  UISETP.NE.AND UP2, UPT, UR15, -0x1, UPT ;  /* 0xffffffff0f00788c */ /* 0x000fe2000bf45270 */
[----:B------:R-:W5:Y:S01]  /*85b0*/  LDCU UR12, c[0x0][0x434] ;  /* 0x00008680ff0c77ac */ /* 0x000f620008000800 */
[----:B-1----:R-:W-:Y:S01]  /*85c0*/  FADD.FTZ R12, R12, R225 ;  /* 0x000000e10c0c7221 */ /* 0x002fe20000010000 */
[----:B--2---:R-:W-:Y:S01]  /*85d0*/  ULEA UR6, UR6, UR4, 0x18 ;  /* 0x0000000406067291 */ /* 0x004fe2000f8ec0ff */
[----:B------:R-:W1:Y:S01]  /*85e0*/  @!UP3 LDCU.64 UR4, c[0x0][0x400] ;  /* 0x00008000ff04b7ac */ /* 0x000e620008000a00 */
[----:B---3--:R-:W-:-:S02]  /*85f0*/  FADD.FTZ R11, R0, R223 ;  /* 0x000000df000b7221 */ /* 0x008fc40000010000 */
[----:B------:R-:W2:Y:S01]  /*8600*/  SHFL.BFLY PT, R7, R12, 0x1, 0x1f ;  /* 0x0c201f000c077f89 */ /* 0x000ea200000e0000 */
[----:B----4-:R-:W-:-:S03]  /*8610*/  UISETP.NE.AND UP1, UPT, UR8, URZ, UPT ;  /* 0x000000ff0800728c */ /* 0x010fc6000bf25270 */
[----:B------:R-:W3:Y:S01]  /*8620*/  SHFL.BFLY PT, R6, R11, 0x1, 0x1f ;  /* 0x0c201f000b067f89 */ /* 0x000ee200000e0000 */
[----:B------:R-:W-:Y:S01]  /*8630*/  UISETP.NE.AND UP0, UPT, UR10, URZ, !UP1 ;  /* 0x000000ff0a00728c */ /* 0x000fe2000cf05270 */
[C---:B-----5:R-:W-:Y:S02]  /*8640*/  SHF.L.U32 R2, R4.reuse, 0x1, RZ ;  /* 0x0000000104027819 */ /* 0x060fe400000006ff */
[----:B------:R-:W-:-:S04]  /*8650*/  SHF.L.U32 R9, R4, 0x4, RZ ;  /* 0x0000000404097819 */ /* 0x000fc800000006ff */
[----:B------:R-:W4:Y:S01]  /*8660*/  @UP1 LDCU UR8, c[0x0][0x430] ;  /* 0x00008600ff0817ac */ /* 0x000f220008000800 */
[----:B------:R-:W-:Y:S02]  /*8670*/  SHF.L.U32 R0, R4, 0x5, RZ ;  /* 0x0000000504007819 */ /* 0x000fe400000006ff */
[----:B------:R-:W-:Y:S01]  /*8680*/  LOP3.LUT R5, R2, 0x6, RZ, 0xc0, !PT ;  /* 0x0000000602057812 */ /* 0x000fe200078ec0ff */
[----:B-1----:R-:W-:Y:S01]  /*8690*/  @!UP3 UIMAD.WIDE.U32 UR18, UR7, UR4, URZ ;  /* 0x000000040712b2a5 */ /* 0x002fe2000f8e00ff */
[----:B------:R-:W-:Y:S02]  /*86a0*/  LOP3.LUT R9, R9, 0x1c0, RZ, 0xc0, !PT ;  /* 0x000001c009097812 */ /* 0x000fe400078ec0ff */
[----:B------:R-:W-:Y:S01]  /*86b0*/  LOP3.LUT R0, R5, 0x7c00, R0, 0xf8, !PT ;  /* 0x00007c0005007812 */ /* 0x000fe200078ef800 */
[----:B------:R-:W-:Y:S01]  /*86c0*/  @!UP3 UIMAD UR11, UR7, UR5, UR19 ;  /* 0x00000005070bb2a4 */ /* 0x000fe2000f8e0213 */
[----:B------:R-:W-:Y:S01]  /*86d0*/  LOP3.LUT R9, R9, 0x38, R2, 0xf8, !PT ;  /* 0x0000003809097812 */ /* 0x000fe200078ef802 */
[----:B--2---:R-:W-:Y:S01]  /*86e0*/  FADD.FTZ R7, R12, R7 ;  /* 0x000000070c077221 */ /* 0x004fe20000010000 */
[----:B------:R-:W-:Y:S01]  /*86f0*/  LOP3.LUT P1, RZ, R4, 0x10, RZ, 0xc0, !PT ;  /* 0x0000001004ff7812 */ /* 0x000fe2000782c0ff */
[----:B------:R-:W1:Y:S01]  /*8700*/  @UP3 LDCU.64 UR4, c[0x0][0x408] ;  /* 0x00008100ff0437ac */ /* 0x000e620008000a00 */
[----:B------:R-:W-:Y:S01]  /*8710*/  LOP3.LUT R0, R0, R9, RZ, 0xfc, !PT ;  /* 0x0000000900007212 */ /* 0x000fe200078efcff */
[----:B---3--:R-:W-:Y:S01]  /*8720*/  FADD.FTZ R6, R11, R6 ;  /* 0x000000060b067221 */ /* 0x008fe20000010000 */
[----:B------:R-:W2:Y:S01]  /*8730*/  MUFU.RCP R10, R7 ;  /* 0x00000007000a7308 */ /* 0x000ea20000001000 */
[----:B------:R-:W-:-:S02]  /*8740*/  FSETP.NE.FTZ.AND P4, PT, R7, RZ, PT ;  /* 0x000000ff0700720b */ /* 0x000fc40003f95000 */
[----:B------:R-:W-:Y:S01]  /*8750*/  MOV R2, 0x20 ;  /* 0x0000002000027802 */ /* 0x000fe20000000f00 */
[----:B----4-:R-:W-:Y:S01]  /*8760*/  @UP1 UIMAD UR12, UR8, UR9, URZ ;  /* 0x00000009080c12a4 */ /* 0x010fe2000f8e02ff */
[----:B------:R-:W-:Y:S02]  /*8770*/  FSETP.NE.FTZ.AND P3, PT, R6, RZ, PT ;  /* 0x000000ff0600720b */ /* 0x000fe40003f75000 */
[C---:B------:R-:W-:Y:S01]  /*8780*/  LOP3.LUT P2, RZ, R4.reuse, 0x8, RZ, 0xc0, !PT ;  /* 0x0000000804ff7812 */ /* 0x040fe2000784c0ff */
[----:B------:R-:W3:Y:S01]  /*8790*/  MUFU.RCP R8, R6 ;  /* 0x0000000600087308 */ /* 0x000ee20000001000 */
[----:B------:R-:W-:Y:S02]  /*87a0*/  MOV R5, 0x10 ;  /* 0x0000001000057802 */ /* 0x000fe40000000f00 */
[----:B------:R-:W-:Y:S02]  /*87b0*/  LOP3.LUT P0, RZ, R4, 0x4, RZ, 0xc0, !PT ;  /* 0x0000000404ff7812 */ /* 0x000fe4000780c0ff */
[----:B------:R-:W-:-:S02]  /*87c0*/  LEA R9, R0, UR6, 0x1 ;  /* 0x0000000600097c11 */ /* 0x000fc4000f8e08ff */
[----:B------:R-:W-:Y:S01]  /*87d0*/  SEL R2, R2, 0xffffffe0, !P2 ;  /* 0xffffffe002027807 */ /* 0x000fe20005000000 */
[----:B-1----:R-:W-:Y:S01]  /*87e0*/  @UP3 UIMAD.WIDE.U32 UR20, UR15, UR4, URZ ;  /* 0x000000040f1432a5 */ /* 0x002fe2000f8e00ff */
[----:B--2---:R-:W-:Y:S02]  /*87f0*/  FSEL R10, R10, 1, P4 ;  /* 0x3f8000000a0a7808 */ /* 0x004fe40002000000 */
[----:B------:R-:W-:Y:S01]  /*8800*/  SEL R5, R5, 0xfffffff0, !P0 ;  /* 0xfffffff005057807 */ /* 0x000fe20004000000 */
[----:B------:R-:W-:Y:S01]  /*8810*/  @UP3 UIMAD UR11, UR15, UR5, UR21 ;  /* 0x000000050f0b32a4 */ /* 0x000fe2000f8e0215 */
[C---:B------:R-:W-:Y:S01]  /*8820*/  IADD3 R15, PT, PT, R9.reuse, 0x40, RZ ;  /* 0x00000040090f7810 */ /* 0x040fe20007ffe0ff */
[C---:B------:R-:W-:Y:S01]  /*8830*/  FMUL.FTZ R160, R10.reuse, R160 ;  /* 0x000000a00aa07220 */ /* 0x040fe20000410000 */
[C---:B------:R-:W-:Y:S01]  /*8840*/  FMUL.FTZ R161, R10.reuse, R161 ;  /* 0x000000a10aa17220 */ /* 0x040fe20000410000 */
[----:B------:R-:W-:Y:S01]  /*8850*/  FMUL.FTZ R156, R10, R156 ;  /* 0x0000009c0a9c7220 */ /* 0x000fe20000410000 */
[----:B---3--:R-:W-:Y:S01]  /*8860*/  FSEL R8, R8, 1, P3 ;  /* 0x3f80000008087808 */ /* 0x008fe20001800000 */
[C---:B------:R-:W-:Y:S01]  /*8870*/  FMUL.FTZ R157, R10.reuse, R157 ;  /* 0x0000009d0a9d7220 */ /* 0x040fe20000410000 */
[C---:B------:R-:W-:Y:S01]  /*8880*/  FMUL.FTZ R36, R10.reuse, R36 ;  /* 0x000000240a247220 */ /* 0x040fe20000410000 */
[C---:B------:R-:W-:Y:S01]  /*8890*/  FMUL.FTZ R37, R10.reuse, R37 ;  /* 0x000000250a257220 */ /* 0x040fe20000410000 */
[----:B------:R-:W-:Y:S01]  /*88a0*/  FMUL.FTZ R40, R10, R40 ;  /* 0x000000280a287220 */ /* 0x000fe20000410000 */
[C---:B------:R-:W-:Y:S01]  /*88b0*/  FMUL.FTZ R162, R8.reuse, R162 ;  /* 0x000000a208a27220 */ /* 0x040fe20000410000 */
[C---:B------:R-:W-:Y:S01]  /*88c0*/  FMUL.FTZ R163, R8.reuse, R163 ;  /* 0x000000a308a37220 */ /* 0x040fe20000410000 */
[C---:B------:R-:W-:Y:S01]  /*88d0*/  FMUL.FTZ R158, R8.reuse, R158 ;  /* 0x0000009e089e7220 */ /* 0x040fe20000410000 */
[C---:B------:R-:W-:Y:S01]  /*88e0*/  FMUL.FTZ R159, R8.reuse, R159 ;  /* 0x0000009f089f7220 */ /* 0x040fe20000410000 */
[C---:B------:R-:W-:Y:S01]  /*88f0*/  FMUL.FTZ R38, R8.reuse, R38 ;  /* 0x0000002608267220 */ /* 0x040fe20000410000 */
[----:B------:R-:W-:Y:S01]  /*8900*/  FMUL.FTZ R39, R8, R39 ;  /* 0x0000002708277220 */ /* 0x000fe20000410000 */
[----:B------:R-:W-:Y:S01]  /*8910*/  FMUL.FTZ R41, R10, R41 ;  /* 0x000000290a297220 */ /* 0x000fe20000410000 */
[C---:B------:R-:W-:Y:S01]  /*8920*/  FMUL.FTZ R42, R8.reuse, R42 ;  /* 0x0000002a082a7220 */ /* 0x040fe20000410000 */
[----:B------:R-:W-:Y:S01]  /*8930*/  FMUL.FTZ R43, R8, R43 ;  /* 0x0000002b082b7220 */ /* 0x000fe20000410000 */
[C---:B------:R-:W-:Y:S01]  /*8940*/  FMUL.FTZ R44, R10.reuse, R44 ;  /* 0x0000002c0a2c7220 */ /* 0x040fe20000410000 */
[----:B------:R-:W-:Y:S01]  /*8950*/  FMUL.FTZ R45, R10, R45 ;  /* 0x0000002d0a2d7220 */ /* 0x000fe20000410000 */
[C---:B------:R-:W-:Y:S01]  /*8960*/  FMUL.FTZ R46, R8.reuse, R46 ;  /* 0x0000002e082e7220 */ /* 0x040fe20000410000 */
[----:B------:R-:W-:Y:S01]  /*8970*/  FMUL.FTZ R47, R8, R47 ;  /* 0x0000002f082f7220 */ /* 0x000fe20000410000 */
[C---:B------:R-:W-:Y:S01]  /*8980*/  IADD3 R13, PT, PT, R9.reuse, R2, RZ ;  /* 0x00000002090d7210 */ /* 0x040fe20007ffe0ff */
[C---:B------:R-:W-:Y:S01]  /*8990*/  FMUL.FTZ R48, R10.reuse, R48 ;  /* 0x000000300a307220 */ /* 0x040fe20000410000 */
[----:B------:R-:W-:Y:S01]  /*89a0*/  @P1 IADD3 R15, PT, PT, R9, -0x40, RZ ;  /* 0xffffffc0090f1810 */ /* 0x000fe20007ffe0ff */
[----:B------:R-:W-:Y:S01]  /*89b0*/  FMUL.FTZ R49, R10, R49 ;  /* 0x000000310a317220 */ /* 0x000fe20000410000 */
[C---:B------:R-:W-:Y:S01]  /*89c0*/  FMUL.FTZ R50, R8.reuse, R50 ;  /* 0x0000003208327220 */ /* 0x040fe20000410000 */
[----:B------:R-:W-:Y:S01]  /*89d0*/  FMUL.FTZ R51, R8, R51 ;  /* 0x0000003308337220 */ /* 0x000fe20000410000 */
[----:B------:R-:W-:Y:S01]  /*89e0*/  F2FP.BF16.F32.PACK_AB R160, R161, R160 ;  /* 0x000000a0a1a0723e */ /* 0x000fe200000010ff */
[C---:B------:R-:W-:Y:S01]  /*89f0*/  FMUL.FTZ R52, R10.reuse, R52 ;  /* 0x000000340a347220 */ /* 0x040fe20000410000 */
[----:B------:R-:W-:Y:S01]  /*8a00*/  F2FP.BF16.F32.PACK_AB R162, R163, R162 ;  /* 0x000000a2a3a2723e */ /* 0x000fe200000010ff */
[----:B------:R-:W-:Y:S01]  /*8a10*/  FMUL.FTZ R53, R10, R53 ;  /* 0x000000350a357220 */ /* 0x000fe20000410000 */
[C---:B------:R-:W-:Y:S01]  /*8a20*/  FMUL.FTZ R54, R8.reuse, R54 ;  /* 0x0000003608367220 */ /* 0x040fe20000410000 */
[----:B------:R-:W-:Y:S01]  /*8a30*/  FMUL.FTZ R55, R8, R55 ;  /* 0x0000003708377220 */ /* 0x000fe20000410000 */
[----:B------:R-:W-:Y:S01]  /*8a40*/  F2FP.BF16.F32.PACK_AB R156, R157, R156 ;  /* 0x0000009c9d9c723e */ /* 0x000fe200000010ff */
[C---:B------:R-:W-:Y:S01]  /*8a50*/  FMUL.FTZ R56, R10.reuse, R56 ;  /* 0x000000380a387220 */ /* 0x040fe20000410000 */
[----:B------:R-:W-:Y:S01]  /*8a60*/  F2FP.BF16.F32.PACK_AB R158, R159, R158 ;  /* 0x0000009e9f9e723e */ /* 0x000fe200000010ff */
[----:B------:R-:W-:Y:S01]  /*8a70*/  FMUL.FTZ R57, R10, R57 ;  /* 0x000000390a397220 */ /* 0x000fe20000410000 */
[----:B------:R-:W-:Y:S01]  /*8a80*/  IADD3 R11, PT, PT, R9, R5, RZ ;  /* 0x00000005090b7210 */ /* 0x000fe20007ffe0ff */
        /* <DEDUP_REMOVED lines=13> */
[----:B------:R-:W-:Y:S01]  /*8b60*/  FMUL.FTZ R66, R8, R66 ;  /* 0x0000004208427220 */ /* 0x000fe20000410000 */
[----:B------:R-:W-:Y:S01]  /*8b70*/  IADD3 R19, PT, PT, R2, R15, RZ ;  /* 0x0000000f02137210 */ /* 0x000fe20007ffe0ff */
        /* <DEDUP_REMOVED lines=8> */
[----:B------:R-:W-:Y:S01]  /*8c00*/  STS [R9], R160 ;  /* 0x000000a009007388 */ /* 0x000fe20000000800 */
[----:B------:R-:W-:Y:S01]  /*8c10*/  F2FP.BF16.F32.PACK_AB R50, R51, R50 ;  /* 0x000000323332723e */ /* 0x000fe200000010ff */
[C---:B------:R-:W-:Y:S01]  /*8c20*/  FMUL.FTZ R72, R10.reuse, R72 ;  /* 0x000000480a487220 */ /* 0x040fe20000410000 */
[----:B------:R-:W-:Y:S01]  /*8c30*/  IADD3 R21, PT, PT, R5, R15, RZ ;  /* 0x0000000f05157210 */ /* 0x000fe20007ffe0ff */
[----:B------:R-:W-:Y:S01]  /*8c40*/  STS [R9+0x400], R162 ;  /* 0x000400a209007388 */ /* 0x000fe20000000800 */
[----:B------:R-:W-:Y:S01]  /*8c50*/  FMUL.FTZ R73, R10, R73 ;  /* 0x000000490a497220 */ /* 0x000fe20000410000 */
[C---:B------:R-:W-:Y:S01]  /*8c60*/  FMUL.FTZ R74, R8.reuse, R74 ;  /* 0x0000004a084a7220 */ /* 0x040fe20000410000 */
[----:B------:R-:W-:Y:S01]  /*8c70*/  FMUL.FTZ R75, R8, R75 ;  /* 0x0000004b084b7220 */ /* 0x000fe20000410000 */
[----:B------:R-:W-:Y:S01]  /*8c80*/  F2FP.BF16.F32.PACK_AB R52, R53, R52 ;  /* 0x000000343534723e */ /* 0x000fe200000010ff */
[----:B------:R-:W-:Y:S01]  /*8c90*/  STS [R11], R156 ;  /* 0x0000009c0b007388 */ /* 0x000fe20000000800 */
[----:B------:R-:W-:Y:S01]  /*8ca0*/  F2FP.BF16.F32.PACK_AB R54, R55, R54 ;  /* 0x000000363736723e */ /* 0x000fe200000010ff */
[C---:B------:R-:W-:Y:S01]  /*8cb0*/  FMUL.FTZ R76, R10.reuse, R76 ;  /* 0x0000004c0a4c7220 */ /* 0x040fe20000410000 */
[----:B------:R-:W-:Y:S01]  /*8cc0*/  FMUL.FTZ R77, R10, R77 ;  /* 0x0000004d0a4d7220 */ /* 0x000fe20000410000 */
[----:B------:R-:W-:Y:S01]  /*8cd0*/  STS [R11+0x400], R158 ;  /* 0x0004009e0b007388 */ /* 0x000fe20000000800 */
        /* <DEDUP_REMOVED lines=52> */
[----:B------:R-:W-:Y:S01]  /*9020*/  STS [R9+0x2000], R60 ;  /* 0x0020003c09007388 */ /* 0x000fe20000000800 */
        /* <DEDUP_REMOVED lines=98> */
[----:B------:R-:W-:Y:S01]  /*9650*/  F2FP.BF16.F32.PACK_AB R132, R133, R132 ;  /* 0x000000848584723e */ /* 0x000fe200000010ff */
[----:B------:R-:W-:Y:S01]  /*9660*/  STS [R15+0x4400], R110 ;  /* 0x0044006e0f007388 */ /* 0x000fe20000000800 */
[----:B------:R-:W-:Y:S01]  /*9670*/  F2FP.BF16.F32.PACK_AB R134, R135, R134 ;  /* 0x000000868786723e */ /* 0x000fe200000010ff */
        /* <DEDUP_REMOVED lines=12> */
[----:B------:R-:W-:Y:S01]  /*9740*/  @!UP2 UIMAD UR15, UR7, UR9, URZ ;  /* 0x00000009070fa2a4 */ /* 0x000fe2000f8e02ff */
[----:B------:R-:W-:Y:S01]  /*9750*/  F2FP.BF16.F32.PACK_AB R144, R145, R144 ;  /* 0x000000909190723e */ /* 0x000fe200000010ff */
[----:B------:R-:W-:Y:S01]  /*9760*/  STS [R19+0x4400], R118 ;  /* 0x0044007613007388 */ /* 0x000fe20000000800 */
[----:B------:R-:W-:Y:S01]  /*9770*/  F2FP.BF16.F32.PACK_AB R146, R147, R146 ;  /* 0x000000929392723e */ /* 0x000fe200000010ff */
[----:B------:R-:W1:Y:S01]  /*9780*/  @UP1 LDCU UR5, c[0x0][0x430] ;  /* 0x00008600ff0517ac */ /* 0x000e620008000800 */
[----:B------:R-:W-:Y:S01]  /*9790*/  SHF.L.U32 R12, R4, 0x3, RZ ;  /* 0x00000003040c7819 */ /* 0x000fe200000006ff */
[----:B------:R-:W-:Y:S01]  /*97a0*/  STS [R5+0x4000], R120 ;  /* 0x0040007805007388 */ /* 0x000fe20000000800 */
[----:B------:R-:W-:Y:S01]  /*97b0*/  F2FP.BF16.F32.PACK_AB R148, R149, R148 ;  /* 0x000000949594723e */ /* 0x000fe200000010ff */
[----:B------:R-:W-:Y:S01]  /*97c0*/  @UP1 UMOV UR4, 0x1 ;  /* 0x0000000100041882 */ /* 0x000fe20000000000 */
[----:B------:R-:W-:Y:S01]  /*97d0*/  F2FP.BF16.F32.PACK_AB R150, R151, R150 ;  /* 0x000000969796723e */ /* 0x000fe200000010ff */
[----:B------:R-:W-:Y:S01]  /*97e0*/  STS [R5+0x4400], R122 ;  /* 0x0044007a05007388 */ /* 0x000fe20000000800 */
[----:B------:R-:W-:Y:S01]  /*97f0*/  @UP3 UMOV UR18, UR20 ;  /* 0x0000001400123c82 */ /* 0x000fe20008000000 */
[----:B------:R-:W-:-:S02]  /*9800*/  USHF.R.S32.HI UR8, URZ, 0x1f, UR15 ;  /* 0x0000001fff087899 */ /* 0x000fc4000801140f */
[----:B------:R-:W-:Y:S04]  /*9810*/  STS [R9+0x6000], R124 ;  /* 0x0060007c09007388 */ /* 0x000fe80000000800 */
[----:B------:R2:W-:Y:S04]  /*9820*/  STS [R9+0x6400], R126 ;  /* 0x0064007e09007388 */ /* 0x0005e80000000800 */
[----:B------:R3:W-:Y:S04]  /*9830*/  STS [R11+0x6000], R128 ;  /* 0x006000800b007388 */ /* 0x0007e80000000800 */
[----:B------:R3:W-:Y:S04]  /*9840*/  STS [R11+0x6400], R130 ;  /* 0x006400820b007388 */ /* 0x0007e80000000800 */
[----:B------:R3:W-:Y:S04]  /*9850*/  STS [R13+0x6000], R132 ;  /* 0x006000840d007388 */ /* 0x0007e80000000800 */
[----:B------:R3:W-:Y:S04]  /*9860*/  STS [R13+0x6400], R134 ;  /* 0x006400860d007388 */ /* 0x0007e80000000800 */
[----:B------:R3:W-:Y:S04]  /*9870*/  STS [R17+0x6000], R136 ;  /* 0x0060008811007388 */ /* 0x0007e80000000800 */
[----:B------:R3:W-:Y:S01]  /*9880*/  STS [R17+0x6400], R138 ;  /* 0x0064008a11007388 */ /* 0x0007e20000000800 */
[----:B--2---:R-:W-:-:S03]  /*9890*/  LOP3.LUT R9, R12, 0x1f8, RZ, 0xc0, !PT ;  /* 0x000001f80c097812 */ /* 0x004fc600078ec0ff */
[----:B------:R3:W-:Y:S01]  /*98a0*/  STS [R15+0x6000], R140 ;  /* 0x0060008c0f007388 */ /* 0x0007e20000000800 */
[----:B------:R-:W-:-:S03]  /*98b0*/  LOP3.LUT R9, R9, 0x38, R4, 0x78, !PT ;  /* 0x0000003809097812 */ /* 0x000fc600078e7804 */
[----:B------:R3:W-:Y:S01]  /*98c0*/  STS [R15+0x6400], R142 ;  /* 0x0064008e0f007388 */ /* 0x0007e20000000800 */
[----:B------:R-:W-:-:S03]  /*98d0*/  LOP3.LUT R0, R9, 0x1e00, R12, 0xf8, !PT ;  /* 0x00001e0009007812 */ /* 0x000fc600078ef80c */
[----:B------:R3:W-:Y:S04]  /*98e0*/  STS [R21+0x6000], R152 ;  /* 0x0060009815007388 */ /* 0x0007e80000000800 */
[----:B------:R3:W-:Y:S04]  /*98f0*/  STS [R21+0x6400], R154 ;  /* 0x0064009a15007388 */ /* 0x0007e80000000800 */
[----:B------:R3:W-:Y:S04]  /*9900*/  STS [R19+0x6000], R144 ;  /* 0x0060009013007388 */ /* 0x0007e80000000800 */
[----:B------:R3:W-:Y:S01]  /*9910*/  STS [R19+0x6400], R146 ;  /* 0x0064009213007388 */ /* 0x0007e20000000800 */
[----:B-1----:R-:W-:Y:S05]  /*9920*/  BRA.U UP1, `(.L_x_26) ;  /* 0x0000000101207547 */ /* 0x002fea000b800000 */
[----:B------:R-:W-:Y:S01]  /*9930*/  UISETP.NE.AND UP1, UPT, UR10, URZ, UPT ;  /* 0x000000ff0a00728c */ /* 0x000fe2000bf25270 */
[----:B------:R-:W1:Y:S10]  /*9940*/  LDCU UR5, c[0x0][0x3e0] ;  /* 0x00007c00ff0577ac */ /* 0x000e740008000800 */
[----:B------:R-:W1:Y:S01]  /*9950*/  @UP1 LDCU UR4, c[0x0][0x454] ;  /* 0x00008a80ff0417ac */ /* 0x000e620008000800 */
[----:B------:R-:W2:Y:S01]  /*9960*/  @UP1 LDCU UR12, c[0x0][0x454] ;  /* 0x00008a80ff0c17ac */ /* 0x000ea20008000800 */
[----:B-1----:R-:W-:-:S02]  /*9970*/  @UP1 UIMAD UR4, UR4, UR5, URZ ;  /* 0x00000005040412a4 */ /* 0x002fc4000f8e02ff */
[----:B------:R-:W-:-:S03]  /*9980*/  @!UP1 UIMAD UR4, UR9, UR5, URZ ;  /* 0x00000005090492a4 */ /* 0x000fc6000f8e02ff */
[----:B------:R-:W-:Y:S01]  /*9990*/  @UP1 UMOV UR5, 0x1 ;  /* 0x0000000100051882 */ /* 0x000fe20000000000 */
[----:B--2---:R-:W-:-:S08]  /*99a0*/  @!UP1 UMOV UR5, 0x1 ;  /* 0x0000000100059882 */ /* 0x004fd00000000000 */
.L_x_26:
[----:B------:R-:W-:Y:S01]  /*99b0*/  STS [R5+0x6000], R148 ;  /* 0x0060009405007388 */ /* 0x000fe20000000800 */
[----:B------:R-:W-:Y:S01]  /*99c0*/  LEA R0, R0, UR6, 0x1 ;  /* 0x0000000600007c11 */ /* 0x000fe2000f8e08ff */
[----:B------:R-:W1:Y:S01]  /*99d0*/  S2UR UR6, SR_CTAID.X ;  /* 0x00000000000679c3 */ /* 0x000e620000002500 */
[----:B------:R-:W2:Y:S01]  /*99e0*/  @P4 MUFU.LG2 R7, R7 ;  /* 0x0000000700074308 */ /* 0x000ea20000000c00 */
[----:B------:R4:W-:Y:S01]  /*99f0*/  STS [R5+0x6400], R150 ;  /* 0x0064009605007388 */ /* 0x0009e20000000800 */
[----:B------:R-:W-:Y:S01]  /*9a00*/  UIMAD UR12, UR13, UR12, URZ ;  /* 0x0000000c0d0c72a4 */ /* 0x000fe2000f8e02ff */
[----:B------:R-:W-:Y:S01]  /*9a10*/  LOP3.LUT P0, RZ, R4, 0x3, RZ, 0xc0, !PT ;  /* 0x0000000304ff7812 */ /* 0x000fe2000780c0ff */
[----:B------:R-:W-:-:S03]  /*9a20*/  USEL UR15, UR15, URZ, UP0 ;  /* 0x000000ff0f0f7287 */ /* 0x000fc60008000000 */
[----:B------:R-:W-:Y:S01]  /*9a30*/  BAR.SYNC.DEFER_BLOCKING 0x0 ;  /* 0x0000000000007b1d */ /* 0x000fe20000010000 */
[----:B------:R-:W-:Y:S01]  /*9a40*/  @!UP0 UIMAD UR12, UR7, UR4, UR12 ;  /* 0x00000004070c82a4 */ /* 0x000fe2000f8e020c */
[----:B------:R-:W-:Y:S01]  /*9a50*/  SHF.R.U32.HI R16, RZ, 0x2, R4 ;  /* 0x00000002ff107819 */ /* 0x000fe20000011604 */
[----:B------:R-:W-:Y:S01]  /*9a60*/  USEL UR8, UR8, URZ, UP0 ;  /* 0x000000ff08087287 */ /* 0x000fe20008000000 */
[----:B------:R-:W-:Y:S01]  /*9a70*/  IMAD.MOV.U32 R14, RZ, RZ, 0x7f800000 ;  /* 0x7f800000ff0e7424 */ /* 0x000fe200078e00ff */
[----:B------:R-:W-:-:S03]  /*9a80*/  USHF.R.S32.HI UR7, URZ, 0x1f, UR12 ;  /* 0x0000001fff077899 */ /* 0x000fc6000801140c */
[----:B---3--:R-:W3:Y:S01]  /*9a90*/  @P4 LDC R15, c[0x0][0x458] ;  /* 0x00011600ff0f4b82 */ /* 0x008ee20000000800 */
[----:B------:R-:W5:Y:S01]  /*9aa0*/  @P3 MUFU.LG2 R6, R6 ;  /* 0x0000000600063308 */ /* 0x000f620000000c00 */
[----:B------:R-:W3:Y:S01]  /*9ab0*/  S2R R24, SR_CTAID.X ;  /* 0x0000000000187919 */ /* 0x000ee20000002500 */
[----:B------:R-:W-:Y:S01]  /*9ac0*/  BSSY.RECONVERGENT B0, `(.L_x_27) ;  /* 0x0000022000007945 */ /* 0x000fe20003800200 */
[----:B------:R-:W-:Y:S02]  /*9ad0*/  IMAD.MOV.U32 R13, RZ, RZ, 0x7f800000 ;  /* 0x7f800000ff0d7424 */ /* 0x000fe400078e00ff */
[----:B--2---:R-:W-:Y:S02]  /*9ae0*/  @P4 FMUL.FTZ R7, R7, 0.69314718246459960938 ;  /* 0x3f31721807074820 */ /* 0x004fe40000410000 */
[----:B------:R-:W2:Y:S01]  /*9af0*/  @P3 LDC R2, c[0x0][0x458] ;  /* 0x00011600ff023b82 */ /* 0x000ea20000000800 */
[----:B-1----:R-:W-:Y:S01]  /*9b00*/  UIMAD UR9, UR6, UR5, URZ ;  /* 0x00000005060972a4 */ /* 0x002fe2000f8e02ff */
[----:B----4-:R-:W-:-:S03]  /*9b10*/  SHF.R.U32.HI R5, RZ, 0x1, R4 ;  /* 0x00000001ff057819 */ /* 0x010fc60000011604 */
[----:B------:R-:W-:Y:S01]  /*9b20*/  USHF.L.U32 UR9, UR9, 0x6, URZ ;  /* 0x0000000609097899 */ /* 0x000fe200080006ff */
[----:B------:R1:W4:Y:S01]  /*9b30*/  LDS.128 R8, [R0+0x1800] ;  /* 0x0018000000087984 */ /* 0x0003220000000c00 */
[----:B------:R-:W-:Y:S02]  /*9b40*/  LOP3.LUT R5, R5, 0x30, RZ, 0xc0, !PT ;  /* 0x0000003005057812 */ /* 0x000fe400078ec0ff */
[----:B------:R-:W-:Y:S01]  /*9b50*/  USHF.R.S32.HI UR4, URZ, 0x1f, UR9 ;  /* 0x0000001fff047899 */ /* 0x000fe20008011409 */
[----:B-----5:R-:W-:Y:S01]  /*9b60*/  @P3 FMUL.FTZ R6, R6, 0.69314718246459960938 ;  /* 0x3f31721806063820 */ /* 0x020fe20000410000 */
[----:B------:R-:W-:Y:S01]  /*9b70*/  UIADD3 UR15, UP1, UP0, UR9, UR15, UR12 ;  /* 0x0000000f090f7290 */ /* 0x000fe2000f83e00c */
[----:B------:R-:W-:Y:S01]  /*9b80*/  LOP3.LUT R5, R5, 0x7, R16, 0xf8, !PT ;  /* 0x0000000705057812 */ /* 0x000fe200078ef810 */
[----:B---3--:R-:W-:Y:S02]  /*9b90*/  @P4 FFMA.FTZ R14, R164, R15, R7 ;  /* 0x0000000fa40e4223 */ /* 0x008fe40000010007 */
[----:B------:R-:W-:Y:S01]  /*9ba0*/  UIADD3.X UR4, UPT, UPT, UR4, UR8, UR7, UP1, UP0 ;  /* 0x0000000804047290 */ /* 0x000fe20008fe0407 */
[----:B--2---:R-:W-:Y:S01]  /*9bb0*/  @P3 FFMA.FTZ R13, R3, R2, R6 ;  /* 0x00000002030d3223 */ /* 0x004fe20000010006 */
[----:B-1--4-:R-:W-:Y:S10]  /*9bc0*/  @P0 BRA `(.L_x_28) ;  /* 0x0000000000440947 */ /* 0x012ff40003800000 */
[C---:B------:R-:W-:Y:S01]  /*9bd0*/  VIADD R17, R5.reuse, 0x8 ;  /* 0x0000000805117836 */ /* 0x040fe20000000000 */
[----:B------:R-:W-:-:S04]  /*9be0*/  ISETP.GE.AND P3, PT, R5, UR14, PT ;  /* 0x0000000e05007c0c */ /* 0x000fc8000bf66270 */
[----:B------:R-:W-:-:S09]  /*9bf0*/  ISETP.GE.AND P2, PT, R17, UR14, PT ;  /* 0x0000000e11007c0c */ /* 0x000fd2000bf46270 */
[----:B------:R-:W1:Y:S01]  /*9c00*/  @!P3 LDC.64 R6, c[0x0][0x420] ;  /* 0x00010800ff06bb82 */ /* 0x000e620000000a00 */
[----:B------:R-:W-:-:S03]  /*9c10*/  @!P3 IMAD R16, R5, UR5, RZ ;  /* 0x000000050510bc24 */ /* 0x000fc6000f8e02ff */
[----:B------:R-:W-:Y:S02]  /*9c20*/  @!P2 IMAD R17, R17, UR5, RZ ;  /* 0x000000051111ac24 */ /* 0x000fe4000f8e02ff */
[C---:B------:R-:W-:Y:S02]  /*9c30*/  @!P3 IADD3 R5, P1, PT, R16.reuse, UR15, RZ ;  /* 0x0000000f1005bc10 */ /* 0x040fe4000ff3e0ff */
[----:B------:R-:W2:Y:S01]  /*9c40*/  @!P2 LDC.64 R2, c[0x0][0x420] ;  /* 0x00010800ff02ab82 */ /* 0x000ea20000000a00 */
[----:B------:R-:W-:Y:S02]  /*9c50*/  @!P2 IADD3 R15, P0, PT, R17, UR15, RZ ;  /* 0x0000000f110fac10 */ /* 0x000fe4000ff1e0ff */
[----:B------:R-:W-:Y:S02]  /*9c60*/  @!P3 LEA.HI.X.SX32 R16, R16, UR4, 0x1, P1 ;  /* 0x000000041010bc11 */ /* 0x000fe400088f0eff */
[----:B-1----:R-:W-:Y:S02]  /*9c70*/  @!P3 LEA R18, P1, R5, R6, 0x2 ;  /* 0x000000060512b211 */ /* 0x002fe400078210ff */
[----:B------:R-:W-:-:S02]  /*9c80*/  @!P2 LEA.HI.X.SX32 R6, R17, UR4, 0x1, P0 ;  /* 0x000000041106ac11 */ /* 0x000fc400080f0eff */
[----:B------:R-:W-:Y:S02]  /*9c90*/  @!P3 LEA.HI.X R19, R5, R7, R16, 0x2, P1 ;  /* 0x000000070513b211 */ /* 0x000fe400008f1410 */
[----:B--2---:R-:W-:-:S03]  /*9ca0*/  @!P2 LEA R2, P0, R15, R2, 0x2 ;  /* 0x000000020f02a211 */ /* 0x004fc600078010ff */
[----:B------:R1:W-:Y:S01]  /*9cb0*/  @!P3 STG.E desc[UR16][R18.64], R14 ;  /* 0x0000000e1200b986 */ /* 0x0003e2000c101910 */
[----:B------:R-:W-:-:S05]  /*9cc0*/  @!P2 LEA.HI.X R3, R15, R3, R6, 0x2, P0 ;  /* 0x000000030f03a211 */ /* 0x000fca00000f1406 */
[----:B------:R1:W-:Y:S04]  /*9cd0*/  @!P2 STG.E desc[UR16][R2.64], R13 ;  /* 0x0000000d0200a986 */ /* 0x0003e8000c101910 */
.L_x_28:
[----:B------:R-:W-:Y:S05]  /*9ce0*/  BSYNC.RECONVERGENT B0 ;  /* 0x0000000000007941 */ /* 0x000fea0003800200 */
.L_x_27:
[----:B------:R-:W2:Y:S01]  /*9cf0*/  LDCU.64 UR4, c[0x0][0x410] ;  /* 0x00008200ff0477ac */ /* 0x000ea20008000a00 */
[----:B------:R-:W-:Y:S01]  /*9d00*/  LOP3.LUT R12, R12, 0x38, RZ, 0xc0, !PT ;  /* 0x000000380c0c7812 */ /* 0x000fe200078ec0ff */
[----:B------:R3:W4:Y:S01]  /*9d10*/  LDS.128 R20, [R0] ;  /* 0x0000000000147984 */ /* 0x0007220000000c00 */
[----:B-1----:R-:W-:Y:S01]  /*9d20*/  SHF.R.U32.HI R2, RZ, 0x3, R4 ;  /* 0x00000003ff027819 */ /* 0x002fe20000011604 */
[----:B------:R-:W-:Y:S01]  /*9d30*/  IMAD.MOV.U32 R3, RZ, RZ, RZ ;  /* 0x000000ffff037224 */ /* 0x000fe200078e00ff */
[----:B------:R-:W-:Y:S01]  /*9d40*/  IADD3 R12, P0, PT, R12, UR18, RZ ;  /* 0x000000120c0c7c10 */ /* 0x000fe2000ff1e0ff */
[----:B------:R3:W1:Y:S01]  /*9d50*/  LDS.128 R16, [R0+0x2000] ;  /* 0x0020000000107984 */ /* 0x0006620000000c00 */
[C---:B------:R-:W-:Y:S01]  /*9d60*/  ISETP.GE.AND P3, PT, R2.reuse, UR14, PT ;  /* 0x0000000e02007c0c */ /* 0x040fe2000bf66270 */
[----:B------:R-:W-:Y:S01]  /*9d70*/  VIADD R4, R2, 0x10 ;  /* 0x0000001002047836 */ /* 0x000fe20000000000 */
[----:B------:R-:W-:Y:S01]  /*9d80*/  IADD3.X R13, PT, PT, RZ, UR11, RZ, P0, !PT ;  /* 0x0000000bff0d7c10 */ /* 0x000fe200087fe4ff */
[----:B------:R-:W-:Y:S01]  /*9d90*/  IMAD.WIDE.U32 R24, R24, 0x40, R2 ;  /* 0x0000004018187825 */ /* 0x000fe200078e0002 */
[----:B------:R-:W-:Y:S01]  /*9da0*/  IADD3 R3, PT, PT, R2, 0x20, RZ ;  /* 0x0000002002037810 */ /* 0x000fe20007ffe0ff */
[----:B------:R-:W-:Y:S01]  /*9db0*/  BSSY.RECONVERGENT B0, `(.L_x_29) ;  /* 0x0000019000007945 */ /* 0x000fe20003800200 */
[----:B------:R-:W-:Y:S01]  /*9dc0*/  ISETP.GE.AND P2, PT, R4, UR14, PT ;  /* 0x0000000e04007c0c */ /* 0x000fe2000bf46270 */
[----:B------:R-:W-:Y:S01]  /*9dd0*/  VIADD R2, R2, 0x30 ;  /* 0x0000003002027836 */ /* 0x000fe20000000000 */
[----:B------:R3:W1:Y:S01]  /*9de0*/  LDS.128 R4, [R0+0x6000] ;  /* 0x0060000000047984 */ /* 0x0006620000000c00 */
[----:B------:R-:W-:Y:S01]  /*9df0*/  ISETP.GE.AND P1, PT, R3, UR14, PT ;  /* 0x0000000e03007c0c */ /* 0x000fe2000bf26270 */
[----:B--2---:R-:W-:Y:S01]  /*9e00*/  IMAD.U32 R26, RZ, RZ, UR4 ;  /* 0x00000004ff1a7e24 */ /* 0x004fe2000f8e00ff */
[----:B------:R-:W-:-:S02]  /*9e10*/  MOV R29, UR5 ;  /* 0x00000005001d7c02 */ /* 0x000fc40008000f00 */
[----:B------:R-:W-:Y:S01]  /*9e20*/  ISETP.GE.AND P0, PT, R2, UR14, PT ;  /* 0x0000000e02007c0c */ /* 0x000fe2000bf06270 */
[----:B------:R-:W-:Y:S02]  /*9e30*/  IMAD.WIDE.U32 R26, R26, UR13, R12 ;  /* 0x0000000d1a1a7c25 */ /* 0x000fe4000f8e000c */
[----:B------:R3:W2:Y:S02]  /*9e40*/  LDS.128 R12, [R0+0x4000] ;  /* 0x00400000000c7984 */ /* 0x0006a40000000c00 */
[----:B------:R-:W-:Y:S01]  /*9e50*/  IMAD R29, R29, UR13, R27 ;  /* 0x0000000d1d1d7c24 */ /* 0x000fe2000f8e021b */
[----:B------:R-:W-:Y:S07]  /*9e60*/  @P3 BRA `(.L_x_30) ;  /* 0x0000000000343947 */ /* 0x000fee0003800000 */
[----:B------:R-:W5:Y:S01]  /*9e70*/  LDCU.64 UR6, c[0x0][0x408] ;  /* 0x00008100ff0677ac */ /* 0x000f620008000a00 */
[----:B------:R-:W-:Y:S01]  /*9e80*/  MOV R28, R26 ;  /* 0x0000001a001c7202 */ /* 0x000fe20000000f00 */
[----:B------:R-:W4:Y:S01]  /*9e90*/  LDCU.64 UR4, c[0x0][0x3f0] ;  /* 0x00007e00ff0477ac */ /* 0x000f220008000a00 */
[----:B-----5:R-:W-:-:S03]  /*9ea0*/  IMAD R3, R25, UR6, RZ ;  /* 0x0000000619037c24 */ /* 0x020fc6000f8e02ff */
[----:B------:R-:W-:-:S04]  /*9eb0*/  IMAD.WIDE.U32 R30, R24, UR6, R28 ;  /* 0x00000006181e7c25 */ /* 0x000fc8000f8e001c */
[----:B------:R-:W-:Y:S01]  /*9ec0*/  IMAD R2, R24, UR7, R3 ;  /* 0x0000000718027c24 */ /* 0x000fe2000f8e0203 */
[----:B----4-:R-:W-:-:S04]  /*9ed0*/  LEA R32, P3, R30, UR4, 0x1 ;  /* 0x000000041e207c11 */ /* 0x010fc8000f8608ff */
[----:B------:R-:W-:-:S04]  /*9ee0*/  IADD3 R2, PT, PT, R2, R31, RZ ;  /* 0x0000001f02027210 */ /* 0x000fc80007ffe0ff */
[----:B------:R-:W-:-:S05]  /*9ef0*/  LEA.HI.X R33, R30, UR5, R2, 0x1, P3 ;  /* 0x000000051e217c11 */ /* 0x000fca00098f0c02 */
[----:B------:R4:W-:Y:S04]  /*9f00*/  STG.E.128 desc[UR16][R32.64], R20 ;  /* 0x0000001420007986 */ /* 0x0009e8000c101d10 */
[----:B-1----:R4:W-:Y:S04]  /*9f10*/  STG.E.128 desc[UR16][R32.64+0x80], R16 ;  /* 0x0000801020007986 */ /* 0x0029e8000c101d10 */
[----:B--2---:R4:W-:Y:S04]  /*9f20*/  STG.E.128 desc[UR16][R32.64+0x100], R12 ;  /* 0x0001000c20007986 */ /* 0x0049e8000c101d10 */
[----:B------:R4:W-:Y:S02]  /*9f30*/  STG.E.128 desc[UR16][R32.64+0x180], R4 ;  /* 0x0001800420007986 */ /* 0x0009e4000c101d10 */
.L_x_30:
[----:B------:R-:W-:Y:S05]  /*9f40*/  BSYNC.RECONVERGENT B0 ;  /* 0x0000000000007941 */ /* 0x000fea0003800200 */
.L_x_29:
[----:B----4-:R4:W3:Y:S01]  /*9f50*/  LDS.128 R20, [R0+0x800] ;  /* 0x0008000000147984 */ /* 0x0108e20000000c00 */
[----:B------:R-:W-:Y:S03]  /*9f60*/  BSSY.RECONVERGENT B0, `(.L_x_31) ;  /* 0x0000015000007945 */ /* 0x000fe60003800200 */
[----:B-1----:R4:W1:Y:S04]  /*9f70*/  LDS.128 R16, [R0+0x2800] ;  /* 0x0028000000107984 */ /* 0x0028680000000c00 */
[----:B--2---:R4:W2:Y:S04]  /*9f80*/  LDS.128 R12, [R0+0x4800] ;  /* 0x00480000000c7984 */ /* 0x0048a80000000c00 */
[----:B------:R4:W1:Y:S01]  /*9f90*/  LDS.128 R4, [R0+0x6800] ;  /* 0x0068000000047984 */ /* 0x0008620000000c00 */
[----:B------:R-:W-:Y:S05]  /*9fa0*/  @P2 BRA `(.L_x_32) ;  /* 0x0000000000402947 */ /* 0x000fea0003800000 */
[----:B------:R-:W5:Y:S01]  /*9fb0*/  LDCU.64 UR6, c[0x0][0x408] ;  /* 0x00008100ff0677ac */ /* 0x000f620008000a00 */
[----:B------:R-:W-:Y:S01]  /*9fc0*/  IADD3 R3, P2, PT, R24, 0x10, RZ ;  /* 0x0000001018037810 */ /* 0x000fe20007f5e0ff */
[----:B------:R-:W-:Y:S01]  /*9fd0*/  IMAD.MOV.U32 R30, RZ, RZ, R26 ;  /* 0x000000ffff1e7224 */ /* 0x000fe200078e001a */
[----:B------:R-:W-:Y:S01]  /*9fe0*/  MOV R31, R29 ;  /* 0x0000001d001f7202 */ /* 0x000fe20000000f00 */
[----:B------:R-:W4:Y:S02]  /*9ff0*/  LDCU.64 UR4, c[0x0][0x3f0] ;  /* 0x00007e00ff0477ac */ /* 0x000f240008000a00 */
[----:B------:R-:W-:-:S04]  /*a000*/  IMAD.X R2, RZ, RZ, R25, P2 ;  /* 0x000000ffff027224 */ /* 0x000fc800010e0619 */
[----:B-----5:R-:W-:Y:S02]  /*a010*/  IMAD R2, R2, UR6, RZ ;  /* 0x0000000602027c24 */ /* 0x020fe4000f8e02ff */
[----:B------:R-:W-:-:S04]  /*a020*/  IMAD.WIDE.U32 R30, R3, UR6, R30 ;  /* 0x00000006031e7c25 */ /* 0x000fc8000f8e001e */
[----:B------:R-:W-:Y:S01]  /*a030*/  IMAD R2, R3, UR7, R2 ;  /* 0x0000000703027c24 */ /* 0x000fe2000f8e0202 */
[----:B----4-:R-:W-:-:S04]  /*a040*/  LEA R32, P2, R30, UR4, 0x1 ;  /* 0x000000041e207c11 */ /* 0x010fc8000f8408ff */
[----:B------:R-:W-:-:S04]  /*a050*/  IADD3 R2, PT, PT, R2, R31, RZ ;  /* 0x0000001f02027210 */ /* 0x000fc80007ffe0ff */
[----:B------:R-:W-:-:S05]  /*a060*/  LEA.HI.X R33, R30, UR5, R2, 0x1, P2 ;  /* 0x000000051e217c11 */ /* 0x000fca00090f0c02 */
[----:B---3--:R3:W-:Y:S04]  /*a070*/  STG.E.128 desc[UR16][R32.64], R20 ;  /* 0x0000001420007986 */ /* 0x0087e8000c101d10 */
[----:B-1----:R3:W-:Y:S04]  /*a080*/  STG.E.128 desc[UR16][R32.64+0x80], R16 ;  /* 0x0000801020007986 */ /* 0x0027e8000c101d10 */
[----:B--2---:R3:W-:Y:S04]  /*a090*/  STG.E.128 desc[UR16][R32.64+0x100], R12 ;  /* 0x0001000c20007986 */ /* 0x0047e8000c101d10 */
[----:B------:R3:W-:Y:S02]  /*a0a0*/  STG.E.128 desc[UR16][R32.64+0x180], R4 ;  /* 0x0001800420007986 */ /* 0x0007e4000c101d10 */
.L_x_32:
[----:B------:R-:W-:Y:S05]  /*a0b0*/  BSYNC.RECONVERGENT B0 ;  /* 0x0000000000007941 */ /* 0x000fea0003800200 */
.L_x_31:
[----:B---3--:R3:W3:Y:S01]  /*a0c0*/  LDS.128 R20, [R0+0x1000] ;  /* 0x0010000000147984 */ /* 0x0086e20000000c00 */
[----:B------:R-:W-:Y:S03]  /*a0d0*/  BSSY.RECONVERGENT B0, `(.L_x_33) ;  /* 0x0000015000007945 */ /* 0x000fe60003800200 */
[----:B-1----:R1:W1:Y:S04]  /*a0e0*/  LDS.128 R16, [R0+0x3000] ;  /* 0x0030000000107984 */ /* 0x0022680000000c00 */
[----:B--2---:R2:W1:Y:S04]  /*a0f0*/  LDS.128 R12, [R0+0x5000] ;  /* 0x00500000000c7984 */ /* 0x0044680000000c00 */
        /* <DEDUP_REMOVED lines=16> */
[----:B------:R3:W-:Y:S04]  /*a200*/  STG.E.128 desc[UR16][R32.64+0x100], R12 ;  /* 0x0001000c20007986 */ /* 0x0007e8000c101d10 */
[----:B------:R3:W-:Y:S02]  /*a210*/  STG.E.128 desc[UR16][R32.64+0x180], R4 ;  /* 0x0001800420007986 */ /* 0x0007e4000c101d10 */
.L_x_34:
[----:B------:R-:W-:Y:S05]  /*a220*/  BSYNC.RECONVERGENT B0 ;  /* 0x0000000000007941 */ /* 0x000fea0003800200 */
.L_x_33:
[----:B-1-3--:R1:W3:Y:S04]  /*a230*/  LDS.128 R12, [R0+0x3800] ;  /* 0x00380000000c7984 */ /* 0x00a2e80000000c00 */
[----:B------:R1:W1:Y:S04]  /*a240*/  LDS.128 R4, [R0+0x5800] ;  /* 0x0058000000047984 */ /* 0x0002680000000c00 */
[----:B------:R1:W1:Y:S01]  /*a250*/  LDS.128 R16, [R0+0x7800] ;  /* 0x0078000000107984 */ /* 0x0002620000000c00 */
[----:B------:R-:W-:Y:S05]  /*a260*/  @P0 EXIT ;  /* 0x000000000000094d */ /* 0x000fea0003800000 */
[----:B------:R-:W5:Y:S01]  /*a270*/  LDCU.64 UR6, c[0x0][0x408] ;  /* 0x00008100ff0677ac */ /* 0x000f620008000a00 */
[----:B-12-4-:R-:W-:Y:S01]  /*a280*/  IADD3 R0, P0, PT, R24, 0x30, RZ ;  /* 0x0000003018007810 */ /* 0x016fe20007f1e0ff */
[----:B------:R-:W-:Y:S01]  /*a290*/  IMAD.MOV.U32 R20, RZ, RZ, R26 ;  /* 0x000000ffff147224 */ /* 0x000fe200078e001a */
[----:B------:R-:W-:Y:S01]  /*a2a0*/  MOV R21, R29 ;  /* 0x0000001d00157202 */ /* 0x000fe20000000f00 */
[----:B------:R-:W1:Y:S02]  /*a2b0*/  LDCU.64 UR4, c[0x0][0x3f0] ;  /* 0x00007e00ff0477ac */ /* 0x000e640008000a00 */
[----:B------:R-:W-:-:S04]  /*a2c0*/  IMAD.X R3, RZ, RZ, R25, P0 ;  /* 0x000000ffff037224 */ /* 0x000fc800000e0619 */
[----:B-----5:R-:W-:Y:S02]  /*a2d0*/  IMAD R3, R3, UR6, RZ ;  /* 0x0000000603037c24 */ /* 0x020fe4000f8e02ff */
[----:B------:R-:W-:-:S04]  /*a2e0*/  IMAD.WIDE.U32 R20, R0, UR6, R20 ;  /* 0x0000000600147c25 */ /* 0x000fc8000f8e0014 */
[----:B------:R-:W-:Y:S01]  /*a2f0*/  IMAD R3, R0, UR7, R3 ;  /* 0x0000000700037c24 */ /* 0x000fe2000f8e0203 */
[----:B-1----:R-:W-:-:S04]  /*a300*/  LEA R2, P0, R20, UR4, 0x1 ;  /* 0x0000000414027c11 */ /* 0x002fc8000f8008ff */
[----:B------:R-:W-:-:S04]  /*a310*/  IADD3 R3, PT, PT, R3, R21, RZ ;  /* 0x0000001503037210 */ /* 0x000fc80007ffe0ff */
[----:B------:R-:W-:-:S05]  /*a320*/  LEA.HI.X R3, R20, UR5, R3, 0x1, P0 ;  /* 0x0000000514037c11 */ /* 0x000fca00080f0c03 */
[----:B------:R-:W-:Y:S04]  /*a330*/  STG.E.128 desc[UR16][R2.64], R8 ;  /* 0x0000000802007986 */ /* 0x000fe8000c101d10 */
[----:B---3--:R-:W-:Y:S04]  /*a340*/  STG.E.128 desc[UR16][R2.64+0x80], R12 ;  /* 0x0000800c02007986 */ /* 0x008fe8000c101d10 */
[----:B------:R-:W-:Y:S04]  /*a350*/  STG.E.128 desc[UR16][R2.64+0x100], R4 ;  /* 0x0001000402007986 */ /* 0x000fe8000c101d10 */
[----:B------:R-:W-:Y:S01]  /*a360*/  STG.E.128 desc[UR16][R2.64+0x180], R16 ;  /* 0x0001801002007986 */ /* 0x000fe2000c101d10 */
[----:B------:R-:W-:Y:S05]  /*a370*/  EXIT ;  /* 0x000000000000794d */ /* 0x000fea0003800000 */
.L_x_35:
[----:B------:R-:W-:-:S00]  /*a380*/  BRA `(.L_x_35) ;  /* 0xfffffffc00fc7947 */ /* 0x000fc0000383ffff */
[----:B------:R-:W-:-:S00]  /*a390*/  NOP ;  /* 0x0000000000007918 */ /* 0x000fc00000000000 */
        /* <DEDUP_REMOVED lines=14> */
.L_x_2333:


//--------------------- .text._ZN5flash16flash_fwd_kernelI23Flash_fwd_kernel_traitsILi256ELi64ELi64ELi4ELb0ELb0EN7cutlass10bfloat16_tE19Flash_kernel_traitsILi256ELi64ELi64ELi4ES3_EELb0ELb0ELb0ELb0ELb0ELb0ELb0ELb0EEEvNS_16Flash_fwd_paramsE --------------------------
	.section	.text._ZN5flash16flash_fwd_kernelI23Flash_fwd_kernel_traitsILi256ELi64ELi64ELi4ELb0ELb0EN7cutlass10bfloat16_tE19Flash_kernel_traitsILi256ELi64ELi64ELi4ES3_EELb0ELb0ELb0ELb0ELb0ELb0ELb0ELb0EEEvNS_16Flash_fwd_paramsE,"ax",@progbits
	.align	128
        .global         _ZN5flash16flash_fwd_kernelI23Flash_fwd_kernel_traitsILi256ELi64ELi64ELi4ELb0ELb0EN7cutlass10bfloat16_tE19Flash_kernel_traitsILi256ELi64ELi64ELi4ES3_EELb0ELb0ELb0ELb0ELb0ELb0ELb0ELb0EEEvNS_16Flash_fwd_paramsE
        .type           _ZN5flash16flash_fwd_kernelI23Flash_fwd_kernel_traitsILi256ELi64ELi64ELi4ELb0ELb0EN7cutlass10bfloat16_tE19Flash_kernel_traitsILi256ELi64ELi64ELi4ES3_EELb0ELb0ELb0ELb0ELb0ELb0ELb0ELb0EEEvNS_16Flash_fwd_paramsE,@function
        .size           _ZN5flash16flash_fwd_kernelI23Flash_fwd_kernel_traitsILi256ELi64ELi64ELi4ELb0ELb0EN7cutlass10bfloat16_tE19Flash_kernel_traitsILi256ELi64ELi64ELi4ES3_EELb0ELb0ELb0ELb0ELb0ELb0ELb0ELb0EEEvNS_16Flash_fwd_paramsE,(.L_x_2334 - _ZN5flash16flash_fwd_kernelI23Flash_fwd_kernel_traitsILi256ELi64ELi64ELi4ELb0ELb0EN7cutlass10bfloat16_tE19Flash_kernel_traitsILi256ELi64ELi64ELi4ES3_EELb0ELb0ELb0ELb0ELb0ELb0ELb0ELb0EEEvNS_16Flash_fwd_paramsE)
        .other          _ZN5flash16flash_fwd_kernelI23Flash_fwd_kernel_traitsILi256ELi64ELi64ELi4ELb0ELb0EN7cutlass10bfloat16_tE19Flash_kernel_traitsILi256ELi64ELi64ELi4ES3_EELb0ELb0ELb0ELb0ELb0ELb0ELb0ELb0EEEvNS_16Flash_fwd_paramsE,@"STO_CUDA_ENTRY STV_DEFAULT"
_ZN5flash16flash_fwd_kernelI23Flash_fwd_kernel_traitsILi256ELi64ELi64ELi4ELb0ELb0EN7cutlass10bfloat16_tE19Flash_kernel_traitsILi256ELi64ELi64ELi4ES3_EELb0ELb0ELb0ELb0ELb0ELb0ELb0ELb0EEEvNS_16Flash_fwd_paramsE:
.text._ZN5flash16flash_fwd_kernelI23Flash_fwd_kernel_traitsILi256ELi64ELi64ELi4ELb0ELb0EN7cutlass10bfloat16_tE19Flash_kernel_traitsILi256ELi64ELi64ELi4ES3_EELb0ELb0ELb0ELb0ELb0ELb0ELb0ELb0EEEvNS_16Flash_fwd_paramsE:
        /* <DEDUP_REMOVED lines=37> */
[----:B------:R-:W-:Y:S01]  /*0250*/  IMAD.U32 R10, RZ, RZ, UR8 ;  /* 0x00000008ff0a7e24 */ /* 0x000fe2000f8e00ff */
[----:B------:R-:W4:Y:S01]  /*0260*/  S2UR UR25, SR_CTAID.X ;  /* 0x00000000001979c3 */ /* 0x000f220000002500 */
[----:B------:R-:W-:Y:S01]  /*0270*/  IMAD.U32 R11, RZ, RZ, UR9 ;  /* 0x00000009ff0b7e24 */ /* 0x000fe2000f8e00ff */
[----:B------:R-:W-:Y:S01]  /*0280*/  UMOV UR18, 0xffffffff ;  /* 0xffffffff00127882 */ /* 0x000fe20000000000 */
[----:B------:R-:W-:Y:S01]  /*0290*/  IMAD.U32 R8, RZ, RZ, UR6 ;  /* 0x00000006ff087e24 */ /* 0x000fe2000f8e00ff */
[----:B------:R-:W5:Y:S01]  /*02a0*/  @!UP0 LDCU UR27, c[0x0][0x434] ;  /* 0x00008680ff1b87ac */ /* 0x000f620008000800 */
[----:B------:R-:W-:Y:S01]  /*02b0*/  IMAD.U32 R9, RZ, RZ, UR7 ;  /* 0x00000007ff097e24 */ /* 0x000fe2000f8e00ff */
[----:B------:R-:W5:Y:S01]  /*02c0*/  @P1 LDG.E R2, desc[UR20][R10.64] ;  /* 0x000000140a021981 */ /* 0x000f62000c1e1900 */
[----:B------:R-:W4:Y:S03]  /*02d0*/  @!UP3 LDCU.64 UR6, c[0x0][0x488] ;  /* 0x00009100ff06b7ac */ /* 0x000f260008000a00 */
[----:B------:R-:W5:Y:S01]  /*02e0*/  @P0 LDG.E R0, desc[UR20][R8.64] ;  /* 0x0000001408000981 */ /* 0x000f62000c1e1900 */
[----:B------:R-:W4:Y:S01]  /*02f0*/  @!UP3 LDCU UR8, c[0x0][0x43c] ;  /* 0x00008780ff08b7ac */ /* 0x000f220008000800 */
[----:B-1----:R-:W-:-:S02]  /*0300*/  IMAD.U32 R6, RZ, RZ, UR10 ;  /* 0x0000000aff067e24 */ /* 0x002fc4000f8e00ff */
[----:B------:R-:W-:-:S05]  /*0310*/  IMAD.U32 R7, RZ, RZ, UR11 ;  /* 0x0000000bff077e24 */ /* 0x000fca000f8e00ff */
[----:B------:R-:W5:Y:S01]  /*0320*/  @!P3 LDG.E R3, desc[UR20][R6.64] ;  /* 0x000000140603b981 */ /* 0x000f62000c1e1900 */
[----:B------:R-:W1:Y:S01]  /*0330*/  S2R R214, SR_TID.X ;  /* 0x0000000000d67919 */ /* 0x000e620000002100 */
[----:B------:R-:W-:Y:S01]  /*0340*/  UMOV UR13, URZ ;  /* 0x000000ff000d7c82 */ /* 0x000fe20008000000 */
[----:B----4-:R-:W-:Y:S01]  /*0350*/  USHF.L.U32 UR25, UR25, 0x6, URZ ;  /* 0x0000000619197899 */ /* 0x010fe200080006ff */
[----:B------:R-:W-:Y:S01]  /*0360*/  UMOV UR14, 0xffffffff ;  /* 0xffffffff000e7882 */ /* 0x000fe20000000000 */
[----:B------:R-:W-:-:S04]  /*0370*/  @!UP3 UISETP.NE.U32.AND UP2, UPT, UR6, URZ, UPT ;  /* 0x000000ff0600b28c */ /* 0x000fc8000bf45070 */
[----:B------:R-:W-:-:S04]  /*0380*/  @!UP3 UISETP.NE.AND.EX UP2, UPT, UR7, URZ, UPT, UP2 ;  /* 0x000000ff0700b28c */ /* 0x000fc8000bf45320 */
[----:B------:R-:W-:Y:S01]  /*0390*/  @!UP3 USEL UR8, UR8, URZ, UP2 ;  /* 0x000000ff0808b287 */ /* 0x000fe20009000000 */
[----:B--2---:R-:W-:Y:S02]  /*03a0*/  @P4 R2UR UR18, R5 ;  /* 0x00000000051242ca */ /* 0x004fe400000e0000 */
[----:B---3--:R-:W-:-:S13]  /*03b0*/  @P2 R2UR UR9, R4 ;  /* 0x00000000040922ca */ /* 0x008fda00000e0000 */
[----:B-----5:R-:W-:Y:S02]  /*03c0*/  @UP0 UIADD3 UR27, UPT, UPT, UR9, -UR18, URZ ;  /* 0x80000012091b0290 */ /* 0x020fe4000fffe0ff */
[----:B------:R-:W-:Y:S01]  /*03d0*/  UISETP.NE.U32.AND UP0, UPT, UR4, URZ, UPT ;  /* 0x000000ff0400728c */ /* 0x000fe2000bf05070 */
[----:B------:R-:W-:-:S03]  /*03e0*/  @P1 R2UR UR13, R2 ;  /* 0x00000000020d12ca */ /* 0x000fc600000e0000 */
[----:B------:R-:W-:Y:S01]  /*03f0*/  UISETP.NE.AND.EX UP0, UPT, UR5, URZ, UPT, UP0 ;  /* 0x000000ff0500728c */ /* 0x000fe2000bf05300 */
[----:B------:R-:W-:Y:S01]  /*0400*/  @P0 R2UR UR22, R0 ;  /* 0x00000000001602ca */ /* 0x000fe200000e0000 */
[----:B------:R-:W-:Y:S01]  /*0410*/  UISETP.GT.AND UP1, UPT, UR27, UR25, UPT ;  /* 0x000000191b00728c */ /* 0x000fe2000bf24270 */
[----:B------:R-:W-:-:S05]  /*0420*/  @!P3 R2UR UR14, R3 ;  /* 0x00000000030eb2ca */ /* 0x000fca00000e0000 */
[----:B------:R-:W-:-:S06]  /*0430*/  PLOP3.LUT P0, PT, PT, PT, UP1, 0x80, 0x8 ;  /* 0x000000000008781c */ /* 0x000fcc0003f0f018 */
[----:B------:R-:W-:Y:S01]  /*0440*/  @UP3 UIADD3 UR22, UPT, UPT, UR22, -UR13, URZ ;  /* 0x8000000d16163290 */ /* 0x000fe2000fffe0ff */
[----:B------:R-:W2:Y:S01]  /*0450*/  @!UP0 LDCU UR4, c[0x0][0x438] ;  /* 0x00008700ff0487ac */ /* 0x000ea20008000800 */
[----:B-1----:R-:W-:Y:S10]  /*0460*/  BRA.U !UP0, `(.L_x_36) ;  /* 0x0000000108187547 */ /* 0x002ff4000b800000 */
[----:B------:R-:W-:-:S13]  /*0470*/  PLOP3.LUT P1, PT, PT, PT, UP4, 0x80, 0x8 ;  /* 0x000000000008781c */ /* 0x000fda0003f2f048 */
[----:B------:R-:W2:Y:S04]  /*0480*/  @P1 LDG.E R0, desc[UR20][R6.64+0x4] ;  /* 0x0000041406001981 */ /* 0x000ea8000c1e1900 */
[----:B------:R-:W3:Y:S01]  /*0490*/  @!P1 LDG.E R2, desc[UR20][R6.64] ;  /* 0x0000001406029981 */ /* 0x000ee2000c1e1900 */
[----:B--2---:R-:W-:-:S13]  /*04a0*/  @P1 R2UR UR4, R0 ;  /* 0x00000000000412ca */ /* 0x004fda00000e0000 */
[----:B------:R-:W-:-:S07]  /*04b0*/  @UP4 UIADD3 UR4, UPT, UPT, UR4, -UR14, URZ ;  /* 0x8000000e04044290 */ /* 0x000fce000fffe0ff */
[----:B---3--:R-:W-:-:S15]  /*04c0*/  @!P1 R2UR UR4, R2 ;  /* 0x00000000020492ca */ /* 0x008fde00000e0000 */
.L_x_36:
[----:B------:R-:W1:Y:S01]  /*04d0*/  S2UR UR23, SR_CTAID.Z ;  /* 0x00000000001779c3 */ /* 0x000e620000002700 */
[----:B--2---:R-:W-:Y:S01]  /*04e0*/  @!UP3 UIADD3 UR22, UPT, UPT, UR8, UR4, -UR13 ;  /* 0x000000040816b290 */ /* 0x004fe2000fffe80d */
[----:B-1----:R-:W-:Y:S11]  /*04f0*/  @!P0 EXIT ;  /* 0x000000000000894d */ /* 0x002ff60003800000 */
[----:B------:R-:W-:Y:S02]  /*0500*/  UISETP.GT.AND UP0, UPT, UR22, URZ, UPT ;  /* 0x000000ff1600728c */ /* 0x000fe4000bf04270 */
[----:B------:R-:W-:-:S04]  /*0510*/  UIADD3 UR4, UPT, UPT, UR22, 0x3f, URZ ;  /* 0x0000003f16047890 */ /* 0x000fc8000fffe0ff */
[----:B------:R-:W-:-:S04]  /*0520*/  USHF.R.S32.HI UR19, URZ, 0x1f, UR4 ;  /* 0x0000001fff137899 */ /* 0x000fc80008011404 */
[----:B------:R-:W-:Y:S01]  /*0530*/  ULEA.HI UR19, UR19, UR4, URZ, 0x6 ;  /* 0x0000000413137291 */ /* 0x000fe2000f8f30ff */
[----:B------:R-:W-:Y:S11]  /*0540*/  BRA.U UP0, `(.L_x_37) ;  /* 0x0000000d00347547 */ /* 0x000ff6000b800000 */
[----:B------:R-:W1:Y:S01]  /*0550*/  LDCU.U8 UR4, c[0x0][0x549] ;  /* 0x0000a920ff0477ac */ /* 0x000e620008000000 */
[----:B------:R-:W2:Y:S01]  /*0560*/  S2R R15, SR_CTAID.X ;  /* 0x00000000000f7919 */ /* 0x000ea20000002500 */
[----:B------:R-:W-:Y:S01]  /*0570*/  UISETP.NE.AND UP0, UPT, UR18, -0x1, UPT ;  /* 0xffffffff1200788c */ /* 0x000fe2000bf05270 */
[----:B------:R-:W3:Y:S10]  /*0580*/  LDCU.U8 UR11, c[0x0][0x548] ;  /* 0x0000a900ff0b77ac */ /* 0x000ef40008000000 */
[----:B------:R-:W4:Y:S01]  /*0590*/  @!UP0 LDCU.64 UR8, c[0x0][0x400] ;  /* 0x00008000ff0887ac */ /* 0x000f220008000a00 */
[----:B-1----:R-:W-:Y:S01]  /*05a0*/  UISETP.NE.AND UP1, UPT, UR4, URZ, UPT ;  /* 0x000000ff0400728c */ /* 0x002fe2000bf25270 */
[----:B------:R-:W1:Y:S10]  /*05b0*/  @UP0 LDCU.64 UR6, c[0x0][0x408] ;  /* 0x00008100ff0607ac */ /* 0x000e740008000a00 */
[----:B------:R-:W5:Y:S01]  /*05c0*/  @UP1 LDCU.64 UR4, c[0x0][0x430] ;  /* 0x00008600ff0417ac */ /* 0x000f620008000a00 */
[----:B----4-:R-:W-:-:S03]  /*05d0*/  @!UP0 UIMAD.WIDE.U32 UR14, UR12, UR8, URZ ;  /* 0x000000080c0e82a5 */ /* 0x010fc6000f8e00ff */
[----:B------:R-:W-:Y:S01]  /*05e0*/  @UP1 UMOV UR8, 0x1 ;  /* 0x0000000100081882 */ /* 0x000fe20000000000 */
[----:B------:R-:W-:Y:S02]  /*05f0*/  @!UP0 UIMAD UR9, UR12, UR9, UR15 ;  /* 0x000000090c0982a4 */ /* 0x000fe4000f8e020f */
[----:B-1----:R-:W-:Y:S01]  /*0600*/  @UP0 UIMAD.WIDE.U32 UR16, UR18, UR6, URZ ;  /* 0x00000006121002a5 */ /* 0x002fe2000f8e00ff */
[----:B------:R-:W1:Y:S03]  /*0610*/  @UP1 LDCU UR6, c[0x0][0x430] ;  /* 0x00008600ff0617ac */ /* 0x000e660008000800 */
[----:B------:R-:W-:Y:S02]  /*0620*/  @UP0 UIMAD UR9, UR18, UR7, UR17 ;  /* 0x00000007120902a4 */ /* 0x000fe4000f8e0211 */
[----:B-----5:R-:W-:Y:S01]  /*0630*/  @UP1 UIMAD UR10, UR4, UR5, URZ ;  /* 0x00000005040a12a4 */ /* 0x020fe2000f8e02ff */
[----:B------:R-:W-:Y:S01]  /*0640*/  @UP0 UMOV UR14, UR16 ;  /* 0x00000010000e0c82 */ /* 0x000fe20008000000 */
[----:B--23--:R-:W-:Y:S10]  /*0650*/  BRA.U UP1, `(.L_x_38) ;  /* 0x0000000101287547 */ /* 0x00cff4000b800000 */
        /* <DEDUP_REMOVED lines=10> */
.L_x_38:
[----:B------:R-:W2:Y:S01]  /*0700*/  LDCU UR7, c[0x0][0x434] ;  /* 0x00008680ff0777ac */ /* 0x000ea20008000800 */
[----:B------:R-:W-:Y:S01]  /*0710*/  IMAD.SHL.U32 R9, R214, 0x8, RZ ;  /* 0x00000008d6097824 */ /* 0x000fe200078e00ff */
[----:B------:R-:W-:Y:S01]  /*0720*/  SHF.R.U32.HI R214, RZ, 0x3, R214 ;  /* 0x00000003ffd67819 */ /* 0x000fe200000116d6 */
[----:B------:R-:W-:Y:S01]  /*0730*/  IMAD.MOV.U32 R215, RZ, RZ, RZ ;  /* 0x000000ffffd77224 */ /* 0x000fe200078e00ff */
[----:B------:R-:W3:Y:S01]  /*0740*/  LDCU.64 UR4, c[0x0][0x410] ;  /* 0x00008200ff0477ac */ /* 0x000ee20008000a00 */
[----:B------:R-:W-:Y:S01]  /*0750*/  BSSY.RECONVERGENT B0, `(.L_x_39) ;  /* 0x0000033000007945 */ /* 0x000fe20003800200 */
[----:B------:R-:W-:Y:S01]  /*0760*/  LOP3.LUT R9, R9, 0x38, RZ, 0xc0, !PT ;  /* 0x0000003809097812 */ /* 0x000fe200078ec0ff */
[C---:B------:R-:W-:Y:S01]  /*0770*/  VIADD R5, R214.reuse, 0x10 ;  /* 0x00000010d6057836 */ /* 0x040fe20000000000 */
[----:B------:R-:W-:Y:S01]  /*0780*/  UISETP.NE.AND UP1, UPT, UR11, URZ, !UP1 ;  /* 0x000000ff0b00728c */ /* 0x000fe2000cf25270 */
[----:B------:R-:W-:Y:S01]  /*0790*/  IMAD.WIDE.U32 R14, R15, 0x40, R214 ;  /* 0x000000400f0e7825 */ /* 0x000fe200078e00d6 */
[----:B-1----:R-:W-:Y:S01]  /*07a0*/  UIMAD UR11, UR25, UR6, URZ ;  /* 0x00000006190b72a4 */ /* 0x002fe2000f8e02ff */
[C---:B------:R-:W-:Y:S01]  /*07b0*/  IADD3 R2, P0, PT, R9.reuse, UR14, RZ ;  /* 0x0000000e09027c10 */ /* 0x040fe2000ff1e0ff */
[----:B------:R-:W-:Y:S01]  /*07c0*/  UIADD3 UR25, UPT, UPT, -UR25, UR27, URZ ;  /* 0x0000001b19197290 */ /* 0x000fe2000fffe1ff */
[C---:B------:R-:W-:Y:S01]  /*07d0*/  IADD3 R4, PT, PT, R214.reuse, 0x20, RZ ;  /* 0x00000020d6047810 */ /* 0x040fe20007ffe0ff */
[----:B------:R-:W-:Y:S01]  /*07e0*/  UISETP.NE.AND UP0, UPT, UR18, -0x1, UPT ;  /* 0xffffffff1200788c */ /* 0x000fe2000bf05270 */
[----:B------:R-:W-:Y:S01]  /*07f0*/  ISETP.NE.AND P3, PT, R9, RZ, PT ;  /* 0x000000ff0900720c */ /* 0x000fe20003f65270 */
[----:B----4-:R-:W-:Y:S01]  /*0800*/  UIMAD UR10, UR23, UR10, URZ ;  /* 0x0000000a170a72a4 */ /* 0x010fe2000f8e02ff */
[----:B------:R-:W-:Y:S01]  /*0810*/  IMAD.X R3, RZ, RZ, UR9, P0 ;  /* 0x00000009ff037e24 */ /* 0x000fe200080e06ff */
[----:B--2---:R-:W-:Y:S01]  /*0820*/  UIMAD UR7, UR12, UR7, URZ ;  /* 0x000000070c0772a4 */ /* 0x004fe2000f8e02ff */
[----:B------:R-:W-:Y:S01]  /*0830*/  ISETP.GE.AND P1, PT, R214, UR25, PT ;  /* 0x00000019d6007c0c */ /* 0x000fe2000bf26270 */
[----:B------:R-:W-:Y:S01]  /*0840*/  @!UP1 UIMAD UR10, UR12, UR8, UR10 ;  /* 0x000000080c0a92a4 */ /* 0x000fe2000f8e020a */
[----:B------:R-:W-:Y:S01]  /*0850*/  ISETP.GE.AND P0, PT, R5, UR25, PT ;  /* 0x0000001905007c0c */ /* 0x000fe2000bf06270 */
[----:B------:R-:W-:Y:S01]  /*0860*/  USEL UR7, UR7, UR18, !UP0 ;  /* 0x0000001207077287 */ /* 0x000fe2000c000000 */
[----:B---3--:R-:W-:Y:S01]  /*0870*/  IMAD.U32 R13, RZ, RZ, UR5 ;  /* 0x00000005ff0d7e24 */ /* 0x008fe2000f8e00ff */
[----:B------:R-:W-:Y:S01]  /*0880*/  MOV R10, UR4 ;  /* 0x00000004000a7c02 */ /* 0x000fe20008000f00 */
[----:B------:R-:W-:Y:S01]  /*0890*/  USHF.R.S32.HI UR4, URZ, 0x1f, UR11 ;  /* 0x0000001fff047899 */ /* 0x000fe2000801140b */
[C---:B------:R-:W-:Y:S01]  /*08a0*/  LOP3.LUT R8, R9.reuse, 0x40, RZ, 0xfc, !PT ;  /* 0x0000004009087812 */ /* 0x040fe200078efcff */
[----:B------:R-:W-:Y:S01]  /*08b0*/  USHF.R.S32.HI UR5, URZ, 0x1f, UR7 ;  /* 0x0000001fff057899 */ /* 0x000fe20008011407 */
[C---:B------:R-:W-:Y:S01]  /*08c0*/  LOP3.LUT R7, R9.reuse, 0x80, RZ, 0xfc, !PT ;  /* 0x0000008009077812 */ /* 0x040fe200078efcff */
[----:B------:R-:W-:Y:S01]  /*08d0*/  USEL UR7, UR7, URZ, UP1 ;  /* 0x000000ff07077287 */ /* 0x000fe20008800000 */
[----:B------:R-:W-:Y:S01]  /*08e0*/  IMAD.WIDE.U32 R10, R10, UR23, R2 ;  /* 0x000000170a0a7c25 */ /* 0x000fe2000f8e0002 */
[----:B------:R-:W-:Y:S01]  /*08f0*/  USEL UR5, UR5, URZ, UP1 ;  /* 0x000000ff05057287 */ /* 0x000fe20008800000 */
[----:B------:R-:W-:Y:S01]  /*0900*/  LOP3.LUT R6, R9, 0xc0, RZ, 0xfc, !PT ;  /* 0x000000c009067812 */ /* 0x000fe200078efcff */
[----:B------:R-:W-:Y:S01]  /*0910*/  USHF.R.S32.HI UR8, URZ, 0x1f, UR10 ;  /* 0x0000001fff087899 */ /* 0x000fe2000801140a */
[----:B------:R-:W-:Y:S01]  /*0920*/  IMAD R13, R13, UR23, R11 ;  /* 0x000000170d0d7c24 */ /* 0x000fe2000f8e020b */
[----:B------:R-:W-:-:S04]  /*0930*/  UIADD3 UR7, UP1, UP0, UR11, UR7, UR10 ;  /* 0x000000070b077290 */ /* 0x000fc8000f83e00a */
[----:B------:R-:W-:Y:S01]  /*0940*/  UIADD3.X UR10, UPT, UPT, UR4, UR5, UR8, UP1, UP0 ;  /* 0x00000005040a7290 */ /* 0x000fe20008fe0408 */
[----:B------:R-:W-:Y:S11]  /*0950*/  @P1 BRA `(.L_x_40) ;  /* 0x0000000000481947 */ /* 0x000ff60003800000 */
[----:B------:R-:W1:Y:S01]  /*0960*/  LDCU.64 UR4, c[0x0][0x408] ;  /* 0x00008100ff0477ac */ /* 0x000e620008000a00 */
[----:B------:R-:W-:Y:S01]  /*0970*/  IMAD.MOV.U32 R12, RZ, RZ, R10 ;  /* 0x000000ffff0c7224 */ /* 0x000fe200078e000a */
[----:B------:R-:W2:Y:S01]  /*0980*/  LDCU UR11, c[0x0][0x440] ;  /* 0x00008800ff0b77ac */ /* 0x000ea20008000800 */
[----:B------:R-:W3:Y:S01]  /*0990*/  LDCU.64 UR8, c[0x0][0x3f0] ;  /* 0x00007e00ff0877ac */ /* 0x000ee20008000a00 */
[----:B-1----:R-:W-:Y:S02]  /*09a0*/  IMAD R3, R15, UR4, RZ ;  /* 0x000000040f037c24 */ /* 0x002fe4000f8e02ff */
[----:B------:R-:W-:Y:S01]  /*09b0*/  IMAD.WIDE.U32 R16, R14, UR4, R12 ;  /* 0x000000040e107c25 */ /* 0x000fe2000f8e000c */
[----:B--2---:R-:W-:-:S03]  /*09c0*/  ISETP.GE.AND P6, PT, R9, UR11, PT ;  /* 0x0000000b09007c0c */ /* 0x004fc6000bfc6270 */
[----:B------:R-:W-:Y:S01]  /*09d0*/  IMAD R0, R14, UR5, R3 ;  /* 0x000000050e007c24 */ /* 0x000fe2000f8e0203 */
[----:B------:R-:W-:Y:S02]  /*09e0*/  ISETP.GE.AND P5, PT, R8, UR11, PT ;  /* 0x0000000b08007c0c */ /* 0x000fe4000bfa6270 */
[----:B------:R-:W-:Y:S01]  /*09f0*/  ISETP.GE.AND P4, PT, R7, UR11, PT ;  /* 0x0000000b07007c0c */ /* 0x000fe2000bf86270 */
[----:B------:R-:W-:Y:S01]  /*0a00*/  IMAD.IADD R0, R17, 0x1, R0 ;  /* 0x0000000111007824 */ /* 0x000fe200078e0200 */
[----:B------:R-:W-:Y:S02]  /*0a10*/  ISETP.GE.AND P2, PT, R6, UR11, PT ;  /* 0x0000000b06007c0c */ /* 0x000fe4000bf46270 */
[----:B---3--:R-:W-:-:S04]  /*0a20*/  LEA R2, P1, R16, UR8, 0x1 ;  /* 0x0000000810027c11 */ /* 0x008fc8000f8208ff */
[----:B------:R-:W-:-:S05]  /*0a30*/  LEA.HI.X R3, R16, UR9, R0, 0x1, P1 ;  /* 0x0000000910037c11 */ /* 0x000fca00088f0c00 */
[----:B------:R1:W-:Y:S04]  /*0a40*/  @!P6 STG.E.128 desc[UR20][R2.64], RZ ;  /* 0x000000ff0200e986 */ /* 0x0003e8000c101d14 */
[----:B------:R1:W-:Y:S04]  /*0a50*/  @!P5 STG.E.128 desc[UR20][R2.64+0x80], RZ ;  /* 0x000080ff0200d986 */ /* 0x0003e8000c101d14 */
[----:B------:R1:W-:Y:S04]  /*0a60*/  @!P4 STG.E.128 desc[UR20][R2.64+0x100], RZ ;  /* 0x000100ff0200c986 */ /* 0x0003e8000c101d14 */
[----:B------:R1:W-:Y:S02]  /*0a70*/  @!P2 STG.E.128 desc[UR20][R2.64+0x180], RZ ;  /* 0x000180ff0200a986 */ /* 0x0003e4000c101d14 */
.L_x_40:
[----:B------:R-:W-:Y:S05]  /*0a80*/  BSYNC.RECONVERGENT B0 ;  /* 0x0000000000007941 */ /* 0x000fea0003800200 */
.L_x_39:
[----:B------:R-:W-:Y:S01]  /*0a90*/  BSSY.RECONVERGENT B0, `(.L_x_41) ;  /* 0x0000019000007945 */ /* 0x000fe20003800200 */
[----:B------:R-:W-:Y:S02]  /*0aa0*/  ISETP.GE.AND P1, PT, R4, UR25, PT ;  /* 0x0000001904007c0c */ /* 0x000fe4000bf26270 */
[----:B-1----:R-:W-:Y:S01]  /*0ab0*/  IADD3 R2, PT, PT, R214, 0x30, RZ ;  /* 0x00000030d6027810 */ /* 0x002fe20007ffe0ff */
[----:B------:R-:W-:Y:S05]  /*0ac0*/  @P0 BRA `(.L_x_42) ;  /* 0x0000000000540947 */ /* 0x000fea0003800000 */
[----:B------:R-:W1:Y:S01]  /*0ad0*/  LDCU.64 UR8, c[0x0][0x408] ;  /* 0x00008100ff0877ac */ /* 0x000e620008000a00 */
[----:B------:R-:W-:Y:S01]  /*0ae0*/  IADD3 R3, P0, PT, R14, 0x10, RZ ;  /* 0x000000100e037810 */ /* 0x000fe20007f1e0ff */
[----:B------:R-:W-:Y:S01]  /*0af0*/  IMAD.MOV.U32 R16, RZ, RZ, R10 ;  /* 0x000000ffff107224 */ /* 0x000fe200078e000a */
[----:B------:R-:W2:Y:S01]  /*0b00*/  LDCU UR11, c[0x0][0x440] ;  /* 0x00008800ff0b77ac */ /* 0x000ea20008000800 */
[----:B------:R-:W-:Y:S02]  /*0b10*/  IMAD.MOV.U32 R17, RZ, RZ, R13 ;  /* 0x000000ffff117224 */ /* 0x000fe400078e000d */
[----:B------:R-:W-:Y:S01]  /*0b20*/  IMAD.X R0, RZ, RZ, R15, P0 ;  /* 0x000000ffff007224 */ /* 0x000fe200000e060f */
[----:B------:R-:W3:Y:S03]  /*0b30*/  LDCU.64 UR4, c[0x0][0x3f0] ;  /* 0x00007e00ff0477ac */ /* 0x000ee60008000a00 */
[----:B-1----:R-:W-:-:S02]  /*0b40*/  IMAD R0, R0, UR8, RZ ;  /* 0x0000000800007c24 */ /* 0x002fc4000f8e02ff */
        /* <DEDUP_REMOVED lines=13> */
.L_x_42:
[----:B------:R-:W-:Y:S05]  /*0c20*/  BSYNC.RECONVERGENT B0 ;  /* 0x0000000000007941 */ /* 0x000fea0003800200 */
.L_x_41:
[----:B------:R-:W-:Y:S01]  /*0c30*/  BSSY.RECONVERGENT B0, `(.L_x_43) ;  /* 0x0000018000007945 */ /* 0x000fe20003800200 */
[----:B------:R-:W-:-:S03]  /*0c40*/  ISETP.GE.AND P0, PT, R2, UR25, PT ;  /* 0x0000001902007c0c */ /* 0x000fc6000bf06270 */
[----:B------:R-:W-:Y:S10]  /*0c50*/  @P1 BRA `(.L_x_44) ;  /* 0x0000000000541947 */ /* 0x000ff40003800000 */
[----:B------:R-:W2:Y:S01]  /*0c60*/  LDCU.64 UR8, c[0x0][0x408] ;  /* 0x00008100ff0877ac */ /* 0x000ea20008000a00 */
[----:B------:R-:W-:Y:S01]  /*0c70*/  IADD3 R3, P1, PT, R14, 0x20, RZ ;  /* 0x000000200e037810 */ /* 0x000fe20007f3e0ff */
[----:B------:R-:W-:Y:S01]  /*0c80*/  IMAD.MOV.U32 R16, RZ, RZ, R10 ;  /* 0x000000ffff107224 */ /* 0x000fe200078e000a */
[----:B------:R-:W3:Y:S01]  /*0c90*/  LDCU UR11, c[0x0][0x440] ;  /* 0x00008800ff0b77ac */ /* 0x000ee20008000800 */
[----:B------:R-:W-:Y:S02]  /*0ca0*/  IMAD.MOV.U32 R17, RZ, RZ, R13 ;  /* 0x000000ffff117224 */ /* 0x000fe400078e000d */
[----:B------:R-:W-:Y:S01]  /*0cb0*/  IMAD.X R0, RZ, RZ, R15, P1 ;  /* 0x000000ffff007224 */ /* 0x000fe200008e060f */
[----:B------:R-:W1:Y:S03]  /*0cc0*/  LDCU.64 UR4, c[0x0][0x3f0] ;  /* 0x00007e00ff0477ac */ /* 0x000e660008000a00 */
[----:B--2---:R-:W-:-:S02]  /*0cd0*/  IMAD R0, R0, UR8, RZ ;  /* 0x0000000800007c24 */ /* 0x004fc4000f8e02ff */
[----:B------:R-:W-:Y:S01]  /*0ce0*/  IMAD.WIDE.U32 R16, R3, UR8, R16 ;  /* 0x0000000803107c25 */ /* 0x000fe2000f8e0010 */
[----:B---3--:R-:W-:-:S03]  /*0cf0*/  ISETP.GE.AND P5, PT, R9, UR11, PT ;  /* 0x0000000b09007c0c */ /* 0x008fc6000bfa6270 */
[----:B------:R-:W-:Y:S01]  /*0d00*/  IMAD R0, R3, UR9, R0 ;  /* 0x0000000903007c24 */ /* 0x000fe2000f8e0200 */
[----:B------:R-:W-:Y:S02]  /*0d10*/  ISETP.GE.AND P4, PT, R8, UR11, PT ;  /* 0x0000000b08007c0c */ /* 0x000fe4000bf86270 */
[----:B------:R-:W-:Y:S01]  /*0d20*/  ISETP.GE.AND P2, PT, R7, UR11, PT ;  /* 0x0000000b07007c0c */ /* 0x000fe2000bf46270 */
[----:B------:R-:W-:Y:S01]  /*0d30*/  IMAD.IADD R0, R17, 0x1, R0 ;  /* 0x0000000111007824 */ /* 0x000fe200078e0200 */
[----:B------:R-:W-:Y:S02]  /*0d40*/  ISETP.GE.AND P1, PT, R6, UR11, PT ;  /* 0x0000000b06007c0c */ /* 0x000fe4000bf26270 */
[----:B-1----:R-:W-:-:S04]  /*0d50*/  LEA R18, P6, R16, UR4, 0x1 ;  /* 0x0000000410127c11 */ /* 0x002fc8000f8c08ff */
[----:B------:R-:W-:-:S05]  /*0d60*/  LEA.HI.X R19, R16, UR5, R0, 0x1, P6 ;  /* 0x0000000510137c11 */ /* 0x000fca000b0f0c00 */
[----:B------:R2:W-:Y:S04]  /*0d70*/  @!P5 STG.E.128 desc[UR20][R18.64], RZ ;  /* 0x000000ff1200d986 */ /* 0x0005e8000c101d14 */
[----:B------:R2:W-:Y:S04]  /*0d80*/  @!P4 STG.E.128 desc[UR20][R18.64+0x80], RZ ;  /* 0x000080ff1200c986 */ /* 0x0005e8000c101d14 */
[----:B------:R2:W-:Y:S04]  /*0d90*/  @!P2 STG.E.128 desc[UR20][R18.64+0x100], RZ ;  /* 0x000100ff1200a986 */ /* 0x0005e8000c101d14 */
[----:B------:R2:W-:Y:S02]  /*0da0*/  @!P1 STG.E.128 desc[UR20][R18.64+0x180], RZ ;  /* 0x000180ff12009986 */ /* 0x0005e4000c101d14 */
.L_x_44:
[----:B------:R-:W-:Y:S05]  /*0db0*/  BSYNC.RECONVERGENT B0 ;  /* 0x0000000000007941 */ /* 0x000fea0003800200 */
.L_x_43:
[----:B------:R-:W-:Y:S01]  /*0dc0*/  BSSY.RECONVERGENT B0, `(.L_x_45) ;  /* 0x000001a000007945 */ /* 0x000fe20003800200 */
[----:B------:R-:W-:Y:S02]  /*0dd0*/  ISETP.GE.OR P6, PT, R214, UR25, P3 ;  /* 0x00000019d6007c0c */ /* 0x000fe40009fc6670 */
[----:B------:R-:W-:Y:S02]  /*0de0*/  ISETP.GE.OR P5, PT, R5, UR25, P3 ;  /* 0x0000001905007c0c */ /* 0x000fe40009fa6670 */
[----:B------:R-:W-:Y:S02]  /*0df0*/  ISETP.GE.OR P4, PT, R4, UR25, P3 ;  /* 0x0000001904007c0c */ /* 0x000fe40009f86670 */
[----:B------:R-:W-:Y:S01]  /*0e00*/  ISETP.GE.OR P3, PT, R2, UR25, P3 ;  /* 0x0000001902007c0c */ /* 0x000fe20009f66670 */
[----:B------:R-:W-:-:S12]  /*0e10*/  @P0 BRA `(.L_x_46) ;  /* 0x0000000000500947 */ /* 0x000fd80003800000 */
[----:B------:R-:W3:Y:S01]  /*0e20*/  LDCU.64 UR8, c[0x0][0x408] ;  /* 0x00008100ff0877ac */ /* 0x000ee20008000a00 */
[----:B------:R-:W-:Y:S01]  /*0e30*/  IADD3 R0, P0, PT, R14, 0x30, RZ ;  /* 0x000000300e007810 */ /* 0x000fe20007f1e0ff */
[----:B------:R-:W-:Y:S01]  /*0e40*/  IMAD.MOV.U32 R11, RZ, RZ, R13 ;  /* 0x000000ffff0b7224 */ /* 0x000fe200078e000d */
[----:B------:R-:W4:Y:S03]  /*0e50*/  LDCU UR11, c[0x0][0x440] ;  /* 0x00008800ff0b77ac */ /* 0x000f260008000800 */
[----:B------:R-:W-:Y:S01]  /*0e60*/  IMAD.X R3, RZ, RZ, R15, P0 ;  /* 0x000000ffff037224 */ /* 0x000fe200000e060f */
[----:B------:R-:W5:Y:S03]  /*0e70*/  LDCU.64 UR4, c[0x0][0x3f0] ;  /* 0x00007e00ff0477ac */ /* 0x000f660008000a00 */
[----:B---3--:R-:W-:-:S02]  /*0e80*/  IMAD R3, R3, UR8, RZ ;  /* 0x0000000803037c24 */ /* 0x008fc4000f8e02ff */
[----:B------:R-:W-:Y:S01]  /*0e90*/  IMAD.WIDE.U32 R10, R0, UR8, R10 ;  /* 0x00000008000a7c25 */ /* 0x000fe2000f8e000a */
[----:B----4-:R-:W-:-:S03]  /*0ea0*/  ISETP.GE.AND P0, PT, R9, UR11, PT ;  /* 0x0000000b09007c0c */ /* 0x010fc6000bf06270 */
[----:B------:R-:W-:Y:S01]  /*0eb0*/  IMAD R3, R0, UR9, R3 ;  /* 0x0000000900037c24 */ /* 0x000fe2000f8e0203 */
[----:B------:R-:W-:Y:S02]  /*0ec0*/  ISETP.GE.AND P2, PT, R8, UR11, PT ;  /* 0x0000000b08007c0c */ /* 0x000fe4000bf46270 */
[----:B-----5:R-:W-:Y:S01]  /*0ed0*/  LEA R12, P1, R10, UR4, 0x1 ;  /* 0x000000040a0c7c11 */ /* 0x020fe2000f8208ff */
[----:B------:R-:W-:-:S05]  /*0ee0*/  IMAD.IADD R3, R11, 0x1, R3 ;  /* 0x000000010b037824 */ /* 0x000fca00078e0203 */
[----:B------:R-:W-:Y:S02]  /*0ef0*/  LEA.HI.X R13, R10, UR5, R3, 0x1, P1 ;  /* 0x000000050a0d7c11 */ /* 0x000fe400088f0c03 */
[----:B------:R-:W-:-:S03]  /*0f00*/  ISETP.GE.AND P1, PT, R7, UR11, PT ;  /* 0x0000000b07007c0c */ /* 0x000fc6000bf26270 */
[----:B------:R3:W-:Y:S01]  /*0f10*/  @!P0 STG.E.128 desc[UR20][R12.64], RZ ;  /* 0x000000ff0c008986 */ /* 0x0007e2000c101d14 */
[----:B------:R-:W-:-:S03]  /*0f20*/  ISETP.GE.AND P0, PT, R6, UR11, PT ;  /* 0x0000000b06007c0c */ /* 0x000fc6000bf06270 */
[----:B------:R3:W-:Y:S06]  /*0f30*/  @!P2 STG.E.128 desc[UR20][R12.64+0x80], RZ ;  /* 0x000080ff0c00a986 */ /* 0x0007ec000c101d14 */
[----:B------:R3:W-:Y:S04]  /*0f40*/  @!P1 STG.E.128 desc[UR20][R12.64+0x100], RZ ;  /* 0x000100ff0c009986 */ /* 0x0007e8000c101d14 */
[----:B------:R3:W-:Y:S02]  /*0f50*/  @!P0 STG.E.128 desc[UR20][R12.64+0x180], RZ ;  /* 0x000180ff0c008986 */ /* 0x0007e4000c101d14 */
.L_x_46:
[----:B------:R-:W-:Y:S05]  /*0f60*/  BSYNC.RECONVERGENT B0 ;  /* 0x0000000000007941 */ /* 0x000fea0003800200 */
.L_x_45:
[----:B------:R-:W-:Y:S04]  /*0f70*/  BSSY.RECONVERGENT B0, `(.L_x_47) ;  /* 0x000000a000007945 */ /* 0x000fe80003800200 */
[----:B------:R-:W-:Y:S05]  /*0f80*/  @P6 BRA `(.L_x_48) ;  /* 0x0000000000206947 */ /* 0x000fea0003800000 */
[----:B------:R-:W4:Y:S01]  /*0f90*/  LDCU.64 UR4, c[0x0][0x420] ;  /* 0x00008400ff0477ac */ /* 0x000f220008000a00 */
[----:B------:R-:W-:-:S05]  /*0fa0*/  IMAD R0, R214, UR6, RZ ;  /* 0x00000006d6007c24 */ /* 0x000fca000f8e02ff */
[----:B------:R-:W-:-:S04]  /*0fb0*/  IADD3 R3, P0, PT, R0, UR7, RZ ;  /* 0x0000000700037c10 */ /* 0x000fc8000ff1e0ff */
[----:B------:R-:W-:Y:S02]  /*0fc0*/  LEA.HI.X.SX32 R0, R0, UR10, 0x1, P0 ;  /* 0x0000000a00007c11 */ /* 0x000fe400080f0eff */
[----:B----4-:R-:W-:-:S04]  /*0fd0*/  LEA R6, P0, R3, UR4, 0x2 ;  /* 0x0000000403067c11 */ /* 0x010fc8000f8010ff */
[----:B------:R-:W-:Y:S01]  /*0fe0*/  LEA.HI.X R7, R3, UR5, R0, 0x2, P0 ;  /* 0x0000000503077c11 */ /* 0x000fe200080f1400 */
[----:B------:R-:W-:-:S05]  /*0ff0*/  IMAD.MOV.U32 R3, RZ, RZ, 0x7f800000 ;  /* 0x7f800000ff037424 */ /* 0x000fca00078e00ff */
[----:B------:R4:W-:Y:S03]  /*1000*/  STG.E desc[UR20][R6.64], R3 ;  /* 0x0000000306007986 */ /* 0x0009e6000c101914 */
.L_x_48:
[----:B------:R-:W-:Y:S05]  /*1010*/  BSYNC.RECONVERGENT B0 ;  /* 0x0000000000007941 */ /* 0x000fea0003800200 */
.L_x_47:
[----:B------:R-:W-:Y:S04]  /*1020*/  BSSY.RECONVERGENT B0, `(.L_x_49) ;  /* 0x000000a000007945 */ /* 0x000fe80003800200 */
[----:B------:R-:W-:Y:S05]  /*1030*/  @P5 BRA `(.L_x_50) ;  /* 0x0000000000205947 */ /* 0x000fea0003800000 */
[----:B------:R-:W5:Y:S01]  /*1040*/  LDCU.64 UR4, c[0x0][0x420] ;  /* 0x00008400ff0477ac */ /* 0x000f620008000a00 */
[----:B------:R-:W-:-:S05]  /*1050*/  IMAD R0, R5, UR6, RZ ;  /* 0x0000000605007c24 */ /* 0x000fca000f8e02ff */
[----:B----4-:R-:W-:-:S04]  /*1060*/  IADD3 R3, P0, PT, R0, UR7, RZ ;  /* 0x0000000700037c10 */ /* 0x010fc8000ff1e0ff */
[----:B------:R-:W-:Y:S02]  /*1070*/  LEA.HI.X.SX32 R0, R0, UR10, 0x1, P0 ;  /* 0x0000000a00007c11 */ /* 0x000fe400080f0eff */
[----:B-----5:R-:W-:-:S04]  /*1080*/  LEA R6, P0, R3, UR4, 0x2 ;  /* 0x0000000403067c11 */ /* 0x020fc8000f8010ff */
[----:B------:R-:W-:Y:S01]  /*1090*/  LEA.HI.X R7, R3, UR5, R0, 0x2, P0 ;  /* 0x0000000503077c11 */ /* 0x000fe200080f1400 */
[----:B------:R-:W-:-:S05]  /*10a0*/  IMAD.MOV.U32 R3, RZ, RZ, 0x7f800000 ;  /* 0x7f800000ff037424 */ /* 0x000fca00078e00ff */
[----:B------:R4:W-:Y:S03]  /*10b0*/  STG.E desc[UR20][R6.64], R3 ;  /* 0x0000000306007986 */ /* 0x0009e6000c101914 */
.L_x_50:
[----:B------:R-:W-:Y:S05]  /*10c0*/  BSYNC.RECONVERGENT B0 ;  /* 0x0000000000007941 */ /* 0x000fea0003800200 */
.L_x_49:
        /* <DEDUP_REMOVED lines=10> */
.L_x_52:
[----:B------:R-:W-:Y:S05]  /*1170*/  BSYNC.RECONVERGENT B0 ;  /* 0x0000000000007941 */ /* 0x000fea0003800200 */
.L_x_51:
[----:B------:R-:W-:Y:S05]  /*1180*/  @P3 EXIT ;  /* 0x000000000000394d */ /* 0x000fea0003800000 */
[----:B------:R-:W5:Y:S01]  /*1190*/  LDCU.64 UR4, c[0x0][0x420] ;  /* 0x00008400ff0477ac */ /* 0x000f620008000a00 */
[----:B------:R-:W-:Y:S02]  /*11a0*/  IMAD R0, R2, UR6, RZ ;  /* 0x0000000602007c24 */ /* 0x000fe4000f8e02ff */
[----:B----4-:R-:W-:-:S03]  /*11b0*/  IMAD.MOV.U32 R5, RZ, RZ, 0x7f800000 ;  /* 0x7f800000ff057424 */ /* 0x010fc600078e00ff */
[----:B------:R-:W-:-:S04]  /*11c0*/  IADD3 R3, P0, PT, R0, UR7, RZ ;  /* 0x0000000700037c10 */ /* 0x000fc8000ff1e0ff */
[----:B------:R-:W-:Y:S02]  /*11d0*/  LEA.HI.X.SX32 R0, R0, UR10, 0x1, P0 ;  /* 0x0000000a00007c11 */ /* 0x000fe400080f0eff */
[----:B-----5:R-:W-:-:S04]  /*11e0*/  LEA R2, P0, R3, UR4, 0x2 ;  /* 0x0000000403027c11 */ /* 0x020fc8000f8010ff */
[----:B------:R-:W-:-:S05]  /*11f0*/  LEA.HI.X R3, R3, UR5, R0, 0x2, P0 ;  /* 0x0000000503037c11 */ /* 0x000fca00080f1400 */
[----:B------:R-:W-:Y:S01]  /*1200*/  STG.E desc[UR20][R2.64], R5 ;  /* 0x0000000502007986 */ /* 0x000fe2000c101914 */
[----:B------:R-:W-:Y:S05]  /*1210*/  EXIT ;  /* 0x000000000000794d */ /* 0x000fea0003800000 */
.L_x_37:
[----:B------:R-:W-:Y:S02]  /*1220*/  UISETP.NE.AND UP0, UPT, UR18, -0x1, UPT ;  /* 0xffffffff1200788c */ /* 0x000fe4000bf05270 */
[----:B------:R-:W-:-:S09]  /*1230*/  UISETP.NE.AND UP1, UPT, UR14, -0x1, UPT ;  /* 0xffffffff0e00788c */ /* 0x000fd2000bf25270 */
[----:B------:R-:W1:Y:S01]  /*1240*/  @!UP0 LDCU.64 UR6, c[0x0][0x398] ;  /* 0x00007300ff0687ac */ /* 0x000e620008000a00 */
[----:B------:R-:W2:Y:S01]  /*1250*/  @UP0 LDCU.64 UR4, c[0x0][0x3b0] ;  /* 0x00007600ff0407ac */ /* 0x000ea20008000a00 */
[----:B-1----:R-:W-:Y:S02]  /*1260*/  @!UP0 UIMAD.WIDE.U32 UR10, UR12, UR6, URZ ;  /* 0x000000060c0a82a5 */ /* 0x002fe4000f8e00ff */
[----:B--2---:R-:W-:Y:S02]  /*1270*/  @UP0 UIMAD.WIDE.U32 UR8, UR18, UR4, URZ ;  /* 0x00000004120802a5 */ /* 0x004fe4000f8e00ff */
[----:B------:R-:W-:-:S03]  /*1280*/  @!UP0 UIMAD UR24, UR12, UR7, UR11 ;  /* 0x000000070c1882a4 */ /* 0x000fc6000f8e020b */
[----:B------:R-:W-:Y:S01]  /*1290*/  @!UP0 UMOV UR26, UR10 ;  /* 0x0000000a001a8c82 */ /* 0x000fe20008000000 */
[----:B------:R-:W-:Y:S01]  /*12a0*/  @UP0 UIMAD UR24, UR18, UR5, UR9 ;  /* 0x00000005121802a4 */ /* 0x000fe2000f8e0209 */
[----:B------:R-:W-:Y:S01]  /*12b0*/  @UP0 UMOV UR26, UR8 ;  /* 0x00000008001a0c82 */ /* 0x000fe20008000000 */
[----:B------:R-:W-:Y:S10]  /*12c0*/  BRA.U UP1, `(.L_x_53) ;  /* 0x00000001012c7547 */ /* 0x000ff4000b800000 */
        /* <DEDUP_REMOVED lines=10> */
[----:B------:R-:W-:Y:S05]  /*1370*/  BRA `(.L_x_54) ;  /* 0x0000000000147947 */ /* 0x000fea0003800000 */
.L_x_53:
[----:B------:R-:W1:Y:S01]  /*1380*/  LDCU.64 UR10, c[0x0][0x3b8] ;  /* 0x00007700ff0a77ac */ /* 0x000e620008000a00 */
[----:B------:R-:W-:-:S04]  /*1390*/  UIADD3 UR6, UPT, UPT, UR13, UR14, URZ ;  /* 0x0000000e0d067290 */ /* 0x000fc8000fffe0ff */
[----:B-1----:R-:W-:Y:S02]  /*13a0*/  UIMAD.WIDE.U32 UR16, UR6, UR10, URZ ;  /* 0x0000000a061072a5 */ /* 0x002fe4000f8e00ff */
[----:B------:R-:W-:-:S04]  /*13b0*/  UIMAD UR6, UR6, UR11, URZ ;  /* 0x0000000b060672a4 */ /* 0x000fc8000f8e02ff */
[----:B------:R-:W-:Y:S02]  /*13c0*/  UIADD3 UR6, UPT, UPT, UR17, UR6, URZ ;  /* 0x0000000611067290 */ /* 0x000fe4000fffe0ff */
.L_x_54:
[----:B------:R-:W1:Y:S01]  /*13d0*/  LDC R0, c[0x0][0x3e8] ;  /* 0x0000fa00ff007b82 */ /* 0x000e620000000800 */
[----:B------:R-:W2:Y:S01]  /*13e0*/  S2R R2, SR_CTAID.Z ;  /* 0x0000000000027919 */ /* 0x000ea20000002700 */
[----:B-1----:R-:W-:-:S04]  /*13f0*/  IABS R4, R0 ;  /* 0x0000000000047213 */ /* 0x002fc80000000000 */
[----:B------:R-:W1:Y:S01]  /*1400*/  I2F.RP R5, R4 ;  /* 0x0000000400057306 */ /* 0x000e620000209400 */
[----:B--2---:R-:W-:-:S07]  /*1410*/  IABS R2, R2 ;  /* 0x0000000200027213 */ /* 0x004fce0000000000 */
[----:B-1----:R-:W1:Y:S02]  /*1420*/  MUFU.RCP R6, R5 ;  /* 0x0000000500067308 */ /* 0x002e640000001000 */
[----:B-1----:R-:W-:-:S06]  /*1430*/  VIADD R6, R6, 0xffffffe ;  /* 0x0ffffffe06067836 */ /* 0x002fcc0000000000 */
[----:B------:R-:W1:Y:S02]  /*1440*/  F2I.FTZ.U32.TRUNC.NTZ R7, R6 ;  /* 0x0000000600077305 */ /* 0x000e64000021f000 */
[----:B-1----:R-:W-:Y:S01]  /*1450*/  IMAD.MOV R3, RZ, RZ, -R7 ;  /* 0x000000ffff037224 */ /* 0x002fe200078e0a07 */
[----:B------:R-:W-:-:S03]  /*1460*/  MOV R6, RZ ;  /* 0x000000ff00067202 */ /* 0x000fc60000000f00 */
[----:B------:R-:W-:-:S04]  /*1470*/  IMAD R3, R3, R4, RZ ;  /* 0x0000000403037224 */ /* 0x000fc800078e02ff */
[----:B------:R-:W-:-:S06]  /*1480*/  IMAD.HI.U32 R3, R7, R3, R6 ;  /* 0x0000000307037227 */ /* 0x000fcc00078e0006 */
[----:B------:R-:W-:-:S04]  /*1490*/  IMAD.HI.U32 R5, R3, R2, RZ ;  /* 0x0000000203057227 */ /* 0x000fc800078e00ff */
[----:B------:R-:W-:-:S04]  /*14a0*/  IMAD.MOV R3, RZ, RZ, -R5 ;  /* 0x000000ffff037224 */ /* 0x000fc800078e0a05 */
[----:B------:R-:W-:Y:S01]  /*14b0*/  IMAD R3, R4, R3, R2 ;  /* 0x0000000304037224 */ /* 0x000fe200078e0202 */
[----:B------:R-:W-:-:S04]  /*14c0*/  LOP3.LUT R2, R0, UR23, RZ, 0x3c, !PT ;  /* 0x0000001700027c12 */ /* 0x000fc8000f8e3cff */
[----:B------:R-:W-:Y:S02]  /*14d0*/  ISETP.GT.U32.AND P1, PT, R4, R3, PT ;  /* 0x000000030400720c */ /* 0x000fe40003f24070 */
[----:B------:R-:W-:-:S11]  /*14e0*/  ISETP.GE.AND P0, PT, R2, RZ, PT ;  /* 0x000000ff0200720c */ /* 0x000fd60003f06270 */
[-C--:B------:R-:W-:Y:S01]  /*14f0*/  @!P1 IADD3 R3, PT, PT, R3, -R4.reuse, RZ ;  /* 0x8000000403039210 */ /* 0x080fe20007ffe0ff */
[----:B------:R-:W-:Y:S01]  /*1500*/  @!P1 VIADD R5, R5, 0x1 ;  /* 0x0000000105059836 */ /* 0x000fe20000000000 */
[----:B------:R-:W-:Y:S02]  /*1510*/  ISETP.NE.AND P1, PT, R0, RZ, PT ;  /* 0x000000ff0000720c */ /* 0x000fe40003f25270 */
[----:B------:R-:W-:-:S13]  /*1520*/  ISETP.GE.U32.AND P2, PT, R3, R4, PT ;  /* 0x000000040300720c */ /* 0x000fda0003f46070 */
[----:B------:R-:W-:-:S05]  /*1530*/  @P2 IADD3 R5, PT, PT, R5, 0x1, RZ ;  /* 0x0000000105052810 */ /* 0x000fca0007ffe0ff */
[----:B------:R-:W-:-:S05]  /*1540*/  IMAD.MOV.U32 R2, RZ, RZ, R5 ;  /* 0x000000ffff027224 */ /* 0x000fca00078e0005 */
[----:B------:R-:W-:Y:S02]  /*1550*/  @!P0 IADD3 R2, PT, PT, -R2, RZ, RZ ;  /* 0x000000ff02028210 */ /* 0x000fe40007ffe1ff */
[----:B------:R-:W-:Y:S01]  /*1560*/  @!P1 LOP3.LUT R2, RZ, R0, RZ, 0x33, !PT ;  /* 0x00000000ff029212 */ /* 0x000fe200078e33ff */
[----:B------:R-:W-:Y:S05]  /*1570*/  BRA.U UP1, `(.L_x_55) ;  /* 0x00000001012c7547 */ /* 0x000fea000b800000 */
[----:B------:R-:W1:Y:S01]  /*1580*/  LDCU.64 UR8, c[0x0][0x3c0] ;  /* 0x00007800ff0877ac */ /* 0x000e620008000a00 */
[----:B------:R-:W2:Y:S01]  /*1590*/  LDCU.64 UR4, c[0x0][0x3a8] ;  /* 0x00007500ff0477ac */ /* 0x000ea20008000a00 */
[----:B------:R-:W-:-:S04]  /*15a0*/  USHF.R.S32.HI UR7, URZ, 0x1f, UR13 ;  /* 0x0000001fff077899 */ /* 0x000fc8000801140d */
[----:B-1----:R-:W-:Y:S02]  /*15b0*/  UIMAD UR7, UR7, UR8, URZ ;  /* 0x00000008070772a4 */ /* 0x002fe4000f8e02ff */
[----:B------:R-:W-:Y:S02]  /*15c0*/  UIMAD.WIDE.U32 UR14, UR13, UR8, URZ ;  /* 0x000000080d0e72a5 */ /* 0x000fe4000f8e00ff */
[----:B------:R-:W-:-:S04]  /*15d0*/  UIMAD UR7, UR13, UR9, UR7 ;  /* 0x000000090d0772a4 */ /* 0x000fc8000f8e0207 */
[----:B------:R-:W-:-:S04]  /*15e0*/  UIADD3 UR15, UPT, UPT, UR15, UR7, URZ ;  /* 0x000000070f0f7290 */ /* 0x000fc8000fffe0ff */
[----:B--2---:R-:W-:-:S04]  /*15f0*/  UIMAD.WIDE.U32 UR14, UR12, UR4, UR14 ;  /* 0x000000040c0e72a5 */ /* 0x004fc8000f8e000e */
[----:B------:R-:W-:-:S03]  /*1600*/  UIMAD UR5, UR12, UR5, UR15 ;  /* 0x000000050c0572a4 */ /* 0x000fc6000f8e020f */
[----:B------:R-:W-:Y:S01]  /*1610*/  UMOV UR4, UR14 ;  /* 0x0000000e00047c82 */ /* 0x000fe20008000000 */
[----:B------:R-:W-:Y:S08]  /*1620*/  BRA `(.L_x_56) ;  /* 0x0000000000147947 */ /* 0x000ff00003800000 */
.L_x_55:
[----:B------:R-:W1:Y:S01]  /*1630*/  LDCU.64 UR8, c[0x0][0x3c0] ;  /* 0x00007800ff0877ac */ /* 0x000e620008000a00 */
[----:B------:R-:W-:-:S04]  /*1640*/  UIADD3 UR13, UPT, UPT, UR13, UR14, URZ ;  /* 0x0000000e0d0d7290 */ /* 0x000fc8000fffe0ff */
[----:B-1----:R-:W-:Y:S02]  /*1650*/  UIMAD.WIDE.U32 UR4, UR13, UR8, URZ ;  /* 0x000000080d0472a5 */ /* 0x002fe4000f8e00ff */
[----:B------:R-:W-:-:S04]  /*1660*/  UIMAD UR13, UR13, UR9, URZ ;  /* 0x000000090d0d72a4 */ /* 0x000fc8000f8e02ff */
[----:B------:R-:W-:-:S12]  /*1670*/  UIADD3 UR5, UPT, UPT, UR5, UR13, URZ ;  /* 0x0000000d05057290 */ /* 0x000fd8000fffe0ff */
.L_x_56:
[----:B------:R-:W-:Y:S01]  /*1680*/  IMAD.SHL.U32 R234, R214, 0x8, RZ ;  /* 0x00000008d6ea7824 */ /* 0x000fe200078e00ff */
[----:B------:R-:W-:Y:S01]  /*1690*/  SHF.R.U32.HI R0, RZ, 0x3, R214 ;  /* 0x00000003ff007819 */ /* 0x000fe200000116d6 */
[----:B------:R-:W1:Y:S01]  /*16a0*/  LDCU.64 UR14, c[0x0][0x390] ;  /* 0x00007200ff0e77ac */ /* 0x000e620008000a00 */
[----:B------:R-:W-:Y:S01]  /*16b0*/  SHF.R.S32.HI R225, RZ, 0x1f, R2 ;  /* 0x0000001fffe17819 */ /* 0x000fe20000011402 */
[----:B------:R-:W2:Y:S01]  /*16c0*/  S2R R9, SR_CTAID.X ;  /* 0x0000000000097919 */ /* 0x000ea20000002500 */
[C---:B------:R-:W-:Y:S01]  /*16d0*/  LOP3.LUT R215, R234.reuse, 0x38, RZ, 0xc0, !PT ;  /* 0x00000038ead77812 */ /* 0x040fe200078ec0ff */
[----:B------:R-:W3:Y:S01]  /*16e0*/  S2UR UR28, SR_CgaCtaId ;  /* 0x00000000001c79c3 */ /* 0x000ee20000008800 */
[----:B------:R-:W4:Y:S01]  /*16f0*/  LDCU.64 UR12, c[0x0][0x3c8] ;  /* 0x00007900ff0c77ac */ /* 0x000f220008000a00 */
[----:B------:R-:W-:Y:S01]  /*1700*/  LOP3.LUT R229, R234, 0x1f8, RZ, 0xc0, !PT ;  /* 0x000001f8eae57812 */ /* 0x000fe200078ec0ff */
[----:B------:R-:W-:Y:S01]  /*1710*/  BSSY.RECONVERGENT B0, `(.L_x_57) ;  /* 0x0000052000007945 */ /* 0x000fe20003800200 */
[C---:B------:R-:W-:Y:S01]  /*1720*/  IADD3 R4, P1, PT, R215.reuse, UR16, RZ ;  /* 0x00000010d7047c10 */ /* 0x040fe2000ff3e0ff */
[----:B------:R-:W5:Y:S01]  /*1730*/  LDCU.64 UR16, c[0x0][0x388] ;  /* 0x00007100ff1077ac */ /* 0x000f620008000a00 */
[----:B------:R-:W-:-:S02]  /*1740*/  IADD3 R10, P0, PT, R215, UR4, RZ ;  /* 0x00000004d70a7c10 */ /* 0x000fc4000ff1e0ff */
[----:B------:R-:W-:Y:S01]  /*1750*/  LOP3.LUT R8, R234, 0x1e00, RZ, 0xc0, !PT ;  /* 0x00001e00ea087812 */ /* 0x000fe200078ec0ff */
[----:B------:R-:W-:Y:S01]  /*1760*/  IMAD.X R5, RZ, RZ, UR6, P1 ;  /* 0x00000006ff057e24 */ /* 0x000fe200088e06ff */
[----:B------:R-:W-:Y:S01]  /*1770*/  LOP3.LUT R229, R229, 0x38, R214, 0x78, !PT ;  /* 0x00000038e5e57812 */ /* 0x000fe200078e78d6 */
[----:B------:R-:W-:Y:S01]  /*1780*/  IMAD.X R11, RZ, RZ, UR5, P0 ;  /* 0x00000005ff0b7e24 */ /* 0x000fe200080e06ff */
[----:B------:R-:W1:Y:S01]  /*1790*/  LDCU.128 UR4, c[0x0][0x3d0] ;  /* 0x00007a00ff0477ac */ /* 0x000e620008000c00 */
[C---:B------:R-:W-:Y:S01]  /*17a0*/  IMAD.WIDE.U32 R4, R0.reuse, UR10, R4 ;  /* 0x0000000a00047c25 */ /* 0x040fe2000f8e0004 */
[----:B------:R-:W-:Y:S02]  /*17b0*/  IADD3 R6, P0, PT, R215, UR26, RZ ;  /* 0x0000001ad7067c10 */ /* 0x000fe4000ff1e0ff */
[----:B------:R-:W-:Y:S01]  /*17c0*/  LOP3.LUT R229, R229, R8, RZ, 0xfc, !PT ;  /* 0x00000008e5e57212 */ /* 0x000fe200078efcff */
[----:B------:R-:W-:Y:S01]  /*17d0*/  IMAD.WIDE.U32 R10, R0, UR8, R10 ;  /* 0x00000008000a7c25 */ /* 0x000fe2000f8e000a */
[----:B------:R-:W-:-:S02]  /*17e0*/  LOP3.LUT R233, R215, 0x40, RZ, 0xfc, !PT ;  /* 0x00000040d7e97812 */ /* 0x000fc400078efcff */
[C---:B------:R-:W-:Y:S01]  /*17f0*/  LOP3.LUT R232, R215.reuse, 0x80, RZ, 0xfc, !PT ;  /* 0x00000080d7e87812 */ /* 0x040fe200078efcff */
[C---:B------:R-:W-:Y:S01]  /*1800*/  IMAD R5, R0.reuse, UR11, R5 ;  /* 0x0000000b00057c24 */ /* 0x040fe2000f8e0205 */
[----:B------:R-:W-:Y:S01]  /*1810*/  LOP3.LUT R231, R215, 0xc0, RZ, 0xfc, !PT ;  /* 0x000000c0d7e77812 */ /* 0x000fe200078efcff */
[----:B------:R-:W-:Y:S02]  /*1820*/  IMAD R11, R0, UR9, R11 ;  /* 0x00000009000b7c24 */ /* 0x000fe4000f8e020b */
[----:B------:R-:W-:Y:S02]  /*1830*/  IMAD.X R7, RZ, RZ, UR24, P0 ;  /* 0x00000018ff077e24 */ /* 0x000fe400080e06ff */
[----:B----4-:R-:W-:Y:S02]  /*1840*/  IMAD.U32 R15, RZ, RZ, UR13 ;  /* 0x0000000dff0f7e24 */ /* 0x010fe4000f8e00ff */
[C---:B-1----:R-:W-:Y:S02]  /*1850*/  IMAD R227, R225.reuse, UR4, RZ ;  /* 0x00000004e1e37c24 */ /* 0x042fe4000f8e02ff */
[----:B------:R-:W-:-:S02]  /*1860*/  IMAD R225, R225, UR6, RZ ;  /* 0x00000006e1e17c24 */ /* 0x000fc4000f8e02ff */
[C---:B------:R-:W-:Y:S01]  /*1870*/  IMAD R227, R2.reuse, UR5, R227 ;  /* 0x0000000502e37c24 */ /* 0x040fe2000f8e02e3 */
[----:B------:R-:W-:Y:S01]  /*1880*/  UMOV UR5, 0x400 ;  /* 0x0000040000057882 */ /* 0x000fe20000000000 */
[C---:B------:R-:W-:Y:S01]  /*1890*/  IMAD R225, R2.reuse, UR7, R225 ;  /* 0x0000000702e17c24 */ /* 0x040fe2000f8e02e1 */
[----:B---3--:R-:W-:Y:S01]  /*18a0*/  ULEA UR5, UR28, UR5, 0x18 ;  /* 0x000000051c057291 */ /* 0x008fe2000f8ec0ff */
[----:B------:R-:W-:-:S04]  /*18b0*/  IMAD.WIDE.U32 R4, R2, UR4, R4 ;  /* 0x0000000402047c25 */ /* 0x000fc8000f8e0004 */
[----:B------:R-:W-:Y:S01]  /*18c0*/  IMAD.WIDE.U32 R2, R2, UR6, R10 ;  /* 0x0000000602027c25 */ /* 0x000fe2000f8e000a */
[----:B-----5:R-:W-:Y:S02]  /*18d0*/  LEA R228, P1, R4, UR16, 0x1 ;  /* 0x0000001004e47c11 */ /* 0x020fe4000f8208ff */
[----:B------:R-:W-:Y:S01]  /*18e0*/  LEA R229, R229, UR5, 0x1 ;  /* 0x00000005e5e57c11 */ /* 0x000fe2000f8e08ff */
[----:B------:R-:W-:Y:S01]  /*18f0*/  IMAD.U32 R10, RZ, RZ, UR12 ;  /* 0x0000000cff0a7e24 */ /* 0x000fe2000f8e00ff */
[----:B------:R-:W-:Y:S01]  /*1900*/  LEA R226, P0, R2, UR14, 0x1 ;  /* 0x0000000e02e27c11 */ /* 0x000fe2000f8008ff */
[----:B------:R-:W-:Y:S01]  /*1910*/  UIADD3 UR14, UPT, UPT, -UR25, UR27, URZ ;  /* 0x0000001b190e7290 */ /* 0x000fe2000fffe1ff */
[----:B------:R-:W-:Y:S02]  /*1920*/  IMAD.IADD R227, R5, 0x1, R227 ;  /* 0x0000000105e37824 */ /* 0x000fe400078e02e3 */
[----:B------:R-:W-:Y:S02]  /*1930*/  IMAD.IADD R225, R3, 0x1, R225 ;  /* 0x0000000103e17824 */ /* 0x000fe400078e02e1 */
[----:B------:R-:W-:Y:S01]  /*1940*/  IMAD.WIDE.U32 R10, R10, UR23, R6 ;  /* 0x000000170a0a7c25 */ /* 0x000fe2000f8e0006 */
[----:B------:R-:W-:-:S02]  /*1950*/  ISETP.GE.AND P2, PT, R0, UR14, PT ;  /* 0x0000000e00007c0c */ /* 0x000fc4000bf46270 */
[----:B------:R-:W-:Y:S01]  /*1960*/  LEA.HI.X R227, R4, UR17, R227, 0x1, P1 ;  /* 0x0000001104e37c11 */ /* 0x000fe200088f0ce3 */
[C---:B------:R-:W-:Y:S01]  /*1970*/  VIADD R5, R0.reuse, 0x10 ;  /* 0x0000001000057836 */ /* 0x040fe20000000000 */
[----:B--2---:R-:W-:Y:S01]  /*1980*/  LEA R7, P1, R9, R0, 0x6 ;  /* 0x0000000009077211 */ /* 0x004fe200078230ff */
[----:B------:R-:W-:Y:S01]  /*1990*/  VIADD R4, R0, 0x20 ;  /* 0x0000002000047836 */ /* 0x000fe20000000000 */
[----:B------:R-:W-:Y:S01]  /*19a0*/  LEA.HI.X R225, R2, UR15, R225, 0x1, P0 ;  /* 0x0000000f02e17c11 */ /* 0x000fe200080f0ce1 */
[----:B------:R-:W-:Y:S01]  /*19b0*/  IMAD R15, R15, UR23, R11 ;  /* 0x000000170f0f7c24 */ /* 0x000fe2000f8e020b */
[----:B------:R-:W-:Y:S01]  /*19c0*/  ISETP.GE.AND P0, PT, R5, UR14, PT ;  /* 0x0000000e05007c0c */ /* 0x000fe2000bf06270 */
[----:B------:R-:W-:Y:S01]  /*19d0*/  VIADD R3, R0, 0x30 ;  /* 0x0000003000037836 */ /* 0x000fe20000000000 */
[----:B------:R-:W-:Y:S02]  /*19e0*/  ISETP.GE.AND P6, PT, R4, UR14, PT ;  /* 0x0000000e04007c0c */ /* 0x000fe4000bfc6270 */
[----:B------:R-:W-:Y:S01]  /*19f0*/  LEA.HI.X R6, R9, RZ, RZ, 0x6, P1 ;  /* 0x000000ff09067211 */ /* 0x000fe200008f34ff */
[----:B------:R-:W-:Y:S10]  /*1a00*/  @P2 BRA `(.L_x_58) ;  /* 0x0000000000882947 */ /* 0x000ff40003800000 */
        /* <DEDUP_REMOVED lines=9> */
[----:B---3--:R-:W-:Y:S01]  /*1aa0*/  LEA R12, P5, R8, UR12, 0x1 ;  /* 0x0000000c080c7c11 */ /* 0x008fe2000f8a08ff */
[----:B------:R-:W-:Y:S01]  /*1ab0*/  IMAD.IADD R2, R9, 0x1, R2 ;  /* 0x0000000109027824 */ /* 0x000fe200078e0202 */
[----:B------:R-:W-:Y:S02]  /*1ac0*/  ISETP.GE.AND P2, PT, R232, UR4, PT ;  /* 0x00000004e8007c0c */ /* 0x000fe4000bf46270 */
[----:B------:R-:W-:Y:S02]  /*1ad0*/  ISETP.GE.AND P1, PT, R231, UR4, PT ;  /* 0x00000004e7007c0c */ /* 0x000fe4000bf26270 */
[----:B------:R-:W-:-:S05]  /*1ae0*/  LEA.HI.X R13, R8, UR13, R2, 0x1, P5 ;  /* 0x0000000d080d7c11 */ /* 0x000fca000a8f0c02 */
[----:B------:R-:W-:Y:S01]  /*1af0*/  @!PT LDS RZ, [RZ] ;  /* 0x00000000fffff984 */ /* 0x000fe20000000800 */
[----:B------:R-:W-:Y:S01]  /*1b00*/  @!PT LDS RZ, [RZ] ;  /* 0x00000000fffff984 */ /* 0x000fe20000000800 */
[----:B------:R-:W-:Y:S01]  /*1b10*/  @!PT LDS RZ, [RZ] ;  /* 0x00000000fffff984 */ /* 0x000fe20000000800 */
[----:B------:R1:W-:Y:S04]  /*1b20*/  @!P4 LDGSTS.E.BYPASS.LTC128B.128 [R229], desc[UR20][R12.64] ;  /* 0x000000000ce5cfae */ /* 0x0003e8000b981a14 */
[----:B------:R1:W-:Y:S04]  /*1b30*/  @P4 STS.128 [R229], RZ ;  /* 0x000000ffe5004388 */ /* 0x0003e80000000c00 */
[----:B------:R-:W-:Y:S01]  /*1b40*/  @!PT LDS RZ, [RZ] ;  /* 0x00000000fffff984 */ /* 0x000fe20000000800 */
[----:B------:R-:W-:Y:S01]  /*1b50*/  @!PT LDS RZ, [RZ] ;  /* 0x00000000fffff984 */ /* 0x000fe20000000800 */
[----:B------:R-:W-:Y:S01]  /*1b60*/  @!PT LDS RZ, [RZ] ;  /* 0x00000000fffff984 */ /* 0x000fe20000000800 */
[----:B------:R1:W-:Y:S04]  /*1b70*/  @!P3 LDGSTS.E.BYPASS.LTC128B.128 [R229+0x2000], desc[UR20][R12.64+0x80] ;  /* 0x020000800ce5bfae */ /* 0x0003e8000b981a14 */
[----:B------:R1:W-:Y:S04]  /*1b80*/  @P3 STS.128 [R229+0x2000], RZ ;  /* 0x002000ffe5003388 */ /* 0x0003e80000000c00 */
        /* <DEDUP_REMOVED lines=9> */
[----:B------:R1:W-:Y:S02]  /*1c20*/  @P1 STS.128 [R229+0x6000], RZ ;  /* 0x006000ffe5001388 */ /* 0x0003e40000000c00 */
.L_x_58:
[----:B------:R-:W-:Y:S05]  /*1c30*/  BSYNC.RECONVERGENT B0 ;  /* 0x0000000000007941 */ /* 0x000fea0003800200 */
.L_x_57:
[----:B------:R-:W-:Y:S01]  /*1c40*/  BSSY.RECONVERGENT B0, `(.L_x_59) ;  /* 0x0000028000007945 */ /* 0x000fe20003800200 */
[----:B------:R-:W-:-:S03]  /*1c50*/  ISETP.GE.AND P5, PT, R3, UR14, PT ;  /* 0x0000000e03007c0c */ /* 0x000fc6000bfa6270 */
[----:B------:R-:W-:Y:S10]  /*1c60*/  @P0 BRA `(.L_x_60) ;  /* 0x0000000000940947 */ /* 0x000ff40003800000 */
[----:B------:R-:W2:Y:S01]  /*1c70*/  LDCU.64 UR12, c[0x0][0x3b0] ;  /* 0x00007600ff0c77ac */ /* 0x000ea20008000a00 */
[----:B------:R-:W-:Y:S01]  /*1c80*/  IADD3 R9, P0, PT, R7, 0x10, RZ ;  /* 0x0000001007097810 */ /* 0x000fe20007f1e0ff */
[----:B-1----:R-:W-:Y:S01]  /*1c90*/  IMAD.MOV.U32 R12, RZ, RZ, R10 ;  /* 0x000000ffff0c7224 */ /* 0x002fe200078e000a */
[----:B------:R-:W1:Y:S01]  /*1ca0*/  LDCU UR4, c[0x0][0x440] ;  /* 0x00008800ff0477ac */ /* 0x000e620008000800 */
[----:B------:R-:W-:Y:S02]  /*1cb0*/  IMAD.MOV.U32 R13, RZ, RZ, R15 ;  /* 0x000000ffff0d7224 */ /* 0x000fe400078e000f */
[----:B------:R-:W-:Y:S01]  /*1cc0*/  IMAD.X R2, RZ, RZ, R6, P0 ;  /* 0x000000ffff027224 */ /* 0x000fe200000e0606 */
[----:B------:R-:W3:Y:S03]  /*1cd0*/  LDCU.64 UR6, c[0x0][0x380] ;  /* 0x00007000ff0677ac */ /* 0x000ee60008000a00 */
[----:B--2---:R-:W-:-:S02]  /*1ce0*/  IMAD R2, R2, UR12, RZ ;  /* 0x0000000c02027c24 */ /* 0x004fc4000f8e02ff */
[----:B------:R-:W-:Y:S01]  /*1cf0*/  IMAD.WIDE.U32 R12, R9, UR12, R12 ;  /* 0x0000000c090c7c25 */ /* 0x000fe2000f8e000c */
[----:B-1----:R-:W-:-:S03]  /*1d00*/  ISETP.GE.AND P3, PT, R215, UR4, PT ;  /* 0x00000004d7007c0c */ /* 0x002fc6000bf66270 */
        /* <DEDUP_REMOVED lines=27> */
.L_x_60:
[----:B------:R-:W-:Y:S05]  /*1ec0*/  BSYNC.RECONVERGENT B0 ;  /* 0x0000000000007941 */ /* 0x000fea0003800200 */
.L_x_59:
[----:B------:R-:W-:Y:S04]  /*1ed0*/  BSSY.RECONVERGENT B0, `(.L_x_61) ;  /* 0x0000027000007945 */ /* 0x000fe80003800200 */
[----:B------:R-:W-:Y:S05]  /*1ee0*/  @P6 BRA `(.L_x_62) ;  /* 0x0000000000946947 */ /* 0x000fea0003800000 */
[----:B------:R-:W3:Y:S01]  /*1ef0*/  LDCU.64 UR12, c[0x0][0x3b0] ;  /* 0x00007600ff0c77ac */ /* 0x000ee20008000a00 */
[----:B--2---:R-:W-:Y:S01]  /*1f00*/  IADD3 R9, P0, PT, R7, 0x20, RZ ;  /* 0x0000002007097810 */ /* 0x004fe20007f1e0ff */
[----:B-1----:R-:W-:Y:S01]  /*1f10*/  IMAD.MOV.U32 R12, RZ, RZ, R10 ;  /* 0x000000ffff0c7224 */ /* 0x002fe200078e000a */
[----:B------:R-:W1:Y:S01]  /*1f20*/  LDCU UR4, c[0x0][0x440] ;  /* 0x00008800ff0477ac */ /* 0x000e620008000800 */
[----:B------:R-:W-:Y:S02]  /*1f30*/  IMAD.MOV.U32 R13, RZ, RZ, R15 ;  /* 0x000000ffff0d7224 */ /* 0x000fe400078e000f */
[----:B------:R-:W-:Y:S01]  /*1f40*/  IMAD.X R2, RZ, RZ, R6, P0 ;  /* 0x000000ffff027224 */ /* 0x000fe200000e0606 */
[----:B------:R-:W2:Y:S03]  /*1f50*/  LDCU.64 UR6, c[0x0][0x380] ;  /* 0x00007000ff0677ac */ /* 0x000ea60008000a00 */
[----:B---3--:R-:W-:-:S02]  /*1f60*/  IMAD R2, R2, UR12, RZ ;  /* 0x0000000c02027c24 */ /* 0x008fc4000f8e02ff */
[----:B------:R-:W-:Y:S01]  /*1f70*/  IMAD.WIDE.U32 R12, R9, UR12, R12 ;  /* 0x0000000c090c7c25 */ /* 0x000fe2000f8e000c */
[----:B-1----:R-:W-:-:S03]  /*1f80*/  ISETP.GE.AND P3, PT, R215, UR4, PT ;  /* 0x00000004d7007c0c */ /* 0x002fc6000bf66270 */
[----:B------:R-:W-:Y:S01]  /*1f90*/  IMAD R2, R9, UR13, R2 ;  /* 0x0000000d09027c24 */ /* 0x000fe2000f8e0202 */
[----:B------:R-:W-:Y:S02]  /*1fa0*/  ISETP.GE.AND P2, PT, R233, UR4, PT ;  /* 0x00000004e9007c0c */ /* 0x000fe4000bf46270 */
[----:B--2---:R-:W-:Y:S01]  /*1fb0*/  LEA R8, P4, R12, UR6, 0x1 ;  /* 0x000000060c087c11 */ /* 0x004fe2000f8808ff */
        /* <DEDUP_REMOVED lines=24> */
.L_x_62:
[----:B------:R-:W-:Y:S05]  /*2140*/  BSYNC.RECONVERGENT B0 ;  /* 0x0000000000007941 */ /* 0x000fea0003800200 */
.L_x_61:
[----:B------:R-:W-:Y:S04]  /*2150*/  BSSY.RECONVERGENT B0, `(.L_x_63) ;  /* 0x0000027000007945 */ /* 0x000fe80003800200 */
[----:B------:R-:W-:Y:S05]  /*2160*/  @P5 BRA `(.L_x_64) ;  /* 0x0000000000945947 */ /* 0x000fea0003800000 */
[----:B------:R-:W4:Y:S01]  /*2170*/  LDCU.64 UR12, c[0x0][0x3b0] ;  /* 0x00007600ff0c77ac */ /* 0x000f220008000a00 */
[----:B------:R-:W-:Y:S01]  /*2180*/  IADD3 R7, P0, PT, R7, 0x30, RZ ;  /* 0x0000003007077810 */ /* 0x000fe20007f1e0ff */
[----:B--23--:R-:W-:Y:S01]  /*2190*/  IMAD.MOV.U32 R8, RZ, RZ, R10 ;  /* 0x000000ffff087224 */ /* 0x00cfe200078e000a */
[----:B------:R-:W2:Y:S01]  /*21a0*/  LDCU UR4, c[0x0][0x440] ;  /* 0x00008800ff0477ac */ /* 0x000ea20008000800 */
[----:B------:R-:W-:Y:S02]  /*21b0*/  IMAD.MOV.U32 R9, RZ, RZ, R15 ;  /* 0x000000ffff097224 */ /* 0x000fe400078e000f */
[----:B------:R-:W-:Y:S01]  /*21c0*/  IMAD.X R2, RZ, RZ, R6, P0 ;  /* 0x000000ffff027224 */ /* 0x000fe200000e0606 */
[----:B------:R-:W3:Y:S03]  /*21d0*/  LDCU.64 UR6, c[0x0][0x380] ;  /* 0x00007000ff0677ac */ /* 0x000ee60008000a00 */
[----:B----4-:R-:W-:-:S02]  /*21e0*/  IMAD R2, R2, UR12, RZ ;  /* 0x0000000c02027c24 */ /* 0x010fc4000f8e02ff */
        /* <DEDUP_REMOVED lines=29> */
.L_x_64:
[----:B------:R-:W-:Y:S05]  /*23c0*/  BSYNC.RECONVERGENT B0 ;  /* 0x0000000000007941 */ /* 0x000fea0003800200 */
.L_x_63:
[----:B------:R-:W-:Y:S01]  /*23d0*/  ULEA.HI.SX32 UR13, UR19, 0xffffffff, 0x1a ;  /* 0xffffffff130d7891 */ /* 0x000fe2000f8fd2ff */
[----:B------:R-:W-:Y:S01]  /*23e0*/  BSSY.RECONVERGENT B0, `(.L_x_65) ;  /* 0x000002a000007945 */ /* 0x000fe20003800200 */
[----:B------:R-:W-:Y:S02]  /*23f0*/  USHF.L.U64.HI UR17, UR10, 0x6, UR11 ;  /* 0x000000060a117899 */ /* 0x000fe4000801020b */
[----:B------:R-:W-:Y:S02]  /*2400*/  UIMAD UR6, UR13, -0x40, UR22 ;  /* 0xffffffc00d0678a4 */ /* 0x000fe4000f8e0216 */
[----:B------:R-:W-:Y:S02]  /*2410*/  USHF.L.U32 UR23, UR10, 0x6, URZ ;  /* 0x000000060a177899 */ /* 0x000fe400080006ff */
[----:B------:R-:W-:Y:S02]  /*2420*/  USHF.R.S32.HI UR12, URZ, 0x1f, UR13 ;  /* 0x0000001fff0c7899 */ /* 0x000fe4000801140d */
[----:B------:R-:W-:Y:S01]  /*2430*/  ISETP.GE.AND P6, PT, R0, UR6, PT ;  /* 0x0000000600007c0c */ /* 0x000fe2000bfc6270 */
[----:B------:R-:W-:Y:S01]  /*2440*/  UIMAD UR7, UR17, UR13, URZ ;  /* 0x0000000d110772a4 */ /* 0x000fe2000f8e02ff */
[----:B------:R-:W-:Y:S01]  /*2450*/  ISETP.GE.AND P1, PT, R5, UR6, PT ;  /* 0x0000000605007c0c */ /* 0x000fe2000bf26270 */
[----:B------:R-:W-:-:S02]  /*2460*/  UIMAD.WIDE.U32 UR28, UR23, UR13, URZ ;  /* 0x0000000d171c72a5 */ /* 0x000fc4000f8e00ff */
[----:B------:R-:W-:-:S04]  /*2470*/  UIMAD UR7, UR12, UR23, UR7 ;  /* 0x000000170c0772a4 */ /* 0x000fc8000f8e0207 */
[----:B------:R-:W-:-:S04]  /*2480*/  UIADD3 UR7, UPT, UPT, UR29, UR7, URZ ;  /* 0x000000071d077290 */ /* 0x000fc8000fffe0ff */
[----:B------:R-:W-:Y:S08]  /*2490*/  @P6 BRA `(.L_x_66) ;  /* 0x0000000000786947 */ /* 0x000ff00003800000 */
[----:B------:R-:W5:Y:S01]  /*24a0*/  LDCU UR4, c[0x0][0x440] ;  /* 0x00008800ff0477ac */ /* 0x000f620008000800 */
[----:B----4-:R-:W-:Y:S02]  /*24b0*/  IMAD.U32 R6, RZ, RZ, UR28 ;  /* 0x0000001cff067e24 */ /* 0x010fe4000f8e00ff */
[----:B------:R-:W-:Y:S02]  /*24c0*/  IMAD.U32 R0, RZ, RZ, UR7 ;  /* 0x00000007ff007e24 */ /* 0x000fe4000f8e00ff */
[----:B------:R-:W-:Y:S01]  /*24d0*/  IMAD.U32 R7, RZ, RZ, UR29 ;  /* 0x0000001dff077e24 */ /* 0x000fe2000f8e00ff */
[----:B--23--:R-:W-:-:S04]  /*24e0*/  LEA R8, P5, R6, R228, 0x1 ;  /* 0x000000e406087211 */ /* 0x00cfc800078a08ff */
[----:B------:R-:W-:Y:S02]  /*24f0*/  LEA.HI.X R9, R6, R227, R0, 0x1, P5 ;  /* 0x000000e306097211 */ /* 0x000fe400028f0c00 */
[----:B-----5:R-:W-:Y:S02]  /*2500*/  ISETP.GE.AND P4, PT, R215, UR4, PT ;  /* 0x00000004d7007c0c */ /* 0x020fe4000bf86270 */
[----:B------:R-:W-:Y:S02]  /*2510*/  ISETP.GE.AND P3, PT, R233, UR4, PT ;  /* 0x00000004e9007c0c */ /* 0x000fe4000bf66270 */
[----:B------:R-:W-:Y:S02]  /*2520*/  ISETP.GE.AND P2, PT, R232, UR4, PT ;  /* 0x00000004e8007c0c */ /* 0x000fe4000bf46270 */
[----:B------:R-:W-:-:S07]  /*2530*/  ISETP.GE.AND P0, PT, R231, UR4, PT ;  /* 0x00000004e7007c0c */ /* 0x000fce000bf06270 */
        /* <DEDUP_REMOVED lines=20> */
.L_x_66:
[----:B------:R-:W-:Y:S05]  /*2680*/  BSYNC.RECONVERGENT B0 ;  /* 0x0000000000007941 */ /* 0x000fea0003800200 */
.L_x_65:
[----:B------:R-:W-:Y:S01]  /*2690*/  USHF.L.U64.HI UR26, UR8, 0x6, UR9 ;  /* 0x00000006081a7899 */ /* 0x000fe20008010209 */
[----:B------:R-:W-:Y:S01]  /*26a0*/  BSSY.RECONVERGENT B0, `(.L_x_67) ;  /* 0x0000024000007945 */ /* 0x000fe20003800200 */
[----:B------:R-:W-:Y:S01]  /*26b0*/  USHF.L.U64.HI UR24, UR10, 0x4, UR11 ;  /* 0x000000040a187899 */ /* 0x000fe2000801020b */
[----:B------:R-:W-:Y:S01]  /*26c0*/  ISETP.GE.AND P0, PT, R4, UR6, PT ;  /* 0x0000000604007c0c */ /* 0x000fe2000bf06270 */
[----:B------:R-:W-:Y:S01]  /*26d0*/  USHF.L.U32 UR25, UR10, 0x4, URZ ;  /* 0x000000040a197899 */ /* 0x000fe200080006ff */
[----:B------:R-:W-:Y:S11]  /*26e0*/  @P1 BRA `(.L_x_68) ;  /* 0x00000000007c1947 */ /* 0x000ff60003800000 */
[----:B------:R-:W5:Y:S01]  /*26f0*/  LDCU UR4, c[0x0][0x440] ;  /* 0x00008800ff0477ac */ /* 0x000f620008000800 */
[----:B------:R-:W-:-:S04]  /*2700*/  UIADD3 UR16, UP0, UPT, UR25, UR28, URZ ;  /* 0x0000001c19107290 */ /* 0x000fc8000ff1e0ff */
[----:B------:R-:W-:Y:S02]  /*2710*/  UIADD3.X UR15, UPT, UPT, UR24, UR7, URZ, UP0, !UPT ;  /* 0x00000007180f7290 */ /* 0x000fe400087fe4ff */
[----:B----4-:R-:W-:-:S04]  /*2720*/  IMAD.U32 R7, RZ, RZ, UR16 ;  /* 0x00000010ff077e24 */ /* 0x010fc8000f8e00ff */
[----:B------:R-:W-:Y:S01]  /*2730*/  IMAD.U32 R0, RZ, RZ, UR15 ;  /* 0x0000000fff007e24 */ /* 0x000fe2000f8e00ff */
[----:B------:R-:W-:Y:S02]  /*2740*/  LEA R6, P5, R7, R228, 0x1 ;  /* 0x000000e407067211 */ /* 0x000fe400078a08ff */
[----:B-----5:R-:W-:Y:S02]  /*2750*/  ISETP.GE.AND P4, PT, R215, UR4, PT ;  /* 0x00000004d7007c0c */ /* 0x020fe4000bf86270 */
[----:B------:R-:W-:Y:S02]  /*2760*/  ISETP.GE.AND P3, PT, R233, UR4, PT ;  /* 0x00000004e9007c0c */ /* 0x000fe4000bf66270 */
[----:B------:R-:W-:Y:S02]  /*2770*/  ISETP.GE.AND P2, PT, R232, UR4, PT ;  /* 0x00000004e8007c0c */ /* 0x000fe4000bf46270 */
[----:B------:R-:W-:Y:S02]  /*2780*/  ISETP.GE.AND P1, PT, R231, UR4, PT ;  /* 0x00000004e7007c0c */ /* 0x000fe4000bf26270 */
[----:B------:R-:W-:-:S05]  /*2790*/  LEA.HI.X R7, R7, R227, R0, 0x1, P5 ;  /* 0x000000e307077211 */ /* 0x000fca00028f0c00 */
        /* <DEDUP_REMOVED lines=20> */
.L_x_68:
[----:B------:R-:W-:Y:S05]  /*28e0*/  BSYNC.RECONVERGENT B0 ;  /* 0x0000000000007941 */ /* 0x000fea0003800200 */
.L_x_67:
[----:B------:R-:W-:Y:S01]  /*28f0*/  USHF.L.U32 UR27, UR8, 0x6, URZ ;  /* 0x00000006081b7899 */ /* 0x000fe200080006ff */
[----:B------:R-:W-:Y:S01]  /*2900*/  BSSY.RECONVERGENT B0, `(.L_x_69) ;  /* 0x0000024000007945 */ /* 0x000fe20003800200 */
[----:B------:R-:W-:-:S03]  /*2910*/  ISETP.GE.AND P5, PT, R3, UR6, PT ;  /* 0x0000000603007c0c */ /* 0x000fc6000bfa6270 */
[----:B------:R-:W-:Y:S10]  /*2920*/  @P0 BRA `(.L_x_70) ;  /* 0x0000000000840947 */ /* 0x000ff40003800000 */
[----:B------:R-:W5:Y:S01]  /*2930*/  LDCU UR4, c[0x0][0x440] ;  /* 0x00008800ff0477ac */ /* 0x000f620008000800 */
[----:B------:R-:W-:Y:S02]  /*2940*/  UIMAD.WIDE.U32 UR30, UR10, 0x20, URZ ;  /* 0x000000200a1e78a5 */ /* 0x000fe4000f8e00ff */
[----:B------:R-:W-:Y:S02]  /*2950*/  USHF.L.U32 UR15, UR11, 0x5, URZ ;  /* 0x000000050b0f7899 */ /* 0x000fe400080006ff */
[----:B------:R-:W-:-:S04]  /*2960*/  UIADD3 UR16, UP0, UPT, UR28, UR30, URZ ;  /* 0x0000001e1c107290 */ /* 0x000fc8000ff1e0ff */
[----:B------:R-:W-:Y:S02]  /*2970*/  UIADD3.X UR15, UPT, UPT, UR7, UR31, UR15, UP0, !UPT ;  /* 0x0000001f070f7290 */ /* 0x000fe400087fe40f */
[----:B----4-:R-:W-:Y:S01]  /*2980*/  IMAD.U32 R7, RZ, RZ, UR16 ;  /* 0x00000010ff077e24 */ /* 0x010fe2000f8e00ff */
[----:B-----5:R-:W-:-:S03]  /*2990*/  ISETP.GE.AND P3, PT, R215, UR4, PT ;  /* 0x00000004d7007c0c */ /* 0x020fc6000bf66270 */
[----:B------:R-:W-:Y:S01]  /*29a0*/  IMAD.U32 R0, RZ, RZ, UR15 ;  /* 0x0000000fff007e24 */ /* 0x000fe2000f8e00ff */
[----:B------:R-:W-:Y:S02]  /*29b0*/  ISETP.GE.AND P2, PT, R233, UR4, PT ;  /* 0x00000004e9007c0c */ /* 0x000fe4000bf46270 */
[----:B------:R-:W-:Y:S02]  /*29c0*/  LEA R6, P4, R7, R228, 0x1 ;  /* 0x000000e407067211 */ /* 0x000fe400078808ff */
        /* <DEDUP_REMOVED lines=23> */
.L_x_70:
[----:B------:R-:W-:Y:S05]  /*2b40*/  BSYNC.RECONVERGENT B0 ;  /* 0x0000000000007941 */ /* 0x000fea0003800200 */
.L_x_69:
[----:B------:R-:W-:Y:S04]  /*2b50*/  BSSY.RECONVERGENT B0, `(.L_x_71) ;  /* 0x0000025000007945 */ /* 0x000fe80003800200 */
[----:B------:R-:W-:Y:S05]  /*2b60*/  @P5 BRA `(.L_x_72) ;  /* 0x00000000008c5947 */ /* 0x000fea0003800000 */
[----:B------:R-:W5:Y:S01]  /*2b70*/  LDCU UR4, c[0x0][0x440] ;  /* 0x00008800ff0477ac */ /* 0x000f620008000800 */
[----:B------:R-:W-:Y:S01]  /*2b80*/  UMOV UR30, UR28 ;  /* 0x0000001c001e7c82 */ /* 0x000fe20008000000 */
[----:B------:R-:W-:Y:S01]  /*2b90*/  UMOV UR31, UR7 ;  /* 0x00000007001f7c82 */ /* 0x000fe20008000000 */
[----:B------:R-:W-:Y:S02]  /*2ba0*/  UIMAD UR15, UR11, 0x30, URZ ;  /* 0x000000300b0f78a4 */ /* 0x000fe4000f8e02ff */
[----:B------:R-:W-:-:S04]  /*2bb0*/  UIMAD.WIDE.U32 UR30, UR10, 0x30, UR30 ;  /* 0x000000300a1e78a5 */ /* 0x000fc8000f8e001e */
[----:B------:R-:W-:Y:S02]  /*2bc0*/  UIADD3 UR15, UPT, UPT, UR31, UR15, URZ ;  /* 0x0000000f1f0f7290 */ /* 0x000fe4000fffe0ff */
[----:B----4-:R-:W-:Y:S02]  /*2bd0*/  IMAD.U32 R6, RZ, RZ, UR30 ;  /* 0x0000001eff067e24 */ /* 0x010fe4000f8e00ff */
[----:B------:R-:W-:Y:S01]  /*2be0*/  IMAD.U32 R7, RZ, RZ, UR31 ;  /* 0x0000001fff077e24 */ /* 0x000fe2000f8e00ff */
[----:B-----5:R-:W-:Y:S01]  /*2bf0*/  ISETP.GE.AND P3, PT, R215, UR4, PT ;  /* 0x00000004d7007c0c */ /* 0x020fe2000bf66270 */
[----:B------:R-:W-:Y:S01]  /*2c00*/  IMAD.U32 R0, RZ, RZ, UR15 ;  /* 0x0000000fff007e24 */ /* 0x000fe2000f8e00ff */
[----:B------:R-:W-:Y:S02]  /*2c10*/  ISETP.GE.AND P2, PT, R233, UR4, PT ;  /* 0x00000004e9007c0c */ /* 0x000fe4000bf46270 */
[----:B--23--:R-:W-:Y:S02]  /*2c20*/  LEA R8, P4, R6, R228, 0x1 ;  /* 0x000000e406087211 */ /* 0x00cfe400078808ff */
[----:B------:R-:W-:-:S02]  /*2c30*/  ISETP.GE.AND P1, PT, R232, UR4, PT ;  /* 0x00000004e8007c0c */ /* 0x000fc4000bf26270 */
        /* <DEDUP_REMOVED lines=22> */
.L_x_72:
[----:B------:R-:W-:Y:S05]  /*2da0*/  BSYNC.RECONVERGENT B0 ;  /* 0x0000000000007941 */ /* 0x000fea0003800200 */
.L_x_71:
[----:B------:R-:W0:Y:S01]  /*2db0*/  LDGDEPBAR ;  /* 0x00000000000079af */ /* 0x000e220000000000 */
[----:B------:R-:W-:Y:S01]  /*2dc0*/  UIMAD UR26, UR26, UR13, URZ ;  /* 0x0000000d1a1a72a4 */ /* 0x000fe2000f8e02ff */
[----:B------:R-:W-:Y:S01]  /*2dd0*/  IMAD.SHL.U32 R2, R214, 0x40, RZ ;  /* 0x00000040d6027824 */ /* 0x000fe200078e00ff */
[----:B------:R-:W-:Y:S01]  /*2de0*/  SHF.R.U32.HI R216, RZ, 0x1, R214 ;  /* 0x00000001ffd87819 */ /* 0x000fe200000116d6 */
[----:B------:R-:W-:Y:S01]  /*2df0*/  UIMAD.WIDE.U32 UR28, UR27, UR13, URZ ;  /* 0x0000000d1b1c72a5 */ /* 0x000fe2000f8e00ff */
[----:B------:R-:W-:Y:S01]  /*2e00*/  BSSY.RECONVERGENT B0, `(.L_x_73) ;  /* 0x000002c000007945 */ /* 0x000fe20003800200 */
[----:B------:R-:W-:Y:S01]  /*2e10*/  UIMAD UR7, UR12, UR27, UR26 ;  /* 0x0000001b0c0772a4 */ /* 0x000fe2000f8e021a */
[----:B------:R-:W-:Y:S02]  /*2e20*/  LOP3.LUT R85, R216, 0x8, RZ, 0xc0, !PT ;  /* 0x00000008d8557812 */ /* 0x000fe400078ec0ff */
[----:B------:R-:W-:Y:S01]  /*2e30*/  LOP3.LUT R0, R215, 0x1c0, R2, 0xf8, !PT ;  /* 0x000001c0d7007812 */ /* 0x000fe200078ef802 */
[----:B------:R-:W-:-:S03]  /*2e40*/  UIADD3 UR7, UPT, UPT, UR29, UR7, URZ ;  /* 0x000000071d077290 */ /* 0x000fc6000fffe0ff */
[----:B------:R-:W-:Y:S01]  /*2e50*/  LOP3.LUT R85, R0, R85, RZ, 0x3c, !PT ;  /* 0x0000005500557212 */ /* 0x000fe200078e3cff */
[----:B------:R-:W-:-:S04]  /*2e60*/  DEPBAR.LE SB0, 0x0 ;  /* 0x000080000000791a */ /* 0x000fc80000000000 */
[----:B------:R-:W-:Y:S06]  /*2e70*/  BAR.SYNC.DEFER_BLOCKING 0x0 ;  /* 0x0000000000007b1d */ /* 0x000fec0000010000 */
[----:B------:R-:W-:Y:S05]  /*2e80*/  @P6 BRA `(.L_x_74) ;  /* 0x00000000007c6947 */ /* 0x000fea0003800000 */
[----:B------:R-:W5:Y:S01]  /*2e90*/  LDCU UR4, c[0x0][0x440] ;  /* 0x00008800ff0477ac */ /* 0x000f620008000800 */
[----:B--23--:R-:W-:Y:S02]  /*2ea0*/  IMAD.U32 R8, RZ, RZ, UR28 ;  /* 0x0000001cff087e24 */ /* 0x00cfe4000f8e00ff */
[----:B----4-:R-:W-:Y:S02]  /*2eb0*/  IMAD.U32 R6, RZ, RZ, UR7 ;  /* 0x00000007ff067e24 */ /* 0x010fe4000f8e00ff */
[----:B------:R-:W-:Y:S01]  /*2ec0*/  IMAD.U32 R9, RZ, RZ, UR29 ;  /* 0x0000001dff097e24 */ /* 0x000fe2000f8e00ff */
[----:B------:R-:W-:-:S04]  /*2ed0*/  LEA R10, P4, R8, R226, 0x1 ;  /* 0x000000e2080a7211 */ /* 0x000fc800078808ff */
        /* <DEDUP_REMOVED lines=24> */
[----:B------:R2:W-:Y:S01]  /*3060*/  @P0 STS.128 [R229+0x16000], RZ ;  /* 0x016000ffe5000388 */ /* 0x0005e20000000c00 */
[----:B------:R-:W-:Y:S05]  /*3070*/  BRA `(.L_x_75) ;  /* 0x0000000000107947 */ /* 0x000fea0003800000 */
.L_x_74:
[----:B------:R1:W-:Y:S04]  /*3080*/  STS.128 [R229+0x10000], RZ ;  /* 0x010000ffe5007388 */ /* 0x0003e80000000c00 */
[----:B------:R1:W-:Y:S04]  /*3090*/  STS.128 [R229+0x12000], RZ ;  /* 0x012000ffe5007388 */ /* 0x0003e80000000c00 */
[----:B------:R1:W-:Y:S04]  /*30a0*/  STS.128 [R229+0x14000], RZ ;  /* 0x014000ffe5007388 */ /* 0x0003e80000000c00 */
[----:B------:R1:W-:Y:S02]  /*30b0*/  STS.128 [R229+0x16000], RZ ;  /* 0x016000ffe5007388 */ /* 0x0003e40000000c00 */
.L_x_75:
[----:B------:R-:W-:Y:S05]  /*30c0*/  BSYNC.RECONVERGENT B0 ;  /* 0x0000000000007941 */ /* 0x000fea0003800200 */
.L_x_73:
[----:B------:R-:W-:Y:S01]  /*30d0*/  ISETP.GE.AND P0, PT, R5, UR6, PT ;  /* 0x0000000605007c0c */ /* 0x000fe2000bf06270 */
[C---:B------:R-:W-:Y:S01]  /*30e0*/  IMAD.SHL.U32 R217, R214.reuse, 0x20, RZ ;  /* 0x00000020d6d97824 */ /* 0x040fe200078e00ff */
[----:B------:R-:W-:Y:S01]  /*30f0*/  LOP3.LUT R5, R214, 0x8, RZ, 0xc0, !PT ;  /* 0x00000008d6057812 */ /* 0x000fe200078ec0ff */
[----:B------:R-:W-:Y:S01]  /*3100*/  BSSY.RECONVERGENT B0, `(.L_x_76) ;  /* 0x000002c000007945 */ /* 0x000fe20003800200 */
[----:B------:R-:W-:Y:S02]  /*3110*/  LOP3.LUT R88, R2, 0x400, RZ, 0xc0, !PT ;  /* 0x0000040002587812 */ /* 0x000fe400078ec0ff */
[----:B------:R-:W-:Y:S02]  /*3120*/  LOP3.LUT R5, R0, R5, RZ, 0x3c, !PT ;  /* 0x0000000500057212 */ /* 0x000fe400078e3cff */
[----:B------:R-:W-:Y:S02]  /*3130*/  LOP3.LUT R217, R217, 0x7c00, RZ, 0xc0, !PT ;  /* 0x00007c00d9d97812 */ /* 0x000fe400078ec0ff */
[----:B------:R-:W-:Y:S01]  /*3140*/  ISETP.GE.AND P6, PT, R4, UR6, PT ;  /* 0x0000000604007c0c */ /* 0x000fe2000bfc6270 */
[----:B------:R-:W-:Y:S01]  /*3150*/  IMAD R88, R5, 0x2, R88 ;  /* 0x0000000205587824 */ /* 0x000fe200078e0258 */
[----:B------:R-:W-:Y:S01]  /*3160*/  ISETP.GE.AND P5, PT, R3, UR6, PT ;  /* 0x0000000603007c0c */ /* 0x000fe2000bfa6270 */
[----:B------:R1:W-:Y:S01]  /*3170*/  @P0 STS.128 [R229+0x10800], RZ ;  /* 0x010800ffe5000388 */ /* 0x0003e20000000c00 */
[----:B----4-:R-:W-:-:S03]  /*3180*/  LOP3.LUT R6, R217, 0x200, R2, 0xf8, !PT ;  /* 0x00000200d9067812 */ /* 0x010fc600078ef802 */
[----:B------:R1:W-:Y:S04]  /*3190*/  @P0 STS.128 [R229+0x12800], RZ ;  /* 0x012800ffe5000388 */ /* 0x0003e80000000c00 */
[----:B------:R1:W-:Y:S04]  /*31a0*/  @P0 STS.128 [R229+0x14800], RZ ;  /* 0x014800ffe5000388 */ /* 0x0003e80000000c00 */
[----:B------:R1:W-:Y:S01]  /*31b0*/  @P0 STS.128 [R229+0x16800], RZ ;  /* 0x016800ffe5000388 */ /* 0x0003e20000000c00 */
[----:B------:R-:W-:Y:S05]  /*31c0*/  @P0 BRA `(.L_x_77) ;  /* 0x00000000007c0947 */ /* 0x000fea0003800000 */
[----:B------:R-:W4:Y:S01]  /*31d0*/  LDCU UR4, c[0x0][0x440] ;  /* 0x00008800ff0477ac */ /* 0x000f220008000800 */
[----:B------:R-:W-:-:S04]  /*31e0*/  ULEA UR15, UP0, UR8, UR28, 0x4 ;  /* 0x0000001c080f7291 */ /* 0x000fc8000f8020ff */
[----:B------:R-:W-:Y:S02]  /*31f0*/  ULEA.HI.X UR12, UR8, UR7, UR9, 0x4, UP0 ;  /* 0x00000007080c7291 */ /* 0x000fe400080f2409 */
[----:B------:R-:W-:-:S04]  /*3200*/  IMAD.U32 R3, RZ, RZ, UR15 ;  /* 0x0000000fff037e24 */ /* 0x000fc8000f8e00ff */
[----:B------:R-:W-:Y:S01]  /*3210*/  IMAD.U32 R4, RZ, RZ, UR12 ;  /* 0x0000000cff047e24 */ /* 0x000fe2000f8e00ff */
[----:B--23--:R-:W-:Y:S02]  /*3220*/  LEA R8, P4, R3, R226, 0x1 ;  /* 0x000000e203087211 */ /* 0x00cfe400078808ff */
[----:B----4-:R-:W-:Y:S02]  /*3230*/  ISETP.GE.AND P3, PT, R215, UR4, PT ;  /* 0x00000004d7007c0c */ /* 0x010fe4000bf66270 */
        /* <DEDUP_REMOVED lines=24> */
.L_x_77:
[----:B------:R-:W-:Y:S05]  /*33c0*/  BSYNC.RECONVERGENT B0 ;  /* 0x0000000000007941 */ /* 0x000fea0003800200 */
.L_x_76:
[----:B------:R1:W-:Y:S01]  /*33d0*/  @P6 STS.128 [R229+0x11000], RZ ;  /* 0x011000ffe5006388 */ /* 0x0003e20000000c00 */
[----:B------:R-:W-:Y:S01]  /*33e0*/  IADD3 R6, PT, PT, R85, R6, RZ ;  /* 0x0000000655067210 */ /* 0x000fe20007ffe0ff */
[----:B------:R-:W-:Y:S02]  /*33f0*/  BSSY.RECONVERGENT B0, `(.L_x_78) ;  /* 0x0000027000007945 */ /* 0x000fe40003800200 */
[----:B------:R1:W-:Y:S01]  /*3400*/  @P6 STS.128 [R229+0x13000], RZ ;  /* 0x013000ffe5006388 */ /* 0x0003e20000000c00 */
[----:B------:R-:W-:-:S03]  /*3410*/  LEA R90, R6, UR5, 0x1 ;  /* 0x00000005065a7c11 */ /* 0x000fc6000f8e08ff */
[----:B------:R1:W-:Y:S04]  /*3420*/  @P6 STS.128 [R229+0x15000], RZ ;  /* 0x015000ffe5006388 */ /* 0x0003e80000000c00 */
[----:B------:R1:W-:Y:S01]  /*3430*/  @P6 STS.128 [R229+0x17000], RZ ;  /* 0x017000ffe5006388 */ /* 0x0003e20000000c00 */
[----:B------:R-:W-:Y:S05]  /*3440*/  @P6 BRA `(.L_x_79) ;  /* 0x0000000000846947 */ /* 0x000fea0003800000 */
[----:B------:R-:W5:Y:S01]  /*3450*/  LDCU UR4, c[0x0][0x440] ;  /* 0x00008800ff0477ac */ /* 0x000f620008000800 */
[----:B------:R-:W-:Y:S02]  /*3460*/  UIMAD.WIDE.U32 UR26, UR8, 0x20, URZ ;  /* 0x00000020081a78a5 */ /* 0x000fe4000f8e00ff */
[----:B------:R-:W-:Y:S02]  /*3470*/  USHF.L.U32 UR12, UR9, 0x5, URZ ;  /* 0x00000005090c7899 */ /* 0x000fe400080006ff */
[----:B------:R-:W-:-:S04]  /*3480*/  UIADD3 UR15, UP0, UPT, UR28, UR26, URZ ;  /* 0x0000001a1c0f7290 */ /* 0x000fc8000ff1e0ff */
[----:B------:R-:W-:Y:S02]  /*3490*/  UIADD3.X UR12, UPT, UPT, UR7, UR27, UR12, UP0, !UPT ;  /* 0x0000001b070c7290 */ /* 0x000fe400087fe40c */
[----:B------:R-:W-:Y:S01]  /*34a0*/  IMAD.U32 R3, RZ, RZ, UR15 ;  /* 0x0000000fff037e24 */ /* 0x000fe2000f8e00ff */
        /* <DEDUP_REMOVED lines=27> */
.L_x_79:
[----:B------:R-:W-:Y:S05]  /*3660*/  BSYNC.RECONVERGENT B0 ;  /* 0x0000000000007941 */ /* 0x000fea0003800200 */
.L_x_78:
[----:B------:R1:W-:Y:S01]  /*3670*/  @P5 STS.128 [R229+0x11800], RZ ;  /* 0x011800ffe5005388 */ /* 0x0003e20000000c00 */
[----:B------:R-:W-:Y:S03]  /*3680*/  BSSY.RECONVERGENT B0, `(.L_x_80) ;  /* 0x0000028000007945 */ /* 0x000fe60003800200 */
[----:B------:R1:W-:Y:S04]  /*3690*/  @P5 STS.128 [R229+0x13800], RZ ;  /* 0x013800ffe5005388 */ /* 0x0003e80000000c00 */
[----:B------:R1:W-:Y:S04]  /*36a0*/  @P5 STS.128 [R229+0x15800], RZ ;  /* 0x015800ffe5005388 */ /* 0x0003e80000000c00 */
[----:B------:R1:W-:Y:S01]  /*36b0*/  @P5 STS.128 [R229+0x17800], RZ ;  /* 0x017800ffe5005388 */ /* 0x0003e20000000c00 */
[----:B------:R-:W-:Y:S05]  /*36c0*/  @P5 BRA `(.L_x_81) ;  /* 0x00000000008c5947 */ /* 0x000fea0003800000 */
[----:B------:R-:W5:Y:S01]  /*36d0*/  LDCU UR4, c[0x0][0x440] ;  /* 0x00008800ff0477ac */ /* 0x000f620008000800 */
[----:B------:R-:W-:Y:S01]  /*36e0*/  UMOV UR26, UR28 ;  /* 0x0000001c001a7c82 */ /* 0x000fe20008000000 */
[----:B------:R-:W-:Y:S01]  /*36f0*/  UMOV UR27, UR7 ;  /* 0x00000007001b7c82 */ /* 0x000fe20008000000 */
[----:B------:R-:W-:Y:S02]  /*3700*/  UIMAD UR6, UR9, 0x30, URZ ;  /* 0x00000030090678a4 */ /* 0x000fe4000f8e02ff */
[----:B------:R-:W-:-:S04]  /*3710*/  UIMAD.WIDE.U32 UR26, UR8, 0x30, UR26 ;  /* 0x00000030081a78a5 */ /* 0x000fc8000f8e001a */
[----:B------:R-:W-:Y:S02]  /*3720*/  UIADD3 UR6, UPT, UPT, UR27, UR6, URZ ;  /* 0x000000061b067290 */ /* 0x000fe4000fffe0ff */
[----:B-1----:R-:W-:Y:S02]  /*3730*/  IMAD.U32 R6, RZ, RZ, UR26 ;  /* 0x0000001aff067e24 */ /* 0x002fe4000f8e00ff */
[----:B------:R-:W-:Y:S01]  /*3740*/  IMAD.U32 R7, RZ, RZ, UR27 ;  /* 0x0000001bff077e24 */ /* 0x000fe2000f8e00ff */
[----:B-----5:R-:W-:Y:S01]  /*3750*/  ISETP.GE.AND P3, PT, R215, UR4, PT ;  /* 0x00000004d7007c0c */ /* 0x020fe2000bf66270 */
[----:B------:R-:W-:Y:S01]  /*3760*/  IMAD.U32 R4, RZ, RZ, UR6 ;  /* 0x00000006ff047e24 */ /* 0x000fe2000f8e00ff */
[----:B------:R-:W-:Y:S02]  /*3770*/  ISETP.GE.AND P2, PT, R233, UR4, PT ;  /* 0x00000004e9007c0c */ /* 0x000fe4000bf46270 */
[----:B--234-:R-:W-:Y:S02]  /*3780*/  LEA R8, P4, R6, R226, 0x1 ;  /* 0x000000e206087211 */ /* 0x01cfe400078808ff */
        /* <DEDUP_REMOVED lines=23> */
.L_x_81:
[----:B------:R-:W-:Y:S05]  /*3900*/  BSYNC.RECONVERGENT B0 ;  /* 0x0000000000007941 */ /* 0x000fea0003800200 */
.L_x_80:
[----:B------:R-:W-:Y:S01]  /*3910*/  LDSM.16.M88.4 R52, [R90] ;  /* 0x000000005a34783b */ /* 0x000fe20000000200 */
[----:B------:R-:W-:Y:S01]  /*3920*/  IMAD.MOV.U32 R81, RZ, RZ, 0x20 ;  /* 0x00000020ff517424 */ /* 0x000fe200078e00ff */
[----:B------:R-:W-:Y:S01]  /*3930*/  LOP3.LUT P2, RZ, R214, 0x2, RZ, 0xc0, !PT ;  /* 0x00000002d6ff7812 */ /* 0x000fe2000784c0ff */
[----:B------:R-:W-:Y:S01]  /*3940*/  VIADD R80, R88, UR5 ;  /* 0x0000000558507c36 */ /* 0x000fe20008000000 */
[----:B------:R-:W5:Y:S01]  /*3950*/  LDSM.16.M88.4 R24, [R88+UR5+0x8000] ;  /* 0x008000055818783b */ /* 0x000f620008000200 */
[----:B------:R-:W-:Y:S01]  /*3960*/  IMAD.MOV.U32 R83, RZ, RZ, 0x40 ;  /* 0x00000040ff537424 */ /* 0x000fe200078e00ff */
[----:B------:R-:W-:Y:S01]  /*3970*/  SEL R81, R81, 0xffffffe0, !P2 ;  /* 0xffffffe051517807 */ /* 0x000fe20005000000 */
[----:B------:R-:W-:Y:S01]  /*3980*/  UISETP.GE.U32.AND UP1, UPT, UR22, 0x41, UPT ;  /* 0x000000411600788c */ /* 0x000fe2000bf26070 */
[----:B------:R-:W5:Y:S01]  /*3990*/  LDSM.16.M88.4 R16, [R88+UR5+0x8800] ;  /* 0x008800055810783b */ /* 0x000f620008000200 */
[----:B------:R-:W-:Y:S02]  /*39a0*/  LOP3.LUT P0, RZ, R214, 0x4, RZ, 0xc0, !PT ;  /* 0x00000004d6ff7812 */ /* 0x000fe4000780c0ff */
[--C-:B------:R-:W-:Y:S01]  /*39b0*/  IMAD.IADD R87, R90, 0x1, R81.reuse ;  /* 0x000000015a577824 */ /* 0x100fe200078e0251 */
[----:B------:R-:W5:Y:S01]  /*39c0*/  LDSM.16.M88.4 R60, [R88+UR5+0x9000] ;  /* 0x00900005583c783b */ /* 0x000f620008000200 */
[----:B------:R-:W-:Y:S01]  /*39d0*/  IMAD.IADD R82, R80, 0x1, R81 ;  /* 0x0000000150527824 */ /* 0x000fe200078e0251 */
[----:B------:R-:W-:-:S02]  /*39e0*/  SEL R83, R83, 0xffffffc0, !P0 ;  /* 0xffffffc053537807 */ /* 0x000fc40004000000 */
[----:B------:R-:W-:Y:S03]  /*39f0*/  LDSM.16.M88.4 R40, [R87] ;  /* 0x000000005728783b */ /* 0x000fe60000000200 */
[--C-:B------:R-:W-:Y:S01]  /*3a00*/  IMAD.IADD R86, R90, 0x1, R83.reuse ;  /* 0x000000015a567824 */ /* 0x100fe200078e0253 */
[----:B-1----:R-:W1:Y:S01]  /*3a10*/  LDSM.16.M88.4 R4, [R82+0x8000] ;  /* 0x008000005204783b */ /* 0x002e620000000200 */
[----:B------:R-:W-:Y:S02]  /*3a20*/  IMAD.IADD R80, R80, 0x1, R83 ;  /* 0x0000000150507824 */ /* 0x000fe400078e0253 */
[C---:B------:R-:W-:Y:S01]  /*3a30*/  IMAD.IADD R84, R81.reuse, 0x1, R86 ;  /* 0x0000000151547824 */ /* 0x040fe200078e0256 */
[----:B--234-:R-:W2:Y:S01]  /*3a40*/  LDSM.16.M88.4 R8, [R82+0x8800] ;  /* 0x008800005208783b */ /* 0x01cea20000000200 */
[----:B------:R-:W-:-:S03]  /*3a50*/  IMAD.IADD R3, R81, 0x1, R80 ;  /* 0x0000000151037824 */ /* 0x000fc600078e0250 */
[----:B------:R-:W3:Y:S04]  /*3a60*/  LDSM.16.M88.4 R32, [R88+UR5+0x9800] ;  /* 0x009800055820783b */ /* 0x000ee80008000200 */
[----:B------:R-:W4:Y:S04]  /*3a70*/  LDSM.16.M88.4 R12, [R82+0x9000] ;  /* 0x00900000520c783b */ /* 0x000f280000000200 */
[----:B------:R-:W4:Y:S04]  /*3a80*/  LDSM.16.M88.4 R72, [R82+0x9800] ;  /* 0x009800005248783b */ /* 0x000f280000000200 */
[----:B------:R-:W-:Y:S01]  /*3a90*/  LDSM.16.M88.4 R48, [R80+0x8000] ;  /* 0x008000005030783b */ /* 0x000fe20000000200 */
[C---:B-----5:R-:W-:Y:S03]  /*3aa0*/  HMMA.16816.F32.BF16 R28, R52.reuse, R24, RZ ;  /* 0x00000018341c723c */ /* 0x060fe600000418ff */
[----:B------:R-:W-:Y:S04]  /*3ab0*/  LDSM.16.M88.4 R36, [R80+0x8800] ;  /* 0x008800005024783b */ /* 0x000fe80000000200 */
[----:B------:R-:W-:Y:S01]  /*3ac0*/  LDSM.16.M88.4 R68, [R80+0x9800] ;  /* 0x009800005044783b */ /* 0x000fe20000000200 */
[C---:B------:R-:W-:Y:S03]  /*3ad0*/  HMMA.16816.F32.BF16 R20, R52.reuse, R16, RZ ;  /* 0x000000103414723c */ /* 0x040fe600000418ff */
[----:B------:R-:W-:Y:S04]  /*3ae0*/  LDSM.16.M88.4 R44, [R3+0x8000] ;  /* 0x00800000032c783b */ /* 0x000fe80000000200 */
[----:B------:R-:W-:Y:S01]  /*3af0*/  LDSM.16.M88.4 R76, [R86+0x2000] ;  /* 0x00200000564c783b */ /* 0x000fe20000000200 */
[C---:B------:R-:W-:Y:S03]  /*3b00*/  HMMA.16816.F32.BF16 R24, R52.reuse, R26, RZ ;  /* 0x0000001a3418723c */ /* 0x040fe600000418ff */
[----:B------:R-:W0:Y:S05]  /*3b10*/  LDGDEPBAR ;  /* 0x00000000000079af */ /* 0x000e2a0000000000 */
[C---:B------:R-:W-:Y:S08]  /*3b20*/  HMMA.16816.F32.BF16 R16, R52.reuse, R18, RZ ;  /* 0x000000123410723c */ /* 0x040ff000000418ff */
[----:B------:R-:W-:Y:S08]  /*3b30*/  HMMA.16816.F32.BF16 R64, R52, R60, RZ ;  /* 0x0000003c3440723c */ /* 0x000ff000000418ff */
[C---:B-1----:R-:W-:Y:S08]  /*3b40*/  HMMA.16816.F32.BF16 R28, R40.reuse, R4, R28 ;  /* 0x00000004281c723c */ /* 0x042ff0000004181c */
[C---:B------:R-:W-:Y:S01]  /*3b50*/  HMMA.16816.F32.BF16 R24, R40.reuse, R6, R24 ;  /* 0x000000062818723c */ /* 0x040fe20000041818 */
[----:B------:R-:W1:Y:S07]  /*3b60*/  LDSM.16.M88.4 R4, [R86] ;  /* 0x000000005604783b */ /* 0x000e6e0000000200 */
[C---:B--2---:R-:W-:Y:S08]  /*3b70*/  HMMA.16816.F32.BF16 R20, R40.reuse, R8, R20 ;  /* 0x000000082814723c */ /* 0x044ff00000041814 */
[----:B------:R-:W-:Y:S01]  /*3b80*/  HMMA.16816.F32.BF16 R16, R40, R10, R16 ;  /* 0x0000000a2810723c */ /* 0x000fe20000041810 */
[----:B------:R-:W2:Y:S07]  /*3b90*/  LDSM.16.M88.4 R8, [R80+0x9000] ;  /* 0x009000005008783b */ /* 0x000eae0000000200 */
[C---:B------:R-:W-:Y:S08]  /*3ba0*/  HMMA.16816.F32.BF16 R60, R52.reuse, R62, RZ ;  /* 0x0000003e343c723c */ /* 0x040ff000000418ff */
[C---:B---3--:R-:W-:Y:S08]  /*3bb0*/  HMMA.16816.F32.BF16 R56, R52.reuse, R32, RZ ;  /* 0x000000203438723c */ /* 0x048ff000000418ff */
[----:B------:R-:W-:Y:S01]  /*3bc0*/  HMMA.16816.F32.BF16 R52, R52, R34, RZ ;  /* 0x000000223434723c */ /* 0x000fe200000418ff */
[----:B------:R-:W3:Y:S07]  /*3bd0*/  LDSM.16.M88.4 R32, [R84] ;  /* 0x000000005420783b */ /* 0x000eee0000000200 */
[C---:B----4-:R-:W-:Y:S08]  /*3be0*/  HMMA.16816.F32.BF16 R64, R40.reuse, R12, R64 ;  /* 0x0000000c2840723c */ /* 0x050ff00000041840 */
[C---:B------:R-:W-:Y:S01]  /*3bf0*/  HMMA.16816.F32.BF16 R60, R40.reuse, R14, R60 ;  /* 0x0000000e283c723c */ /* 0x040fe2000004183c */
[----:B------:R-:W4:Y:S07]  /*3c00*/  LDSM.16.M88.4 R12, [R3+0x8800] ;  /* 0x00880000030c783b */ /* 0x000f2e0000000200 */
        /* <DEDUP_REMOVED lines=10> */
[C---:B--2---:R-:W-:Y:S08]  /*3cb0*/  HMMA.16816.F32.BF16 R64, R4.reuse, R8, R64 ;  /* 0x000000080440723c */ /* 0x044ff00000041840 */
[C---:B------:R-:W-:Y:S01]  /*3cc0*/  HMMA.16816.F32.BF16 R60, R4.reuse, R10, R60 ;  /* 0x0000000a043c723c */ /* 0x040fe2000004183c */
[----:B------:R-:W2:Y:S07]  /*3cd0*/  LDSM.16.M88.4 R8, [R88+UR5+0xa000] ;  /* 0x00a000055808783b */ /* 0x000eae0008000200 */
[C---:B------:R-:W-:Y:S08]  /*3ce0*/  HMMA.16816.F32.BF16 R56, R4.reuse, R68, R56 ;  /* 0x000000440438723c */ /* 0x040ff00000041838 */
[----:B------:R-:W-:Y:S01]  /*3cf0*/  HMMA.16816.F32.BF16 R52, R4, R70, R52 ;  /* 0x000000460434723c */ /* 0x000fe20000041834 */
[----:B------:R-:W2:Y:S04]  /*3d00*/  LDSM.16.M88.4 R4, [R88+UR5+0xa800] ;  /* 0x00a800055804783b */ /* 0x000ea80008000200 */
[----:B------:R-:W2:Y:S03]  /*3d10*/  LDSM.16.M88.4 R68, [R88+UR5+0xb800] ;  /* 0x00b800055844783b */ /* 0x000ea60008000200 */
[C---:B---3--:R-:W-:Y:S08]  /*3d20*/  HMMA.16816.F32.BF16 R28, R32.reuse, R44, R28 ;  /* 0x0000002c201c723c */ /* 0x048ff0000004181c */
[C---:B------:R-:W-:Y:S01]  /*3d30*/  HMMA.16816.F32.BF16 R24, R32.reuse, R46, R24 ;  /* 0x0000002e2018723c */ /* 0x040fe20000041818 */
[----:B------:R-:W-:Y:S07]  /*3d40*/  LDSM.16.M88.4 R44, [R82+0xa000] ;  /* 0x00a00000522c783b */ /* 0x000fee0000000200 */
[C---:B----4-:R-:W-:Y:S08]  /*3d50*/  HMMA.16816.F32.BF16 R20, R32.reuse, R12, R20 ;  /* 0x0000000c2014723c */ /* 0x050ff00000041814 */
[C---:B------:R-:W-:Y:S01]  /*3d60*/  HMMA.16816.F32.BF16 R16, R32.reuse, R14, R16 ;  /* 0x0000000e2010723c */ /* 0x040fe20000041810 */
[----:B------:R-:W3:Y:S07]  /*3d70*/  LDSM.16.M88.4 R12, [R87+0x2000] ;  /* 0x00200000570c783b */ /* 0x000eee0000000200 */
[C---:B-----5:R-:W-:Y:S08]  /*3d80*/  HMMA.16816.F32.BF16 R64, R32.reuse, R40, R64 ;  /* 0x000000282040723c */ /* 0x060ff00000041840 */
[C---:B------:R-:W-:Y:S01]  /*3d90*/  HMMA.16816.F32.BF16 R60, R32.reuse, R42, R60 ;  /* 0x0000002a203c723c */ /* 0x040fe2000004183c */
[----:B------:R-:W4:Y:S07]  /*3da0*/  LDSM.16.M88.4 R40, [R82+0xa800] ;  /* 0x00a800005228783b */ /* 0x000f2e0000000200 */
[C---:B-1----:R-:W-:Y:S08]  /*3db0*/  HMMA.16816.F32.BF16 R56, R32.reuse, R36, R56 ;  /* 0x000000242038723c */ /* 0x042ff00000041838 */
[----:B------:R-:W-:Y:S01]  /*3dc0*/  HMMA.16816.F32.BF16 R52, R32, R38, R52 ;  /* 0x000000262034723c */ /* 0x000fe20000041834 */
[----:B------:R-:W1:Y:S04]  /*3dd0*/  LDSM.16.M88.4 R36, [R82+0xb000] ;  /* 0x00b000005224783b */ /* 0x000e680000000200 */
[----:B------:R-:W5:Y:S03]  /*3de0*/  LDSM.16.M88.4 R32, [R82+0xb800] ;  /* 0x00b800005220783b */ /* 0x000f660000000200 */
[C---:B--2---:R-:W-:Y:S08]  /*3df0*/  HMMA.16816.F32.BF16 R28, R48.reuse, R8, R28 ;  /* 0x00000008301c723c */ /* 0x044ff0000004181c */
[C---:B------:R-:W-:Y:S01]  /*3e00*/  HMMA.16816.F32.BF16 R24, R48.reuse, R10, R24 ;  /* 0x0000000a3018723c */ /* 0x040fe20000041818 */
[----:B------:R-:W2:Y:S07]  /*3e10*/  LDSM.16.M88.4 R8, [R80+0xa000] ;  /* 0x00a000005008783b */ /* 0x000eae0000000200 */
[C---:B------:R-:W-:Y:S08]  /*3e20*/  HMMA.16816.F32.BF16 R20, R48.reuse, R4, R20 ;  /* 0x000000043014723c */ /* 0x040ff00000041814 */
[C---:B------:R-:W-:Y:S01]  /*3e30*/  HMMA.16816.F32.BF16 R16, R48.reuse, R6, R16 ;  /* 0x000000063010723c */ /* 0x040fe20000041810 */
[----:B------:R-:W2:Y:S07]  /*3e40*/  LDSM.16.M88.4 R4, [R80+0xa800] ;  /* 0x00a800005004783b */ /* 0x000eae0000000200 */
[C---:B------:R-:W-:Y:S08]  /*3e50*/  HMMA.16816.F32.BF16 R64, R48.reuse, R72, R64 ;  /* 0x000000483040723c */ /* 0x040ff00000041840 */
[C---:B------:R-:W-:Y:S01]  /*3e60*/  HMMA.16816.F32.BF16 R60, R48.reuse, R74, R60 ;  /* 0x0000004a303c723c */ /* 0x040fe2000004183c */
[----:B------:R-:W2:Y:S07]  /*3e70*/  LDSM.16.M88.4 R72, [R80+0xb000] ;  /* 0x00b000005048783b */ /* 0x000eae0000000200 */
[C---:B------:R-:W-:Y:S08]  /*3e80*/  HMMA.16816.F32.BF16 R56, R48.reuse, R68, R56 ;  /* 0x000000443038723c */ /* 0x040ff00000041838 */
[----:B------:R-:W-:Y:S01]  /*3e90*/  HMMA.16816.F32.BF16 R52, R48, R70, R52 ;  /* 0x000000463034723c */ /* 0x000fe20000041834 */
[----:B------:R-:W2:Y:S04]  /*3ea0*/  LDSM.16.M88.4 R68, [R80+0xb800] ;  /* 0x00b800005044783b */ /* 0x000ea80000000200 */
[----:B------:R-:W-:Y:S03]  /*3eb0*/  LDSM.16.M88.4 R48, [R84+0x2000] ;  /* 0x002000005430783b */ /* 0x000fe60000000200 */
[C---:B---3--:R-:W-:Y:S08]  /*3ec0*/  HMMA.16816.F32.BF16 R28, R12.reuse, R44, R28 ;  /* 0x0000002c0c1c723c */ /* 0x048ff0000004181c */
[C---:B------:R-:W-:Y:S01]  /*3ed0*/  HMMA.16816.F32.BF16 R24, R12.reuse, R46, R24 ;  /* 0x0000002e0c18723c */ /* 0x040fe20000041818 */
[----:B------:R-:W3:Y:S07]  /*3ee0*/  LDSM.16.M88.4 R44, [R3+0xa000] ;  /* 0x00a00000032c783b */ /* 0x000eee0000000200 */
        /* <DEDUP_REMOVED lines=8> */
[----:B------:R-:W-:Y:S04]  /*3f70*/  LDSM.16.M88.4 R12, [R90+0x4000] ;  /* 0x004000005a0c783b */ /* 0x000fe80000000200 */
[----:B------:R-:W-:Y:S03]  /*3f80*/  LDSM.16.M88.4 R32, [R3+0xb800] ;  /* 0x00b800000320783b */ /* 0x000fe60000000200 */
[C---:B--2---:R-:W-:Y:S08]  /*3f90*/  HMMA.16816.F32.BF16 R28, R76.reuse, R8, R28 ;  /* 0x000000084c1c723c */ /* 0x044ff0000004181c */
[C---:B------:R-:W-:Y:S01]  /*3fa0*/  HMMA.16816.F32.BF16 R24, R76.reuse, R10, R24 ;  /* 0x0000000a4c18723c */ /* 0x040fe20000041818 */
[----:B------:R-:W2:Y:S07]  /*3fb0*/  LDSM.16.M88.4 R8, [R88+UR5+0xc000] ;  /* 0x00c000055808783b */ /* 0x000eae0008000200 */
[C---:B------:R-:W-:Y:S08]  /*3fc0*/  HMMA.16816.F32.BF16 R20, R76.reuse, R4, R20 ;  /* 0x000000044c14723c */ /* 0x040ff00000041814 */
[C---:B------:R-:W-:Y:S01]  /*3fd0*/  HMMA.16816.F32.BF16 R16, R76.reuse, R6, R16 ;  /* 0x000000064c10723c */ /* 0x040fe20000041810 */
[----:B------:R-:W5:Y:S07]  /*3fe0*/  LDSM.16.M88.4 R4, [R88+UR5+0xc800] ;  /* 0x00c800055804783b */ /* 0x000f6e0008000200 */
[C---:B------:R-:W-:Y:S08]  /*3ff0*/  HMMA.16816.F32.BF16 R64, R76.reuse, R72, R64 ;  /* 0x000000484c40723c */ /* 0x040ff00000041840 */
[C---:B------:R-:W-:Y:S01]  /*4000*/  HMMA.16816.F32.BF16 R60, R76.reuse, R74, R60 ;  /* 0x0000004a4c3c723c */ /* 0x040fe2000004183c */
[----:B------:R-:W-:Y:S07]  /*4010*/  LDSM.16.M88.4 R72, [R90+0x6000] ;  /* 0x006000005a48783b */ /* 0x000fee0000000200 */
[C---:B------:R-:W-:Y:S08]  /*4020*/  HMMA.16816.F32.BF16 R56, R76.reuse, R68, R56 ;  /* 0x000000444c38723c */ /* 0x040ff00000041838 */
[----:B------:R-:W-:Y:S01]  /*4030*/  HMMA.16816.F32.BF16 R52, R76, R70, R52 ;  /* 0x000000464c34723c */ /* 0x000fe20000041834 */
[----:B------:R-:W-:Y:S07]  /*4040*/  LDSM.16.M88.4 R68, [R88+UR5+0xd800] ;  /* 0x00d800055844783b */ /* 0x000fee0008000200 */
[C---:B---3--:R-:W-:Y:S08]  /*4050*/  HMMA.16816.F32.BF16 R28, R48.reuse, R44, R28 ;  /* 0x0000002c301c723c */ /* 0x048ff0000004181c */
[C---:B------:R-:W-:Y:S01]  /*4060*/  HMMA.16816.F32.BF16 R24, R48.reuse, R46, R24 ;  /* 0x0000002e3018723c */ /* 0x040fe20000041818 */
[----:B------:R-:W3:Y:S07]  /*4070*/  LDSM.16.M88.4 R44, [R88+UR5+0xd000] ;  /* 0x00d00005582c783b */ /* 0x000eee0008000200 */
[C---:B----4-:R-:W-:Y:S08]  /*4080*/  HMMA.16816.F32.BF16 R20, R48.reuse, R40, R20 ;  /* 0x000000283014723c */ /* 0x050ff00000041814 */
[C---:B------:R-:W-:Y:S01]  /*4090*/  HMMA.16816.F32.BF16 R16, R48.reuse, R42, R16 ;  /* 0x0000002a3010723c */ /* 0x040fe20000041810 */
[----:B------:R-:W-:Y:S07]  /*40a0*/  LDSM.16.M88.4 R40, [R82+0xd800] ;  /* 0x00d800005228783b */ /* 0x000fee0000000200 */
[C---:B-1----:R-:W-:Y:S08]  /*40b0*/  HMMA.16816.F32.BF16 R64, R48.reuse, R36, R64 ;  /* 0x000000243040723c */ /* 0x042ff00000041840 */
[----:B------:R-:W-:Y:S01]  /*40c0*/  HMMA.16816.F32.BF16 R60, R48, R38, R60 ;  /* 0x00000026303c723c */ /* 0x000fe2000004183c */
[----:B------:R-:W-:Y:S07]  /*40d0*/  LDSM.16.M88.4 R36, [R87+0x4000] ;  /* 0x004000005724783b */ /* 0x000fee0000000200 */
[C---:B--2---:R-:W-:Y:S08]  /*40e0*/  HMMA.16816.F32.BF16 R28, R12.reuse, R8, R28 ;  /* 0x000000080c1c723c */ /* 0x044ff0000004181c */
[----:B------:R-:W-:Y:S01]  /*40f0*/  HMMA.16816.F32.BF16 R24, R12, R10, R24 ;  /* 0x0000000a0c18723c */ /* 0x000fe20000041818 */
[----:B------:R-:W1:Y:S07]  /*4100*/  LDSM.16.M88.4 R8, [R82+0xc800] ;  /* 0x00c800005208783b */ /* 0x000e6e0000000200 */
[C---:B------:R-:W-:Y:S08]  /*4110*/  HMMA.16816.F32.BF16 R56, R48.reuse, R32, R56 ;  /* 0x000000203038723c */ /* 0x040ff00000041838 */
[----:B------:R-:W-:Y:S01]  /*4120*/  HMMA.16816.F32.BF16 R52, R48, R34, R52 ;  /* 0x000000223034723c */ /* 0x000fe20000041834 */
[----:B------:R-:W2:Y:S04]  /*4130*/  LDSM.16.M88.4 R32, [R82+0xc000] ;  /* 0x00c000005220783b */ /* 0x000ea80000000200 */
[----:B------:R-:W-:Y:S03]  /*4140*/  LDSM.16.M88.4 R48, [R86+0x4000] ;  /* 0x004000005630783b */ /* 0x000fe60000000200 */
[C---:B-----5:R-:W-:Y:S08]  /*4150*/  HMMA.16816.F32.BF16 R20, R12.reuse, R4, R20 ;  /* 0x000000040c14723c */ /* 0x060ff00000041814 */
[C---:B------:R-:W-:Y:S01]  /*4160*/  HMMA.16816.F32.BF16 R16, R12.reuse, R6, R16 ;  /* 0x000000060c10723c */ /* 0x040fe20000041810 */
[----:B------:R-:W4:Y:S07]  /*4170*/  LDSM.16.M88.4 R4, [R82+0xd000] ;  /* 0x00d000005204783b */ /* 0x000f2e0000000200 */
[C---:B---3--:R-:W-:Y:S08]  /*4180*/  HMMA.16816.F32.BF16 R64, R12.reuse, R44, R64 ;  /* 0x0000002c0c40723c */ /* 0x048ff00000041840 */
[C---:B------:R-:W-:Y:S01]  /*4190*/  HMMA.16816.F32.BF16 R60, R12.reuse, R46, R60 ;  /* 0x0000002e0c3c723c */ /* 0x040fe2000004183c */
[----:B------:R-:W3:Y:S07]  /*41a0*/  LDSM.16.M88.4 R44, [R80+0xc000] ;  /* 0x00c00000502c783b */ /* 0x000eee0000000200 */
[C---:B------:R-:W-:Y:S08]  /*41b0*/  HMMA.16816.F32.BF16 R56, R12.reuse, R68, R56 ;  /* 0x000000440c38723c */ /* 0x040ff00000041838 */
[----:B------:R-:W-:Y:S01]  /*41c0*/  HMMA.16816.F32.BF16 R52, R12, R70, R52 ;  /* 0x000000460c34723c */ /* 0x000fe20000041834 */
[----:B------:R-:W5:Y:S04]  /*41d0*/  LDSM.16.M88.4 R12, [R80+0xc800] ;  /* 0x00c80000500c783b */ /* 0x000f680000000200 */
[----:B------:R-:W-:Y:S03]  /*41e0*/  LDSM.16.M88.4 R68, [R88+UR5+0xe000] ;  /* 0x00e000055844783b */ /* 0x000fe60008000200 */
[C---:B-1----:R-:W-:Y:S08]  /*41f0*/  HMMA.16816.F32.BF16 R20, R36.reuse, R8, R20 ;  /* 0x000000082414723c */ /* 0x042ff00000041814 */
[C---:B------:R-:W-:Y:S01]  /*4200*/  HMMA.16816.F32.BF16 R16, R36.reuse, R10, R16 ;  /* 0x0000000a2410723c */ /* 0x040fe20000041810 */
[----:B------:R-:W1:Y:S07]  /*4210*/  LDSM.16.M88.4 R8, [R80+0xd000] ;  /* 0x00d000005008783b */ /* 0x000e6e0000000200 */
[C---:B--2---:R-:W-:Y:S08]  /*4220*/  HMMA.16816.F32.BF16 R28, R36.reuse, R32, R28 ;  /* 0x00000020241c723c */ /* 0x044ff0000004181c */
[C---:B------:R-:W-:Y:S01]  /*4230*/  HMMA.16816.F32.BF16 R24, R36.reuse, R34, R24 ;  /* 0x000000222418723c */ /* 0x040fe20000041818 */
[----:B------:R-:W-:Y:S07]  /*4240*/  LDSM.16.M88.4 R32, [R3+0xc000] ;  /* 0x00c000000320783b */ /* 0x000fee0000000200 */
[C---:B----4-:R-:W-:Y:S08]  /*4250*/  HMMA.16816.F32.BF16 R64, R36.reuse, R4, R64 ;  /* 0x000000042440723c */ /* 0x050ff00000041840 */
[C---:B------:R-:W-:Y:S01]  /*4260*/  HMMA.16816.F32.BF16 R60, R36.reuse, R6, R60 ;  /* 0x00000006243c723c */ /* 0x040fe2000004183c */
[----:B------:R-:W2:Y:S07]  /*4270*/  LDSM.16.M88.4 R4, [R80+0xd800] ;  /* 0x00d800005004783b */ /* 0x000eae0000000200 */
[C---:B------:R-:W-:Y:S08]  /*4280*/  HMMA.16816.F32.BF16 R56, R36.reuse, R40, R56 ;  /* 0x000000282438723c */ /* 0x040ff00000041838 */
        /* <DEDUP_REMOVED lines=8> */
[----:B------:R-:W4:Y:S07]  /*4310*/  LDSM.16.M88.4 R12, [R3+0xd800] ;  /* 0x00d80000030c783b */ /* 0x000f2e0000000200 */
[C---:B-1----:R-:W-:Y:S08]  /*4320*/  HMMA.16816.F32.BF16 R64, R48.reuse, R8, R64 ;  /* 0x000000083040723c */ /* 0x042ff00000041840 */
[C---:B------:R-:W-:Y:S01]  /*4330*/  HMMA.16816.F32.BF16 R60, R48.reuse, R10, R60 ;  /* 0x0000000a303c723c */ /* 0x040fe2000004183c */
[----:B------:R-:W1:Y:S07]  /*4340*/  LDSM.16.M88.4 R8, [R88+UR5+0xe800] ;  /* 0x00e800055808783b */ /* 0x000e6e0008000200 */
[C---:B--2---:R-:W-:Y:S08]  /*4350*/  HMMA.16816.F32.BF16 R56, R48.reuse, R4, R56 ;  /* 0x000000043038723c */ /* 0x044ff00000041838 */
[----:B------:R-:W-:Y:S01]  /*4360*/  HMMA.16816.F32.BF16 R52, R48, R6, R52 ;  /* 0x000000063034723c */ /* 0x000fe20000041834 */
[----:B------:R-:W2:Y:S04]  /*4370*/  LDSM.16.M88.4 R4, [R88+UR5+0xf000] ;  /* 0x00f000055804783b */ /* 0x000ea80008000200 */
[----:B------:R-:W-:Y:S03]  /*4380*/  LDSM.16.M88.4 R48, [R86+0x6000] ;  /* 0x006000005630783b */ /* 0x000fe60000000200 */
[C---:B---3--:R-:W-:Y:S08]  /*4390*/  HMMA.16816.F32.BF16 R20, R36.reuse, R44, R20 ;  /* 0x0000002c2414723c */ /* 0x048ff00000041814 */
[C---:B------:R-:W-:Y:S01]  /*43a0*/  HMMA.16816.F32.BF16 R16, R36.reuse, R46, R16 ;  /* 0x0000002e2410723c */ /* 0x040fe20000041810 */
[----:B------:R-:W-:Y:S07]  /*43b0*/  LDSM.16.M88.4 R44, [R82+0xf800] ;  /* 0x00f80000522c783b */ /* 0x000fee0000000200 */
[C---:B----4-:R-:W-:Y:S08]  /*43c0*/  HMMA.16816.F32.BF16 R56, R36.reuse, R12, R56 ;  /* 0x0000000c2438723c */ /* 0x050ff00000041838 */
[C---:B------:R-:W-:Y:S01]  /*43d0*/  HMMA.16816.F32.BF16 R52, R36.reuse, R14, R52 ;  /* 0x0000000e2434723c */ /* 0x040fe20000041834 */
[----:B------:R-:W3:Y:S04]  /*43e0*/  LDSM.16.M88.4 R12, [R88+UR5+0xf800] ;  /* 0x00f80005580c783b */ /* 0x000ee80008000200 */
[----:B------:R-:W-:Y:S03]  /*43f0*/  LDSM.16.M88.4 R88, [R3+0xe000] ;  /* 0x00e000000358783b */ /* 0x000fe60000000200 */
[C---:B------:R-:W-:Y:S08]  /*4400*/  HMMA.16816.F32.BF16 R28, R36.reuse, R32, R28 ;  /* 0x00000020241c723c */ /* 0x040ff0000004181c */
[C---:B------:R-:W-:Y:S01]  /*4410*/  HMMA.16816.F32.BF16 R24, R36.reuse, R34, R24 ;  /* 0x000000222418723c */ /* 0x040fe20000041818 */
[----:B------:R-:W-:Y:S07]  /*4420*/  LDSM.16.M88.4 R32, [R82+0xe000] ;  /* 0x00e000005220783b */ /* 0x000fee0000000200 */
        /* <DEDUP_REMOVED lines=9> */
[----:B------:R-:W2:Y:S07]  /*44c0*/  LDSM.16.M88.4 R4, [R80+0xe000] ;  /* 0x00e000005004783b */ /* 0x000eae0000000200 */
[C---:B------:R-:W-:Y:S08]  /*44d0*/  HMMA.16816.F32.BF16 R28, R72.reuse, R68, R28 ;  /* 0x00000044481c723c */ /* 0x040ff0000004181c */
[C---:B------:R-:W-:Y:S08]  /*44e0*/  HMMA.16816.F32.BF16 R24, R72.reuse, R70, R24 ;  /* 0x000000464818723c */ /* 0x040ff00000041818 */
[C---:B---3--:R-:W-:Y:S01]  /*44f0*/  HMMA.16816.F32.BF16 R68, R72.reuse, R12, R56 ;  /* 0x0000000c4844723c */ /* 0x048fe20000041838 */
[----:B------:R-:W3:Y:S07]  /*4500*/  LDSM.16.M88.4 R56, [R80+0xe800] ;  /* 0x00e800005038783b */ /* 0x000eee0000000200 */
[----:B------:R-:W-:Y:S01]  /*4510*/  HMMA.16816.F32.BF16 R52, R72, R14, R52 ;  /* 0x0000000e4834723c */ /* 0x000fe20000041834 */
[----:B------:R-:W5:Y:S04]  /*4520*/  LDSM.16.M88.4 R12, [R80+0xf000] ;  /* 0x00f00000500c783b */ /* 0x000f680000000200 */
[----:B------:R-:W-:Y:S03]  /*4530*/  LDSM.16.M88.4 R72, [R80+0xf800] ;  /* 0x00f800005048783b */ /* 0x000fe60000000200 */
[----:B----4-:R-:W-:Y:S01]  /*4540*/  HMMA.16816.F32.BF16 R76, R36, R32, R28 ;  /* 0x00000020244c723c */ /* 0x010fe2000004181c */
[----:B------:R-:W4:Y:S01]  /*4550*/  LDSM.16.M88.4 R28, [R84+0x6000] ;  /* 0x00600000541c783b */ /* 0x000f220000000200 */
[----:B------:R-:W-:-:S06]  /*4560*/  IMAD.U32 R33, RZ, RZ, UR13 ;  /* 0x0000000dff217e24 */ /* 0x000fcc000f8e00ff */
[C---:B------:R-:W-:Y:S08]  /*4570*/  HMMA.16816.F32.BF16 R24, R36.reuse, R34, R24 ;  /* 0x000000222418723c */ /* 0x040ff00000041818 */
[C---:B-1----:R-:W-:Y:S08]  /*4580*/  HMMA.16816.F32.BF16 R20, R36.reuse, R8, R20 ;  /* 0x000000082414723c */ /* 0x042ff00000041814 */
[C---:B------:R-:W-:Y:S01]  /*4590*/  HMMA.16816.F32.BF16 R16, R36.reuse, R10, R16 ;  /* 0x0000000a2410723c */ /* 0x040fe20000041810 */
[----:B------:R-:W1:Y:S07]  /*45a0*/  LDSM.16.M88.4 R8, [R3+0xe800] ;  /* 0x00e800000308783b */ /* 0x000e6e0000000200 */
[----:B------:R-:W-:Y:S08]  /*45b0*/  HMMA.16816.F32.BF16 R64, R36, R40, R64 ;  /* 0x000000282440723c */ /* 0x000ff00000041840 */
[C---:B--2---:R-:W-:Y:S08]  /*45c0*/  HMMA.16816.F32.BF16 R76, R48.reuse, R4, R76 ;  /* 0x00000004304c723c */ /* 0x044ff0000004184c */
[----:B------:R-:W-:Y:S01]  /*45d0*/  HMMA.16816.F32.BF16 R24, R48, R6, R24 ;  /* 0x000000063018723c */ /* 0x000fe20000041818 */
[----:B------:R-:W2:Y:S07]  /*45e0*/  LDSM.16.M88.4 R4, [R3+0xf000] ;  /* 0x00f000000304783b */ /* 0x000eae0000000200 */
[----:B------:R-:W-:Y:S08]  /*45f0*/  HMMA.16816.F32.BF16 R60, R36, R42, R60 ;  /* 0x0000002a243c723c */ /* 0x000ff0000004183c */
[C---:B---3--:R-:W-:Y:S08]  /*4600*/  HMMA.16816.F32.BF16 R20, R48.reuse, R56, R20 ;  /* 0x000000383014723c */ /* 0x048ff00000041814 */
[----:B-----5:R-:W-:Y:S01]  /*4610*/  HMMA.16816.F32.BF16 R64, R48, R12, R64 ;  /* 0x0000000c3040723c */ /* 0x020fe20000041840 */
[----:B------:R-:W-:-:S05]  /*4620*/  IMAD.SHL.U32 R12, R214, 0x2, RZ ;  /* 0x00000002d60c7824 */ /* 0x000fca00078e00ff */
[----:B------:R-:W-:Y:S02]  /*4630*/  LOP3.LUT R12, R12, 0x6, RZ, 0xc0, !PT ;  /* 0x000000060c0c7812 */ /* 0x000fe400078ec0ff */
[----:B------:R-:W-:Y:S03]  /*4640*/  HMMA.16816.F32.BF16 R16, R48, R58, R16 ;  /* 0x0000003a3010723c */ /* 0x000fe60000041810 */
[----:B------:R-:W-:-:S04]  /*4650*/  IMAD R33, R33, 0x40, R12 ;  /* 0x0000004021217824 */ /* 0x000fc800078e020c */
[C---:B------:R-:W-:Y:S01]  /*4660*/  VIADD R32, R33.reuse, 0x8 ;  /* 0x0000000821207836 */ /* 0x040fe20000000000 */
[----:B----4-:R-:W-:Y:S01]  /*4670*/  HMMA.16816.F32.BF16 R76, R28, R88, R76 ;  /* 0x000000581c4c723c */ /* 0x010fe2000004184c */
[C---:B------:R-:W-:Y:S01]  /*4680*/  ISETP.GE.AND P1, PT, R33.reuse, UR22, PT ;  /* 0x0000001621007c0c */ /* 0x040fe2000bf26270 */
[C---:B------:R-:W-:Y:S02]  /*4690*/  VIADD R34, R33.reuse, 0x1 ;  /* 0x0000000121227836 */ /* 0x040fe40000000000 */
[----:B------:R-:W-:Y:S01]  /*46a0*/  ISETP.GE.AND P5, PT, R32, UR22, PT ;  /* 0x0000001620007c0c */ /* 0x000fe2000bfa6270 */
[----:B------:R-:W-:Y:S02]  /*46b0*/  VIADD R32, R33, 0x9 ;  /* 0x0000000921207836 */ /* 0x000fe40000000000 */
[----:B------:R-:W-:Y:S01]  /*46c0*/  ISETP.GE.AND P6, PT, R34, UR22, PT ;  /* 0x0000001622007c0c */ /* 0x000fe2000bfc6270 */
[----:B------:R-:W-:Y:S01]  /*46d0*/  HMMA.16816.F32.BF16 R60, R48, R14, R60 ;  /* 0x0000000e303c723c */ /* 0x000fe2000004183c */
[----:B------:R3:W4:Y:S01]  /*46e0*/  LDSM.16.M88.4 R12, [R3+0xf800] ;  /* 0x00f80000030c783b */ /* 0x0007220000000200 */
[----:B------:R-:W-:Y:S01]  /*46f0*/  ISETP.GE.AND P4, PT, R32, UR22, PT ;  /* 0x0000001620007c0c */ /* 0x000fe2000bf86270 */
[----:B------:R-:W-:-:S05]  /*4700*/  DEPBAR.LE SB0, 0x0 ;  /* 0x000080000000791a */ /* 0x000fca0000000000 */
[----:B------:R-:W-:Y:S03]  /*4710*/  HMMA.16816.F32.BF16 R68, R36, R44, R68 ;  /* 0x0000002c2444723c */ /* 0x000fe60000041844 */
[----:B------:R-:W-:Y:S02]  /*4720*/  FSEL R78, R78, -INF , !P1 ;  /* 0xff8000004e4e7808 */ /* 0x000fe40004800000 */
[----:B------:R-:W-:Y:S02]  /*4730*/  FSEL R32, R79, -INF , !P6 ;  /* 0xff8000004f207808 */ /* 0x000fe40007000000 */
[----:B------:R-:W-:Y:S01]  /*4740*/  FSEL R77, R77, -INF , !P6 ;  /* 0xff8000004d4d7808 */ /* 0x000fe20007000000 */
[C---:B------:R-:W-:Y:S08]  /*4750*/  HMMA.16816.F32.BF16 R24, R28.reuse, R90, R24 ;  /* 0x0000005a1c18723c */ /* 0x040ff00000041818 */
[----:B-1----:R-:W-:Y:S01]  /*4760*/  HMMA.16816.F32.BF16 R20, R28, R8, R20 ;  /* 0x000000081c14723c */ /* 0x002fe20000041814 */
[C---:B------:R-:W-:Y:S01]  /*4770*/  VIADD R8, R33.reuse, 0x11 ;  /* 0x0000001121087836 */ /* 0x040fe20000000000 */
[----:B---3--:R-:W-:Y:S01]  /*4780*/  FSEL R3, R76, -INF , !P1 ;  /* 0xff8000004c037808 */ /* 0x008fe20004800000 */
[----:B------:R-:W-:-:S03]  /*4790*/  VIADD R9, R33, 0x10 ;  /* 0x0000001021097836 */ /* 0x000fc60000000000 */
[----:B------:R-:W-:Y:S01]  /*47a0*/  ISETP.GE.AND P1, PT, R8, UR22, PT ;  /* 0x0000001608007c0c */ /* 0x000fe2000bf26270 */
[----:B------:R-:W-:Y:S01]  /*47b0*/  VIADD R8, R33, 0x19 ;  /* 0x0000001921087836 */ /* 0x000fe20000000000 */
[----:B------:R-:W-:Y:S01]  /*47c0*/  HMMA.16816.F32.BF16 R52, R36, R46, R52 ;  /* 0x0000002e2434723c */ /* 0x000fe20000041834 */
[----:B------:R-:W-:Y:S01]  /*47d0*/  ISETP.GE.AND P3, PT, R9, UR22, PT ;  /* 0x0000001609007c0c */ /* 0x000fe2000bf66270 */
[C---:B------:R-:W-:Y:S01]  /*47e0*/  VIADD R9, R33.reuse, 0x18 ;  /* 0x0000001821097836 */ /* 0x040fe20000000000 */
[----:B------:R-:W-:Y:S02]  /*47f0*/  FSEL R26, R26, -INF , !P5 ;  /* 0xff8000001a1a7808 */ /* 0x000fe40006800000 */
[----:B------:R-:W-:Y:S02]  /*4800*/  FSEL R35, R24, -INF , !P5 ;  /* 0xff80000018237808 */ /* 0x000fe40006800000 */
[----:B------:R-:W-:Y:S01]  /*4810*/  ISETP.GE.AND P5, PT, R8, UR22, PT ;  /* 0x0000001608007c0c */ /* 0x000fe2000bfa6270 */
[----:B------:R-:W-:Y:S01]  /*4820*/  HMMA.16816.F32.BF16 R16, R28, R10, R16 ;  /* 0x0000000a1c10723c */ /* 0x000fe20000041810 */
[----:B------:R-:W-:Y:S01]  /*4830*/  VIADD R8, R33, 0x20 ;  /* 0x0000002021087836 */ /* 0x000fe20000000000 */
[----:B------:R-:W-:-:S02]  /*4840*/  ISETP.GE.AND P6, PT, R9, UR22, PT ;  /* 0x0000001609007c0c */ /* 0x000fc4000bfc6270 */
[----:B------:R-:W-:Y:S02]  /*4850*/  FSEL R22, R22, -INF , !P3 ;  /* 0xff80000016167808 */ /* 0x000fe40005800000 */
[----:B------:R-:W-:Y:S02]  /*4860*/  FSEL R11, R20, -INF , !P3 ;  /* 0xff800000140b7808 */ /* 0x000fe40005800000 */
[----:B--2---:R-:W-:Y:S01]  /*4870*/  HMMA.16816.F32.BF16 R64, R28, R4, R64 ;  /* 0x000000041c40723c */ /* 0x004fe20000041840 */
[----:B------:R-:W-:Y:S01]  /*4880*/  VIADD R5, R33, 0x21 ;  /* 0x0000002121057836 */ /* 0x000fe20000000000 */
[----:B------:R-:W-:Y:S02]  /*4890*/  FSEL R4, R27, -INF , !P4 ;  /* 0xff8000001b047808 */ /* 0x000fe40006000000 */
[----:B------:R-:W-:Y:S02]  /*48a0*/  FSEL R25, R25, -INF , !P4 ;  /* 0xff80000019197808 */ /* 0x000fe40006000000 */
[----:B------:R-:W-:Y:S01]  /*48b0*/  ISETP.GE.AND P3, PT, R5, UR22, PT ;  /* 0x0000001605007c0c */ /* 0x000fe2000bf66270 */
[----:B------:R-:W-:Y:S01]  /*48c0*/  VIADD R5, R33, 0x28 ;  /* 0x0000002821057836 */ /* 0x000fe20000000000 */
[----:B------:R-:W-:Y:S01]  /*48d0*/  HMMA.16816.F32.BF16 R68, R48, R72, R68 ;  /* 0x000000483044723c */ /* 0x000fe20000041844 */
[----:B------:R-:W-:-:S02]  /*48e0*/  FSEL R20, R23, -INF , !P1 ;  /* 0xff80000017147808 */ /* 0x000fc40004800000 */
[----:B------:R-:W-:Y:S02]  /*48f0*/  ISETP.GE.AND P4, PT, R8, UR22, PT ;  /* 0x0000001608007c0c */ /* 0x000fe4000bf86270 */
[----:B------:R-:W-:Y:S02]  /*4900*/  FSEL R8, R18, -INF , !P6 ;  /* 0xff80000012087808 */ /* 0x000fe40007000000 */
[----:B------:R-:W-:Y:S01]  /*4910*/  FSEL R9, R17, -INF , !P5 ;  /* 0xff80000011097808 */ /* 0x000fe20006800000 */
[----:B------:R-:W-:Y:S01]  /*4920*/  HMMA.16816.F32.BF16 R52, R48, R74, R52 ;  /* 0x0000004a3034723c */ /* 0x000fe20000041834 */
[----:B------:R-:W-:Y:S02]  /*4930*/  FSEL R10, R19, -INF , !P5 ;  /* 0xff800000130a7808 */ /* 0x000fe40006800000 */
[----:B------:R-:W-:Y:S02]  /*4940*/  FSEL R218, R66, -INF , !P4 ;  /* 0xff80000042da7808 */ /* 0x000fe40006000000 */
[----:B------:R-:W-:-:S02]  /*4950*/  FSEL R199, R64, -INF , !P4 ;  /* 0xff80000040c77808 */ /* 0x000fc40006000000 */
[----:B------:R-:W-:Y:S01]  /*4960*/  FSEL R198, R67, -INF , !P3 ;  /* 0xff80000043c67808 */ /* 0x000fe20005800000 */
[C---:B------:R-:W-:Y:S01]  /*4970*/  HMMA.16816.F32.BF16 R60, R28.reuse, R6, R60 ;  /* 0x000000061c3c723c */ /* 0x040fe2000004183c */
[----:B------:R-:W-:Y:S01]  /*4980*/  VIADD R6, R33, 0x29 ;  /* 0x0000002921067836 */ /* 0x000fe20000000000 */
[----:B------:R-:W-:Y:S01]  /*4990*/  FSEL R7, R21, -INF , !P1 ;  /* 0xff80000015077808 */ /* 0x000fe20004800000 */
[----:B------:R-:W-:Y:S01]  /*49a0*/  BAR.SYNC.DEFER_BLOCKING 0x0 ;  /* 0x0000000000007b1d */ /* 0x000fe20000010000 */
[----:B------:R-:W-:Y:S02]  /*49b0*/  ISETP.GE.AND P1, PT, R5, UR22, PT ;  /* 0x0000001605007c0c */ /* 0x000fe4000bf26270 */
[----:B------:R-:W-:Y:S02]  /*49c0*/  FSEL R5, R16, -INF , !P6 ;  /* 0xff80000010057808 */ /* 0x000fe40007000000 */
[----:B------:R-:W-:Y:S01]  /*49d0*/  ISETP.GE.AND P6, PT, R6, UR22, PT ;  /* 0x0000001606007c0c */ /* 0x000fe2000bfc6270 */
[----:B------:R-:W-:Y:S01]  /*49e0*/  VIADD R6, R33, 0x31 ;  /* 0x0000003121067836 */ /* 0x000fe20000000000 */
[----:B----4-:R-:W-:Y:S01]  /*49f0*/  HMMA.16816.F32.BF16 R68, R28, R12, R68 ;  /* 0x0000000c1c44723c */ /* 0x010fe20000041844 */
[----:B------:R-:W-:Y:S01]  /*4a00*/  FSEL R193, R65, -INF , !P3 ;  /* 0xff80000041c17808 */ /* 0x000fe20005800000 */
[----:B------:R-:W-:Y:S01]  /*4a10*/  VIADD R12, R33, 0x30 ;  /* 0x00000030210c7836 */ /* 0x000fe20000000000 */
[----:B------:R-:W-:-:S02]  /*4a20*/  FMNMX3.FTZ R13, R78, R32, R26, !PT ;  /* 0x000000204e0d7276 */ /* 0x000fc4000781001a */
[----:B------:R-:W-:Y:S01]  /*4a30*/  ISETP.GE.AND P4, PT, R6, UR22, PT ;  /* 0x0000001606007c0c */ /* 0x000fe2000bf86270 */
[C---:B------:R-:W-:Y:S01]  /*4a40*/  VIADD R6, R33.reuse, 0x38 ;  /* 0x0000003821067836 */ /* 0x040fe20000000000 */
[----:B------:R-:W-:Y:S01]  /*4a50*/  ISETP.GE.AND P5, PT, R12, UR22, PT ;  /* 0x000000160c007c0c */ /* 0x000fe2000bfa6270 */
[----:B------:R-:W-:Y:S01]  /*4a60*/  HMMA.16816.F32.BF16 R52, R28, R14, R52 ;  /* 0x0000000e1c34723c */ /* 0x000fe20000041834 */
[----:B------:R-:W-:Y:S01]  /*4a70*/  FSEL R197, R60, -INF , !P1 ;  /* 0xff8000003cc57808 */ /* 0x000fe20004800000 */
[----:B------:R-:W-:Y:S01]  /*4a80*/  VIADD R33, R33, 0x39 ;  /* 0x0000003921217836 */ /* 0x000fe20000000000 */
[----:B------:R-:W-:Y:S02]  /*4a90*/  ISETP.GE.AND P3, PT, R6, UR22, PT ;  /* 0x0000001606007c0c */ /* 0x000fe4000bf66270 */
[----:B------:R-:W-:Y:S02]  /*4aa0*/  FMNMX3.FTZ R6, R3, R77, R35, !PT ;  /* 0x0000004d03067276 */ /* 0x000fe40007810023 */
[----:B------:R-:W-:-:S02]  /*4ab0*/  FSEL R195, R61, -INF , !P6 ;  /* 0xff8000003dc37808 */ /* 0x000fc40007000000 */
[----:B------:R-:W-:Y:S02]  /*4ac0*/  FMNMX3.FTZ R6, R6, R25, R11, !PT ;  /* 0x0000001906067276 */ /* 0x000fe4000781000b */
[----:B------:R-:W-:Y:S02]  /*4ad0*/  FSEL R209, R68, -INF , !P5 ;  /* 0xff80000044d17808 */ /* 0x000fe40006800000 */
[----:B------:R-:W-:Y:S02]  /*4ae0*/  FMNMX3.FTZ R6, R6, R7, R5, !PT ;  /* 0x0000000706067276 */ /* 0x000fe40007810005 */
[----:B------:R-:W-:Y:S02]  /*4af0*/  FSEL R212, R62, -INF , !P1 ;  /* 0xff8000003ed47808 */ /* 0x000fe40004800000 */
[----:B------:R-:W-:Y:S02]  /*4b00*/  FMNMX3.FTZ R6, R6, R9, R199, !PT ;  /* 0x0000000906067276 */ /* 0x000fe400078100c7 */
[----:B------:R-:W-:-:S02]  /*4b10*/  ISETP.GE.AND P1, PT, R33, UR22, PT ;  /* 0x0000001621007c0c */ /* 0x000fc4000bf26270 */
[----:B------:R-:W-:Y:S02]  /*4b20*/  FMNMX3.FTZ R6, R6, R193, R197, !PT ;  /* 0x000000c106067276 */ /* 0x000fe400078100c5 */
[----:B------:R-:W-:Y:S02]  /*4b30*/  FSEL R207, R69, -INF , !P4 ;  /* 0xff80000045cf7808 */ /* 0x000fe40006000000 */
[----:B------:R-:W-:Y:S02]  /*4b40*/  FSEL R205, R52, -INF , !P3 ;  /* 0xff80000034cd7808 */ /* 0x000fe40005800000 */
[----:B------:R-:W-:Y:S02]  /*4b50*/  FMNMX3.FTZ R6, R6, R195, R209, !PT ;  /* 0x000000c306067276 */ /* 0x000fe400078100d1 */
[----:B------:R-:W-:Y:S02]  /*4b60*/  FSEL R203, R53, -INF , !P1 ;  /* 0xff80000035cb7808 */ /* 0x000fe40004800000 */
[----:B------:R-:W-:-:S02]  /*4b70*/  FMNMX3.FTZ R13, R13, R4, R22, !PT ;  /* 0x000000040d0d7276 */ /* 0x000fc40007810016 */
[----:B------:R-:W-:Y:S02]  /*4b80*/  FMNMX3.FTZ R6, R6, R207, R205, !PT ;  /* 0x000000cf06067276 */ /* 0x000fe400078100cd */
[----:B------:R-:W-:Y:S02]  /*4b90*/  FSEL R202, R63, -INF , !P6 ;  /* 0xff8000003fca7808 */ /* 0x000fe40007000000 */
[----:B------:R-:W-:Y:S02]  /*4ba0*/  FSEL R208, R70, -INF , !P5 ;  /* 0xff80000046d07808 */ /* 0x000fe40006800000 */
[----:B------:R-:W-:Y:S02]  /*4bb0*/  FSEL R206, R71, -INF , !P4 ;  /* 0xff80000047ce7808 */ /* 0x000fe40006000000 */
[----:B------:R-:W-:Y:S02]  /*4bc0*/  FSEL R204, R54, -INF , !P3 ;  /* 0xff80000036cc7808 */ /* 0x000fe40005800000 */
[----:B------:R-:W-:-:S02]  /*4bd0*/  FSEL R200, R55, -INF , !P1 ;  /* 0xff80000037c87808 */ /* 0x000fc40004800000 */
[----:B------:R-:W-:Y:S02]  /*4be0*/  FMNMX3.FTZ R15, R13, R20, R8, !PT ;  /* 0x000000140d0f7276 */ /* 0x000fe40007810008 */
[----:B------:R-:W-:Y:S01]  /*4bf0*/  FMNMX.FTZ R14, R203, R6, !PT ;  /* 0x00000006cb0e7209 */ /* 0x000fe20007810000 */
[----:B------:R-:W-:Y:S06]  /*4c00*/  BRA.U !UP1, `(.L_x_82) ;  /* 0x0000000509c47547 */ /* 0x000fec000b800000 */
[----:B------:R-:W-:-:S04]  /*4c10*/  ULEA.HI.SX32 UR4, UR19, 0xfffffffe, 0x1a ;  /* 0xfffffffe13047891 */ /* 0x000fc8000f8fd2ff */
[----:B------:R-:W-:Y:S02]  /*4c20*/  UIMAD.WIDE.U32 UR12, UR23, UR4, URZ ;  /* 0x00000004170c72a5 */ /* 0x000fe4000f8e00ff */
[----:B------:R-:W-:Y:S02]  /*4c30*/  UIMAD UR8, UR17, UR4, URZ ;  /* 0x00000004110872a4 */ /* 0x000fe4000f8e02ff */
[----:B------:R-:W-:Y:S02]  /*4c40*/  UIADD3 UR7, UP0, UPT, UR25, UR12, URZ ;  /* 0x0000000c19077290 */ /* 0x000fe4000ff1e0ff */
[----:B------:R-:W-:Y:S01]  /*4c50*/  UIADD3 UR8, UPT, UPT, UR13, UR8, URZ ;  /* 0x000000080d087290 */ /* 0x000fe2000fffe0ff */
[----:B------:R-:W-:Y:S01]  /*4c60*/  IMAD.U32 R28, RZ, RZ, UR12 ;  /* 0x0000000cff1c7e24 */ /* 0x000fe2000f8e00ff */
[----:B------:R-:W1:Y:S01]  /*4c70*/  LDCU UR4, c[0x0][0x440] ;  /* 0x00008800ff0477ac */ /* 0x000e620008000800 */
[----:B------:R-:W-:Y:S02]  /*4c80*/  IMAD.U32 R29, RZ, RZ, UR13 ;  /* 0x0000000dff1d7e24 */ /* 0x000fe4000f8e00ff */
[----:B------:R-:W-:Y:S01]  /*4c90*/  IMAD.U32 R17, RZ, RZ, UR7 ;  /* 0x00000007ff117e24 */ /* 0x000fe2000f8e00ff */
[----:B------:R-:W-:Y:S01]  /*4ca0*/  UIADD3.X UR6, UPT, UPT, UR24, UR8, URZ, UP0, !UPT ;  /* 0x0000000818067290 */ /* 0x000fe200087fe4ff */
[----:B------:R-:W-:Y:S01]  /*4cb0*/  IMAD.U32 R12, RZ, RZ, UR8 ;  /* 0x00000008ff0c7e24 */ /* 0x000fe2000f8e00ff */
[----:B------:R-:W-:Y:S01]  /*4cc0*/  UIADD3 UR25, UP0, UPT, UR25, UR7, URZ ;  /* 0x0000000719197290 */ /* 0x000fe2000ff1e0ff */
[----:B------:R-:W-:-:S02]  /*4cd0*/  LEA R18, P3, R28, R228, 0x1 ;  /* 0x000000e41c127211 */ /* 0x000fc400078608ff */
[CC--:B------:R-:W-:Y:S01]  /*4ce0*/  LEA R16, P1, R17.reuse, R228.reuse, 0x1 ;  /* 0x000000e411107211 */ /* 0x0c0fe200078208ff */
[----:B------:R-:W-:Y:S01]  /*4cf0*/  UIADD3.X UR24, UPT, UPT, UR24, UR6, URZ, UP0, !UPT ;  /* 0x0000000618187290 */ /* 0x000fe200087fe4ff */
[----:B------:R-:W-:Y:S01]  /*4d00*/  IMAD.U32 R6, RZ, RZ, UR6 ;  /* 0x00000006ff067e24 */ /* 0x000fe2000f8e00ff */
[-C--:B------:R-:W-:Y:S01]  /*4d10*/  LEA.HI.X R19, R28, R227.reuse, R12, 0x1, P3 ;  /* 0x000000e31c137211 */ /* 0x080fe200018f0c0c */
[----:B------:R-:W-:Y:S01]  /*4d20*/  IMAD.U32 R13, RZ, RZ, UR25 ;  /* 0x00000019ff0d7e24 */ /* 0x000fe2000f8e00ff */
[----:B------:R-:W-:Y:S02]  /*4d30*/  ULEA UR7, UP0, UR10, UR7, 0x5 ;  /* 0x000000070a077291 */ /* 0x000fe4000f8028ff */
[----:B------:R-:W-:Y:S01]  /*4d40*/  LEA.HI.X R17, R17, R227, R6, 0x1, P1 ;  /* 0x000000e311117211 */ /* 0x000fe200008f0c06 */
[----:B------:R-:W-:Y:S01]  /*4d50*/  IMAD.U32 R12, RZ, RZ, UR24 ;  /* 0x00000018ff0c7e24 */ /* 0x000fe2000f8e00ff */
[----:B-1----:R-:W-:Y:S01]  /*4d60*/  ISETP.GE.AND P5, PT, R215, UR4, PT ;  /* 0x00000004d7007c0c */ /* 0x002fe2000bfa6270 */
[----:B------:R-:W-:Y:S01]  /*4d70*/  ULEA.HI.X UR6, UR10, UR6, UR11, 0x5, UP0 ;  /* 0x000000060a067291 */ /* 0x000fe200080f2c0b */
[----:B------:R-:W-:Y:S01]  /*4d80*/  LEA R28, P1, R13, R228, 0x1 ;  /* 0x000000e40d1c7211 */ /* 0x000fe200078208ff */
[----:B------:R-:W-:Y:S01]  /*4d90*/  IMAD.U32 R6, RZ, RZ, UR7 ;  /* 0x00000007ff067e24 */ /* 0x000fe2000f8e00ff */
[----:B------:R-:W-:-:S02]  /*4da0*/  ISETP.GE.AND P4, PT, R233, UR4, PT ;  /* 0x00000004e9007c0c */ /* 0x000fc4000bf86270 */
[----:B------:R-:W-:Y:S02]  /*4db0*/  ISETP.GE.AND P3, PT, R232, UR4, PT ;  /* 0x00000004e8007c0c */ /* 0x000fe4000bf66270 */
[-C--:B------:R-:W-:Y:S01]  /*4dc0*/  LEA.HI.X R29, R13, R227.reuse, R12, 0x1, P1 ;  /* 0x000000e30d1d7211 */ /* 0x080fe200008f0c0c */
[----:B------:R-:W-:Y:S01]  /*4dd0*/  IMAD.U32 R12, RZ, RZ, UR6 ;  /* 0x00000006ff0c7e24 */ /* 0x000fe2000f8e00ff */
[----:B------:R-:W-:Y:S02]  /*4de0*/  ISETP.GE.AND P1, PT, R231, UR4, PT ;  /* 0x00000004e7007c0c */ /* 0x000fe4000bf26270 */
[C---:B------:R-:W-:Y:S01]  /*4df0*/  LEA R30, P6, R6.reuse, R228, 0x1 ;  /* 0x000000e4061e7211 */ /* 0x040fe200078c08ff */
[----:B------:R-:W-:Y:S01]  /*4e00*/  @!PT LDS RZ, [RZ] ;  /* 0x00000000fffff984 */ /* 0x000fe20000000800 */
[----:B------:R-:W-:Y:S01]  /*4e10*/  @!PT LDS RZ, [RZ] ;  /* 0x00000000fffff984 */ /* 0x000fe20000000800 */
[----:B------:R-:W-:Y:S01]  /*4e20*/  @!PT LDS RZ, [RZ] ;  /* 0x00000000fffff984 */ /* 0x000fe20000000800 */
[----:B------:R1:W-:Y:S03]  /*4e30*/  @!P5 LDGSTS.E.BYPASS.LTC128B.128 [R229+0x8000], desc[UR20][R18.64] ;  /* 0x0800000012e5dfae */ /* 0x0003e6000b981a14 */
[----:B------:R-:W-:Y:S01]  /*4e40*/  LEA.HI.X R31, R6, R227, R12, 0x1, P6 ;  /* 0x000000e3061f7211 */ /* 0x000fe200030f0c0c */
        /* <DEDUP_REMOVED lines=76> */
[----:B------:R-:W0:Y:S02]  /*5310*/  LDGDEPBAR ;  /* 0x00000000000079af */ /* 0x000e240000000000 */
.L_x_82:
[----:B------:R-:W-:Y:S01]  /*5320*/  FMNMX3.FTZ R13, R15, R10, R218, !PT ;  /* 0x0000000a0f0d7276 */ /* 0x000fe200078100da */
[----:B------:R-:W2:Y:S01]  /*5330*/  LDCU UR4, c[0x0][0x45c] ;  /* 0x00008b80ff0477ac */ /* 0x000ea20008000800 */
[----:B------:R-:W3:Y:S01]  /*5340*/  SHFL.BFLY PT, R15, R14, 0x2, 0x1f ;  /* 0x0c401f000e0f7f89 */ /* 0x000ee200000e0000 */
[----:B------:R-:W-:Y:S02]  /*5350*/  LOP3.LUT R196, R85, 0x200, R2, 0xf8, !PT ;  /* 0x0000020055c47812 */ /* 0x000fe400078ef802 */
[----:B------:R-:W-:Y:S02]  /*5360*/  FMNMX3.FTZ R13, R13, R198, R212, !PT ;  /* 0x000000c60d0d7276 */ /* 0x000fe400078100d4 */
[----:B------:R-:W-:Y:S02]  /*5370*/  LEA R196, R196, UR5, 0x1 ;  /* 0x00000005c4c47c11 */ /* 0x000fe4000f8e08ff */
[----:B------:R-:W-:Y:S02]  /*5380*/  FMNMX3.FTZ R13, R13, R202, R208, !PT ;  /* 0x000000ca0d0d7276 */ /* 0x000fe400078100d0 */
[----:B------:R-:W-:Y:S01]  /*5390*/  IADD3 R190, PT, PT, R83, R196, RZ ;  /* 0x000000c453be7210 */ /* 0x000fe20007ffe0ff */
[----:B------:R-:W-:Y:S01]  /*53a0*/  LDSM.16.MT88.4 R156, [R196+0x10000] ;  /* 0x01000000c49c783b */ /* 0x000fe20000004200 */
[----:B------:R-:W-:-:S02]  /*53b0*/  FMNMX3.FTZ R13, R13, R206, R204, !PT ;  /* 0x000000ce0d0d7276 */ /* 0x000fc400078100cc */
[C---:B------:R-:W-:Y:S01]  /*53c0*/  IADD3 R191, PT, PT, R81.reuse, R196, RZ ;  /* 0x000000c451bf7210 */ /* 0x040fe20007ffe0ff */
[----:B------:R-:W-:Y:S01]  /*53d0*/  LDSM.16.MT88.4 R48, [R190+0x10000] ;  /* 0x01000000be30783b */ /* 0x000fe20000004200 */
[----:B------:R-:W-:Y:S02]  /*53e0*/  FMNMX.FTZ R12, R200, R13, !PT ;  /* 0x0000000dc80c7209 */ /* 0x000fe40007810000 */
[----:B------:R-:W-:Y:S01]  /*53f0*/  IADD3 R189, PT, PT, R81, R190, RZ ;  /* 0x000000be51bd7210 */ /* 0x000fe20007ffe0ff */
[----:B------:R-:W-:Y:S04]  /*5400*/  LDSM.16.MT88.4 R40, [R191+0x10000] ;  /* 0x01000000bf28783b */ /* 0x000fe80000004200 */
[----:B------:R-:W4:Y:S01]  /*5410*/  SHFL.BFLY PT, R13, R12, 0x2, 0x1f ;  /* 0x0c401f000c0d7f89 */ /* 0x000f2200000e0000 */
[----:B---3--:R-:W-:-:S03]  /*5420*/  FMNMX.FTZ R15, R14, R15, !PT ;  /* 0x0000000f0e0f7209 */ /* 0x008fc60007810000 */
[----:B------:R-:W-:Y:S04]  /*5430*/  LDSM.16.MT88.4 R56, [R189+0x10000] ;  /* 0x01000000bd38783b */ /* 0x000fe80000004200 */
[----:B------:R-:W3:Y:S04]  /*5440*/  SHFL.BFLY PT, R164, R15, 0x1, 0x1f ;  /* 0x0c201f000fa47f89 */ /* 0x000ee800000e0000 */
[----:B------:R-:W-:Y:S04]  /*5450*/  LDSM.16.MT88.4 R64, [R196+0x12000] ;  /* 0x01200000c440783b */ /* 0x000fe80000004200 */
[----:B------:R-:W-:Y:S04]  /*5460*/  LDSM.16.MT88.4 R72, [R191+0x12000] ;  /* 0x01200000bf48783b */ /* 0x000fe80000004200 */
[----:B------:R-:W-:Y:S01]  /*5470*/  LDSM.16.MT88.4 R80, [R190+0x12000] ;  /* 0x01200000be50783b */ /* 0x000fe20000004200 */
[----:B----4-:R-:W-:-:S03]  /*5480*/  FMNMX.FTZ R13, R12, R13, !PT ;  /* 0x0000000d0c0d7209 */ /* 0x010fc60007810000 */
[----:B------:R-:W-:Y:S04]  /*5490*/  LDSM.16.MT88.4 R88, [R189+0x12000] ;  /* 0x01200000bd58783b */ /* 0x000fe80000004200 */
[----:B------:R-:W4:Y:S01]  /*54a0*/  SHFL.BFLY PT, R6, R13, 0x1, 0x1f ;  /* 0x0c201f000d067f89 */ /* 0x000f2200000e0000 */
[----:B---3--:R-:W-:-:S03]  /*54b0*/  FMNMX.FTZ R164, R15, R164, !PT ;  /* 0x000000a40fa47209 */ /* 0x008fc60007810000 */
[----:B------:R-:W3:Y:S01]  /*54c0*/  LDSM.16.MT88.4 R96, [R196+0x14000] ;  /* 0x01400000c460783b */ /* 0x000ee20000004200 */
[C---:B------:R-:W-:Y:S01]  /*54d0*/  FSETP.NEU.FTZ.AND P1, PT, R164.reuse, -INF , PT ;  /* 0xff800000a400780b */ /* 0x040fe20003f3d000 */
[----:B--2---:R-:W-:Y:S02]  /*54e0*/  FMUL.FTZ R210, R164, UR4 ;  /* 0x00000004a4d27c20 */ /* 0x004fe40008410000 */
[----:B------:R-:W2:Y:S03]  /*54f0*/  LDSM.16.MT88.4 R104, [R191+0x14000] ;  /* 0x01400000bf68783b */ /* 0x000ea60000004200 */
[----:B------:R-:W-:Y:S01]  /*5500*/  FSEL R210, R210, RZ, P1 ;  /* 0x000000ffd2d27208 */ /* 0x000fe20000800000 */
[----:B------:R-:W5:Y:S04]  /*5510*/  LDSM.16.MT88.4 R112, [R190+0x14000] ;  /* 0x01400000be70783b */ /* 0x000f680000004200 */
[--C-:B------:R-:W-:Y:S01]  /*5520*/  FFMA.FTZ R188, R3, UR4, -R210.reuse ;  /* 0x0000000403bc7c23 */ /* 0x100fe200080108d2 */
[--C-:B------:R-:W-:Y:S01]  /*5530*/  FFMA.FTZ R187, R77, UR4, -R210.reuse ;  /* 0x000000044dbb7c23 */ /* 0x100fe200080108d2 */
[--C-:B------:R-:W-:Y:S01]  /*5540*/  FFMA.FTZ R184, R35, UR4, -R210.reuse ;  /* 0x0000000423b87c23 */ /* 0x100fe200080108d2 */
[--C-:B------:R-:W-:Y:S01]  /*5550*/  FFMA.FTZ R183, R25, UR4, -R210.reuse ;  /* 0x0000000419b77c23 */ /* 0x100fe200080108d2 */
[----:B------:R-:W5:Y:S01]  /*5560*/  LDSM.16.MT88.4 R120, [R189+0x14000] ;  /* 0x01400000bd78783b */ /* 0x000f620000004200 */
[--C-:B------:R-:W-:Y:S01]  /*5570*/  FFMA.FTZ R179, R7, UR4, -R210.reuse ;  /* 0x0000000407b37c23 */ /* 0x100fe200080108d2 */
[----:B----4-:R-:W-:Y:S01]  /*5580*/  FMNMX.FTZ R3, R13, R6, !PT ;  /* 0x000000060d037209 */ /* 0x010fe20007810000 */
[--C-:B------:R-:W-:Y:S01]  /*5590*/  FFMA.FTZ R176, R5, UR4, -R210.reuse ;  /* 0x0000000405b07c23 */ /* 0x100fe200080108d2 */
[----:B------:R-:W4:Y:S01]  /*55a0*/  LDSM.16.MT88.4 R128, [R196+0x16000] ;  /* 0x01600000c480783b */ /* 0x000f220000004200 */
[----:B------:R-:W-:Y:S01]  /*55b0*/  MUFU.EX2 R188, R188 ;  /* 0x000000bc00bc7308 */ /* 0x000fe20000000800 */
[C---:B------:R-:W-:Y:S01]  /*55c0*/  FSETP.NEU.FTZ.AND P1, PT, R3.reuse, -INF , PT ;  /* 0xff8000000300780b */ /* 0x040fe20003f3d000 */
[----:B------:R-:W-:Y:S01]  /*55d0*/  FMUL.FTZ R201, R3, UR4 ;  /* 0x0000000403c97c20 */ /* 0x000fe20008410000 */
[----:B------:R-:W4:Y:S01]  /*55e0*/  LDSM.16.MT88.4 R136, [R191+0x16000] ;  /* 0x01600000bf88783b */ /* 0x000f220000004200 */
[--C-:B------:R-:W-:Y:S01]  /*55f0*/  FFMA.FTZ R180, R11, UR4, -R210.reuse ;  /* 0x000000040bb47c23 */ /* 0x100fe200080108d2 */
[--C-:B------:R-:W-:Y:S01]  /*5600*/  FFMA.FTZ R167, R9, UR4, -R210.reuse ;  /* 0x0000000409a77c23 */ /* 0x100fe200080108d2 */
[--C-:B------:R-:W-:Y:S01]  /*5610*/  FFMA.FTZ R192, R199, UR4, -R210.reuse ;  /* 0x00000004c7c07c23 */ /* 0x100fe200080108d2 */
[----:B------:R-:W-:Y:S01]  /*5620*/  FSEL R201, R201, RZ, P1 ;  /* 0x000000ffc9c97208 */ /* 0x000fe20000800000 */
[----:B------:R-:W4:Y:S01]  /*5630*/  LDSM.16.MT88.4 R152, [R190+0x16000] ;  /* 0x01600000be98783b */ /* 0x000f220000004200 */
[----:B------:R-:W3:Y:S01]  /*5640*/  MUFU.EX2 R187, R187 ;  /* 0x000000bb00bb7308 */ /* 0x000ee20000000800 */
[--C-:B------:R-:W-:Y:S01]  /*5650*/  FFMA.FTZ R194, R197, UR4, -R210.reuse ;  /* 0x00000004c5c27c23 */ /* 0x100fe200080108d2 */
[--C-:B------:R-:W-:Y:S01]  /*5660*/  FFMA.FTZ R193, R193, UR4, -R210.reuse ;  /* 0x00000004c1c17c23 */ /* 0x100fe200080108d2 */
[--C-:B------:R-:W-:Y:S01]  /*5670*/  FFMA.FTZ R186, R78, UR4, -R201.reuse ;  /* 0x000000044eba7c23 */ /* 0x100fe200080108c9 */
[--C-:B------:R-:W-:Y:S01]  /*5680*/  FFMA.FTZ R185, R32, UR4, -R201.reuse ;  /* 0x0000000420b97c23 */ /* 0x100fe200080108c9 */
[--C-:B------:R-:W-:Y:S01]  /*5690*/  FFMA.FTZ R182, R26, UR4, -R201.reuse ;  /* 0x000000041ab67c23 */ /* 0x100fe200080108c9 */
[--C-:B------:R-:W-:Y:S01]  /*56a0*/  FFMA.FTZ R181, R4, UR4, -R201.reuse ;  /* 0x0000000404b57c23 */ /* 0x100fe200080108c9 */
[--C-:B------:R-:W-:Y:S01]  /*56b0*/  FFMA.FTZ R166, R8, UR4, -R201.reuse ;  /* 0x0000000408a67c23 */ /* 0x100fe200080108c9 */
[----:B------:R-:W4:Y:S01]  /*56c0*/  LDSM.16.MT88.4 R4, [R189+0x16000] ;  /* 0x01600000bd04783b */ /* 0x000f220000004200 */
[----:B------:R-:W-:Y:S01]  /*56d0*/  MUFU.EX2 R184, R184 ;  /* 0x000000b800b87308 */ /* 0x000fe20000000800 */
[--C-:B------:R-:W-:Y:S01]  /*56e0*/  FFMA.FTZ R165, R10, UR4, -R201.reuse ;  /* 0x000000040aa57c23 */ /* 0x100fe200080108c9 */
[--C-:B------:R-:W-:Y:S01]  /*56f0*/  FFMA.FTZ R178, R22, UR4, -R201.reuse ;  /* 0x0000000416b27c23 */ /* 0x100fe200080108c9 */
[----:B------:R-:W4:Y:S01]  /*5700*/  LDSM.16.MT88.4 R8, [R190+0x10800] ;  /* 0x01080000be08783b */ /* 0x000f220000004200 */
[--C-:B------:R-:W-:Y:S01]  /*5710*/  FFMA.FTZ R177, R20, UR4, -R201.reuse ;  /* 0x0000000414b17c23 */ /* 0x100fe200080108c9 */
[--C-:B------:R-:W-:Y:S01]  /*5720*/  FFMA.FTZ R195, R195, UR4, -R210.reuse ;  /* 0x00000004c3c37c23 */ /* 0x100fe200080108d2 */
[--C-:B------:R-:W-:Y:S01]  /*5730*/  FFMA.FTZ R197, R218, UR4, -R201.reuse ;  /* 0x00000004dac57c23 */ /* 0x100fe200080108c9 */
[----:B-1----:R-:W1:Y:S01]  /*5740*/  LDSM.16.MT88.4 R16, [R196+0x10800] ;  /* 0x01080000c410783b */ /* 0x002e620000004200 */
[----:B------:R-:W2:Y:S01]  /*5750*/  MUFU.EX2 R183, R183 ;  /* 0x000000b700b77308 */ /* 0x000ea20000000800 */
[----:B---3--:R-:W-:Y:S01]  /*5760*/  F2FP.BF16.F32.PACK_AB R148, R187, R188 ;  /* 0x000000bcbb94723e */ /* 0x008fe200000010ff */
        /* <DEDUP_REMOVED lines=9> */
[----:B------:R-:W-:Y:S01]  /*5800*/  LDSM.16.MT88.4 R172, [R189+0x10800] ;  /* 0x01080000bdac783b */ /* 0x000fe20000004200 */
[----:B------:R-:W-:Y:S01]  /*5810*/  FFMA.FTZ R210, R203, UR4, -R210 ;  /* 0x00000004cbd27c23 */ /* 0x000fe200080108d2 */
[--C-:B------:R-:W-:Y:S01]  /*5820*/  FFMA.FTZ R203, R208, UR4, -R201.reuse ;  /* 0x00000004d0cb7c23 */ /* 0x100fe200080108c9 */
[--C-:B------:R-:W-:Y:S01]  /*5830*/  FFMA.FTZ R206, R206, UR4, -R201.reuse ;  /* 0x00000004cece7c23 */ /* 0x100fe200080108c9 */
[----:B------:R-:W-:Y:S01]  /*5840*/  LDSM.16.MT88.4 R168, [R196+0x12800] ;  /* 0x01280000c4a8783b */ /* 0x000fe20000004200 */
[----:B------:R-:W5:Y:S01]  /*5850*/  MUFU.EX2 R185, R185 ;  /* 0x000000b900b97308 */ /* 0x000f620000000800 */
[----:B--2---:R-:W-:Y:S01]  /*5860*/  F2FP.BF16.F32.PACK_AB R150, R183, R184 ;  /* 0x000000b8b796723e */ /* 0x004fe200000010ff */
[--C-:B------:R-:W-:Y:S01]  /*5870*/  FFMA.FTZ R204, R204, UR4, -R201.reuse ;  /* 0x00000004cccc7c23 */ /* 0x100fe200080108c9 */
[----:B------:R-:W-:Y:S01]  /*5880*/  LDSM.16.MT88.4 R32, [R190+0x12800] ;  /* 0x01280000be20783b */ /* 0x000fe20000004200 */
[----:B------:R-:W-:Y:S01]  /*5890*/  FFMA.FTZ R235, R200, UR4, -R201 ;  /* 0x00000004c8eb7c23 */ /* 0x000fe200080108c9 */
[----:B------:R-:W-:-:S02]  /*58a0*/  FADD.FTZ R187, R188, R187 ;  /* 0x000000bbbcbb7221 */ /* 0x000fc40000010000 */
[----:B------:R-:W-:Y:S01]  /*58b0*/  LDSM.16.MT88.4 R28, [R189+0x12800] ;  /* 0x01280000bd1c783b */ /* 0x000fe20000004200 */
[----:B------:R-:W-:Y:S01]  /*58c0*/  MUFU.EX2 R182, R182 ;  /* 0x000000b600b67308 */ /* 0x000fe20000000800 */
[----:B------:R-:W-:Y:S02]  /*58d0*/  FADD.FTZ R184, R184, R187 ;  /* 0x000000bbb8b87221 */ /* 0x000fe40000010000 */
[----:B------:R-:W-:Y:S02]  /*58e0*/  LDSM.16.MT88.4 R24, [R191+0x14800] ;  /* 0x01480000bf18783b */ /* 0x000fe40000004200 */
[----:B------:R-:W-:-:S03]  /*58f0*/  FADD.FTZ R183, R183, R184 ;  /* 0x000000b8b7b77221 */ /* 0x000fc60000010000 */
[----:B------:R-:W2:Y:S01]  /*5900*/  MUFU.EX2 R181, R181 ;  /* 0x000000b500b57308 */ /* 0x000ea20000000800 */
[----:B-----5:R-:W-:Y:S01]  /*5910*/  F2FP.BF16.F32.PACK_AB R149, R185, R186 ;  /* 0x000000bab995723e */ /* 0x020fe200000010ff */
[----:B------:R-:W-:-:S06]  /*5920*/  FADD.FTZ R185, R186, R185 ;  /* 0x000000b9bab97221 */ /* 0x000fcc0000010000 */
[----:B------:R-:W-:Y:S08]  /*5930*/  MUFU.EX2 R180, R180 ;  /* 0x000000b400b47308 */ /* 0x000ff00000000800 */
[----:B------:R-:W5:Y:S01]  /*5940*/  MUFU.EX2 R179, R179 ;  /* 0x000000b300b37308 */ /* 0x000f620000000800 */
[----:B--2---:R-:W-:Y:S01]  /*5950*/  F2FP.BF16.F32.PACK_AB R151, R181, R182 ;  /* 0x000000b6b597723e */ /* 0x004fe200000010ff */
        /* <DEDUP_REMOVED lines=8> */
[----:B------:R-:W2:Y:S01]  /*59e0*/  MUFU.EX2 R177, R177 ;  /* 0x000000b100b17308 */ /* 0x000ea20000000800 */
[C---:B------:R-:W-:Y:S07]  /*59f0*/  HMMA.16816.F32.BF16 R36, R148.reuse, R40, RZ ;  /* 0x000000289424723c */ /* 0x040fee00000418ff */
[----:B------:R-:W-:Y:S01]  /*5a00*/  MUFU.EX2 R166, R166 ;  /* 0x000000a600a67308 */ /* 0x000fe20000000800 */
[C---:B------:R-:W-:Y:S07]  /*5a10*/  HMMA.16816.F32.BF16 R52, R148.reuse, R56, RZ ;  /* 0x000000389434723c */ /* 0x040fee00000418ff */
[----:B------:R-:W1:Y:S01]  /*5a20*/  MUFU.EX2 R165, R165 ;  /* 0x000000a500a57308 */ /* 0x000e620000000800 */
        /* <DEDUP_REMOVED lines=16> */
[C---:B----4-:R-:W-:Y:S07]  /*5b30*/  HMMA.16816.F32.BF16 R124, R148.reuse, R128, RZ ;  /* 0x00000080947c723c */ /* 0x050fee00000418ff */
        /* <DEDUP_REMOVED lines=25> */
[----:B-----5:R-:W-:Y:S01]  /*5cd0*/  F2FP.BF16.F32.PACK_AB R4, R179, R180 ;  /* 0x000000b4b304723e */ /* 0x020fe200000010ff */
[----:B------:R-:W-:Y:S01]  /*5ce0*/  FADD.FTZ R180, R180, R183 ;  /* 0x000000b7b4b47221 */ /* 0x000fe20000010000 */
[----:B--2---:R-:W-:Y:S01]  /*5cf0*/  F2FP.BF16.F32.PACK_AB R5, R177, R178 ;  /* 0x000000b2b105723e */ /* 0x004fe200000010ff */
[----:B------:R-:W-:-:S02]  /*5d00*/  FADD.FTZ R178, R178, R181 ;  /* 0x000000b5b2b27221 */ /* 0x000fc40000010000 */
[----:B------:R-:W-:Y:S02]  /*5d10*/  FADD.FTZ R179, R179, R180 ;  /* 0x000000b4b3b37221 */ /* 0x000fe40000010000 */
[----:B------:R-:W-:Y:S01]  /*5d20*/  HMMA.16816.F32.BF16 R148, R148, R6, RZ ;  /* 0x000000069494723c */ /* 0x000fe200000418ff */
[----:B------:R-:W-:Y:S01]  /*5d30*/  F2FP.BF16.F32.PACK_AB R6, R167, R176 ;  /* 0x000000b0a706723e */ /* 0x000fe200000010ff */
[----:B------:R-:W-:Y:S01]  /*5d40*/  FADD.FTZ R177, R177, R178 ;  /* 0x000000b2b1b17221 */ /* 0x000fe20000010000 */
[----:B-1----:R-:W-:Y:S01]  /*5d50*/  F2FP.BF16.F32.PACK_AB R7, R165, R166 ;  /* 0x000000a6a507723e */ /* 0x002fe200000010ff */
[----:B------:R-:W-:-:S04]  /*5d60*/  FADD.FTZ R176, R176, R179 ;  /* 0x000000b3b0b07221 */ /* 0x000fc80000010000 */
[----:B------:R-:W-:Y:S02]  /*5d70*/  FADD.FTZ R167, R167, R176 ;  /* 0x000000b0a7a77221 */ /* 0x000fe40000010000 */
[C---:B------:R-:W-:Y:S08]  /*5d80*/  HMMA.16816.F32.BF16 R44, R4.reuse, R8, R44 ;  /* 0x00000008042c723c */ /* 0x040ff0000004182c */
[C---:B------:R-:W-:Y:S01]  /*5d90*/  HMMA.16816.F32.BF16 R48, R4.reuse, R10, R48 ;  /* 0x0000000a0430723c */ /* 0x040fe20000041830 */
[----:B------:R-:W1:Y:S07]  /*5da0*/  LDSM.16.MT88.4 R8, [R189+0x14800] ;  /* 0x01480000bd08783b */ /* 0x000e6e0000004200 */
[C---:B------:R-:W-:Y:S08]  /*5db0*/  HMMA.16816.F32.BF16 R160, R4.reuse, R16, R160 ;  /* 0x0000001004a0723c */ /* 0x040ff000000418a0 */
[C---:B------:R-:W-:Y:S01]  /*5dc0*/  HMMA.16816.F32.BF16 R156, R4.reuse, R18, R156 ;  /* 0x00000012049c723c */ /* 0x040fe2000004189c */
[----:B------:R-:W2:Y:S07]  /*5dd0*/  LDSM.16.MT88.4 R16, [R196+0x14800] ;  /* 0x01480000c410783b */ /* 0x000eae0000004200 */
[C---:B---3--:R-:W-:Y:S08]  /*5de0*/  HMMA.16816.F32.BF16 R36, R4.reuse, R12, R36 ;  /* 0x0000000c0424723c */ /* 0x048ff00000041824 */
[C---:B------:R-:W-:Y:S01]  /*5df0*/  HMMA.16816.F32.BF16 R40, R4.reuse, R14, R40 ;  /* 0x0000000e0428723c */ /* 0x040fe20000041828 */
[----:B------:R-:W3:Y:S07]  /*5e00*/  LDSM.16.MT88.4 R12, [R190+0x14800] ;  /* 0x01480000be0c783b */ /* 0x000eee0000004200 */
[C---:B------:R-:W-:Y:S08]  /*5e10*/  HMMA.16816.F32.BF16 R68, R4.reuse, R20, R68 ;  /* 0x000000140444723c */ /* 0x040ff00000041844 */
        /* <DEDUP_REMOVED lines=9> */
[C---:B------:R-:W-:Y:S01]  /*5eb0*/  HMMA.16816.F32.BF16 R72, R4.reuse, R22, R72 ;  /* 0x000000160448723c */ /* 0x040fe20000041848 */
[----:B------:R-:W5:Y:S07]  /*5ec0*/  LDSM.16.MT88.4 R20, [R196+0x16800] ;  /* 0x01680000c414783b */ /* 0x000f6e0000004200 */
[C---:B-1----:R-:W-:Y:S08]  /*5ed0*/  HMMA.16816.F32.BF16 R144, R4.reuse, R8, R144 ;  /* 0x000000080490723c */ /* 0x042ff00000041890 */
[C---:B------:R-:W-:Y:S01]  /*5ee0*/  HMMA.16816.F32.BF16 R148, R4.reuse, R10, R148 ;  /* 0x0000000a0494723c */ /* 0x040fe20000041894 */
[----:B------:R-:W1:Y:S07]  /*5ef0*/  LDSM.16.MT88.4 R8, [R189+0x11000] ;  /* 0x01100000bd08783b */ /* 0x000e6e0000004200 */
[C---:B--2---:R-:W-:Y:S08]  /*5f00*/  HMMA.16816.F32.BF16 R132, R4.reuse, R16, R132 ;  /* 0x000000100484723c */ /* 0x044ff00000041884 */
[C---:B------:R-:W-:Y:S01]  /*5f10*/  HMMA.16816.F32.BF16 R136, R4.reuse, R18, R136 ;  /* 0x000000120488723c */ /* 0x040fe20000041888 */
[----:B------:R-:W-:Y:S07]  /*5f20*/  LDSM.16.MT88.4 R16, [R196+0x13000] ;  /* 0x01300000c410783b */ /* 0x000fee0000004200 */
[C---:B---3--:R-:W-:Y:S08]  /*5f30*/  HMMA.16816.F32.BF16 R140, R4.reuse, R12, R140 ;  /* 0x0000000c048c723c */ /* 0x048ff0000004188c */
[C---:B------:R-:W-:Y:S01]  /*5f40*/  HMMA.16816.F32.BF16 R152, R4.reuse, R14, R152 ;  /* 0x0000000e0498723c */ /* 0x040fe20000041898 */
[----:B------:R-:W2:Y:S07]  /*5f50*/  LDSM.16.MT88.4 R12, [R191+0x11000] ;  /* 0x01100000bf0c783b */ /* 0x000eae0000004200 */
        /* <DEDUP_REMOVED lines=14> */
[----:B------:R-:W3:Y:S07]  /*6040*/  LDSM.16.MT88.4 R24, [R196+0x11000] ;  /* 0x01100000c418783b */ /* 0x000eee0000004200 */
[C---:B-----5:R-:W-:Y:S08]  /*6050*/  HMMA.16816.F32.BF16 R124, R4.reuse, R20, R124 ;  /* 0x00000014047c723c */ /* 0x060ff0000004187c */
[----:B------:R-:W-:Y:S01]  /*6060*/  HMMA.16816.F32.BF16 R128, R4, R22, R128 ;  /* 0x000000160480723c */ /* 0x000fe20000041880 */
[----:B------:R-:W-:Y:S01]  /*6070*/  F2FP.BF16.F32.PACK_AB R4, R193, R192 ;  /* 0x000000c0c104723e */ /* 0x000fe200000010ff */
[----:B------:R-:W-:Y:S01]  /*6080*/  LDSM.16.MT88.4 R20, [R190+0x11000] ;  /* 0x01100000be14783b */ /* 0x000fe20000004200 */
[----:B------:R-:W-:Y:S01]  /*6090*/  F2FP.BF16.F32.PACK_AB R5, R198, R197 ;  /* 0x000000c5c605723e */ /* 0x000fe200000010ff */
[----:B------:R-:W-:Y:S01]  /*60a0*/  FADD.FTZ R192, R192, R167 ;  /* 0x000000a7c0c07221 */ /* 0x000fe20000010000 */
[----:B------:R-:W-:-:S02]  /*60b0*/  F2FP.BF16.F32.PACK_AB R6, R195, R194 ;  /* 0x000000c2c306723e */ /* 0x000fc400000010ff */
[----:B------:R-:W-:Y:S01]  /*60c0*/  F2FP.BF16.F32.PACK_AB R7, R202, R199 ;  /* 0x000000c7ca07723e */ /* 0x000fe200000010ff */
[----:B------:R-:W-:-:S06]  /*60d0*/  FADD.FTZ R193, R193, R192 ;  /* 0x000000c0c1c17221 */ /* 0x000fcc0000010000 */
[C---:B-1----:R-:W-:Y:S08]  /*60e0*/  HMMA.16816.F32.BF16 R52, R4.reuse, R8, R52 ;  /* 0x000000080434723c */ /* 0x042ff00000041834 */
[C---:B------:R-:W-:Y:S01]  /*60f0*/  HMMA.16816.F32.BF16 R56, R4.reuse, R10, R56 ;  /* 0x0000000a0438723c */ /* 0x040fe20000041838 */
[----:B------:R-:W1:Y:S07]  /*6100*/  LDSM.16.MT88.4 R8, [R191+0x15000] ;  /* 0x01500000bf08783b */ /* 0x000e6e0000004200 */
[C---:B--2---:R-:W-:Y:S08]  /*6110*/  HMMA.16816.F32.BF16 R36, R4.reuse, R12, R36 ;  /* 0x0000000c0424723c */ /* 0x044ff00000041824 */
[C---:B------:R-:W-:Y:S01]  /*6120*/  HMMA.16816.F32.BF16 R40, R4.reuse, R14, R40 ;  /* 0x0000000e0428723c */ /* 0x040fe20000041828 */
[----:B------:R-:W2:Y:S07]  /*6130*/  LDSM.16.MT88.4 R12, [R190+0x13000] ;  /* 0x01300000be0c783b */ /* 0x000eae0000004200 */
[C---:B------:R-:W-:Y:S08]  /*6140*/  HMMA.16816.F32.BF16 R60, R4.reuse, R16, R60 ;  /* 0x00000010043c723c */ /* 0x040ff0000004183c */
[C---:B------:R-:W-:Y:S01]  /*6150*/  HMMA.16816.F32.BF16 R64, R4.reuse, R18, R64 ;  /* 0x000000120440723c */ /* 0x040fe20000041840 */
[----:B------:R-:W5:Y:S07]  /*6160*/  LDSM.16.MT88.4 R16, [R190+0x15000] ;  /* 0x01500000be10783b */ /* 0x000f6e0000004200 */
[C---:B---3--:R-:W-:Y:S08]  /*6170*/  HMMA.16816.F32.BF16 R160, R4.reuse, R24, R160 ;  /* 0x0000001804a0723c */ /* 0x048ff000000418a0 */
[C---:B------:R-:W-:Y:S01]  /*6180*/  HMMA.16816.F32.BF16 R156, R4.reuse, R26, R156 ;  /* 0x0000001a049c723c */ /* 0x040fe2000004189c */
[----:B------:R-:W3:Y:S07]  /*6190*/  LDSM.16.MT88.4 R24, [R196+0x15000] ;  /* 0x01500000c418783b */ /* 0x000eee0000004200 */
[C---:B-1----:R-:W-:Y:S08]  /*61a0*/  HMMA.16816.F32.BF16 R100, R4.reuse, R8, R100 ;  /* 0x000000080464723c */ /* 0x042ff00000041864 */
[C---:B------:R-:W-:Y:S01]  /*61b0*/  HMMA.16816.F32.BF16 R104, R4.reuse, R10, R104 ;  /* 0x0000000a0468723c */ /* 0x040fe20000041868 */
[----:B------:R-:W1:Y:S07]  /*61c0*/  LDSM.16.MT88.4 R8, [R191+0x17000] ;  /* 0x01700000bf08783b */ /* 0x000e6e0000004200 */
[C---:B--2---:R-:W-:Y:S08]  /*61d0*/  HMMA.16816.F32.BF16 R76, R4.reuse, R12, R76 ;  /* 0x0000000c044c723c */ /* 0x044ff0000004184c */
[C---:B------:R-:W-:Y:S01]  /*61e0*/  HMMA.16816.F32.BF16 R80, R4.reuse, R14, R80 ;  /* 0x0000000e0450723c */ /* 0x040fe20000041850 */
[----:B------:R-:W2:Y:S07]  /*61f0*/  LDSM.16.MT88.4 R12, [R196+0x17000] ;  /* 0x01700000c40c783b */ /* 0x000eae0000004200 */
[C---:B-----5:R-:W-:Y:S08]  /*6200*/  HMMA.16816.F32.BF16 R108, R4.reuse, R16, R108 ;  /* 0x00000010046c723c */ /* 0x060ff0000004186c */
[C---:B------:R-:W-:Y:S01]  /*6210*/  HMMA.16816.F32.BF16 R112, R4.reuse, R18, R112 ;  /* 0x000000120470723c */ /* 0x040fe20000041870 */
[----:B------:R-:W5:Y:S07]  /*6220*/  LDSM.16.MT88.4 R16, [R190+0x17000] ;  /* 0x01700000be10783b */ /* 0x000f6e0000004200 */
[C---:B------:R-:W-:Y:S08]  /*6230*/  HMMA.16816.F32.BF16 R44, R4.reuse, R20, R44 ;  /* 0x00000014042c723c */ /* 0x040ff0000004182c */
[C---:B------:R-:W-:Y:S01]  /*6240*/  HMMA.16816.F32.BF16 R48, R4.reuse, R22, R48 ;  /* 0x000000160430723c */ /* 0x040fe20000041830 */
[----:B------:R-:W4:Y:S07]  /*6250*/  LDSM.16.MT88.4 R20, [R189+0x15000] ;  /* 0x01500000bd14783b */ /* 0x000f2e0000004200 */
        /* <DEDUP_REMOVED lines=14> */
[----:B------:R-:W-:Y:S07]  /*6340*/  LDSM.16.MT88.4 R32, [R191+0x17800] ;  /* 0x01780000bf20783b */ /* 0x000fee0000004200 */
[C---:B------:R-:W-:Y:S08]  /*6350*/  HMMA.16816.F32.BF16 R84, R4.reuse, R28, R84 ;  /* 0x0000001c0454723c */ /* 0x040ff00000041854 */
[C---:B------:R-:W-:Y:S01]  /*6360*/  HMMA.16816.F32.BF16 R88, R4.reuse, R30, R88 ;  /* 0x0000001e0458723c */ /* 0x040fe20000041858 */
[----:B------:R-:W-:Y:S07]  /*6370*/  LDSM.16.MT88.4 R28, [R190+0x13800] ;  /* 0x01380000be1c783b */ /* 0x000fee0000004200 */
[C---:B----4-:R-:W-:Y:S08]  /*6380*/  HMMA.16816.F32.BF16 R116, R4.reuse, R20, R116 ;  /* 0x000000140474723c */ /* 0x050ff00000041874 */
[C---:B------:R-:W-:Y:S01]  /*6390*/  HMMA.16816.F32.BF16 R120, R4.reuse, R22, R120 ;  /* 0x000000160478723c */ /* 0x040fe20000041878 */
[----:B------:R-:W4:Y:S07]  /*63a0*/  LDSM.16.MT88.4 R20, [R196+0x15800] ;  /* 0x01580000c414783b */ /* 0x000f2e0000004200 */
[C---:B---3--:R-:W-:Y:S08]  /*63b0*/  HMMA.16816.F32.BF16 R144, R4.reuse, R24, R144 ;  /* 0x000000180490723c */ /* 0x048ff00000041890 */
[----:B------:R-:W-:Y:S01]  /*63c0*/  HMMA.16816.F32.BF16 R148, R4, R26, R148 ;  /* 0x0000001a0494723c */ /* 0x000fe20000041894 */
[----:B------:R-:W-:Y:S01]  /*63d0*/  F2FP.BF16.F32.PACK_AB R4, R212, R209 ;  /* 0x000000d1d404723e */ /* 0x000fe200000010ff */
[----:B------:R-:W-:Y:S01]  /*63e0*/  LDSM.16.MT88.4 R24, [R190+0x15800] ;  /* 0x01580000be18783b */ /* 0x000fe20000004200 */
[----:B------:R-:W-:-:S02]  /*63f0*/  F2FP.BF16.F32.PACK_AB R5, R206, R203 ;  /* 0x000000cbce05723e */ /* 0x000fc400000010ff */
[----:B------:R-:W-:Y:S02]  /*6400*/  F2FP.BF16.F32.PACK_AB R6, R210, R205 ;  /* 0x000000cdd206723e */ /* 0x000fe400000010ff */
[----:B------:R-:W-:-:S07]  /*6410*/  F2FP.BF16.F32.PACK_AB R7, R235, R204 ;  /* 0x000000cceb07723e */ /* 0x000fce00000010ff */
        /* <DEDUP_REMOVED lines=8> */
[----:B------:R-:W3:Y:S07]  /*64a0*/  LDSM.16.MT88.4 R16, [R189+0x11800] ;  /* 0x01180000bd10783b */ /* 0x000eee0000004200 */
[C---:B----4-:R-:W-:Y:S08]  /*64b0*/  HMMA.16816.F32.BF16 R92, R4.reuse, R20, R92 ;  /* 0x00000014045c723c */ /* 0x050ff0000004185c */
        /* <DEDUP_REMOVED lines=15> */
[----:B------:R-:W-:Y:S01]  /*65b0*/  FADD.FTZ R197, R197, R8 ;  /* 0x00000008c5c57221 */ /* 0x000fe20000010000 */
[----:B------:R-:W-:-:S03]  /*65c0*/  FADD.FTZ R8, R194, R193 ;  /* 0x000000c1c2087221 */ /* 0x000fc60000010000 */
[----:B------:R-:W-:Y:S01]  /*65d0*/  FADD.FTZ R198, R198, R197 ;  /* 0x000000c5c6c67221 */ /* 0x000fe20000010000 */
[----:B------:R-:W-:Y:S02]  /*65e0*/  FADD.FTZ R8, R195, R8 ;  /* 0x00000008c3087221 */ /* 0x000fe40000010000 */
        /* <DEDUP_REMOVED lines=28> */
[----:B------:R-:W-:Y:S01]  /*67b0*/  SHF.R.U32.HI R5, RZ, 0x1, R214 ;  /* 0x00000001ff057819 */ /* 0x000fe200000116d6 */
[----:B------:R-:W1:Y:S01]  /*67c0*/  S2UR UR6, SR_CgaCtaId ;  /* 0x00000000000679c3 */ /* 0x000e620000008800 */
[----:B------:R-:W2:Y:S01]  /*67d0*/  S2R R214, SR_TID.X ;  /* 0x0000000000d67919 */ /* 0x000ea20000002100 */
[----:B------:R-:W3:Y:S01]  /*67e0*/  LDCU UR4, c[0x0][0x440] ;  /* 0x00008800ff0477ac */ /* 0x000ee20008000800 */
[----:B------:R-:W-:Y:S01]  /*67f0*/  LOP3.LUT R5, R0, 0x8, R5, 0x78, !PT ;  /* 0x0000000800057812 */ /* 0x000fe200078e7805 */
[----:B------:R-:W-:Y:S02]  /*6800*/  IMAD.MOV.U32 R212, RZ, RZ, 0x20 ;  /* 0x00000020ffd47424 */ /* 0x000fe400078e00ff */
[----:B------:R-:W-:Y:S01]  /*6810*/  IMAD.MOV.U32 R208, RZ, RZ, 0x20 ;  /* 0x00000020ffd07424 */ /* 0x000fe200078e00ff */
[----:B------:R-:W-:Y:S01]  /*6820*/  LOP3.LUT R213, R5, 0x200, R2, 0xf8, !PT ;  /* 0x0000020005d57812 */ /* 0x000fe200078ef802 */
[----:B------:R-:W4:Y:S01]  /*6830*/  LDC.64 R222, c[0x0][0x3c0] ;  /* 0x0000f000ffde7b82 */ /* 0x000f220000000a00 */
[----:B------:R-:W-:Y:S01]  /*6840*/  SEL R212, R212, 0xffffffe0, !P2 ;  /* 0xffffffe0d4d47807 */ /* 0x000fe20005000000 */
[----:B------:R-:W-:Y:S01]  /*6850*/  IMAD.MOV.U32 R0, RZ, RZ, R3 ;  /* 0x000000ffff007224 */ /* 0x000fe200078e0003 */
[----:B------:R-:W-:Y:S01]  /*6860*/  LEA R213, R213, UR5, 0x1 ;  /* 0x00000005d5d57c11 */ /* 0x000fe2000f8e08ff */
[----:B------:R-:W-:Y:S01]  /*6870*/  IMAD.MOV.U32 R165, RZ, RZ, R164 ;  /* 0x000000ffffa57224 */ /* 0x000fe200078e00a4 */
[----:B------:R-:W-:Y:S01]  /*6880*/  UMOV UR7, 0x400 ;  /* 0x0000040000077882 */ /* 0x000fe20000000000 */
[----:B------:R-:W-:Y:S01]  /*6890*/  IMAD.MOV.U32 R211, RZ, RZ, 0x40 ;  /* 0x00000040ffd37424 */ /* 0x000fe200078e00ff */
[----:B------:R-:W-:Y:S01]  /*68a0*/  ULEA.HI.SX32 UR19, UR19, 0xfffffffe, 0x1a ;  /* 0xfffffffe13137891 */ /* 0x000fe2000f8fd2ff */
[----:B------:R-:W-:Y:S01]  /*68b0*/  IMAD.IADD R212, R212, 0x1, R213 ;  /* 0x00000001d4d47824 */ /* 0x000fe200078e02d5 */
[----:B------:R-:W4:Y:S01]  /*68c0*/  LDCU UR8, c[0x0][0x440] ;  /* 0x00008800ff0877ac */ /* 0x000f220008000800 */
[----:B------:R-:W-:Y:S01]  /*68d0*/  VIADD R230, R213, 0x10000 ;  /* 0x00010000d5e67836 */ /* 0x000fe20000000000 */
[----:B---3--:R-:W-:Y:S01]  /*68e0*/  ISETP.GE.AND P1, PT, R215, UR4, PT ;  /* 0x00000004d7007c0c */ /* 0x008fe2000bf26270 */
[----:B------:R-:W3:Y:S01]  /*68f0*/  LDCU UR4, c[0x0][0x45c] ;  /* 0x00008b80ff0477ac */ /* 0x000ee20008000800 */
[----:B-1----:R-:W-:Y:S01]  /*6900*/  ULEA UR6, UR6, UR7, 0x18 ;  /* 0x0000000706067291 */ /* 0x002fe2000f8ec0ff */
[C---:B--2---:R-:W-:Y:S01]  /*6910*/  IMAD.SHL.U32 R210, R214.reuse, 0x40, RZ ;  /* 0x00000040d6d27824 */ /* 0x044fe200078e00ff */
[C---:B------:R-:W-:Y:S01]  /*6920*/  LOP3.LUT P0, RZ, R214.reuse, 0x2, RZ, 0xc0, !PT ;  /* 0x00000002d6ff7812 */ /* 0x040fe2000780c0ff */
[----:B------:R-:W-:-:S03]  /*6930*/  IMAD.SHL.U32 R224, R214, 0x20, RZ ;  /* 0x00000020d6e07824 */ /* 0x000fc600078e00ff */
[----:B------:R-:W-:Y:S02]  /*6940*/  SEL R208, R208, 0xffffffe0, !P0 ;  /* 0xffffffe0d0d07807 */ /* 0x000fe40004000000 */
[----:B------:R-:W-:Y:S01]  /*6950*/  LOP3.LUT R209, R210, 0x400, RZ, 0xc0, !PT ;  /* 0x00000400d2d17812 */ /* 0x000fe200078ec0ff */
[----:B---3--:R-:W-:Y:S06]  /*6960*/  BRA `(.L_x_84) ;  /* 0x0000000400a87947 */ /* 0x008fec0003800000 */
.L_x_86:
[----:B------:R-:W1:Y:S01]  /*6970*/  LDC.64 R2, c[0x0][0x3b8] ;  /* 0x0000ee00ff027b82 */ /* 0x000e620000000a00 */
[----:B------:R-:W-:Y:S01]  /*6980*/  UIADD3 UR7, UPT, UPT, UR19, -0x1, URZ ;  /* 0xffffffff13077890 */ /* 0x000fe2000fffe0ff */
[----:B------:R-:W-:Y:S04]  /*6990*/  LOP3.LUT R169, R234, 0x1f8, RZ, 0xc0, !PT ;  /* 0x000001f8eaa97812 */ /* 0x000fe800078ec0ff */
[----:B------:R-:W-:Y:S04]  /*69a0*/  LOP3.LUT R169, R169, 0x38, R214, 0x78, !PT ;  /* 0x00000038a9a97812 */ /* 0x000fe800078e78d6 */
[----:B------:R-:W-:Y:S04]  /*69b0*/  LOP3.LUT R169, R169, 0x1e00, R234, 0xf8, !PT ;  /* 0x00001e00a9a97812 */ /* 0x000fe800078ef8ea */
[----:B------:R-:W-:Y:S01]  /*69c0*/  LEA R229, R169, UR5, 0x1 ;  /* 0x00000005a9e57c11 */ /* 0x000fe2000f8e08ff */
[C---:B-1----:R-:W-:Y:S01]  /*69d0*/  IMAD.WIDE.U32 R174, R2.reuse, UR7, RZ ;  /* 0x0000000702ae7c25 */ /* 0x042fe2000f8e00ff */
[C---:B------:R-:W-:Y:S03]  /*69e0*/  SHF.L.U64.HI R166, R2.reuse, 0x4, R3 ;  /* 0x0000000402a67819 */ /* 0x040fe60000010203 */
[----:B------:R-:W-:Y:S01]  /*69f0*/  IMAD.SHL.U32 R170, R2, 0x10, RZ ;  /* 0x0000001002aa7824 */ /* 0x000fe200078e00ff */
[C---:B------:R-:W-:Y:S01]  /*6a00*/  LEA R172, P6, R174.reuse, R228, 0x7 ;  /* 0x000000e4aeac7211 */ /* 0x040fe200078c38ff */
[----:B------:R-:W-:Y:S03]  /*6a10*/  IMAD R173, R3, UR7, R175 ;  /* 0x0000000703ad7c24 */ /* 0x000fe6000f8e02af */
[C---:B------:R-:W-:Y:S04]  /*6a20*/  LEA R171, P5, R174.reuse, R170, 0x6 ;  /* 0x000000aaaeab7211 */ /* 0x040fe800078a30ff */
[C-C-:B------:R-:W-:Y:S02]  /*6a30*/  LEA.HI.X R168, R174.reuse, R166, R173.reuse, 0x6, P5 ;  /* 0x000000a6aea87211 */ /* 0x140fe400028f34ad */
[----:B------:R-:W-:Y:S02]  /*6a40*/  LEA.HI.X R173, R174, R227, R173, 0x7, P6 ;  /* 0x000000e3aead7211 */ /* 0x000fe400030f3cad */
[CC--:B------:R-:W-:Y:S03]  /*6a50*/  LEA R164, P5, R2.reuse, R171.reuse, 0x5 ;  /* 0x000000ab02a47211 */ /* 0x0c0fe600078a28ff */
[----:B------:R-:W-:Y:S01]  /*6a60*/  @!PT LDS RZ, [RZ] ;  /* 0x00000000fffff984 */ /* 0x000fe20000000800 */
[----:B------:R-:W-:Y:S01]  /*6a70*/  @!PT LDS RZ, [RZ] ;  /* 0x00000000fffff984 */ /* 0x000fe20000000800 */
[----:B------:R-:W-:Y:S01]  /*6a80*/  @!PT LDS RZ, [RZ] ;  /* 0x00000000fffff984 */ /* 0x000fe20000000800 */
[----:B------:R1:W-:Y:S01]  /*6a90*/  @!P1 LDGSTS.E.BYPASS.LTC128B.128 [R229+0x8000], desc[UR20][R172.64] ;  /* 0x08000000ace59fae */ /* 0x0003e2000b981a14 */
[----:B------:R-:W-:Y:S02]  /*6aa0*/  LEA.HI.X R3, R2, R168, R3, 0x5, P5 ;  /* 0x000000a802037211 */ /* 0x000fe400028f2c03 */
[----:B------:R-:W-:Y:S01]  /*6ab0*/  IADD3 R2, P5, PT, R170, R171, RZ ;  /* 0x000000abaa027210 */ /* 0x000fe20007fbe0ff */
[----:B------:R1:W-:Y:S01]  /*6ac0*/  @P1 STS.128 [R229+0x8000], RZ ;  /* 0x008000ffe5001388 */ /* 0x0003e20000000c00 */
[CC--:B------:R-:W-:Y:S03]  /*6ad0*/  LEA R170, P6, R171.reuse, R228.reuse, 0x1 ;  /* 0x000000e4abaa7211 */ /* 0x0c0fe600078c08ff */
[----:B------:R-:W-:Y:S01]  /*6ae0*/  @!PT LDS RZ, [RZ] ;  /* 0x00000000fffff984 */ /* 0x000fe20000000800 */
[----:B------:R-:W-:Y:S01]  /*6af0*/  @!PT LDS RZ, [RZ] ;  /* 0x00000000fffff984 */ /* 0x000fe20000000800 */
[----:B------:R-:W-:Y:S01]  /*6b00*/  @!PT LDS RZ, [RZ] ;  /* 0x00000000fffff984 */ /* 0x000fe20000000800 */
[----:B------:R1:W-:Y:S01]  /*6b10*/  @!P4 LDGSTS.E.BYPASS.LTC128B.128 [R229+0xa000], desc[UR20][R172.64+0x80] ;  /* 0x0a000080ace5cfae */ /* 0x0003e2000b981a14 */
[-CC-:B------:R-:W-:Y:S01]  /*6b20*/  LEA.HI.X R171, R171, R227.reuse, R168.reuse, 0x1, P6 ;  /* 0x000000e3abab7211 */ /* 0x180fe200030f0ca8 */
[----:B------:R-:W-:Y:S01]  /*6b30*/  IMAD.X R166, R166, 0x1, R168, P5 ;  /* 0x00000001a6a67824 */ /* 0x000fe200028e06a8 */
[-C--:B------:R-:W-:Y:S01]  /*6b40*/  LEA R174, P6, R2, R228.reuse, 0x1 ;  /* 0x000000e402ae7211 */ /* 0x080fe200078c08ff */
[----:B------:R1:W-:Y:S01]  /*6b50*/  @P4 STS.128 [R229+0xa000], RZ ;  /* 0x00a000ffe5004388 */ /* 0x0003e20000000c00 */
[----:B------:R-:W-:Y:S02]  /*6b60*/  LEA R168, P5, R164, R228, 0x1 ;  /* 0x000000e4a4a87211 */ /* 0x000fe400078a08ff */
[-C--:B------:R-:W-:Y:S01]  /*6b70*/  LEA.HI.X R175, R2, R227.reuse, R166, 0x1, P6 ;  /* 0x000000e302af7211 */ /* 0x080fe200030f0ca6 */
[----:B------:R-:W-:Y:S01]  /*6b80*/  @!PT LDS RZ, [RZ] ;  /* 0x00000000fffff984 */ /* 0x000fe20000000800 */
[----:B------:R-:W-:Y:S01]  /*6b90*/  @!PT LDS RZ, [RZ] ;  /* 0x00000000fffff984 */ /* 0x000fe20000000800 */
[----:B------:R-:W-:Y:S01]  /*6ba0*/  @!PT LDS RZ, [RZ] ;  /* 0x00000000fffff984 */ /* 0x000fe20000000800 */
[----:B------:R1:W-:Y:S01]  /*6bb0*/  @!P3 LDGSTS.E.BYPASS.LTC128B.128 [R229+0xc000], desc[UR20][R172.64+0x100] ;  /* 0x0c000100ace5bfae */ /* 0x0003e2000b981a14 */
[----:B------:R-:W-:Y:S03]  /*6bc0*/  LEA.HI.X R169, R164, R227, R3, 0x1, P5 ;  /* 0x000000e3a4a97211 */ /* 0x000fe600028f0c03 */
        /* <DEDUP_REMOVED lines=66> */
[----:B------:R-:W0:Y:S01]  /*6ff0*/  LDGDEPBAR ;  /* 0x00000000000079af */ /* 0x000e220000000000 */
[----:B------:R-:W-:Y:S05]  /*7000*/  BRA `(.L_x_85) ;  /* 0x0000001400907947 */ /* 0x000fea0003800000 */
.L_x_84:
[----:B------:R-:W-:Y:S04]  /*7010*/  DEPBAR.LE SB0, 0x0 ;  /* 0x000080000000791a */ /* 0x000fe80000000000 */
[----:B------:R-:W-:Y:S01]  /*7020*/  BAR.SYNC.DEFER_BLOCKING 0x0 ;  /* 0x0000000000007b1d */ /* 0x000fe20000010000 */
[----:B------:R-:W-:Y:S01]  /*7030*/  IMAD.SHL.U32 R234, R214, 0x8, RZ ;  /* 0x00000008d6ea7824 */ /* 0x000fe200078e00ff */
[----:B------:R-:W-:Y:S01]  /*7040*/  LOP3.LUT R217, R224, 0x7c00, RZ, 0xc0, !PT ;  /* 0x00007c00e0d97812 */ /* 0x000fe200078ec0ff */
[----:B----4-:R-:W-:Y:S01]  /*7050*/  IMAD.WIDE.U32 R200, R222, UR19, RZ ;  /* 0x00000013dec87c25 */ /* 0x010fe2000f8e00ff */
[----:B------:R-:W-:Y:S01]  /*7060*/  SHF.R.U32.HI R216, RZ, 0x1, R214 ;  /* 0x00000001ffd87819 */ /* 0x000fe200000116d6 */
[----:B------:R-:W-:Y:S01]  /*7070*/  UISETP.NE.AND UP0, UPT, UR19, URZ, UPT ;  /* 0x000000ff1300728c */ /* 0x000fe2000bf05270 */
[----:B------:R-:W-:Y:S01]  /*7080*/  LOP3.LUT R215, R234, 0x38, RZ, 0xc0, !PT ;  /* 0x00000038ead77812 */ /* 0x000fe200078ec0ff */
[----:B------:R-:W-:Y:S01]  /*7090*/  IMAD R164, R223, UR19, R201 ;  /* 0x00000013dfa47c24 */ /* 0x000fe2000f8e02c9 */
[CC--:B------:R-:W-:Y:S01]  /*70a0*/  LEA R240, P0, R200.reuse, R226.reuse, 0x7 ;  /* 0x000000e2c8f07211 */ /* 0x0c0fe200078038ff */
[C---:B------:R-:W-:Y:S01]  /*70b0*/  IMAD.SHL.U32 R167, R200.reuse, 0x40, RZ ;  /* 0x00000040c8a77824 */ /* 0x040fe200078e00ff */
[----:B------:R-:W-:Y:S02]  /*70c0*/  LOP3.LUT R233, R215, 0x40, RZ, 0xfc, !PT ;  /* 0x00000040d7e97812 */ /* 0x000fe400078efcff */
[--C-:B------:R-:W-:Y:S02]  /*70d0*/  LEA.HI.X R241, R200, R225, R164.reuse, 0x7, P0 ;  /* 0x000000e1c8f17211 */ /* 0x100fe400000f3ca4 */
[----:B------:R-:W-:Y:S02]  /*70e0*/  ISETP.GE.AND P4, PT, R233, UR8, PT ;  /* 0x00000008e9007c0c */ /* 0x000fe4000bf86270 */
[C---:B------:R-:W-:Y:S02]  /*70f0*/  LOP3.LUT R232, R215.reuse, 0x80, RZ, 0xfc, !PT ;  /* 0x00000080d7e87812 */ /* 0x040fe400078efcff */
[----:B------:R-:W-:Y:S02]  /*7100*/  LOP3.LUT R231, R215, 0xc0, RZ, 0xfc, !PT ;  /* 0x000000c0d7e77812 */ /* 0x000fe400078efcff */
[----:B------:R-:W-:Y:S02]  /*7110*/  ISETP.GE.AND P3, PT, R232, UR8, PT ;  /* 0x00000008e8007c0c */ /* 0x000fe4000bf66270 */
[----:B------:R-:W-:Y:S01]  /*7120*/  ISETP.GE.AND P2, PT, R231, UR8, PT ;  /* 0x00000008e7007c0c */ /* 0x000fe2000bf46270 */
[----:B------:R-:W-:Y:S01]  /*7130*/  @!PT LDS RZ, [RZ] ;  /* 0x00000000fffff984 */ /* 0x000fe20000000800 */
[----:B------:R-:W-:Y:S01]  /*7140*/  @!PT LDS RZ, [RZ] ;  /* 0x00000000fffff984 */ /* 0x000fe20000000800 */
[----:B------:R-:W-:Y:S01]  /*7150*/  @!PT LDS RZ, [RZ] ;  /* 0x00000000fffff984 */ /* 0x000fe20000000800 */
[----:B------:R-:W-:Y:S01]  /*7160*/  @!P1 LDGSTS.E.BYPASS.LTC128B.128 [R229+0x10000], desc[UR20][R240.64] ;  /* 0x10000000f0e59fae */ /* 0x000fe2000b981a14 */
[----:B------:R-:W-:Y:S01]  /*7170*/  SHF.L.U64.HI R164, R200, 0x6, R164 ;  /* 0x00000006c8a47819 */ /* 0x000fe200000102a4 */
[----:B------:R-:W-:Y:S01]  /*7180*/  UMOV UR5, UR6 ;  /* 0x0000000600057c82 */ /* 0x000fe20008000000 */
[C---:B------:R-:W-:Y:S01]  /*7190*/  LEA R167, P0, R222.reuse, R167, 0x4 ;  /* 0x000000a7dea77211 */ /* 0x040fe200078020ff */
[----:B------:R-:W-:Y:S01]  /*71a0*/  @P1 STS.128 [R229+0x10000], RZ ;  /* 0x010000ffe5001388 */ /* 0x000fe20000000c00 */
[----:B------:R-:W-:Y:S02]  /*71b0*/  ISETP.GE.AND P1, PT, R215, UR8, PT ;  /* 0x00000008d7007c0c */ /* 0x000fe4000bf26270 */
[C---:B------:R-:W-:Y:S01]  /*71c0*/  LEA R238, P6, R167.reuse, R226, 0x1 ;  /* 0x000000e2a7ee7211 */ /* 0x040fe200078c08ff */
[----:B------:R-:W-:Y:S01]  /*71d0*/  @!PT LDS RZ, [RZ] ;  /* 0x00000000fffff984 */ /* 0x000fe20000000800 */
[----:B------:R-:W-:Y:S01]  /*71e0*/  @!PT LDS RZ, [RZ] ;  /* 0x00000000fffff984 */ /* 0x000fe20000000800 */
[----:B------:R-:W-:Y:S01]  /*71f0*/  @!PT LDS RZ, [RZ] ;  /* 0x00000000fffff984 */ /* 0x000fe20000000800 */
[----:B------:R-:W-:Y:S01]  /*7200*/  @!P4 LDGSTS.E.BYPASS.LTC128B.128 [R229+0x12000], desc[UR20][R240.64+0x80] ;  /* 0x12000080f0e5cfae */ /* 0x000fe2000b981a14 */
[C-C-:B------:R-:W-:Y:S02]  /*7210*/  LEA.HI.X R164, R222.reuse, R164, R223.reuse, 0x4, P0 ;  /* 0x000000a4dea47211 */ /* 0x140fe400000f24df */
[C---:B------:R-:W-:Y:S01]  /*7220*/  LEA R201, P5, R222.reuse, R167, 0x4 ;  /* 0x000000a7dec97211 */ /* 0x040fe200078a20ff */
[----:B------:R-:W-:Y:S01]  /*7230*/  @P4 STS.128 [R229+0x12000], RZ ;  /* 0x012000ffe5004388 */ /* 0x000fe20000000c00 */
[----:B------:R-:W-:Y:S02]  /*7240*/  LEA.HI.X R239, R167, R225, R164, 0x1, P6 ;  /* 0x000000e1a7ef7211 */ /* 0x000fe400030f0ca4 */
[C-C-:B------:R-:W-:Y:S01]  /*7250*/  LEA.HI.X R202, R222.reuse, R164, R223.reuse, 0x4, P5 ;  /* 0x000000a4deca7211 */ /* 0x140fe200028f24df */
[----:B------:R-:W-:Y:S01]  /*7260*/  @!PT LDS RZ, [RZ] ;  /* 0x00000000fffff984 */ /* 0x000fe20000000800 */
[----:B------:R-:W-:Y:S01]  /*7270*/  @!PT LDS RZ, [RZ] ;  /* 0x00000000fffff984 */ /* 0x000fe20000000800 */
[----:B------:R-:W-:Y:S01]  /*7280*/  @!PT LDS RZ, [RZ] ;  /* 0x00000000fffff984 */ /* 0x000fe20000000800 */
[----:B------:R-:W-:Y:S01]  /*7290*/  @!P3 LDGSTS.E.BYPASS.LTC128B.128 [R229+0x14000], desc[UR20][R240.64+0x100] ;  /* 0x14000100f0e5bfae */ /* 0x000fe2000b981a14 */
[C---:B------:R-:W-:Y:S02]  /*72a0*/  LEA R206, P5, R201.reuse, R226, 0x1 ;  /* 0x000000e2c9ce7211 */ /* 0x040fe400078a08ff */
[C---:B------:R-:W-:Y:S01]  /*72b0*/  LEA R203, P0, R222.reuse, R167, 0x5 ;  /* 0x000000a7decb7211 */ /* 0x040fe200078028ff */
[----:B------:R-:W-:Y:S01]  /*72c0*/  @P3 STS.128 [R229+0x14000], RZ ;  /* 0x014000ffe5003388 */ /* 0x000fe20000000c00 */
[-C--:B------:R-:W-:Y:S02]  /*72d0*/  LEA.HI.X R207, R201, R225.reuse, R202, 0x1, P5 ;  /* 0x000000e1c9cf7211 */ /* 0x080fe400028f0cca */
[----:B------:R-:W-:Y:S01]  /*72e0*/  LEA.HI.X R204, R222, R164, R223, 0x5, P0 ;  /* 0x000000a4decc7211 */ /* 0x000fe200000f2cdf */
[----:B------:R-:W-:Y:S01]  /*72f0*/  @!PT LDS RZ, [RZ] ;  /* 0x00000000fffff984 */ /* 0x000fe20000000800 */
[----:B------:R-:W-:Y:S01]  /*7300*/  @!PT LDS RZ, [RZ] ;  /* 0x00000000fffff984 */ /* 0x000fe20000000800 */
[----:B------:R-:W-:Y:S01]  /*7310*/  @!PT LDS RZ, [RZ] ;  /* 0x00000000fffff984 */ /* 0x000fe20000000800 */
[----:B------:R-:W-:Y:S01]  /*7320*/  @!P2 LDGSTS.E.BYPASS.LTC128B.128 [R229+0x16000], desc[UR20][R240.64+0x180] ;  /* 0x16000180f0e5afae */ /* 0x000fe2000b981a14 */
[----:B------:R-:W-:Y:S02]  /*7330*/  LEA R200, P0, R203, R226, 0x1 ;  /* 0x000000e2cbc87211 */ /* 0x000fe400078008ff */
[----:B------:R-:W-:Y:S01]  /*7340*/  LOP3.LUT R169, R215, 0x1c0, R210, 0xf8, !PT ;  /* 0x000001c0d7a97812 */ /* 0x000fe200078ef8d2 */
[----:B------:R-:W-:Y:S01]  /*7350*/  @P2 STS.128 [R229+0x16000], RZ ;  /* 0x016000ffe5002388 */ /* 0x000fe20000000c00 */
[----:B------:R-:W-:Y:S02]  /*7360*/  LEA.HI.X R201, R203, R225, R204, 0x1, P0 ;  /* 0x000000e1cbc97211 */ /* 0x000fe400000f0ccc */
[----:B------:R-:W-:Y:S01]  /*7370*/  LOP3.LUT R3, R217, 0x200, R210, 0xf8, !PT ;  /* 0x00000200d9037812 */ /* 0x000fe200078ef8d2 */
[----:B------:R-:W-:Y:S01]  /*7380*/  @!PT LDS RZ, [RZ] ;  /* 0x00000000fffff984 */ /* 0x000fe20000000800 */
[----:B------:R-:W-:Y:S01]  /*7390*/  @!PT LDS RZ, [RZ] ;  /* 0x00000000fffff984 */ /* 0x000fe20000000800 */
[----:B------:R-:W-:Y:S01]  /*73a0*/  @!PT LDS RZ, [RZ] ;  /* 0x00000000fffff984 */ /* 0x000fe20000000800 */
[----:B------:R-:W-:Y:S01]  /*73b0*/  @!P1 LDGSTS.E.BYPASS.LTC128B.128 [R229+0x10800], desc[UR20][R238.64] ;  /* 0x10800000eee59fae */ /* 0x000fe2000b981a14 */
[----:B------:R-:W-:Y:S02]  /*73c0*/  LOP3.LUT R2, R216, 0x8, RZ, 0xc0, !PT ;  /* 0x00000008d8027812 */ /* 0x000fe400078ec0ff */
[----:B------:R-:W-:Y:S01]  /*73d0*/  LOP3.LUT R220, R169, 0x8, R214, 0x78, !PT ;  /* 0x00000008a9dc7812 */ /* 0x000fe200078e78d6 */
[----:B------:R-:W-:Y:S01]  /*73e0*/  @P1 STS.128 [R229+0x10800], RZ ;  /* 0x010800ffe5001388 */ /* 0x000fe20000000c00 */
[----:B------:R-:W-:Y:S02]  /*73f0*/  LOP3.LUT R2, R3, R169, R2, 0xf6, !PT ;  /* 0x000000a903027212 */ /* 0x000fe400078ef602 */
[----:B------:R-:W-:Y:S01]  /*7400*/  LOP3.LUT P0, RZ, R214, 0x4, RZ, 0xc0, !PT ;  /* 0x00000004d6ff7812 */ /* 0x000fe2000780c0ff */
[----:B------:R-:W-:Y:S01]  /*7410*/  @!PT LDS RZ, [RZ] ;  /* 0x00000000fffff984 */ /* 0x000fe20000000800 */
[----:B------:R-:W-:Y:S01]  /*7420*/  @!PT LDS RZ, [RZ] ;  /* 0x00000000fffff984 */ /* 0x000fe20000000800 */
[----:B------:R-:W-:Y:S01]  /*7430*/  @!PT LDS RZ, [RZ] ;  /* 0x00000000fffff984 */ /* 0x000fe20000000800 */
[----:B------:R-:W-:Y:S01]  /*7440*/  @!P4 LDGSTS.E.BYPASS.LTC128B.128 [R229+0x12800], desc[UR20][R238.64+0x80] ;  /* 0x12800080eee5cfae */ /* 0x000fe2000b981a14 */
[----:B------:R-:W-:Y:S01]  /*7450*/  IMAD R220, R220, 0x2, R209 ;  /* 0x00000002dcdc7824 */ /* 0x000fe200078e02d1 */
[----:B------:R-:W-:Y:S02]  /*7460*/  LEA R221, R2, UR5, 0x1 ;  /* 0x0000000502dd7c11 */ /* 0x000fe4000f8e08ff */
[----:B------:R-:W-:Y:S01]  /*7470*/  @P4 STS.128 [R229+0x12800], RZ ;  /* 0x012800ffe5004388 */ /* 0x000fe20000000c00 */
[----:B------:R-:W-:Y:S01]  /*7480*/  VIADD R3, R220, UR5 ;  /* 0x00000005dc037c36 */ /* 0x000fe20008000000 */
[----:B------:R-:W-:Y:S01]  /*7490*/  SEL R2, R211, 0xffffffc0, !P0 ;  /* 0xffffffc0d3027807 */ /* 0x000fe20004000000 */
[--C-:B------:R-:W-:Y:S01]  /*74a0*/  IMAD.IADD R218, R208, 0x1, R221.reuse ;  /* 0x00000001d0da7824 */ /* 0x100fe200078e02dd */
[----:B------:R-:W-:Y:S01]  /*74b0*/  @!PT LDS RZ, [RZ] ;  /* 0x00000000fffff984 */ /* 0x000fe20000000800 */
[----:B------:R-:W-:Y:S01]  /*74c0*/  @!PT LDS RZ, [RZ] ;  /* 0x00000000fffff984 */ /* 0x000fe20000000800 */
[----:B------:R-:W-:Y:S01]  /*74d0*/  @!PT LDS RZ, [RZ] ;  /* 0x00000000fffff984 */ /* 0x000fe20000000800 */
[----:B------:R-:W-:Y:S01]  /*74e0*/  @!P3 LDGSTS.E.BYPASS.LTC128B.128 [R229+0x14800], desc[UR20][R238.64+0x100] ;  /* 0x14800100eee5bfae */ /* 0x000fe2000b981a14 */
[C---:B------:R-:W-:Y:S02]  /*74f0*/  IMAD.IADD R166, R3.reuse, 0x1, R208 ;  /* 0x0000000103a67824 */ /* 0x040fe400078e02d0 */
[----:B------:R-:W-:Y:S01]  /*7500*/  IMAD.IADD R219, R2, 0x1, R221 ;  /* 0x0000000102db7824 */ /* 0x000fe200078e02dd */
[----:B------:R-:W-:Y:S01]  /*7510*/  @P3 STS.128 [R229+0x14800], RZ ;  /* 0x014800ffe5003388 */ /* 0x000fe20000000c00 */
[----:B------:R-:W-:Y:S02]  /*7520*/  IMAD.IADD R3, R3, 0x1, R2 ;  /* 0x0000000103037824 */ /* 0x000fe400078e0202 */
[C---:B------:R-:W-:Y:S01]  /*7530*/  IMAD.IADD R164, R208.reuse, 0x1, R219 ;  /* 0x00000001d0a47824 */ /* 0x040fe200078e02db */
[----:B------:R-:W-:Y:S01]  /*7540*/  @!PT LDS RZ, [RZ] ;  /* 0x00000000fffff984 */ /* 0x000fe20000000800 */
[----:B------:R-:W-:Y:S01]  /*7550*/  @!PT LDS RZ, [RZ] ;  /* 0x00000000fffff984 */ /* 0x000fe20000000800 */
[----:B------:R-:W-:Y:S01]  /*7560*/  @!PT LDS RZ, [RZ] ;  /* 0x00000000fffff984 */ /* 0x000fe20000000800 */
[----:B------:R-:W-:Y:S01]  /*7570*/  @!P2 LDGSTS.E.BYPASS.LTC128B.128 [R229+0x16800], desc[UR20][R238.64+0x180] ;  /* 0x16800180eee5afae */ /* 0x000fe2000b981a14 */
[----:B------:R-:W-:Y:S03]  /*7580*/  IMAD.IADD R2, R208, 0x1, R3 ;  /* 0x00000001d0027824 */ /* 0x000fe600078e0203 */
[----:B------:R-:W-:Y:S04]  /*7590*/  @P2 STS.128 [R229+0x16800], RZ ;  /* 0x016800ffe5002388 */ /* 0x000fe80000000c00 */
[----:B------:R-:W-:Y:S01]  /*75a0*/  @!PT LDS RZ, [RZ] ;  /* 0x00000000fffff984 */ /* 0x000fe20000000800 */
[----:B------:R-:W-:Y:S01]  /*75b0*/  @!PT LDS RZ, [RZ] ;  /* 0x00000000fffff984 */ /* 0x000fe20000000800 */
[----:B------:R-:W-:Y:S01]  /*75c0*/  @!PT LDS RZ, [RZ] ;  /* 0x00000000fffff984 */ /* 0x000fe20000000800 */
[----:B------:R-:W-:Y:S04]  /*75d0*/  @!P1 LDGSTS.E.BYPASS.LTC128B.128 [R229+0x11000], desc[UR20][R206.64] ;  /* 0x11000000cee59fae */ /* 0x000fe8000b981a14 */
        /* <DEDUP_REMOVED lines=34> */
[----:B------:R1:W-:Y:S04]  /*7800*/  @!P2 LDGSTS.E.BYPASS.LTC128B.128 [R229+0x17800], desc[UR20][R200.64+0x180] ;  /* 0x17800180c8e5afae */ /* 0x0003e8000b981a14 */
[----:B------:R-:W-:Y:S04]  /*7810*/  @P2 STS.128 [R229+0x17800], RZ ;  /* 0x017800ffe5002388 */ /* 0x000fe80000000c00 */
[----:B------:R-:W-:Y:S04]  /*7820*/  LDSM.16.M88.4 R168, [R221] ;  /* 0x00000000dda8783b */ /* 0x000fe80000000200 */
[----:B------:R-:W2:Y:S04]  /*7830*/  LDSM.16.M88.4 R172, [R220+UR5+0x8000] ;  /* 0x00800005dcac783b */ /* 0x000ea80008000200 */
[----:B------:R-:W3:Y:S04]  /*7840*/  LDSM.16.M88.4 R176, [R220+UR5+0x8800] ;  /* 0x00880005dcb0783b */ /* 0x000ee80008000200 */
[----:B------:R-:W4:Y:S04]  /*7850*/  LDSM.16.M88.4 R180, [R220+UR5+0x9000] ;  /* 0x00900005dcb4783b */ /* 0x000f280008000200 */
[----:B------:R-:W0:Y:S04]  /*7860*/  LDGDEPBAR ;  /* 0x00000000000079af */ /* 0x000e280000000000 */
[----:B------:R-:W5:Y:S04]  /*7870*/  LDSM.16.M88.4 R184, [R220+UR5+0x9800] ;  /* 0x00980005dcb8783b */ /* 0x000f680008000200 */
[----:B------:R-:W-:Y:S04]  /*7880*/  LDSM.16.M88.4 R188, [R218] ;  /* 0x00000000dabc783b */ /* 0x000fe80000000200 */
[----:B------:R-:W5:Y:S04]  /*7890*/  LDSM.16.M88.4 R192, [R166+0x8000] ;  /* 0x00800000a6c0783b */ /* 0x000f680000000200 */
[----:B------:R-:W5:Y:S04]  /*78a0*/  LDSM.16.M88.4 R196, [R166+0x8800] ;  /* 0x00880000a6c4783b */ /* 0x000f680000000200 */
[----:B-1----:R-:W-:Y:S04]  /*78b0*/  LDSM.16.M88.4 R200, [R2+0x8000] ;  /* 0x0080000002c8783b */ /* 0x002fe80000000200 */
[----:B------:R-:W-:Y:S01]  /*78c0*/  LDSM.16.M88.4 R204, [R220+UR5+0xa000] ;  /* 0x00a00005dccc783b */ /* 0x000fe20008000200 */
[C---:B--2---:R-:W-:Y:S08]  /*78d0*/  HMMA.16816.F32.BF16 R4, R168.reuse, R172, RZ ;  /* 0x000000aca804723c */ /* 0x044ff000000418ff */
[C---:B------:R-:W-:Y:S01]  /*78e0*/  HMMA.16816.F32.BF16 R8, R168.reuse, R174, RZ ;  /* 0x000000aea808723c */ /* 0x040fe200000418ff */
[----:B------:R-:W1:Y:S07]  /*78f0*/  LDSM.16.M88.4 R172, [R166+0x9000] ;  /* 0x00900000a6ac783b */ /* 0x000e6e0000000200 */
[C---:B---3--:R-:W-:Y:S08]  /*7900*/  HMMA.16816.F32.BF16 R12, R168.reuse, R176, RZ ;  /* 0x000000b0a80c723c */ /* 0x048ff000000418ff */
[C---:B------:R-:W-:Y:S01]  /*7910*/  HMMA.16816.F32.BF16 R16, R168.reuse, R178, RZ ;  /* 0x000000b2a810723c */ /* 0x040fe200000418ff */
[----:B------:R-:W-:Y:S07]  /*7920*/  LDSM.16.M88.4 R176, [R219] ;  /* 0x00000000dbb0783b */ /* 0x000fee0000000200 */
[C---:B----4-:R-:W-:Y:S08]  /*7930*/  HMMA.16816.F32.BF16 R20, R168.reuse, R180, RZ ;  /* 0x000000b4a814723c */ /* 0x050ff000000418ff */
[C---:B------:R-:W-:Y:S01]  /*7940*/  HMMA.16816.F32.BF16 R24, R168.reuse, R182, RZ ;  /* 0x000000b6a818723c */ /* 0x040fe200000418ff */
[----:B------:R-:W-:Y:S07]  /*7950*/  LDSM.16.M88.4 R180, [R3+0x8000] ;  /* 0x0080000003b4783b */ /* 0x000fee0000000200 */
[C---:B-----5:R-:W-:Y:S08]  /*7960*/  HMMA.16816.F32.BF16 R28, R168.reuse, R184, RZ ;  /* 0x000000b8a81c723c */ /* 0x060ff000000418ff */
[----:B------:R-:W-:Y:S01]  /*7970*/  HMMA.16816.F32.BF16 R32, R168, R186, RZ ;  /* 0x000000baa820723c */ /* 0x000fe200000418ff */
[----:B------:R-:W2:Y:S04]  /*7980*/  LDSM.16.M88.4 R168, [R166+0x9800] ;  /* 0x00980000a6a8783b */ /* 0x000ea80000000200 */
[----:B------:R-:W3:Y:S03]  /*7990*/  LDSM.16.M88.4 R184, [R3+0x8800] ;  /* 0x0088000003b8783b */ /* 0x000ee60000000200 */
[C---:B------:R-:W-:Y:S08]  /*79a0*/  HMMA.16816.F32.BF16 R4, R188.reuse, R192, R4 ;  /* 0x000000c0bc04723c */ /* 0x040ff00000041804 */
[C---:B------:R-:W-:Y:S01]  /*79b0*/  HMMA.16816.F32.BF16 R8, R188.reuse, R194, R8 ;  /* 0x000000c2bc08723c */ /* 0x040fe20000041808 */
[----:B------:R-:W4:Y:S07]  /*79c0*/  LDSM.16.M88.4 R192, [R3+0x9000] ;  /* 0x0090000003c0783b */ /* 0x000f2e0000000200 */
[C---:B------:R-:W-:Y:S08]  /*79d0*/  HMMA.16816.F32.BF16 R12, R188.reuse, R196, R12 ;  /* 0x000000c4bc0c723c */ /* 0x040ff0000004180c */
[C---:B------:R-:W-:Y:S01]  /*79e0*/  HMMA.16816.F32.BF16 R16, R188.reuse, R198, R16 ;  /* 0x000000c6bc10723c */ /* 0x040fe20000041810 */
[----:B------:R-:W-:Y:S07]  /*79f0*/  LDSM.16.M88.4 R196, [R164] ;  /* 0x00000000a4c4783b */ /* 0x000fee0000000200 */
[C---:B-1----:R-:W-:Y:S08]  /*7a00*/  HMMA.16816.F32.BF16 R20, R188.reuse, R172, R20 ;  /* 0x000000acbc14723c */ /* 0x042ff00000041814 */
[C---:B------:R-:W-:Y:S01]  /*7a10*/  HMMA.16816.F32.BF16 R24, R188.reuse, R174, R24 ;  /* 0x000000aebc18723c */ /* 0x040fe20000041818 */
[----:B------:R-:W1:Y:S07]  /*7a20*/  LDSM.16.M88.4 R172, [R3+0x9800] ;  /* 0x0098000003ac783b */ /* 0x000e6e0000000200 */
[C---:B--2---:R-:W-:Y:S08]  /*7a30*/  HMMA.16816.F32.BF16 R28, R188.reuse, R168, R28 ;  /* 0x000000a8bc1c723c */ /* 0x044ff0000004181c */
[----:B------:R-:W-:Y:S01]  /*7a40*/  HMMA.16816.F32.BF16 R32, R188, R170, R32 ;  /* 0x000000aabc20723c */ /* 0x000fe20000041820 */
[----:B------:R-:W2:Y:S04]  /*7a50*/  LDSM.16.M88.4 R168, [R2+0x8800] ;  /* 0x0088000002a8783b */ /* 0x000ea80000000200 */
[----:B------:R-:W-:Y:S03]  /*7a60*/  LDSM.16.M88.4 R188, [R221+0x2000] ;  /* 0x00200000ddbc783b */ /* 0x000fe60000000200 */
[C---:B------:R-:W-:Y:S08]  /*7a70*/  HMMA.16816.F32.BF16 R4, R176.reuse, R180, R4 ;  /* 0x000000b4b004723c */ /* 0x040ff00000041804 */
[C---:B------:R-:W-:Y:S01]  /*7a80*/  HMMA.16816.F32.BF16 R8, R176.reuse, R182, R8 ;  /* 0x000000b6b008723c */ /* 0x040fe20000041808 */
[----:B------:R-:W5:Y:S07]  /*7a90*/  LDSM.16.M88.4 R180, [R2+0x9000] ;  /* 0x0090000002b4783b */ /* 0x000f6e0000000200 */
[C---:B---3--:R-:W-:Y:S08]  /*7aa0*/  HMMA.16816.F32.BF16 R12, R176.reuse, R184, R12 ;  /* 0x000000b8b00c723c */ /* 0x048ff0000004180c */
[C---:B------:R-:W-:Y:S01]  /*7ab0*/  HMMA.16816.F32.BF16 R16, R176.reuse, R186, R16 ;  /* 0x000000bab010723c */ /* 0x040fe20000041810 */
[----:B------:R-:W3:Y:S07]  /*7ac0*/  LDSM.16.M88.4 R184, [R2+0x9800] ;  /* 0x0098000002b8783b */ /* 0x000eee0000000200 */
[C---:B----4-:R-:W-:Y:S08]  /*7ad0*/  HMMA.16816.F32.BF16 R20, R176.reuse, R192, R20 ;  /* 0x000000c0b014723c */ /* 0x050ff00000041814 */
[C---:B------:R-:W-:Y:S01]  /*7ae0*/  HMMA.16816.F32.BF16 R24, R176.reuse, R194, R24 ;  /* 0x000000c2b018723c */ /* 0x040fe20000041818 */
[----:B------:R-:W-:Y:S07]  /*7af0*/  LDSM.16.M88.4 R192, [R220+UR5+0xb800] ;  /* 0x00b80005dcc0783b */ /* 0x000fee0008000200 */
[C---:B-1----:R-:W-:Y:S08]  /*7b00*/  HMMA.16816.F32.BF16 R28, R176.reuse, R172, R28 ;  /* 0x000000acb01c723c */ /* 0x042ff0000004181c */
[----:B------:R-:W-:Y:S01]  /*7b10*/  HMMA.16816.F32.BF16 R32, R176, R174, R32 ;  /* 0x000000aeb020723c */ /* 0x000fe20000041820 */
[----:B------:R-:W1:Y:S04]  /*7b20*/  LDSM.16.M88.4 R172, [R220+UR5+0xa800] ;  /* 0x00a80005dcac783b */ /* 0x000e680008000200 */
[----:B------:R-:W4:Y:S03]  /*7b30*/  LDSM.16.M88.4 R176, [R220+UR5+0xb000] ;  /* 0x00b00005dcb0783b */ /* 0x000f260008000200 */
[C---:B------:R-:W-:Y:S08]  /*7b40*/  HMMA.16816.F32.BF16 R4, R196.reuse, R200, R4 ;  /* 0x000000c8c404723c */ /* 0x040ff00000041804 */
[C---:B------:R-:W-:Y:S01]  /*7b50*/  HMMA.16816.F32.BF16 R8, R196.reuse, R202, R8 ;  /* 0x000000cac408723c */ /* 0x040fe20000041808 */
[----:B------:R-:W-:Y:S07]  /*7b60*/  LDSM.16.M88.4 R200, [R2+0xa000] ;  /* 0x00a0000002c8783b */ /* 0x000fee0000000200 */
[C---:B--2---:R-:W-:Y:S08]  /*7b70*/  HMMA.16816.F32.BF16 R12, R196.reuse, R168, R12 ;  /* 0x000000a8c40c723c */ /* 0x044ff0000004180c */
[C---:B------:R-:W-:Y:S01]  /*7b80*/  HMMA.16816.F32.BF16 R16, R196.reuse, R170, R16 ;  /* 0x000000aac410723c */ /* 0x040fe20000041810 */
[----:B------:R-:W-:Y:S07]  /*7b90*/  LDSM.16.M88.4 R168, [R218+0x2000] ;  /* 0x00200000daa8783b */ /* 0x000fee0000000200 */
[C---:B-----5:R-:W-:Y:S08]  /*7ba0*/  HMMA.16816.F32.BF16 R20, R196.reuse, R180, R20 ;  /* 0x000000b4c414723c */ /* 0x060ff00000041814 */
[C---:B------:R-:W-:Y:S01]  /*7bb0*/  HMMA.16816.F32.BF16 R24, R196.reuse, R182, R24 ;  /* 0x000000b6c418723c */ /* 0x040fe20000041818 */
[----:B------:R-:W2:Y:S07]  /*7bc0*/  LDSM.16.M88.4 R180, [R166+0xa000] ;  /* 0x00a00000a6b4783b */ /* 0x000eae0000000200 */
[C---:B---3--:R-:W-:Y:S08]  /*7bd0*/  HMMA.16816.F32.BF16 R28, R196.reuse, R184, R28 ;  /* 0x000000b8c41c723c */ /* 0x048ff0000004181c */
[----:B------:R-:W-:Y:S01]  /*7be0*/  HMMA.16816.F32.BF16 R32, R196, R186, R32 ;  /* 0x000000bac420723c */ /* 0x000fe20000041820 */
[----:B------:R-:W-:Y:S04]  /*7bf0*/  LDSM.16.M88.4 R184, [R166+0xb000] ;  /* 0x00b00000a6b8783b */ /* 0x000fe80000000200 */
[----:B------:R-:W-:Y:S03]  /*7c00*/  LDSM.16.M88.4 R196, [R164+0x2000] ;  /* 0x00200000a4c4783b */ /* 0x000fe60000000200 */
[C---:B------:R-:W-:Y:S08]  /*7c10*/  HMMA.16816.F32.BF16 R4, R188.reuse, R204, R4 ;  /* 0x000000ccbc04723c */ /* 0x040ff00000041804 */
[C---:B------:R-:W-:Y:S01]  /*7c20*/  HMMA.16816.F32.BF16 R8, R188.reuse, R206, R8 ;  /* 0x000000cebc08723c */ /* 0x040fe20000041808 */
[----:B------:R-:W-:Y:S07]  /*7c30*/  LDSM.16.M88.4 R204, [R2+0xa800] ;  /* 0x00a8000002cc783b */ /* 0x000fee0000000200 */
[C---:B-1----:R-:W-:Y:S08]  /*7c40*/  HMMA.16816.F32.BF16 R12, R188.reuse, R172, R12 ;  /* 0x000000acbc0c723c */ /* 0x042ff0000004180c */
[C---:B------:R-:W-:Y:S01]  /*7c50*/  HMMA.16816.F32.BF16 R16, R188.reuse, R174, R16 ;  /* 0x000000aebc10723c */ /* 0x040fe20000041810 */
[----:B------:R-:W1:Y:S07]  /*7c60*/  LDSM.16.M88.4 R172, [R166+0xa800] ;  /* 0x00a80000a6ac783b */ /* 0x000e6e0000000200 */
[C---:B----4-:R-:W-:Y:S08]  /*7c70*/  HMMA.16816.F32.BF16 R20, R188.reuse, R176, R20 ;  /* 0x000000b0bc14723c */ /* 0x050ff00000041814 */
[C---:B------:R-:W-:Y:S01]  /*7c80*/  HMMA.16816.F32.BF16 R24, R188.reuse, R178, R24 ;  /* 0x000000b2bc18723c */ /* 0x040fe20000041818 */
[----:B------:R-:W3:Y:S07]  /*7c90*/  LDSM.16.M88.4 R176, [R166+0xb800] ;  /* 0x00b80000a6b0783b */ /* 0x000eee0000000200 */
[C---:B------:R-:W-:Y:S08]  /*7ca0*/  HMMA.16816.F32.BF16 R28, R188.reuse, R192, R28 ;  /* 0x000000c0bc1c723c */ /* 0x040ff0000004181c */
[----:B------:R-:W-:Y:S01]  /*7cb0*/  HMMA.16816.F32.BF16 R32, R188, R194, R32 ;  /* 0x000000c2bc20723c */ /* 0x000fe20000041820 */
[----:B------:R-:W-:Y:S04]  /*7cc0*/  LDSM.16.M88.4 R188, [R219+0x2000] ;  /* 0x00200000dbbc783b */ /* 0x000fe80000000200 */
[----:B------:R-:W4:Y:S03]  /*7cd0*/  LDSM.16.M88.4 R192, [R3+0xa000] ;  /* 0x00a0000003c0783b */ /* 0x000f260000000200 */
        /* <DEDUP_REMOVED lines=151> */
.L_x_85:
[----:B------:R-:W-:Y:S01]  /*8650*/  FMNMX3.FTZ R167, R167, R34, R35, !PT ;  /* 0x00000022a7a77276 */ /* 0x000fe20007810023 */
[----:B------:R-:W2:Y:S01]  /*8660*/  SHFL.BFLY PT, R3, R200, 0x2, 0x1f ;  /* 0x0c401f00c8037f89 */ /* 0x000ea200000e0000 */
[----:B------:R-:W-:Y:S02]  /*8670*/  UISETP.GT.AND UP0, UPT, UR19, URZ, UPT ;  /* 0x000000ff1300728c */ /* 0x000fe4000bf04270 */
[----:B------:R-:W-:Y:S05]  /*8680*/  UIADD3 UR7, UPT, UPT, UR19, -0x1, URZ ;  /* 0xffffffff13077890 */ /* 0x000fea000fffe0ff */
[----:B------:R-:W3:Y:S08]  /*8690*/  SHFL.BFLY PT, R2, R167, 0x2, 0x1f ;  /* 0x0c401f00a7027f89 */ /* 0x000ef000000e0000 */
[----:B-1----:R-:W-:Y:S01]  /*86a0*/  LDSM.16.MT88.4 R172, [R212+0x10000] ;  /* 0x01000000d4ac783b */ /* 0x002fe20000004200 */
[----:B------:R-:W-:Y:S07]  /*86b0*/  UMOV UR19, UR7 ;  /* 0x0000000700137c82 */ /* 0x000fee0008000000 */
        /* <DEDUP_REMOVED lines=33> */
[----:B--2---:R-:W-:Y:S01]  /*88d0*/  IADD3 R165, PT, PT, R213, 0x10040, RZ ;  /* 0x00010040d5a57810 */ /* 0x004fe20007ffe0ff */
        /* <DEDUP_REMOVED lines=186> */
[----:B------:R-:W-:Y:S03]  /*9480*/  FFMA.FTZ R197, R0, R235, R197 ;  /* 0x000000eb00c57223 */ /* 0x000fe600000100c5 */
[C---:B----4-:R-:W-:Y:S03]  /*9490*/  HMMA.16816.F32.BF16 R92, R160.reuse, R172, R92 ;  /* 0x000000aca05c723c */ /* 0x050fe6000004185c */
[----:B------:R-:W-:Y:S01]  /*94a0*/  FADD.FTZ R193, R194, R193 ;  /* 0x000000c1c2c17221 */ /* 0x000fe20000010000 */
[----:B------:R-:W-:Y:S01]  /*94b0*/  FADD.FTZ R197, R167, R197 ;  /* 0x000000c5a7c57221 */ /* 0x000fe20000010000 */
[----:B-1----:R-:W-:Y:S02]  /*94c0*/  F2FP.BF16.F32.PACK_AB R151, R218, R207 ;  /* 0x000000cfda97723e */ /* 0x002fe400000010ff */
[----:B------:R-:W-:Y:S01]  /*94d0*/  FADD.FTZ R0, R192, R193 ;  /* 0x000000c1c0007221 */ /* 0x000fe20000010000 */
[C---:B------:R-:W-:Y:S01]  /*94e0*/  HMMA.16816.F32.BF16 R96, R160.reuse, R174, R96 ;  /* 0x000000aea060723c */ /* 0x040fe20000041860 */
[----:B------:R-:W1:Y:S02]  /*94f0*/  LDSM.16.MT88.4 R172, [R166+0x4000] ;  /* 0x00400000a6ac783b */ /* 0x000e640000004200 */
[----:B------:R-:W-:Y:S01]  /*9500*/  FADD.FTZ R196, R196, R197 ;  /* 0x000000c5c4c47221 */ /* 0x000fe20000010000 */
[----:B------:R-:W-:Y:S03]  /*9510*/  FADD.FTZ R0, R195, R0 ;  /* 0x00000000c3007221 */ /* 0x000fe60000010000 */
[----:B------:R-:W-:Y:S01]  /*9520*/  FADD.FTZ R196, R199, R196 ;  /* 0x000000c4c7c47221 */ /* 0x000fe20000010000 */
[----:B------:R-:W-:Y:S01]  /*9530*/  FADD.FTZ R201, R201, R0 ;  /* 0x00000000c9c97221 */ /* 0x000fe20000010000 */
[C---:B-----5:R-:W-:Y:S03]  /*9540*/  HMMA.16816.F32.BF16 R100, R160.reuse, R156, R100 ;  /* 0x0000009ca064723c */ /* 0x060fe60000041864 */
[----:B------:R-:W-:Y:S01]  /*9550*/  MOV R0, R3 ;  /* 0x0000000300007202 */ /* 0x000fe20000000f00 */
[----:B------:R-:W-:Y:S01]  /*9560*/  FADD.FTZ R203, R203, R196 ;  /* 0x000000c4cbcb7221 */ /* 0x000fe20000010000 */
[----:B------:R-:W-:Y:S03]  /*9570*/  FADD.FTZ R202, R202, R201 ;  /* 0x000000c9caca7221 */ /* 0x000fe60000010000 */
        /* <DEDUP_REMOVED lines=220> */
.L_x_83:
[----:B------:R-:W1:Y:S01]  /*a340*/  SHFL.BFLY PT, R0, R235, 0x2, 0x1f ;  /* 0x0c401f00eb007f89 */ /* 0x000e6200000e0000 */
[----:B------:R-:W-:Y:S01]  /*a350*/  UISETP.NE.AND UP3, UPT, UR18, -0x1, UPT ;  /* 0xffffffff1200788c */ /* 0x000fe2000bf65270 */
[C---:B------:R-:W-:Y:S01]  /*a360*/  LOP3.LUT P1, RZ, R214.reuse, 0x10, RZ, 0xc0, !PT ;  /* 0x00000010d6ff7812 */ /* 0x040fe2000782c0ff */
[----:B------:R-:W2:Y:S01]  /*a370*/  S2UR UR11, SR_CTAID.Y ;  /* 0x00000000000b79c3 */ /* 0x000ea20000002600 */
[----:B------:R-:W3:Y:S01]  /*a380*/  SHFL.BFLY PT, R8, R237, 0x2, 0x1f ;  /* 0x0c401f00ed087f89 */ /* 0x000ee200000e0000 */
[----:B------:R-:W-:Y:S01]  /*a390*/  LOP3.LUT P2, RZ, R214, 0x8, RZ, 0xc0, !PT ;  /* 0x00000008d6ff7812 */ /* 0x000fe2000784c0ff */
[----:B------:R-:W4:Y:S01]  /*a3a0*/  LDCU.U8 UR4, c[0x0][0x549] ;  /* 0x0000a920ff0477ac */ /* 0x000f220008000000 */
[----:B------:R-:W5:Y:S05]  /*a3b0*/  LDCU UR9, c[0x0][0x434] ;  /* 0x00008680ff0977ac */ /* 0x000f6a0008000800 */
[----:B------:R-:W2:Y:S01]  /*a3c0*/  @!UP3 LDCU.64 UR6, c[0x0][0x400] ;  /* 0x00008000ff06b7ac */ /* 0x000ea20008000a00 */
[----:B------:R-:W5:Y:S01]  /*a3d0*/  LDCU.U8 UR10, c[0x0][0x548] ;  /* 0x0000a900ff0a77ac */ /* 0x000f620008000000 */
[----:B------:R-:W-:Y:S01]  /*a3e0*/  UISETP.NE.AND UP2, UPT, UR18, -0x1, UPT ;  /* 0xffffffff1200788c */ /* 0x000fe2000bf45270 */
[----:B-1----:R-:W-:Y:S01]  /*a3f0*/  FADD.FTZ R9, R0, R235 ;  /* 0x000000eb00097221 */ /* 0x002fe20000010000 */
[----:B------:R-:W-:Y:S01]  /*a400*/  SHF.L.U32 R0, R214, 0x1, RZ ;  /* 0x00000001d6007819 */ /* 0x000fe200000006ff */
[----:B----4-:R-:W-:Y:S01]  /*a410*/  UISETP.NE.AND UP1, UPT, UR4, URZ, UPT ;  /* 0x000000ff0400728c */ /* 0x010fe2000bf25270 */
[----:B------:R-:W1:Y:S01]  /*a420*/  S2UR UR4, SR_CTAID.X ;  /* 0x00000000000479c3 */ /* 0x000e620000002500 */
[----:B---3--:R-:W-:Y:S01]  /*a430*/  FADD.FTZ R8, R8, R237 ;  /* 0x000000ed08087221 */ /* 0x008fe20000010000 */
[----:B------:R-:W3:Y:S01]  /*a440*/  SHFL.BFLY PT, R2, R9, 0x1, 0x1f ;  /* 0x0c201f0009027f89 */ /* 0x000ee200000e0000 */
[----:B------:R-:W-:Y:S01]  /*a450*/  LOP3.LUT R217, R217, 0x6, R0, 0xf8, !PT ;  /* 0x00000006d9d97812 */ /* 0x000fe200078ef800 */
[----:B------:R-:W4:Y:S02]  /*a460*/  LDCU UR13, c[0x0][0x434] ;  /* 0x00008680ff0d77ac */ /* 0x000f240008000800 */
[----:B------:R-:W1:Y:S01]  /*a470*/  SHFL.BFLY PT, R5, R8, 0x1, 0x1f ;  /* 0x0c201f0008057f89 */ /* 0x000e6200000e0000 */
[----:B--2---:R-:W-:-:S03]  /*a480*/  @!UP3 UIMAD.WIDE.U32 UR16, UR11, UR6, URZ ;  /* 0x000000060b10b2a5 */ /* 0x004fc6000f8e00ff */
[----:B------:R-:W4:Y:S01]  /*a490*/  @UP1 LDCU UR8, c[0x0][0x430] ;  /* 0x00008600ff0817ac */ /* 0x000f220008000800 */
[----:B------:R-:W-:Y:S01]  /*a4a0*/  @!UP3 UIMAD UR12, UR11, UR7, UR17 ;  /* 0x000000070b0cb2a4 */ /* 0x000fe2000f8e0211 */
[----:B------:R-:W2:Y:S01]  /*a4b0*/  @UP3 LDCU.64 UR6, c[0x0][0x408] ;  /* 0x00008100ff0637ac */ /* 0x000ea20008000a00 */
[----:B-----5:R-:W-:Y:S01]  /*a4c0*/  UISETP.NE.AND UP0, UPT, UR10, URZ, !UP1 ;  /* 0x000000ff0a00728c */ /* 0x020fe2000cf05270 */
[----:B------:R-:W2:Y:S01]  /*a4d0*/  @UP1 LDCU UR15, c[0x0][0x430] ;  /* 0x00008600ff0f17ac */ /* 0x000ea20008000800 */
[----:B---3--:R-:W-:Y:S01]  /*a4e0*/  FADD.FTZ R2, R9, R2 ;  /* 0x0000000209027221 */ /* 0x008fe20000010000 */
[----:B----4-:R-:W-:Y:S01]  /*a4f0*/  @UP1 UIMAD UR13, UR8, UR9, URZ ;  /* 0x00000009080d12a4 */ /* 0x010fe2000f8e02ff */
[----:B-1----:R-:W-:Y:S02]  /*a500*/  FADD.FTZ R4, R8, R5 ;  /* 0x0000000508047221 */ /* 0x002fe40000010000 */
[----:B------:R-:W1:Y:S01]  /*a510*/  MUFU.RCP R6, R2 ;  /* 0x0000000200067308 */ /* 0x000e620000001000 */
[----:B------:R-:W-:-:S02]  /*a520*/  SHF.L.U32 R5, R214, 0x4, RZ ;  /* 0x00000004d6057819 */ /* 0x000fc400000006ff */
[----:B------:R-:W-:Y:S01]  /*a530*/  FSETP.NE.FTZ.AND P3, PT, R2, RZ, PT ;  /* 0x000000ff0200720b */ /* 0x000fe20003f75000 */
[----:B--2---:R-:W-:Y:S01]  /*a540*/  @UP3 UIMAD.WIDE.U32 UR22, UR18, UR6, URZ ;  /* 0x00000006121632a5 */ /* 0x004fe2000f8e00ff */
[----:B------:R-:W-:Y:S01]  /*a550*/  LOP3.LUT R5, R5, 0x1c0, RZ, 0xc0, !PT ;  /* 0x000001c005057812 */ /* 0x000fe200078ec0ff */
[----:B------:R-:W2:Y:S01]  /*a560*/  S2UR UR6, SR_CTAID.Z ;  /* 0x00000000000679c3 */ /* 0x000ea20000002700 */
[----:B------:R-:W-:Y:S01]  /*a570*/  FSETP.NE.FTZ.AND P4, PT, R4, RZ, PT ;  /* 0x000000ff0400720b */ /* 0x000fe20003f95000 */
[----:B------:R-:W3:Y:S01]  /*a580*/  MUFU.RCP R7, R4 ;  /* 0x0000000400077308 */ /* 0x000ee20000001000 */
[----:B------:R-:W-:Y:S01]  /*a590*/  LOP3.LUT R0, R5, 0x38, R0, 0xf8, !PT ;  /* 0x0000003805007812 */ /* 0x000fe200078ef800 */
[----:B------:R-:W-:Y:S01]  /*a5a0*/  @UP3 UIMAD UR12, UR18, UR7, UR23 ;  /* 0x00000007120c32a4 */ /* 0x000fe2000f8e0217 */
[----:B------:R-:W-:Y:S01]  /*a5b0*/  MOV R5, 0x20 ;  /* 0x0000002000057802 */ /* 0x000fe20000000f00 */
[----:B------:R-:W-:Y:S01]  /*a5c0*/  @!UP2 UIMAD UR18, UR11, UR9, URZ ;  /* 0x000000090b12a2a4 */ /* 0x000fe2000f8e02ff */
[----:B------:R-:W-:Y:S01]  /*a5d0*/  LOP3.LUT R0, R217, R0, RZ, 0xfc, !PT ;  /* 0x00000000d9007212 */ /* 0x000fe200078efcff */
[----:B------:R-:W-:Y:S01]  /*a5e0*/  @UP1 UMOV UR7, 0x1 ;  /* 0x0000000100071882 */ /* 0x000fe20000000000 */
[----:B------:R-:W-:Y:S01]  /*a5f0*/  @UP3 UMOV UR16, UR22 ;  /* 0x0000001600103c82 */ /* 0x000fe20008000000 */
[----:B-1----:R-:W-:-:S02]  /*a600*/  FSEL R6, R6, 1, P3 ;  /* 0x3f80000006067808 */ /* 0x002fc40001800000 */
[----:B------:R-:W-:Y:S02]  /*a610*/  LEA R9, R0, UR5, 0x1 ;  /* 0x0000000500097c11 */ /* 0x000fe4000f8e08ff */
[----:B------:R-:W-:Y:S01]  /*a620*/  SEL R0, R5, 0xffffffe0, !P2 ;  /* 0xffffffe005007807 */ /* 0x000fe20005000000 */
[C---:B------:R-:W-:Y:S01]  /*a630*/  FMUL.FTZ R162, R6.reuse, R162 ;  /* 0x000000a206a27220 */ /* 0x040fe20000410000 */
[C---:B------:R-:W-:Y:S01]  /*a640*/  FMUL.FTZ R163, R6.reuse, R163 ;  /* 0x000000a306a37220 */ /* 0x040fe20000410000 */
[C---:B------:R-:W-:Y:S01]  /*a650*/  FMUL.FTZ R158, R6.reuse, R158 ;  /* 0x0000009e069e7220 */ /* 0x040fe20000410000 */
[----:B---3--:R-:W-:Y:S01]  /*a660*/  FSEL R7, R7, 1, P4 ;  /* 0x3f80000007077808 */ /* 0x008fe20002000000 */
[C---:B------:R-:W-:Y:S01]  /*a670*/  FMUL.FTZ R159, R6.reuse, R159 ;  /* 0x0000009f069f7220 */ /* 0x040fe20000410000 */
        /* <DEDUP_REMOVED lines=59> */
[----:B------:R-:W-:Y:S01]  /*aa30*/  FMUL.FTZ R151, R6, R151 ;  /* 0x0000009706977220 */ /* 0x000fe20000410000 */
[----:B------:R-:W-:Y:S01]  /*aa40*/  MOV R6, 0x10 ;  /* 0x0000001000067802 */ /* 0x000fe20000000f00 */
[C---:B------:R-:W-:Y:S01]  /*aa50*/  FMUL.FTZ R160, R7.reuse, R160 ;  /* 0x000000a007a07220 */ /* 0x040fe20000410000 */
[C---:B------:R-:W-:Y:S01]  /*aa60*/  FMUL.FTZ R161, R7.reuse, R161 ;  /* 0x000000a107a17220 */ /* 0x040fe20000410000 */
[C---:B------:R-:W-:Y:S01]  /*aa70*/  FMUL.FTZ R156, R7.reuse, R156 ;  /* 0x0000009c079c7220 */ /* 0x040fe20000410000 */
[C---:B------:R-:W-:Y:S01]  /*aa80*/  FMUL.FTZ R157, R7.reuse, R157 ;  /* 0x0000009d079d7220 */ /* 0x040fe20000410000 */
[C---:B------:R-:W-:Y:S01]  /*aa90*/  FMUL.FTZ R36, R7.reuse, R36 ;  /* 0x0000002407247220 */ /* 0x040fe20000410000 */
[C---:B------:R-:W-:Y:S01]  /*aaa0*/  FMUL.FTZ R37, R7.reuse, R37 ;  /* 0x0000002507257220 */ /* 0x040fe20000410000 */
[----:B------:R-:W-:Y:S01]  /*aab0*/  SEL R6, R6, 0xfffffff0, !P0 ;  /* 0xfffffff006067807 */ /* 0x000fe20004000000 */
[C---:B------:R-:W-:Y:S01]  /*aac0*/  FMUL.FTZ R40, R7.reuse, R40 ;  /* 0x0000002807287220 */ /* 0x040fe20000410000 */
[----:B------:R-:W-:Y:S01]  /*aad0*/  FMUL.FTZ R41, R7, R41 ;  /* 0x0000002907297220 */ /* 0x000fe20000410000 */
[----:B------:R-:W-:Y:S01]  /*aae0*/  IADD3 R13, PT, PT, R9, 0x40, RZ ;  /* 0x00000040090d7810 */ /* 0x000fe20007ffe0ff */
[C---:B------:R-:W-:Y:S01]  /*aaf0*/  FMUL.FTZ R44, R7.reuse, R44 ;  /* 0x0000002c072c7220 */ /* 0x040fe20000410000 */
[----:B------:R-:W-:Y:S01]  /*ab00*/  FMUL.FTZ R45, R7, R45 ;  /* 0x0000002d072d7220 */ /* 0x000fe20000410000 */
[----:B------:R-:W-:Y:S01]  /*ab10*/  IADD3 R11, PT, PT, R9, R0, RZ ;  /* 0x00000000090b7210 */ /* 0x000fe20007ffe0ff */
[----:B------:R-:W-:Y:S01]  /*ab20*/  FMUL.FTZ R48, R7, R48 ;  /* 0x0000003007307220 */ /* 0x000fe20000410000 */
[----:B------:R-:W-:Y:S01]  /*ab30*/  @P1 IADD3 R13, PT, PT, R9, -0x40, RZ ;  /* 0xffffffc0090d1810 */ /* 0x000fe20007ffe0ff */
[----:B------:R-:W-:Y:S01]  /*ab40*/  FMUL.FTZ R49, R7, R49 ;  /* 0x0000003107317220 */ /* 0x000fe20000410000 */
[----:B------:R-:W-:Y:S01]  /*ab50*/  F2FP.BF16.F32.PACK_AB R160, R161, R160 ;  /* 0x000000a0a1a0723e */ /* 0x000fe200000010ff */
[----:B------:R-:W-:Y:S01]  /*ab60*/  FMUL.FTZ R52, R7, R52 ;  /* 0x0000003407347220 */ /* 0x000fe20000410000 */
[----:B------:R-:W-:Y:S01]  /*ab70*/  F2FP.BF16.F32.PACK_AB R162, R163, R162 ;  /* 0x000000a2a3a2723e */ /* 0x000fe200000010ff */
[----:B------:R-:W-:Y:S01]  /*ab80*/  FMUL.FTZ R53, R7, R53 ;  /* 0x0000003507357220 */ /* 0x000fe20000410000 */
[----:B------:R-:W-:Y:S01]  /*ab90*/  F2FP.BF16.F32.PACK_AB R156, R157, R156 ;  /* 0x0000009c9d9c723e */ /* 0x000fe200000010ff */
[----:B------:R-:W-:Y:S01]  /*aba0*/  FMUL.FTZ R56, R7, R56 ;  /* 0x0000003807387220 */ /* 0x000fe20000410000 */
[----:B------:R-:W-:Y:S01]  /*abb0*/  F2FP.BF16.F32.PACK_AB R158, R159, R158 ;  /* 0x0000009e9f9e723e */ /* 0x000fe200000010ff */
[----:B------:R-:W-:Y:S01]  /*abc0*/  FMUL.FTZ R57, R7, R57 ;  /* 0x0000003907397220 */ /* 0x000fe20000410000 */
[----:B------:R-:W-:Y:S01]  /*abd0*/  IADD3 R5, PT, PT, R9, R6, RZ ;  /* 0x0000000609057210 */ /* 0x000fe20007ffe0ff */
        /* <DEDUP_REMOVED lines=8> */
[C---:B------:R-:W-:Y:S01]  /*ac60*/  FMUL.FTZ R68, R7.reuse, R68 ;  /* 0x0000004407447220 */ /* 0x040fe20000410000 */
[----:B------:R-:W-:Y:S01]  /*ac70*/  IADD3 R15, PT, PT, R6, R11, RZ ;  /* 0x0000000b060f7210 */ /* 0x000fe20007ffe0ff */
[----:B------:R-:W-:Y:S01]  /*ac80*/  FMUL.FTZ R69, R7, R69 ;  /* 0x0000004507457220 */ /* 0x000fe20000410000 */
[----:B------:R-:W-:Y:S01]  /*ac90*/  IADD3 R17, PT, PT, R0, R13, RZ ;  /* 0x0000000d00117210 */ /* 0x000fe20007ffe0ff */
[----:B------:R-:W-:Y:S01]  /*aca0*/  STS [R9], R160 ;  /* 0x000000a009007388 */ /* 0x000fe20000000800 */
[----:B------:R-:W-:Y:S01]  /*acb0*/  F2FP.BF16.F32.PACK_AB R44, R45, R44 ;  /* 0x0000002c2d2c723e */ /* 0x000fe200000010ff */
[----:B------:R-:W-:Y:S01]  /*acc0*/  FMUL.FTZ R72, R7, R72 ;  /* 0x0000004807487220 */ /* 0x000fe20000410000 */
[----:B------:R-:W-:Y:S01]  /*acd0*/  F2FP.BF16.F32.PACK_AB R46, R47, R46 ;  /* 0x0000002e2f2e723e */ /* 0x000fe200000010ff */
[----:B------:R-:W-:Y:S01]  /*ace0*/  STS [R9+0x400], R162 ;  /* 0x000400a209007388 */ /* 0x000fe20000000800 */
[----:B------:R-:W-:Y:S01]  /*acf0*/  F2FP.BF16.F32.PACK_AB R48, R49, R48 ;  /* 0x000000303130723e */ /* 0x000fe200000010ff */
[----:B------:R-:W-:Y:S01]  /*ad00*/  FMUL.FTZ R73, R7, R73 ;  /* 0x0000004907497220 */ /* 0x000fe20000410000 */
[----:B------:R-:W-:Y:S01]  /*ad10*/  F2FP.BF16.F32.PACK_AB R50, R51, R50 ;  /* 0x000000323332723e */ /* 0x000fe200000010ff */
[----:B------:R-:W-:Y:S01]  /*ad20*/  STS [R5], R156 ;  /* 0x0000009c05007388 */ /* 0x000fe20000000800 */
[C---:B------:R-:W-:Y:S01]  /*ad30*/  IADD3 R19, PT, PT, R6.reuse, R13, RZ ;  /* 0x0000000d06137210 */ /* 0x040fe20007ffe0ff */
[----:B------:R-:W-:Y:S01]  /*ad40*/  FMUL.FTZ R76, R7, R76 ;  /* 0x0000004c074c7220 */ /* 0x000fe20000410000 */
[----:B------:R-:W-:Y:S01]  /*ad50*/  F2FP.BF16.F32.PACK_AB R52, R53, R52 ;  /* 0x000000343534723e */ /* 0x000fe200000010ff */
[----:B------:R-:W-:Y:S01]  /*ad60*/  STS [R5+0x400], R158 ;  /* 0x0004009e05007388 */ /* 0x000fe20000000800 */
[----:B------:R-:W-:Y:S01]  /*ad70*/  F2FP.BF16.F32.PACK_AB R54, R55, R54 ;  /* 0x000000363736723e */ /* 0x000fe200000010ff */
        /* <DEDUP_REMOVED lines=8> */
[----:B------:R-:W-:Y:S01]  /*ae00*/  F2FP.BF16.F32.PACK_AB R60, R61, R60 ;  /* 0x0000003c3d3c723e */ /* 0x000fe200000010ff */
[----:B------:R-:W-:Y:S01]  /*ae10*/  FMUL.FTZ R84, R7, R84 ;  /* 0x0000005407547220 */ /* 0x000fe20000410000 */
[----:B------:R-:W-:Y:S01]  /*ae20*/  F2FP.BF16.F32.PACK_AB R62, R63, R62 ;  /* 0x0000003e3f3e723e */ /* 0x000fe200000010ff */
[----:B------:R-:W-:Y:S01]  /*ae30*/  STS [R15], R40 ;  /* 0x000000280f007388 */ /* 0x000fe20000000800 */
[----:B------:R-:W-:Y:S01]  /*ae40*/  FMUL.FTZ R85, R7, R85 ;  /* 0x0000005507557220 */ /* 0x000fe20000410000 */
[----:B------:R-:W-:Y:S01]  /*ae50*/  F2FP.BF16.F32.PACK_AB R64, R65, R64 ;  /* 0x000000404140723e */ /* 0x000fe200000010ff */
[----:B------:R-:W-:Y:S01]  /*ae60*/  FMUL.FTZ R88, R7, R88 ;  /* 0x0000005807587220 */ /* 0x000fe20000410000 */
[----:B------:R-:W-:Y:S01]  /*ae70*/  STS [R15+0x400], R42 ;  /* 0x0004002a0f007388 */ /* 0x000fe20000000800 */
[----:B------:R-:W-:Y:S01]  /*ae80*/  F2FP.BF16.F32.PACK_AB R66, R67, R66 ;  /* 0x000000424342723e */ /* 0x000fe200000010ff */
[----:B------:R-:W-:Y:S01]  /*ae90*/  FMUL.FTZ R89, R7, R89 ;  /* 0x0000005907597220 */ /* 0x000fe20000410000 */
[----:B------:R-:W-:Y:S01]  /*aea0*/  F2FP.BF16.F32.PACK_AB R68, R69, R68 ;  /* 0x000000444544723e */ /* 0x000fe200000010ff */
[----:B------:R-:W-:Y:S01]  /*aeb0*/  STS [R13], R44 ;  /* 0x0000002c0d007388 */ /* 0x000fe20000000800 */
[----:B------:R-:W-:Y:S01]  /*aec0*/  F2FP.BF16.F32.PACK_AB R70, R71, R70 ;  /* 0x000000464746723e */ /* 0x000fe200000010ff */
[C---:B------:R-:W-:Y:S01]  /*aed0*/  FMUL.FTZ R92, R7.reuse, R92 ;  /* 0x0000005c075c7220 */ /* 0x040fe20000410000 */
[----:B------:R-:W-:Y:S01]  /*aee0*/  FMUL.FTZ R93, R7, R93 ;  /* 0x0000005d075d7220 */ /* 0x000fe20000410000 */
[----:B------:R-:W-:Y:S01]  /*aef0*/  STS [R13+0x400], R46 ;  /* 0x0004002e0d007388 */ /* 0x000fe20000000800 */
        /* <DEDUP_REMOVED lines=27> */
[----:B------:R-:W-:Y:S01]  /*b0b0*/  STS [R9+0x2000], R60 ;  /* 0x0020003c09007388 */ /* 0x000fe20000000800 */
[----:B------:R-:W-:Y:S01]  /*b0c0*/  F2FP.BF16.F32.PACK_AB R94, R95, R94 ;  /* 0x0000005e5f5e723e */ /* 0x000fe200000010ff */
[C---:B------:R-:W-:Y:S01]  /*b0d0*/  FMUL.FTZ R116, R7.reuse, R116 ;  /* 0x0000007407747220 */ /* 0x040fe20000410000 */
[----:B------:R-:W-:Y:S01]  /*b0e0*/  FMUL.FTZ R117, R7, R117 ;  /* 0x0000007507757220 */ /* 0x000fe20000410000 */
[----:B------:R-:W-:Y:S01]  /*b0f0*/  STS [R9+0x2400], R62 ;  /* 0x0024003e09007388 */ /* 0x000fe20000000800 */
[----:B------:R-:W-:Y:S01]  /*b100*/  F2FP.BF16.F32.PACK_AB R96, R97, R96 ;  /* 0x000000606160723e */ /* 0x000fe200000010ff */
[----:B------:R-:W-:Y:S01]  /*b110*/  FMUL.FTZ R120, R7, R120 ;  /* 0x0000007807787220 */ /* 0x000fe20000410000 */
[----:B------:R-:W-:Y:S01]  /*b120*/  F2FP.BF16.F32.PACK_AB R98, R99, R98 ;  /* 0x000000626362723e */ /* 0x000fe200000010ff */
[----:B------:R-:W-:Y:S01]  /*b130*/  STS [R5+0x2000], R64 ;  /* 0x0020004005007388 */ /* 0x000fe20000000800 */
        /* <DEDUP_REMOVED lines=44> */
[----:B------:R-:W-:-:S02]  /*b400*/  F2FP.BF16.F32.PACK_AB R132, R133, R132 ;  /* 0x000000848584723e */ /* 0x000fc400000010ff */
[----:B------:R-:W-:Y:S01]  /*b410*/  F2FP.BF16.F32.PACK_AB R134, R135, R134 ;  /* 0x000000868786723e */ /* 0x000fe200000010ff */
[----:B------:R-:W-:Y:S01]  /*b420*/  STS [R21+0x2000], R88 ;  /* 0x0020005815007388 */ /* 0x000fe20000000800 */
[----:B------:R-:W-:Y:S02]  /*b430*/  F2FP.BF16.F32.PACK_AB R136, R137, R136 ;  /* 0x000000888988723e */ /* 0x000fe400000010ff */
[----:B------:R-:W-:Y:S01]  /*b440*/  F2FP.BF16.F32.PACK_AB R138, R139, R138 ;  /* 0x0000008a8b8a723e */ /* 0x000fe200000010ff */
[----:B------:R-:W-:Y:S01]  /*b450*/  STS [R21+0x2400], R90 ;  /* 0x0024005a15007388 */ /* 0x000fe20000000800 */
[----:B------:R-:W-:Y:S02]  /*b460*/  F2FP.BF16.F32.PACK_AB R140, R141, R140 ;  /* 0x0000008c8d8c723e */ /* 0x000fe400000010ff */
        /* <DEDUP_REMOVED lines=10> */
[----:B------:R-:W-:Y:S04]  /*b510*/  STS [R5+0x4400], R98 ;  /* 0x0044006205007388 */ /* 0x000fe80000000800 */
        /* <DEDUP_REMOVED lines=22> */
[----:B-1----:R-:W-:-:S03]  /*b680*/  LOP3.LUT R5, R234, 0x1f8, RZ, 0xc0, !PT ;  /* 0x000001f8ea057812 */ /* 0x002fc600078ec0ff */
[----:B------:R3:W-:Y:S01]  /*b690*/  STS [R19+0x6000], R152 ;  /* 0x0060009813007388 */ /* 0x0007e20000000800 */
[----:B------:R-:W-:-:S03]  /*b6a0*/  LOP3.LUT R5, R5, 0x38, R214, 0x78, !PT ;  /* 0x0000003805057812 */ /* 0x000fc600078e78d6 */
[----:B------:R3:W-:Y:S01]  /*b6b0*/  STS [R19+0x6400], R154 ;  /* 0x0064009a13007388 */ /* 0x0007e20000000800 */
[----:B------:R-:W-:-:S03]  /*b6c0*/  LOP3.LUT R0, R5, 0x1e00, R234, 0xf8, !PT ;  /* 0x00001e0005007812 */ /* 0x000fc600078ef8ea */
[----:B------:R3:W-:Y:S01]  /*b6d0*/  STS [R17+0x6000], R144 ;  /* 0x0060009011007388 */ /* 0x0007e20000000800 */
[----:B------:R-:W-:Y:S01]  /*b6e0*/  LEA R0, R0, UR5, 0x1 ;  /* 0x0000000500007c11 */ /* 0x000fe2000f8e08ff */
[----:B------:R-:W-:Y:S02]  /*b6f0*/  USHF.R.S32.HI UR5, URZ, 0x1f, UR18 ;  /* 0x0000001fff057899 */ /* 0x000fe40008011412 */
[----:B------:R3:W-:Y:S04]  /*b700*/  STS [R17+0x6400], R146 ;  /* 0x0064009211007388 */ /* 0x0007e80000000800 */
[----:B------:R3:W-:Y:S04]  /*b710*/  STS [R21+0x6000], R7 ;  /* 0x0060000715007388 */ /* 0x0007e80000000800 */
[----:B------:R3:W-:Y:S01]  /*b720*/  STS [R21+0x6400], R150 ;  /* 0x0064009615007388 */ /* 0x0007e20000000800 */
[----:B--2---:R-:W-:Y:S05]  /*b730*/  BRA.U UP1, `(.L_x_87) ;  /* 0x0000000101207547 */ /* 0x004fea000b800000 */
[----:B------:R-:W-:Y:S01]  /*b740*/  UISETP.NE.AND UP1, UPT, UR10, URZ, UPT ;  /* 0x000000ff0a00728c */ /* 0x000fe2000bf25270 */
[----:B------:R-:W1:Y:S10]  /*b750*/  LDCU UR8, c[0x0][0x3e0] ;  /* 0x00007c00ff0877ac */ /* 0x000e740008000800 */
[----:B------:R-:W1:Y:S01]  /*b760*/  @UP1 LDCU UR7, c[0x0][0x454] ;  /* 0x00008a80ff0717ac */ /* 0x000e620008000800 */
[----:B------:R-:W-:Y:S01]  /*b770*/  @UP1 UMOV UR15, 0x1 ;  /* 0x00000001000f1882 */ /* 0x000fe20000000000 */
[----:B------:R-:W2:Y:S01]  /*b780*/  @UP1 LDCU UR13, c[0x0][0x454] ;  /* 0x00008a80ff0d17ac */ /* 0x000ea20008000800 */
[----:B------:R-:W-:Y:S01]  /*b790*/  @!UP1 UMOV UR15, 0x1 ;  /* 0x00000001000f9882 */ /* 0x000fe20000000000 */
[----:B-1----:R-:W-:-:S02]  /*b7a0*/  @UP1 UIMAD UR7, UR7, UR8, URZ ;  /* 0x00000008070712a4 */ /* 0x002fc4000f8e02ff */
[----:B--2---:R-:W-:-:S12]  /*b7b0*/  @!UP1 UIMAD UR7, UR9, UR8, URZ ;  /* 0x00000008090792a4 */ /* 0x004fd8000f8e02ff */
.L_x_87:
[----:B------:R-:W-:Y:S01]  /*b7c0*/  BAR.SYNC.DEFER_BLOCKING 0x0 ;  /* 0x0000000000007b1d */ /* 0x000fe20000010000 */
[----:B------:R-:W-:Y:S01]  /*b7d0*/  UIMAD UR13, UR6, UR13, URZ ;  /* 0x0000000d060d72a4 */ /* 0x000fe2000f8e02ff */
[----:B------:R-:W-:Y:S01]  /*b7e0*/  LOP3.LUT P0, RZ, R214, 0x3, RZ, 0xc0, !PT ;  /* 0x00000003d6ff7812 */ /* 0x000fe2000780c0ff */
[----:B------:R-:W-:Y:S01]  /*b7f0*/  UIMAD UR9, UR4, UR15, URZ ;  /* 0x0000000f040972a4 */ /* 0x000fe2000f8e02ff */
[----:B---3--:R-:W-:Y:S01]  /*b800*/  LOP3.LUT R7, R216, 0x30, RZ, 0xc0, !PT ;  /* 0x00000030d8077812 */ /* 0x008fe200078ec0ff */
[----:B------:R-:W-:-:S03]  /*b810*/  USEL UR18, UR18, URZ, UP0 ;  /* 0x000000ff12127287 */ /* 0x000fc60008000000 */
[----:B------:R-:W1:Y:S01]  /*b820*/  @P4 LDC R5, c[0x0][0x458] ;  /* 0x00011600ff054b82 */ /* 0x000e620000000800 */
[----:B------:R-:W2:Y:S01]  /*b830*/  @P4 MUFU.LG2 R4, R4 ;  /* 0x0000000400044308 */ /* 0x000ea20000000c00 */
[----:B------:R-:W3:Y:S01]  /*b840*/  S2R R6, SR_CTAID.X ;  /* 0x0000000000067919 */ /* 0x000ee20000002500 */
[----:B------:R-:W-:Y:S01]  /*b850*/  @!UP0 UIMAD UR13, UR11, UR7, UR13 ;  /* 0x000000070b0d82a4 */ /* 0x000fe2000f8e020d */
[----:B------:R-:W-:Y:S01]  /*b860*/  SHF.R.U32.HI R16, RZ, 0x2, R214 ;  /* 0x00000002ff107819 */ /* 0x000fe200000116d6 */
[----:B------:R-:W-:Y:S01]  /*b870*/  USHF.L.U32 UR9, UR9, 0x6, URZ ;  /* 0x0000000609097899 */ /* 0x000fe200080006ff */
[----:B------:R-:W-:Y:S01]  /*b880*/  BSSY.RECONVERGENT B0, `(.L_x_88) ;  /* 0x0000022000007945 */ /* 0x000fe20003800200 */
[----:B------:R-:W-:Y:S01]  /*b890*/  USEL UR5, UR5, URZ, UP0 ;  /* 0x000000ff05057287 */ /* 0x000fe20008000000 */
[----:B------:R-:W4:Y:S01]  /*b8a0*/  @P3 LDC R14, c[0x0][0x458] ;  /* 0x00011600ff0e3b82 */ /* 0x000f220000000800 */
[----:B------:R-:W5:Y:S01]  /*b8b0*/  @P3 MUFU.LG2 R2, R2 ;  /* 0x0000000200023308 */ /* 0x000f620000000c00 */
[----:B------:R-:W-:Y:S01]  /*b8c0*/  USHF.R.S32.HI UR8, URZ, 0x1f, UR13 ;  /* 0x0000001fff087899 */ /* 0x000fe2000801140d */
[----:B------:R-:W-:Y:S01]  /*b8d0*/  MOV R13, 0x7f800000 ;  /* 0x7f800000000d7802 */ /* 0x000fe20000000f00 */
[----:B------:R-:W-:Y:S01]  /*b8e0*/  USHF.R.S32.HI UR7, URZ, 0x1f, UR9 ;  /* 0x0000001fff077899 */ /* 0x000fe20008011409 */
[----:B------:R-:W-:Y:S01]  /*b8f0*/  MOV R12, 0x7f800000 ;  /* 0x7f800000000c7802 */ /* 0x000fe20000000f00 */
[----:B------:R-:W-:Y:S01]  /*b900*/  UIADD3 UR18, UP1, UP0, UR9, UR18, UR13 ;  /* 0x0000001209127290 */ /* 0x000fe2000f83e00d */
[----:B------:R-:W-:Y:S01]  /*b910*/  LOP3.LUT R7, R7, 0x7, R16, 0xf8, !PT ;  /* 0x0000000707077812 */ /* 0x000fe200078ef810 */
[----:B------:R1:W3:Y:S01]  /*b920*/  LDS.128 R8, [R0+0x1800] ;  /* 0x0018000000087984 */ /* 0x0002e20000000c00 */
[----:B--2---:R-:W-:Y:S01]  /*b930*/  @P4 FMUL.FTZ R15, R4, 0.69314718246459960938 ;  /* 0x3f317218040f4820 */ /* 0x004fe20000410000 */
[----:B------:R-:W-:-:S03]  /*b940*/  UIADD3.X UR5, UPT, UPT, UR7, UR5, UR8, UP1, UP0 ;  /* 0x0000000507057290 */ /* 0x000fc60008fe0408 */
[----:B-1----:R-:W-:Y:S01]  /*b950*/  @P4 FFMA.FTZ R13, R164, R5, R15 ;  /* 0x00000005a40d4223 */ /* 0x002fe2000001000f */
[----:B-----5:R-:W-:-:S04]  /*b960*/  @P3 FMUL.FTZ R2, R2, 0.69314718246459960938 ;  /* 0x3f31721802023820 */ /* 0x020fc80000410000 */
[----:B----4-:R-:W-:Y:S01]  /*b970*/  @P3 FFMA.FTZ R12, R3, R14, R2 ;  /* 0x0000000e030c3223 */ /* 0x010fe20000010002 */
[----:B---3--:R-:W-:Y:S06]  /*b980*/  @P0 BRA `(.L_x_89) ;  /* 0x0000000000440947 */ /* 0x008fec0003800000 */
[C---:B------:R-:W-:Y:S01]  /*b990*/  VIADD R16, R7.reuse, 0x8 ;  /* 0x0000000807107836 */ /* 0x040fe20000000000 */
[----:B------:R-:W-:-:S04]  /*b9a0*/  ISETP.GE.AND P3, PT, R7, UR14, PT ;  /* 0x0000000e07007c0c */ /* 0x000fc8000bf66270 */
[----:B------:R-:W-:-:S09]  /*b9b0*/  ISETP.GE.AND P2, PT, R16, UR14, PT ;  /* 0x0000000e10007c0c */ /* 0x000fd2000bf46270 */
[----:B------:R-:W1:Y:S01]  /*b9c0*/  @!P3 LDC.64 R4, c[0x0][0x420] ;  /* 0x00010800ff04bb82 */ /* 0x000e620000000a00 */
[----:B------:R-:W-:-:S03]  /*b9d0*/  @!P3 IMAD R14, R7, UR15, RZ ;  /* 0x0000000f070ebc24 */ /* 0x000fc6000f8e02ff */
[----:B------:R-:W-:Y:S02]  /*b9e0*/  @!P2 IMAD R16, R16, UR15, RZ ;  /* 0x0000000f1010ac24 */ /* 0x000fe4000f8e02ff */
[----:B------:R-:W-:Y:S02]  /*b9f0*/  @!P3 IADD3 R7, P1, PT, R14, UR18, RZ ;  /* 0x000000120e07bc10 */ /* 0x000fe4000ff3e0ff */
[----:B------:R-:W2:Y:S01]  /*ba00*/  @!P2 LDC.64 R2, c[0x0][0x420] ;  /* 0x00010800ff02ab82 */ /* 0x000ea20000000a00 */
[----:B------:R-:W-:Y:S02]  /*ba10*/  @!P2 IADD3 R15, P0, PT, R16, UR18, RZ ;  /* 0x00000012100fac10 */ /* 0x000fe4000ff1e0ff */
[----:B------:R-:W-:Y:S02]  /*ba20*/  @!P3 LEA.HI.X.SX32 R14, R14, UR5, 0x1, P1 ;  /* 0x000000050e0ebc11 */ /* 0x000fe400088f0eff */
[----:B------:R-:W-:Y:S02]  /*ba30*/  @!P2 LEA.HI.X.SX32 R16, R16, UR5, 0x1, P0 ;  /* 0x000000051010ac11 */ /* 0x000fe400080f0eff */
[----:B-1----:R-:W-:-:S04]  /*ba40*/  @!P3 LEA R4, P1, R7, R4, 0x2 ;  /* 0x000000040704b211 */ /* 0x002fc800078210ff */
[----:B------:R-:W-:Y:S02]  /*ba50*/  @!P3 LEA.HI.X R5, R7, R5, R14, 0x2, P1 ;  /* 0x000000050705b211 */ /* 0x000fe400008f140e */
[----:B--2---:R-:W-:-:S03]  /*ba60*/  @!P2 LEA R2, P0, R15, R2, 0x2 ;  /* 0x000000020f02a211 */ /* 0x004fc600078010ff */
[----:B------:R1:W-:Y:S01]  /*ba70*/  @!P3 STG.E desc[UR20][R4.64], R13 ;  /* 0x0000000d0400b986 */ /* 0x0003e2000c101914 */
[----:B------:R-:W-:-:S05]  /*ba80*/  @!P2 LEA.HI.X R3, R15, R3, R16, 0x2, P0 ;  /* 0x000000030f03a211 */ /* 0x000fca00000f1410 */
[----:B------:R1:W-:Y:S04]  /*ba90*/  @!P2 STG.E desc[UR20][R2.64], R12 ;  /* 0x0000000c0200a986 */ /* 0x0003e8000c101914 */
.L_x_89:
[----:B------:R-:W-:Y:S05]  /*baa0*/  BSYNC.RECONVERGENT B0 ;  /* 0x0000000000007941 */ /* 0x000fea0003800200 */
.L_x_88:
[----:B------:R-:W2:Y:S01]  /*bab0*/  LDCU.64 UR4, c[0x0][0x410] ;  /* 0x00008200ff0477ac */ /* 0x000ea20008000a00 */
[----:B-1----:R-:W-:Y:S01]  /*bac0*/  SHF.R.U32.HI R4, RZ, 0x3, R214 ;  /* 0x00000003ff047819 */ /* 0x002fe200000116d6 */
[----:B------:R-:W-:Y:S01]  /*bad0*/  IMAD.MOV.U32 R5, RZ, RZ, RZ ;  /* 0x000000ffff057224 */ /* 0x000fe200078e00ff */
[----:B------:R-:W-:Y:S01]  /*bae0*/  IADD3 R12, P0, PT, R215, UR16, RZ ;  /* 0x00000010d70c7c10 */ /* 0x000fe2000ff1e0ff */
[----:B------:R1:W3:Y:S01]  /*baf0*/  LDS.128 R20, [R0] ;  /* 0x0000000000147984 */ /* 0x0002e20000000c00 */
[----:B------:R-:W-:Y:S01]  /*bb00*/  ISETP.GE.AND P3, PT, R4, UR14, PT ;  /* 0x0000000e04007c0c */ /* 0x000fe2000bf66270 */
[----:B------:R-:W-:Y:S01]  /*bb10*/  IMAD.WIDE.U32 R2, R6, 0x40, R4 ;  /* 0x0000004006027825 */ /* 0x000fe200078e0004 */
[C---:B------:R-:W-:Y:S01]  /*bb20*/  IADD3 R5, PT, PT, R4.reuse, 0x20, RZ ;  /* 0x0000002004057810 */ /* 0x040fe20007ffe0ff */
[----:B------:R1:W4:Y:S01]  /*bb30*/  LDS.128 R16, [R0+0x2000] ;  /* 0x0020000000107984 */ /* 0x0003220000000c00 */
[----:B------:R-:W-:Y:S01]  /*bb40*/  IADD3.X R13, PT, PT, RZ, UR12, RZ, P0, !PT ;  /* 0x0000000cff0d7c10 */ /* 0x000fe200087fe4ff */
[C---:B------:R-:W-:Y:S01]  /*bb50*/  VIADD R6, R4.reuse, 0x10 ;  /* 0x0000001004067836 */ /* 0x040fe20000000000 */
[----:B------:R-:W-:Y:S01]  /*bb60*/  ISETP.GE.AND P1, PT, R5, UR14, PT ;  /* 0x0000000e05007c0c */ /* 0x000fe2000bf26270 */
[----:B------:R-:W-:Y:S01]  /*bb70*/  VIADD R4, R4, 0x30 ;  /* 0x0000003004047836 */ /* 0x000fe20000000000 */
[----:B------:R-:W-:Y:S02]  /*bb80*/  BSSY.RECONVERGENT B0, `(.L_x_90) ;  /* 0x000001c000007945 */ /* 0x000fe40003800200 */
[----:B------:R-:W-:-:S02]  /*bb90*/  ISETP.GE.AND P2, PT, R6, UR14, PT ;  /* 0x0000000e06007c0c */ /* 0x000fc4000bf46270 */
[----:B------:R-:W-:Y:S01]  /*bba0*/  ISETP.GE.AND P0, PT, R4, UR14, PT ;  /* 0x0000000e04007c0c */ /* 0x000fe2000bf06270 */
[----:B--2---:R-:W-:Y:S01]  /*bbb0*/  IMAD.U32 R24, RZ, RZ, UR4 ;  /* 0x00000004ff187e24 */ /* 0x004fe2000f8e00ff */
[----:B------:R1:W2:Y:S01]  /*bbc0*/  LDS.128 R4, [R0+0x6000] ;  /* 0x0060000000047984 */ /* 0x0002a20000000c00 */
[----:B------:R-:W-:Y:S02]  /*bbd0*/  MOV R27, UR5 ;  /* 0x00000005001b7c02 */ /* 0x000fe40008000f00 */
[----:B------:R-:W-:Y:S02]  /*bbe0*/  IMAD.WIDE.U32 R24, R24, UR6, R12 ;  /* 0x0000000618187c25 */ /* 0x000fe4000f8e000c */
[----:B------:R1:W1:Y:S02]  /*bbf0*/  LDS.128 R12, [R0+0x4000] ;  /* 0x00400000000c7984 */ /* 0x0002640000000c00 */
[----:B------:R-:W-:Y:S01]  /*bc00*/  IMAD R27, R27, UR6, R25 ;  /* 0x000000061b1b7c24 */ /* 0x000fe2000f8e0219 */
[----:B------:R-:W-:Y:S06]  /*bc10*/  @P3 BRA `(.L_x_91) ;  /* 0x0000000000483947 */ /* 0x000fec0003800000 */
[----:B------:R-:W5:Y:S01]  /*bc20*/  LDCU.64 UR6, c[0x0][0x408] ;  /* 0x00008100ff0677ac */ /* 0x000f620008000a00 */
[----:B------:R-:W-:Y:S01]  /*bc30*/  IMAD.MOV.U32 R26, RZ, RZ, R24 ;  /* 0x000000ffff1a7224 */ /* 0x000fe200078e0018 */
[----:B------:R-:W3:Y:S01]  /*bc40*/  LDCU.64 UR4, c[0x0][0x3f0] ;  /* 0x00007e00ff0477ac */ /* 0x000ee20008000a00 */
[----:B------:R-:W4:Y:S01]  /*bc50*/  LDCU UR8, c[0x0][0x440] ;  /* 0x00008800ff0877ac */ /* 0x000f220008000800 */
[----:B-----5:R-:W-:Y:S02]  /*bc60*/  IMAD R29, R3, UR6, RZ ;  /* 0x00000006031d7c24 */ /* 0x020fe4000f8e02ff */
[----:B------:R-:W-:-:S04]  /*bc70*/  IMAD.WIDE.U32 R30, R2, UR6, R26 ;  /* 0x00000006021e7c25 */ /* 0x000fc8000f8e001a */
[----:B------:R-:W-:Y:S01]  /*bc80*/  IMAD R28, R2, UR7, R29 ;  /* 0x00000007021c7c24 */ /* 0x000fe2000f8e021d */
[----:B---3--:R-:W-:Y:S02]  /*bc90*/  LEA R32, P3, R30, UR4, 0x1 ;  /* 0x000000041e207c11 */ /* 0x008fe4000f8608ff */
[----:B----4-:R-:W-:Y:S01]  /*bca0*/  ISETP.GE.AND P6, PT, R215, UR8, PT ;  /* 0x00000008d7007c0c */ /* 0x010fe2000bfc6270 */
[----:B------:R-:W-:Y:S01]  /*bcb0*/  IMAD.IADD R28, R28, 0x1, R31 ;  /* 0x000000011c1c7824 */ /* 0x000fe200078e021f */
[----:B------:R-:W-:Y:S02]  /*bcc0*/  ISETP.GE.AND P5, PT, R233, UR8, PT ;  /* 0x00000008e9007c0c */ /* 0x000fe4000bfa6270 */
[----:B------:R-:W-:Y:S02]  /*bcd0*/  ISETP.GE.AND P4, PT, R232, UR8, PT ;  /* 0x00000008e8007c0c */ /* 0x000fe4000bf86270 */
[----:B------:R-:W-:Y:S02]  /*bce0*/  LEA.HI.X R33, R30, UR5, R28, 0x1, P3 ;  /* 0x000000051e217c11 */ /* 0x000fe400098f0c1c */
[----:B------:R-:W-:-:S05]  /*bcf0*/  ISETP.GE.AND P3, PT, R231, UR8, PT ;  /* 0x00000008e7007c0c */ /* 0x000fca000bf66270 */
[----:B------:R3:W-:Y:S04]  /*bd00*/  @!P6 STG.E.128 desc[UR20][R32.64], R20 ;  /* 0x000000142000e986 */ /* 0x0007e8000c101d14 */
[----:B------:R3:W-:Y:S04]  /*bd10*/  @!P5 STG.E.128 desc[UR20][R32.64+0x80], R16 ;  /* 0x000080102000d986 */ /* 0x0007e8000c101d14 */
[----:B-1----:R3:W-:Y:S04]  /*bd20*/  @!P4 STG.E.128 desc[UR20][R32.64+0x100], R12 ;  /* 0x0001000c2000c986 */ /* 0x0027e8000c101d14 */
[----:B--2---:R3:W-:Y:S02]  /*bd30*/  @!P3 STG.E.128 desc[UR20][R32.64+0x180], R4 ;  /* 0x000180042000b986 */ /* 0x0047e4000c101d14 */
.L_x_91:
[----:B------:R-:W-:Y:S05]  /*bd40*/  BSYNC.RECONVERGENT B0 ;  /* 0x0000000000007941 */ /* 0x000fea0003800200 */
.L_x_90:
[----:B---3--:R3:W3:Y:S01]  /*bd50*/  LDS.128 R20, [R0+0x800] ;  /* 0x0008000000147984 */ /* 0x0086e20000000c00 */
[----:B------:R-:W-:Y:S03]  /*bd60*/  BSSY.RECONVERGENT B0, `(.L_x_92) ;  /* 0x000001a000007945 */ /* 0x000fe60003800200 */
[----:B----4-:R4:W3:Y:S04]  /*bd70*/  LDS.128 R16, [R0+0x2800] ;  /* 0x0028000000107984 */ /* 0x0108e80000000c00 */
[----:B-1----:R4:W1:Y:S04]  /*bd80*/  LDS.128 R12, [R0+0x4800] ;  /* 0x00480000000c7984 */ /* 0x0028680000000c00 */
[----:B--2---:R4:W2:Y:S01]  /*bd90*/  LDS.128 R4, [R0+0x6800] ;  /* 0x0068000000047984 */ /* 0x0048a20000000c00 */
[----:B------:R-:W-:Y:S05]  /*bda0*/  @P2 BRA `(.L_x_93) ;  /* 0x0000000000542947 */ /* 0x000fea0003800000 */
[----:B------:R-:W5:Y:S01]  /*bdb0*/  LDCU.64 UR6, c[0x0][0x408] ;  /* 0x00008100ff0677ac */ /* 0x000f620008000a00 */
[----:B------:R-:W-:Y:S01]  /*bdc0*/  IADD3 R29, P2, PT, R2, 0x10, RZ ;  /* 0x00000010021d7810 */ /* 0x000fe20007f5e0ff */
[----:B------:R-:W-:Y:S01]  /*bdd0*/  IMAD.MOV.U32 R30, RZ, RZ, R24 ;  /* 0x000000ffff1e7224 */ /* 0x000fe200078e0018 */
[----:B------:R-:W4:Y:S01]  /*bde0*/  LDCU UR8, c[0x0][0x440] ;  /* 0x00008800ff0877ac */ /* 0x000f220008000800 */
[----:B------:R-:W-:Y:S02]  /*bdf0*/  IMAD.MOV.U32 R31, RZ, RZ, R27 ;  /* 0x000000ffff1f7224 */ /* 0x000fe400078e001b */
[----:B------:R-:W-:Y:S01]  /*be00*/  IMAD.X R28, RZ, RZ, R3, P2 ;  /* 0x000000ffff1c7224 */ /* 0x000fe200010e0603 */
[----:B------:R-:W3:Y:S03]  /*be10*/  LDCU.64 UR4, c[0x0][0x3f0] ;  /* 0x00007e00ff0477ac */ /* 0x000ee60008000a00 */
[----:B-----5:R-:W-:-:S02]  /*be20*/  IMAD R28, R28, UR6, RZ ;  /* 0x000000061c1c7c24 */ /* 0x020fc4000f8e02ff */
[----:B------:R-:W-:Y:S01]  /*be30*/  IMAD.WIDE.U32 R30, R29, UR6, R30 ;  /* 0x000000061d1e7c25 */ /* 0x000fe2000f8e001e */
[----:B----4-:R-:W-:-:S03]  /*be40*/  ISETP.GE.AND P5, PT, R215, UR8, PT ;  /* 0x00000008d7007c0c */ /* 0x010fc6000bfa6270 */
[----:B------:R-:W-:Y:S01]  /*be50*/  IMAD R28, R29, UR7, R28 ;  /* 0x000000071d1c7c24 */ /* 0x000fe2000f8e021c */
[----:B------:R-:W-:Y:S02]  /*be60*/  ISETP.GE.AND P4, PT, R233, UR8, PT ;  /* 0x00000008e9007c0c */ /* 0x000fe4000bf86270 */
[----:B------:R-:W-:Y:S01]  /*be70*/  ISETP.GE.AND P3, PT, R232, UR8, PT ;  /* 0x00000008e8007c0c */ /* 0x000fe2000bf66270 */
[----:B------:R-:W-:Y:S01]  /*be80*/  IMAD.IADD R28, R28, 0x1, R31 ;  /* 0x000000011c1c7824 */ /* 0x000fe200078e021f */
[----:B------:R-:W-:Y:S02]  /*be90*/  ISETP.GE.AND P2, PT, R231, UR8, PT ;  /* 0x00000008e7007c0c */ /* 0x000fe4000bf46270 */
[----:B---3--:R-:W-:-:S04]  /*bea0*/  LEA R32, P6, R30, UR4, 0x1 ;  /* 0x000000041e207c11 */ /* 0x008fc8000f8c08ff */
[----:B------:R-:W-:-:S05]  /*beb0*/  LEA.HI.X R33, R30, UR5, R28, 0x1, P6 ;  /* 0x000000051e217c11 */ /* 0x000fca000b0f0c1c */
[----:B------:R3:W-:Y:S04]  /*bec0*/  @!P5 STG.E.128 desc[UR20][R32.64], R20 ;  /* 0x000000142000d986 */ /* 0x0007e8000c101d14 */
[----:B------:R3:W-:Y:S04]  /*bed0*/  @!P4 STG.E.128 desc[UR20][R32.64+0x80], R16 ;  /* 0x000080102000c986 */ /* 0x0007e8000c101d14 */
[----:B-1----:R3:W-:Y:S04]  /*bee0*/  @!P3 STG.E.128 desc[UR20][R32.64+0x100], R12 ;  /* 0x0001000c2000b986 */ /* 0x0027e8000c101d14 */
[----:B--2---:R3:W-:Y:S02]  /*bef0*/  @!P2 STG.E.128 desc[UR20][R32.64+0x180], R4 ;  /* 0x000180042000a986 */ /* 0x0047e4000c101d14 */
.L_x_93:
[----:B------:R-:W-:Y:S05]  /*bf00*/  BSYNC.RECONVERGENT B0 ;  /* 0x0000000000007941 */ /* 0x000fea0003800200 */
.L_x_92:
[----:B---3--:R3:W3:Y:S01]  /*bf10*/  LDS.128 R20, [R0+0x1000] ;  /* 0x0010000000147984 */ /* 0x0086e20000000c00 */
[----:B------:R-:W-:Y:S03]  /*bf20*/  BSSY.RECONVERGENT B0, `(.L_x_94) ;  /* 0x000001a000007945 */ /* 0x000fe60003800200 */
[----:B------:R3:W3:Y:S04]  /*bf30*/  LDS.128 R16, [R0+0x3000] ;  /* 0x0030000000107984 */ /* 0x0006e80000000c00 */
[----:B-1----:R1:W1:Y:S04]  /*bf40*/  LDS.128 R12, [R0+0x5000] ;  /* 0x00500000000c7984 */ /* 0x0022680000000c00 */
[----:B--2---:R2:W1:Y:S01]  /*bf50*/  LDS.128 R4, [R0+0x7000] ;  /* 0x0070000000047984 */ /* 0x0044620000000c00 */
[----:B------:R-:W-:Y:S05]  /*bf60*/  @P1 BRA `(.L_x_95) ;  /* 0x0000000000541947 */ /* 0x000fea0003800000 */
[----:B------:R-:W5:Y:S01]  /*bf70*/  LDCU.64 UR6, c[0x0][0x408] ;  /* 0x00008100ff0677ac */ /* 0x000f620008000a00 */
[----:B------:R-:W-:Y:S01]  /*bf80*/  IADD3 R29, P1, PT, R2, 0x20, RZ ;  /* 0x00000020021d7810 */ /* 0x000fe20007f3e0ff */
[----:B------:R-:W-:Y:S01]  /*bf90*/  IMAD.MOV.U32 R30, RZ, RZ, R24 ;  /* 0x000000ffff1e7224 */ /* 0x000fe200078e0018 */
[----:B------:R-:W4:Y:S01]  /*bfa0*/  LDCU UR8, c[0x0][0x440] ;  /* 0x00008800ff0877ac */ /* 0x000f220008000800 */
[----:B------:R-:W-:Y:S02]  /*bfb0*/  IMAD.MOV.U32 R31, RZ, RZ, R27 ;  /* 0x000000ffff1f7224 */ /* 0x000fe400078e001b */
[----:B------:R-:W-:Y:S01]  /*bfc0*/  IMAD.X R28, RZ, RZ, R3, P1 ;  /* 0x000000ffff1c7224 */ /* 0x000fe200008e0603 */
[----:B------:R-:W2:Y:S03]  /*bfd0*/  LDCU.64 UR4, c[0x0][0x3f0] ;  /* 0x00007e00ff0477ac */ /* 0x000ea60008000a00 */
        /* <DEDUP_REMOVED lines=8> */
[----:B--2---:R-:W-:-:S04]  /*c060*/  LEA R32, P5, R30, UR4, 0x1 ;  /* 0x000000041e207c11 */ /* 0x004fc8000f8a08ff */
[----:B------:R-:W-:-:S05]  /*c070*/  LEA.HI.X R33, R30, UR5, R28, 0x1, P5 ;  /* 0x000000051e217c11 */ /* 0x000fca000a8f0c1c */
[----:B---3--:R2:W-:Y:S04]  /*c080*/  @!P4 STG.E.128 desc[UR20][R32.64], R20 ;  /* 0x000000142000c986 */ /* 0x0085e8000c101d14 */
[----:B------:R2:W-:Y:S04]  /*c090*/  @!P3 STG.E.128 desc[UR20][R32.64+0x80], R16 ;  /* 0x000080102000b986 */ /* 0x0005e8000c101d14 */
[----:B-1----:R2:W-:Y:S04]  /*c0a0*/  @!P2 STG.E.128 desc[UR20][R32.64+0x100], R12 ;  /* 0x0001000c2000a986 */ /* 0x0025e8000c101d14 */
[----:B------:R2:W-:Y:S02]  /*c0b0*/  @!P1 STG.E.128 desc[UR20][R32.64+0x180], R4 ;  /* 0x0001800420009986 */ /* 0x0005e4000c101d14 */
.L_x_95:
[----:B------:R-:W-:Y:S05]  /*c0c0*/  BSYNC.RECONVERGENT B0 ;  /* 0x0000000000007941 */ /* 0x000fea0003800200 */
.L_x_94:
[----:B-12---:R1:W2:Y:S04]  /*c0d0*/  LDS.128 R12, [R0+0x3800] ;  /* 0x00380000000c7984 */ /* 0x0062a80000000c00 */
[----:B------:R1:W1:Y:S01]  /*c0e0*/  LDS.128 R4, [R0+0x5800] ;  /* 0x0058000000047984 */ /* 0x0002620000000c00 */
[----:B------:R-:W-:Y:S05]  /*c0f0*/  @P0 EXIT ;  /* 0x000000000000094d */ /* 0x000fea0003800000 */
[----:B------:R-:W5:Y:S01]  /*c100*/  LDCU.64 UR6, c[0x0][0x408] ;  /* 0x00008100ff0677ac */ /* 0x000f620008000a00 */
[----:B------:R-:W-:Y:S01]  /*c110*/  IADD3 R2, P0, PT, R2, 0x30, RZ ;  /* 0x0000003002027810 */ /* 0x000fe20007f1e0ff */
[----:B---3--:R3:W1:Y:S01]  /*c120*/  LDS.128 R16, [R0+0x7800] ;  /* 0x0078000000107984 */ /* 0x0086620000000c00 */
[----:B------:R-:W-:Y:S01]  /*c130*/  IMAD.MOV.U32 R20, RZ, RZ, R24 ;  /* 0x000000ffff147224 */ /* 0x000fe200078e0018 */
[----:B------:R-:W4:Y:S01]  /*c140*/  LDCU.64 UR4, c[0x0][0x3f0] ;  /* 0x00007e00ff0477ac */ /* 0x000f220008000a00 */
[----:B------:R-:W-:Y:S02]  /*c150*/  IMAD.MOV.U32 R21, RZ, RZ, R27 ;  /* 0x000000ffff157224 */ /* 0x000fe400078e001b */
[----:B------:R-:W-:Y:S01]  /*c160*/  IMAD.X R3, RZ, RZ, R3, P0 ;  /* 0x000000ffff037224 */ /* 0x000fe200000e0603 */
[----:B------:R-:W3:Y:S03]  /*c170*/  LDCU UR8, c[0x0][0x440] ;  /* 0x00008800ff0877ac */ /* 0x000ee60008000800 */
[----:B-----5:R-:W-:-:S02]  /*c180*/  IMAD R3, R3, UR6, RZ ;  /* 0x0000000603037c24 */ /* 0x020fc4000f8e02ff */
[----:B------:R-:W-:-:S04]  /*c190*/  IMAD.WIDE.U32 R20, R2, UR6, R20 ;  /* 0x0000000602147c25 */ /* 0x000fc8000f8e0014 */
[----:B------:R-:W-:Y:S01]  /*c1a0*/  IMAD R3, R2, UR7, R3 ;  /* 0x0000000702037c24 */ /* 0x000fe2000f8e0203 */
[----:B----4-:R-:W-:Y:S02]  /*c1b0*/  LEA R2, P0, R20, UR4, 0x1 ;  /* 0x0000000414027c11 */ /* 0x010fe4000f8008ff */
[----:B---3--:R-:W-:Y:S01]  /*c1c0*/  ISETP.GE.AND P3, PT, R215, UR8, PT ;  /* 0x00000008d7007c0c */ /* 0x008fe2000bf66270 */
[----:B------:R-:W-:Y:S01]  /*c1d0*/  IMAD.IADD R3, R3, 0x1, R21 ;  /* 0x0000000103037824 */ /* 0x000fe200078e0215 */
[----:B------:R-:W-:Y:S02]  /*c1e0*/  ISETP.GE.AND P2, PT, R233, UR8, PT ;  /* 0x00000008e9007c0c */ /* 0x000fe4000bf46270 */
[----:B------:R-:W-:Y:S02]  /*c1f0*/  ISETP.GE.AND P1, PT, R232, UR8, PT ;  /* 0x00000008e8007c0c */ /* 0x000fe4000bf26270 */
[----:B------:R-:W-:Y:S02]  /*c200*/  LEA.HI.X R3, R20, UR5, R3, 0x1, P0 ;  /* 0x0000000514037c11 */ /* 0x000fe400080f0c03 */
[----:B------:R-:W-:-:S05]  /*c210*/  ISETP.GE.AND P0, PT, R231, UR8, PT ;  /* 0x00000008e7007c0c */ /* 0x000fca000bf06270 */
[----:B------:R3:W-:Y:S04]  /*c220*/  @!P3 STG.E.128 desc[UR20][R2.64], R8 ;  /* 0x000000080200b986 */ /* 0x0007e8000c101d14 */
[----:B--2---:R3:W-:Y:S04]  /*c230*/  @!P2 STG.E.128 desc[UR20][R2.64+0x80], R12 ;  /* 0x0000800c0200a986 */ /* 0x0047e8000c101d14 */
[----:B-1----:R3:W-:Y:S01]  /*c240*/  @!P1 STG.E.128 desc[UR20][R2.64+0x100], R4 ;  /* 0x0001000402009986 */ /* 0x0027e2000c101d14 */
[----:B------:R-:W-:Y:S05]  /*c250*/  @P0 EXIT ;  /* 0x000000000000094d */ /* 0x000fea0003800000 */
[----:B------:R-:W-:Y:S01]  /*c260*/  STG.E.128 desc[UR20][R2.64+0x180], R16 ;  /* 0x0001801002007986 */ /* 0x000fe2000c101d14 */
[----:B------:R-:W-:Y:S05]  /*c270*/  EXIT ;  /* 0x000000000000794d */ /* 0x000fea0003800000 */
.L_x_96:
        /* <DEDUP_REMOVED lines=16> */
.L_x_2334:


//--------------------- .text._ZN5flash16flash_fwd_kernelI23Flash_fwd_kernel_traitsILi256ELi64ELi64ELi4ELb0ELb0EN7cutlass10bfloat16_tE19Flash_kernel_traitsILi256ELi64ELi64ELi4ES3_EELb0ELb0ELb0ELb1ELb0ELb0ELb0ELb0EEEvNS_16Flash_fwd_paramsE --------------------------
	.section	.text._ZN5flash16flash_fwd_kernelI23Flash_fwd_kernel_traitsILi256ELi64ELi64ELi4ELb0ELb0EN7cutlass10bfloat16_tE19Flash_kernel_traitsILi256ELi64ELi64ELi4ES3_EELb0ELb0ELb0ELb1ELb0ELb0ELb0ELb0EEEvNS_16Flash_fwd_paramsE,"ax",@progbits
	.align	128
        .global         _ZN5flash16flash_fwd_kernelI23Flash_fwd_kernel_traitsILi256ELi64ELi64ELi4ELb0ELb0EN7cutlass10bfloat16_tE19Flash_kernel_traitsILi256ELi64ELi64ELi4ES3_EELb0ELb0ELb0ELb1ELb0ELb0ELb0ELb0EEEvNS_16Flash_fwd_paramsE
        .type           _ZN5flash16flash_fwd_kernelI23Flash_fwd_kernel_traitsILi256ELi64ELi64ELi4ELb0ELb0EN7cutlass10bfloat16_tE19Flash_kernel_traitsILi256ELi64ELi64ELi4ES3_EELb0ELb0ELb0ELb1ELb0ELb0ELb0ELb0EEEvNS_16Flash_fwd_paramsE,@function
        .size           _ZN5flash16flash_fwd_kernelI23Flash_fwd_kernel_traitsILi256ELi64ELi64ELi4ELb0ELb0EN7cutlass10bfloat16_tE19Flash_kernel_traitsILi256ELi64ELi64ELi4ES3_EELb0ELb0ELb0ELb1ELb0ELb0ELb0ELb0EEEvNS_16Flash_fwd_paramsE,(.L_x_2335 - _ZN5flash16flash_fwd_kernelI23Flash_fwd_kernel_traitsILi256ELi64ELi64ELi4ELb0ELb0EN7cutlass10bfloat16_tE19Flash_kernel_traitsILi256ELi64ELi64ELi4ES3_EELb0ELb0ELb0ELb1ELb0ELb0ELb0ELb0EEEvNS_16Flash_fwd_paramsE)
        .other          _ZN5flash16flash_fwd_kernelI23Flash_fwd_kernel_traitsILi256ELi64ELi64ELi4ELb0ELb0EN7cutlass10bfloat16_tE19Flash_kernel_traitsILi256ELi64ELi64ELi4ES3_EELb0ELb0ELb0ELb1ELb0ELb0ELb0ELb0EEEvNS_16Flash_fwd_paramsE,@"STO_CUDA_ENTRY STV_DEFAULT"
_ZN5flash16flash_fwd_kernelI23Flash_fwd_kernel_traitsILi256ELi64ELi64ELi4ELb0ELb0EN7cutlass10bfloat16_tE19Flash_kernel_traitsILi256ELi64ELi64ELi4ES3_EELb0ELb0ELb0ELb1ELb0ELb0ELb0ELb0EEEvNS_16Flash_fwd_paramsE:
.text._ZN5flash16flash_fwd_kernelI23Flash_fwd_kernel_traitsILi256ELi64ELi64ELi4ELb0ELb0EN7cutlass10bfloat16_tE19Flash_kernel_traitsILi256ELi64ELi64ELi4ES3_EELb0ELb0ELb0ELb1ELb0ELb0ELb0ELb0EEEvNS_16Flash_fwd_paramsE:
[----:B------:R-:W-:Y:S01]  /*0000*/  LDC R1, c[0x0][0x37c] ;  /* 0x0000df00ff017b82 */ /* 0x000fe20000000800 */
[----:B------:R-:W1:Y:S07]  /*0010*/  LDCU.64 UR8, c[0x0][0x470] ;  /* 0x00008e00ff0877ac */ /* 0x000e6e0008000a00 */
[----:B------:R-:W2:Y:S01]  /*0020*/  S2UR UR27, SR_CTAID.Y ;  /* 0x00000000001b79c3 */ /* 0x000ea20000002600 */
[----:B------:R-:W3:Y:S01]  /*0030*/  LDCU.64 UR10, c[0x0][0x460] ;  /* 0x00008c00ff0a77ac */ /* 0x000ee20008000a00 */
[----:B------:R-:W4:Y:S01]  /*0040*/  LDCU.64 UR6, c[0x0][0x478] ;  /* 0x00008f00ff0677ac */ /* 0x000f220008000a00 */
[----:B------:R-:W5:Y:S01]  /*0050*/  LDCU.64 UR14, c[0x0][0x460] ;  /* 0x00008c00ff0e77ac */ /* 0x000f620008000a00 */
[----:B------:R-:W5:Y:S01]  /*0060*/  LDCU.U8 UR12, c[0x0][0x532] ;  /* 0x0000a640ff0c77ac */ /* 0x000f620008000000 */
[----:B-1----:R-:W-:-:S02]  /*0070*/  UISETP.NE.U32.AND UP4, UPT, UR8, URZ, UPT ;  /* 0x000000ff0800728c */ /* 0x002fc4000bf85070 */
[----:B---3--:R-:W-:Y:S01]  /*0080*/  UISETP.NE.U32.AND UP0, UPT, UR10, URZ, UPT ;  /* 0x000000ff0a00728c */ /* 0x008fe2000bf05070 */
[----:B------:R-:W-:Y:S01]  /*0090*/  ISETP.NE.U32.AND P4, PT, RZ, UR10, PT ;  /* 0x0000000aff007c0c */ /* 0x000fe2000bf85070 */
[----:B------:R-:W1:Y:S03]  /*00a0*/  LDCU.64 UR4, c[0x0][0x468] ;  /* 0x00008d00ff0477ac */ /* 0x000e660008000a00 */
[----:B------:R-:W-:Y:S01]  /*00b0*/  ISETP.NE.AND.EX P4, PT, RZ, UR11, PT, P4 ;  /* 0x0000000bff007c0c */ /* 0x000fe2000bf85340 */
        /* <DEDUP_REMOVED lines=35> */
[----:B------:R-:W2:Y:S01]  /*02f0*/  S2UR UR26, SR_CTAID.Z ;  /* 0x00000000001a79c3 */ /* 0x000ea20000002700 */
[----:B------:R-:W4:Y:S01]  /*0300*/  @!UP3 LDCU UR8, c[0x0][0x43c] ;  /* 0x00008780ff08b7ac */ /* 0x000f220008000800 */
[----:B-1----:R-:W-:-:S02]  /*0310*/  IMAD.U32 R6, RZ, RZ, UR10 ;  /* 0x0000000aff067e24 */ /* 0x002fc4000f8e00ff */
[----:B------:R-:W-:-:S05]  /*0320*/  IMAD.U32 R7, RZ, RZ, UR11 ;  /* 0x0000000bff077e24 */ /* 0x000fca000f8e00ff */
[----:B------:R-:W5:Y:S01]  /*0330*/  @!P3 LDG.E R4, desc[UR24][R6.64] ;  /* 0x000000180604b981 */ /* 0x000f62000c1e1900 */
[----:B------:R-:W-:Y:S01]  /*0340*/  UMOV UR10, URZ ;  /* 0x000000ff000a7c82 */ /* 0x000fe20008000000 */
[----:B------:R-:W-:Y:S01]  /*0350*/  UMOV UR11, 0xffffffff ;  /* 0xffffffff000b7882 */ /* 0x000fe20000000000 */
[----:B----4-:R-:W-:Y:S02]  /*0360*/  @!UP3 UISETP.NE.U32.AND UP2, UPT, UR6, URZ, UPT ;  /* 0x000000ff0600b28c */ /* 0x010fe4000bf45070 */
[----:B------:R-:W-:Y:S02]  /*0370*/  USHF.L.U32 UR6, UR21, 0x6, URZ ;  /* 0x0000000615067899 */ /* 0x000fe400080006ff */
[----:B------:R-:W-:-:S04]  /*0380*/  @!UP3 UISETP.NE.AND.EX UP2, UPT, UR7, URZ, UPT, UP2 ;  /* 0x000000ff0700b28c */ /* 0x000fc8000bf45320 */
[----:B------:R-:W-:Y:S01]  /*0390*/  @!UP3 USEL UR8, UR8, URZ, UP2 ;  /* 0x000000ff0808b287 */ /* 0x000fe20009000000 */
[----:B--2---:R-:W-:Y:S02]  /*03a0*/  @P4 R2UR UR20, R5 ;  /* 0x00000000051442ca */ /* 0x004fe400000e0000 */
[----:B---3--:R-:W-:Y:S02]  /*03b0*/  @P2 R2UR UR9, R2 ;  /* 0x00000000020922ca */ /* 0x008fe400000e0000 */
[----:B------:R-:W1:Y:S11]  /*03c0*/  S2R R2, SR_TID.X ;  /* 0x0000000000027919 */ /* 0x000e760000002100 */
[----:B-----5:R-:W-:-:S02]  /*03d0*/  @UP0 UIADD3 UR23, UPT, UPT, UR9, -UR20, URZ ;  /* 0x8000001409170290 */ /* 0x020fc4000fffe0ff */
        /* <DEDUP_REMOVED lines=16> */
.L_x_97:
[----:B--2---:R-:W-:Y:S01]  /*04e0*/  @!UP3 UIADD3 UR22, UPT, UPT, UR8, UR4, -UR10 ;  /* 0x000000040816b290 */ /* 0x004fe2000fffe80a */
[----:B------:R-:W-:Y:S11]  /*04f0*/  @!P0 EXIT ;  /* 0x000000000000894d */ /* 0x000ff60003800000 */
[----:B------:R-:W-:-:S09]  /*0500*/  UISETP.GT.AND UP0, UPT, UR22, URZ, UPT ;  /* 0x000000ff1600728c */ /* 0x000fd2000bf04270 */
[----:B------:R-:W-:Y:S05]  /*0510*/  BRA.U UP0, `(.L_x_98) ;  /* 0x0000000d00347547 */ /* 0x000fea000b800000 */
[----:B------:R-:W1:Y:S01]  /*0520*/  LDCU.U8 UR4, c[0x0][0x549] ;  /* 0x0000a920ff0477ac */ /* 0x000e620008000000 */
[----:B------:R-:W-:-:S11]  /*0530*/  UISETP.NE.AND UP0, UPT, UR20, -0x1, UPT ;  /* 0xffffffff1400788c */ /* 0x000fd6000bf05270 */
[----:B------:R-:W2:Y:S01]  /*0540*/  @!UP0 LDCU.64 UR10, c[0x0][0x400] ;  /* 0x00008000ff0a87ac */ /* 0x000ea20008000a00 */
[----:B-1----:R-:W-:Y:S01]  /*0550*/  UISETP.NE.AND UP1, UPT, UR4, URZ, UPT ;  /* 0x000000ff0400728c */ /* 0x002fe2000bf25270 */
[----:B------:R-:W1:Y:S10]  /*0560*/  @UP0 LDCU.64 UR8, c[0x0][0x408] ;  /* 0x00008100ff0807ac */ /* 0x000e740008000a00 */
[----:B------:R-:W3:Y:S01]  /*0570*/  @UP1 LDCU.64 UR4, c[0x0][0x430] ;  /* 0x00008600ff0417ac */ /* 0x000ee20008000a00 */
[----:B--2---:R-:W-:Y:S01]  /*0580*/  @!UP0 UIMAD.WIDE.U32 UR12, UR27, UR10, URZ ;  /* 0x0000000a1b0c82a5 */ /* 0x004fe2000f8e00ff */
[----:B------:R-:W2:Y:S01]  /*0590*/  @UP1 LDCU UR7, c[0x0][0x430] ;  /* 0x00008600ff0717ac */ /* 0x000ea20008000800 */
[----:B-1----:R-:W-:-:S02]  /*05a0*/  @UP0 UIMAD.WIDE.U32 UR14, UR20, UR8, URZ ;  /* 0x00000008140e02a5 */ /* 0x002fc4000f8e00ff */
[----:B------:R-:W-:Y:S02]  /*05b0*/  @!UP0 UIMAD UR11, UR27, UR11, UR13 ;  /* 0x0000000b1b0b82a4 */ /* 0x000fe4000f8e020d */
[----:B------:R-:W-:Y:S01]  /*05c0*/  @UP0 UIMAD UR11, UR20, UR9, UR15 ;  /* 0x00000009140b02a4 */ /* 0x000fe2000f8e020f */
[----:B------:R-:W1:Y:S01]  /*05d0*/  LDCU.U8 UR8, c[0x0][0x548] ;  /* 0x0000a900ff0877ac */ /* 0x000e620008000000 */
[----:B---3--:R-:W-:Y:S01]  /*05e0*/  @UP1 UIMAD UR10, UR4, UR5, URZ ;  /* 0x00000005040a12a4 */ /* 0x008fe2000f8e02ff */
[----:B------:R-:W-:Y:S01]  /*05f0*/  @UP1 UMOV UR9, 0x1 ;  /* 0x0000000100091882 */ /* 0x000fe20000000000 */
[----:B------:R-:W-:Y:S01]  /*0600*/  @UP0 UMOV UR12, UR14 ;  /* 0x0000000e000c0c82 */ /* 0x000fe20008000000 */
[----:B--2---:R-:W-:Y:S09]  /*0610*/  BRA.U UP1, `(.L_x_99) ;  /* 0x0000000101287547 */ /* 0x004ff2000b800000 */
[----:B-1----:R-:W-:Y:S01]  /*0620*/  UISETP.NE.AND UP0, UPT, UR8, URZ, UPT ;  /* 0x000000ff0800728c */ /* 0x002fe2000bf05270 */
[----:B------:R-:W1:Y:S10]  /*0630*/  LDCU UR5, c[0x0][0x3e0] ;  /* 0x00007c00ff0577ac */ /* 0x000e740008000800 */
[----:B------:R-:W1:Y:S01]  /*0640*/  @UP0 LDCU UR9, c[0x0][0x454] ;  /* 0x00008a80ff0907ac */ /* 0x000e620008000800 */
[----:B------:R-:W2:Y:S01]  /*0650*/  @!UP0 LDCU UR4, c[0x0][0x434] ;  /* 0x00008680ff0487ac */ /* 0x000ea20008000800 */
[----:B------:R-:W3:Y:S01]  /*0660*/  @UP0 LDCU UR10, c[0x0][0x454] ;  /* 0x00008a80ff0a07ac */ /* 0x000ee20008000800 */
[----:B------:R-:W-:Y:S01]  /*0670*/  @UP0 UMOV UR7, 0x1 ;  /* 0x0000000100070882 */ /* 0x000fe20000000000 */
[----:B---3--:R-:W3:Y:S01]  /*0680*/  @!UP0 LDCU UR10, c[0x0][0x434] ;  /* 0x00008680ff0a87ac */ /* 0x008ee20008000800 */
[----:B------:R-:W-:Y:S01]  /*0690*/  @!UP0 UMOV UR7, 0x1 ;  /* 0x0000000100078882 */ /* 0x000fe20000000000 */
[----:B-1----:R-:W-:-:S02]  /*06a0*/  @UP0 UIMAD UR9, UR9, UR5, URZ ;  /* 0x00000005090902a4 */ /* 0x002fc4000f8e02ff */
[----:B--2---:R-:W-:-:S12]  /*06b0*/  @!UP0 UIMAD UR9, UR4, UR5, URZ ;  /* 0x00000005040982a4 */ /* 0x004fd8000f8e02ff */
.L_x_99:
[----:B------:R-:W2:Y:S01]  /*06c0*/  LDCU UR13, c[0x0][0x434] ;  /* 0x00008680ff0d77ac */ /* 0x000ea20008000800 */
[----:B------:R-:W-:Y:S01]  /*06d0*/  IMAD.SHL.U32 R0, R2, 0x8, RZ ;  /* 0x0000000802007824 */ /* 0x000fe200078e00ff */
[----:B------:R-:W-:Y:S01]  /*06e0*/  SHF.R.U32.HI R16, RZ, 0x3, R2 ;  /* 0x00000003ff107819 */ /* 0x000fe20000011602 */
[----:B------:R-:W-:Y:S01]  /*06f0*/  IMAD.U32 R15, RZ, RZ, UR21 ;  /* 0x00000015ff0f7e24 */ /* 0x000fe2000f8e00ff */
[----:B-1----:R-:W-:Y:S01]  /*0700*/  UISETP.NE.AND UP1, UPT, UR8, URZ, !UP1 ;  /* 0x000000ff0800728c */ /* 0x002fe2000cf25270 */
[----:B------:R-:W-:Y:S01]  /*0710*/  IMAD.MOV.U32 R17, RZ, RZ, RZ ;  /* 0x000000ffff117224 */ /* 0x000fe200078e00ff */
[----:B------:R-:W1:Y:S01]  /*0720*/  LDCU.64 UR4, c[0x0][0x410] ;  /* 0x00008200ff0477ac */ /* 0x000e620008000a00 */
[----:B------:R-:W-:Y:S01]  /*0730*/  LOP3.LUT R0, R0, 0x38, RZ, 0xc0, !PT ;  /* 0x0000003800007812 */ /* 0x000fe200078ec0ff */
[C---:B------:R-:W-:Y:S01]  /*0740*/  VIADD R5, R16.reuse, 0x20 ;  /* 0x0000002010057836 */ /* 0x040fe20000000000 */
[----:B------:R-:W-:Y:S01]  /*0750*/  IADD3 R6, PT, PT, R16, 0x10, RZ ;  /* 0x0000001010067810 */ /* 0x000fe20007ffe0ff */
[----:B---3--:R-:W-:Y:S01]  /*0760*/  UIMAD UR10, UR26, UR10, URZ ;  /* 0x0000000a1a0a72a4 */ /* 0x008fe2000f8e02ff */
[----:B------:R-:W-:Y:S01]  /*0770*/  IADD3 R2, P0, PT, R0, UR12, RZ ;  /* 0x0000000c00027c10 */ /* 0x000fe2000ff1e0ff */
[----:B------:R-:W-:Y:S01]  /*0780*/  UIADD3 UR23, UPT, UPT, -UR6, UR23, URZ ;  /* 0x0000001706177290 */ /* 0x000fe2000fffe1ff */
[----:B------:R-:W-:Y:S01]  /*0790*/  BSSY.RECONVERGENT B0, `(.L_x_100) ;  /* 0x000002d000007945 */ /* 0x000fe20003800200 */
[----:B------:R-:W-:Y:S01]  /*07a0*/  UISETP.NE.AND UP0, UPT, UR20, -0x1, UPT ;  /* 0xffffffff1400788c */ /* 0x000fe2000bf05270 */
[----:B------:R-:W-:Y:S01]  /*07b0*/  IADD3.X R3, PT, PT, RZ, UR11, RZ, P0, !PT ;  /* 0x0000000bff037c10 */ /* 0x000fe200087fe4ff */
[----:B------:R-:W-:Y:S01]  /*07c0*/  @!UP1 UIMAD UR10, UR27, UR9, UR10 ;  /* 0x000000091b0a92a4 */ /* 0x000fe2000f8e020a */
[----:B------:R-:W-:Y:S01]  /*07d0*/  IMAD.WIDE.U32 R14, R15, 0x40, R16 ;  /* 0x000000400f0e7825 */ /* 0x000fe200078e0010 */
[----:B--2---:R-:W-:Y:S01]  /*07e0*/  UIMAD UR9, UR27, UR13, URZ ;  /* 0x0000000d1b0972a4 */ /* 0x004fe2000f8e02ff */
[C---:B------:R-:W-:Y:S01]  /*07f0*/  ISETP.GE.AND P0, PT, R16.reuse, UR23, PT ;  /* 0x0000001710007c0c */ /* 0x040fe2000bf06270 */
[----:B------:R-:W-:Y:S01]  /*0800*/  UIMAD UR6, UR6, UR7, URZ ;  /* 0x00000007060672a4 */ /* 0x000fe2000f8e02ff */
[----:B------:R-:W-:Y:S01]  /*0810*/  IADD3 R4, PT, PT, R16, 0x30, RZ ;  /* 0x0000003010047810 */ /* 0x000fe20007ffe0ff */
[----:B------:R-:W-:Y:S01]  /*0820*/  USEL UR9, UR9, UR20, !UP0 ;  /* 0x0000001409097287 */ /* 0x000fe2000c000000 */
[----:B------:R-:W-:Y:S01]  /*0830*/  ISETP.GE.AND P2, PT, R6, UR23, PT ;  /* 0x0000001706007c0c */ /* 0x000fe2000bf46270 */
[----:B-1----:R-:W-:Y:S01]  /*0840*/  IMAD.U32 R13, RZ, RZ, UR5 ;  /* 0x00000005ff0d7e24 */ /* 0x002fe2000f8e00ff */
[----:B------:R-:W-:Y:S01]  /*0850*/  USHF.R.S32.HI UR8, URZ, 0x1f, UR10 ;  /* 0x0000001fff087899 */ /* 0x000fe2000801140a */
[----:B------:R-:W-:Y:S01]  /*0860*/  IMAD.U32 R10, RZ, RZ, UR4 ;  /* 0x00000004ff0a7e24 */ /* 0x000fe2000f8e00ff */
[----:B------:R-:W-:Y:S01]  /*0870*/  USHF.R.S32.HI UR5, URZ, 0x1f, UR9 ;  /* 0x0000001fff057899 */ /* 0x000fe20008011409 */
[----:B------:R-:W-:Y:S01]  /*0880*/  ISETP.GE.AND P1, PT, R5, UR23, PT ;  /* 0x0000001705007c0c */ /* 0x000fe2000bf26270 */
[----:B------:R-:W-:Y:S01]  /*0890*/  USEL UR9, UR9, URZ, UP1 ;  /* 0x000000ff09097287 */ /* 0x000fe20008800000 */
[----:B------:R-:W-:Y:S01]  /*08a0*/  IMAD.WIDE.U32 R10, R10, UR26, R2 ;  /* 0x0000001a0a0a7c25 */ /* 0x000fe2000f8e0002 */
[----:B------:R-:W-:Y:S01]  /*08b0*/  USHF.R.S32.HI UR4, URZ, 0x1f, UR6 ;  /* 0x0000001fff047899 */ /* 0x000fe20008011406 */
[C---:B------:R-:W-:Y:S01]  /*08c0*/  LOP3.LUT R9, R0.reuse, 0x40, RZ, 0xfc, !PT ;  /* 0x0000004000097812 */ /* 0x040fe200078efcff */
[----:B------:R-:W-:Y:S01]  /*08d0*/  USEL UR5, UR5, URZ, UP1 ;  /* 0x000000ff05057287 */ /* 0x000fe20008800000 */
[C---:B------:R-:W-:Y:S01]  /*08e0*/  LOP3.LUT R8, R0.reuse, 0x80, RZ, 0xfc, !PT ;  /* 0x0000008000087812 */ /* 0x040fe200078efcff */
[----:B------:R-:W-:Y:S01]  /*08f0*/  UIADD3 UR6, UP1, UP0, UR6, UR9, UR10 ;  /* 0x0000000906067290 */ /* 0x000fe2000f83e00a */
[----:B------:R-:W-:Y:S01]  /*0900*/  LOP3.LUT R7, R0, 0xc0, RZ, 0xfc, !PT ;  /* 0x000000c000077812 */ /* 0x000fe200078efcff */
[----:B------:R-:W-:-:S02]  /*0910*/  IMAD R13, R13, UR26, R11 ;  /* 0x0000001a0d0d7c24 */ /* 0x000fc4000f8e020b */
        /* <DEDUP_REMOVED lines=20> */
.L_x_101:
[----:B------:R-:W-:Y:S05]  /*0a60*/  BSYNC.RECONVERGENT B0 ;  /* 0x0000000000007941 */ /* 0x000fea0003800200 */
.L_x_100:
        /* <DEDUP_REMOVED lines=24> */
.L_x_103:
[----:B------:R-:W-:Y:S05]  /*0bf0*/  BSYNC.RECONVERGENT B0 ;  /* 0x0000000000007941 */ /* 0x000fea0003800200 */
.L_x_102:
[----:B------:R-:W-:Y:S01]  /*0c00*/  BSSY.RECONVERGENT B0, `(.L_x_104) ;  /* 0x0000018000007945 */ /* 0x000fe20003800200 */
[----:B------:R-:W-:-:S03]  /*0c10*/  ISETP.NE.AND P3, PT, R0, RZ, PT ;  /* 0x000000ff0000720c */ /* 0x000fc60003f65270 */
[----:B------:R-:W-:Y:S10]  /*0c20*/  @P1 BRA `(.L_x_105) ;  /* 0x0000000000541947 */ /* 0x000ff40003800000 */
[----:B------:R-:W3:Y:S01]  /*0c30*/  LDCU.64 UR8, c[0x0][0x408] ;  /* 0x00008100ff0877ac */ /* 0x000ee20008000a00 */
[----:B------:R-:W-:Y:S01]  /*0c40*/  IADD3 R3, P1, PT, R14, 0x20, RZ ;  /* 0x000000200e037810 */ /* 0x000fe20007f3e0ff */
[----:B------:R-:W-:Y:S01]  /*0c50*/  IMAD.MOV.U32 R18, RZ, RZ, R10 ;  /* 0x000000ffff127224 */ /* 0x000fe200078e000a */
[----:B------:R-:W4:Y:S01]  /*0c60*/  LDCU UR11, c[0x0][0x440] ;  /* 0x00008800ff0b77ac */ /* 0x000f220008000800 */
[----:B------:R-:W-:Y:S02]  /*0c70*/  IMAD.MOV.U32 R19, RZ, RZ, R13 ;  /* 0x000000ffff137224 */ /* 0x000fe400078e000d */
[----:B------:R-:W-:Y:S01]  /*0c80*/  IMAD.X R2, RZ, RZ, R15, P1 ;  /* 0x000000ffff027224 */ /* 0x000fe200008e060f */
[----:B------:R-:W1:Y:S03]  /*0c90*/  LDCU.64 UR4, c[0x0][0x3f0] ;  /* 0x00007e00ff0477ac */ /* 0x000e660008000a00 */
[----:B---3--:R-:W-:-:S02]  /*0ca0*/  IMAD R2, R2, UR8, RZ ;  /* 0x0000000802027c24 */ /* 0x008fc4000f8e02ff */
[----:B------:R-:W-:Y:S01]  /*0cb0*/  IMAD.WIDE.U32 R18, R3, UR8, R18 ;  /* 0x0000000803127c25 */ /* 0x000fe2000f8e0012 */
[----:B----4-:R-:W-:-:S03]  /*0cc0*/  ISETP.GE.AND P5, PT, R0, UR11, PT ;  /* 0x0000000b00007c0c */ /* 0x010fc6000bfa6270 */
[----:B------:R-:W-:Y:S01]  /*0cd0*/  IMAD R2, R3, UR9, R2 ;  /* 0x0000000903027c24 */ /* 0x000fe2000f8e0202 */
[----:B------:R-:W-:Y:S02]  /*0ce0*/  ISETP.GE.AND P4, PT, R9, UR11, PT ;  /* 0x0000000b09007c0c */ /* 0x000fe4000bf86270 */
[----:B------:R-:W-:Y:S01]  /*0cf0*/  ISETP.GE.AND P2, PT, R8, UR11, PT ;  /* 0x0000000b08007c0c */ /* 0x000fe2000bf46270 */
[----:B------:R-:W-:Y:S01]  /*0d00*/  IMAD.IADD R2, R19, 0x1, R2 ;  /* 0x0000000113027824 */ /* 0x000fe200078e0202 */
[----:B------:R-:W-:Y:S02]  /*0d10*/  ISETP.GE.AND P1, PT, R7, UR11, PT ;  /* 0x0000000b07007c0c */ /* 0x000fe4000bf26270 */
[----:B-12---:R-:W-:-:S04]  /*0d20*/  LEA R20, P6, R18, UR4, 0x1 ;  /* 0x0000000412147c11 */ /* 0x006fc8000f8c08ff */
[----:B------:R-:W-:-:S05]  /*0d30*/  LEA.HI.X R21, R18, UR5, R2, 0x1, P6 ;  /* 0x0000000512157c11 */ /* 0x000fca000b0f0c02 */
[----:B------:R3:W-:Y:S04]  /*0d40*/  @!P5 STG.E.128 desc[UR24][R20.64], RZ ;  /* 0x000000ff1400d986 */ /* 0x0007e8000c101d18 */
[----:B------:R3:W-:Y:S04]  /*0d50*/  @!P4 STG.E.128 desc[UR24][R20.64+0x80], RZ ;  /* 0x000080ff1400c986 */ /* 0x0007e8000c101d18 */
[----:B------:R3:W-:Y:S04]  /*0d60*/  @!P2 STG.E.128 desc[UR24][R20.64+0x100], RZ ;  /* 0x000100ff1400a986 */ /* 0x0007e8000c101d18 */
[----:B------:R3:W-:Y:S02]  /*0d70*/  @!P1 STG.E.128 desc[UR24][R20.64+0x180], RZ ;  /* 0x000180ff14009986 */ /* 0x0007e4000c101d18 */
.L_x_105:
[----:B------:R-:W-:Y:S05]  /*0d80*/  BSYNC.RECONVERGENT B0 ;  /* 0x0000000000007941 */ /* 0x000fea0003800200 */
.L_x_104:
[----:B------:R-:W-:Y:S01]  /*0d90*/  BSSY.RECONVERGENT B0, `(.L_x_106) ;  /* 0x000001a000007945 */ /* 0x000fe20003800200 */
[----:B------:R-:W-:Y:S02]  /*0da0*/  ISETP.GE.OR P6, PT, R16, UR23, P3 ;  /* 0x0000001710007c0c */ /* 0x000fe40009fc6670 */
[----:B------:R-:W-:Y:S02]  /*0db0*/  ISETP.GE.OR P5, PT, R6, UR23, P3 ;  /* 0x0000001706007c0c */ /* 0x000fe40009fa6670 */
[----:B------:R-:W-:Y:S02]  /*0dc0*/  ISETP.GE.OR P4, PT, R5, UR23, P3 ;  /* 0x0000001705007c0c */ /* 0x000fe40009f86670 */
[----:B------:R-:W-:Y:S01]  /*0dd0*/  ISETP.GE.OR P3, PT, R4, UR23, P3 ;  /* 0x0000001704007c0c */ /* 0x000fe20009f66670 */
[----:B------:R-:W-:-:S12]  /*0de0*/  @P0 BRA `(.L_x_107) ;  /* 0x0000000000500947 */ /* 0x000fd80003800000 */
[----:B------:R-:W4:Y:S01]  /*0df0*/  LDCU.64 UR8, c[0x0][0x408] ;  /* 0x00008100ff0877ac */ /* 0x000f220008000a00 */
[----:B------:R-:W-:Y:S01]  /*0e00*/  IADD3 R2, P0, PT, R14, 0x30, RZ ;  /* 0x000000300e027810 */ /* 0x000fe20007f1e0ff */
[----:B------:R-:W-:Y:S01]  /*0e10*/  IMAD.MOV.U32 R11, RZ, RZ, R13 ;  /* 0x000000ffff0b7224 */ /* 0x000fe200078e000d */
[----:B------:R-:W5:Y:S03]  /*0e20*/  LDCU UR11, c[0x0][0x440] ;  /* 0x00008800ff0b77ac */ /* 0x000f660008000800 */
[----:B------:R-:W-:Y:S01]  /*0e30*/  IMAD.X R3, RZ, RZ, R15, P0 ;  /* 0x000000ffff037224 */ /* 0x000fe200000e060f */
[----:B------:R-:W1:Y:S03]  /*0e40*/  LDCU.64 UR4, c[0x0][0x3f0] ;  /* 0x00007e00ff0477ac */ /* 0x000e660008000a00 */
[----:B----4-:R-:W-:-:S02]  /*0e50*/  IMAD R3, R3, UR8, RZ ;  /* 0x0000000803037c24 */ /* 0x010fc4000f8e02ff */
[----:B------:R-:W-:Y:S01]  /*0e60*/  IMAD.WIDE.U32 R10, R2, UR8, R10 ;  /* 0x00000008020a7c25 */ /* 0x000fe2000f8e000a */
[----:B-----5:R-:W-:-:S03]  /*0e70*/  ISETP.GE.AND P0, PT, R0, UR11, PT ;  /* 0x0000000b00007c0c */ /* 0x020fc6000bf06270 */
[----:B------:R-:W-:Y:S01]  /*0e80*/  IMAD R3, R2, UR9, R3 ;  /* 0x0000000902037c24 */ /* 0x000fe2000f8e0203 */
[----:B------:R-:W-:Y:S02]  /*0e90*/  ISETP.GE.AND P2, PT, R9, UR11, PT ;  /* 0x0000000b09007c0c */ /* 0x000fe4000bf46270 */
[----:B-1----:R-:W-:Y:S01]  /*0ea0*/  LEA R2, P1, R10, UR4, 0x1 ;  /* 0x000000040a027c11 */ /* 0x002fe2000f8208ff */
        /* <DEDUP_REMOVED lines=8> */
.L_x_107:
[----:B------:R-:W-:Y:S05]  /*0f30*/  BSYNC.RECONVERGENT B0 ;  /* 0x0000000000007941 */ /* 0x000fea0003800200 */
.L_x_106:
[----:B------:R-:W-:Y:S04]  /*0f40*/  BSSY.RECONVERGENT B0, `(.L_x_108) ;  /* 0x000000a000007945 */ /* 0x000fe80003800200 */
[----:B------:R-:W-:Y:S05]  /*0f50*/  @P6 BRA `(.L_x_109) ;  /* 0x0000000000206947 */ /* 0x000fea0003800000 */
[----:B------:R-:W5:Y:S01]  /*0f60*/  LDCU.64 UR4, c[0x0][0x420] ;  /* 0x00008400ff0477ac */ /* 0x000f620008000a00 */
[----:B------:R-:W-:Y:S02]  /*0f70*/  IMAD R0, R16, UR7, RZ ;  /* 0x0000000710007c24 */ /* 0x000fe4000f8e02ff */
[----:B------:R-:W-:-:S03]  /*0f80*/  IMAD.MOV.U32 R7, RZ, RZ, 0x7f800000 ;  /* 0x7f800000ff077424 */ /* 0x000fc600078e00ff */
[----:B----4-:R-:W-:-:S04]  /*0f90*/  IADD3 R3, P0, PT, R0, UR6, RZ ;  /* 0x0000000600037c10 */ /* 0x010fc8000ff1e0ff */
[----:B------:R-:W-:Y:S02]  /*0fa0*/  LEA.HI.X.SX32 R0, R0, UR10, 0x1, P0 ;  /* 0x0000000a00007c11 */ /* 0x000fe400080f0eff */
[----:B-----5:R-:W-:-:S04]  /*0fb0*/  LEA R2, P0, R3, UR4, 0x2 ;  /* 0x0000000403027c11 */ /* 0x020fc8000f8010ff */
[----:B------:R-:W-:-:S05]  /*0fc0*/  LEA.HI.X R3, R3, UR5, R0, 0x2, P0 ;  /* 0x0000000503037c11 */ /* 0x000fca00080f1400 */
[----:B------:R4:W-:Y:S04]  /*0fd0*/  STG.E desc[UR24][R2.64], R7 ;  /* 0x0000000702007986 */ /* 0x0009e8000c101918 */
.L_x_109:
[----:B------:R-:W-:Y:S05]  /*0fe0*/  BSYNC.RECONVERGENT B0 ;  /* 0x0000000000007941 */ /* 0x000fea0003800200 */
.L_x_108:
[----:B------:R-:W-:Y:S04]  /*0ff0*/  BSSY.RECONVERGENT B0, `(.L_x_110) ;  /* 0x000000a000007945 */ /* 0x000fe80003800200 */
[----:B------:R-:W-:Y:S05]  /*1000*/  @P5 BRA `(.L_x_111) ;  /* 0x0000000000205947 */ /* 0x000fea0003800000 */
[----:B------:R-:W5:Y:S01]  /*1010*/  LDCU.64 UR4, c[0x0][0x420] ;  /* 0x00008400ff0477ac */ /* 0x000f620008000a00 */
[----:B------:R-:W-:Y:S02]  /*1020*/  IMAD R0, R6, UR7, RZ ;  /* 0x0000000706007c24 */ /* 0x000fe4000f8e02ff */
[----:B----4-:R-:W-:-:S03]  /*1030*/  IMAD.MOV.U32 R7, RZ, RZ, 0x7f800000 ;  /* 0x7f800000ff077424 */ /* 0x010fc600078e00ff */
[----:B------:R-:W-:-:S04]  /*1040*/  IADD3 R3, P0, PT, R0, UR6, RZ ;  /* 0x0000000600037c10 */ /* 0x000fc8000ff1e0ff */
[----:B------:R-:W-:Y:S02]  /*1050*/  LEA.HI.X.SX32 R0, R0, UR10, 0x1, P0 ;  /* 0x0000000a00007c11 */ /* 0x000fe400080f0eff */
[----:B-----5:R-:W-:-:S04]  /*1060*/  LEA R2, P0, R3, UR4, 0x2 ;  /* 0x0000000403027c11 */ /* 0x020fc8000f8010ff */
[----:B------:R-:W-:-:S05]  /*1070*/  LEA.HI.X R3, R3, UR5, R0, 0x2, P0 ;  /* 0x0000000503037c11 */ /* 0x000fca00080f1400 */
[----:B------:R4:W-:Y:S04]  /*1080*/  STG.E desc[UR24][R2.64], R7 ;  /* 0x0000000702007986 */ /* 0x0009e8000c101918 */
.L_x_111:
[----:B------:R-:W-:Y:S05]  /*1090*/  BSYNC.RECONVERGENT B0 ;  /* 0x0000000000007941 */ /* 0x000fea0003800200 */
.L_x_110:
        /* <DEDUP_REMOVED lines=10> */
.L_x_113:
[----:B------:R-:W-:Y:S05]  /*1140*/  BSYNC.RECONVERGENT B0 ;  /* 0x0000000000007941 */ /* 0x000fea0003800200 */
.L_x_112:
        /* <DEDUP_REMOVED lines=10> */
.L_x_98:
        /* <DEDUP_REMOVED lines=18> */
[----:B------:R-:W-:Y:S01]  /*1310*/  UIMAD UR7, UR27, UR5, UR17 ;  /* 0x000000051b0772a4 */ /* 0x000fe2000f8e0211 */
[----:B------:R-:W-:Y:S05]  /*1320*/  BRA `(.L_x_115) ;  /* 0x0000000000147947 */ /* 0x000fea0003800000 */
.L_x_114:
[----:B------:R-:W1:Y:S01]  /*1330*/  LDCU.64 UR14, c[0x0][0x3b8] ;  /* 0x00007700ff0e77ac */ /* 0x000e620008000a00 */
[----:B------:R-:W-:-:S04]  /*1340*/  UIADD3 UR7, UPT, UPT, UR10, UR11, URZ ;  /* 0x0000000b0a077290 */ /* 0x000fc8000fffe0ff */
[----:B-1----:R-:W-:Y:S02]  /*1350*/  UIMAD.WIDE.U32 UR16, UR7, UR14, URZ ;  /* 0x0000000e071072a5 */ /* 0x002fe4000f8e00ff */
[----:B------:R-:W-:-:S04]  /*1360*/  UIMAD UR7, UR7, UR15, URZ ;  /* 0x0000000f070772a4 */ /* 0x000fc8000f8e02ff */
[----:B------:R-:W-:Y:S02]  /*1370*/  UIADD3 UR7, UPT, UPT, UR17, UR7, URZ ;  /* 0x0000000711077290 */ /* 0x000fe4000fffe0ff */
.L_x_115:
[----:B------:R-:W1:Y:S01]  /*1380*/  LDC R0, c[0x0][0x3e8] ;  /* 0x0000fa00ff007b82 */ /* 0x000e620000000800 */
[----:B------:R-:W2:Y:S01]  /*1390*/  S2R R3, SR_CTAID.Z ;  /* 0x0000000000037919 */ /* 0x000ea20000002700 */
[----:B------:R-:W-:Y:S02]  /*13a0*/  MOV R6, RZ ;  /* 0x000000ff00067202 */ /* 0x000fe40000000f00 */
[----:B-1----:R-:W-:-:S04]  /*13b0*/  IABS R5, R0 ;  /* 0x0000000000057213 */ /* 0x002fc80000000000 */
[----:B------:R-:W1:Y:S01]  /*13c0*/  I2F.RP R8, R5 ;  /* 0x0000000500087306 */ /* 0x000e620000209400 */
[----:B--2---:R-:W-:-:S07]  /*13d0*/  IABS R3, R3 ;  /* 0x0000000300037213 */ /* 0x004fce0000000000 */
[----:B-1----:R-:W1:Y:S02]  /*13e0*/  MUFU.RCP R7, R8 ;  /* 0x0000000800077308 */ /* 0x002e640000001000 */
[----:B-1----:R-:W-:-:S06]  /*13f0*/  VIADD R7, R7, 0xffffffe ;  /* 0x0ffffffe07077836 */ /* 0x002fcc0000000000 */
[----:B------:R-:W1:Y:S02]  /*1400*/  F2I.FTZ.U32.TRUNC.NTZ R7, R7 ;  /* 0x0000000700077305 */ /* 0x000e64000021f000 */
[----:B-1----:R-:W-:-:S04]  /*1410*/  IMAD.MOV R4, RZ, RZ, -R7 ;  /* 0x000000ffff047224 */ /* 0x002fc800078e0a07 */
        /* <DEDUP_REMOVED lines=26> */
[----:B------:R-:W-:-:S03]  /*15c0*/  UIMAD UR5, UR27, UR5, UR9 ;  /* 0x000000051b0572a4 */ /* 0x000fc6000f8e0209 */
[----:B------:R-:W-:Y:S01]  /*15d0*/  UMOV UR4, UR8 ;  /* 0x0000000800047c82 */ /* 0x000fe20008000000 */
[----:B------:R-:W-:Y:S08]  /*15e0*/  BRA `(.L_x_117) ;  /* 0x0000000000187947 */ /* 0x000ff00003800000 */
.L_x_116:
[----:B------:R-:W1:Y:S01]  /*15f0*/  LDCU.64 UR12, c[0x0][0x3c0] ;  /* 0x00007800ff0c77ac */ /* 0x000e620008000a00 */
[----:B------:R-:W-:-:S04]  /*1600*/  UIADD3 UR10, UPT, UPT, UR10, UR11, URZ ;  /* 0x0000000b0a0a7290 */ /* 0x000fc8000fffe0ff */
[----:B-1----:R-:W-:Y:S02]  /*1610*/  UIMAD.WIDE.U32 UR8, UR10, UR12, URZ ;  /* 0x0000000c0a0872a5 */ /* 0x002fe4000f8e00ff */
[----:B------:R-:W-:-:S04]  /*1620*/  UIMAD UR5, UR10, UR13, URZ ;  /* 0x0000000d0a0572a4 */ /* 0x000fc8000f8e02ff */
[----:B------:R-:W-:Y:S01]  /*1630*/  UIADD3 UR5, UPT, UPT, UR9, UR5, URZ ;  /* 0x0000000509057290 */ /* 0x000fe2000fffe0ff */
[----:B------:R-:W-:-:S11]  /*1640*/  UMOV UR4, UR8 ;  /* 0x0000000800047c82 */ /* 0x000fd60008000000 */
.L_x_117:
[----:B------:R-:W-:Y:S01]  /*1650*/  IMAD.SHL.U32 R6, R2, 0x8, RZ ;  /* 0x0000000802067824 */ /* 0x000fe200078e00ff */
[----:B------:R-:W1:Y:S01]  /*1660*/  LDCU.128 UR8, c[0x0][0x3d0] ;  /* 0x00007a00ff0877ac */ /* 0x000e620008000c00 */
[----:B------:R-:W-:Y:S01]  /*1670*/  SHF.R.U32.HI R7, RZ, 0x3, R2 ;  /* 0x00000003ff077819 */ /* 0x000fe20000011602 */
[----:B------:R-:W-:Y:S01]  /*1680*/  BSSY.RECONVERGENT B0, `(.L_x_118) ;  /* 0x0000058000007945 */ /* 0x000fe20003800200 */
[----:B------:R-:W-:Y:S01]  /*1690*/  SHF.R.S32.HI R225, RZ, 0x1f, R4 ;  /* 0x0000001fffe17819 */ /* 0x000fe20000011404 */
[----:B------:R-:W2:Y:S01]  /*16a0*/  LDCU.64 UR18, c[0x0][0x388] ;  /* 0x00007100ff1277ac */ /* 0x000ea20008000a00 */
[----:B------:R-:W-:Y:S01]  /*16b0*/  LOP3.LUT R3, R6, 0x38, RZ, 0xc0, !PT ;  /* 0x0000003806037812 */ /* 0x000fe200078ec0ff */
[----:B------:R-:W-:-:S03]  /*16c0*/  VIADD R0, R7, 0x30 ;  /* 0x0000003007007836 */ /* 0x000fc60000000000 */
[C---:B------:R-:W-:Y:S02]  /*16d0*/  IADD3 R12, P0, PT, R3.reuse, UR4, RZ ;  /* 0x00000004030c7c10 */ /* 0x040fe4000ff1e0ff */
[C---:B------:R-:W-:Y:S01]  /*16e0*/  IADD3 R8, P1, PT, R3.reuse, UR16, RZ ;  /* 0x0000001003087c10 */ /* 0x040fe2000ff3e0ff */
[----:B------:R-:W3:Y:S01]  /*16f0*/  LDCU.64 UR16, c[0x0][0x390] ;  /* 0x00007200ff1077ac */ /* 0x000ee20008000a00 */
[C---:B------:R-:W-:Y:S01]  /*1700*/  LOP3.LUT R244, R3.reuse, 0x40, RZ, 0xfc, !PT ;  /* 0x0000004003f47812 */ /* 0x040fe200078efcff */
[----:B------:R-:W-:Y:S01]  /*1710*/  IMAD.X R13, RZ, RZ, UR5, P0 ;  /* 0x00000005ff0d7e24 */ /* 0x000fe200080e06ff */
[----:B------:R-:W-:Y:S01]  /*1720*/  IADD3 R10, P0, PT, R3, UR30, RZ ;  /* 0x0000001e030a7c10 */ /* 0x000fe2000ff1e0ff */
[----:B------:R-:W4:Y:S01]  /*1730*/  LDCU.64 UR4, c[0x0][0x3c8] ;  /* 0x00007900ff0477ac */ /* 0x000f220008000a00 */
[----:B------:R-:W-:Y:S01]  /*1740*/  IMAD.X R9, RZ, RZ, UR7, P1 ;  /* 0x00000007ff097e24 */ /* 0x000fe200088e06ff */
[----:B------:R-:W5:Y:S01]  /*1750*/  S2UR UR7, SR_CgaCtaId ;  /* 0x00000000000779c3 */ /* 0x000f620000008800 */
[----:B-1----:R-:W-:Y:S01]  /*1760*/  IMAD R229, R225, UR8, RZ ;  /* 0x00000008e1e57c24 */ /* 0x002fe2000f8e02ff */
[----:B------:R-:W-:Y:S01]  /*1770*/  IADD3.X R11, PT, PT, RZ, UR28, RZ, P0, !PT ;  /* 0x0000001cff0b7c10 */ /* 0x000fe200087fe4ff */
[----:B------:R-:W-:Y:S01]  /*1780*/  IMAD.WIDE.U32 R8, R7, UR14, R8 ;  /* 0x0000000e07087c25 */ /* 0x000fe2000f8e0008 */
[----:B------:R-:W-:-:S02]  /*1790*/  LOP3.LUT R243, R3, 0x80, RZ, 0xfc, !PT ;  /* 0x0000008003f37812 */ /* 0x000fc400078efcff */
[----:B------:R-:W-:Y:S01]  /*17a0*/  LOP3.LUT R242, R3, 0xc0, RZ, 0xfc, !PT ;  /* 0x000000c003f27812 */ /* 0x000fe200078efcff */
[----:B------:R-:W-:-:S04]  /*17b0*/  IMAD.WIDE.U32 R12, R7, UR12, R12 ;  /* 0x0000000c070c7c25 */ /* 0x000fc8000f8e000c */
[----:B------:R-:W-:Y:S02]  /*17c0*/  IMAD R225, R225, UR10, RZ ;  /* 0x0000000ae1e17c24 */ /* 0x000fe4000f8e02ff */
[C---:B------:R-:W-:Y:S02]  /*17d0*/  IMAD R9, R7.reuse, UR15, R9 ;  /* 0x0000000f07097c24 */ /* 0x040fe4000f8e0209 */
[----:B------:R-:W-:Y:S02]  /*17e0*/  IMAD R13, R7, UR13, R13 ;  /* 0x0000000d070d7c24 */ /* 0x000fe4000f8e020d */
[C---:B------:R-:W-:Y:S01]  /*17f0*/  IMAD R225, R4.reuse, UR11, R225 ;  /* 0x0000000b04e17c24 */ /* 0x040fe2000f8e02e1 */
[----:B------:R-:W-:Y:S01]  /*1800*/  UIADD3 UR11, UPT, UPT, -UR6, UR23, URZ ;  /* 0x00000017060b7290 */ /* 0x000fe2000fffe1ff */
[C---:B------:R-:W-:Y:S02]  /*1810*/  IMAD R229, R4.reuse, UR9, R229 ;  /* 0x0000000904e57c24 */ /* 0x040fe4000f8e02e5 */
[----:B------:R-:W-:-:S03]  /*1820*/  IMAD.WIDE.U32 R8, R4, UR8, R8 ;  /* 0x0000000804087c25 */ /* 0x000fc6000f8e0008 */
[----:B------:R-:W-:Y:S01]  /*1830*/  ISETP.GE.AND P2, PT, R7, UR11, PT ;  /* 0x0000000b07007c0c */ /* 0x000fe2000bf46270 */
[----:B------:R-:W-:Y:S01]  /*1840*/  IMAD.WIDE.U32 R4, R4, UR10, R12 ;  /* 0x0000000a04047c25 */ /* 0x000fe2000f8e000c */
[----:B--2---:R-:W-:Y:S01]  /*1850*/  LEA R230, P1, R8, UR18, 0x1 ;  /* 0x0000001208e67c11 */ /* 0x004fe2000f8208ff */
[----:B------:R-:W-:Y:S02]  /*1860*/  UMOV UR10, 0x400 ;  /* 0x00000400000a7882 */ /* 0x000fe40000000000 */
[----:B----4-:R-:W-:Y:S01]  /*1870*/  IMAD.U32 R12, RZ, RZ, UR4 ;  /* 0x00000004ff0c7e24 */ /* 0x010fe2000f8e00ff */
[----:B---3--:R-:W-:Y:S01]  /*1880*/  LEA R228, P0, R4, UR16, 0x1 ;  /* 0x0000001004e47c11 */ /* 0x008fe2000f8008ff */
[----:B------:R-:W-:Y:S01]  /*1890*/  IMAD.IADD R229, R9, 0x1, R229 ;  /* 0x0000000109e57824 */ /* 0x000fe200078e02e5 */
[----:B-----5:R-:W-:Y:S01]  /*18a0*/  ULEA UR10, UR7, UR10, 0x18 ;  /* 0x0000000a070a7291 */ /* 0x020fe2000f8ec0ff */
[----:B------:R-:W-:Y:S01]  /*18b0*/  IMAD.WIDE.U32 R12, R12, UR26, R10 ;  /* 0x0000001a0c0c7c25 */ /* 0x000fe2000f8e000a */
[----:B------:R-:W-:-:S02]  /*18c0*/  LOP3.LUT R11, R6, 0x1f8, RZ, 0xc0, !PT ;  /* 0x000001f8060b7812 */ /* 0x000fc400078ec0ff */
[----:B------:R-:W-:Y:S01]  /*18d0*/  MOV R10, UR21 ;  /* 0x00000015000a7c02 */ /* 0x000fe20008000f00 */
[----:B------:R-:W-:Y:S01]  /*18e0*/  IMAD.IADD R225, R5, 0x1, R225 ;  /* 0x0000000105e17824 */ /* 0x000fe200078e02e1 */
[----:B------:R-:W-:Y:S01]  /*18f0*/  LOP3.LUT R11, R11, 0x38, R2, 0x78, !PT ;  /* 0x000000380b0b7812 */ /* 0x000fe200078e7802 */
[----:B------:R-:W-:Y:S01]  /*1900*/  IMAD.U32 R9, RZ, RZ, UR21 ;  /* 0x00000015ff097e24 */ /* 0x000fe2000f8e00ff */
[----:B------:R-:W-:Y:S01]  /*1910*/  LEA.HI.X R229, R8, UR19, R229, 0x1, P1 ;  /* 0x0000001308e57c11 */ /* 0x000fe200088f0ce5 */
[C---:B------:R-:W-:Y:S01]  /*1920*/  VIADD R5, R7.reuse, 0x10 ;  /* 0x0000001007057836 */ /* 0x040fe20000000000 */
[----:B------:R-:W-:Y:S01]  /*1930*/  LEA.HI.X R225, R4, UR17, R225, 0x1, P0 ;  /* 0x0000001104e17c11 */ /* 0x000fe200080f0ce1 */
[----:B------:R-:W-:Y:S01]  /*1940*/  IMAD.U32 R17, RZ, RZ, UR5 ;  /* 0x00000005ff117e24 */ /* 0x000fe2000f8e00ff */
[----:B------:R-:W-:Y:S02]  /*1950*/  LEA R10, P1, R10, R7, 0x6 ;  /* 0x000000070a0a7211 */ /* 0x000fe400078230ff */
[----:B------:R-:W-:Y:S01]  /*1960*/  IADD3 R4, PT, PT, R7, 0x20, RZ ;  /* 0x0000002007047810 */ /* 0x000fe20007ffe0ff */
[----:B------:R-:W-:Y:S01]  /*1970*/  IMAD R17, R17, UR26, R13 ;  /* 0x0000001a11117c24 */ /* 0x000fe2000f8e020d */
[----:B------:R-:W-:-:S02]  /*1980*/  LOP3.LUT R166, R11, 0x1e00, R6, 0xf8, !PT ;  /* 0x00001e000ba67812 */ /* 0x000fc400078ef806 */
[----:B------:R-:W-:Y:S02]  /*1990*/  ISETP.GE.AND P0, PT, R5, UR11, PT ;  /* 0x0000000b05007c0c */ /* 0x000fe4000bf06270 */
[----:B------:R-:W-:Y:S02]  /*19a0*/  ISETP.GE.AND P6, PT, R4, UR11, PT ;  /* 0x0000000b04007c0c */ /* 0x000fe4000bfc6270 */
[----:B------:R-:W-:Y:S02]  /*19b0*/  LEA.HI.X R9, R9, RZ, RZ, 0x6, P1 ;  /* 0x000000ff09097211 */ /* 0x000fe400008f34ff */
[----:B------:R-:W-:Y:S01]  /*19c0*/  LEA R79, R166, UR10, 0x1 ;  /* 0x0000000aa64f7c11 */ /* 0x000fe2000f8e08ff */
[----:B------:R-:W-:Y:S08]  /*19d0*/  @P2 BRA `(.L_x_119) ;  /* 0x0000000000882947 */ /* 0x000ff00003800000 */
        /* <DEDUP_REMOVED lines=34> */
.L_x_119:
[----:B------:R-:W-:Y:S05]  /*1c00*/  BSYNC.RECONVERGENT B0 ;  /* 0x0000000000007941 */ /* 0x000fea0003800200 */
.L_x_118:
        /* <DEDUP_REMOVED lines=15> */
[----:B-1----:R-:W-:Y:S01]  /*1d00*/  LEA R18, P4, R14, UR4, 0x1 ;  /* 0x000000040e127c11 */ /* 0x002fe2000f8808ff */
        /* <DEDUP_REMOVED lines=24> */
.L_x_121:
[----:B------:R-:W-:Y:S05]  /*1e90*/  BSYNC.RECONVERGENT B0 ;  /* 0x0000000000007941 */ /* 0x000fea0003800200 */
.L_x_120:
[----:B------:R-:W-:Y:S04]  /*1ea0*/  BSSY.RECONVERGENT B0, `(.L_x_122) ;  /* 0x0000027000007945 */ /* 0x000fe80003800200 */
[----:B------:R-:W-:Y:S05]  /*1eb0*/  @P6 BRA `(.L_x_123) ;  /* 0x0000000000946947 */ /* 0x000fea0003800000 */
        /* <DEDUP_REMOVED lines=12> */
[----:B-12---:R-:W-:Y:S01]  /*1f80*/  LEA R18, P4, R14, UR4, 0x1 ;  /* 0x000000040e127c11 */ /* 0x006fe2000f8808ff */
        /* <DEDUP_REMOVED lines=24> */
.L_x_123:
[----:B------:R-:W-:Y:S05]  /*2110*/  BSYNC.RECONVERGENT B0 ;  /* 0x0000000000007941 */ /* 0x000fea0003800200 */
.L_x_122:
[----:B------:R-:W-:Y:S01]  /*2120*/  UIADD3 UR4, UPT, UPT, UR22, 0x3f, URZ ;  /* 0x0000003f16047890 */ /* 0x000fe2000fffe0ff */
[----:B------:R-:W-:Y:S03]  /*2130*/  BSSY.RECONVERGENT B0, `(.L_x_124) ;  /* 0x0000028000007945 */ /* 0x000fe60003800200 */
[----:B------:R-:W-:-:S04]  /*2140*/  USHF.R.S32.HI UR11, URZ, 0x1f, UR4 ;  /* 0x0000001fff0b7899 */ /* 0x000fc80008011404 */
[----:B------:R-:W-:Y:S01]  /*2150*/  ULEA.HI UR11, UR11, UR4, URZ, 0x6 ;  /* 0x000000040b0b7291 */ /* 0x000fe2000f8f30ff */
[----:B------:R-:W-:Y:S11]  /*2160*/  @P5 BRA `(.L_x_125) ;  /* 0x0000000000905947 */ /* 0x000ff60003800000 */
        /* <DEDUP_REMOVED lines=36> */
.L_x_125:
[----:B------:R-:W-:Y:S05]  /*23b0*/  BSYNC.RECONVERGENT B0 ;  /* 0x0000000000007941 */ /* 0x000fea0003800200 */
.L_x_124:
        /* <DEDUP_REMOVED lines=14> */
[----:B------:R-:W-:Y:S02]  /*24a0*/  IMAD.U32 R10, RZ, RZ, UR32 ;  /* 0x00000020ff0a7e24 */ /* 0x000fe4000f8e00ff */
        /* <DEDUP_REMOVED lines=28> */
.L_x_127:
[----:B------:R-:W-:Y:S05]  /*2670*/  BSYNC.RECONVERGENT B0 ;  /* 0x0000000000007941 */ /* 0x000fea0003800200 */
.L_x_126:
[----:B------:R-:W-:Y:S01]  /*2680*/  USHF.L.U64.HI UR28, UR14, 0x4, UR15 ;  /* 0x000000040e1c7899 */ /* 0x000fe2000801020f */
[----:B------:R-:W-:Y:S01]  /*2690*/  BSSY.RECONVERGENT B0, `(.L_x_128) ;  /* 0x0000023000007945 */ /* 0x000fe20003800200 */
[----:B------:R-:W-:Y:S01]  /*26a0*/  USHF.L.U32 UR29, UR14, 0x4, URZ ;  /* 0x000000040e1d7899 */ /* 0x000fe200080006ff */
[----:B------:R-:W-:Y:S02]  /*26b0*/  ISETP.GE.AND P0, PT, R4, UR16, PT ;  /* 0x0000001004007c0c */ /* 0x000fe4000bf06270 */
[----:B------:R-:W-:Y:S11]  /*26c0*/  @P1 BRA `(.L_x_129) ;  /* 0x00000000007c1947 */ /* 0x000ff60003800000 */
[----:B------:R-:W5:Y:S01]  /*26d0*/  LDCU UR4, c[0x0][0x440] ;  /* 0x00008800ff0477ac */ /* 0x000f620008000800 */
[----:B------:R-:W-:-:S04]  /*26e0*/  UIADD3 UR9, UP0, UPT, UR29, UR32, URZ ;  /* 0x000000201d097290 */ /* 0x000fc8000ff1e0ff */
[----:B------:R-:W-:Y:S02]  /*26f0*/  UIADD3.X UR8, UPT, UPT, UR28, UR5, URZ, UP0, !UPT ;  /* 0x000000051c087290 */ /* 0x000fe400087fe4ff */
[----:B------:R-:W-:-:S04]  /*2700*/  IMAD.U32 R7, RZ, RZ, UR9 ;  /* 0x00000009ff077e24 */ /* 0x000fc8000f8e00ff */
[----:B----4-:R-:W-:Y:S01]  /*2710*/  IMAD.U32 R8, RZ, RZ, UR8 ;  /* 0x00000008ff087e24 */ /* 0x010fe2000f8e00ff */
        /* <DEDUP_REMOVED lines=26> */
.L_x_129:
[----:B------:R-:W-:Y:S05]  /*28c0*/  BSYNC.RECONVERGENT B0 ;  /* 0x0000000000007941 */ /* 0x000fea0003800200 */
.L_x_128:
        /* <DEDUP_REMOVED lines=8> */
[----:B------:R-:W-:Y:S01]  /*2950*/  IMAD.U32 R7, RZ, RZ, UR9 ;  /* 0x00000009ff077e24 */ /* 0x000fe2000f8e00ff */
[----:B-----5:R-:W-:-:S03]  /*2960*/  ISETP.GE.AND P3, PT, R3, UR4, PT ;  /* 0x0000000403007c0c */ /* 0x020fc6000bf66270 */
[----:B----4-:R-:W-:Y:S01]  /*2970*/  IMAD.U32 R8, RZ, RZ, UR8 ;  /* 0x00000008ff087e24 */ /* 0x010fe2000f8e00ff */
        /* <DEDUP_REMOVED lines=25> */
.L_x_131:
[----:B------:R-:W-:Y:S05]  /*2b10*/  BSYNC.RECONVERGENT B0 ;  /* 0x0000000000007941 */ /* 0x000fea0003800200 */
.L_x_130:
        /* <DEDUP_REMOVED lines=13> */
[----:B------:R-:W-:Y:S02]  /*2bf0*/  LEA R12, P4, R10, R230, 0x1 ;  /* 0x000000e60a0c7211 */ /* 0x000fe400078808ff */
        /* <DEDUP_REMOVED lines=23> */
.L_x_133:
[----:B------:R-:W-:Y:S05]  /*2d70*/  BSYNC.RECONVERGENT B0 ;  /* 0x0000000000007941 */ /* 0x000fea0003800200 */
.L_x_132:
[----:B------:R-:W5:Y:S01]  /*2d80*/  LDCU.64 UR8, c[0x0][0x538] ;  /* 0x0000a700ff0877ac */ /* 0x000f620008000a00 */
[----:B------:R-:W0:Y:S01]  /*2d90*/  LDGDEPBAR ;  /* 0x00000000000079af */ /* 0x000e220000000000 */
[----:B-----5:R-:W-:-:S04]  /*2da0*/  UISETP.NE.U32.AND UP1, UPT, UR8, URZ, UPT ;  /* 0x000000ff0800728c */ /* 0x020fc8000bf25070 */
[----:B------:R-:W-:Y:S01]  /*2db0*/  UISETP.NE.AND.EX UP1, UPT, UR9, URZ, UPT, UP1 ;  /* 0x000000ff0900728c */ /* 0x000fe2000bf25310 */
[----:B------:R-:W-:Y:S01]  /*2dc0*/  IMAD.SHL.U32 R78, R2, 0x40, RZ ;  /* 0x00000040024e7824 */ /* 0x000fe200078e00ff */
[----:B------:R-:W-:Y:S01]  /*2dd0*/  BSSY.RECONVERGENT B0, `(.L_x_134) ;  /* 0x0000041000007945 */ /* 0x000fe20003800200 */
[----:B------:R-:W-:-:S04]  /*2de0*/  DEPBAR.LE SB0, 0x0 ;  /* 0x000080000000791a */ /* 0x000fc80000000000 */
[----:B------:R-:W-:-:S04]  /*2df0*/  PLOP3.LUT P0, PT, PT, PT, UP1, 0x80, 0x8 ;  /* 0x000000000008781c */ /* 0x000fc80003f0f018 */
[----:B------:R-:W5:Y:S01]  /*2e00*/  @UP1 LDCU.64 UR4, c[0x0][0x540] ;  /* 0x0000a800ff0417ac */ /* 0x000f620008000a00 */
[----:B------:R-:W-:Y:S01]  /*2e10*/  @UP1 UMOV UR32, UR26 ;  /* 0x0000001a00201c82 */ /* 0x000fe20008000000 */
[----:B------:R-:W-:Y:S02]  /*2e20*/  @UP1 UMOV UR33, URZ ;  /* 0x000000ff00211c82 */ /* 0x000fe40008000000 */
[----:B-----5:R-:W-:Y:S01]  /*2e30*/  @UP1 UIMAD.WIDE.U32 UR32, UR27, UR4, UR32 ;  /* 0x000000041b2012a5 */ /* 0x020fe2000f8e0020 */
[----:B------:R-:W5:Y:S03]  /*2e40*/  @UP1 LDCU UR4, c[0x0][0x458] ;  /* 0x00008b00ff0417ac */ /* 0x000f660008000800 */
[----:B------:R-:W-:Y:S02]  /*2e50*/  @UP1 UIMAD UR5, UR27, UR5, UR33 ;  /* 0x000000051b0512a4 */ /* 0x000fe4000f8e0221 */
[----:B------:R-:W-:-:S04]  /*2e60*/  @UP1 ULEA UR8, UP0, UR32, UR8, 0x2 ;  /* 0x0000000820081291 */ /* 0x000fc8000f8010ff */
[----:B------:R-:W-:Y:S02]  /*2e70*/  @UP1 ULEA.HI.X UR9, UR32, UR9, UR5, 0x2, UP0 ;  /* 0x0000000920091291 */ /* 0x000fe400080f1405 */
[----:B----4-:R-:W-:-:S04]  /*2e80*/  IMAD.U32 R8, RZ, RZ, UR8 ;  /* 0x00000008ff087e24 */ /* 0x010fc8000f8e00ff */
[----:B------:R-:W-:-:S05]  /*2e90*/  IMAD.U32 R9, RZ, RZ, UR9 ;  /* 0x00000009ff097e24 */ /* 0x000fca000f8e00ff */
[----:B------:R-:W4:Y:S01]  /*2ea0*/  @P0 LDG.E R8, desc[UR24][R8.64] ;  /* 0x0000001808080981 */ /* 0x000f22000c1e1900 */
[----:B-----5:R-:W4:Y:S01]  /*2eb0*/  @P0 MUFU.RCP R7, UR4 ;  /* 0x0000000400070d08 */ /* 0x020f220008001000 */
[----:B------:R-:W-:Y:S01]  /*2ec0*/  USHF.L.U64.HI UR5, UR12, 0x6, UR13 ;  /* 0x000000060c057899 */ /* 0x000fe2000801020d */
[----:B------:R-:W-:Y:S01]  /*2ed0*/  LOP3.LUT R77, R78, 0x1c0, RZ, 0xc0, !PT ;  /* 0x000001c04e4d7812 */ /* 0x000fe200078ec0ff */
[----:B------:R-:W-:Y:S01]  /*2ee0*/  USHF.L.U32 UR8, UR12, 0x6, URZ ;  /* 0x000000060c087899 */ /* 0x000fe200080006ff */
[----:B------:R-:W-:Y:S01]  /*2ef0*/  SHF.R.U32.HI R220, RZ, 0x1, R2 ;  /* 0x00000001ffdc7819 */ /* 0x000fe20000011602 */
[----:B------:R-:W-:Y:S01]  /*2f00*/  UIMAD UR5, UR5, UR17, URZ ;  /* 0x00000011050572a4 */ /* 0x000fe2000f8e02ff */
[----:B------:R-:W-:Y:S01]  /*2f10*/  LOP3.LUT R77, R77, 0x38, R6, 0xf8, !PT ;  /* 0x000000384d4d7812 */ /* 0x000fe200078ef806 */
[----:B------:R-:W-:Y:S02]  /*2f20*/  UIMAD.WIDE.U32 UR32, UR8, UR17, URZ ;  /* 0x00000011082072a5 */ /* 0x000fe4000f8e00ff */
[----:B------:R-:W-:-:S04]  /*2f30*/  UIMAD UR5, UR30, UR8, UR5 ;  /* 0x000000081e0572a4 */ /* 0x000fc8000f8e0205 */
[----:B------:R-:W-:-:S03]  /*2f40*/  UIADD3 UR9, UPT, UPT, UR33, UR5, URZ ;  /* 0x0000000521097290 */ /* 0x000fc6000fffe0ff */
[----:B------:R-:W-:Y:S01]  /*2f50*/  UMOV UR5, URZ ;  /* 0x000000ff00057c82 */ /* 0x000fe20008000000 */
[----:B------:R-:W-:Y:S01]  /*2f60*/  BAR.SYNC.DEFER_BLOCKING 0x0 ;  /* 0x0000000000007b1d */ /* 0x000fe20000010000 */
[----:B----4-:R-:W-:-:S05]  /*2f70*/  @P0 FMUL.FTZ R7, R8, R7 ;  /* 0x0000000708070220 */ /* 0x010fca0000410000 */
[----:B------:R-:W-:-:S13]  /*2f80*/  @P0 R2UR UR4, R7 ;  /* 0x00000000070402ca */ /* 0x000fda00000e0000 */
[----:B------:R-:W-:Y:S01]  /*2f90*/  @UP1 UMOV UR5, UR4 ;  /* 0x0000000400051c82 */ /* 0x000fe20008000000 */
[----:B------:R-:W-:Y:S05]  /*2fa0*/  @P6 BRA `(.L_x_135) ;  /* 0x00000000007c6947 */ /* 0x000fea0003800000 */
[----:B------:R-:W4:Y:S01]  /*2fb0*/  LDCU UR4, c[0x0][0x440] ;  /* 0x00008800ff0477ac */ /* 0x000f220008000800 */
[----:B------:R-:W-:Y:S02]  /*2fc0*/  IMAD.U32 R8, RZ, RZ, UR32 ;  /* 0x00000020ff087e24 */ /* 0x000fe4000f8e00ff */
[----:B------:R-:W-:Y:S02]  /*2fd0*/  IMAD.U32 R6, RZ, RZ, UR9 ;  /* 0x00000009ff067e24 */ /* 0x000fe4000f8e00ff */
[----:B------:R-:W-:Y:S01]  /*2fe0*/  IMAD.U32 R9, RZ, RZ, UR33 ;  /* 0x00000021ff097e24 */ /* 0x000fe2000f8e00ff */
[----:B------:R-:W-:-:S04]  /*2ff0*/  LEA R10, P4, R8, R228, 0x1 ;  /* 0x000000e4080a7211 */ /* 0x000fc800078808ff */
[----:B------:R-:W-:Y:S02]  /*3000*/  LEA.HI.X R11, R8, R225, R6, 0x1, P4 ;  /* 0x000000e1080b7211 */ /* 0x000fe400020f0c06 */
[----:B----4-:R-:W-:Y:S02]  /*3010*/  ISETP.GE.AND P3, PT, R3, UR4, PT ;  /* 0x0000000403007c0c */ /* 0x010fe4000bf66270 */
        /* <DEDUP_REMOVED lines=24> */
.L_x_135:
[----:B------:R4:W-:Y:S04]  /*31a0*/  STS.128 [R79+0x10000], RZ ;  /* 0x010000ff4f007388 */ /* 0x0009e80000000c00 */
[----:B------:R4:W-:Y:S04]  /*31b0*/  STS.128 [R79+0x12000], RZ ;  /* 0x012000ff4f007388 */ /* 0x0009e80000000c00 */
[----:B------:R4:W-:Y:S04]  /*31c0*/  STS.128 [R79+0x14000], RZ ;  /* 0x014000ff4f007388 */ /* 0x0009e80000000c00 */
[----:B------:R4:W-:Y:S02]  /*31d0*/  STS.128 [R79+0x16000], RZ ;  /* 0x016000ff4f007388 */ /* 0x0009e40000000c00 */
.L_x_136:
[----:B------:R-:W-:Y:S05]  /*31e0*/  BSYNC.RECONVERGENT B0 ;  /* 0x0000000000007941 */ /* 0x000fea0003800200 */
.L_x_134:
[----:B------:R-:W-:Y:S01]  /*31f0*/  ISETP.GE.AND P0, PT, R5, UR16, PT ;  /* 0x0000001005007c0c */ /* 0x000fe2000bf06270 */
[----:B------:R-:W-:Y:S01]  /*3200*/  IMAD.SHL.U32 R221, R2, 0x20, RZ ;  /* 0x0000002002dd7824 */ /* 0x000fe200078e00ff */
[----:B------:R-:W-:Y:S01]  /*3210*/  LOP3.LUT R6, R77, 0x8, R2, 0x78, !PT ;  /* 0x000000084d067812 */ /* 0x000fe200078e7802 */
[----:B------:R-:W-:Y:S01]  /*3220*/  BSSY.RECONVERGENT B0, `(.L_x_137) ;  /* 0x000002c000007945 */ /* 0x000fe20003800200 */
[----:B------:R-:W-:Y:S02]  /*3230*/  LOP3.LUT R85, R78, 0x400, RZ, 0xc0, !PT ;  /* 0x000004004e557812 */ /* 0x000fe400078ec0ff */
[----:B------:R-:W-:Y:S02]  /*3240*/  LOP3.LUT R221, R221, 0x7c00, RZ, 0xc0, !PT ;  /* 0x00007c00dddd7812 */ /* 0x000fe400078ec0ff */
[----:B------:R-:W-:Y:S01]  /*3250*/  ISETP.GE.AND P6, PT, R4, UR16, PT ;  /* 0x0000001004007c0c */ /* 0x000fe2000bfc6270 */
[----:B------:R-:W-:Y:S01]  /*3260*/  IMAD R85, R6, 0x2, R85 ;  /* 0x0000000206557824 */ /* 0x000fe200078e0255 */
[----:B------:R-:W-:-:S02]  /*3270*/  ISETP.GE.AND P5, PT, R0, UR16, PT ;  /* 0x0000001000007c0c */ /* 0x000fc4000bfa6270 */
[----:B------:R-:W-:Y:S01]  /*3280*/  LOP3.LUT R77, R77, 0x8, R220, 0x78, !PT ;  /* 0x000000084d4d7812 */ /* 0x000fe200078e78dc */
[----:B------:R1:W-:Y:S01]  /*3290*/  @P0 STS.128 [R79+0x10800], RZ ;  /* 0x010800ff4f000388 */ /* 0x0003e20000000c00 */
[----:B------:R-:W-:-:S03]  /*32a0*/  LOP3.LUT R4, R221, 0x200, R78, 0xf8, !PT ;  /* 0x00000200dd047812 */ /* 0x000fc600078ef84e */
[----:B------:R1:W-:Y:S04]  /*32b0*/  @P0 STS.128 [R79+0x12800], RZ ;  /* 0x012800ff4f000388 */ /* 0x0003e80000000c00 */
[----:B------:R1:W-:Y:S04]  /*32c0*/  @P0 STS.128 [R79+0x14800], RZ ;  /* 0x014800ff4f000388 */ /* 0x0003e80000000c00 */
[----:B------:R1:W-:Y:S01]  /*32d0*/  @P0 STS.128 [R79+0x16800], RZ ;  /* 0x016800ff4f000388 */ /* 0x0003e20000000c00 */
[----:B------:R-:W-:Y:S05]  /*32e0*/  @P0 BRA `(.L_x_138) ;  /* 0x00000000007c0947 */ /* 0x000fea0003800000 */
[----:B------:R-:W5:Y:S01]  /*32f0*/  LDCU UR4, c[0x0][0x440] ;  /* 0x00008800ff0477ac */ /* 0x000f620008000800 */
[----:B------:R-:W-:-:S04]  /*3300*/  ULEA UR26, UP0, UR12, UR32, 0x4 ;  /* 0x000000200c1a7291 */ /* 0x000fc8000f8020ff */
[----:B------:R-:W-:Y:S02]  /*3310*/  ULEA.HI.X UR8, UR12, UR9, UR13, 0x4, UP0 ;  /* 0x000000090c087291 */ /* 0x000fe400080f240d */
[----:B------:R-:W-:-:S04]  /*3320*/  IMAD.U32 R5, RZ, RZ, UR26 ;  /* 0x0000001aff057e24 */ /* 0x000fc8000f8e00ff */
        /* <DEDUP_REMOVED lines=27> */
.L_x_138:
[----:B------:R-:W-:Y:S05]  /*34e0*/  BSYNC.RECONVERGENT B0 ;  /* 0x0000000000007941 */ /* 0x000fea0003800200 */
.L_x_137:
        /* <DEDUP_REMOVED lines=41> */
.L_x_140:
[----:B------:R-:W-:Y:S05]  /*3780*/  BSYNC.RECONVERGENT B0 ;  /* 0x0000000000007941 */ /* 0x000fea0003800200 */
.L_x_139:
        /* <DEDUP_REMOVED lines=41> */
.L_x_142:
[----:B------:R-:W-:Y:S05]  /*3a20*/  BSYNC.RECONVERGENT B0 ;  /* 0x0000000000007941 */ /* 0x000fea0003800200 */
.L_x_141:
[----:B------:R-:W-:Y:S01]  /*3a30*/  LDSM.16.M88.4 R24, [R87] ;  /* 0x000000005718783b */ /* 0x000fe20000000200 */
[----:B------:R-:W-:Y:S01]  /*3a40*/  IMAD.MOV.U32 R76, RZ, RZ, 0x20 ;  /* 0x00000020ff4c7424 */ /* 0x000fe200078e00ff */
[C---:B------:R-:W-:Y:S01]  /*3a50*/  LOP3.LUT P2, RZ, R2.reuse, 0x2, RZ, 0xc0, !PT ;  /* 0x0000000202ff7812 */ /* 0x040fe2000784c0ff */
[----:B------:R-:W-:Y:S01]  /*3a60*/  VIADD R81, R85, UR10 ;  /* 0x0000000a55517c36 */ /* 0x000fe20008000000 */
[----:B------:R-:W5:Y:S01]  /*3a70*/  LDSM.16.M88.4 R48, [R85+UR10+0x8000] ;  /* 0x0080000a5530783b */ /* 0x000f620008000200 */
[----:B------:R-:W-:Y:S01]  /*3a80*/  LOP3.LUT P0, RZ, R2, 0x4, RZ, 0xc0, !PT ;  /* 0x0000000402ff7812 */ /* 0x000fe2000780c0ff */
[----:B------:R-:W-:Y:S01]  /*3a90*/  UISETP.GE.U32.AND UP1, UPT, UR22, 0x41, UPT ;  /* 0x000000411600788c */ /* 0x000fe2000bf26070 */
[----:B------:R-:W-:Y:S01]  /*3aa0*/  SEL R76, R76, 0xffffffe0, !P2 ;  /* 0xffffffe04c4c7807 */ /* 0x000fe20005000000 */
[----:B------:R-:W5:Y:S04]  /*3ab0*/  LDSM.16.M88.4 R40, [R85+UR10+0x8800] ;  /* 0x0088000a5528783b */ /* 0x000f680008000200 */
[--C-:B------:R-:W-:Y:S01]  /*3ac0*/  IMAD.IADD R84, R87, 0x1, R76.reuse ;  /* 0x0000000157547824 */ /* 0x100fe200078e024c */
[----:B------:R-:W-:Y:S01]  /*3ad0*/  LDSM.16.M88.4 R32, [R85+UR10+0x9000] ;  /* 0x0090000a5520783b */ /* 0x000fe20008000200 */
[----:B------:R-:W-:-:S03]  /*3ae0*/  IMAD.IADD R0, R81, 0x1, R76 ;  /* 0x0000000151007824 */ /* 0x000fc600078e024c */
[----:B-123--:R-:W-:Y:S04]  /*3af0*/  LDSM.16.M88.4 R16, [R84] ;  /* 0x000000005410783b */ /* 0x00efe80000000200 */
[----:B----4-:R-:W1:Y:S04]  /*3b00*/  LDSM.16.M88.4 R8, [R0+0x8000] ;  /* 0x008000000008783b */ /* 0x010e680000000200 */
[----:B------:R-:W2:Y:S04]  /*3b10*/  LDSM.16.M88.4 R12, [R85+UR10+0x9800] ;  /* 0x0098000a550c783b */ /* 0x000ea80008000200 */
[----:B------:R-:W3:Y:S04]  /*3b20*/  LDSM.16.M88.4 R20, [R0+0x8800] ;  /* 0x008800000014783b */ /* 0x000ee80000000200 */
[----:B------:R-:W4:Y:S04]  /*3b30*/  LDSM.16.M88.4 R4, [R0+0x9000] ;  /* 0x009000000004783b */ /* 0x000f280000000200 */
[----:B------:R-:W4:Y:S04]  /*3b40*/  LDSM.16.M88.4 R68, [R0+0x9800] ;  /* 0x009800000044783b */ /* 0x000f280000000200 */
[----:B------:R-:W-:Y:S01]  /*3b50*/  LDSM.16.M88.4 R72, [R87+0x2000] ;  /* 0x002000005748783b */ /* 0x000fe20000000200 */
[C---:B-----5:R-:W-:Y:S03]  /*3b60*/  HMMA.16816.F32.BF16 R52, R24.reuse, R48, RZ ;  /* 0x000000301834723c */ /* 0x060fe600000418ff */
[----:B------:R-:W0:Y:S05]  /*3b70*/  LDGDEPBAR ;  /* 0x00000000000079af */ /* 0x000e2a0000000000 */
[C---:B------:R-:W-:Y:S08]  /*3b80*/  HMMA.16816.F32.BF16 R48, R24.reuse, R50, RZ ;  /* 0x000000321830723c */ /* 0x040ff000000418ff */
[----:B------:R-:W-:Y:S08]  /*3b90*/  HMMA.16816.F32.BF16 R44, R24, R40, RZ ;  /* 0x00000028182c723c */ /* 0x000ff000000418ff */
[----:B-1----:R-:W-:Y:S01]  /*3ba0*/  HMMA.16816.F32.BF16 R52, R16, R8, R52 ;  /* 0x000000081034723c */ /* 0x002fe20000041834 */
[----:B------:R-:W-:-:S05]  /*3bb0*/  IMAD.MOV.U32 R8, RZ, RZ, 0x40 ;  /* 0x00000040ff087424 */ /* 0x000fca00078e00ff */
[----:B------:R-:W-:Y:S02]  /*3bc0*/  SEL R8, R8, 0xffffffc0, !P0 ;  /* 0xffffffc008087807 */ /* 0x000fe40004000000 */
[C---:B------:R-:W-:Y:S03]  /*3bd0*/  HMMA.16816.F32.BF16 R36, R24.reuse, R32, RZ ;  /* 0x000000201824723c */ /* 0x040fe600000418ff */
[--C-:B------:R-:W-:Y:S02]  /*3be0*/  IMAD.IADD R83, R87, 0x1, R8.reuse ;  /* 0x0000000157537824 */ /* 0x100fe400078e0208 */
[----:B------:R-:W-:Y:S02]  /*3bf0*/  IMAD.IADD R81, R81, 0x1, R8 ;  /* 0x0000000151517824 */ /* 0x000fe400078e0208 */
[C---:B------:R-:W-:Y:S01]  /*3c00*/  IMAD.IADD R82, R76.reuse, 0x1, R83 ;  /* 0x000000014c527824 */ /* 0x040fe200078e0253 */
[C---:B------:R-:W-:Y:S01]  /*3c10*/  HMMA.16816.F32.BF16 R40, R24.reuse, R42, RZ ;  /* 0x0000002a1828723c */ /* 0x040fe200000418ff */
[----:B------:R-:W-:Y:S01]  /*3c20*/  IMAD.IADD R80, R76, 0x1, R81 ;  /* 0x000000014c507824 */ /* 0x000fe200078e0251 */
[----:B------:R-:W-:Y:S04]  /*3c30*/  LDSM.16.M88.4 R64, [R81+0x8000] ;  /* 0x008000005140783b */ /* 0x000fe80000000200 */
[----:B------:R-:W-:Y:S02]  /*3c40*/  LDSM.16.M88.4 R60, [R81+0x9000] ;  /* 0x00900000513c783b */ /* 0x000fe40000000200 */
[C---:B------:R-:W-:Y:S02]  /*3c50*/  HMMA.16816.F32.BF16 R32, R24.reuse, R34, RZ ;  /* 0x000000221820723c */ /* 0x040fe400000418ff */
[----:B------:R-:W-:Y:S06]  /*3c60*/  LDSM.16.M88.4 R56, [R81+0x9800] ;  /* 0x009800005138783b */ /* 0x000fec0000000200 */
[C---:B--2---:R-:W-:Y:S08]  /*3c70*/  HMMA.16816.F32.BF16 R28, R24.reuse, R12, RZ ;  /* 0x0000000c181c723c */ /* 0x044ff000000418ff */
[----:B------:R-:W-:Y:S01]  /*3c80*/  HMMA.16816.F32.BF16 R24, R24, R14, RZ ;  /* 0x0000000e1818723c */ /* 0x000fe200000418ff */
[----:B------:R-:W-:Y:S07]  /*3c90*/  LDSM.16.M88.4 R12, [R81+0x8800] ;  /* 0x00880000510c783b */ /* 0x000fee0000000200 */
[C---:B------:R-:W-:Y:S01]  /*3ca0*/  HMMA.16816.F32.BF16 R48, R16.reuse, R10, R48 ;  /* 0x0000000a1030723c */ /* 0x040fe20000041830 */
[----:B------:R-:W1:Y:S07]  /*3cb0*/  LDSM.16.M88.4 R8, [R83] ;  /* 0x000000005308783b */ /* 0x000e6e0000000200 */
[C---:B---3--:R-:W-:Y:S08]  /*3cc0*/  HMMA.16816.F32.BF16 R44, R16.reuse, R20, R44 ;  /* 0x00000014102c723c */ /* 0x048ff0000004182c */
[C---:B------:R-:W-:Y:S01]  /*3cd0*/  HMMA.16816.F32.BF16 R40, R16.reuse, R22, R40 ;  /* 0x000000161028723c */ /* 0x040fe20000041828 */
[----:B------:R-:W-:Y:S07]  /*3ce0*/  LDSM.16.M88.4 R20, [R80+0x8000] ;  /* 0x008000005014783b */ /* 0x000fee0000000200 */
[C---:B----4-:R-:W-:Y:S08]  /*3cf0*/  HMMA.16816.F32.BF16 R36, R16.reuse, R4, R36 ;  /* 0x000000041024723c */ /* 0x050ff00000041824 */
[C---:B------:R-:W-:Y:S01]  /*3d00*/  HMMA.16816.F32.BF16 R32, R16.reuse, R6, R32 ;  /* 0x000000061020723c */ /* 0x040fe20000041820 */
[----:B------:R-:W-:Y:S07]  /*3d10*/  LDSM.16.M88.4 R4, [R82] ;  /* 0x000000005204783b */ /* 0x000fee0000000200 */
[C---:B------:R-:W-:Y:S08]  /*3d20*/  HMMA.16816.F32.BF16 R28, R16.reuse, R68, R28 ;  /* 0x00000044101c723c */ /* 0x040ff0000004181c */
[----:B------:R-:W-:Y:S01]  /*3d30*/  HMMA.16816.F32.BF16 R24, R16, R70, R24 ;  /* 0x000000461018723c */ /* 0x000fe20000041818 */
[----:B------:R-:W2:Y:S04]  /*3d40*/  LDSM.16.M88.4 R16, [R80+0x8800] ;  /* 0x008800005010783b */ /* 0x000ea80000000200 */
[----:B------:R-:W-:Y:S03]  /*3d50*/  LDSM.16.M88.4 R68, [R85+UR10+0xa000] ;  /* 0x00a0000a5544783b */ /* 0x000fe60008000200 */
[C---:B-1----:R-:W-:Y:S08]  /*3d60*/  HMMA.16816.F32.BF16 R52, R8.reuse, R64, R52 ;  /* 0x000000400834723c */ /* 0x042ff00000041834 */
[C---:B------:R-:W-:Y:S01]  /*3d70*/  HMMA.16816.F32.BF16 R48, R8.reuse, R66, R48 ;  /* 0x000000420830723c */ /* 0x040fe20000041830 */
[----:B------:R-:W-:Y:S07]  /*3d80*/  LDSM.16.M88.4 R64, [R85+UR10+0xa800] ;  /* 0x00a8000a5540783b */ /* 0x000fee0008000200 */
[C---:B------:R-:W-:Y:S08]  /*3d90*/  HMMA.16816.F32.BF16 R44, R8.reuse, R12, R44 ;  /* 0x0000000c082c723c */ /* 0x040ff0000004182c */
[C---:B------:R-:W-:Y:S01]  /*3da0*/  HMMA.16816.F32.BF16 R40, R8.reuse, R14, R40 ;  /* 0x0000000e0828723c */ /* 0x040fe20000041828 */
[----:B------:R-:W1:Y:S07]  /*3db0*/  LDSM.16.M88.4 R12, [R80+0x9000] ;  /* 0x00900000500c783b */ /* 0x000e6e0000000200 */
[C---:B------:R-:W-:Y:S08]  /*3dc0*/  HMMA.16816.F32.BF16 R36, R8.reuse, R60, R36 ;  /* 0x0000003c0824723c */ /* 0x040ff00000041824 */
[C---:B------:R-:W-:Y:S01]  /*3dd0*/  HMMA.16816.F32.BF16 R32, R8.reuse, R62, R32 ;  /* 0x0000003e0820723c */ /* 0x040fe20000041820 */
[----:B------:R-:W-:Y:S07]  /*3de0*/  LDSM.16.M88.4 R60, [R85+UR10+0xb000] ;  /* 0x00b0000a553c783b */ /* 0x000fee0008000200 */
[C---:B------:R-:W-:Y:S08]  /*3df0*/  HMMA.16816.F32.BF16 R28, R8.reuse, R56, R28 ;  /* 0x00000038081c723c */ /* 0x040ff0000004181c */
[----:B------:R-:W-:Y:S01]  /*3e00*/  HMMA.16816.F32.BF16 R24, R8, R58, R24 ;  /* 0x0000003a0818723c */ /* 0x000fe20000041818 */
[----:B------:R-:W3:Y:S04]  /*3e10*/  LDSM.16.M88.4 R8, [R80+0x9800] ;  /* 0x009800005008783b */ /* 0x000ee80000000200 */
[----:B------:R-:W4:Y:S03]  /*3e20*/  LDSM.16.M88.4 R56, [R85+UR10+0xb800] ;  /* 0x00b8000a5538783b */ /* 0x000f260008000200 */
[C---:B--2---:R-:W-:Y:S08]  /*3e30*/  HMMA.16816.F32.BF16 R44, R4.reuse, R16, R44 ;  /* 0x00000010042c723c */ /* 0x044ff0000004182c */
[C---:B------:R-:W-:Y:S01]  /*3e40*/  HMMA.16816.F32.BF16 R40, R4.reuse, R18, R40 ;  /* 0x000000120428723c */ /* 0x040fe20000041828 */
[----:B------:R-:W-:Y:S07]  /*3e50*/  LDSM.16.M88.4 R16, [R0+0xa000] ;  /* 0x00a000000010783b */ /* 0x000fee0000000200 */
[C---:B------:R-:W-:Y:S08]  /*3e60*/  HMMA.16816.F32.BF16 R52, R4.reuse, R20, R52 ;  /* 0x000000140434723c */ /* 0x040ff00000041834 */
[C---:B------:R-:W-:Y:S01]  /*3e70*/  HMMA.16816.F32.BF16 R48, R4.reuse, R22, R48 ;  /* 0x000000160430723c */ /* 0x040fe20000041830 */
[----:B------:R-:W-:Y:S07]  /*3e80*/  LDSM.16.M88.4 R20, [R84+0x2000] ;  /* 0x002000005414783b */ /* 0x000fee0000000200 */
[C---:B-1----:R-:W-:Y:S08]  /*3e90*/  HMMA.16816.F32.BF16 R36, R4.reuse, R12, R36 ;  /* 0x0000000c0424723c */ /* 0x042ff00000041824 */
[C---:B---3--:R-:W-:Y:S08]  /*3ea0*/  HMMA.16816.F32.BF16 R28, R4.reuse, R8, R28 ;  /* 0x00000008041c723c */ /* 0x048ff0000004181c */
[C---:B------:R-:W-:Y:S01]  /*3eb0*/  HMMA.16816.F32.BF16 R32, R4.reuse, R14, R32 ;  /* 0x0000000e0420723c */ /* 0x040fe20000041820 */
[----:B------:R-:W1:Y:S07]  /*3ec0*/  LDSM.16.M88.4 R12, [R0+0xa800] ;  /* 0x00a80000000c783b */ /* 0x000e6e0000000200 */
[----:B------:R-:W-:Y:S01]  /*3ed0*/  HMMA.16816.F32.BF16 R24, R4, R10, R24 ;  /* 0x0000000a0418723c */ /* 0x000fe20000041818 */
[----:B------:R-:W2:Y:S04]  /*3ee0*/  LDSM.16.M88.4 R8, [R0+0xb000] ;  /* 0x00b000000008783b */ /* 0x000ea80000000200 */
[----:B------:R-:W3:Y:S03]  /*3ef0*/  LDSM.16.M88.4 R4, [R0+0xb800] ;  /* 0x00b800000004783b */ /* 0x000ee60000000200 */
[C---:B------:R-:W-:Y:S08]  /*3f00*/  HMMA.16816.F32.BF16 R44, R72.reuse, R64, R44 ;  /* 0x00000040482c723c */ /* 0x040ff0000004182c */
[C---:B------:R-:W-:Y:S08]  /*3f10*/  HMMA.16816.F32.BF16 R40, R72.reuse, R66, R40 ;  /* 0x000000424828723c */ /* 0x040ff00000041828 */
[C---:B----4-:R-:W-:Y:S08]  /*3f20*/  HMMA.16816.F32.BF16 R28, R72.reuse, R56, R28 ;  /* 0x00000038481c723c */ /* 0x050ff0000004181c */
[C---:B------:R-:W-:Y:S08]  /*3f30*/  HMMA.16816.F32.BF16 R36, R72.reuse, R60, R36 ;  /* 0x0000003c4824723c */ /* 0x040ff00000041824 */
[C---:B------:R-:W-:Y:S01]  /*3f40*/  HMMA.16816.F32.BF16 R64, R72.reuse, R62, R32 ;  /* 0x0000003e4840723c */ /* 0x040fe20000041820 */
[----:B------:R-:W-:Y:S04]  /*3f50*/  LDSM.16.M88.4 R60, [R83+0x2000] ;  /* 0x00200000533c783b */ /* 0x000fe80000000200 */
[----:B------:R-:W-:Y:S03]  /*3f60*/  LDSM.16.M88.4 R32, [R81+0xa000] ;  /* 0x00a000005120783b */ /* 0x000fe60000000200 */
[C---:B------:R-:W-:Y:S01]  /*3f70*/  HMMA.16816.F32.BF16 R56, R72.reuse, R58, R24 ;  /* 0x0000003a4838723c */ /* 0x040fe20000041818 */
[----:B------:R-:W4:Y:S07]  /*3f80*/  LDSM.16.M88.4 R24, [R81+0xa800] ;  /* 0x00a800005118783b */ /* 0x000f2e0000000200 */
[C---:B------:R-:W-:Y:S08]  /*3f90*/  HMMA.16816.F32.BF16 R52, R72.reuse, R68, R52 ;  /* 0x000000444834723c */ /* 0x040ff00000041834 */
[----:B------:R-:W-:Y:S01]  /*3fa0*/  HMMA.16816.F32.BF16 R48, R72, R70, R48 ;  /* 0x000000464830723c */ /* 0x000fe20000041830 */
[----:B------:R-:W5:Y:S07]  /*3fb0*/  LDSM.16.M88.4 R68, [R81+0xb000] ;  /* 0x00b000005144783b */ /* 0x000f6e0000000200 */
[C---:B-1----:R-:W-:Y:S08]  /*3fc0*/  HMMA.16816.F32.BF16 R44, R20.reuse, R12, R44 ;  /* 0x0000000c142c723c */ /* 0x042ff0000004182c */
[C---:B------:R-:W-:Y:S01]  /*3fd0*/  HMMA.16816.F32.BF16 R40, R20.reuse, R14, R40 ;  /* 0x0000000e1428723c */ /* 0x040fe20000041828 */
[----:B------:R-:W-:Y:S07]  /*3fe0*/  LDSM.16.M88.4 R12, [R80+0xa000] ;  /* 0x00a00000500c783b */ /* 0x000fee0000000200 */
[C---:B--2---:R-:W-:Y:S08]  /*3ff0*/  HMMA.16816.F32.BF16 R36, R20.reuse, R8, R36 ;  /* 0x000000081424723c */ /* 0x044ff00000041824 */
[C---:B------:R-:W-:Y:S01]  /*4000*/  HMMA.16816.F32.BF16 R64, R20.reuse, R10, R64 ;  /* 0x0000000a1440723c */ /* 0x040fe20000041840 */
[----:B------:R-:W1:Y:S07]  /*4010*/  LDSM.16.M88.4 R8, [R81+0xb800] ;  /* 0x00b800005108783b */ /* 0x000e6e0000000200 */
[C---:B------:R-:W-:Y:S08]  /*4020*/  HMMA.16816.F32.BF16 R52, R20.reuse, R16, R52 ;  /* 0x000000101434723c */ /* 0x040ff00000041834 */
[C---:B------:R-:W-:Y:S01]  /*4030*/  HMMA.16816.F32.BF16 R48, R20.reuse, R18, R48 ;  /* 0x000000121430723c */ /* 0x040fe20000041830 */
[----:B------:R-:W-:Y:S07]  /*4040*/  LDSM.16.M88.4 R16, [R82+0x2000] ;  /* 0x002000005210783b */ /* 0x000fee0000000200 */
[C---:B---3--:R-:W-:Y:S08]  /*4050*/  HMMA.16816.F32.BF16 R28, R20.reuse, R4, R28 ;  /* 0x00000004141c723c */ /* 0x048ff0000004181c */
[----:B------:R-:W-:Y:S01]  /*4060*/  HMMA.16816.F32.BF16 R56, R20, R6, R56 ;  /* 0x000000061438723c */ /* 0x000fe20000041838 */
[----:B------:R-:W2:Y:S04]  /*4070*/  LDSM.16.M88.4 R4, [R80+0xa800] ;  /* 0x00a800005004783b */ /* 0x000ea80000000200 */
[----:B------:R-:W3:Y:S03]  /*4080*/  LDSM.16.M88.4 R20, [R80+0xb000] ;  /* 0x00b000005014783b */ /* 0x000ee60000000200 */
[C---:B----4-:R-:W-:Y:S08]  /*4090*/  HMMA.16816.F32.BF16 R44, R60.reuse, R24, R44 ;  /* 0x000000183c2c723c */ /* 0x050ff0000004182c */
[C---:B------:R-:W-:Y:S01]  /*40a0*/  HMMA.16816.F32.BF16 R40, R60.reuse, R26, R40 ;  /* 0x0000001a3c28723c */ /* 0x040fe20000041828 */
[----:B------:R-:W4:Y:S07]  /*40b0*/  LDSM.16.M88.4 R24, [R80+0xb800] ;  /* 0x00b800005018783b */ /* 0x000f2e0000000200 */
[C---:B-----5:R-:W-:Y:S08]  /*40c0*/  HMMA.16816.F32.BF16 R36, R60.reuse, R68, R36 ;  /* 0x000000443c24723c */ /* 0x060ff00000041824 */
[C---:B------:R-:W-:Y:S08]  /*40d0*/  HMMA.16816.F32.BF16 R52, R60.reuse, R32, R52 ;  /* 0x000000203c34723c */ /* 0x040ff00000041834 */
[C---:B------:R-:W-:Y:S01]  /*40e0*/  HMMA.16816.F32.BF16 R48, R60.reuse, R34, R48 ;  /* 0x000000223c30723c */ /* 0x040fe20000041830 */
[----:B------:R-:W-:Y:S07]  /*40f0*/  LDSM.16.M88.4 R32, [R85+UR10+0xc000] ;  /* 0x00c0000a5520783b */ /* 0x000fee0008000200 */
[C---:B------:R-:W-:Y:S01]  /*4100*/  HMMA.16816.F32.BF16 R68, R60.reuse, R70, R64 ;  /* 0x000000463c44723c */ /* 0x040fe20000041840 */
[----:B------:R-:W5:Y:S07]  /*4110*/  LDSM.16.M88.4 R64, [R87+0x4000] ;  /* 0x004000005740783b */ /* 0x000f6e0000000200 */
[C---:B-1----:R-:W-:Y:S01]  /*4120*/  HMMA.16816.F32.BF16 R72, R60.reuse, R8, R28 ;  /* 0x000000083c48723c */ /* 0x042fe2000004181c */
[----:B------:R-:W1:Y:S07]  /*4130*/  LDSM.16.M88.4 R28, [R85+UR10+0xc800] ;  /* 0x00c8000a551c783b */ /* 0x000e6e0008000200 */
[----:B------:R-:W-:Y:S01]  /*4140*/  HMMA.16816.F32.BF16 R56, R60, R10, R56 ;  /* 0x0000000a3c38723c */ /* 0x000fe20000041838 */
[----:B------:R-:W-:Y:S04]  /*4150*/  LDSM.16.M88.4 R8, [R0+0xc000] ;  /* 0x00c000000008783b */ /* 0x000fe80000000200 */
[----:B------:R-:W-:Y:S03]  /*4160*/  LDSM.16.M88.4 R60, [R85+UR10+0xd800] ;  /* 0x00d8000a553c783b */ /* 0x000fe60008000200 */
[C---:B--2---:R-:W-:Y:S08]  /*4170*/  HMMA.16816.F32.BF16 R44, R16.reuse, R4, R44 ;  /* 0x00000004102c723c */ /* 0x044ff0000004182c */
[C---:B------:R-:W-:Y:S01]  /*4180*/  HMMA.16816.F32.BF16 R40, R16.reuse, R6, R40 ;  /* 0x000000061028723c */ /* 0x040fe20000041828 */
[----:B------:R-:W2:Y:S07]  /*4190*/  LDSM.16.M88.4 R4, [R85+UR10+0xd000] ;  /* 0x00d0000a5504783b */ /* 0x000eae0008000200 */
[C---:B------:R-:W-:Y:S08]  /*41a0*/  HMMA.16816.F32.BF16 R52, R16.reuse, R12, R52 ;  /* 0x0000000c1034723c */ /* 0x040ff00000041834 */
[C---:B------:R-:W-:Y:S01]  /*41b0*/  HMMA.16816.F32.BF16 R48, R16.reuse, R14, R48 ;  /* 0x0000000e1030723c */ /* 0x040fe20000041830 */
[----:B------:R-:W2:Y:S07]  /*41c0*/  LDSM.16.M88.4 R12, [R84+0x4000] ;  /* 0x00400000540c783b */ /* 0x000eae0000000200 */
[C---:B---3--:R-:W-:Y:S08]  /*41d0*/  HMMA.16816.F32.BF16 R36, R16.reuse, R20, R36 ;  /* 0x000000141024723c */ /* 0x048ff00000041824 */
[C---:B------:R-:W-:Y:S01]  /*41e0*/  HMMA.16816.F32.BF16 R68, R16.reuse, R22, R68 ;  /* 0x000000161044723c */ /* 0x040fe20000041844 */
[----:B------:R-:W-:Y:S07]  /*41f0*/  LDSM.16.M88.4 R20, [R0+0xd000] ;  /* 0x00d000000014783b */ /* 0x000fee0000000200 */
[C---:B----4-:R-:W-:Y:S08]  /*4200*/  HMMA.16816.F32.BF16 R72, R16.reuse, R24, R72 ;  /* 0x000000181048723c */ /* 0x050ff00000041848 */
[----:B------:R-:W-:Y:S01]  /*4210*/  HMMA.16816.F32.BF16 R56, R16, R26, R56 ;  /* 0x0000001a1038723c */ /* 0x000fe20000041838 */
[----:B------:R-:W3:Y:S04]  /*4220*/  LDSM.16.M88.4 R16, [R0+0xc800] ;  /* 0x00c800000010783b */ /* 0x000ee80000000200 */
[----:B------:R-:W-:Y:S03]  /*4230*/  LDSM.16.M88.4 R24, [R0+0xd800] ;  /* 0x00d800000018783b */ /* 0x000fe60000000200 */
[C---:B-----5:R-:W-:Y:S08]  /*4240*/  HMMA.16816.F32.BF16 R52, R64.reuse, R32, R52 ;  /* 0x000000204034723c */ /* 0x060ff00000041834 */
[C---:B------:R-:W-:Y:S01]  /*4250*/  HMMA.16816.F32.BF16 R48, R64.reuse, R34, R48 ;  /* 0x000000224030723c */ /* 0x040fe20000041830 */
[----:B------:R-:W-:Y:S07]  /*4260*/  LDSM.16.M88.4 R32, [R87+0x6000] ;  /* 0x006000005720783b */ /* 0x000fee0000000200 */
[C---:B-1----:R-:W-:Y:S08]  /*4270*/  HMMA.16816.F32.BF16 R44, R64.reuse, R28, R44 ;  /* 0x0000001c402c723c */ /* 0x042ff0000004182c */
[C---:B------:R-:W-:Y:S01]  /*4280*/  HMMA.16816.F32.BF16 R40, R64.reuse, R30, R40 ;  /* 0x0000001e4028723c */ /* 0x040fe20000041828 */
[----:B------:R-:W-:Y:S07]  /*4290*/  LDSM.16.M88.4 R28, [R81+0xd800] ;  /* 0x00d80000511c783b */ /* 0x000fee0000000200 */
[C---:B--2---:R-:W-:Y:S08]  /*42a0*/  HMMA.16816.F32.BF16 R36, R64.reuse, R4, R36 ;  /* 0x000000044024723c */ /* 0x044ff00000041824 */
[----:B------:R-:W-:Y:S01]  /*42b0*/  HMMA.16816.F32.BF16 R68, R64, R6, R68 ;  /* 0x000000064044723c */ /* 0x000fe20000041844 */
[----:B------:R-:W-:Y:S07]  /*42c0*/  LDSM.16.M88.4 R4, [R81+0xc000] ;  /* 0x00c000005104783b */ /* 0x000fee0000000200 */
[C---:B------:R-:W-:Y:S08]  /*42d0*/  HMMA.16816.F32.BF16 R52, R12.reuse, R8, R52 ;  /* 0x000000080c34723c */ /* 0x040ff00000041834 */
[C---:B------:R-:W-:Y:S01]  /*42e0*/  HMMA.16816.F32.BF16 R48, R12.reuse, R10, R48 ;  /* 0x0000000a0c30723c */ /* 0x040fe20000041830 */
[----:B------:R-:W1:Y:S07]  /*42f0*/  LDSM.16.M88.4 R8, [R83+0x4000] ;  /* 0x004000005308783b */ /* 0x000e6e0000000200 */
[C---:B---3--:R-:W-:Y:S08]  /*4300*/  HMMA.16816.F32.BF16 R44, R12.reuse, R16, R44 ;  /* 0x000000100c2c723c */ /* 0x048ff0000004182c */
[C---:B------:R-:W-:Y:S01]  /*4310*/  HMMA.16816.F32.BF16 R40, R12.reuse, R18, R40 ;  /* 0x000000120c28723c */ /* 0x040fe20000041828 */
[----:B------:R-:W2:Y:S07]  /*4320*/  LDSM.16.M88.4 R16, [R81+0xc800] ;  /* 0x00c800005110783b */ /* 0x000eae0000000200 */
[C---:B------:R-:W-:Y:S08]  /*4330*/  HMMA.16816.F32.BF16 R36, R12.reuse, R20, R36 ;  /* 0x000000140c24723c */ /* 0x040ff00000041824 */
[----:B------:R-:W-:Y:S01]  /*4340*/  HMMA.16816.F32.BF16 R68, R12, R22, R68 ;  /* 0x000000160c44723c */ /* 0x000fe20000041844 */
[----:B------:R-:W3:Y:S07]  /*4350*/  LDSM.16.M88.4 R20, [R81+0xd000] ;  /* 0x00d000005114783b */ /* 0x000eee0000000200 */
[C---:B------:R-:W-:Y:S08]  /*4360*/  HMMA.16816.F32.BF16 R72, R64.reuse, R60, R72 ;  /* 0x0000003c4048723c */ /* 0x040ff00000041848 */
[----:B------:R-:W-:Y:S01]  /*4370*/  HMMA.16816.F32.BF16 R56, R64, R62, R56 ;  /* 0x0000003e4038723c */ /* 0x000fe20000041838 */
[----:B------:R-:W-:Y:S04]  /*4380*/  LDSM.16.M88.4 R60, [R85+UR10+0xf800] ;  /* 0x00f8000a553c783b */ /* 0x000fe80008000200 */
[----:B------:R-:W-:Y:S03]  /*4390*/  LDSM.16.M88.4 R64, [R81+0xf800] ;  /* 0x00f800005140783b */ /* 0x000fe60000000200 */
[----:B-1----:R-:W-:Y:S08]  /*43a0*/  HMMA.16816.F32.BF16 R52, R8, R4, R52 ;  /* 0x000000040834723c */ /* 0x002ff00000041834 */
[C---:B------:R-:W-:Y:S08]  /*43b0*/  HMMA.16816.F32.BF16 R72, R12.reuse, R24, R72 ;  /* 0x000000180c48723c */ /* 0x040ff00000041848 */
[----:B------:R-:W-:Y:S01]  /*43c0*/  HMMA.16816.F32.BF16 R56, R12, R26, R56 ;  /* 0x0000001a0c38723c */ /* 0x000fe20000041838 */
[----:B------:R-:W-:Y:S04]  /*43d0*/  LDSM.16.M88.4 R24, [R82+0x4000] ;  /* 0x004000005218783b */ /* 0x000fe80000000200 */
[----:B------:R-:W1:Y:S03]  /*43e0*/  LDSM.16.M88.4 R12, [R80+0xc000] ;  /* 0x00c00000500c783b */ /* 0x000e660000000200 */
[C---:B--2---:R-:W-:Y:S08]  /*43f0*/  HMMA.16816.F32.BF16 R44, R8.reuse, R16, R44 ;  /* 0x00000010082c723c */ /* 0x044ff0000004182c */
[C---:B------:R-:W-:Y:S01]  /*4400*/  HMMA.16816.F32.BF16 R40, R8.reuse, R18, R40 ;  /* 0x000000120828723c */ /* 0x040fe20000041828 */
[----:B------:R-:W2:Y:S07]  /*4410*/  LDSM.16.M88.4 R16, [R80+0xd000] ;  /* 0x00d000005010783b */ /* 0x000eae0000000200 */
[C---:B------:R-:W-:Y:S01]  /*4420*/  HMMA.16816.F32.BF16 R48, R8.reuse, R6, R48 ;  /* 0x000000060830723c */ /* 0x040fe20000041830 */
[----:B------:R-:W4:Y:S07]  /*4430*/  LDSM.16.M88.4 R4, [R80+0xc800] ;  /* 0x00c800005004783b */ /* 0x000f2e0000000200 */
[C---:B---3--:R-:W-:Y:S08]  /*4440*/  HMMA.16816.F32.BF16 R36, R8.reuse, R20, R36 ;  /* 0x000000140824723c */ /* 0x048ff00000041824 */
[C---:B------:R-:W-:Y:S01]  /*4450*/  HMMA.16816.F32.BF16 R68, R8.reuse, R22, R68 ;  /* 0x000000160844723c */ /* 0x040fe20000041844 */
[----:B------:R-:W3:Y:S07]  /*4460*/  LDSM.16.M88.4 R20, [R80+0xd800] ;  /* 0x00d800005014783b */ /* 0x000eee0000000200 */
[C---:B------:R-:W-:Y:S08]  /*4470*/  HMMA.16816.F32.BF16 R72, R8.reuse, R28, R72 ;  /* 0x0000001c0848723c */ /* 0x040ff00000041848 */
[----:B------:R-:W-:Y:S01]  /*4480*/  HMMA.16816.F32.BF16 R56, R8, R30, R56 ;  /* 0x0000001e0838723c */ /* 0x000fe20000041838 */
[----:B------:R-:W5:Y:S04]  /*4490*/  LDSM.16.M88.4 R8, [R85+UR10+0xf000] ;  /* 0x00f0000a5508783b */ /* 0x000f680008000200 */
[----:B------:R-:W5:Y:S03]  /*44a0*/  LDSM.16.M88.4 R28, [R85+UR10+0xe000] ;  /* 0x00e0000a551c783b */ /* 0x000f660008000200 */
[C---:B-1----:R-:W-:Y:S08]  /*44b0*/  HMMA.16816.F32.BF16 R52, R24.reuse, R12, R52 ;  /* 0x0000000c1834723c */ /* 0x042ff00000041834 */
[C---:B------:R-:W-:Y:S01]  /*44c0*/  HMMA.16816.F32.BF16 R48, R24.reuse, R14, R48 ;  /* 0x0000000e1830723c */ /* 0x040fe20000041830 */
[----:B------:R-:W1:Y:S07]  /*44d0*/  LDSM.16.M88.4 R12, [R85+UR10+0xe800] ;  /* 0x00e8000a550c783b */ /* 0x000e6e0008000200 */
[C---:B--2---:R-:W-:Y:S08]  /*44e0*/  HMMA.16816.F32.BF16 R36, R24.reuse, R16, R36 ;  /* 0x000000101824723c */ /* 0x044ff00000041824 */
[C---:B------:R-:W-:Y:S01]  /*44f0*/  HMMA.16816.F32.BF16 R68, R24.reuse, R18, R68 ;  /* 0x000000121844723c */ /* 0x040fe20000041844 */
[----:B------:R-:W-:Y:S04]  /*4500*/  LDSM.16.M88.4 R16, [R84+0x6000] ;  /* 0x006000005410783b */ /* 0x000fe80000000200 */
[----:B------:R-:W-:Y:S03]  /*4510*/  LDSM.16.M88.4 R84, [R80+0xe000] ;  /* 0x00e000005054783b */ /* 0x000fe60000000200 */
[C---:B----4-:R-:W-:Y:S08]  /*4520*/  HMMA.16816.F32.BF16 R44, R24.reuse, R4, R44 ;  /* 0x00000004182c723c */ /* 0x050ff0000004182c */
[C---:B------:R-:W-:Y:S01]  /*4530*/  HMMA.16816.F32.BF16 R40, R24.reuse, R6, R40 ;  /* 0x000000061828723c */ /* 0x040fe20000041828 */
[----:B------:R-:W2:Y:S07]  /*4540*/  LDSM.16.M88.4 R4, [R0+0xe000] ;  /* 0x00e000000004783b */ /* 0x000eae0000000200 */
[C---:B---3--:R-:W-:Y:S08]  /*4550*/  HMMA.16816.F32.BF16 R72, R24.reuse, R20, R72 ;  /* 0x000000141848723c */ /* 0x048ff00000041848 */
[----:B------:R-:W-:Y:S01]  /*4560*/  HMMA.16816.F32.BF16 R56, R24, R22, R56 ;  /* 0x000000161838723c */ /* 0x000fe20000041838 */
[----:B------:R-:W3:Y:S04]  /*4570*/  LDSM.16.M88.4 R20, [R0+0xe800] ;  /* 0x00e800000014783b */ /* 0x000ee80000000200 */
[----:B------:R-:W-:Y:S03]  /*4580*/  LDSM.16.M88.4 R24, [R81+0xe000] ;  /* 0x00e000005118783b */ /* 0x000fe60000000200 */
[C---:B-----5:R-:W-:Y:S08]  /*4590*/  HMMA.16816.F32.BF16 R36, R32.reuse, R8, R36 ;  /* 0x000000082024723c */ /* 0x060ff00000041824 */
[C---:B------:R-:W-:Y:S01]  /*45a0*/  HMMA.16816.F32.BF16 R68, R32.reuse, R10, R68 ;  /* 0x0000000a2044723c */ /* 0x040fe20000041844 */
[----:B------:R-:W4:Y:S07]  /*45b0*/  LDSM.16.M88.4 R8, [R0+0xf000] ;  /* 0x00f000000008783b */ /* 0x000f2e0000000200 */
[C---:B------:R-:W-:Y:S08]  /*45c0*/  HMMA.16816.F32.BF16 R52, R32.reuse, R28, R52 ;  /* 0x0000001c2034723c */ /* 0x040ff00000041834 */
[C---:B------:R-:W-:Y:S01]  /*45d0*/  HMMA.16816.F32.BF16 R48, R32.reuse, R30, R48 ;  /* 0x0000001e2030723c */ /* 0x040fe20000041830 */
[----:B------:R-:W-:Y:S07]  /*45e0*/  LDSM.16.M88.4 R28, [R83+0x6000] ;  /* 0x00600000531c783b */ /* 0x000fee0000000200 */
[C---:B-1----:R-:W-:Y:S08]  /*45f0*/  HMMA.16816.F32.BF16 R44, R32.reuse, R12, R44 ;  /* 0x0000000c202c723c */ /* 0x042ff0000004182c */
[C---:B------:R-:W-:Y:S01]  /*4600*/  HMMA.16816.F32.BF16 R40, R32.reuse, R14, R40 ;  /* 0x0000000e2028723c */ /* 0x040fe20000041828 */
[----:B------:R1:W-:Y:S07]  /*4610*/  LDSM.16.M88.4 R12, [R0+0xf800] ;  /* 0x00f80000000c783b */ /* 0x0003ee0000000200 */
[C---:B------:R-:W-:Y:S08]  /*4620*/  HMMA.16816.F32.BF16 R72, R32.reuse, R60, R72 ;  /* 0x0000003c2048723c */ /* 0x040ff00000041848 */
[----:B------:R-:W-:Y:S01]  /*4630*/  HMMA.16816.F32.BF16 R56, R32, R62, R56 ;  /* 0x0000003e2038723c */ /* 0x000fe20000041838 */
[----:B------:R-:W5:Y:S04]  /*4640*/  LDSM.16.M88.4 R32, [R81+0xe800] ;  /* 0x00e800005120783b */ /* 0x000f680000000200 */
[----:B------:R-:W5:Y:S03]  /*4650*/  LDSM.16.M88.4 R60, [R81+0xf000] ;  /* 0x00f00000513c783b */ /* 0x000f660000000200 */
[----:B--2---:R-:W-:Y:S01]  /*4660*/  HMMA.16816.F32.BF16 R52, R16, R4, R52 ;  /* 0x000000041034723c */ /* 0x004fe20000041834 */
[----:B-1----:R-:W-:-:S05]  /*4670*/  IMAD.SHL.U32 R0, R2, 0x2, RZ ;  /* 0x0000000202007824 */ /* 0x002fca00078e00ff */
[----:B------:R-:W-:Y:S02]  /*4680*/  LOP3.LUT R0, R0, 0x6, RZ, 0xc0, !PT ;  /* 0x0000000600007812 */ /* 0x000fe400078ec0ff */
[C---:B------:R-:W-:Y:S01]  /*4690*/  HMMA.16816.F32.BF16 R48, R16.reuse, R6, R48 ;  /* 0x000000061030723c */ /* 0x040fe20000041830 */
[----:B------:R-:W-:Y:S07]  /*46a0*/  LDSM.16.M88.4 R4, [R82+0x6000] ;  /* 0x006000005204783b */ /* 0x000fee0000000200 */
[C---:B---3--:R-:W-:Y:S08]  /*46b0*/  HMMA.16816.F32.BF16 R44, R16.reuse, R20, R44 ;  /* 0x00000014102c723c */ /* 0x048ff0000004182c */
[C---:B------:R-:W-:Y:S01]  /*46c0*/  HMMA.16816.F32.BF16 R40, R16.reuse, R22, R40 ;  /* 0x000000161028723c */ /* 0x040fe20000041828 */
[----:B------:R-:W1:Y:S07]  /*46d0*/  LDSM.16.M88.4 R20, [R80+0xe800] ;  /* 0x00e800005014783b */ /* 0x000e6e0000000200 */
[C---:B----4-:R-:W-:Y:S08]  /*46e0*/  HMMA.16816.F32.BF16 R36, R16.reuse, R8, R36 ;  /* 0x000000081024723c */ /* 0x050ff00000041824 */
[----:B------:R-:W-:Y:S01]  /*46f0*/  HMMA.16816.F32.BF16 R68, R16, R10, R68 ;  /* 0x0000000a1044723c */ /* 0x000fe20000041844 */
[----:B------:R-:W2:Y:S07]  /*4700*/  LDSM.16.M88.4 R8, [R80+0xf000] ;  /* 0x00f000005008783b */ /* 0x000eae0000000200 */
[C---:B-----5:R-:W-:Y:S08]  /*4710*/  HMMA.16816.F32.BF16 R44, R28.reuse, R32, R44 ;  /* 0x000000201c2c723c */ /* 0x060ff0000004182c */
[----:B------:R-:W-:Y:S01]  /*4720*/  HMMA.16816.F32.BF16 R48, R28, R26, R48 ;  /* 0x0000001a1c30723c */ /* 0x000fe20000041830 */
[----:B------:R-:W-:-:S04]  /*4730*/  IMAD.U32 R27, RZ, RZ, UR17 ;  /* 0x00000011ff1b7e24 */ /* 0x000fc8000f8e00ff */
[----:B------:R-:W-:-:S03]  /*4740*/  IMAD R27, R27, 0x40, R0 ;  /* 0x000000401b1b7824 */ /* 0x000fc600078e0200 */
[----:B------:R-:W-:Y:S02]  /*4750*/  HMMA.16816.F32.BF16 R68, R28, R62, R68 ;  /* 0x0000003e1c44723c */ /* 0x000fe40000041844 */
[----:B------:R-:W-:-:S06]  /*4760*/  ISETP.GE.AND P1, PT, R27, UR22, PT ;  /* 0x000000161b007c0c */ /* 0x000fcc000bf26270 */
[C---:B------:R-:W-:Y:S08]  /*4770*/  HMMA.16816.F32.BF16 R40, R28.reuse, R34, R40 ;  /* 0x000000221c28723c */ /* 0x040ff00000041828 */
[----:B------:R-:W-:Y:S08]  /*4780*/  HMMA.16816.F32.BF16 R36, R28, R60, R36 ;  /* 0x0000003c1c24723c */ /* 0x000ff00000041824 */
[C---:B------:R-:W-:Y:S08]  /*4790*/  HMMA.16816.F32.BF16 R72, R16.reuse, R12, R72 ;  /* 0x0000000c1048723c */ /* 0x040ff00000041848 */
[----:B------:R-:W-:Y:S01]  /*47a0*/  HMMA.16816.F32.BF16 R56, R16, R14, R56 ;  /* 0x0000000e1038723c */ /* 0x000fe20000041838 */
[----:B------:R-:W-:Y:S01]  /*47b0*/  SHF.R.U32.HI R17, RZ, 0x2, R2 ;  /* 0x00000002ff117819 */ /* 0x000fe20000011602 */
[----:B------:R-:W-:Y:S01]  /*47c0*/  IMAD.U32 R18, RZ, RZ, UR22 ;  /* 0x00000016ff127e24 */ /* 0x000fe2000f8e00ff */
[----:B------:R-:W-:Y:S01]  /*47d0*/  LOP3.LUT R2, R220, 0x1f0, RZ, 0xc0, !PT ;  /* 0x000001f0dc027812 */ /* 0x000fe200078ec0ff */
[----:B------:R-:W3:Y:S01]  /*47e0*/  LDSM.16.M88.4 R12, [R80+0xf800] ;  /* 0x00f80000500c783b */ /* 0x000ee20000000200 */
[----:B------:R-:W-:Y:S01]  /*47f0*/  LOP3.LUT R17, R17, 0x7, RZ, 0xc0, !PT ;  /* 0x0000000711117812 */ /* 0x000fe200078ec0ff */
[----:B------:R-:W-:Y:S01]  /*4800*/  VIADD R19, R27, 0x10 ;  /* 0x000000101b137836 */ /* 0x000fe20000000000 */
[----:B------:R-:W-:-:S04]  /*4810*/  DEPBAR.LE SB0, 0x0 ;  /* 0x000080000000791a */ /* 0x000fc80000000000 */
[----:B------:R-:W-:Y:S01]  /*4820*/  IADD3 R17, PT, PT, R17, UR6, R2 ;  /* 0x0000000611117c10 */ /* 0x000fe2000fffe002 */
[----:B------:R-:W-:Y:S01]  /*4830*/  HMMA.16816.F32.BF16 R52, R28, R24, R52 ;  /* 0x000000181c34723c */ /* 0x000fe20000041834 */
[----:B------:R-:W-:Y:S01]  /*4840*/  VIADD R25, R27, 0x8 ;  /* 0x000000081b197836 */ /* 0x000fe20000000000 */
[----:B------:R-:W-:Y:S02]  /*4850*/  ISETP.GE.AND P3, PT, R19, UR22, PT ;  /* 0x0000001613007c0c */ /* 0x000fe4000bf66270 */
[----:B------:R-:W-:Y:S01]  /*4860*/  IADD3 R18, PT, PT, R18, -UR23, R17 ;  /* 0x8000001712127c10 */ /* 0x000fe2000fffe011 */
[----:B------:R-:W-:Y:S01]  /*4870*/  VIADD R17, R27, 0x1 ;  /* 0x000000011b117836 */ /* 0x000fe20000000000 */
[----:B------:R-:W-:Y:S02]  /*4880*/  ISETP.GE.AND P5, PT, R25, UR22, PT ;  /* 0x0000001619007c0c */ /* 0x000fe4000bfa6270 */
[----:B-1----:R-:W-:Y:S01]  /*4890*/  HMMA.16816.F32.BF16 R44, R4, R20, R44 ;  /* 0x00000014042c723c */ /* 0x002fe2000004182c */
[----:B------:R-:W-:Y:S01]  /*48a0*/  IMAD.IADD R25, R18, 0x1, -R25 ;  /* 0x0000000112197824 */ /* 0x000fe200078e0a19 */
[----:B------:R-:W-:Y:S01]  /*48b0*/  ISETP.GE.AND P6, PT, R17, UR22, PT ;  /* 0x0000001611007c0c */ /* 0x000fe2000bfc6270 */
[----:B------:R-:W-:-:S03]  /*48c0*/  VIADD R21, R27, 0x9 ;  /* 0x000000091b157836 */ /* 0x000fc60000000000 */
[----:B------:R-:W-:Y:S02]  /*48d0*/  IABS R25, R25 ;  /* 0x0000001900197213 */ /* 0x000fe40000000000 */
[C---:B--2---:R-:W-:Y:S01]  /*48e0*/  HMMA.16816.F32.BF16 R68, R4.reuse, R10, R68 ;  /* 0x0000000a0444723c */ /* 0x044fe20000041844 */
[----:B------:R-:W-:Y:S01]  /*48f0*/  IMAD.IADD R11, R18, 0x1, -R19 ;  /* 0x00000001120b7824 */ /* 0x000fe200078e0a13 */
[----:B------:R-:W-:Y:S02]  /*4900*/  I2FP.F32.S32 R25, R25 ;  /* 0x0000001900197245 */ /* 0x000fe40000201400 */
[----:B------:R-:W-:Y:S02]  /*4910*/  ISETP.GE.AND P4, PT, R21, UR22, PT ;  /* 0x0000001615007c0c */ /* 0x000fe4000bf86270 */
[----:B------:R-:W-:Y:S02]  /*4920*/  IABS R11, R11 ;  /* 0x0000000b000b7213 */ /* 0x000fe40000000000 */
[----:B------:R-:W-:Y:S02]  /*4930*/  HMMA.16816.F32.BF16 R48, R4, R86, R48 ;  /* 0x000000560430723c */ /* 0x000fe40000041830 */
[----:B------:R-:W-:-:S05]  /*4940*/  I2FP.F32.S32 R11, R11 ;  /* 0x0000000b000b7245 */ /* 0x000fca0000201400 */
[----:B------:R-:W-:Y:S01]  /*4950*/  FFMA.FTZ R16, R11, -UR5, R44 ;  /* 0x800000050b107c23 */ /* 0x000fe2000801002c */
[----:B------:R-:W-:Y:S01]  /*4960*/  HMMA.16816.F32.BF16 R40, R4, R22, R40 ;  /* 0x000000160428723c */ /* 0x000fe20000041828 */
[----:B------:R-:W-:Y:S02]  /*4970*/  VIADD R11, R27, 0x21 ;  /* 0x000000211b0b7836 */ /* 0x000fe40000000000 */
[----:B------:R-:W-:Y:S01]  /*4980*/  IMAD.IADD R22, R18, 0x1, -R21 ;  /* 0x0000000112167824 */ /* 0x000fe200078e0a15 */
[----:B------:R-:W-:Y:S01]  /*4990*/  FSEL R16, R16, -INF , !P3 ;  /* 0xff80000010107808 */ /* 0x000fe20005800000 */
[----:B------:R-:W-:-:S03]  /*49a0*/  IMAD.IADD R20, R18, 0x1, -R11 ;  /* 0x0000000112147824 */ /* 0x000fc600078e0a0b */
[----:B------:R-:W-:Y:S01]  /*49b0*/  HMMA.16816.F32.BF16 R36, R4, R8, R36 ;  /* 0x000000080424723c */ /* 0x000fe20000041824 */
[----:B------:R-:W-:Y:S01]  /*49c0*/  VIADD R9, R27, 0x18 ;  /* 0x000000181b097836 */ /* 0x000fe20000000000 */
[----:B------:R-:W-:Y:S01]  /*49d0*/  IABS R20, R20 ;  /* 0x0000001400147213 */ /* 0x000fe20000000000 */
[----:B------:R-:W-:Y:S01]  /*49e0*/  FFMA.FTZ R24, R25, -UR5, R48 ;  /* 0x8000000519187c23 */ /* 0x000fe20008010030 */
[C---:B------:R-:W-:Y:S01]  /*49f0*/  IMAD.IADD R25, R18.reuse, 0x1, -R27 ;  /* 0x0000000112197824 */ /* 0x040fe200078e0a1b */
[----:B------:R-:W-:Y:S01]  /*4a00*/  IABS R22, R22 ;  /* 0x0000001600167213 */ /* 0x000fe20000000000 */
[C---:B------:R-:W-:Y:S01]  /*4a10*/  IMAD.IADD R23, R18.reuse, 0x1, -R9 ;  /* 0x0000000112177824 */ /* 0x040fe200078e0a09 */
[----:B------:R-:W-:Y:S01]  /*4a20*/  I2FP.F32.S32 R20, R20 ;  /* 0x0000001400147245 */ /* 0x000fe20000201400 */
[----:B------:R-:W-:Y:S01]  /*4a30*/  HMMA.16816.F32.BF16 R72, R28, R64, R72 ;  /* 0x000000401c48723c */ /* 0x000fe20000041848 */
[----:B------:R-:W-:Y:S01]  /*4a40*/  IABS R25, R25 ;  /* 0x0000001900197213 */ /* 0x000fe20000000000 */
[----:B------:R-:W-:Y:S01]  /*4a50*/  IMAD.IADD R8, R18, 0x1, -R17 ;  /* 0x0000000112087824 */ /* 0x000fe200078e0a11 */
[----:B------:R-:W-:-:S02]  /*4a60*/  IABS R23, R23 ;  /* 0x0000001700177213 */ /* 0x000fc40000000000 */
[----:B------:R-:W-:Y:S02]  /*4a70*/  I2FP.F32.S32 R25, R25 ;  /* 0x0000001900197245 */ /* 0x000fe40000201400 */
[----:B------:R-:W-:Y:S01]  /*4a80*/  I2FP.F32.S32 R23, R23 ;  /* 0x0000001700177245 */ /* 0x000fe20000201400 */
[----:B------:R-:W-:Y:S01]  /*4a90*/  HMMA.16816.F32.BF16 R56, R28, R66, R56 ;  /* 0x000000421c38723c */ /* 0x000fe20000041838 */
[----:B------:R-:W-:Y:S01]  /*4aa0*/  VIADD R29, R27, 0x20 ;  /* 0x000000201b1d7836 */ /* 0x000fe20000000000 */
[----:B------:R-:W-:Y:S01]  /*4ab0*/  IABS R8, R8 ;  /* 0x0000000800087213 */ /* 0x000fe20000000000 */
[C---:B------:R-:W-:Y:S02]  /*4ac0*/  VIADD R28, R18.reuse, 0x8 ;  /* 0x00000008121c7836 */ /* 0x040fe40000000000 */
[----:B------:R-:W-:Y:S01]  /*4ad0*/  FFMA.FTZ R10, R23, -UR5, R40 ;  /* 0x80000005170a7c23 */ /* 0x000fe20008010028 */
[----:B------:R-:W-:Y:S02]  /*4ae0*/  IMAD.IADD R33, R18, 0x1, -R29 ;  /* 0x0000000112217824 */ /* 0x000fe400078e0a1d */
[----:B------:R-:W-:Y:S01]  /*4af0*/  FFMA.FTZ R37, R20, -UR5, R37 ;  /* 0x8000000514257c23 */ /* 0x000fe20008010025 */
[C---:B------:R-:W-:Y:S01]  /*4b00*/  IMAD.IADD R23, R28.reuse, 0x1, -R27 ;  /* 0x000000011c177824 */ /* 0x040fe200078e0a1b */
[C---:B------:R-:W-:Y:S01]  /*4b10*/  HMMA.16816.F32.BF16 R52, R4.reuse, R84, R52 ;  /* 0x000000540434723c */ /* 0x040fe20000041834 */
[C---:B------:R-:W-:Y:S01]  /*4b20*/  IMAD.IADD R17, R28.reuse, 0x1, -R17 ;  /* 0x000000011c117824 */ /* 0x040fe200078e0a11 */
[----:B------:R-:W-:Y:S01]  /*4b30*/  IABS R33, R33 ;  /* 0x0000002100217213 */ /* 0x000fe20000000000 */
[C---:B------:R-:W-:Y:S01]  /*4b40*/  IMAD.IADD R21, R28.reuse, 0x1, -R21 ;  /* 0x000000011c157824 */ /* 0x040fe200078e0a15 */
[----:B------:R-:W-:Y:S01]  /*4b50*/  IABS R23, R23 ;  /* 0x0000001700177213 */ /* 0x000fe20000000000 */
[----:B------:R-:W-:Y:S01]  /*4b60*/  IMAD.IADD R19, R28, 0x1, -R19 ;  /* 0x000000011c137824 */ /* 0x000fe200078e0a13 */
[----:B------:R-:W-:Y:S01]  /*4b70*/  I2FP.F32.S32 R33, R33 ;  /* 0x0000002100217245 */ /* 0x000fe20000201400 */
[C---:B------:R-:W-:Y:S01]  /*4b80*/  VIADD R31, R27.reuse, 0x19 ;  /* 0x000000191b1f7836 */ /* 0x040fe20000000000 */
[----:B------:R-:W-:Y:S01]  /*4b90*/  I2FP.F32.S32 R23, R23 ;  /* 0x0000001700177245 */ /* 0x000fe20000201400 */
[----:B---3--:R-:W-:Y:S01]  /*4ba0*/  HMMA.16816.F32.BF16 R72, R4, R12, R72 ;  /* 0x0000000c0448723c */ /* 0x008fe20000041848 */
[----:B------:R-:W-:-:S02]  /*4bb0*/  VIADD R13, R27, 0x11 ;  /* 0x000000111b0d7836 */ /* 0x000fc40000000000 */
[----:B------:R-:W-:Y:S01]  /*4bc0*/  FFMA.FTZ R36, R33, -UR5, R36 ;  /* 0x8000000521247c23 */ /* 0x000fe20008010024 */
[----:B------:R-:W-:Y:S01]  /*4bd0*/  VIADD R33, R27, 0x28 ;  /* 0x000000281b217836 */ /* 0x000fe20000000000 */
[----:B------:R-:W-:Y:S01]  /*4be0*/  IABS R17, R17 ;  /* 0x0000001100117213 */ /* 0x000fe20000000000 */
[C---:B------:R-:W-:Y:S01]  /*4bf0*/  IMAD.IADD R12, R18.reuse, 0x1, -R13 ;  /* 0x00000001120c7824 */ /* 0x040fe200078e0a0d */
[----:B------:R-:W-:Y:S01]  /*4c00*/  IABS R21, R21 ;  /* 0x0000001500157213 */ /* 0x000fe20000000000 */
[----:B------:R-:W-:Y:S01]  /*4c10*/  IMAD.IADD R30, R18, 0x1, -R33 ;  /* 0x00000001121e7824 */ /* 0x000fe200078e0a21 */
[----:B------:R-:W-:Y:S01]  /*4c20*/  I2FP.F32.S32 R22, R22 ;  /* 0x0000001600167245 */ /* 0x000fe20000201400 */
[----:B------:R-:W-:Y:S01]  /*4c30*/  HMMA.16816.F32.BF16 R56, R4, R14, R56 ;  /* 0x0000000e0438723c */ /* 0x000fe20000041838 */
[----:B------:R-:W-:Y:S01]  /*4c40*/  FFMA.FTZ R23, R23, -UR5, R54 ;  /* 0x8000000517177c23 */ /* 0x000fe20008010036 */
[----:B------:R-:W-:Y:S01]  /*4c50*/  FFMA.FTZ R20, R25, -UR5, R52 ;  /* 0x8000000519147c23 */ /* 0x000fe20008010034 */
[----:B------:R-:W-:Y:S01]  /*4c60*/  IABS R30, R30 ;  /* 0x0000001e001e7213 */ /* 0x000fe20000000000 */
[----:B------:R-:W-:Y:S01]  /*4c70*/  FFMA.FTZ R22, R22, -UR5, R49 ;  /* 0x8000000516167c23 */ /* 0x000fe20008010031 */
[----:B------:R-:W-:-:S02]  /*4c80*/  IABS R19, R19 ;  /* 0x0000001300137213 */ /* 0x000fc40000000000 */
[----:B------:R-:W-:Y:S02]  /*4c90*/  FSEL R20, R20, -INF , !P1 ;  /* 0xff80000014147808 */ /* 0x000fe40004800000 */
[----:B------:R-:W-:Y:S01]  /*4ca0*/  FSEL R23, R23, -INF , !P1 ;  /* 0xff80000017177808 */ /* 0x000fe20004800000 */
[----:B------:R-:W-:Y:S01]  /*4cb0*/  BAR.SYNC.DEFER_BLOCKING 0x0 ;  /* 0x0000000000007b1d */ /* 0x000fe20000010000 */
[----:B------:R-:W-:Y:S01]  /*4cc0*/  ISETP.GE.AND P1, PT, R13, UR22, PT ;  /* 0x000000160d007c0c */ /* 0x000fe2000bf26270 */
[----:B------:R-:W-:Y:S01]  /*4cd0*/  IMAD.IADD R13, R28, 0x1, -R13 ;  /* 0x000000011c0d7824 */ /* 0x000fe200078e0a0d */
[----:B------:R-:W-:Y:S02]  /*4ce0*/  I2FP.F32.S32 R35, R30 ;  /* 0x0000001e00237245 */ /* 0x000fe40000201400 */
[----:B------:R-:W-:Y:S02]  /*4cf0*/  I2FP.F32.S32 R30, R17 ;  /* 0x00000011001e7245 */ /* 0x000fe40000201400 */
[----:B------:R-:W-:Y:S01]  /*4d00*/  IABS R13, R13 ;  /* 0x0000000d000d7213 */ /* 0x000fe20000000000 */
[----:B------:R-:W-:Y:S01]  /*4d10*/  FFMA.FTZ R68, R35, -UR5, R68 ;  /* 0x8000000523447c23 */ /* 0x000fe20008010044 */
[----:B------:R-:W-:Y:S01]  /*4d20*/  I2FP.F32.S32 R34, R21 ;  /* 0x0000001500227245 */ /* 0x000fe20000201400 */
[----:B------:R-:W-:Y:S01]  /*4d30*/  FFMA.FTZ R30, R30, -UR5, R55 ;  /* 0x800000051e1e7c23 */ /* 0x000fe20008010037 */
[----:B------:R-:W-:Y:S01]  /*4d40*/  I2FP.F32.S32 R26, R8 ;  /* 0x00000008001a7245 */ /* 0x000fe20000201400 */
[----:B------:R-:W-:Y:S01]  /*4d50*/  FFMA.FTZ R21, R25, -UR5, R50 ;  /* 0x8000000519157c23 */ /* 0x000fe20008010032 */
[----:B------:R-:W-:Y:S01]  /*4d60*/  I2FP.F32.S32 R32, R13 ;  /* 0x0000000d00207245 */ /* 0x000fe20000201400 */
[----:B------:R-:W-:Y:S01]  /*4d70*/  IMAD.IADD R8, R18, 0x1, -R31 ;  /* 0x0000000112087824 */ /* 0x000fe200078e0a1f */
[----:B------:R-:W-:Y:S01]  /*4d80*/  FSEL R25, R30, -INF , !P6 ;  /* 0xff8000001e197808 */ /* 0x000fe20007000000 */
[----:B------:R-:W-:Y:S01]  /*4d90*/  IMAD.IADD R30, R28, 0x1, -R11 ;  /* 0x000000011c1e7824 */ /* 0x000fe200078e0a0b */
[----:B------:R-:W-:Y:S01]  /*4da0*/  I2FP.F32.S32 R17, R19 ;  /* 0x0000001300117245 */ /* 0x000fe20000201400 */
[----:B------:R-:W-:Y:S01]  /*4db0*/  FFMA.FTZ R19, R34, -UR5, R51 ;  /* 0x8000000522137c23 */ /* 0x000fe20008010033 */
[----:B------:R-:W-:Y:S01]  /*4dc0*/  FFMA.FTZ R26, R26, -UR5, R53 ;  /* 0x800000051a1a7c23 */ /* 0x000fe20008010035 */
[----:B------:R-:W-:Y:S01]  /*4dd0*/  FFMA.FTZ R13, R32, -UR5, R47 ;  /* 0x80000005200d7c23 */ /* 0x000fe2000801002f */
[----:B------:R-:W-:Y:S01]  /*4de0*/  FSEL R24, R24, -INF , !P5 ;  /* 0xff80000018187808 */ /* 0x000fe20006800000 */
[C---:B------:R-:W-:Y:S01]  /*4df0*/  IMAD.IADD R32, R28.reuse, 0x1, -R31 ;  /* 0x000000011c207824 */ /* 0x040fe200078e0a1f */
[----:B------:R-:W-:Y:S01]  /*4e00*/  FSEL R21, R21, -INF , !P5 ;  /* 0xff80000015157808 */ /* 0x000fe20006800000 */
[----:B------:R-:W-:Y:S01]  /*4e10*/  FFMA.FTZ R17, R17, -UR5, R46 ;  /* 0x8000000511117c23 */ /* 0x000fe2000801002e */
[----:B------:R-:W-:Y:S01]  /*4e20*/  IABS R12, R12 ;  /* 0x0000000c000c7213 */ /* 0x000fe20000000000 */
[----:B------:R-:W-:Y:S01]  /*4e30*/  VIADD R35, R27, 0x30 ;  /* 0x000000301b237836 */ /* 0x000fe20000000000 */
[----:B------:R-:W-:Y:S01]  /*4e40*/  ISETP.GE.AND P5, PT, R31, UR22, PT ;  /* 0x000000161f007c0c */ /* 0x000fe2000bfa6270 */
[----:B------:R-:W-:Y:S01]  /*4e50*/  IMAD.IADD R31, R28, 0x1, -R29 ;  /* 0x000000011c1f7824 */ /* 0x000fe200078e0a1d */
[----:B------:R-:W-:-:S02]  /*4e60*/  IABS R30, R30 ;  /* 0x0000001e001e7213 */ /* 0x000fc40000000000 */
[----:B------:R-:W-:Y:S02]  /*4e70*/  FSEL R22, R22, -INF , !P4 ;  /* 0xff80000016167808 */ /* 0x000fe40006000000 */
[----:B------:R-:W-:Y:S02]  /*4e80*/  FSEL R19, R19, -INF , !P4 ;  /* 0xff80000013137808 */ /* 0x000fe40006000000 */
[----:B------:R-:W-:Y:S02]  /*4e90*/  I2FP.F32.S32 R12, R12 ;  /* 0x0000000c000c7245 */ /* 0x000fe40000201400 */
[----:B------:R-:W-:Y:S02]  /*4ea0*/  FSEL R26, R26, -INF , !P6 ;  /* 0xff8000001a1a7808 */ /* 0x000fe40007000000 */
[----:B------:R-:W-:Y:S01]  /*4eb0*/  ISETP.GE.AND P4, PT, R29, UR22, PT ;  /* 0x000000161d007c0c */ /* 0x000fe2000bf86270 */
[C---:B------:R-:W-:Y:S01]  /*4ec0*/  IMAD.IADD R29, R28.reuse, 0x1, -R33 ;  /* 0x000000011c1d7824 */ /* 0x040fe200078e0a21 */
[----:B------:R-:W-:Y:S01]  /*4ed0*/  ISETP.GE.AND P6, PT, R9, UR22, PT ;  /* 0x0000001609007c0c */ /* 0x000fe2000bfc6270 */
[----:B------:R-:W-:Y:S01]  /*4ee0*/  IMAD.IADD R9, R28, 0x1, -R9 ;  /* 0x000000011c097824 */ /* 0x000fe200078e0a09 */
[----:B------:R-:W-:Y:S01]  /*4ef0*/  IABS R32, R32 ;  /* 0x0000002000207213 */ /* 0x000fe20000000000 */
[----:B------:R-:W-:Y:S01]  /*4f00*/  FFMA.FTZ R12, R12, -UR5, R45 ;  /* 0x800000050c0c7c23 */ /* 0x000fe2000801002d */
[----:B------:R-:W-:-:S02]  /*4f10*/  IABS R31, R31 ;  /* 0x0000001f001f7213 */ /* 0x000fc40000000000 */
[----:B------:R-:W-:Y:S02]  /*4f20*/  I2FP.F32.S32 R30, R30 ;  /* 0x0000001e001e7245 */ /* 0x000fe40000201400 */
[----:B------:R-:W-:Y:S02]  /*4f30*/  IABS R8, R8 ;  /* 0x0000000800087213 */ /* 0x000fe40000000000 */
[----:B------:R-:W-:Y:S01]  /*4f40*/  FSEL R17, R17, -INF , !P3 ;  /* 0xff80000011117808 */ /* 0x000fe20005800000 */
[----:B------:R-:W-:Y:S01]  /*4f50*/  FFMA.FTZ R199, R30, -UR5, R39 ;  /* 0x800000051ec77c23 */ /* 0x000fe20008010027 */
[----:B------:R-:W-:Y:S01]  /*4f60*/  ISETP.GE.AND P3, PT, R11, UR22, PT ;  /* 0x000000160b007c0c */ /* 0x000fe2000bf66270 */
[----:B------:R-:W-:Y:S01]  /*4f70*/  VIADD R39, R27, 0x29 ;  /* 0x000000291b277836 */ /* 0x000fe20000000000 */
[----:B------:R-:W-:Y:S01]  /*4f80*/  IABS R29, R29 ;  /* 0x0000001d001d7213 */ /* 0x000fe20000000000 */
[----:B------:R-:W-:Y:S01]  /*4f90*/  IMAD.IADD R30, R18, 0x1, -R35 ;  /* 0x00000001121e7824 */ /* 0x000fe200078e0a23 */
[----:B------:R-:W-:-:S02]  /*4fa0*/  I2FP.F32.S32 R32, R32 ;  /* 0x0000002000207245 */ /* 0x000fc40000201400 */
[----:B------:R-:W-:Y:S02]  /*4fb0*/  I2FP.F32.S32 R31, R31 ;  /* 0x0000001f001f7245 */ /* 0x000fe40000201400 */
[----:B------:R-:W-:Y:S01]  /*4fc0*/  IABS R11, R9 ;  /* 0x00000009000b7213 */ /* 0x000fe20000000000 */
[----:B------:R-:W-:Y:S01]  /*4fd0*/  FFMA.FTZ R9, R32, -UR5, R43 ;  /* 0x8000000520097c23 */ /* 0x000fe2000801002b */
[----:B------:R-:W-:Y:S01]  /*4fe0*/  I2FP.F32.S32 R8, R8 ;  /* 0x0000000800087245 */ /* 0x000fe20000201400 */
[----:B------:R-:W-:Y:S01]  /*4ff0*/  FFMA.FTZ R38, R31, -UR5, R38 ;  /* 0x800000051f267c23 */ /* 0x000fe20008010026 */
[----:B------:R-:W-:Y:S01]  /*5000*/  FSEL R12, R12, -INF , !P1 ;  /* 0xff8000000c0c7808 */ /* 0x000fe20004800000 */
[----:B------:R-:W-:Y:S01]  /*5010*/  VIADD R31, R27, 0x38 ;  /* 0x000000381b1f7836 */ /* 0x000fe20000000000 */
[----:B------:R-:W-:Y:S01]  /*5020*/  FSEL R13, R13, -INF , !P1 ;  /* 0xff8000000d0d7808 */ /* 0x000fe20004800000 */
[----:B------:R-:W-:Y:S01]  /*5030*/  IMAD.IADD R32, R18, 0x1, -R39 ;  /* 0x0000000112207824 */ /* 0x000fe200078e0a27 */
[----:B------:R-:W-:Y:S01]  /*5040*/  I2FP.F32.S32 R29, R29 ;  /* 0x0000001d001d7245 */ /* 0x000fe20000201400 */
[----:B------:R-:W-:Y:S01]  /*5050*/  FFMA.FTZ R8, R8, -UR5, R41 ;  /* 0x8000000508087c23 */ /* 0x000fe20008010029 */
[----:B------:R-:W-:Y:S01]  /*5060*/  ISETP.GE.AND P1, PT, R33, UR22, PT ;  /* 0x0000001621007c0c */ /* 0x000fe2000bf26270 */
[----:B------:R-:W-:Y:S01]  /*5070*/  VIADD R33, R27, 0x31 ;  /* 0x000000311b217836 */ /* 0x000fe20000000000 */
[----:B------:R-:W-:Y:S01]  /*5080*/  I2FP.F32.S32 R11, R11 ;  /* 0x0000000b000b7245 */ /* 0x000fe20000201400 */
[----:B------:R-:W-:Y:S01]  /*5090*/  FFMA.FTZ R70, R29, -UR5, R70 ;  /* 0x800000051d467c23 */ /* 0x000fe20008010046 */
[----:B------:R-:W-:Y:S01]  /*50a0*/  VIADD R41, R27, 0x39 ;  /* 0x000000391b297836 */ /* 0x000fe20000000000 */
[----:B------:R-:W-:Y:S01]  /*50b0*/  FMNMX3.FTZ R7, R20, R26, R24, !PT ;  /* 0x0000001a14077276 */ /* 0x000fe20007810018 */
[----:B------:R-:W-:-:S02]  /*50c0*/  IMAD.IADD R29, R18, 0x1, -R33 ;  /* 0x00000001121d7824 */ /* 0x000fc400078e0a21 */
[----:B------:R-:W-:Y:S01]  /*50d0*/  FFMA.FTZ R11, R11, -UR5, R42 ;  /* 0x800000050b0b7c23 */ /* 0x000fe2000801002a */
[C---:B------:R-:W-:Y:S01]  /*50e0*/  IMAD.IADD R27, R18.reuse, 0x1, -R31 ;  /* 0x00000001121b7824 */ /* 0x040fe200078e0a1f */
[----:B------:R-:W-:Y:S01]  /*50f0*/  IABS R30, R30 ;  /* 0x0000001e001e7213 */ /* 0x000fe20000000000 */
[----:B------:R-:W-:Y:S01]  /*5100*/  IMAD.IADD R18, R18, 0x1, -R41 ;  /* 0x0000000112127824 */ /* 0x000fe200078e0a29 */
[----:B------:R-:W-:Y:S02]  /*5110*/  IABS R32, R32 ;  /* 0x0000002000207213 */ /* 0x000fe40000000000 */
[----:B------:R-:W-:Y:S02]  /*5120*/  FSEL R10, R10, -INF , !P6 ;  /* 0xff8000000a0a7808 */ /* 0x000fe40007000000 */
[----:B------:R-:W-:Y:S02]  /*5130*/  FMNMX3.FTZ R7, R7, R22, R16, !PT ;  /* 0x0000001607077276 */ /* 0x000fe40007810010 */
[----:B------:R-:W-:-:S02]  /*5140*/  I2FP.F32.S32 R5, R30 ;  /* 0x0000001e00057245 */ /* 0x000fc40000201400 */
[----:B------:R-:W-:Y:S02]  /*5150*/  FSEL R11, R11, -INF , !P6 ;  /* 0xff8000000b0b7808 */ /* 0x000fe40007000000 */
[----:B------:R-:W-:Y:S01]  /*5160*/  FSEL R8, R8, -INF , !P5 ;  /* 0xff80000008087808 */ /* 0x000fe20006800000 */
[----:B------:R-:W-:Y:S01]  /*5170*/  FFMA.FTZ R5, R5, -UR5, R72 ;  /* 0x8000000505057c23 */ /* 0x000fe20008010048 */
[----:B------:R-:W-:Y:S02]  /*5180*/  FSEL R9, R9, -INF , !P5 ;  /* 0xff80000009097808 */ /* 0x000fe40006800000 */
[----:B------:R-:W-:Y:S02]  /*5190*/  FSEL R200, R36, -INF , !P4 ;  /* 0xff80000024c87808 */ /* 0x000fe40006000000 */
[----:B------:R-:W-:Y:S02]  /*51a0*/  FSEL R215, R38, -INF , !P4 ;  /* 0xff80000026d77808 */ /* 0x000fe40006000000 */
[----:B------:R-:W-:-:S02]  /*51b0*/  FSEL R194, R37, -INF , !P3 ;  /* 0xff80000025c27808 */ /* 0x000fc40005800000 */
[----:B------:R-:W-:Y:S02]  /*51c0*/  FSEL R199, R199, -INF , !P3 ;  /* 0xff800000c7c77808 */ /* 0x000fe40005800000 */
[----:B------:R-:W-:Y:S02]  /*51d0*/  I2FP.F32.S32 R32, R32 ;  /* 0x0000002000207245 */ /* 0x000fe40000201400 */
[----:B------:R-:W-:Y:S02]  /*51e0*/  IABS R29, R29 ;  /* 0x0000001d001d7213 */ /* 0x000fe40000000000 */
[----:B------:R-:W-:Y:S01]  /*51f0*/  IABS R27, R27 ;  /* 0x0000001b001b7213 */ /* 0x000fe20000000000 */
[----:B------:R-:W-:Y:S01]  /*5200*/  FFMA.FTZ R32, R32, -UR5, R69 ;  /* 0x8000000520207c23 */ /* 0x000fe20008010045 */
[----:B------:R-:W-:Y:S01]  /*5210*/  ISETP.GE.AND P6, PT, R39, UR22, PT ;  /* 0x0000001627007c0c */ /* 0x000fe2000bfc6270 */
[C---:B------:R-:W-:Y:S01]  /*5220*/  IMAD.IADD R39, R28.reuse, 0x1, -R39 ;  /* 0x000000011c277824 */ /* 0x040fe200078e0a27 */
[----:B------:R-:W-:Y:S01]  /*5230*/  ISETP.GE.AND P5, PT, R35, UR22, PT ;  /* 0x0000001623007c0c */ /* 0x000fe2000bfa6270 */
[C---:B------:R-:W-:Y:S01]  /*5240*/  IMAD.IADD R35, R28.reuse, 0x1, -R35 ;  /* 0x000000011c237824 */ /* 0x040fe200078e0a23 */
[----:B------:R-:W-:Y:S01]  /*5250*/  ISETP.GE.AND P4, PT, R33, UR22, PT ;  /* 0x0000001621007c0c */ /* 0x000fe2000bf86270 */
[C---:B------:R-:W-:Y:S01]  /*5260*/  IMAD.IADD R33, R28.reuse, 0x1, -R33 ;  /* 0x000000011c217824 */ /* 0x040fe200078e0a21 */
[----:B------:R-:W-:Y:S01]  /*5270*/  ISETP.GE.AND P3, PT, R31, UR22, PT ;  /* 0x000000161f007c0c */ /* 0x000fe2000bf66270 */
[C---:B------:R-:W-:Y:S01]  /*5280*/  IMAD.IADD R31, R28.reuse, 0x1, -R31 ;  /* 0x000000011c1f7824 */ /* 0x040fe200078e0a1f */
[----:B------:R-:W-:Y:S01]  /*5290*/  FMNMX3.FTZ R7, R7, R12, R10, !PT ;  /* 0x0000000c07077276 */ /* 0x000fe2000781000a */
[----:B------:R-:W-:Y:S01]  /*52a0*/  IMAD.IADD R28, R28, 0x1, -R41 ;  /* 0x000000011c1c7824 */ /* 0x000fe200078e0a29 */
[----:B------:R-:W-:-:S02]  /*52b0*/  IABS R18, R18 ;  /* 0x0000001200127213 */ /* 0x000fc40000000000 */
[----:B------:R-:W-:Y:S02]  /*52c0*/  I2FP.F32.S32 R4, R29 ;  /* 0x0000001d00047245 */ /* 0x000fe40000201400 */
[----:B------:R-:W-:Y:S02]  /*52d0*/  I2FP.F32.S32 R27, R27 ;  /* 0x0000001b001b7245 */ /* 0x000fe40000201400 */
[----:B------:R-:W-:Y:S01]  /*52e0*/  FSEL R198, R68, -INF , !P1 ;  /* 0xff80000044c67808 */ /* 0x000fe20004800000 */
[----:B------:R-:W-:Y:S01]  /*52f0*/  FFMA.FTZ R4, R4, -UR5, R73 ;  /* 0x8000000504047c23 */ /* 0x000fe20008010049 */
[----:B------:R-:W-:Y:S01]  /*5300*/  FMNMX3.FTZ R7, R7, R8, R200, !PT ;  /* 0x0000000807077276 */ /* 0x000fe200078100c8 */
[----:B------:R-:W-:Y:S01]  /*5310*/  FFMA.FTZ R27, R27, -UR5, R56 ;  /* 0x800000051b1b7c23 */ /* 0x000fe20008010038 */
[----:B------:R-:W-:Y:S02]  /*5320*/  IABS R39, R39 ;  /* 0x0000002700277213 */ /* 0x000fe40000000000 */
[----:B------:R-:W-:-:S02]  /*5330*/  I2FP.F32.S32 R18, R18 ;  /* 0x0000001200127245 */ /* 0x000fc40000201400 */
[----:B------:R-:W-:Y:S02]  /*5340*/  IABS R35, R35 ;  /* 0x0000002300237213 */ /* 0x000fe40000000000 */
[----:B------:R-:W-:Y:S01]  /*5350*/  IABS R33, R33 ;  /* 0x0000002100217213 */ /* 0x000fe20000000000 */
[----:B------:R-:W-:Y:S01]  /*5360*/  FFMA.FTZ R18, R18, -UR5, R57 ;  /* 0x8000000512127c23 */ /* 0x000fe20008010039 */
[----:B------:R-:W-:Y:S02]  /*5370*/  IABS R31, R31 ;  /* 0x0000001f001f7213 */ /* 0x000fe40000000000 */
[----:B------:R-:W-:Y:S02]  /*5380*/  IABS R14, R28 ;  /* 0x0000001c000e7213 */ /* 0x000fe40000000000 */
[----:B------:R-:W-:Y:S02]  /*5390*/  FSEL R210, R5, -INF , !P5 ;  /* 0xff80000005d27808 */ /* 0x000fe40006800000 */
[----:B------:R-:W-:-:S02]  /*53a0*/  FSEL R196, R32, -INF , !P6 ;  /* 0xff80000020c47808 */ /* 0x000fc40007000000 */
[----:B------:R-:W-:Y:S02]  /*53b0*/  FMNMX3.FTZ R5, R7, R194, R198, !PT ;  /* 0x000000c207057276 */ /* 0x000fe400078100c6 */
[----:B------:R-:W-:Y:S02]  /*53c0*/  I2FP.F32.S32 R6, R39 ;  /* 0x0000002700067245 */ /* 0x000fe40000201400 */
[----:B------:R-:W-:Y:S02]  /*53d0*/  I2FP.F32.S32 R29, R35 ;  /* 0x00000023001d7245 */ /* 0x000fe40000201400 */
[----:B------:R-:W-:Y:S01]  /*53e0*/  I2FP.F32.S32 R28, R33 ;  /* 0x00000021001c7245 */ /* 0x000fe20000201400 */
[----:B------:R-:W-:Y:S01]  /*53f0*/  FFMA.FTZ R6, R6, -UR5, R71 ;  /* 0x8000000506067c23 */ /* 0x000fe20008010047 */
[----:B------:R-:W-:Y:S01]  /*5400*/  I2FP.F32.S32 R15, R31 ;  /* 0x0000001f000f7245 */ /* 0x000fe20000201400 */
[----:B------:R-:W-:Y:S01]  /*5410*/  FFMA.FTZ R74, R29, -UR5, R74 ;  /* 0x800000051d4a7c23 */ /* 0x000fe2000801004a */
[----:B------:R-:W-:Y:S01]  /*5420*/  I2FP.F32.S32 R14, R14 ;  /* 0x0000000e000e7245 */ /* 0x000fe20000201400 */
[----:B------:R-:W-:Y:S01]  /*5430*/  FFMA.FTZ R75, R28, -UR5, R75 ;  /* 0x800000051c4b7c23 */ /* 0x000fe2000801004b */
[----:B------:R-:W-:Y:S01]  /*5440*/  FSEL R213, R70, -INF , !P1 ;  /* 0xff80000046d57808 */ /* 0x000fe20004800000 */
[----:B------:R-:W-:Y:S01]  /*5450*/  FFMA.FTZ R58, R15, -UR5, R58 ;  /* 0x800000050f3a7c23 */ /* 0x000fe2000801003a */
[----:B------:R-:W-:Y:S01]  /*5460*/  ISETP.GE.AND P1, PT, R41, UR22, PT ;  /* 0x0000001629007c0c */ /* 0x000fe2000bf26270 */
[----:B------:R-:W-:Y:S01]  /*5470*/  FFMA.FTZ R59, R14, -UR5, R59 ;  /* 0x800000050e3b7c23 */ /* 0x000fe2000801003b */
[----:B------:R-:W-:-:S02]  /*5480*/  FSEL R208, R4, -INF , !P4 ;  /* 0xff80000004d07808 */ /* 0x000fc40006000000 */
[----:B------:R-:W-:Y:S02]  /*5490*/  FSEL R206, R27, -INF , !P3 ;  /* 0xff8000001bce7808 */ /* 0x000fe40005800000 */
[----:B------:R-:W-:Y:S02]  /*54a0*/  FMNMX3.FTZ R5, R5, R196, R210, !PT ;  /* 0x000000c405057276 */ /* 0x000fe400078100d2 */
[----:B------:R-:W-:Y:S02]  /*54b0*/  FSEL R204, R18, -INF , !P1 ;  /* 0xff80000012cc7808 */ /* 0x000fe40004800000 */
[----:B------:R-:W-:Y:S02]  /*54c0*/  FMNMX3.FTZ R4, R23, R25, R21, !PT ;  /* 0x0000001917047276 */ /* 0x000fe40007810015 */
[----:B------:R-:W-:Y:S02]  /*54d0*/  FMNMX3.FTZ R5, R5, R208, R206, !PT ;  /* 0x000000d005057276 */ /* 0x000fe400078100ce */
[----:B------:R-:W-:-:S02]  /*54e0*/  FSEL R203, R6, -INF , !P6 ;  /* 0xff80000006cb7808 */ /* 0x000fc40007000000 */
[----:B------:R-:W-:Y:S02]  /*54f0*/  FSEL R209, R74, -INF , !P5 ;  /* 0xff8000004ad17808 */ /* 0x000fe40006800000 */
[----:B------:R-:W-:Y:S02]  /*5500*/  FSEL R207, R75, -INF , !P4 ;  /* 0xff8000004bcf7808 */ /* 0x000fe40006000000 */
[----:B------:R-:W-:Y:S02]  /*5510*/  FSEL R205, R58, -INF , !P3 ;  /* 0xff8000003acd7808 */ /* 0x000fe40005800000 */
[----:B------:R-:W-:Y:S02]  /*5520*/  FSEL R201, R59, -INF , !P1 ;  /* 0xff8000003bc97808 */ /* 0x000fe40004800000 */
[----:B------:R-:W-:Y:S02]  /*5530*/  FMNMX3.FTZ R4, R4, R19, R17, !PT ;  /* 0x0000001304047276 */ /* 0x000fe40007810011 */
[----:B------:R-:W-:Y:S01]  /*5540*/  FMNMX.FTZ R5, R204, R5, !PT ;  /* 0x00000005cc057209 */ /* 0x000fe20007810000 */
[----:B------:R-:W-:Y:S06]  /*5550*/  BRA.U !UP1, `(.L_x_143) ;  /* 0x0000000509c47547 */ /* 0x000fec000b800000 */
[----:B------:R-:W1:Y:S01]  /*5560*/  LDCU UR4, c[0x0][0x440] ;  /* 0x00008800ff0477ac */ /* 0x000e620008000800 */
[----:B------:R-:W-:-:S04]  /*5570*/  ULEA.HI.SX32 UR6, UR11, 0xfffffffe, 0x1a ;  /* 0xfffffffe0b067891 */ /* 0x000fc8000f8fd2ff */
[----:B------:R-:W-:Y:S02]  /*5580*/  UIMAD.WIDE.U32 UR12, UR19, UR6, URZ ;  /* 0x00000006130c72a5 */ /* 0x000fe4000f8e00ff */
[----:B------:R-:W-:Y:S02]  /*5590*/  UIMAD UR9, UR18, UR6, URZ ;  /* 0x00000006120972a4 */ /* 0x000fe4000f8e02ff */
[----:B------:R-:W-:Y:S02]  /*55a0*/  UIADD3 UR8, UP0, UPT, UR29, UR12, URZ ;  /* 0x0000000c1d087290 */ /* 0x000fe4000ff1e0ff */
[----:B------:R-:W-:Y:S01]  /*55b0*/  UIADD3 UR9, UPT, UPT, UR13, UR9, URZ ;  /* 0x000000090d097290 */ /* 0x000fe2000fffe0ff */
[----:B------:R-:W-:Y:S02]  /*55c0*/  IMAD.U32 R30, RZ, RZ, UR12 ;  /* 0x0000000cff1e7e24 */ /* 0x000fe4000f8e00ff */
[----:B------:R-:W-:Y:S01]  /*55d0*/  IMAD.U32 R31, RZ, RZ, UR13 ;  /* 0x0000000dff1f7e24 */ /* 0x000fe2000f8e00ff */
[----:B------:R-:W-:Y:S01]  /*55e0*/  UIADD3.X UR6, UPT, UPT, UR28, UR9, URZ, UP0, !UPT ;  /* 0x000000091c067290 */ /* 0x000fe200087fe4ff */
[----:B-1----:R-:W-:Y:S01]  /*55f0*/  ISETP.GE.AND P5, PT, R3, UR4, PT ;  /* 0x0000000403007c0c */ /* 0x002fe2000bfa6270 */
[----:B------:R-:W-:Y:S01]  /*5600*/  UIADD3 UR29, UP0, UPT, UR29, UR8, URZ ;  /* 0x000000081d1d7290 */ /* 0x000fe2000ff1e0ff */
[----:B------:R-:W-:Y:S01]  /*5610*/  IMAD.U32 R3, RZ, RZ, UR8 ;  /* 0x00000008ff037e24 */ /* 0x000fe2000f8e00ff */
[CC--:B------:R-:W-:Y:S01]  /*5620*/  LEA R28, P3, R30.reuse, R230.reuse, 0x1 ;  /* 0x000000e61e1c7211 */ /* 0x0c0fe200078608ff */
[----:B------:R-:W-:Y:S01]  /*5630*/  IMAD.U32 R18, RZ, RZ, UR9 ;  /* 0x00000009ff127e24 */ /* 0x000fe2000f8e00ff */
[----:B------:R-:W-:Y:S01]  /*5640*/  UIADD3.X UR28, UPT, UPT, UR28, UR6, URZ, UP0, !UPT ;  /* 0x000000061c1c7290 */ /* 0x000fe200087fe4ff */
[----:B------:R-:W-:Y:S01]  /*5650*/  IMAD.U32 R6, RZ, RZ, UR6 ;  /* 0x00000006ff067e24 */ /* 0x000fe2000f8e00ff */
[CC--:B------:R-:W-:Y:S01]  /*5660*/  LEA R14, P1, R3.reuse, R230.reuse, 0x1 ;  /* 0x000000e6030e7211 */ /* 0x0c0fe200078208ff */
[----:B------:R-:W-:Y:S01]  /*5670*/  IMAD.U32 R7, RZ, RZ, UR29 ;  /* 0x0000001dff077e24 */ /* 0x000fe2000f8e00ff */
[-C--:B------:R-:W-:Y:S01]  /*5680*/  LEA.HI.X R29, R30, R229.reuse, R18, 0x1, P3 ;  /* 0x000000e51e1d7211 */ /* 0x080fe200018f0c12 */
[----:B------:R-:W-:Y:S01]  /*5690*/  ULEA UR8, UP0, UR14, UR8, 0x5 ;  /* 0x000000080e087291 */ /* 0x000fe2000f8028ff */
[-C--:B------:R-:W-:Y:S01]  /*56a0*/  LEA.HI.X R15, R3, R229.reuse, R6, 0x1, P1 ;  /* 0x000000e5030f7211 */ /* 0x080fe200008f0c06 */
[----:B------:R-:W-:Y:S01]  /*56b0*/  IMAD.U32 R6, RZ, RZ, UR28 ;  /* 0x0000001cff067e24 */ /* 0x000fe2000f8e00ff */
[----:B------:R-:W-:Y:S01]  /*56c0*/  LEA R30, P1, R7, R230, 0x1 ;  /* 0x000000e6071e7211 */ /* 0x000fe200078208ff */
[----:B------:R-:W-:Y:S01]  /*56d0*/  @!PT LDS RZ, [RZ] ;  /* 0x00000000fffff984 */ /* 0x000fe20000000800 */
[----:B------:R-:W-:Y:S01]  /*56e0*/  @!PT LDS RZ, [RZ] ;  /* 0x00000000fffff984 */ /* 0x000fe20000000800 */
[----:B------:R-:W-:Y:S01]  /*56f0*/  @!PT LDS RZ, [RZ] ;  /* 0x00000000fffff984 */ /* 0x000fe20000000800 */
[----:B------:R1:W-:Y:S01]  /*5700*/  @!P5 LDGSTS.E.BYPASS.LTC128B.128 [R79+0x8000], desc[UR24][R28.64] ;  /* 0x080000001c4fdfae */ /* 0x0003e2000b981a18 */
[----:B------:R-:W-:Y:S01]  /*5710*/  ISETP.GE.AND P4, PT, R244, UR4, PT ;  /* 0x00000004f4007c0c */ /* 0x000fe2000bf86270 */
[----:B------:R-:W-:Y:S01]  /*5720*/  ULEA.HI.X UR6, UR14, UR6, UR15, 0x5, UP0 ;  /* 0x000000060e067291 */ /* 0x000fe200080f2c0f */
[----:B------:R-:W-:Y:S01]  /*5730*/  ISETP.GE.AND P3, PT, R243, UR4, PT ;  /* 0x00000004f3007c0c */ /* 0x000fe2000bf66270 */
[----:B------:R1:W-:Y:S01]  /*5740*/  @P5 STS.128 [R79+0x8000], RZ ;  /* 0x008000ff4f005388 */ /* 0x0003e20000000c00 */
[----:B------:R-:W-:Y:S01]  /*5750*/  LEA.HI.X R31, R7, R229, R6, 0x1, P1 ;  /* 0x000000e5071f7211 */ /* 0x000fe200008f0c06 */
[----:B------:R-:W-:Y:S01]  /*5760*/  IMAD.U32 R3, RZ, RZ, UR8 ;  /* 0x00000008ff037e24 */ /* 0x000fe2000f8e00ff */
[----:B------:R-:W-:Y:S01]  /*5770*/  ISETP.GE.AND P1, PT, R242, UR4, PT ;  /* 0x00000004f2007c0c */ /* 0x000fe2000bf26270 */
[----:B------:R-:W-:-:S03]  /*5780*/  IMAD.U32 R6, RZ, RZ, UR6 ;  /* 0x00000006ff067e24 */ /* 0x000fc6000f8e00ff */
[----:B------:R-:W-:-:S03]  /*5790*/  LEA R32, P6, R3, R230, 0x1 ;  /* 0x000000e603207211 */ /* 0x000fc600078c08ff */
[----:B------:R-:W-:Y:S01]  /*57a0*/  @!PT LDS RZ, [RZ] ;  /* 0x00000000fffff984 */ /* 0x000fe20000000800 */
[----:B------:R-:W-:Y:S01]  /*57b0*/  @!PT LDS RZ, [RZ] ;  /* 0x00000000fffff984 */ /* 0x000fe20000000800 */
[----:B------:R-:W-:Y:S01]  /*57c0*/  @!PT LDS RZ, [RZ] ;  /* 0x00000000fffff984 */ /* 0x000fe20000000800 */
[----:B------:R1:W-:Y:S01]  /*57d0*/  @!P4 LDGSTS.E.BYPASS.LTC128B.128 [R79+0xa000], desc[UR24][R28.64+0x80] ;  /* 0x0a0000801c4fcfae */ /* 0x0003e2000b981a18 */
[----:B------:R-:W-:-:S03]  /*57e0*/  LEA.HI.X R33, R3, R229, R6, 0x1, P6 ;  /* 0x000000e503217211 */ /* 0x000fc600030f0c06 */
        /* <DEDUP_REMOVED lines=72> */
.L_x_143:
        /* <DEDUP_REMOVED lines=10> */
[----:B------:R-:W-:Y:S01]  /*5d10*/  IADD3 R191, PT, PT, R192, 0x10040, RZ ;  /* 0x00010040c0bf7810 */ /* 0x000fe20007ffe0ff */
[----:B------:R-:W-:Y:S01]  /*5d20*/  LDSM.16.MT88.4 R104, [R197+0x14000] ;  /* 0x01400000c568783b */ /* 0x000fe20000004200 */
[----:B------:R-:W-:-:S03]  /*5d30*/  FMNMX3.FTZ R6, R6, R207, R205, !PT ;  /* 0x000000cf06067276 */ /* 0x000fc600078100cd */
[----:B------:R-:W-:Y:S01]  /*5d40*/  LDSM.16.MT88.4 R40, [R197+0x10000] ;  /* 0x01000000c528783b */ /* 0x000fe20000004200 */
[----:B------:R-:W-:-:S03]  /*5d50*/  FMNMX.FTZ R6, R201, R6, !PT ;  /* 0x00000006c9067209 */ /* 0x000fc60007810000 */
[----:B------:R-:W-:Y:S01]  /*5d60*/  LDSM.16.MT88.4 R72, [R197+0x12000] ;  /* 0x01200000c548783b */ /* 0x000fe20000004200 */
[----:B---3--:R-:W-:-:S03]  /*5d70*/  FMNMX.FTZ R7, R5, R4, !PT ;  /* 0x0000000405077209 */ /* 0x008fc60007810000 */
[----:B------:R-:W3:Y:S04]  /*5d80*/  SHFL.BFLY PT, R3, R6, 0x2, 0x1f ;  /* 0x0c401f0006037f89 */ /* 0x000ee800000e0000 */
[----:B------:R-:W4:Y:S04]  /*5d90*/  SHFL.BFLY PT, R164, R7, 0x1, 0x1f ;  /* 0x0c201f0007a47f89 */ /* 0x000f2800000e0000 */
[----:B------:R-:W-:Y:S04]  /*5da0*/  LDSM.16.MT88.4 R136, [R197+0x16000] ;  /* 0x01600000c588783b */ /* 0x000fe80000004200 */
[----:B------:R-:W-:Y:S04]  /*5db0*/  LDSM.16.MT88.4 R64, [R192+0x12000] ;  /* 0x01200000c040783b */ /* 0x000fe80000004200 */
[----:B------:R-:W-:Y:S04]  /*5dc0*/  LDSM.16.MT88.4 R96, [R192+0x14000] ;  /* 0x01400000c060783b */ /* 0x000fe80000004200 */
[----:B------:R-:W-:Y:S01]  /*5dd0*/  LDSM.16.MT88.4 R128, [R192+0x16000] ;  /* 0x01600000c080783b */ /* 0x000fe20000004200 */
[----:B---3--:R-:W-:-:S03]  /*5de0*/  FMNMX.FTZ R4, R6, R3, !PT ;  /* 0x0000000306047209 */ /* 0x008fc60007810000 */
[----:B------:R-:W-:Y:S01]  /*5df0*/  LDSM.16.MT88.4 R172, [R197+0x16800] ;  /* 0x01680000c5ac783b */ /* 0x000fe20000004200 */
[----:B----4-:R-:W-:-:S03]  /*5e00*/  FMNMX.FTZ R164, R7, R164, !PT ;  /* 0x000000a407a47209 */ /* 0x010fc60007810000 */
[----:B------:R-:W3:Y:S01]  /*5e10*/  SHFL.BFLY PT, R3, R4, 0x1, 0x1f ;  /* 0x0c201f0004037f89 */ /* 0x000ee200000e0000 */
[C---:B------:R-:W-:Y:S01]  /*5e20*/  FSETP.NEU.FTZ.AND P1, PT, R164.reuse, -INF , PT ;  /* 0xff800000a400780b */ /* 0x040fe20003f3d000 */
[----:B--2---:R-:W-:Y:S02]  /*5e30*/  FMUL.FTZ R211, R164, UR4 ;  /* 0x00000004a4d37c20 */ /* 0x004fe40008410000 */
[----:B------:R-:W-:Y:S03]  /*5e40*/  LDSM.16.MT88.4 R168, [R192+0x10800] ;  /* 0x01080000c0a8783b */ /* 0x000fe60000004200 */
[----:B------:R-:W-:Y:S01]  /*5e50*/  FSEL R211, R211, RZ, P1 ;  /* 0x000000ffd3d37208 */ /* 0x000fe20000800000 */
[----:B-1----:R-:W-:Y:S04]  /*5e60*/  LDSM.16.MT88.4 R28, [R192+0x12800] ;  /* 0x01280000c01c783b */ /* 0x002fe80000004200 */
[--C-:B------:R-:W-:Y:S01]  /*5e70*/  FFMA.FTZ R190, R20, UR4, -R211.reuse ;  /* 0x0000000414be7c23 */ /* 0x100fe200080108d3 */
[--C-:B------:R-:W-:Y:S01]  /*5e80*/  FFMA.FTZ R187, R26, UR4, -R211.reuse ;  /* 0x000000041abb7c23 */ /* 0x100fe200080108d3 */
[--C-:B------:R-:W-:Y:S01]  /*5e90*/  FFMA.FTZ R186, R24, UR4, -R211.reuse ;  /* 0x0000000418ba7c23 */ /* 0x100fe200080108d3 */
[--C-:B------:R-:W-:Y:S01]  /*5ea0*/  FFMA.FTZ R183, R22, UR4, -R211.reuse ;  /* 0x0000000416b77c23 */ /* 0x100fe200080108d3 */
[--C-:B------:R-:W-:Y:S01]  /*5eb0*/  FFMA.FTZ R178, R10, UR4, -R211.reuse ;  /* 0x000000040ab27c23 */ /* 0x100fe200080108d3 */
[--C-:B------:R-:W-:Y:S01]  /*5ec0*/  FFMA.FTZ R167, R8, UR4, -R211.reuse ;  /* 0x0000000408a77c23 */ /* 0x100fe200080108d3 */
[----:B------:R-:W-:Y:S01]  /*5ed0*/  MUFU.EX2 R190, R190 ;  /* 0x000000be00be7308 */ /* 0x000fe20000000800 */
[--C-:B------:R-:W-:Y:S01]  /*5ee0*/  FFMA.FTZ R182, R16, UR4, -R211.reuse ;  /* 0x0000000410b67c23 */ /* 0x100fe200080108d3 */
[--C-:B------:R-:W-:Y:S01]  /*5ef0*/  FFMA.FTZ R179, R12, UR4, -R211.reuse ;  /* 0x000000040cb37c23 */ /* 0x100fe200080108d3 */
[--C-:B------:R-:W-:Y:S01]  /*5f00*/  FFMA.FTZ R193, R200, UR4, -R211.reuse ;  /* 0x00000004c8c17c23 */ /* 0x100fe200080108d3 */
[----:B---3--:R-:W-:Y:S01]  /*5f10*/  FMNMX.FTZ R3, R4, R3, !PT ;  /* 0x0000000304037209 */ /* 0x008fe20007810000 */
[--C-:B------:R-:W-:Y:S01]  /*5f20*/  FFMA.FTZ R195, R198, UR4, -R211.reuse ;  /* 0x00000004c6c37c23 */ /* 0x100fe200080108d3 */
[----:B------:R-:W-:Y:S01]  /*5f30*/  IADD3 R4, PT, PT, R192, 0x10000, RZ ;  /* 0x00010000c0047810 */ /* 0x000fe20007ffe0ff */
[--C-:B------:R-:W-:Y:S01]  /*5f40*/  FFMA.FTZ R194, R194, UR4, -R211.reuse ;  /* 0x00000004c2c27c23 */ /* 0x100fe200080108d3 */
[C---:B------:R-:W-:Y:S01]  /*5f50*/  FSETP.NEU.FTZ.AND P1, PT, R3.reuse, -INF , PT ;  /* 0xff8000000300780b */ /* 0x040fe20003f3d000 */
[----:B------:R-:W-:Y:S01]  /*5f60*/  FMUL.FTZ R202, R3, UR4 ;  /* 0x0000000403ca7c20 */ /* 0x000fe20008410000 */
[----:B------:R-:W-:Y:S01]  /*5f70*/  @P0 IADD3 R191, PT, PT, R4, -0x40, RZ ;  /* 0xffffffc004bf0810 */ /* 0x000fe20007ffe0ff */
[----:B------:R-:W1:Y:S01]  /*5f80*/  MUFU.EX2 R187, R187 ;  /* 0x000000bb00bb7308 */ /* 0x000e620000000800 */
[--C-:B------:R-:W-:Y:S01]  /*5f90*/  FFMA.FTZ R196, R196, UR4, -R211.reuse ;  /* 0x00000004c4c47c23 */ /* 0x100fe200080108d3 */
[--C-:B------:R-:W-:Y:S01]  /*5fa0*/  FFMA.FTZ R241, R204, UR4, -R211.reuse ;  /* 0x00000004ccf17c23 */ /* 0x100fe200080108d3 */
[----:B------:R-:W-:Y:S01]  /*5fb0*/  FSEL R202, R202, RZ, P1 ;  /* 0x000000ffcaca7208 */ /* 0x000fe20000800000 */
[----:B------:R-:W2:Y:S01]  /*5fc0*/  LDSM.16.MT88.4 R48, [R191] ;  /* 0x00000000bf30783b */ /* 0x000ea20000004200 */
[----:B------:R-:W-:Y:S01]  /*5fd0*/  IADD3 R189, PT, PT, R76, R191, RZ ;  /* 0x000000bf4cbd7210 */ /* 0x000fe20007ffe0ff */
[--C-:B------:R-:W-:Y:S01]  /*5fe0*/  FFMA.FTZ R210, R210, UR4, -R211.reuse ;  /* 0x00000004d2d27c23 */ /* 0x100fe200080108d3 */
[--C-:B------:R-:W-:Y:S01]  /*5ff0*/  FFMA.FTZ R206, R206, UR4, -R211.reuse ;  /* 0x00000004cece7c23 */ /* 0x100fe200080108d3 */
[--C-:B------:R-:W-:Y:S01]  /*6000*/  FFMA.FTZ R188, R23, UR4, -R202.reuse ;  /* 0x0000000417bc7c23 */ /* 0x100fe200080108ca */
[--C-:B------:R-:W-:Y:S01]  /*6010*/  FFMA.FTZ R185, R25, UR4, -R202.reuse ;  /* 0x0000000419b97c23 */ /* 0x100fe200080108ca */
[--C-:B------:R-:W-:Y:S01]  /*6020*/  FFMA.FTZ R184, R21, UR4, -R202.reuse ;  /* 0x0000000415b87c23 */ /* 0x100fe200080108ca */
[--C-:B------:R-:W-:Y:S01]  /*6030*/  FFMA.FTZ R181, R19, UR4, -R202.reuse ;  /* 0x0000000413b57c23 */ /* 0x100fe200080108ca */
[----:B------:R-:W3:Y:S01]  /*6040*/  LDSM.16.MT88.4 R56, [R189] ;  /* 0x00000000bd38783b */ /* 0x000ee20000004200 */
[----:B------:R-:W-:Y:S01]  /*6050*/  MUFU.EX2 R186, R186 ;  /* 0x000000ba00ba7308 */ /* 0x000fe20000000800 */
[--C-:B------:R-:W-:Y:S01]  /*6060*/  FFMA.FTZ R176, R11, UR4, -R202.reuse ;  /* 0x000000040bb07c23 */ /* 0x100fe200080108ca */
[--C-:B------:R-:W-:Y:S01]  /*6070*/  FFMA.FTZ R165, R9, UR4, -R202.reuse ;  /* 0x0000000409a57c23 */ /* 0x100fe200080108ca */
[----:B------:R-:W4:Y:S01]  /*6080*/  LDSM.16.MT88.4 R80, [R191+0x2000] ;  /* 0x00200000bf50783b */ /* 0x000f220000004200 */
[--C-:B------:R-:W-:Y:S01]  /*6090*/  FFMA.FTZ R180, R17, UR4, -R202.reuse ;  /* 0x0000000411b47c23 */ /* 0x100fe200080108ca */
[--C-:B------:R-:W-:Y:S01]  /*60a0*/  FFMA.FTZ R177, R13, UR4, -R202.reuse ;  /* 0x000000040db17c23 */ /* 0x100fe200080108ca */
[----:B-1----:R-:W-:Y:S01]  /*60b0*/  F2FP.BF16.F32.PACK_AB R148, R187, R190 ;  /* 0x000000bebb94723e */ /* 0x002fe200000010ff */
[----:B------:R-:W1:Y:S01]  /*60c0*/  LDSM.16.MT88.4 R88, [R189+0x2000] ;  /* 0x00200000bd58783b */ /* 0x000e620000004200 */
[----:B------:R-:W5:Y:S01]  /*60d0*/  MUFU.EX2 R183, R183 ;  /* 0x000000b700b77308 */ /* 0x000f620000000800 */
[--C-:B------:R-:W-:Y:S01]  /*60e0*/  FFMA.FTZ R198, R215, UR4, -R202.reuse ;  /* 0x00000004d7c67c23 */ /* 0x100fe200080108ca */
[--C-:B------:R-:W-:Y:S01]  /*60f0*/  FFMA.FTZ R199, R199, UR4, -R202.reuse ;  /* 0x00000004c7c77c23 */ /* 0x100fe200080108ca */
[----:B------:R-:W1:Y:S01]  /*6100*/  LDSM.16.MT88.4 R112, [R191+0x4000] ;  /* 0x00400000bf70783b */ /* 0x000e620000004200 */
[--C-:B------:R-:W-:Y:S01]  /*6110*/  FFMA.FTZ R200, R213, UR4, -R202.reuse ;  /* 0x00000004d5c87c23 */ /* 0x100fe200080108ca */
[--C-:B------:R-:W-:Y:S01]  /*6120*/  FFMA.FTZ R203, R203, UR4, -R202.reuse ;  /* 0x00000004cbcb7c23 */ /* 0x100fe200080108ca */
[--C-:B------:R-:W-:Y:S01]  /*6130*/  FFMA.FTZ R204, R209, UR4, -R202.reuse ;  /* 0x00000004d1cc7c23 */ /* 0x100fe200080108ca */
[----:B------:R-:W1:Y:S01]  /*6140*/  LDSM.16.MT88.4 R120, [R189+0x4000] ;  /* 0x00400000bd78783b */ /* 0x000e620000004200 */
[----:B------:R-:W-:Y:S01]  /*6150*/  MUFU.EX2 R188, R188 ;  /* 0x000000bc00bc7308 */ /* 0x000fe20000000800 */
[--C-:B------:R-:W-:Y:S01]  /*6160*/  FFMA.FTZ R207, R207, UR4, -R202.reuse ;  /* 0x00000004cfcf7c23 */ /* 0x100fe200080108ca */
[--C-:B------:R-:W-:Y:S01]  /*6170*/  FFMA.FTZ R205, R205, UR4, -R202.reuse ;  /* 0x00000004cdcd7c23 */ /* 0x100fe200080108ca */
[----:B------:R-:W1:Y:S01]  /*6180*/  LDSM.16.MT88.4 R152, [R191+0x6000] ;  /* 0x00600000bf98783b */ /* 0x000e620000004200 */
[----:B------:R-:W-:Y:S01]  /*6190*/  FFMA.FTZ R213, R208, UR4, -R211 ;  /* 0x00000004d0d57c23 */ /* 0x000fe200080108d3 */
[----:B------:R-:W-:Y:S01]  /*61a0*/  FFMA.FTZ R202, R201, UR4, -R202 ;  /* 0x00000004c9ca7c23 */ /* 0x000fe200080108ca */
[----:B------:R-:W-:Y:S01]  /*61b0*/  FADD.FTZ R187, R190, R187 ;  /* 0x000000bbbebb7221 */ /* 0x000fe20000010000 */
[----:B------:R-:W1:Y:S01]  /*61c0*/  LDSM.16.MT88.4 R4, [R189+0x6000] ;  /* 0x00600000bd04783b */ /* 0x000e620000004200 */
[----:B------:R-:W2:Y:S01]  /*61d0*/  MUFU.EX2 R185, R185 ;  /* 0x000000b900b97308 */ /* 0x000ea20000000800 */
[C---:B-----5:R-:W-:Y:S01]  /*61e0*/  F2FP.BF16.F32.PACK_AB R150, R183.reuse, R186 ;  /* 0x000000bab796723e */ /* 0x060fe200000010ff */
[----:B------:R-:W-:Y:S01]  /*61f0*/  FADD.FTZ R186, R186, R187 ;  /* 0x000000bbbaba7221 */ /* 0x000fe20000010000 */
[----:B------:R-:W5:Y:S03]  /*6200*/  LDSM.16.MT88.4 R8, [R197+0x14800] ;  /* 0x01480000c508783b */ /* 0x000f660000004200 */
[----:B------:R-:W-:Y:S01]  /*6210*/  FADD.FTZ R183, R183, R186 ;  /* 0x000000bab7b77221 */ /* 0x000fe20000010000 */
[----:B------:R-:W5:Y:S01]  /*6220*/  LDSM.16.MT88.4 R16, [R197+0x10800] ;  /* 0x01080000c510783b */ /* 0x000f620000004200 */
[----:B------:R-:W-:Y:S03]  /*6230*/  MUFU.EX2 R184, R184 ;  /* 0x000000b800b87308 */ /* 0x000fe60000000800 */
[----:B------:R-:W5:Y:S04]  /*6240*/  LDSM.16.MT88.4 R12, [R197+0x12800] ;  /* 0x01280000c50c783b */ /* 0x000f680000004200 */
[----:B------:R-:W5:Y:S01]  /*6250*/  LDSM.16.MT88.4 R20, [R191+0x800] ;  /* 0x00080000bf14783b */ /* 0x000f620000004200 */
[----:B------:R-:W3:Y:S01]  /*6260*/  MUFU.EX2 R181, R181 ;  /* 0x000000b500b57308 */ /* 0x000ee20000000800 */
[----:B--2---:R-:W-:Y:S01]  /*6270*/  F2FP.BF16.F32.PACK_AB R149, R185, R188 ;  /* 0x000000bcb995723e */ /* 0x004fe200000010ff */
[----:B------:R-:W-:Y:S01]  /*6280*/  FADD.FTZ R185, R188, R185 ;  /* 0x000000b9bcb97221 */ /* 0x000fe20000010000 */
[----:B------:R-:W-:Y:S04]  /*6290*/  LDSM.16.MT88.4 R32, [R189+0x800] ;  /* 0x00080000bd20783b */ /* 0x000fe80000004200 */
[----:B------:R-:W-:Y:S01]  /*62a0*/  LDSM.16.MT88.4 R24, [R189+0x2800] ;  /* 0x00280000bd18783b */ /* 0x000fe20000004200 */
[----:B------:R-:W-:Y:S08]  /*62b0*/  MUFU.EX2 R182, R182 ;  /* 0x000000b600b67308 */ /* 0x000ff00000000800 */
[----:B------:R-:W2:Y:S01]  /*62c0*/  MUFU.EX2 R179, R179 ;  /* 0x000000b300b37308 */ /* 0x000ea20000000800 */
[----:B---3--:R-:W-:Y:S01]  /*62d0*/  F2FP.BF16.F32.PACK_AB R151, R181, R184 ;  /* 0x000000b8b597723e */ /* 0x008fe200000010ff */
        /* <DEDUP_REMOVED lines=12> */
[----:B------:R-:W5:Y:S01]  /*63a0*/  MUFU.EX2 R165, R165 ;  /* 0x000000a500a57308 */ /* 0x000f620000000800 */
[C---:B------:R-:W-:Y:S07]  /*63b0*/  HMMA.16816.F32.BF16 R160, R148.reuse, R156, RZ ;  /* 0x0000009c94a0723c */ /* 0x040fee00000418ff */
[----:B------:R-:W-:Y:S01]  /*63c0*/  MUFU.EX2 R193, R193 ;  /* 0x000000c100c17308 */ /* 0x000fe20000000800 */
[C---:B------:R-:W-:Y:S07]  /*63d0*/  HMMA.16816.F32.BF16 R44, R148.reuse, R48, RZ ;  /* 0x00000030942c723c */ /* 0x040fee00000418ff */
[----:B------:R-:W5:Y:S01]  /*63e0*/  MUFU.EX2 R194, R194 ;  /* 0x000000c200c27308 */ /* 0x000f620000000800 */
[C---:B------:R-:W-:Y:S07]  /*63f0*/  HMMA.16816.F32.BF16 R52, R148.reuse, R56, RZ ;  /* 0x000000389434723c */ /* 0x040fee00000418ff */
[----:B------:R-:W-:Y:S01]  /*6400*/  MUFU.EX2 R195, R195 ;  /* 0x000000c300c37308 */ /* 0x000fe20000000800 */
[C---:B------:R-:W-:Y:S07]  /*6410*/  HMMA.16816.F32.BF16 R60, R148.reuse, R64, RZ ;  /* 0x00000040943c723c */ /* 0x040fee00000418ff */
[----:B------:R-:W-:Y:S01]  /*6420*/  MUFU.EX2 R196, R196 ;  /* 0x000000c400c47308 */ /* 0x000fe20000000800 */
[C---:B----4-:R-:W-:Y:S07]  /*6430*/  HMMA.16816.F32.BF16 R76, R148.reuse, R80, RZ ;  /* 0x00000050944c723c */ /* 0x050fee00000418ff */
[----:B------:R-:W-:Y:S01]  /*6440*/  MUFU.EX2 R198, R198 ;  /* 0x000000c600c67308 */ /* 0x000fe20000000800 */
[C---:B-1----:R-:W-:Y:S07]  /*6450*/  HMMA.16816.F32.BF16 R84, R148.reuse, R88, RZ ;  /* 0x000000589454723c */ /* 0x042fee00000418ff */
[----:B------:R-:W1:Y:S01]  /*6460*/  MUFU.EX2 R199, R199 ;  /* 0x000000c700c77308 */ /* 0x000e620000000800 */
        /* <DEDUP_REMOVED lines=30> */
[----:B--2---:R-:W-:Y:S01]  /*6650*/  F2FP.BF16.F32.PACK_AB R4, R179, R182 ;  /* 0x000000b6b304723e */ /* 0x004fe200000010ff */
[----:B------:R-:W-:Y:S01]  /*6660*/  FADD.FTZ R182, R182, R183 ;  /* 0x000000b7b6b67221 */ /* 0x000fe20000010000 */
[----:B---3--:R-:W-:Y:S01]  /*6670*/  F2FP.BF16.F32.PACK_AB R5, R177, R180 ;  /* 0x000000b4b105723e */ /* 0x008fe200000010ff */
[----:B------:R-:W-:-:S02]  /*6680*/  FADD.FTZ R180, R180, R181 ;  /* 0x000000b5b4b47221 */ /* 0x000fc40000010000 */
[----:B------:R-:W-:Y:S02]  /*6690*/  FADD.FTZ R179, R179, R182 ;  /* 0x000000b6b3b37221 */ /* 0x000fe40000010000 */
[----:B------:R-:W-:Y:S01]  /*66a0*/  HMMA.16816.F32.BF16 R148, R148, R6, RZ ;  /* 0x000000069494723c */ /* 0x000fe200000418ff */
[----:B------:R-:W-:Y:S01]  /*66b0*/  F2FP.BF16.F32.PACK_AB R6, R167, R178 ;  /* 0x000000b2a706723e */ /* 0x000fe200000010ff */
[----:B------:R-:W-:Y:S01]  /*66c0*/  FADD.FTZ R177, R177, R180 ;  /* 0x000000b4b1b17221 */ /* 0x000fe20000010000 */
[----:B-----5:R-:W-:-:S03]  /*66d0*/  F2FP.BF16.F32.PACK_AB R7, R165, R176 ;  /* 0x000000b0a507723e */ /* 0x020fc600000010ff */
[----:B------:R-:W-:-:S04]  /*66e0*/  FADD.FTZ R176, R176, R177 ;  /* 0x000000b1b0b07221 */ /* 0x000fc80000010000 */
[----:B------:R-:W-:Y:S01]  /*66f0*/  HMMA.16816.F32.BF16 R100, R4, R8, R100 ;  /* 0x000000080464723c */ /* 0x000fe20000041864 */
[----:B------:R-:W-:-:S07]  /*6700*/  FADD.FTZ R165, R165, R176 ;  /* 0x000000b0a5a57221 */ /* 0x000fce0000010000 */
[C---:B------:R-:W-:Y:S01]  /*6710*/  HMMA.16816.F32.BF16 R104, R4.reuse, R10, R104 ;  /* 0x0000000a0468723c */ /* 0x040fe20000041868 */
[----:B------:R-:W2:Y:S07]  /*6720*/  LDSM.16.MT88.4 R8, [R191+0x4800] ;  /* 0x00480000bf08783b */ /* 0x000eae0000004200 */
[C---:B------:R-:W-:Y:S08]  /*6730*/  HMMA.16816.F32.BF16 R36, R4.reuse, R16, R36 ;  /* 0x000000100424723c */ /* 0x040ff00000041824 */
[C---:B------:R-:W-:Y:S01]  /*6740*/  HMMA.16816.F32.BF16 R40, R4.reuse, R18, R40 ;  /* 0x000000120428723c */ /* 0x040fe20000041828 */
[----:B------:R-:W3:Y:S07]  /*6750*/  LDSM.16.MT88.4 R16, [R191+0x2800] ;  /* 0x00280000bf10783b */ /* 0x000eee0000004200 */
[C---:B------:R-:W-:Y:S08]  /*6760*/  HMMA.16816.F32.BF16 R68, R4.reuse, R12, R68 ;  /* 0x0000000c0444723c */ /* 0x040ff00000041844 */
[C---:B------:R-:W-:Y:S01]  /*6770*/  HMMA.16816.F32.BF16 R72, R4.reuse, R14, R72 ;  /* 0x0000000e0448723c */ /* 0x040fe20000041848 */
[----:B------:R-:W5:Y:S07]  /*6780*/  LDSM.16.MT88.4 R12, [R192+0x14800] ;  /* 0x01480000c00c783b */ /* 0x000f6e0000004200 */
[C---:B------:R-:W-:Y:S08]  /*6790*/  HMMA.16816.F32.BF16 R44, R4.reuse, R20, R44 ;  /* 0x00000014042c723c */ /* 0x040ff0000004182c */
[C---:B--2---:R-:W-:Y:S08]  /*67a0*/  HMMA.16816.F32.BF16 R108, R4.reuse, R8, R108 ;  /* 0x00000008046c723c */ /* 0x044ff0000004186c */
[C---:B------:R-:W-:Y:S01]  /*67b0*/  HMMA.16816.F32.BF16 R112, R4.reuse, R10, R112 ;  /* 0x0000000a0470723c */ /* 0x040fe20000041870 */
[----:B------:R-:W2:Y:S07]  /*67c0*/  LDSM.16.MT88.4 R8, [R189+0x6800] ;  /* 0x00680000bd08783b */ /* 0x000eae0000004200 */
[C---:B---3--:R-:W-:Y:S08]  /*67d0*/  HMMA.16816.F32.BF16 R76, R4.reuse, R16, R76 ;  /* 0x00000010044c723c */ /* 0x048ff0000004184c */
[C---:B------:R-:W-:Y:S01]  /*67e0*/  HMMA.16816.F32.BF16 R80, R4.reuse, R18, R80 ;  /* 0x000000120450723c */ /* 0x040fe20000041850 */
[----:B------:R-:W3:Y:S07]  /*67f0*/  LDSM.16.MT88.4 R16, [R192+0x16800] ;  /* 0x01680000c010783b */ /* 0x000eee0000004200 */
[C---:B-----5:R-:W-:Y:S08]  /*6800*/  HMMA.16816.F32.BF16 R92, R4.reuse, R12, R92 ;  /* 0x0000000c045c723c */ /* 0x060ff0000004185c */
[C---:B------:R-:W-:Y:S01]  /*6810*/  HMMA.16816.F32.BF16 R96, R4.reuse, R14, R96 ;  /* 0x0000000e0460723c */ /* 0x040fe20000041860 */
[----:B------:R-:W5:Y:S07]  /*6820*/  LDSM.16.MT88.4 R12, [R191+0x6800] ;  /* 0x00680000bf0c783b */ /* 0x000f6e0000004200 */
        /* <DEDUP_REMOVED lines=8> */
[C---:B-----5:R-:W-:Y:S08]  /*68b0*/  HMMA.16816.F32.BF16 R140, R4.reuse, R12, R140 ;  /* 0x0000000c048c723c */ /* 0x060ff0000004188c */
        /* <DEDUP_REMOVED lines=17> */
[C---:B-1----:R-:W-:Y:S08]  /*69d0*/  HMMA.16816.F32.BF16 R116, R4.reuse, R20, R116 ;  /* 0x000000140474723c */ /* 0x042ff00000041874 */
[----:B------:R-:W-:Y:S01]  /*69e0*/  HMMA.16816.F32.BF16 R120, R4, R22, R120 ;  /* 0x000000160478723c */ /* 0x000fe20000041878 */
[----:B------:R-:W-:Y:S01]  /*69f0*/  F2FP.BF16.F32.PACK_AB R4, R194, R193 ;  /* 0x000000c1c204723e */ /* 0x000fe200000010ff */
[----:B------:R-:W-:Y:S01]  /*6a00*/  LDSM.16.MT88.4 R20, [R197+0x15000] ;  /* 0x01500000c514783b */ /* 0x000fe20000004200 */
[----:B------:R-:W-:Y:S01]  /*6a10*/  F2FP.BF16.F32.PACK_AB R5, R199, R198 ;  /* 0x000000c6c705723e */ /* 0x000fe200000010ff */
[----:B------:R-:W-:Y:S01]  /*6a20*/  FADD.FTZ R198, R198, R165 ;  /* 0x000000a5c6c67221 */ /* 0x000fe20000010000 */
[----:B------:R-:W-:-:S02]  /*6a30*/  F2FP.BF16.F32.PACK_AB R6, R196, R195 ;  /* 0x000000c3c406723e */ /* 0x000fc400000010ff */
[----:B----4-:R-:W-:Y:S01]  /*6a40*/  F2FP.BF16.F32.PACK_AB R7, R203, R200 ;  /* 0x000000c8cb07723e */ /* 0x010fe200000010ff */
[----:B------:R-:W-:-:S04]  /*6a50*/  FADD.FTZ R199, R199, R198 ;  /* 0x000000c6c7c77221 */ /* 0x000fc80000010000 */
[----:B------:R-:W-:Y:S02]  /*6a60*/  FADD.FTZ R200, R200, R199 ;  /* 0x000000c7c8c87221 */ /* 0x000fe40000010000 */
[----:B--2---:R-:W-:Y:S02]  /*6a70*/  HMMA.16816.F32.BF16 R132, R4, R8, R132 ;  /* 0x000000080484723c */ /* 0x004fe40000041884 */
[----:B------:R-:W-:-:S06]  /*6a80*/  FADD.FTZ R203, R203, R200 ;  /* 0x000000c8cbcb7221 */ /* 0x000fcc0000010000 */
[C---:B------:R-:W-:Y:S01]  /*6a90*/  HMMA.16816.F32.BF16 R136, R4.reuse, R10, R136 ;  /* 0x0000000a0488723c */ /* 0x040fe20000041888 */
[----:B------:R-:W1:Y:S07]  /*6aa0*/  LDSM.16.MT88.4 R8, [R189+0x3000] ;  /* 0x00300000bd08783b */ /* 0x000e6e0000004200 */
[C---:B---3--:R-:W-:Y:S08]  /*6ab0*/  HMMA.16816.F32.BF16 R68, R4.reuse, R12, R68 ;  /* 0x0000000c0444723c */ /* 0x048ff00000041844 */
        /* <DEDUP_REMOVED lines=103> */
[----:B------:R-:W1:Y:S01]  /*7130*/  S2R R212, SR_TID.X ;  /* 0x0000000000d47919 */ /* 0x000e620000002100 */
[----:B------:R-:W-:Y:S01]  /*7140*/  IMAD.U32 R7, RZ, RZ, UR21 ;  /* 0x00000015ff077e24 */ /* 0x000fe2000f8e00ff */
[----:B------:R-:W2:Y:S01]  /*7150*/  LDCU UR4, c[0x0][0x440] ;  /* 0x00008800ff0477ac */ /* 0x000ea20008000800 */
[----:B------:R-:W3:Y:S01]  /*7160*/  LDC.64 R226, c[0x0][0x3c0] ;  /* 0x0000f000ffe27b82 */ /* 0x000ee20000000a00 */
[----:B------:R-:W-:Y:S02]  /*7170*/  IMAD.MOV.U32 R218, RZ, RZ, 0x20 ;  /* 0x00000020ffda7424 */ /* 0x000fe400078e00ff */
[----:B------:R-:W-:Y:S01]  /*7180*/  IMAD R7, R7, 0x40, R2 ;  /* 0x0000004007077824 */ /* 0x000fe200078e0202 */
[----:B------:R-:W-:Y:S01]  /*7190*/  UMOV UR6, 0x400 ;  /* 0x0000040000067882 */ /* 0x000fe20000000000 */
[----:B------:R-:W-:Y:S01]  /*71a0*/  IMAD.U32 R231, RZ, RZ, UR23 ;  /* 0x00000017ffe77e24 */ /* 0x000fe2000f8e00ff */
[----:B------:R-:W-:Y:S01]  /*71b0*/  ULEA UR6, UR7, UR6, 0x18 ;  /* 0x0000000607067291 */ /* 0x000fe2000f8ec0ff */
[----:B------:R-:W-:Y:S01]  /*71c0*/  IMAD.MOV.U32 R213, RZ, RZ, 0x20 ;  /* 0x00000020ffd57424 */ /* 0x000fe200078e00ff */
[----:B------:R-:W-:Y:S01]  /*71d0*/  SEL R218, R218, 0xffffffe0, !P2 ;  /* 0xffffffe0dada7807 */ /* 0x000fe20005000000 */
[----:B------:R-:W-:Y:S01]  /*71e0*/  VIADD R234, R0, UR23 ;  /* 0x0000001700ea7c36 */ /* 0x000fe20008000000 */
[----:B------:R-:W-:Y:S01]  /*71f0*/  ULEA.HI.SX32 UR11, UR11, 0xfffffffe, 0x1a ;  /* 0xfffffffe0b0b7891 */ /* 0x000fe2000f8fd2ff */
[----:B------:R-:W-:Y:S01]  /*7200*/  IMAD.MOV.U32 R0, RZ, RZ, R3 ;  /* 0x000000ffff007224 */ /* 0x000fe200078e0003 */
[----:B------:R-:W-:Y:S01]  /*7210*/  LEA R233, R166, UR6, 0x1 ;  /* 0x00000006a6e97c11 */ /* 0x000fe2000f8e08ff */
[----:B------:R-:W-:Y:S01]  /*7220*/  IMAD.MOV.U32 R165, RZ, RZ, R164 ;  /* 0x000000ffffa57224 */ /* 0x000fe200078e00a4 */
[----:B------:R-:W4:Y:S01]  /*7230*/  LDCU UR8, c[0x0][0x440] ;  /* 0x00008800ff0877ac */ /* 0x000f220008000800 */
[----:B------:R-:W-:Y:S01]  /*7240*/  IMAD.MOV.U32 R217, RZ, RZ, 0x40 ;  /* 0x00000040ffd97424 */ /* 0x000fe200078e00ff */
[C---:B---3--:R-:W-:Y:S01]  /*7250*/  SHF.L.U64.HI R235, R226.reuse, 0x4, R227 ;  /* 0x00000004e2eb7819 */ /* 0x048fe200000102e3 */
[----:B------:R-:W-:-:S02]  /*7260*/  IMAD.SHL.U32 R236, R226, 0x10, RZ ;  /* 0x00000010e2ec7824 */ /* 0x000fc400078e00ff */
[C---:B-1----:R-:W-:Y:S01]  /*7270*/  IMAD.SHL.U32 R219, R212.reuse, 0x40, RZ ;  /* 0x00000040d4db7824 */ /* 0x042fe200078e00ff */
[--C-:B------:R-:W-:Y:S01]  /*7280*/  SHF.R.U32.HI R238, RZ, 0x2, R212.reuse ;  /* 0x00000002ffee7819 */ /* 0x100fe200000116d4 */
[C---:B------:R-:W-:Y:S01]  /*7290*/  IMAD.SHL.U32 R2, R212.reuse, 0x8, RZ ;  /* 0x00000008d4027824 */ /* 0x040fe200078e00ff */
[----:B------:R-:W-:Y:S01]  /*72a0*/  SHF.R.U32.HI R4, RZ, 0x1, R212 ;  /* 0x00000001ff047819 */ /* 0x000fe200000116d4 */
[C---:B------:R-:W-:Y:S01]  /*72b0*/  IMAD.SHL.U32 R216, R212.reuse, 0x40, RZ ;  /* 0x00000040d4d87824 */ /* 0x040fe200078e00ff */
[----:B------:R-:W-:Y:S01]  /*72c0*/  LOP3.LUT R5, R219, 0x1c0, RZ, 0xc0, !PT ;  /* 0x000001c0db057812 */ /* 0x000fe200078ec0ff */
[----:B------:R-:W-:Y:S01]  /*72d0*/  IMAD.SHL.U32 R232, R212, 0x20, RZ ;  /* 0x00000020d4e87824 */ /* 0x000fe200078e00ff */
[----:B------:R-:W-:Y:S02]  /*72e0*/  LOP3.LUT R238, R238, 0x7, RZ, 0xc0, !PT ;  /* 0x00000007eeee7812 */ /* 0x000fe400078ec0ff */
[----:B------:R-:W-:Y:S02]  /*72f0*/  LOP3.LUT R5, R5, 0x38, R2, 0xf8, !PT ;  /* 0x0000003805057812 */ /* 0x000fe400078ef802 */
[----:B------:R-:W-:Y:S01]  /*7300*/  LOP3.LUT R215, R216, 0x1c0, RZ, 0xc0, !PT ;  /* 0x000001c0d8d77812 */ /* 0x000fe200078ec0ff */
[----:B------:R-:W-:Y:S01]  /*7310*/  IMAD.IADD R238, R238, 0x1, R7 ;  /* 0x00000001eeee7824 */ /* 0x000fe200078e0207 */
[----:B------:R-:W-:Y:S01]  /*7320*/  LOP3.LUT R4, R5, 0x8, R4, 0x78, !PT ;  /* 0x0000000805047812 */ /* 0x000fe200078e7804 */
[----:B------:R-:W-:Y:S01]  /*7330*/  IMAD.U32 R5, RZ, RZ, UR22 ;  /* 0x00000016ff057e24 */ /* 0x000fe2000f8e00ff */
[----:B------:R-:W-:-:S02]  /*7340*/  LOP3.LUT R6, R2, 0x38, RZ, 0xc0, !PT ;  /* 0x0000003802067812 */ /* 0x000fc400078ec0ff */
[----:B------:R-:W-:Y:S02]  /*7350*/  LOP3.LUT R215, R215, 0x38, R2, 0xf8, !PT ;  /* 0x00000038d7d77812 */ /* 0x000fe400078ef802 */
[----:B------:R-:W-:Y:S02]  /*7360*/  LOP3.LUT R219, R4, 0x200, R219, 0xf8, !PT ;  /* 0x0000020004db7812 */ /* 0x000fe400078ef8db */
[----:B--2---:R-:W-:Y:S01]  /*7370*/  ISETP.GE.AND P1, PT, R6, UR4, PT ;  /* 0x0000000406007c0c */ /* 0x004fe2000bf26270 */
[----:B------:R-:W1:Y:S01]  /*7380*/  LDCU UR4, c[0x0][0x45c] ;  /* 0x00008b80ff0477ac */ /* 0x000e620008000800 */
[----:B------:R-:W-:Y:S01]  /*7390*/  IADD3 R6, PT, PT, R5, -UR23, R238 ;  /* 0x8000001705067c10 */ /* 0x000fe2000fffe0ee */
[----:B------:R-:W-:Y:S01]  /*73a0*/  VIADD R238, R238, UR22 ;  /* 0x00000016eeee7c36 */ /* 0x000fe20008000000 */
[----:B------:R-:W-:Y:S02]  /*73b0*/  LOP3.LUT R214, R216, 0x400, RZ, 0xc0, !PT ;  /* 0x00000400d8d67812 */ /* 0x000fe400078ec0ff */
[----:B------:R-:W-:-:S02]  /*73c0*/  LOP3.LUT R5, R215, 0x8, R212, 0x78, !PT ;  /* 0x00000008d7057812 */ /* 0x000fc400078e78d4 */
[----:B------:R-:W-:Y:S02]  /*73d0*/  LEA R219, R219, UR6, 0x1 ;  /* 0x00000006dbdb7c11 */ /* 0x000fe4000f8e08ff */
[----:B------:R-:W-:Y:S01]  /*73e0*/  LOP3.LUT P0, RZ, R212, 0x2, RZ, 0xc0, !PT ;  /* 0x00000002d4ff7812 */ /* 0x000fe2000780c0ff */
[----:B------:R-:W-:Y:S01]  /*73f0*/  IMAD R214, R5, 0x2, R214 ;  /* 0x0000000205d67824 */ /* 0x000fe200078e02d6 */
[----:B------:R-:W-:Y:S01]  /*7400*/  IADD3 R231, PT, PT, R6, 0x8, R231 ;  /* 0x0000000806e77810 */ /* 0x000fe20007ffe0e7 */
[----:B------:R-:W-:Y:S01]  /*7410*/  IMAD.IADD R218, R218, 0x1, R219 ;  /* 0x00000001dada7824 */ /* 0x000fe200078e02db */
[----:B------:R-:W-:Y:S01]  /*7420*/  LOP3.LUT R237, R2, 0x38, RZ, 0xc0, !PT ;  /* 0x0000003802ed7812 */ /* 0x000fe200078ec0ff */
[----:B------:R-:W-:Y:S01]  /*7430*/  VIADD R240, R219, 0x10000 ;  /* 0x00010000dbf07836 */ /* 0x000fe20000000000 */
[----:B------:R-:W-:Y:S01]  /*7440*/  SEL R213, R213, 0xffffffe0, !P0 ;  /* 0xffffffe0d5d57807 */ /* 0x000fe20004000000 */
[----:B----4-:R-:W-:Y:S06]  /*7450*/  BRA `(.L_x_145) ;  /* 0x0000000400987947 */ /* 0x010fec0003800000 */
.L_x_147:
[----:B------:R-:W1:Y:S01]  /*7460*/  LDC.64 R2, c[0x0][0x3b8] ;  /* 0x0000ee00ff027b82 */ /* 0x000e620000000a00 */
[----:B------:R-:W-:Y:S06]  /*7470*/  UIADD3 UR7, UPT, UPT, UR11, -0x1, URZ ;  /* 0xffffffff0b077890 */ /* 0x000fec000fffe0ff */
        /* <DEDUP_REMOVED lines=10> */
[----:B------:R1:W-:Y:S01]  /*7520*/  @!P1 LDGSTS.E.BYPASS.LTC128B.128 [R233+0x8000], desc[UR24][R172.64] ;  /* 0x08000000ace99fae */ /* 0x0003e2000b981a18 */
[----:B------:R-:W-:Y:S02]  /*7530*/  LEA.HI.X R168, R174, R166, R170, 0x6, P5 ;  /* 0x000000a6aea87211 */ /* 0x000fe400028f34aa */
[-C--:B------:R-:W-:Y:S01]  /*7540*/  LEA R171, P5, R2, R169.reuse, 0x5 ;  /* 0x000000a902ab7211 */ /* 0x080fe200078a28ff */
[----:B------:R1:W-:Y:S01]  /*7550*/  @P1 STS.128 [R233+0x8000], RZ ;  /* 0x008000ffe9001388 */ /* 0x0003e20000000c00 */
[----:B------:R-:W-:Y:S02]  /*7560*/  IADD3 R164, P6, PT, R164, R169, RZ ;  /* 0x000000a9a4a47210 */ /* 0x000fe40007fde0ff */
[----:B------:R-:W-:Y:S01]  /*7570*/  LEA.HI.X R2, R2, R168, R3, 0x5, P5 ;  /* 0x000000a802027211 */ /* 0x000fe200028f2c03 */
[----:B------:R-:W-:Y:S01]  /*7580*/  @!PT LDS RZ, [RZ] ;  /* 0x00000000fffff984 */ /* 0x000fe20000000800 */
[----:B------:R-:W-:Y:S01]  /*7590*/  @!PT LDS RZ, [RZ] ;  /* 0x00000000fffff984 */ /* 0x000fe20000000800 */
[----:B------:R-:W-:Y:S01]  /*75a0*/  @!PT LDS RZ, [RZ] ;  /* 0x00000000fffff984 */ /* 0x000fe20000000800 */
[----:B------:R1:W-:Y:S01]  /*75b0*/  @!P4 LDGSTS.E.BYPASS.LTC128B.128 [R233+0xa000], desc[UR24][R172.64+0x80] ;  /* 0x0a000080ace9cfae */ /* 0x0003e2000b981a18 */
[CC--:B------:R-:W-:Y:S01]  /*75c0*/  LEA R174, P5, R169.reuse, R230.reuse, 0x1 ;  /* 0x000000e6a9ae7211 */ /* 0x0c0fe200078a08ff */
[--C-:B------:R-:W-:Y:S01]  /*75d0*/  IMAD.X R166, R166, 0x1, R168.reuse, P6 ;  /* 0x00000001a6a67824 */ /* 0x100fe200030e06a8 */
[CC--:B------:R-:W-:Y:S01]  /*75e0*/  LEA R176, P6, R164.reuse, R230.reuse, 0x1 ;  /* 0x000000e6a4b07211 */ /* 0x0c0fe200078c08ff */
[----:B------:R1:W-:Y:S01]  /*75f0*/  @P4 STS.128 [R233+0xa000], RZ ;  /* 0x00a000ffe9004388 */ /* 0x0003e20000000c00 */
[-C--:B------:R-:W-:Y:S02]  /*7600*/  LEA.HI.X R175, R169, R229.reuse, R168, 0x1, P5 ;  /* 0x000000e5a9af7211 */ /* 0x080fe400028f0ca8 */
[-C--:B------:R-:W-:Y:S01]  /*7610*/  LEA.HI.X R177, R164, R229.reuse, R166, 0x1, P6 ;  /* 0x000000e5a4b17211 */ /* 0x080fe200030f0ca6 */
[----:B------:R-:W-:Y:S01]  /*7620*/  @!PT LDS RZ, [RZ] ;  /* 0x00000000fffff984 */ /* 0x000fe20000000800 */
[----:B------:R-:W-:Y:S01]  /*7630*/  @!PT LDS RZ, [RZ] ;  /* 0x00000000fffff984 */ /* 0x000fe20000000800 */
[----:B------:R-:W-:Y:S01]  /*7640*/  @!PT LDS RZ, [RZ] ;  /* 0x00000000fffff984 */ /* 0x000fe20000000800 */
[----:B------:R1:W-:Y:S01]  /*7650*/  @!P3 LDGSTS.E.BYPASS.LTC128B.128 [R233+0xc000], desc[UR24][R172.64+0x100] ;  /* 0x0c000100ace9bfae */ /* 0x0003e2000b981a18 */
[C---:B------:R-:W-:Y:S03]  /*7660*/  LEA R168, P5, R171.reuse, R230, 0x1 ;  /* 0x000000e6aba87211 */ /* 0x040fe600078a08ff */
[----:B------:R1:W-:Y:S01]  /*7670*/  @P3 STS.128 [R233+0xc000], RZ ;  /* 0x00c000ffe9003388 */ /* 0x0003e20000000c00 */
[----:B------:R-:W-:Y:S03]  /*7680*/  LEA.HI.X R169, R171, R229, R2, 0x1, P5 ;  /* 0x000000e5aba97211 */ /* 0x000fe600028f0c02 */
        /* <DEDUP_REMOVED lines=67> */
.L_x_145:
[----:B------:R-:W-:Y:S04]  /*7ac0*/  DEPBAR.LE SB0, 0x0 ;  /* 0x000080000000791a */ /* 0x000fe80000000000 */
[----:B------:R-:W-:Y:S01]  /*7ad0*/  BAR.SYNC.DEFER_BLOCKING 0x0 ;  /* 0x0000000000007b1d */ /* 0x000fe20000010000 */
[----:B------:R-:W-:Y:S01]  /*7ae0*/  IMAD.WIDE.U32 R2, R226, UR11, RZ ;  /* 0x0000000be2027c25 */ /* 0x000fe2000f8e00ff */
[C---:B------:R-:W-:Y:S01]  /*7af0*/  LOP3.LUT R244, R237.reuse, 0x40, RZ, 0xfc, !PT ;  /* 0x00000040edf47812 */ /* 0x040fe200078efcff */
[----:B------:R-:W-:Y:S01]  /*7b00*/  UISETP.NE.AND UP0, UPT, UR11, URZ, UPT ;  /* 0x000000ff0b00728c */ /* 0x000fe2000bf05270 */
[----:B------:R-:W-:Y:S01]  /*7b10*/  LOP3.LUT R243, R237, 0x80, RZ, 0xfc, !PT ;  /* 0x00000080edf37812 */ /* 0x000fe200078efcff */
[----:B------:R-:W-:Y:S01]  /*7b20*/  IMAD R20, R227, UR11, R3 ;  /* 0x0000000be3147c24 */ /* 0x000fe2000f8e0203 */
[----:B------:R-:W-:Y:S02]  /*7b30*/  LEA R30, P2, R2, R228, 0x7 ;  /* 0x000000e4021e7211 */ /* 0x000fe400078438ff */
[----:B------:R-:W-:Y:S02]  /*7b40*/  ISETP.GE.AND P4, PT, R244, UR8, PT ;  /* 0x00000008f4007c0c */ /* 0x000fe4000bf86270 */
[C-C-:B------:R-:W-:Y:S02]  /*7b50*/  LEA.HI.X R31, R2.reuse, R225, R20.reuse, 0x7, P2 ;  /* 0x000000e1021f7211 */ /* 0x140fe400010f3c14 */
[----:B------:R-:W-:Y:S02]  /*7b60*/  ISETP.GE.AND P3, PT, R243, UR8, PT ;  /* 0x00000008f3007c0c */ /* 0x000fe4000bf66270 */
[----:B------:R-:W-:Y:S02]  /*7b70*/  LOP3.LUT R242, R237, 0xc0, RZ, 0xfc, !PT ;  /* 0x000000c0edf27812 */ /* 0x000fe400078efcff */
[----:B------:R-:W-:Y:S02]  /*7b80*/  LEA R3, P0, R2, R236, 0x6 ;  /* 0x000000ec02037211 */ /* 0x000fe400078030ff */
[----:B------:R-:W-:Y:S02]  /*7b90*/  ISETP.GE.AND P2, PT, R242, UR8, PT ;  /* 0x00000008f2007c0c */ /* 0x000fe4000bf46270 */
[C---:B------:R-:W-:Y:S02]  /*7ba0*/  LEA R28, P6, R3.reuse, R228, 0x1 ;  /* 0x000000e4031c7211 */ /* 0x040fe400078c08ff */
[----:B------:R-:W-:Y:S01]  /*7bb0*/  LEA.HI.X R20, R2, R235, R20, 0x6, P0 ;  /* 0x000000eb02147211 */ /* 0x000fe200000f3414 */
[----:B------:R-:W-:Y:S01]  /*7bc0*/  @!PT LDS RZ, [RZ] ;  /* 0x00000000fffff984 */ /* 0x000fe20000000800 */
[----:B------:R-:W-:Y:S01]  /*7bd0*/  @!PT LDS RZ, [RZ] ;  /* 0x00000000fffff984 */ /* 0x000fe20000000800 */
[----:B------:R-:W-:Y:S01]  /*7be0*/  @!PT LDS RZ, [RZ] ;  /* 0x00000000fffff984 */ /* 0x000fe20000000800 */
[----:B------:R-:W-:Y:S01]  /*7bf0*/  @!P1 LDGSTS.E.BYPASS.LTC128B.128 [R233+0x10000], desc[UR24][R30.64] ;  /* 0x100000001ee99fae */ /* 0x000fe2000b981a18 */
[C---:B------:R-:W-:Y:S02]  /*7c00*/  IADD3 R21, P5, PT, R3.reuse, R236, RZ ;  /* 0x000000ec03157210 */ /* 0x040fe40007fbe0ff */
[----:B------:R-:W-:Y:S02]  /*7c10*/  LEA.HI.X R29, R3, R225, R20, 0x1, P6 ;  /* 0x000000e1031d7211 */ /* 0x000fe400030f0c14 */
[----:B------:R-:W-:Y:S01]  /*7c20*/  @P1 STS.128 [R233+0x10000], RZ ;  /* 0x010000ffe9001388 */ /* 0x000fe20000000c00 */
[----:B------:R-:W-:Y:S01]  /*7c30*/  ISETP.GE.AND P1, PT, R237, UR8, PT ;  /* 0x00000008ed007c0c */ /* 0x000fe2000bf26270 */
[----:B------:R-:W-:Y:S01]  /*7c40*/  IMAD.X R22, R20, 0x1, R235, P5 ;  /* 0x0000000114167824 */ /* 0x000fe200028e06eb */
[C---:B------:R-:W-:Y:S02]  /*7c50*/  LEA R26, P5, R21.reuse, R228, 0x1 ;  /* 0x000000e4151a7211 */ /* 0x040fe400078a08ff */
[----:B------:R-:W-:Y:S01]  /*7c60*/  @!PT LDS RZ, [RZ] ;  /* 0x00000000fffff984 */ /* 0x000fe20000000800 */
[----:B------:R-:W-:Y:S01]  /*7c70*/  @!PT LDS RZ, [RZ] ;  /* 0x00000000fffff984 */ /* 0x000fe20000000800 */
[----:B------:R-:W-:Y:S01]  /*7c80*/  @!PT LDS RZ, [RZ] ;  /* 0x00000000fffff984 */ /* 0x000fe20000000800 */
[----:B------:R-:W-:Y:S01]  /*7c90*/  @!P4 LDGSTS.E.BYPASS.LTC128B.128 [R233+0x12000], desc[UR24][R30.64+0x80] ;  /* 0x120000801ee9cfae */ /* 0x000fe2000b981a18 */
[C---:B------:R-:W-:Y:S02]  /*7ca0*/  LEA R23, P0, R226.reuse, R3, 0x5 ;  /* 0x00000003e2177211 */ /* 0x040fe400078028ff */
[-C--:B------:R-:W-:Y:S02]  /*7cb0*/  LEA.HI.X R27, R21, R225.reuse, R22, 0x1, P5 ;  /* 0x000000e1151b7211 */ /* 0x080fe400028f0c16 */
[----:B------:R-:W-:Y:S01]  /*7cc0*/  @P4 STS.128 [R233+0x12000], RZ ;  /* 0x012000ffe9004388 */ /* 0x000fe20000000c00 */
[----:B------:R-:W-:Y:S02]  /*7cd0*/  LEA.HI.X R24, R226, R20, R227, 0x5, P0 ;  /* 0x00000014e2187211 */ /* 0x000fe400000f2ce3 */
[C---:B------:R-:W-:Y:S02]  /*7ce0*/  LEA R2, P0, R23.reuse, R228, 0x1 ;  /* 0x000000e417027211 */ /* 0x040fe400078008ff */
[----:B------:R-:W-:Y:S01]  /*7cf0*/  @!PT LDS RZ, [RZ] ;  /* 0x00000000fffff984 */ /* 0x000fe20000000800 */
[----:B------:R-:W-:Y:S01]  /*7d00*/  @!PT LDS RZ, [RZ] ;  /* 0x00000000fffff984 */ /* 0x000fe20000000800 */
[----:B------:R-:W-:Y:S01]  /*7d10*/  @!PT LDS RZ, [RZ] ;  /* 0x00000000fffff984 */ /* 0x000fe20000000800 */
[----:B------:R-:W-:Y:S01]  /*7d20*/  @!P3 LDGSTS.E.BYPASS.LTC128B.128 [R233+0x14000], desc[UR24][R30.64+0x100] ;  /* 0x140001001ee9bfae */ /* 0x000fe2000b981a18 */
[----:B------:R-:W-:Y:S02]  /*7d30*/  LOP3.LUT R221, R232, 0x7c00, RZ, 0xc0, !PT ;  /* 0x00007c00e8dd7812 */ /* 0x000fe400078ec0ff */
[----:B------:R-:W-:Y:S02]  /*7d40*/  LEA.HI.X R3, R23, R225, R24, 0x1, P0 ;  /* 0x000000e117037211 */ /* 0x000fe400000f0c18 */
[----:B------:R-:W-:Y:S01]  /*7d50*/  @P3 STS.128 [R233+0x14000], RZ ;  /* 0x014000ffe9003388 */ /* 0x000fe20000000c00 */
[----:B------:R-:W-:Y:S02]  /*7d60*/  SHF.R.U32.HI R220, RZ, 0x1, R212 ;  /* 0x00000001ffdc7819 */ /* 0x000fe400000116d4 */
[----:B------:R-:W-:Y:S02]  /*7d70*/  LOP3.LUT R166, R221, 0x200, R216, 0xf8, !PT ;  /* 0x00000200dda67812 */ /* 0x000fe400078ef8d8 */
[----:B------:R-:W-:Y:S01]  /*7d80*/  @!PT LDS RZ, [RZ] ;  /* 0x00000000fffff984 */ /* 0x000fe20000000800 */
[----:B------:R-:W-:Y:S01]  /*7d90*/  @!PT LDS RZ, [RZ] ;  /* 0x00000000fffff984 */ /* 0x000fe20000000800 */
[----:B------:R-:W-:Y:S01]  /*7da0*/  @!PT LDS RZ, [RZ] ;  /* 0x00000000fffff984 */ /* 0x000fe20000000800 */
[----:B------:R-:W-:Y:S01]  /*7db0*/  @!P2 LDGSTS.E.BYPASS.LTC128B.128 [R233+0x16000], desc[UR24][R30.64+0x180] ;  /* 0x160001801ee9afae */ /* 0x000fe2000b981a18 */
[----:B------:R-:W-:Y:S02]  /*7dc0*/  LOP3.LUT R164, R220, 0x8, RZ, 0xc0, !PT ;  /* 0x00000008dca47812 */ /* 0x000fe400078ec0ff */
[----:B------:R-:W-:Y:S02]  /*7dd0*/  LOP3.LUT P0, RZ, R212, 0x4, RZ, 0xc0, !PT ;  /* 0x00000004d4ff7812 */ /* 0x000fe4000780c0ff */
[----:B------:R-:W-:Y:S01]  /*7de0*/  @P2 STS.128 [R233+0x16000], RZ ;  /* 0x016000ffe9002388 */ /* 0x000fe20000000c00 */
[----:B------:R-:W-:Y:S04]  /*7df0*/  LOP3.LUT R164, R166, R215, R164, 0xf6, !PT ;  /* 0x000000d7a6a47212 */ /* 0x000fe800078ef6a4 */
[----:B------:R-:W-:Y:S01]  /*7e00*/  @!PT LDS RZ, [RZ] ;  /* 0x00000000fffff984 */ /* 0x000fe20000000800 */
[----:B------:R-:W-:Y:S01]  /*7e10*/  @!PT LDS RZ, [RZ] ;  /* 0x00000000fffff984 */ /* 0x000fe20000000800 */
[----:B------:R-:W-:Y:S01]  /*7e20*/  @!PT LDS RZ, [RZ] ;  /* 0x00000000fffff984 */ /* 0x000fe20000000800 */
[----:B------:R-:W-:Y:S01]  /*7e30*/  @!P1 LDGSTS.E.BYPASS.LTC128B.128 [R233+0x10800], desc[UR24][R28.64] ;  /* 0x108000001ce99fae */ /* 0x000fe2000b981a18 */
[----:B------:R-:W-:Y:S01]  /*7e40*/  LEA R224, R164, UR6, 0x1 ;  /* 0x00000006a4e07c11 */ /* 0x000fe2000f8e08ff */
[----:B------:R-:W-:Y:S03]  /*7e50*/  VIADD R164, R214, UR6 ;  /* 0x00000006d6a47c36 */ /* 0x000fe60008000000 */
[----:B------:R-:W-:Y:S01]  /*7e60*/  @P1 STS.128 [R233+0x10800], RZ ;  /* 0x010800ffe9001388 */ /* 0x000fe20000000c00 */
[--C-:B------:R-:W-:Y:S04]  /*7e70*/  IMAD.IADD R223, R213, 0x1, R224.reuse ;  /* 0x00000001d5df7824 */ /* 0x100fe800078e02e0 */
[----:B------:R-:W-:Y:S01]  /*7e80*/  @!PT LDS RZ, [RZ] ;  /* 0x00000000fffff984 */ /* 0x000fe20000000800 */
[----:B------:R-:W-:Y:S01]  /*7e90*/  @!PT LDS RZ, [RZ] ;  /* 0x00000000fffff984 */ /* 0x000fe20000000800 */
[----:B------:R-:W-:Y:S01]  /*7ea0*/  @!PT LDS RZ, [RZ] ;  /* 0x00000000fffff984 */ /* 0x000fe20000000800 */
[----:B------:R-:W-:Y:S01]  /*7eb0*/  @!P4 LDGSTS.E.BYPASS.LTC128B.128 [R233+0x12800], desc[UR24][R28.64+0x80] ;  /* 0x128000801ce9cfae */ /* 0x000fe2000b981a18 */
[C---:B------:R-:W-:Y:S04]  /*7ec0*/  IMAD.IADD R222, R164.reuse, 0x1, R213 ;  /* 0x00000001a4de7824 */ /* 0x040fe800078e02d5 */
[----:B------:R-:W-:Y:S05]  /*7ed0*/  @P4 STS.128 [R233+0x12800], RZ ;  /* 0x012800ffe9004388 */ /* 0x000fea0000000c00 */
[----:B------:R-:W-:Y:S01]  /*7ee0*/  @!PT LDS RZ, [RZ] ;  /* 0x00000000fffff984 */ /* 0x000fe20000000800 */
[----:B------:R-:W-:Y:S01]  /*7ef0*/  @!PT LDS RZ, [RZ] ;  /* 0x00000000fffff984 */ /* 0x000fe20000000800 */
[----:B------:R-:W-:Y:S01]  /*7f00*/  @!PT LDS RZ, [RZ] ;  /* 0x00000000fffff984 */ /* 0x000fe20000000800 */
[----:B------:R-:W-:Y:S05]  /*7f10*/  @!P3 LDGSTS.E.BYPASS.LTC128B.128 [R233+0x14800], desc[UR24][R28.64+0x100] ;  /* 0x148001001ce9bfae */ /* 0x000fea000b981a18 */
        /* <DEDUP_REMOVED lines=44> */
[----:B------:R2:W-:Y:S05]  /*81e0*/  @!P2 LDGSTS.E.BYPASS.LTC128B.128 [R233+0x17800], desc[UR24][R2.64+0x180] ;  /* 0x1780018002e9afae */ /* 0x0005ea000b981a18 */
[----:B------:R-:W-:Y:S05]  /*81f0*/  @P2 STS.128 [R233+0x17800], RZ ;  /* 0x017800ffe9002388 */ /* 0x000fea0000000c00 */
[----:B------:R-:W-:Y:S05]  /*8200*/  LDSM.16.M88.4 R168, [R224] ;  /* 0x00000000e0a8783b */ /* 0x000fea0000000200 */
[----:B------:R-:W3:Y:S05]  /*8210*/  LDSM.16.M88.4 R172, [R214+UR6+0x8000] ;  /* 0x00800006d6ac783b */ /* 0x000eea0008000200 */
[----:B------:R-:W4:Y:S05]  /*8220*/  LDSM.16.M88.4 R176, [R214+UR6+0x8800] ;  /* 0x00880006d6b0783b */ /* 0x000f2a0008000200 */
[----:B------:R-:W5:Y:S05]  /*8230*/  LDSM.16.M88.4 R180, [R214+UR6+0x9000] ;  /* 0x00900006d6b4783b */ /* 0x000f6a0008000200 */
[----:B------:R-:W0:Y:S05]  /*8240*/  LDGDEPBAR ;  /* 0x00000000000079af */ /* 0x000e2a0000000000 */
[----:B------:R-:W1:Y:S05]  /*8250*/  LDSM.16.M88.4 R184, [R214+UR6+0x9800] ;  /* 0x00980006d6b8783b */ /* 0x000e6a0008000200 */
[----:B------:R-:W-:Y:S05]  /*8260*/  LDSM.16.M88.4 R188, [R223] ;  /* 0x00000000dfbc783b */ /* 0x000fea0000000200 */
[----:B------:R-:W-:Y:S05]  /*8270*/  LDSM.16.M88.4 R192, [R222+0x8800] ;  /* 0x00880000dec0783b */ /* 0x000fea0000000200 */
[----:B------:R-:W-:Y:S01]  /*8280*/  LDSM.16.M88.4 R196, [R222+0x9800] ;  /* 0x00980000dec4783b */ /* 0x000fe20000000200 */
[C---:B---3--:R-:W-:Y:S08]  /*8290*/  HMMA.16816.F32.BF16 R4, R168.reuse, R172, RZ ;  /* 0x000000aca804723c */ /* 0x048ff000000418ff */
[C---:B------:R-:W-:Y:S01]  /*82a0*/  HMMA.16816.F32.BF16 R8, R168.reuse, R174, RZ ;  /* 0x000000aea808723c */ /* 0x040fe200000418ff */
[----:B------:R-:W3:Y:S07]  /*82b0*/  LDSM.16.M88.4 R172, [R222+0x8000] ;  /* 0x00800000deac783b */ /* 0x000eee0000000200 */
[C---:B----4-:R-:W-:Y:S01]  /*82c0*/  HMMA.16816.F32.BF16 R12, R168.reuse, R176, RZ ;  /* 0x000000b0a80c723c */ /* 0x050fe200000418ff */
[----:B------:R-:W-:Y:S05]  /*82d0*/  SEL R177, R217, 0xffffffc0, !P0 ;  /* 0xffffffc0d9b17807 */ /* 0x000fea0004000000 */
[----:B------:R-:W-:Y:S02]  /*82e0*/  IMAD.IADD R166, R177, 0x1, R224 ;  /* 0x00000001b1a67824 */ /* 0x000fe400078e02e0 */
[C---:B------:R-:W-:Y:S01]  /*82f0*/  HMMA.16816.F32.BF16 R16, R168.reuse, R178, RZ ;  /* 0x000000b2a810723c */ /* 0x040fe200000418ff */
[----:B------:R-:W-:Y:S02]  /*8300*/  IMAD.IADD R164, R164, 0x1, R177 ;  /* 0x00000001a4a47824 */ /* 0x000fe400078e02b1 */
[----:B------:R-:W4:Y:S01]  /*8310*/  LDSM.16.M88.4 R176, [R222+0x9000] ;  /* 0x00900000deb0783b */ /* 0x000f220000000200 */
[C---:B--2---:R-:W-:Y:S02]  /*8320*/  IMAD.IADD R3, R213.reuse, 0x1, R166 ;  /* 0x00000001d5037824 */ /* 0x044fe400078e02a6 */
[----:B------:R-:W-:Y:S02]  /*8330*/  IMAD.IADD R2, R213, 0x1, R164 ;  /* 0x00000001d5027824 */ /* 0x000fe400078e02a4 */
[C---:B-----5:R-:W-:Y:S01]  /*8340*/  HMMA.16816.F32.BF16 R20, R168.reuse, R180, RZ ;  /* 0x000000b4a814723c */ /* 0x060fe200000418ff */
[----:B------:R-:W-:Y:S05]  /*8350*/  LDSM.16.M88.4 R200, [R166] ;  /* 0x00000000a6c8783b */ /* 0x000fea0000000200 */
[----:B------:R-:W2:Y:S02]  /*8360*/  LDSM.16.M88.4 R204, [R164+0x8000] ;  /* 0x00800000a4cc783b */ /* 0x000ea40000000200 */
[C---:B------:R-:W-:Y:S03]  /*8370*/  HMMA.16816.F32.BF16 R24, R168.reuse, R182, RZ ;  /* 0x000000b6a818723c */ /* 0x040fe600000418ff */
[----:B------:R-:W5:Y:S05]  /*8380*/  LDSM.16.M88.4 R180, [R164+0x8800] ;  /* 0x00880000a4b4783b */ /* 0x000f6a0000000200 */
[C---:B-1----:R-:W-:Y:S01]  /*8390*/  HMMA.16816.F32.BF16 R28, R168.reuse, R184, RZ ;  /* 0x000000b8a81c723c */ /* 0x042fe200000418ff */
[----:B------:R-:W-:Y:S07]  /*83a0*/  LDSM.16.M88.4 R208, [R2+0x8000] ;  /* 0x0080000002d0783b */ /* 0x000fee0000000200 */
[----:B------:R-:W-:Y:S01]  /*83b0*/  HMMA.16816.F32.BF16 R32, R168, R186, RZ ;  /* 0x000000baa820723c */ /* 0x000fe200000418ff */
[----:B------:R-:W1:Y:S05]  /*83c0*/  LDSM.16.M88.4 R168, [R164+0x9000] ;  /* 0x00900000a4a8783b */ /* 0x000e6a0000000200 */
[----:B------:R-:W-:Y:S02]  /*83d0*/  LDSM.16.M88.4 R184, [R3] ;  /* 0x0000000003b8783b */ /* 0x000fe40000000200 */
[C---:B---3--:R-:W-:Y:S08]  /*83e0*/  HMMA.16816.F32.BF16 R4, R188.reuse, R172, R4 ;  /* 0x000000acbc04723c */ /* 0x048ff00000041804 */
[C---:B------:R-:W-:Y:S01]  /*83f0*/  HMMA.16816.F32.BF16 R8, R188.reuse, R174, R8 ;  /* 0x000000aebc08723c */ /* 0x040fe20000041808 */
[----:B------:R-:W3:Y:S07]  /*8400*/  LDSM.16.M88.4 R172, [R164+0x9800] ;  /* 0x00980000a4ac783b */ /* 0x000eee0000000200 */
[C---:B------:R-:W-:Y:S08]  /*8410*/  HMMA.16816.F32.BF16 R12, R188.reuse, R192, R12 ;  /* 0x000000c0bc0c723c */ /* 0x040ff0000004180c */
[C---:B------:R-:W-:Y:S01]  /*8420*/  HMMA.16816.F32.BF16 R16, R188.reuse, R194, R16 ;  /* 0x000000c2bc10723c */ /* 0x040fe20000041810 */
[----:B------:R-:W3:Y:S07]  /*8430*/  LDSM.16.M88.4 R192, [R2+0x8800] ;  /* 0x0088000002c0783b */ /* 0x000eee0000000200 */
[C---:B----4-:R-:W-:Y:S08]  /*8440*/  HMMA.16816.F32.BF16 R20, R188.reuse, R176, R20 ;  /* 0x000000b0bc14723c */ /* 0x050ff00000041814 */
[C---:B------:R-:W-:Y:S01]  /*8450*/  HMMA.16816.F32.BF16 R24, R188.reuse, R178, R24 ;  /* 0x000000b2bc18723c */ /* 0x040fe20000041818 */
[----:B------:R-:W4:Y:S07]  /*8460*/  LDSM.16.M88.4 R176, [R2+0x9000] ;  /* 0x0090000002b0783b */ /* 0x000f2e0000000200 */
[C---:B------:R-:W-:Y:S08]  /*8470*/  HMMA.16816.F32.BF16 R28, R188.reuse, R196, R28 ;  /* 0x000000c4bc1c723c */ /* 0x040ff0000004181c */
[----:B------:R-:W-:Y:S01]  /*8480*/  HMMA.16816.F32.BF16 R32, R188, R198, R32 ;  /* 0x000000c6bc20723c */ /* 0x000fe20000041820 */
[----:B------:R-:W4:Y:S05]  /*8490*/  LDSM.16.M88.4 R188, [R2+0x9800] ;  /* 0x0098000002bc783b */ /* 0x000f2a0000000200 */
[----:B------:R-:W-:Y:S02]  /*84a0*/  LDSM.16.M88.4 R196, [R223+0x2000] ;  /* 0x00200000dfc4783b */ /* 0x000fe40000000200 */
[C---:B--2---:R-:W-:Y:S08]  /*84b0*/  HMMA.16816.F32.BF16 R4, R200.reuse, R204, R4 ;  /* 0x000000ccc804723c */ /* 0x044ff00000041804 */
[C---:B------:R-:W-:Y:S01]  /*84c0*/  HMMA.16816.F32.BF16 R8, R200.reuse, R206, R8 ;  /* 0x000000cec808723c */ /* 0x040fe20000041808 */
[----:B------:R-:W-:Y:S07]  /*84d0*/  LDSM.16.M88.4 R204, [R2+0xa000] ;  /* 0x00a0000002cc783b */ /* 0x000fee0000000200 */
[C---:B-----5:R-:W-:Y:S08]  /*84e0*/  HMMA.16816.F32.BF16 R12, R200.reuse, R180, R12 ;  /* 0x000000b4c80c723c */ /* 0x060ff0000004180c */
[C---:B------:R-:W-:Y:S01]  /*84f0*/  HMMA.16816.F32.BF16 R16, R200.reuse, R182, R16 ;  /* 0x000000b6c810723c */ /* 0x040fe20000041810 */
[----:B------:R-:W-:Y:S07]  /*8500*/  LDSM.16.M88.4 R180, [R214+UR6+0xa800] ;  /* 0x00a80006d6b4783b */ /* 0x000fee0008000200 */
[C---:B-1----:R-:W-:Y:S08]  /*8510*/  HMMA.16816.F32.BF16 R20, R200.reuse, R168, R20 ;  /* 0x000000a8c814723c */ /* 0x042ff00000041814 */
[C---:B------:R-:W-:Y:S01]  /*8520*/  HMMA.16816.F32.BF16 R24, R200.reuse, R170, R24 ;  /* 0x000000aac818723c */ /* 0x040fe20000041818 */
[----:B------:R-:W-:Y:S07]  /*8530*/  LDSM.16.M88.4 R168, [R224+0x2000] ;  /* 0x00200000e0a8783b */ /* 0x000fee0000000200 */
[C---:B---3--:R-:W-:Y:S08]  /*8540*/  HMMA.16816.F32.BF16 R28, R200.reuse, R172, R28 ;  /* 0x000000acc81c723c */ /* 0x048ff0000004181c */
[----:B------:R-:W-:Y:S01]  /*8550*/  HMMA.16816.F32.BF16 R32, R200, R174, R32 ;  /* 0x000000aec820723c */ /* 0x000fe20000041820 */
[----:B------:R-:W1:Y:S05]  /*8560*/  LDSM.16.M88.4 R172, [R214+UR6+0xa000] ;  /* 0x00a00006d6ac783b */ /* 0x000e6a0008000200 */
[----:B------:R-:W-:Y:S02]  /*8570*/  LDSM.16.M88.4 R200, [R222+0xa000] ;  /* 0x00a00000dec8783b */ /* 0x000fe40000000200 */
[C---:B------:R-:W-:Y:S08]  /*8580*/  HMMA.16816.F32.BF16 R4, R184.reuse, R208, R4 ;  /* 0x000000d0b804723c */ /* 0x040ff00000041804 */
[C---:B------:R-:W-:Y:S08]  /*8590*/  HMMA.16816.F32.BF16 R8, R184.reuse, R210, R8 ;  /* 0x000000d2b808723c */ /* 0x040ff00000041808 */
[C---:B------:R-:W-:Y:S08]  /*85a0*/  HMMA.16816.F32.BF16 R12, R184.reuse, R192, R12 ;  /* 0x000000c0b80c723c */ /* 0x040ff0000004180c */
[C---:B------:R-:W-:Y:S01]  /*85b0*/  HMMA.16816.F32.BF16 R16, R184.reuse, R194, R16 ;  /* 0x000000c2b810723c */ /* 0x040fe20000041810 */
[----:B------:R-:W2:Y:S07]  /*85c0*/  LDSM.16.M88.4 R192, [R214+UR6+0xb000] ;  /* 0x00b00006d6c0783b */ /* 0x000eae0008000200 */
[C---:B----4-:R-:W-:Y:S08]  /*85d0*/  HMMA.16816.F32.BF16 R20, R184.reuse, R176, R20 ;  /* 0x000000b0b814723c */ /* 0x050ff00000041814 */
[C---:B------:R-:W-:Y:S01]  /*85e0*/  HMMA.16816.F32.BF16 R24, R184.reuse, R178, R24 ;  /* 0x000000b2b818723c */ /* 0x040fe20000041818 */
[----:B------:R-:W3:Y:S07]  /*85f0*/  LDSM.16.M88.4 R176, [R214+UR6+0xb800] ;  /* 0x00b80006d6b0783b */ /* 0x000eee0008000200 */
[C---:B------:R-:W-:Y:S08]  /*8600*/  HMMA.16816.F32.BF16 R28, R184.reuse, R188, R28 ;  /* 0x000000bcb81c723c */ /* 0x040ff0000004181c */
[----:B------:R-:W-:Y:S01]  /*8610*/  HMMA.16816.F32.BF16 R32, R184, R190, R32 ;  /* 0x000000beb820723c */ /* 0x000fe20000041820 */
[----:B------:R-:W4:Y:S05]  /*8620*/  LDSM.16.M88.4 R184, [R222+0xa800] ;  /* 0x00a80000deb8783b */ /* 0x000f2a0000000200 */
[----:B------:R-:W-:Y:S02]  /*8630*/  LDSM.16.M88.4 R188, [R164+0xa800] ;  /* 0x00a80000a4bc783b */ /* 0x000fe40000000200 */
[C---:B-1----:R-:W-:Y:S08]  /*8640*/  HMMA.16816.F32.BF16 R4, R168.reuse, R172, R4 ;  /* 0x000000aca804723c */ /* 0x042ff00000041804 */
[C---:B------:R-:W-:Y:S01]  /*8650*/  HMMA.16816.F32.BF16 R8, R168.reuse, R174, R8 ;  /* 0x000000aea808723c */ /* 0x040fe20000041808 */
[----:B------:R-:W1:Y:S07]  /*8660*/  LDSM.16.M88.4 R172, [R222+0xb000] ;  /* 0x00b00000deac783b */ /* 0x000e6e0000000200 */
[C---:B------:R-:W-:Y:S08]  /*8670*/  HMMA.16816.F32.BF16 R12, R168.reuse, R180, R12 ;  /* 0x000000b4a80c723c */ /* 0x040ff0000004180c */
[C---:B------:R-:W-:Y:S01]  /*8680*/  HMMA.16816.F32.BF16 R16, R168.reuse, R182, R16 ;  /* 0x000000b6a810723c */ /* 0x040fe20000041810 */
[----:B------:R-:W-:Y:S07]  /*8690*/  LDSM.16.M88.4 R180, [R164+0xa000] ;  /* 0x00a00000a4b4783b */ /* 0x000fee0000000200 */
[C---:B--2---:R-:W-:Y:S08]  /*86a0*/  HMMA.16816.F32.BF16 R20, R168.reuse, R192, R20 ;  /* 0x000000c0a814723c */ /* 0x044ff00000041814 */
[C---:B------:R-:W-:Y:S01]  /*86b0*/  HMMA.16816.F32.BF16 R24, R168.reuse, R194, R24 ;  /* 0x000000c2a818723c */ /* 0x040fe20000041818 */
[----:B------:R-:W-:Y:S07]  /*86c0*/  LDSM.16.M88.4 R192, [R164+0xb000] ;  /* 0x00b00000a4c0783b */ /* 0x000fee0000000200 */
[C---:B---3--:R-:W-:Y:S08]  /*86d0*/  HMMA.16816.F32.BF16 R28, R168.reuse, R176, R28 ;  /* 0x000000b0a81c723c */ /* 0x048ff0000004181c */
[----:B------:R-:W-:Y:S01]  /*86e0*/  HMMA.16816.F32.BF16 R32, R168, R178, R32 ;  /* 0x000000b2a820723c */ /* 0x000fe20000041820 */
[----:B------:R-:W2:Y:S05]  /*86f0*/  LDSM.16.M88.4 R168, [R222+0xb800] ;  /* 0x00b80000dea8783b */ /* 0x000eaa0000000200 */
[----:B------:R-:W3:Y:S02]  /*8700*/  LDSM.16.M88.4 R176, [R166+0x2000] ;  /* 0x00200000a6b0783b */ /* 0x000ee40000000200 */
[C---:B------:R-:W-:Y:S08]  /*8710*/  HMMA.16816.F32.BF16 R4, R196.reuse, R200, R4 ;  /* 0x000000c8c404723c */ /* 0x040ff00000041804 */
[C---:B------:R-:W-:Y:S01]  /*8720*/  HMMA.16816.F32.BF16 R8, R196.reuse, R202, R8 ;  /* 0x000000cac408723c */ /* 0x040fe20000041808 */
[----:B------:R-:W-:Y:S07]  /*8730*/  LDSM.16.M88.4 R200, [R3+0x2000] ;  /* 0x0020000003c8783b */ /* 0x000fee0000000200 */
[C---:B----4-:R-:W-:Y:S08]  /*8740*/  HMMA.16816.F32.BF16 R12, R196.reuse, R184, R12 ;  /* 0x000000b8c40c723c */ /* 0x050ff0000004180c */
[C---:B------:R-:W-:Y:S01]  /*8750*/  HMMA.16816.F32.BF16 R16, R196.reuse, R186, R16 ;  /* 0x000000bac410723c */ /* 0x040fe20000041810 */
[----:B------:R-:W4:Y:S07]  /*8760*/  LDSM.16.M88.4 R184, [R164+0xb800] ;  /* 0x00b80000a4b8783b */ /* 0x000f2e0000000200 */
[C---:B-1----:R-:W-:Y:S08]  /*8770*/  HMMA.16816.F32.BF16 R20, R196.reuse, R172, R20 ;  /* 0x000000acc414723c */ /* 0x042ff00000041814 */
[C---:B------:R-:W-:Y:S01]  /*8780*/  HMMA.16816.F32.BF16 R24, R196.reuse, R174, R24 ;  /* 0x000000aec418723c */ /* 0x040fe20000041818 */
[----:B------:R-:W1:Y:S07]  /*8790*/  LDSM.16.M88.4 R172, [R2+0xa800] ;  /* 0x00a8000002ac783b */ /* 0x000e6e0000000200 */
[C---:B--2---:R-:W-:Y:S08]  /*87a0*/  HMMA.16816.F32.BF16 R28, R196.reuse, R168, R28 ;  /* 0x000000a8c41c723c */ /* 0x044ff0000004181c */
[----:B------:R-:W-:Y:S01]  /*87b0*/  HMMA.16816.F32.BF16 R32, R196, R170, R32 ;  /* 0x000000aac420723c */ /* 0x000fe20000041820 */
[----:B------:R-:W2:Y:S05]  /*87c0*/  LDSM.16.M88.4 R168, [R2+0xb000] ;  /* 0x00b0000002a8783b */ /* 0x000eaa0000000200 */
[----:B------:R-:W5:Y:S02]  /*87d0*/  LDSM.16.M88.4 R196, [R2+0xb800] ;  /* 0x00b8000002c4783b */ /* 0x000f640000000200 */
[C---:B---3--:R-:W-:Y:S08]  /*87e0*/  HMMA.16816.F32.BF16 R4, R176.reuse, R180, R4 ;  /* 0x000000b4b004723c */ /* 0x048ff00000041804 */
[C---:B------:R-:W-:Y:S01]  /*87f0*/  HMMA.16816.F32.BF16 R8, R176.reuse, R182, R8 ;  /* 0x000000b6b008723c */ /* 0x040fe20000041808 */
[----:B------:R-:W-:Y:S07]  /*8800*/  LDSM.16.M88.4 R180, [R224+0x4000] ;  /* 0x00400000e0b4783b */ /* 0x000fee0000000200 */
[C---:B------:R-:W-:Y:S08]  /*8810*/  HMMA.16816.F32.BF16 R12, R176.reuse, R188, R12 ;  /* 0x000000bcb00c723c */ /* 0x040ff0000004180c */
[C---:B------:R-:W-:Y:S01]  /*8820*/  HMMA.16816.F32.BF16 R16, R176.reuse, R190, R16 ;  /* 0x000000beb010723c */ /* 0x040fe20000041810 */
[----:B------:R-:W3:Y:S07]  /*8830*/  LDSM.16.M88.4 R188, [R214+UR6+0xc000] ;  /* 0x00c00006d6bc783b */ /* 0x000eee0008000200 */
[C---:B------:R-:W-:Y:S08]  /*8840*/  HMMA.16816.F32.BF16 R20, R176.reuse, R192, R20 ;  /* 0x000000c0b014723c */ /* 0x040ff00000041814 */
[C---:B------:R-:W-:Y:S01]  /*8850*/  HMMA.16816.F32.BF16 R24, R176.reuse, R194, R24 ;  /* 0x000000c2b018723c */ /* 0x040fe20000041818 */
[----:B------:R-:W-:Y:S07]  /*8860*/  LDSM.16.M88.4 R192, [R222+0xc000] ;  /* 0x00c00000dec0783b */ /* 0x000fee0000000200 */
[C---:B----4-:R-:W-:Y:S08]  /*8870*/  HMMA.16816.F32.BF16 R28, R176.reuse, R184, R28 ;  /* 0x000000b8b01c723c */ /* 0x050ff0000004181c */
[----:B------:R-:W-:Y:S01]  /*8880*/  HMMA.16816.F32.BF16 R32, R176, R186, R32 ;  /* 0x000000bab020723c */ /* 0x000fe20000041820 */
[----:B------:R-:W4:Y:S05]  /*8890*/  LDSM.16.M88.4 R176, [R214+UR6+0xc800] ;  /* 0x00c80006d6b0783b */ /* 0x000f2a0008000200 */
[----:B------:R-:W4:Y:S02]  /*88a0*/  LDSM.16.M88.4 R184, [R214+UR6+0xd000] ;  /* 0x00d00006d6b8783b */ /* 0x000f240008000200 */
[C---:B------:R-:W-:Y:S08]  /*88b0*/  HMMA.16816.F32.BF16 R4, R200.reuse, R204, R4 ;  /* 0x000000ccc804723c */ /* 0x040ff00000041804 */
[C---:B------:R-:W-:Y:S01]  /*88c0*/  HMMA.16816.F32.BF16 R8, R200.reuse, R206, R8 ;  /* 0x000000cec808723c */ /* 0x040fe20000041808 */
[----:B------:R-:W-:Y:S07]  /*88d0*/  LDSM.16.M88.4 R204, [R164+0xc800] ;  /* 0x00c80000a4cc783b */ /* 0x000fee0000000200 */
[C---:B-1----:R-:W-:Y:S08]  /*88e0*/  HMMA.16816.F32.BF16 R12, R200.reuse, R172, R12 ;  /* 0x000000acc80c723c */ /* 0x042ff0000004180c */
[C---:B------:R-:W-:Y:S01]  /*88f0*/  HMMA.16816.F32.BF16 R16, R200.reuse, R174, R16 ;  /* 0x000000aec810723c */ /* 0x040fe20000041810 */
[----:B------:R-:W-:Y:S07]  /*8900*/  LDSM.16.M88.4 R172, [R223+0x4000] ;  /* 0x00400000dfac783b */ /* 0x000fee0000000200 */
[C---:B--2---:R-:W-:Y:S08]  /*8910*/  HMMA.16816.F32.BF16 R20, R200.reuse, R168, R20 ;  /* 0x000000a8c814723c */ /* 0x044ff00000041814 */
[C---:B------:R-:W-:Y:S01]  /*8920*/  HMMA.16816.F32.BF16 R24, R200.reuse, R170, R24 ;  /* 0x000000aac818723c */ /* 0x040fe20000041818 */
[----:B------:R-:W1:Y:S07]  /*8930*/  LDSM.16.M88.4 R168, [R214+UR6+0xd800] ;  /* 0x00d80006d6a8783b */ /* 0x000e6e0008000200 */
[C---:B-----5:R-:W-:Y:S08]  /*8940*/  HMMA.16816.F32.BF16 R28, R200.reuse, R196, R28 ;  /* 0x000000c4c81c723c */ /* 0x060ff0000004181c */
[----:B------:R-:W-:Y:S01]  /*8950*/  HMMA.16816.F32.BF16 R32, R200, R198, R32 ;  /* 0x000000c6c820723c */ /* 0x000fe20000041820 */
[----:B------:R-:W2:Y:S05]  /*8960*/  LDSM.16.M88.4 R196, [R222+0xc800] ;  /* 0x00c80000dec4783b */ /* 0x000eaa0000000200 */
[----:B------:R-:W5:Y:S02]  /*8970*/  LDSM.16.M88.4 R200, [R222+0xd000] ;  /* 0x00d00000dec8783b */ /* 0x000f640000000200 */
[C---:B---3--:R-:W-:Y:S08]  /*8980*/  HMMA.16816.F32.BF16 R4, R180.reuse, R188, R4 ;  /* 0x000000bcb404723c */ /* 0x048ff00000041804 */
[C---:B------:R-:W-:Y:S01]  /*8990*/  HMMA.16816.F32.BF16 R8, R180.reuse, R190, R8 ;  /* 0x000000beb408723c */ /* 0x040fe20000041808 */
[----:B------:R-:W-:Y:S07]  /*89a0*/  LDSM.16.M88.4 R188, [R164+0xc000] ;  /* 0x00c00000a4bc783b */ /* 0x000fee0000000200 */
[C---:B----4-:R-:W-:Y:S08]  /*89b0*/  HMMA.16816.F32.BF16 R12, R180.reuse, R176, R12 ;  /* 0x000000b0b40c723c */ /* 0x050ff0000004180c */
[C---:B------:R-:W-:Y:S01]  /*89c0*/  HMMA.16816.F32.BF16 R16, R180.reuse, R178, R16 ;  /* 0x000000b2b410723c */ /* 0x040fe20000041810 */
[----:B------:R-:W3:Y:S07]  /*89d0*/  LDSM.16.M88.4 R176, [R222+0xd800] ;  /* 0x00d80000deb0783b */ /* 0x000eee0000000200 */
[C---:B------:R-:W-:Y:S08]  /*89e0*/  HMMA.16816.F32.BF16 R20, R180.reuse, R184, R20 ;  /* 0x000000b8b414723c */ /* 0x040ff00000041814 */
[C---:B------:R-:W-:Y:S01]  /*89f0*/  HMMA.16816.F32.BF16 R24, R180.reuse, R186, R24 ;  /* 0x000000bab418723c */ /* 0x040fe20000041818 */
[----:B------:R-:W4:Y:S07]  /*8a00*/  LDSM.16.M88.4 R184, [R166+0x4000] ;  /* 0x00400000a6b8783b */ /* 0x000f2e0000000200 */
[C---:B-1----:R-:W-:Y:S08]  /*8a10*/  HMMA.16816.F32.BF16 R28, R180.reuse, R168, R28 ;  /* 0x000000a8b41c723c */ /* 0x042ff0000004181c */
[----:B------:R-:W-:Y:S01]  /*8a20*/  HMMA.16816.F32.BF16 R32, R180, R170, R32 ;  /* 0x000000aab420723c */ /* 0x000fe20000041820 */
[----:B------:R-:W1:Y:S05]  /*8a30*/  LDSM.16.M88.4 R168, [R164+0xd000] ;  /* 0x00d00000a4a8783b */ /* 0x000e6a0000000200 */
[----:B------:R-:W1:Y:S02]  /*8a40*/  LDSM.16.M88.4 R180, [R164+0xd800] ;  /* 0x00d80000a4b4783b */ /* 0x000e640000000200 */
[C---:B------:R-:W-:Y:S08]  /*8a50*/  HMMA.16816.F32.BF16 R4, R172.reuse, R192, R4 ;  /* 0x000000c0ac04723c */ /* 0x040ff00000041804 */
[C---:B------:R-:W-:Y:S01]  /*8a60*/  HMMA.16816.F32.BF16 R8, R172.reuse, R194, R8 ;  /* 0x000000c2ac08723c */ /* 0x040fe20000041808 */
[----:B------:R-:W-:Y:S07]  /*8a70*/  LDSM.16.M88.4 R192, [R3+0x4000] ;  /* 0x0040000003c0783b */ /* 0x000fee0000000200 */
[C---:B--2---:R-:W-:Y:S08]  /*8a80*/  HMMA.16816.F32.BF16 R12, R172.reuse, R196, R12 ;  /* 0x000000c4ac0c723c */ /* 0x044ff0000004180c */
[C---:B------:R-:W-:Y:S01]  /*8a90*/  HMMA.16816.F32.BF16 R16, R172.reuse, R198, R16 ;  /* 0x000000c6ac10723c */ /* 0x040fe20000041810 */
[----:B------:R-:W2:Y:S07]  /*8aa0*/  LDSM.16.M88.4 R196, [R2+0xc000] ;  /* 0x00c0000002c4783b */ /* 0x000eae0000000200 */
[C---:B-----5:R-:W-:Y:S08]  /*8ab0*/  HMMA.16816.F32.BF16 R20, R172.reuse, R200, R20 ;  /* 0x000000c8ac14723c */ /* 0x060ff00000041814 */
[C---:B------:R-:W-:Y:S01]  /*8ac0*/  HMMA.16816.F32.BF16 R24, R172.reuse, R202, R24 ;  /* 0x000000caac18723c */ /* 0x040fe20000041818 */
[----:B------:R-:W-:Y:S07]  /*8ad0*/  LDSM.16.M88.4 R200, [R164+0xf800] ;  /* 0x00f80000a4c8783b */ /* 0x000fee0000000200 */
[C---:B---3--:R-:W-:Y:S08]  /*8ae0*/  HMMA.16816.F32.BF16 R28, R172.reuse, R176, R28 ;  /* 0x000000b0ac1c723c */ /* 0x048ff0000004181c */
[----:B------:R-:W-:Y:S01]  /*8af0*/  HMMA.16816.F32.BF16 R32, R172, R178, R32 ;  /* 0x000000b2ac20723c */ /* 0x000fe20000041820 */
[----:B------:R-:W3:Y:S05]  /*8b00*/  LDSM.16.M88.4 R172, [R2+0xc800] ;  /* 0x00c8000002ac783b */ /* 0x000eea0000000200 */
[----:B------:R-:W5:Y:S02]  /*8b10*/  LDSM.16.M88.4 R176, [R2+0xd000] ;  /* 0x00d0000002b0783b */ /* 0x000f640000000200 */
[C---:B----4-:R-:W-:Y:S08]  /*8b20*/  HMMA.16816.F32.BF16 R4, R184.reuse, R188, R4 ;  /* 0x000000bcb804723c */ /* 0x050ff00000041804 */
[C---:B------:R-:W-:Y:S01]  /*8b30*/  HMMA.16816.F32.BF16 R8, R184.reuse, R190, R8 ;  /* 0x000000beb808723c */ /* 0x040fe20000041808 */
[----:B------:R-:W4:Y:S07]  /*8b40*/  LDSM.16.M88.4 R188, [R2+0xd800] ;  /* 0x00d8000002bc783b */ /* 0x000f2e0000000200 */
[C---:B------:R-:W-:Y:S08]  /*8b50*/  HMMA.16816.F32.BF16 R12, R184.reuse, R204, R12 ;  /* 0x000000ccb80c723c */ /* 0x040ff0000004180c */
[C---:B------:R-:W-:Y:S08]  /*8b60*/  HMMA.16816.F32.BF16 R16, R184.reuse, R206, R16 ;  /* 0x000000ceb810723c */ /* 0x040ff00000041810 */
[C---:B-1----:R-:W-:Y:S08]  /*8b70*/  HMMA.16816.F32.BF16 R20, R184.reuse, R168, R20 ;  /* 0x000000a8b814723c */ /* 0x042ff00000041814 */
[C---:B------:R-:W-:Y:S01]  /*8b80*/  HMMA.16816.F32.BF16 R24, R184.reuse, R170, R24 ;  /* 0x000000aab818723c */ /* 0x040fe20000041818 */
[----:B------:R-:W-:Y:S07]  /*8b90*/  LDSM.16.M88.4 R168, [R224+0x6000] ;  /* 0x00600000e0a8783b */ /* 0x000fee0000000200 */
[C---:B------:R-:W-:Y:S08]  /*8ba0*/  HMMA.16816.F32.BF16 R28, R184.reuse, R180, R28 ;  /* 0x000000b4b81c723c */ /* 0x040ff0000004181c */
[----:B------:R-:W-:Y:S01]  /*8bb0*/  HMMA.16816.F32.BF16 R32, R184, R182, R32 ;  /* 0x000000b6b820723c */ /* 0x000fe20000041820 */
[----:B------:R-:W1:Y:S05]  /*8bc0*/  LDSM.16.M88.4 R180, [R214+UR6+0xe000] ;  /* 0x00e00006d6b4783b */ /* 0x000e6a0008000200 */
[----:B------:R-:W-:Y:S02]  /*8bd0*/  LDSM.16.M88.4 R184, [R214+UR6+0xf800] ;  /* 0x00f80006d6b8783b */ /* 0x000fe40008000200 */
[C---:B--2---:R-:W-:Y:S08]  /*8be0*/  HMMA.16816.F32.BF16 R4, R192.reuse, R196, R4 ;  /* 0x000000c4c004723c */ /* 0x044ff00000041804 */
[C---:B------:R-:W-:Y:S01]  /*8bf0*/  HMMA.16816.F32.BF16 R8, R192.reuse, R198, R8 ;  /* 0x000000c6c008723c */ /* 0x040fe20000041808 */
[----:B------:R-:W-:Y:S07]  /*8c00*/  LDSM.16.M88.4 R196, [R164+0xf000] ;  /* 0x00f00000a4c4783b */ /* 0x000fee0000000200 */
[C---:B---3--:R-:W-:Y:S08]  /*8c10*/  HMMA.16816.F32.BF16 R12, R192.reuse, R172, R12 ;  /* 0x000000acc00c723c */ /* 0x048ff0000004180c */
[C---:B------:R-:W-:Y:S01]  /*8c20*/  HMMA.16816.F32.BF16 R16, R192.reuse, R174, R16 ;  /* 0x000000aec010723c */ /* 0x040fe20000041810 */
[----:B------:R-:W2:Y:S07]  /*8c30*/  LDSM.16.M88.4 R172, [R214+UR6+0xe800] ;  /* 0x00e80006d6ac783b */ /* 0x000eae0008000200 */
[C---:B-----5:R-:W-:Y:S08]  /*8c40*/  HMMA.16816.F32.BF16 R20, R192.reuse, R176, R20 ;  /* 0x000000b0c014723c */ /* 0x060ff00000041814 */
[C---:B------:R-:W-:Y:S01]  /*8c50*/  HMMA.16816.F32.BF16 R24, R192.reuse, R178, R24 ;  /* 0x000000b2c018723c */ /* 0x040fe20000041818 */
[----:B------:R-:W3:Y:S07]  /*8c60*/  LDSM.16.M88.4 R176, [R214+UR6+0xf000] ;  /* 0x00f00006d6b0783b */ /* 0x000eee0008000200 */
[C---:B----4-:R-:W-:Y:S08]  /*8c70*/  HMMA.16816.F32.BF16 R28, R192.reuse, R188, R28 ;  /* 0x000000bcc01c723c */ /* 0x050ff0000004181c */
[----:B------:R-:W-:Y:S01]  /*8c80*/  HMMA.16816.F32.BF16 R32, R192, R190, R32 ;  /* 0x000000bec020723c */ /* 0x000fe20000041820 */
[----:B------:R-:W-:Y:S05]  /*8c90*/  LDSM.16.M88.4 R188, [R223+0x6000] ;  /* 0x00600000dfbc783b */ /* 0x000fea0000000200 */
[----:B------:R-:W4:Y:S02]  /*8ca0*/  LDSM.16.M88.4 R192, [R222+0xe000] ;  /* 0x00e00000dec0783b */ /* 0x000f240000000200 */
[C---:B-1----:R-:W-:Y:S08]  /*8cb0*/  HMMA.16816.F32.BF16 R4, R168.reuse, R180, R4 ;  /* 0x000000b4a804723c */ /* 0x042ff00000041804 */
[C---:B------:R-:W-:Y:S01]  /*8cc0*/  HMMA.16816.F32.BF16 R8, R168.reuse, R182, R8 ;  /* 0x000000b6a808723c */ /* 0x040fe20000041808 */
[----:B------:R-:W1:Y:S07]  /*8cd0*/  LDSM.16.M88.4 R180, [R222+0xe800] ;  /* 0x00e80000deb4783b */ /* 0x000e6e0000000200 */
[C---:B--2---:R-:W-:Y:S08]  /*8ce0*/  HMMA.16816.F32.BF16 R12, R168.reuse, R172, R12 ;  /* 0x000000aca80c723c */ /* 0x044ff0000004180c */
[C---:B------:R-:W-:Y:S01]  /*8cf0*/  HMMA.16816.F32.BF16 R16, R168.reuse, R174, R16 ;  /* 0x000000aea810723c */ /* 0x040fe20000041810 */
[----:B------:R-:W2:Y:S07]  /*8d00*/  LDSM.16.M88.4 R172, [R222+0xf000] ;  /* 0x00f00000deac783b */ /* 0x000eae0000000200 */
[C---:B---3--:R-:W-:Y:S08]  /*8d10*/  HMMA.16816.F32.BF16 R20, R168.reuse, R176, R20 ;  /* 0x000000b0a814723c */ /* 0x048ff00000041814 */
[C---:B------:R-:W-:Y:S01]  /*8d20*/  HMMA.16816.F32.BF16 R24, R168.reuse, R178, R24 ;  /* 0x000000b2a818723c */ /* 0x040fe20000041818 */
[----:B------:R-:W3:Y:S07]  /*8d30*/  LDSM.16.M88.4 R176, [R222+0xf800] ;  /* 0x00f80000deb0783b */ /* 0x000eee0000000200 */
[C---:B------:R-:W-:Y:S08]  /*8d40*/  HMMA.16816.F32.BF16 R28, R168.reuse, R184, R28 ;  /* 0x000000b8a81c723c */ /* 0x040ff0000004181c */
[----:B------:R-:W-:Y:S01]  /*8d50*/  HMMA.16816.F32.BF16 R32, R168, R186, R32 ;  /* 0x000000baa820723c */ /* 0x000fe20000041820 */
[----:B------:R-:W-:Y:S05]  /*8d60*/  LDSM.16.M88.4 R168, [R166+0x6000] ;  /* 0x00600000a6a8783b */ /* 0x000fea0000000200 */
[----:B------:R-:W5:Y:S02]  /*8d70*/  LDSM.16.M88.4 R184, [R164+0xe000] ;  /* 0x00e00000a4b8783b */ /* 0x000f640000000200 */
[C---:B----4-:R-:W-:Y:S08]  /*8d80*/  HMMA.16816.F32.BF16 R4, R188.reuse, R192, R4 ;  /* 0x000000c0bc04723c */ /* 0x050ff00000041804 */
[C---:B------:R-:W-:Y:S01]  /*8d90*/  HMMA.16816.F32.BF16 R8, R188.reuse, R194, R8 ;  /* 0x000000c2bc08723c */ /* 0x040fe20000041808 */
[----:B------:R-:W4:Y:S07]  /*8da0*/  LDSM.16.M88.4 R192, [R164+0xe800] ;  /* 0x00e80000a4c0783b */ /* 0x000f2e0000000200 */
[C---:B-1----:R-:W-:Y:S08]  /*8db0*/  HMMA.16816.F32.BF16 R12, R188.reuse, R180, R12 ;  /* 0x000000b4bc0c723c */ /* 0x042ff0000004180c */
[C---:B------:R-:W-:Y:S01]  /*8dc0*/  HMMA.16816.F32.BF16 R16, R188.reuse, R182, R16 ;  /* 0x000000b6bc10723c */ /* 0x040fe20000041810 */
[----:B------:R-:W-:Y:S07]  /*8dd0*/  LDSM.16.M88.4 R180, [R2+0xe000] ;  /* 0x00e0000002b4783b */ /* 0x000fee0000000200 */
[C---:B--2---:R-:W-:Y:S08]  /*8de0*/  HMMA.16816.F32.BF16 R20, R188.reuse, R172, R20 ;  /* 0x000000acbc14723c */ /* 0x044ff00000041814 */
[C---:B------:R-:W-:Y:S01]  /*8df0*/  HMMA.16816.F32.BF16 R24, R188.reuse, R174, R24 ;  /* 0x000000aebc18723c */ /* 0x040fe20000041818 */
[----:B------:R1:W2:Y:S07]  /*8e00*/  LDSM.16.M88.4 R172, [R3+0x6000] ;  /* 0x0060000003ac783b */ /* 0x0002ae0000000200 */
[C---:B---3--:R-:W-:Y:S08]  /*8e10*/  HMMA.16816.F32.BF16 R28, R188.reuse, R176, R28 ;  /* 0x000000b0bc1c723c */ /* 0x048ff0000004181c */
[----:B------:R-:W-:Y:S01]  /*8e20*/  HMMA.16816.F32.BF16 R32, R188, R178, R32 ;  /* 0x000000b2bc20723c */ /* 0x000fe20000041820 */
[----:B------:R-:W3:Y:S07]  /*8e30*/  LDSM.16.M88.4 R176, [R2+0xe800] ;  /* 0x00e8000002b0783b */ /* 0x000eee0000000200 */
[C---:B-----5:R-:W-:Y:S01]  /*8e40*/  HMMA.16816.F32.BF16 R4, R168.reuse, R184, R4 ;  /* 0x000000b8a804723c */ /* 0x060fe20000041804 */
[----:B-1----:R-:W-:Y:S04]  /*8e50*/  IMAD.U32 R3, RZ, RZ, UR11 ;  /* 0x0000000bff037e24 */ /* 0x002fe8000f8e00ff */
[----:B------:R-:W-:Y:S03]  /*8e60*/  IMAD R3, R3, 0x40, R234 ;  /* 0x0000004003037824 */ /* 0x000fe600078e02ea */
[C---:B------:R-:W-:Y:S03]  /*8e70*/  HMMA.16816.F32.BF16 R8, R168.reuse, R186, R8 ;  /* 0x000000baa808723c */ /* 0x040fe60000041808 */
[----:B------:R-:W-:Y:S01]  /*8e80*/  LOP3.LUT R167, RZ, R3, RZ, 0x33, !PT ;  /* 0x00000003ffa77212 */ /* 0x000fe200078e33ff */
[C-C-:B------:R-:W-:Y:S02]  /*8e90*/  IMAD.IADD R204, R238.reuse, 0x1, -R3.reuse ;  /* 0x00000001eecc7824 */ /* 0x140fe400078e0a03 */
[----:B------:R-:W-:Y:S02]  /*8ea0*/  IMAD.IADD R205, R231, 0x1, -R3 ;  /* 0x00000001e7cd7824 */ /* 0x000fe400078e0a03 */
[C---:B----4-:R-:W-:Y:S03]  /*8eb0*/  HMMA.16816.F32.BF16 R12, R168.reuse, R192, R12 ;  /* 0x000000c0a80c723c */ /* 0x050fe6000004180c */
[----:B------:R-:W-:Y:S01]  /*8ec0*/  IABS R205, R205 ;  /* 0x000000cd00cd7213 */ /* 0x000fe20000000000 */
[----:B------:R-:W-:Y:S01]  /*8ed0*/  IMAD.IADD R208, R238, 0x1, R167 ;  /* 0x00000001eed07824 */ /* 0x000fe200078e02a7 */
[----:B------:R-:W-:Y:S01]  /*8ee0*/  IABS R167, R204 ;  /* 0x000000cc00a77213 */ /* 0x000fe20000000000 */
[----:B------:R-:W-:Y:S01]  /*8ef0*/  VIADD R207, R204, 0xfffffff8 ;  /* 0xfffffff8cccf7836 */ /* 0x000fe20000000000 */
[--C-:B------:R-:W-:Y:S01]  /*8f00*/  IADD3 R204, PT, PT, R238, -0x9, -R3.reuse ;  /* 0xfffffff7eecc7810 */ /* 0x100fe20007ffe803 */
[C---:B------:R-:W-:Y:S03]  /*8f10*/  HMMA.16816.F32.BF16 R16, R168.reuse, R194, R16 ;  /* 0x000000c2a810723c */ /* 0x040fe60000041810 */
[----:B------:R-:W-:Y:S01]  /*8f20*/  IABS R204, R204 ;  /* 0x000000cc00cc7213 */ /* 0x000fe20000000000 */
[----:B------:R-:W-:Y:S01]  /*8f30*/  VIADD R206, R208, 0x8 ;  /* 0x00000008d0ce7836 */ /* 0x000fe20000000000 */
[----:B------:R-:W-:Y:S02]  /*8f40*/  I2FP.F32.S32 R167, R167 ;  /* 0x000000a700a77245 */ /* 0x000fe40000201400 */
[----:B------:R-:W-:Y:S01]  /*8f50*/  I2FP.F32.S32 R205, R205 ;  /* 0x000000cd00cd7245 */ /* 0x000fe20000201400 */
[C---:B------:R-:W-:Y:S03]  /*8f60*/  HMMA.16816.F32.BF16 R20, R168.reuse, R196, R20 ;  /* 0x000000c4a814723c */ /* 0x040fe60000041814 */
[----:B------:R-:W-:Y:S02]  /*8f70*/  IABS R206, R206 ;  /* 0x000000ce00ce7213 */ /* 0x000fe40000000000 */
[----:B------:R-:W-:Y:S02]  /*8f80*/  I2FP.F32.S32 R204, R204 ;  /* 0x000000cc00cc7245 */ /* 0x000fe40000201400 */
[----:B------:R-:W-:Y:S01]  /*8f90*/  I2FP.F32.S32 R206, R206 ;  /* 0x000000ce00ce7245 */ /* 0x000fe20000201400 */
[C---:B------:R-:W-:Y:S03]  /*8fa0*/  HMMA.16816.F32.BF16 R24, R168.reuse, R198, R24 ;  /* 0x000000c6a818723c */ /* 0x040fe60000041818 */
[----:B------:R-:W-:Y:S02]  /*8fb0*/  IABS R208, R208 ;  /* 0x000000d000d07213 */ /* 0x000fe40000000000 */
[----:B------:R-:W-:Y:S02]  /*8fc0*/  IABS R207, R207 ;  /* 0x000000cf00cf7213 */ /* 0x000fe40000000000 */
[----:B------:R-:W-:Y:S01]  /*8fd0*/  I2FP.F32.S32 R208, R208 ;  /* 0x000000d000d07245 */ /* 0x000fe20000201400 */
[C---:B------:R-:W-:Y:S03]  /*8fe0*/  HMMA.16816.F32.BF16 R28, R168.reuse, R200, R28 ;  /* 0x000000c8a81c723c */ /* 0x040fe6000004181c */
[----:B------:R-:W-:Y:S05]  /*8ff0*/  I2FP.F32.S32 R207, R207 ;  /* 0x000000cf00cf7245 */ /* 0x000fea0000201400 */
[----:B------:R-:W-:Y:S01]  /*9000*/  HMMA.16816.F32.BF16 R32, R168, R202, R32 ;  /* 0x000000caa820723c */ /* 0x000fe20000041820 */
[----:B------:R-:W1:Y:S07]  /*9010*/  LDSM.16.M88.4 R168, [R2+0xf000] ;  /* 0x00f0000002a8783b */ /* 0x000e6e0000000200 */
[C---:B--2---:R-:W-:Y:S08]  /*9020*/  HMMA.16816.F32.BF16 R4, R172.reuse, R180, R4 ;  /* 0x000000b4ac04723c */ /* 0x044ff00000041804 */
[C---:B------:R-:W-:Y:S08]  /*9030*/  HMMA.16816.F32.BF16 R8, R172.reuse, R182, R8 ;  /* 0x000000b6ac08723c */ /* 0x040ff00000041808 */
[C---:B---3--:R-:W-:Y:S03]  /*9040*/  HMMA.16816.F32.BF16 R12, R172.reuse, R176, R12 ;  /* 0x000000b0ac0c723c */ /* 0x048fe6000004180c */
[----:B------:R-:W-:Y:S01]  /*9050*/  FFMA.FTZ R4, R167, -UR5, R4 ;  /* 0x80000005a7047c23 */ /* 0x000fe20008010004 */
[----:B------:R-:W-:Y:S01]  /*9060*/  FFMA.FTZ R6, R205, -UR5, R6 ;  /* 0x80000005cd067c23 */ /* 0x000fe20008010006 */
[----:B------:R-:W-:Y:S01]  /*9070*/  IADD3 R205, PT, PT, R231, -0x9, -R3 ;  /* 0xfffffff7e7cd7810 */ /* 0x000fe20007ffe803 */
[----:B------:R-:W-:Y:S01]  /*9080*/  FFMA.FTZ R7, R206, -UR5, R7 ;  /* 0x80000005ce077c23 */ /* 0x000fe20008010007 */
[C-C-:B------:R-:W-:Y:S01]  /*9090*/  IADD3 R206, PT, PT, R238.reuse, -0x10, -R3.reuse ;  /* 0xfffffff0eece7810 */ /* 0x140fe20007ffe803 */
[C---:B------:R-:W-:Y:S01]  /*90a0*/  HMMA.16816.F32.BF16 R16, R172.reuse, R178, R16 ;  /* 0x000000b2ac10723c */ /* 0x040fe20000041810 */
[----:B------:R2:W3:Y:S01]  /*90b0*/  LDSM.16.M88.4 R176, [R2+0xf800] ;  /* 0x00f8000002b0783b */ /* 0x0004e20000000200 */
[----:B------:R-:W-:Y:S04]  /*90c0*/  DEPBAR.LE SB0, 0x0 ;  /* 0x000080000000791a */ /* 0x000fe80000000000 */
[----:B------:R-:W-:Y:S01]  /*90d0*/  IABS R205, R205 ;  /* 0x000000cd00cd7213 */ /* 0x000fe20000000000 */
[----:B------:R-:W-:Y:S01]  /*90e0*/  BAR.SYNC.DEFER_BLOCKING 0x0 ;  /* 0x0000000000007b1d */ /* 0x000fe20000010000 */
[----:B------:R-:W-:Y:S01]  /*90f0*/  IABS R206, R206 ;  /* 0x000000ce00ce7213 */ /* 0x000fe20000000000 */
[C---:B-1----:R-:W-:Y:S05]  /*9100*/  HMMA.16816.F32.BF16 R20, R172.reuse, R168, R20 ;  /* 0x000000a8ac14723c */ /* 0x042fea0000041814 */
[----:B------:R-:W-:Y:S01]  /*9110*/  FFMA.FTZ R10, R167, -UR5, R10 ;  /* 0x80000005a70a7c23 */ /* 0x000fe2000801000a */
[----:B------:R-:W-:Y:S01]  /*9120*/  IADD3 R167, PT, PT, R238, -0x18, -R3 ;  /* 0xffffffe8eea77810 */ /* 0x000fe20007ffe803 */
[----:B------:R-:W-:Y:S01]  /*9130*/  FFMA.FTZ R9, R204, -UR5, R9 ;  /* 0x80000005cc097c23 */ /* 0x000fe20008010009 */
[----:B------:R-:W-:Y:S01]  /*9140*/  IADD3 R204, PT, PT, R238, -0x19, -R3 ;  /* 0xffffffe7eecc7810 */ /* 0x000fe20007ffe803 */
[----:B------:R-:W-:Y:S01]  /*9150*/  FFMA.FTZ R5, R208, -UR5, R5 ;  /* 0x80000005d0057c23 */ /* 0x000fe20008010005 */
[----:B------:R-:W-:Y:S01]  /*9160*/  IABS R167, R167 ;  /* 0x000000a700a77213 */ /* 0x000fe20000000000 */
[C---:B------:R-:W-:Y:S03]  /*9170*/  HMMA.16816.F32.BF16 R24, R172.reuse, R170, R24 ;  /* 0x000000aaac18723c */ /* 0x040fe60000041818 */
[----:B------:R-:W-:Y:S01]  /*9180*/  IABS R204, R204 ;  /* 0x000000cc00cc7213 */ /* 0x000fe20000000000 */
[----:B------:R-:W-:Y:S01]  /*9190*/  FFMA.FTZ R8, R207, -UR5, R8 ;  /* 0x80000005cf087c23 */ /* 0x000fe20008010008 */
[----:B------:R-:W-:Y:S02]  /*91a0*/  I2FP.F32.S32 R167, R167 ;  /* 0x000000a700a77245 */ /* 0x000fe40000201400 */
[----:B------:R-:W-:Y:S02]  /*91b0*/  I2FP.F32.S32 R208, R205 ;  /* 0x000000cd00d07245 */ /* 0x000fe40000201400 */
[----:B------:R-:W-:Y:S01]  /*91c0*/  I2FP.F32.S32 R204, R204 ;  /* 0x000000cc00cc7245 */ /* 0x000fe20000201400 */
[----:B------:R-:W-:Y:S01]  /*91d0*/  FFMA.FTZ R16, R167, -UR5, R16 ;  /* 0x80000005a7107c23 */ /* 0x000fe20008010010 */
[----:B------:R-:W-:Y:S01]  /*91e0*/  I2FP.F32.S32 R205, R206 ;  /* 0x000000ce00cd7245 */ /* 0x000fe20000201400 */
[----:B------:R-:W-:Y:S01]  /*91f0*/  FFMA.FTZ R11, R208, -UR5, R11 ;  /* 0x80000005d00b7c23 */ /* 0x000fe2000801000b */
[----:B--2---:R-:W-:Y:S01]  /*9200*/  IADD3 R2, PT, PT, R238, -0x21, -R3 ;  /* 0xffffffdfee027810 */ /* 0x004fe20007ffe803 */
[----:B------:R-:W-:Y:S01]  /*9210*/  FFMA.FTZ R17, R204, -UR5, R17 ;  /* 0x80000005cc117c23 */ /* 0x000fe20008010011 */
[--C-:B------:R-:W-:Y:S01]  /*9220*/  IADD3 R167, PT, PT, R231, -0x20, -R3.reuse ;  /* 0xffffffe0e7a77810 */ /* 0x100fe20007ffe803 */
[----:B------:R-:W-:Y:S01]  /*9230*/  FFMA.FTZ R12, R205, -UR5, R12 ;  /* 0x80000005cd0c7c23 */ /* 0x000fe2000801000c */
[C-C-:B------:R-:W-:Y:S02]  /*9240*/  IADD3 R204, PT, PT, R231.reuse, -0x19, -R3.reuse ;  /* 0xffffffe7e7cc7810 */ /* 0x140fe40007ffe803 */
[----:B------:R-:W-:Y:S02]  /*9250*/  IADD3 R205, PT, PT, R231, -0x10, -R3 ;  /* 0xfffffff0e7cd7810 */ /* 0x000fe40007ffe803 */
[----:B------:R-:W-:Y:S01]  /*9260*/  IABS R2, R2 ;  /* 0x0000000200027213 */ /* 0x000fe20000000000 */
[C---:B---3--:R-:W-:Y:S03]  /*9270*/  HMMA.16816.F32.BF16 R28, R172.reuse, R176, R28 ;  /* 0x000000b0ac1c723c */ /* 0x048fe6000004181c */
[----:B------:R-:W-:Y:S02]  /*9280*/  IABS R167, R167 ;  /* 0x000000a700a77213 */ /* 0x000fe40000000000 */
[----:B------:R-:W-:Y:S02]  /*9290*/  IABS R204, R204 ;  /* 0x000000cc00cc7213 */ /* 0x000fe40000000000 */
[----:B------:R-:W-:Y:S01]  /*92a0*/  IABS R205, R205 ;  /* 0x000000cd00cd7213 */ /* 0x000fe20000000000 */
[----:B------:R-:W-:Y:S03]  /*92b0*/  HMMA.16816.F32.BF16 R32, R172, R178, R32 ;  /* 0x000000b2ac20723c */ /* 0x000fe60000041820 */
[----:B------:R-:W-:Y:S02]  /*92c0*/  I2FP.F32.S32 R2, R2 ;  /* 0x0000000200027245 */ /* 0x000fe40000201400 */
[----:B------:R-:W-:Y:S02]  /*92d0*/  I2FP.F32.S32 R167, R167 ;  /* 0x000000a700a77245 */ /* 0x000fe40000201400 */
[----:B------:R-:W-:Y:S01]  /*92e0*/  I2FP.F32.S32 R204, R204 ;  /* 0x000000cc00cc7245 */ /* 0x000fe20000201400 */
[----:B------:R-:W-:Y:S01]  /*92f0*/  FFMA.FTZ R21, R2, -UR5, R21 ;  /* 0x8000000502157c23 */ /* 0x000fe20008010015 */
[----:B------:R-:W-:Y:S01]  /*9300*/  I2FP.F32.S32 R205, R205 ;  /* 0x000000cd00cd7245 */ /* 0x000fe20000201400 */
[----:B------:R-:W-:Y:S01]  /*9310*/  FFMA.FTZ R22, R167, -UR5, R22 ;  /* 0x80000005a7167c23 */ /* 0x000fe20008010016 */
[C---:B------:R-:W-:Y:S01]  /*9320*/  IADD3 R2, PT, PT, R231.reuse, -0x29, -R3 ;  /* 0xffffffd7e7027810 */ /* 0x040fe20007ffe803 */
[----:B------:R-:W-:Y:S01]  /*9330*/  FFMA.FTZ R19, R204, -UR5, R19 ;  /* 0x80000005cc137c23 */ /* 0x000fe20008010013 */
[--C-:B------:R-:W-:Y:S01]  /*9340*/  IADD3 R167, PT, PT, R231, -0x28, -R3.reuse ;  /* 0xffffffd8e7a77810 */ /* 0x100fe20007ffe803 */
[----:B------:R-:W-:Y:S01]  /*9350*/  FFMA.FTZ R14, R205, -UR5, R14 ;  /* 0x80000005cd0e7c23 */ /* 0x000fe2000801000e */
[C-C-:B------:R-:W-:Y:S02]  /*9360*/  IADD3 R204, PT, PT, R238.reuse, -0x29, -R3.reuse ;  /* 0xffffffd7eecc7810 */ /* 0x140fe40007ffe803 */
[--C-:B------:R-:W-:Y:S02]  /*9370*/  IADD3 R206, PT, PT, R231, -0x11, -R3.reuse ;  /* 0xffffffefe7ce7810 */ /* 0x100fe40007ffe803 */
[----:B------:R-:W-:Y:S02]  /*9380*/  IADD3 R205, PT, PT, R238, -0x20, -R3 ;  /* 0xffffffe0eecd7810 */ /* 0x000fe40007ffe803 */
[----:B------:R-:W-:Y:S02]  /*9390*/  IABS R2, R2 ;  /* 0x0000000200027213 */ /* 0x000fe40000000000 */
[----:B------:R-:W-:Y:S02]  /*93a0*/  IABS R167, R167 ;  /* 0x000000a700a77213 */ /* 0x000fe40000000000 */
[----:B------:R-:W-:Y:S02]  /*93b0*/  IABS R204, R204 ;  /* 0x000000cc00cc7213 */ /* 0x000fe40000000000 */
[----:B------:R-:W-:Y:S02]  /*93c0*/  IABS R206, R206 ;  /* 0x000000ce00ce7213 */ /* 0x000fe40000000000 */
[----:B------:R-:W-:Y:S02]  /*93d0*/  IABS R205, R205 ;  /* 0x000000cd00cd7213 */ /* 0x000fe40000000000 */
        /* <DEDUP_REMOVED lines=8> */
[----:B------:R-:W-:Y:S01]  /*9460*/  IADD3 R2, PT, PT, R231, -0x31, -R3 ;  /* 0xffffffcfe7027810 */ /* 0x000fe20007ffe803 */
[----:B------:R-:W-:Y:S01]  /*9470*/  FFMA.FTZ R15, R206, -UR5, R15 ;  /* 0x80000005ce0f7c23 */ /* 0x000fe2000801000f */
[C-C-:B------:R-:W-:Y:S01]  /*9480*/  IADD3 R167, PT, PT, R238.reuse, -0x38, -R3.reuse ;  /* 0xffffffc8eea77810 */ /* 0x140fe20007ffe803 */
[----:B------:R-:W-:Y:S01]  /*9490*/  FFMA.FTZ R20, R205, -UR5, R20 ;  /* 0x80000005cd147c23 */ /* 0x000fe20008010014 */
[C-C-:B------:R-:W-:Y:S02]  /*94a0*/  IADD3 R204, PT, PT, R238.reuse, -0x31, -R3.reuse ;  /* 0xffffffcfeecc7810 */ /* 0x140fe40007ffe803 */
[C-C-:B------:R-:W-:Y:S02]  /*94b0*/  IADD3 R207, PT, PT, R231.reuse, -0x18, -R3.reuse ;  /* 0xffffffe8e7cf7810 */ /* 0x140fe40007ffe803 */
[--C-:B------:R-:W-:Y:S02]  /*94c0*/  IADD3 R206, PT, PT, R231, -0x21, -R3.reuse ;  /* 0xffffffdfe7ce7810 */ /* 0x100fe40007ffe803 */
[C-C-:B------:R-:W-:Y:S02]  /*94d0*/  IADD3 R205, PT, PT, R238.reuse, -0x28, -R3.reuse ;  /* 0xffffffd8eecd7810 */ /* 0x140fe40007ffe803 */
[----:B------:R-:W-:Y:S02]  /*94e0*/  IABS R2, R2 ;  /* 0x0000000200027213 */ /* 0x000fe40000000000 */
[----:B------:R-:W-:Y:S02]  /*94f0*/  IABS R167, R167 ;  /* 0x000000a700a77213 */ /* 0x000fe40000000000 */
[----:B------:R-:W-:Y:S02]  /*9500*/  IADD3 R208, PT, PT, R238, -0x11, -R3 ;  /* 0xffffffefeed07810 */ /* 0x000fe40007ffe803 */
[----:B------:R-:W-:Y:S02]  /*9510*/  IABS R204, R204 ;  /* 0x000000cc00cc7213 */ /* 0x000fe40000000000 */
[----:B------:R-:W-:Y:S02]  /*9520*/  IABS R207, R207 ;  /* 0x000000cf00cf7213 */ /* 0x000fe40000000000 */
[----:B------:R-:W-:Y:S02]  /*9530*/  IABS R206, R206 ;  /* 0x000000ce00ce7213 */ /* 0x000fe40000000000 */
[----:B------:R-:W-:Y:S02]  /*9540*/  IABS R205, R205 ;  /* 0x000000cd00cd7213 */ /* 0x000fe40000000000 */
[----:B------:R-:W-:Y:S02]  /*9550*/  I2FP.F32.S32 R2, R2 ;  /* 0x0000000200027245 */ /* 0x000fe40000201400 */
[----:B------:R-:W-:Y:S02]  /*9560*/  I2FP.F32.S32 R167, R167 ;  /* 0x000000a700a77245 */ /* 0x000fe40000201400 */
[----:B------:R-:W-:Y:S01]  /*9570*/  IABS R208, R208 ;  /* 0x000000d000d07213 */ /* 0x000fe20000000000 */
[----:B------:R-:W-:Y:S01]  /*9580*/  FFMA.FTZ R31, R2, -UR5, R31 ;  /* 0x80000005021f7c23 */ /* 0x000fe2000801001f */
[----:B------:R-:W-:Y:S01]  /*9590*/  I2FP.F32.S32 R204, R204 ;  /* 0x000000cc00cc7245 */ /* 0x000fe20000201400 */
[----:B------:R-:W-:Y:S01]  /*95a0*/  FFMA.FTZ R32, R167, -UR5, R32 ;  /* 0x80000005a7207c23 */ /* 0x000fe20008010020 */
[----:B------:R-:W-:Y:S02]  /*95b0*/  I2FP.F32.S32 R207, R207 ;  /* 0x000000cf00cf7245 */ /* 0x000fe40000201400 */
[----:B------:R-:W-:Y:S01]  /*95c0*/  I2FP.F32.S32 R206, R206 ;  /* 0x000000ce00ce7245 */ /* 0x000fe20000201400 */
[----:B------:R-:W-:Y:S01]  /*95d0*/  FFMA.FTZ R29, R204, -UR5, R29 ;  /* 0x80000005cc1d7c23 */ /* 0x000fe2000801001d */
[----:B------:R-:W-:Y:S01]  /*95e0*/  I2FP.F32.S32 R205, R205 ;  /* 0x000000cd00cd7245 */ /* 0x000fe20000201400 */
[----:B------:R-:W-:Y:S01]  /*95f0*/  FFMA.FTZ R18, R207, -UR5, R18 ;  /* 0x80000005cf127c23 */ /* 0x000fe20008010012 */
[----:B------:R-:W-:Y:S01]  /*9600*/  I2FP.F32.S32 R208, R208 ;  /* 0x000000d000d07245 */ /* 0x000fe20000201400 */
[----:B------:R-:W-:Y:S01]  /*9610*/  FFMA.FTZ R23, R206, -UR5, R23 ;  /* 0x80000005ce177c23 */ /* 0x000fe20008010017 */
[--C-:B------:R-:W-:Y:S01]  /*9620*/  IADD3 R2, PT, PT, R231, -0x38, -R3.reuse ;  /* 0xffffffc8e7027810 */ /* 0x100fe20007ffe803 */
[----:B------:R-:W-:Y:S01]  /*9630*/  FFMA.FTZ R24, R205, -UR5, R24 ;  /* 0x80000005cd187c23 */ /* 0x000fe20008010018 */
[----:B------:R-:W-:Y:S01]  /*9640*/  IADD3 R167, PT, PT, R231, -0x39, -R3 ;  /* 0xffffffc7e7a77810 */ /* 0x000fe20007ffe803 */
[----:B------:R-:W-:Y:S01]  /*9650*/  FFMA.FTZ R13, R208, -UR5, R13 ;  /* 0x80000005d00d7c23 */ /* 0x000fe2000801000d */
[----:B------:R-:W-:Y:S02]  /*9660*/  FMNMX3.FTZ R204, R165, R4, R5, !PT ;  /* 0x00000004a5cc7276 */ /* 0x000fe40007810005 */
[C-C-:B------:R-:W-:Y:S02]  /*9670*/  IADD3 R207, PT, PT, R238.reuse, -0x30, -R3.reuse ;  /* 0xffffffd0eecf7810 */ /* 0x140fe40007ffe803 */
[--C-:B------:R-:W-:Y:S02]  /*9680*/  IADD3 R205, PT, PT, R231, -0x30, -R3.reuse ;  /* 0xffffffd0e7cd7810 */ /* 0x100fe40007ffe803 */
[----:B------:R-:W-:Y:S02]  /*9690*/  IADD3 R206, PT, PT, R238, -0x39, -R3 ;  /* 0xffffffc7eece7810 */ /* 0x000fe40007ffe803 */
[----:B------:R-:W-:Y:S02]  /*96a0*/  IABS R3, R2 ;  /* 0x0000000200037213 */ /* 0x000fe40000000000 */
[----:B------:R-:W-:Y:S02]  /*96b0*/  IABS R2, R167 ;  /* 0x000000a700027213 */ /* 0x000fe40000000000 */
[----:B------:R-:W-:Y:S02]  /*96c0*/  FMNMX3.FTZ R167, R0, R6, R7, !PT ;  /* 0x0000000600a77276 */ /* 0x000fe40007810007 */
[----:B------:R-:W-:Y:S02]  /*96d0*/  FMNMX3.FTZ R204, R204, R8, R9, !PT ;  /* 0x00000008cccc7276 */ /* 0x000fe40007810009 */
[----:B------:R-:W-:Y:S02]  /*96e0*/  FMNMX3.FTZ R167, R167, R10, R11, !PT ;  /* 0x0000000aa7a77276 */ /* 0x000fe4000781000b */
[----:B------:R-:W-:Y:S02]  /*96f0*/  FMNMX3.FTZ R204, R204, R12, R13, !PT ;  /* 0x0000000ccccc7276 */ /* 0x000fe4000781000d */
[----:B------:R-:W-:Y:S02]  /*9700*/  IABS R207, R207 ;  /* 0x000000cf00cf7213 */ /* 0x000fe40000000000 */
[----:B------:R-:W-:Y:S02]  /*9710*/  FMNMX3.FTZ R167, R167, R14, R15, !PT ;  /* 0x0000000ea7a77276 */ /* 0x000fe4000781000f */
[----:B------:R-:W-:Y:S02]  /*9720*/  FMNMX3.FTZ R204, R204, R16, R17, !PT ;  /* 0x00000010cccc7276 */ /* 0x000fe40007810011 */
[----:B------:R-:W-:Y:S02]  /*9730*/  IABS R205, R205 ;  /* 0x000000cd00cd7213 */ /* 0x000fe40000000000 */
[----:B------:R-:W-:Y:S02]  /*9740*/  I2FP.F32.S32 R207, R207 ;  /* 0x000000cf00cf7245 */ /* 0x000fe40000201400 */
[----:B------:R-:W-:Y:S02]  /*9750*/  IABS R206, R206 ;  /* 0x000000ce00ce7213 */ /* 0x000fe40000000000 */
[----:B------:R-:W-:Y:S01]  /*9760*/  FMNMX3.FTZ R167, R167, R18, R19, !PT ;  /* 0x00000012a7a77276 */ /* 0x000fe20007810013 */
[----:B------:R-:W-:Y:S01]  /*9770*/  FFMA.FTZ R28, R207, -UR5, R28 ;  /* 0x80000005cf1c7c23 */ /* 0x000fe2000801001c */
[----:B------:R-:W-:Y:S02]  /*9780*/  FMNMX3.FTZ R204, R204, R20, R21, !PT ;  /* 0x00000014cccc7276 */ /* 0x000fe40007810015 */
[----:B------:R-:W-:Y:S02]  /*9790*/  I2FP.F32.S32 R205, R205 ;  /* 0x000000cd00cd7245 */ /* 0x000fe40000201400 */
[----:B------:R-:W-:Y:S02]  /*97a0*/  I2FP.F32.S32 R206, R206 ;  /* 0x000000ce00ce7245 */ /* 0x000fe40000201400 */
[----:B------:R-:W-:Y:S01]  /*97b0*/  FMNMX3.FTZ R167, R167, R22, R23, !PT ;  /* 0x00000016a7a77276 */ /* 0x000fe20007810017 */
[----:B------:R-:W-:Y:S01]  /*97c0*/  FFMA.FTZ R30, R205, -UR5, R30 ;  /* 0x80000005cd1e7c23 */ /* 0x000fe2000801001e */
[----:B------:R-:W-:Y:S01]  /*97d0*/  FMNMX3.FTZ R204, R204, R24, R25, !PT ;  /* 0x00000018cccc7276 */ /* 0x000fe20007810019 */
[----:B------:R-:W-:Y:S01]  /*97e0*/  FFMA.FTZ R33, R206, -UR5, R33 ;  /* 0x80000005ce217c23 */ /* 0x000fe20008010021 */
[----:B------:R-:W-:Y:S02]  /*97f0*/  I2FP.F32.S32 R3, R3 ;  /* 0x0000000300037245 */ /* 0x000fe40000201400 */
[----:B------:R-:W-:Y:S02]  /*9800*/  I2FP.F32.S32 R2, R2 ;  /* 0x0000000200027245 */ /* 0x000fe40000201400 */
[----:B------:R-:W-:Y:S01]  /*9810*/  FMNMX3.FTZ R167, R167, R26, R27, !PT ;  /* 0x0000001aa7a77276 */ /* 0x000fe2000781001b */
[----:B------:R-:W-:Y:S01]  /*9820*/  FFMA.FTZ R34, R3, -UR5, R34 ;  /* 0x8000000503227c23 */ /* 0x000fe20008010022 */
[----:B------:R-:W-:Y:S01]  /*9830*/  FMNMX3.FTZ R204, R204, R28, R29, !PT ;  /* 0x0000001ccccc7276 */ /* 0x000fe2000781001d */
[----:B------:R-:W-:Y:S01]  /*9840*/  FFMA.FTZ R35, R2, -UR5, R35 ;  /* 0x8000000502237c23 */ /* 0x000fe20008010023 */
[----:B------:R-:W-:Y:S02]  /*9850*/  FMNMX3.FTZ R167, R167, R30, R31, !PT ;  /* 0x0000001ea7a77276 */ /* 0x000fe4000781001f */
[----:B------:R-:W-:Y:S01]  /*9860*/  FMNMX3.FTZ R204, R204, R32, R33, !PT ;  /* 0x00000020cccc7276 */ /* 0x000fe20007810021 */
[----:B------:R-:W-:Y:S06]  /*9870*/  BRA.U.ANY UP0, `(.L_x_147) ;  /* 0xffffffd900f87547 */ /* 0x000fec000b93ffff */
.L_x_146:
        /* <DEDUP_REMOVED lines=17> */
[----:B------:R-:W-:Y:S01]  /*9990*/  FADD.FTZ R2, -R164, R165 ;  /* 0x000000a5a4027221 */ /* 0x000fe20000010100 */
[----:B------:R-:W-:Y:S01]  /*99a0*/  IADD3 R166, PT, PT, R219, 0x10040, RZ ;  /* 0x00010040dba67810 */ /* 0x000fe20007ffe0ff */
[C---:B------:R-:W-:Y:S01]  /*99b0*/  FADD.FTZ R0, -R3.reuse, R0 ;  /* 0x0000000003007221 */ /* 0x040fe20000010100 */
[----:B------:R-:W-:Y:S01]  /*99c0*/  FSEL R200, R200, RZ, P2 ;  /* 0x000000ffc8c87208 */ /* 0x000fe20001000000 */
[C---:B------:R-:W-:Y:S01]  /*99d0*/  FMUL.FTZ R198, R3.reuse, UR4 ;  /* 0x0000000403c67c20 */ /* 0x040fe20008410000 */
[----:B------:R-:W-:Y:S01]  /*99e0*/  FSETP.NEU.FTZ.AND P2, PT, R3, -INF , PT ;  /* 0xff8000000300780b */ /* 0x000fe20003f5d000 */
[----:B------:R-:W-:Y:S01]  /*99f0*/  FMUL.FTZ R167, R0, UR4 ;  /* 0x0000000400a77c20 */ /* 0x000fe20008410000 */
[----:B------:R-:W-:Y:S01]  /*9a00*/  FMUL.FTZ R165, R2, UR4 ;  /* 0x0000000402a57c20 */ /* 0x000fe20008410000 */
[--C-:B------:R-:W-:Y:S01]  /*9a10*/  FFMA.FTZ R199, R4, UR4, -R200.reuse ;  /* 0x0000000404c77c23 */ /* 0x100fe200080108c8 */
[----:B------:R-:W-:Y:S01]  /*9a20*/  FSEL R198, R198, RZ, P2 ;  /* 0x000000ffc6c67208 */ /* 0x000fe20001000000 */
[----:B------:R2:W3:Y:S01]  /*9a30*/  MUFU.EX2 R0, R167 ;  /* 0x000000a700007308 */ /* 0x0004e20000000800 */
[--C-:B------:R-:W-:Y:S01]  /*9a40*/  FFMA.FTZ R196, R5, UR4, -R200.reuse ;  /* 0x0000000405c47c23 */ /* 0x100fe200080108c8 */
[--C-:B------:R-:W-:Y:S01]  /*9a50*/  FFMA.FTZ R195, R8, UR4, -R200.reuse ;  /* 0x0000000408c37c23 */ /* 0x100fe200080108c8 */
[----:B------:R-:W-:Y:S01]  /*9a60*/  FFMA.FTZ R194, R9, UR4, -R200 ;  /* 0x0000000409c27c23 */ /* 0x000fe200080108c8 */
[--C-:B------:R-:W-:Y:S01]  /*9a70*/  FFMA.FTZ R197, R6, UR4, -R198.reuse ;  /* 0x0000000406c57c23 */ /* 0x100fe200080108c6 */
[--C-:B------:R-:W-:Y:S01]  /*9a80*/  FFMA.FTZ R193, R7, UR4, -R198.reuse ;  /* 0x0000000407c17c23 */ /* 0x100fe200080108c6 */
[----:B------:R-:W-:Y:S01]  /*9a90*/  FFMA.FTZ R192, R10, UR4, -R198 ;  /* 0x000000040ac07c23 */ /* 0x000fe200080108c6 */
[----:B------:R-:W-:Y:S03]  /*9aa0*/  @P0 IADD3 R166, PT, PT, R240, -0x40, RZ ;  /* 0xffffffc0f0a60810 */ /* 0x000fe60007ffe0ff */
[----:B------:R-:W4:Y:S01]  /*9ab0*/  MUFU.EX2 R2, R165 ;  /* 0x000000a500027308 */ /* 0x000f220000000800 */
[--C-:B------:R-:W-:Y:S01]  /*9ac0*/  FFMA.FTZ R201, R12, UR4, -R200.reuse ;  /* 0x000000040cc97c23 */ /* 0x100fe200080108c8 */
[----:B------:R-:W-:Y:S01]  /*9ad0*/  FFMA.FTZ R202, R13, UR4, -R200 ;  /* 0x000000040dca7c23 */ /* 0x000fe200080108c8 */
[--C-:B------:R-:W-:Y:S01]  /*9ae0*/  FFMA.FTZ R203, R14, UR4, -R198.reuse ;  /* 0x000000040ecb7c23 */ /* 0x100fe200080108c6 */
[----:B------:R-:W5:Y:S01]  /*9af0*/  LDSM.16.MT88.4 R176, [R166] ;  /* 0x00000000a6b0783b */ /* 0x000f620000004200 */
[----:B------:R-:W-:Y:S01]  /*9b00*/  FFMA.FTZ R204, R15, UR4, -R198 ;  /* 0x000000040fcc7c23 */ /* 0x000fe200080108c6 */
[--C-:B------:R-:W-:Y:S01]  /*9b10*/  FFMA.FTZ R205, R16, UR4, -R200.reuse ;  /* 0x0000000410cd7c23 */ /* 0x100fe200080108c8 */
[----:B------:R-:W-:Y:S03]  /*9b20*/  FFMA.FTZ R206, R17, UR4, -R200 ;  /* 0x0000000411ce7c23 */ /* 0x000fe600080108c8 */
[----:B------:R-:W-:Y:S01]  /*9b30*/  MUFU.EX2 R199, R199 ;  /* 0x000000c700c77308 */ /* 0x000fe20000000800 */
[--C-:B--2---:R-:W-:Y:S01]  /*9b40*/  FFMA.FTZ R167, R11, UR4, -R198.reuse ;  /* 0x000000040ba77c23 */ /* 0x104fe200080108c6 */
[C---:B---3--:R-:W-:Y:S01]  /*9b50*/  FMUL.FTZ R6, R0.reuse, R162 ;  /* 0x000000a200067220 */ /* 0x048fe20000410000 */
[C---:B------:R-:W-:Y:S01]  /*9b60*/  FMUL.FTZ R7, R0.reuse, R163 ;  /* 0x000000a300077220 */ /* 0x040fe20000410000 */
[C---:B------:R-:W-:Y:S01]  /*9b70*/  FMUL.FTZ R10, R0.reuse, R158 ;  /* 0x0000009e000a7220 */ /* 0x040fe20000410000 */
[C---:B------:R-:W-:Y:S01]  /*9b80*/  FMUL.FTZ R11, R0.reuse, R159 ;  /* 0x0000009f000b7220 */ /* 0x040fe20000410000 */
[C---:B------:R-:W-:Y:S01]  /*9b90*/  FMUL.FTZ R38, R0.reuse, R38 ;  /* 0x0000002600267220 */ /* 0x040fe20000410000 */
[----:B------:R-:W-:Y:S03]  /*9ba0*/  FMUL.FTZ R39, R0, R39 ;  /* 0x0000002700277220 */ /* 0x000fe60000410000 */
[----:B------:R-:W2:Y:S01]  /*9bb0*/  MUFU.EX2 R196, R196 ;  /* 0x000000c400c47308 */ /* 0x000ea20000000800 */
[C---:B----4-:R-:W-:Y:S01]  /*9bc0*/  FMUL.FTZ R4, R2.reuse, R160 ;  /* 0x000000a002047220 */ /* 0x050fe20000410000 */
[C---:B------:R-:W-:Y:S01]  /*9bd0*/  FMUL.FTZ R5, R2.reuse, R161 ;  /* 0x000000a102057220 */ /* 0x040fe20000410000 */
[C---:B------:R-:W-:Y:S01]  /*9be0*/  FMUL.FTZ R8, R2.reuse, R156 ;  /* 0x0000009c02087220 */ /* 0x040fe20000410000 */
[C---:B------:R-:W-:Y:S01]  /*9bf0*/  FMUL.FTZ R9, R2.reuse, R157 ;  /* 0x0000009d02097220 */ /* 0x040fe20000410000 */
[----:B------:R-:W-:Y:S01]  /*9c00*/  IADD3 R165, PT, PT, R213, R166, RZ ;  /* 0x000000a6d5a57210 */ /* 0x000fe20007ffe0ff */
[C---:B------:R-:W-:Y:S01]  /*9c10*/  FMUL.FTZ R36, R2.reuse, R36 ;  /* 0x0000002402247220 */ /* 0x040fe20000410000 */
[C---:B------:R-:W-:Y:S03]  /*9c20*/  FMUL.FTZ R37, R2.reuse, R37 ;  /* 0x0000002502257220 */ /* 0x040fe60000410000 */
[----:B------:R-:W-:Y:S01]  /*9c30*/  MUFU.EX2 R197, R197 ;  /* 0x000000c500c57308 */ /* 0x000fe20000000800 */
[C---:B------:R-:W-:Y:S01]  /*9c40*/  FMUL.FTZ R40, R2.reuse, R40 ;  /* 0x0000002802287220 */ /* 0x040fe20000410000 */
[----:B------:R-:W3:Y:S01]  /*9c50*/  LDSM.16.MT88.4 R156, [R165] ;  /* 0x00000000a59c783b */ /* 0x000ee20000004200 */
[----:B------:R-:W-:Y:S01]  /*9c60*/  FMUL.FTZ R41, R2, R41 ;  /* 0x0000002902297220 */ /* 0x000fe20000410000 */
[C---:B------:R-:W-:Y:S01]  /*9c70*/  FMUL.FTZ R42, R0.reuse, R42 ;  /* 0x0000002a002a7220 */ /* 0x040fe20000410000 */
[----:B------:R-:W-:Y:S01]  /*9c80*/  FMUL.FTZ R43, R0, R43 ;  /* 0x0000002b002b7220 */ /* 0x000fe20000410000 */
[C---:B------:R-:W-:Y:S01]  /*9c90*/  FMUL.FTZ R12, R2.reuse, R152 ;  /* 0x00000098020c7220 */ /* 0x040fe20000410000 */
[----:B------:R-:W-:Y:S03]  /*9ca0*/  FMUL.FTZ R13, R2, R153 ;  /* 0x00000099020d7220 */ /* 0x000fe60000410000 */
[----:B------:R-:W4:Y:S01]  /*9cb0*/  MUFU.EX2 R193, R193 ;  /* 0x000000c100c17308 */ /* 0x000f220000000800 */
[----:B--2---:R-:W-:Y:S01]  /*9cc0*/  F2FP.BF16.F32.PACK_AB R160, R196, R199 ;  /* 0x000000c7c4a0723e */ /* 0x004fe200000010ff */
[----:B------:R-:W-:Y:S01]  /*9cd0*/  LDSM.16.MT88.4 R180, [R165+0x2800] ;  /* 0x00280000a5b4783b */ /* 0x000fe20000004200 */
[C---:B------:R-:W-:Y:S01]  /*9ce0*/  FMUL.FTZ R14, R0.reuse, R154 ;  /* 0x0000009a000e7220 */ /* 0x040fe20000410000 */
[----:B------:R-:W-:Y:S01]  /*9cf0*/  FMUL.FTZ R15, R0, R155 ;  /* 0x0000009b000f7220 */ /* 0x000fe20000410000 */
[C---:B------:R-:W-:Y:S01]  /*9d00*/  FMUL.FTZ R44, R2.reuse, R44 ;  /* 0x0000002c022c7220 */ /* 0x040fe20000410000 */
[----:B------:R-:W-:Y:S01]  /*9d10*/  FMUL.FTZ R45, R2, R45 ;  /* 0x0000002d022d7220 */ /* 0x000fe20000410000 */
[C---:B------:R-:W-:Y:S03]  /*9d20*/  FMUL.FTZ R46, R0.reuse, R46 ;  /* 0x0000002e002e7220 */ /* 0x040fe60000410000 */
[----:B------:R-:W-:Y:S01]  /*9d30*/  MUFU.EX2 R195, R195 ;  /* 0x000000c300c37308 */ /* 0x000fe20000000800 */
[----:B------:R-:W-:Y:S01]  /*9d40*/  FMUL.FTZ R47, R0, R47 ;  /* 0x0000002f002f7220 */ /* 0x000fe20000410000 */
[----:B------:R-:W-:Y:S01]  /*9d50*/  LDSM.16.MT88.4 R152, [R219+0x10800] ;  /* 0x01080000db98783b */ /* 0x000fe20000004200 */
[C---:B------:R-:W-:Y:S01]  /*9d60*/  FMUL.FTZ R48, R2.reuse, R48 ;  /* 0x0000003002307220 */ /* 0x040fe20000410000 */
[----:B------:R-:W-:Y:S01]  /*9d70*/  FMUL.FTZ R49, R2, R49 ;  /* 0x0000003102317220 */ /* 0x000fe20000410000 */
[C---:B------:R-:W-:Y:S01]  /*9d80*/  FMUL.FTZ R50, R0.reuse, R50 ;  /* 0x0000003200327220 */ /* 0x040fe20000410000 */
[----:B------:R-:W-:Y:S01]  /*9d90*/  FMUL.FTZ R51, R0, R51 ;  /* 0x0000003300337220 */ /* 0x000fe20000410000 */
[C---:B------:R-:W-:Y:S03]  /*9da0*/  FMUL.FTZ R52, R2.reuse, R52 ;  /* 0x0000003402347220 */ /* 0x040fe60000410000 */
[----:B------:R-:W2:Y:S01]  /*9db0*/  MUFU.EX2 R194, R194 ;  /* 0x000000c200c27308 */ /* 0x000ea20000000800 */
[----:B----4-:R-:W-:Y:S01]  /*9dc0*/  F2FP.BF16.F32.PACK_AB R161, R193, R197 ;  /* 0x000000c5c1a1723e */ /* 0x010fe200000010ff */
[----:B------:R-:W-:Y:S01]  /*9dd0*/  LDSM.16.MT88.4 R188, [R166+0x4800] ;  /* 0x00480000a6bc783b */ /* 0x000fe20000004200 */
        /* <DEDUP_REMOVED lines=12> */
[----:B------:R-:W-:Y:S03]  /*9ea0*/  FMUL.FTZ R64, R2, R64 ;  /* 0x0000004002407220 */ /* 0x000fe60000410000 */
[----:B------:R-:W4:Y:S01]  /*9eb0*/  MUFU.EX2 R167, R167 ;  /* 0x000000a700a77308 */ /* 0x000f220000000800 */
[----:B--2---:R-:W-:Y:S01]  /*9ec0*/  F2FP.BF16.F32.PACK_AB R162, R194, R195 ;  /* 0x000000c3c2a2723e */ /* 0x004fe200000010ff */
        /* <DEDUP_REMOVED lines=15> */
[----:B----4-:R-:W-:Y:S01]  /*9fc0*/  F2FP.BF16.F32.PACK_AB R163, R167, R192 ;  /* 0x000000c0a7a3723e */ /* 0x010fe200000010ff */
        /* <DEDUP_REMOVED lines=27> */
[----:B------:R-:W4:Y:S03]  /*a180*/  LDSM.16.MT88.4 R172, [R218+0x12000] ;  /* 0x01200000daac783b */ /* 0x000f260000004200 */
[----:B------:R-:W2:Y:S01]  /*a190*/  MUFU.EX2 R204, R204 ;  /* 0x000000cc00cc7308 */ /* 0x000ea20000000800 */
[----:B------:R-:W-:Y:S01]  /*a1a0*/  FMUL.FTZ R99, R0, R99 ;  /* 0x0000006300637220 */ /* 0x000fe20000410000 */
[C---:B------:R-:W-:Y:S01]  /*a1b0*/  FMUL.FTZ R100, R2.reuse, R100 ;  /* 0x0000006402647220 */ /* 0x040fe20000410000 */
[----:B------:R-:W-:Y:S01]  /*a1c0*/  FMUL.FTZ R101, R2, R101 ;  /* 0x0000006502657220 */ /* 0x000fe20000410000 */
[C---:B------:R-:W-:Y:S01]  /*a1d0*/  FMUL.FTZ R102, R0.reuse, R102 ;  /* 0x0000006600667220 */ /* 0x040fe20000410000 */
[----:B------:R-:W-:Y:S01]  /*a1e0*/  FMUL.FTZ R103, R0, R103 ;  /* 0x0000006700677220 */ /* 0x000fe20000410000 */
[C---:B-----5:R-:W-:Y:S04]  /*a1f0*/  HMMA.16816.F32.BF16 R44, R160.reuse, R176, R44 ;  /* 0x000000b0a02c723c */ /* 0x060fe8000004182c */
[----:B------:R-:W-:Y:S01]  /*a200*/  MUFU.EX2 R205, R205 ;  /* 0x000000cd00cd7308 */ /* 0x000fe20000000800 */
[C---:B------:R-:W-:Y:S01]  /*a210*/  FMUL.FTZ R104, R2.reuse, R104 ;  /* 0x0000006802687220 */ /* 0x040fe20000410000 */
[----:B------:R-:W-:Y:S01]  /*a220*/  FMUL.FTZ R105, R2, R105 ;  /* 0x0000006902697220 */ /* 0x000fe20000410000 */
[C---:B------:R-:W-:Y:S01]  /*a230*/  FMUL.FTZ R106, R0.reuse, R106 ;  /* 0x0000006a006a7220 */ /* 0x040fe20000410000 */
[----:B------:R-:W-:Y:S01]  /*a240*/  FMUL.FTZ R107, R0, R107 ;  /* 0x0000006b006b7220 */ /* 0x000fe20000410000 */
[C---:B------:R-:W-:Y:S01]  /*a250*/  FMUL.FTZ R108, R2.reuse, R108 ;  /* 0x0000006c026c7220 */ /* 0x040fe20000410000 */
[C---:B------:R-:W-:Y:S01]  /*a260*/  HMMA.16816.F32.BF16 R48, R160.reuse, R178, R48 ;  /* 0x000000b2a030723c */ /* 0x040fe20000041830 */
[----:B------:R-:W-:Y:S03]  /*a270*/  LDSM.16.MT88.4 R176, [R218+0x12800] ;  /* 0x01280000dab0783b */ /* 0x000fe60000004200 */
[----:B------:R-:W5:Y:S01]  /*a280*/  MUFU.EX2 R206, R206 ;  /* 0x000000ce00ce7308 */ /* 0x000f620000000800 */
[----:B------:R-:W-:Y:S01]  /*a290*/  FMUL.FTZ R109, R2, R109 ;  /* 0x0000006d026d7220 */ /* 0x000fe20000410000 */
[C---:B------:R-:W-:Y:S01]  /*a2a0*/  FMUL.FTZ R110, R0.reuse, R110 ;  /* 0x0000006e006e7220 */ /* 0x040fe20000410000 */
[----:B------:R-:W-:Y:S01]  /*a2b0*/  FMUL.FTZ R111, R0, R111 ;  /* 0x0000006f006f7220 */ /* 0x000fe20000410000 */
[C---:B------:R-:W-:Y:S01]  /*a2c0*/  FMUL.FTZ R112, R2.reuse, R112 ;  /* 0x0000007002707220 */ /* 0x040fe20000410000 */
[----:B------:R-:W-:Y:S01]  /*a2d0*/  FMUL.FTZ R113, R2, R113 ;  /* 0x0000007102717220 */ /* 0x000fe20000410000 */
[C---:B---3--:R-:W-:Y:S03]  /*a2e0*/  HMMA.16816.F32.BF16 R52, R160.reuse, R156, R52 ;  /* 0x0000009ca034723c */ /* 0x048fe60000041834 */
        /* <DEDUP_REMOVED lines=38> */
[--C-:B------:R-:W-:Y:S01]  /*a550*/  FFMA.FTZ R207, R18, UR4, -R198.reuse ;  /* 0x0000000412cf7c23 */ /* 0x100fe200080108c6 */
[C---:B---3--:R-:W-:Y:S03]  /*a560*/  HMMA.16816.F32.BF16 R76, R160.reuse, R156, R76 ;  /* 0x0000009ca04c723c */ /* 0x048fe6000004184c */
[----:B------:R-:W-:Y:S01]  /*a570*/  FFMA.FTZ R208, R19, UR4, -R198 ;  /* 0x0000000413d07c23 */ /* 0x000fe200080108c6 */
[C---:B------:R-:W-:Y:S01]  /*a580*/  FMUL.FTZ R144, R2.reuse, R144 ;  /* 0x0000009002907220 */ /* 0x040fe20000410000 */
[----:B------:R-:W-:Y:S01]  /*a590*/  MUFU.EX2 R207, R207 ;  /* 0x000000cf00cf7308 */ /* 0x000fe20000000800 */
[----:B------:R-:W-:Y:S01]  /*a5a0*/  FMUL.FTZ R145, R2, R145 ;  /* 0x0000009102917220 */ /* 0x000fe20000410000 */
[C---:B------:R-:W-:Y:S01]  /*a5b0*/  FMUL.FTZ R146, R0.reuse, R146 ;  /* 0x0000009200927220 */ /* 0x040fe20000410000 */
[C---:B------:R-:W-:Y:S01]  /*a5c0*/  HMMA.16816.F32.BF16 R80, R160.reuse, R158, R80 ;  /* 0x0000009ea050723c */ /* 0x040fe20000041850 */
[----:B------:R-:W3:Y:S02]  /*a5d0*/  LDSM.16.MT88.4 R156, [R218+0x14000] ;  /* 0x01400000da9c783b */ /* 0x000ee40000004200 */
[----:B------:R-:W-:Y:S01]  /*a5e0*/  FMUL.FTZ R147, R0, R147 ;  /* 0x0000009300937220 */ /* 0x000fe20000410000 */
[----:B------:R-:W-:Y:S01]  /*a5f0*/  FMUL.FTZ R16, R2, R148 ;  /* 0x0000009402107220 */ /* 0x000fe20000410000 */
[----:B--2---:R-:W-:Y:S02]  /*a600*/  F2FP.BF16.F32.PACK_AB R148, R202, R201 ;  /* 0x000000c9ca94723e */ /* 0x004fe400000010ff */
[----:B------:R-:W2:Y:S01]  /*a610*/  MUFU.EX2 R208, R208 ;  /* 0x000000d000d07308 */ /* 0x000ea20000000800 */
[----:B------:R-:W-:Y:S01]  /*a620*/  FMUL.FTZ R17, R2, R149 ;  /* 0x0000009502117220 */ /* 0x000fe20000410000 */
[C---:B-1----:R-:W-:Y:S03]  /*a630*/  HMMA.16816.F32.BF16 R84, R160.reuse, R168, R84 ;  /* 0x000000a8a054723c */ /* 0x042fe60000041854 */
[----:B------:R-:W-:Y:S01]  /*a640*/  F2FP.BF16.F32.PACK_AB R149, R204, R203 ;  /* 0x000000cbcc95723e */ /* 0x000fe200000010ff */
[----:B------:R-:W-:Y:S01]  /*a650*/  FMUL.FTZ R18, R0, R150 ;  /* 0x0000009600127220 */ /* 0x000fe20000410000 */
[----:B-----5:R-:W-:Y:S01]  /*a660*/  F2FP.BF16.F32.PACK_AB R150, R206, R205 ;  /* 0x000000cdce96723e */ /* 0x020fe200000010ff */
[----:B------:R-:W-:Y:S01]  /*a670*/  FMUL.FTZ R19, R0, R151 ;  /* 0x0000009700137220 */ /* 0x000fe20000410000 */
[----:B------:R-:W-:Y:S01]  /*a680*/  FFMA.FTZ R199, R2, R241, R199 ;  /* 0x000000f102c77223 */ /* 0x000fe200000100c7 */
[C---:B------:R-:W-:Y:S01]  /*a690*/  HMMA.16816.F32.BF16 R88, R160.reuse, R170, R88 ;  /* 0x000000aaa058723c */ /* 0x040fe20000041858 */
[----:B------:R-:W1:Y:S02]  /*a6a0*/  LDSM.16.MT88.4 R168, [R166+0x4000] ;  /* 0x00400000a6a8783b */ /* 0x000e640000004200 */
[----:B------:R-:W-:Y:S01]  /*a6b0*/  FFMA.FTZ R197, R0, R239, R197 ;  /* 0x000000ef00c57223 */ /* 0x000fe200000100c5 */
[----:B------:R-:W-:Y:S01]  /*a6c0*/  MOV R0, R3 ;  /* 0x0000000300007202 */ /* 0x000fe20000000f00 */
[----:B------:R-:W-:Y:S01]  /*a6d0*/  FADD.FTZ R196, R196, R199 ;  /* 0x000000c7c4c47221 */ /* 0x000fe20000010000 */
[----:B--2---:R-:W-:Y:S02]  /*a6e0*/  F2FP.BF16.F32.PACK_AB R151, R208, R207 ;  /* 0x000000cfd097723e */ /* 0x004fe400000010ff */
[C---:B----4-:R-:W-:Y:S03]  /*a6f0*/  HMMA.16816.F32.BF16 R92, R160.reuse, R172, R92 ;  /* 0x000000aca05c723c */ /* 0x050fe6000004185c */
[----:B------:R-:W-:Y:S01]  /*a700*/  FADD.FTZ R197, R193, R197 ;  /* 0x000000c5c1c57221 */ /* 0x000fe20000010000 */
[----:B------:R-:W-:Y:S03]  /*a710*/  FADD.FTZ R195, R195, R196 ;  /* 0x000000c4c3c37221 */ /* 0x000fe60000010000 */
[----:B------:R-:W-:Y:S01]  /*a720*/  FADD.FTZ R192, R192, R197 ;  /* 0x000000c5c0c07221 */ /* 0x000fe20000010000 */
[C---:B------:R-:W-:Y:S01]  /*a730*/  HMMA.16816.F32.BF16 R96, R160.reuse, R174, R96 ;  /* 0x000000aea060723c */ /* 0x040fe20000041860 */
[----:B------:R-:W2:Y:S02]  /*a740*/  LDSM.16.MT88.4 R172, [R165+0x4000] ;  /* 0x00400000a5ac783b */ /* 0x000ea40000004200 */
[----:B------:R-:W-:Y:S01]  /*a750*/  FADD.FTZ R194, R194, R195 ;  /* 0x000000c3c2c27221 */ /* 0x000fe20000010000 */
[----:B------:R-:W-:Y:S03]  /*a760*/  FADD.FTZ R192, R167, R192 ;  /* 0x000000c0a7c07221 */ /* 0x000fe60000010000 */
[----:B------:R-:W-:Y:S01]  /*a770*/  FADD.FTZ R201, R201, R194 ;  /* 0x000000c2c9c97221 */ /* 0x000fe20000010000 */
[----:B------:R-:W-:Y:S01]  /*a780*/  FADD.FTZ R203, R203, R192 ;  /* 0x000000c0cbcb7221 */ /* 0x000fe20000010000 */
[C---:B---3--:R-:W-:Y:S03]  /*a790*/  HMMA.16816.F32.BF16 R100, R160.reuse, R156, R100 ;  /* 0x0000009ca064723c */ /* 0x048fe60000041864 */
[----:B------:R-:W-:Y:S01]  /*a7a0*/  FADD.FTZ R202, R202, R201 ;  /* 0x000000c9caca7221 */ /* 0x000fe20000010000 */
[----:B------:R-:W-:Y:S04]  /*a7b0*/  FADD.FTZ R204, R204, R203 ;  /* 0x000000cbcccc7221 */ /* 0x000fe80000010000 */
[C---:B------:R-:W-:Y:S01]  /*a7c0*/  HMMA.16816.F32.BF16 R104, R160.reuse, R158, R104 ;  /* 0x0000009ea068723c */ /* 0x040fe20000041868 */
[----:B------:R-:W3:Y:S02]  /*a7d0*/  LDSM.16.MT88.4 R156, [R219+0x16000] ;  /* 0x01600000db9c783b */ /* 0x000ee40000004200 */
[----:B------:R-:W-:Y:S04]  /*a7e0*/  FADD.FTZ R207, R207, R204 ;  /* 0x000000cccfcf7221 */ /* 0x000fe80000010000 */
[----:B------:R-:W-:Y:S01]  /*a7f0*/  FADD.FTZ R207, R208, R207 ;  /* 0x000000cfd0cf7221 */ /* 0x000fe20000010000 */
        /* <DEDUP_REMOVED lines=15> */
[C---:B---3--:R-:W-:Y:S08]  /*a8f0*/  HMMA.16816.F32.BF16 R144, R160.reuse, R156, R144 ;  /* 0x0000009ca090723c */ /* 0x048ff00000041890 */
[----:B------:R-:W-:Y:S01]  /*a900*/  HMMA.16816.F32.BF16 R16, R160, R158, R16 ;  /* 0x0000009ea010723c */ /* 0x000fe20000041810 */
[----:B------:R-:W3:Y:S07]  /*a910*/  LDSM.16.MT88.4 R156, [R165+0x800] ;  /* 0x00080000a59c783b */ /* 0x000eee0000004200 */
[C---:B------:R-:W-:Y:S01]  /*a920*/  HMMA.16816.F32.BF16 R4, R148.reuse, R152, R4 ;  /* 0x000000989404723c */ /* 0x040fe20000041804 */
[----:B------:R-:W4:Y:S07]  /*a930*/  LDSM.16.MT88.4 R160, [R219+0x12800] ;  /* 0x01280000dba0783b */ /* 0x000f2e0000004200 */
        /* <DEDUP_REMOVED lines=23> */
[C---:B-1----:R-:W-:Y:S08]  /*aab0*/  HMMA.16816.F32.BF16 R92, R148.reuse, R168, R92 ;  /* 0x000000a8945c723c */ /* 0x042ff0000004185c */
[C---:B------:R-:W-:Y:S01]  /*aac0*/  HMMA.16816.F32.BF16 R96, R148.reuse, R170, R96 ;  /* 0x000000aa9460723c */ /* 0x040fe20000041860 */
[----:B------:R-:W1:Y:S07]  /*aad0*/  LDSM.16.MT88.4 R168, [R165+0x6800] ;  /* 0x00680000a5a8783b */ /* 0x000e6e0000004200 */
        /* <DEDUP_REMOVED lines=16> */
[C---:B--2---:R-:W-:Y:S05]  /*abe0*/  HMMA.16816.F32.BF16 R116, R148.reuse, R172, R116 ;  /* 0x000000ac9474723c */ /* 0x044fea0000041874 */
[----:B------:R-:W2:Y:S01]  /*abf0*/  MUFU.EX2 R187, R187 ;  /* 0x000000bb00bb7308 */ /* 0x000ea20000000800 */
[----:B-----5:R-:W-:Y:S02]  /*ac00*/  F2FP.BF16.F32.PACK_AB R20, R185, R184 ;  /* 0x000000b8b914723e */ /* 0x020fe400000010ff */
[C---:B------:R-:W-:Y:S01]  /*ac10*/  HMMA.16816.F32.BF16 R120, R148.reuse, R174, R120 ;  /* 0x000000ae9478723c */ /* 0x040fe20000041878 */
[----:B------:R-:W-:Y:S06]  /*ac20*/  LDSM.16.MT88.4 R172, [R219+0x13000] ;  /* 0x01300000dbac783b */ /* 0x000fec0000004200 */
[----:B------:R-:W-:Y:S01]  /*ac30*/  MUFU.EX2 R188, R188 ;  /* 0x000000bc00bc7308 */ /* 0x000fe20000000800 */
[C---:B---3--:R-:W-:Y:S09]  /*ac40*/  HMMA.16816.F32.BF16 R124, R148.reuse, R156, R124 ;  /* 0x0000009c947c723c */ /* 0x048ff2000004187c */
[----:B------:R-:W3:Y:S01]  /*ac50*/  MUFU.EX2 R189, R189 ;  /* 0x000000bd00bd7308 */ /* 0x000ee20000000800 */
[C---:B--2---:R-:W-:Y:S01]  /*ac60*/  F2FP.BF16.F32.PACK_AB R21, R187.reuse, R186 ;  /* 0x000000babb15723e */ /* 0x044fe200000010ff */
[----:B------:R-:W-:Y:S01]  /*ac70*/  FADD.FTZ R186, R186, R207 ;  /* 0x000000cfbaba7221 */ /* 0x000fe20000010000 */
[C---:B------:R-:W-:Y:S01]  /*ac80*/  HMMA.16816.F32.BF16 R128, R148.reuse, R158, R128 ;  /* 0x0000009e9480723c */ /* 0x040fe20000041880 */
[----:B------:R-:W-:Y:S06]  /*ac90*/  LDSM.16.MT88.4 R156, [R218+0x11000] ;  /* 0x01100000da9c783b */ /* 0x000fec0000004200 */
[----:B------:R-:W-:Y:S01]  /*aca0*/  MUFU.EX2 R190, R190 ;  /* 0x000000be00be7308 */ /* 0x000fe20000000800 */
[----:B------:R-:W-:Y:S01]  /*acb0*/  FADD.FTZ R187, R187, R186 ;  /* 0x000000babbbb7221 */ /* 0x000fe20000010000 */
[C---:B----4-:R-:W-:Y:S08]  /*acc0*/  HMMA.16816.F32.BF16 R132, R148.reuse, R152, R132 ;  /* 0x000000989484723c */ /* 0x050ff00000041884 */
[----:B------:R-:W2:Y:S01]  /*acd0*/  MUFU.EX2 R191, R191 ;  /* 0x000000bf00bf7308 */ /* 0x000ea20000000800 */
[----:B---3--:R-:W-:Y:S01]  /*ace0*/  F2FP.BF16.F32.PACK_AB R22, R189, R188 ;  /* 0x000000bcbd16723e */ /* 0x008fe200000010ff */
[C---:B------:R-:W-:Y:S01]  /*acf0*/  HMMA.16816.F32.BF16 R136, R148.reuse, R154, R136 ;  /* 0x0000009a9488723c */ /* 0x040fe20000041888 */
[----:B------:R-:W3:Y:S07]  /*ad00*/  LDSM.16.MT88.4 R152, [R219+0x11000] ;  /* 0x01100000db98783b */ /* 0x000eee0000004200 */
[C---:B------:R-:W-:Y:S03]  /*ad10*/  HMMA.16816.F32.BF16 R140, R148.reuse, R160, R140 ;  /* 0x000000a0948c723c */ /* 0x040fe6000004188c */
[C---:B--2---:R-:W-:Y:S01]  /*ad20*/  F2FP.BF16.F32.PACK_AB R23, R191.reuse, R190 ;  /* 0x000000bebf17723e */ /* 0x044fe200000010ff */
[----:B------:R-:W-:Y:S04]  /*ad30*/  FADD.FTZ R190, R190, R187 ;  /* 0x000000bbbebe7221 */ /* 0x000fe80000010000 */
[C---:B------:R-:W-:Y:S01]  /*ad40*/  HMMA.16816.F32.BF16 R12, R148.reuse, R162, R12 ;  /* 0x000000a2940c723c */ /* 0x040fe2000004180c */
[----:B------:R-:W2:Y:S02]  /*ad50*/  LDSM.16.MT88.4 R160, [R165+0x1000] ;  /* 0x00100000a5a0783b */ /* 0x000ea40000004200 */
[----:B------:R-:W-:Y:S05]  /*ad60*/  FADD.FTZ R191, R191, R190 ;  /* 0x000000bebfbf7221 */ /* 0x000fea0000010000 */
[C---:B-1----:R-:W-:Y:S08]  /*ad70*/  HMMA.16816.F32.BF16 R144, R148.reuse, R168, R144 ;  /* 0x000000a89490723c */ /* 0x042ff00000041890 */
[----:B------:R-:W-:Y:S01]  /*ad80*/  HMMA.16816.F32.BF16 R16, R148, R170, R16 ;  /* 0x000000aa9410723c */ /* 0x000fe20000041810 */
[----:B------:R-:W1:Y:S07]  /*ad90*/  LDSM.16.MT88.4 R148, [R218+0x13000] ;  /* 0x01300000da94783b */ /* 0x000e6e0000004200 */
        /* <DEDUP_REMOVED lines=10> */
[C---:B--2---:R-:W-:Y:S08]  /*ae40*/  HMMA.16816.F32.BF16 R52, R20.reuse, R160, R52 ;  /* 0x000000a01434723c */ /* 0x044ff00000041834 */
[C---:B------:R-:W-:Y:S08]  /*ae50*/  HMMA.16816.F32.BF16 R56, R20.reuse, R162, R56 ;  /* 0x000000a21438723c */ /* 0x040ff00000041838 */
[C---:B------:R-:W-:Y:S08]  /*ae60*/  HMMA.16816.F32.BF16 R60, R20.reuse, R172, R60 ;  /* 0x000000ac143c723c */ /* 0x040ff0000004183c */
[C---:B------:R-:W-:Y:S01]  /*ae70*/  HMMA.16816.F32.BF16 R64, R20.reuse, R174, R64 ;  /* 0x000000ae1440723c */ /* 0x040fe20000041840 */
[----:B------:R-:W-:Y:S07]  /*ae80*/  LDSM.16.MT88.4 R172, [R166+0x5800] ;  /* 0x00580000a6ac783b */ /* 0x000fee0000004200 */
[C---:B-1----:R-:W-:Y:S08]  /*ae90*/  HMMA.16816.F32.BF16 R68, R20.reuse, R148, R68 ;  /* 0x000000941444723c */ /* 0x042ff00000041844 */
        /* <DEDUP_REMOVED lines=74> */
[----:B------:R3:W-:Y:S07]  /*b340*/  LDSM.16.MT88.4 R8, [R165+0x7800] ;  /* 0x00780000a508783b */ /* 0x0007ee0000004200 */
[C---:B------:R-:W-:Y:S08]  /*b350*/  HMMA.16816.F32.BF16 R76, R148.reuse, R24, R76 ;  /* 0x00000018944c723c */ /* 0x040ff0000004184c */
[C---:B------:R-:W-:Y:S08]  /*b360*/  HMMA.16816.F32.BF16 R80, R148.reuse, R26, R80 ;  /* 0x0000001a9450723c */ /* 0x040ff00000041850 */
[C---:B----4-:R-:W-:Y:S03]  /*b370*/  HMMA.16816.F32.BF16 R84, R148.reuse, R28, R84 ;  /* 0x0000001c9454723c */ /* 0x050fe60000041854 */
[----:B---3--:R-:W-:Y:S05]  /*b380*/  MOV R165, R164 ;  /* 0x000000a400a57202 */ /* 0x008fea0000000f00 */
[C---:B------:R-:W-:Y:S08]  /*b390*/  HMMA.16816.F32.BF16 R88, R148.reuse, R30, R88 ;  /* 0x0000001e9458723c */ /* 0x040ff00000041858 */
[C---:B------:R-:W-:Y:S08]  /*b3a0*/  HMMA.16816.F32.BF16 R92, R148.reuse, R152, R92 ;  /* 0x00000098945c723c */ /* 0x040ff0000004185c */
[C---:B------:R-:W-:Y:S01]  /*b3b0*/  HMMA.16816.F32.BF16 R96, R148.reuse, R154, R96 ;  /* 0x0000009a9460723c */ /* 0x040fe20000041860 */
[----:B------:R-:W3:Y:S07]  /*b3c0*/  LDSM.16.MT88.4 R152, [R166+0x7800] ;  /* 0x00780000a698783b */ /* 0x000eee0000004200 */
[C---:B-----5:R-:W-:Y:S08]  /*b3d0*/  HMMA.16816.F32.BF16 R100, R148.reuse, R168, R100 ;  /* 0x000000a89464723c */ /* 0x060ff00000041864 */
[C---:B------:R-:W-:Y:S08]  /*b3e0*/  HMMA.16816.F32.BF16 R104, R148.reuse, R170, R104 ;  /* 0x000000aa9468723c */ /* 0x040ff00000041868 */
[C---:B------:R-:W-:Y:S08]  /*b3f0*/  HMMA.16816.F32.BF16 R108, R148.reuse, R172, R108 ;  /* 0x000000ac946c723c */ /* 0x040ff0000004186c */
        /* <DEDUP_REMOVED lines=11> */
[C---:B---3--:R-:W-:Y:S03]  /*b4b0*/  HMMA.16816.F32.BF16 R140, R148.reuse, R152, R140 ;  /* 0x00000098948c723c */ /* 0x048fe6000004188c */
        /* <DEDUP_REMOVED lines=11> */
.L_x_144:
        /* <DEDUP_REMOVED lines=24> */
[----:B------:R-:W-:Y:S02]  /*b6f0*/  LOP3.LUT R7, R7, 0x1c0, RZ, 0xc0, !PT ;  /* 0x000001c007077812 */ /* 0x000fe400078ec0ff */
[--C-:B------:R-:W-:Y:S01]  /*b700*/  LOP3.LUT R221, R221, 0x6, R0.reuse, 0xf8, !PT ;  /* 0x00000006dddd7812 */ /* 0x100fe200078ef800 */
[----:B-1----:R-:W-:Y:S01]  /*b710*/  @!UP3 UIMAD.WIDE.U32 UR14, UR7, UR4, URZ ;  /* 0x00000004070eb2a5 */ /* 0x002fe2000f8e00ff */
[----:B------:R-:W-:Y:S02]  /*b720*/  LOP3.LUT R0, R7, 0x38, R0, 0xf8, !PT ;  /* 0x0000003807007812 */ /* 0x000fe400078ef800 */
[----:B------:R-:W-:Y:S01]  /*b730*/  LOP3.LUT P1, RZ, R2, 0x10, RZ, 0xc0, !PT ;  /* 0x0000001002ff7812 */ /* 0x000fe2000782c0ff */
[----:B------:R-:W-:Y:S01]  /*b740*/  @!UP3 UIMAD UR11, UR7, UR5, UR15 ;  /* 0x00000005070bb2a4 */ /* 0x000fe2000f8e020f */
[----:B------:R-:W-:Y:S01]  /*b750*/  LOP3.LUT R0, R221, R0, RZ, 0xfc, !PT ;  /* 0x00000000dd007212 */ /* 0x000fe200078efcff */
[----:B--2---:R-:W-:Y:S01]  /*b760*/  FADD.FTZ R5, R10, R5 ;  /* 0x000000050a057221 */ /* 0x004fe20000010000 */
[----:B------:R-:W-:Y:S01]  /*b770*/  MOV R7, 0x20 ;  /* 0x0000002000077802 */ /* 0x000fe20000000f00 */
[----:B------:R-:W1:Y:S01]  /*b780*/  @UP3 LDCU.64 UR4, c[0x0][0x408] ;  /* 0x00008100ff0437ac */ /* 0x000e620008000a00 */
[----:B------:R-:W-:Y:S01]  /*b790*/  LOP3.LUT P2, RZ, R2, 0x8, RZ, 0xc0, !PT ;  /* 0x0000000802ff7812 */ /* 0x000fe2000784c0ff */
[----:B---3--:R-:W-:Y:S01]  /*b7a0*/  FADD.FTZ R4, R9, R4 ;  /* 0x0000000409047221 */ /* 0x008fe20000010000 */
[----:B------:R-:W2:Y:S01]  /*b7b0*/  MUFU.RCP R8, R5 ;  /* 0x0000000500087308 */ /* 0x000ea20000001000 */
[----:B------:R-:W-:-:S02]  /*b7c0*/  FSETP.NE.FTZ.AND P4, PT, R5, RZ, PT ;  /* 0x000000ff0500720b */ /* 0x000fc40003f95000 */
[----:B------:R-:W-:Y:S01]  /*b7d0*/  LEA R9, R0, UR6, 0x1 ;  /* 0x0000000600097c11 */ /* 0x000fe2000f8e08ff */
[----:B----4-:R-:W-:Y:S01]  /*b7e0*/  @UP1 UIMAD UR12, UR8, UR9, URZ ;  /* 0x00000009080c12a4 */ /* 0x010fe2000f8e02ff */
[----:B------:R-:W-:Y:S02]  /*b7f0*/  FSETP.NE.FTZ.AND P3, PT, R4, RZ, PT ;  /* 0x000000ff0400720b */ /* 0x000fe40003f75000 */
[----:B------:R-:W-:Y:S01]  /*b800*/  SEL R0, R7, 0xffffffe0, !P2 ;  /* 0xffffffe007007807 */ /* 0x000fe20005000000 */
[----:B------:R-:W3:Y:S01]  /*b810*/  MUFU.RCP R6, R4 ;  /* 0x0000000400067308 */ /* 0x000ee20000001000 */
[C---:B------:R-:W-:Y:S02]  /*b820*/  IADD3 R13, PT, PT, R9.reuse, 0x40, RZ ;  /* 0x00000040090d7810 */ /* 0x040fe40007ffe0ff */
[C---:B------:R-:W-:Y:S02]  /*b830*/  IADD3 R11, PT, PT, R9.reuse, R0, RZ ;  /* 0x00000000090b7210 */ /* 0x040fe40007ffe0ff */
[----:B------:R-:W-:-:S02]  /*b840*/  @P1 IADD3 R13, PT, PT, R9, -0x40, RZ ;  /* 0xffffffc0090d1810 */ /* 0x000fc40007ffe0ff */
[----:B------:R-:W-:Y:S01]  /*b850*/  SHF.L.U32 R12, R2, 0x3, RZ ;  /* 0x00000003020c7819 */ /* 0x000fe200000006ff */
[----:B-1----:R-:W-:Y:S01]  /*b860*/  @UP3 UIMAD.WIDE.U32 UR16, UR20, UR4, URZ ;  /* 0x00000004141032a5 */ /* 0x002fe2000f8e00ff */
[----:B--2---:R-:W-:Y:S02]  /*b870*/  FSEL R8, R8, 1, P4 ;  /* 0x3f80000008087808 */ /* 0x004fe40002000000 */
[----:B------:R-:W-:Y:S01]  /*b880*/  IADD3 R17, PT, PT, R0, R13, RZ ;  /* 0x0000000d00117210 */ /* 0x000fe20007ffe0ff */
[----:B------:R-:W-:Y:S02]  /*b890*/  @UP3 UIMAD UR11, UR20, UR5, UR17 ;  /* 0x00000005140b32a4 */ /* 0x000fe4000f8e0211 */
[C---:B------:R-:W-:Y:S01]  /*b8a0*/  FMUL.FTZ R160, R8.reuse, R160 ;  /* 0x000000a008a07220 */ /* 0x040fe20000410000 */
[C---:B------:R-:W-:Y:S01]  /*b8b0*/  FMUL.FTZ R161, R8.reuse, R161 ;  /* 0x000000a108a17220 */ /* 0x040fe20000410000 */
[----:B------:R-:W-:Y:S01]  /*b8c0*/  FMUL.FTZ R156, R8, R156 ;  /* 0x0000009c089c7220 */ /* 0x000fe20000410000 */
        /* <DEDUP_REMOVED lines=68> */
[----:B------:R-:W-:Y:S01]  /*bd10*/  FMUL.FTZ R39, R6, R39 ;  /* 0x0000002706277220 */ /* 0x000fe20000410000 */
[----:B------:R-:W-:Y:S01]  /*bd20*/  SEL R8, R8, 0xfffffff0, !P0 ;  /* 0xfffffff008087807 */ /* 0x000fe20004000000 */
[C---:B------:R-:W-:Y:S01]  /*bd30*/  FMUL.FTZ R42, R6.reuse, R42 ;  /* 0x0000002a062a7220 */ /* 0x040fe20000410000 */
[C---:B------:R-:W-:Y:S01]  /*bd40*/  FMUL.FTZ R43, R6.reuse, R43 ;  /* 0x0000002b062b7220 */ /* 0x040fe20000410000 */
[C---:B------:R-:W-:Y:S01]  /*bd50*/  FMUL.FTZ R46, R6.reuse, R46 ;  /* 0x0000002e062e7220 */ /* 0x040fe20000410000 */
[C---:B------:R-:W-:Y:S01]  /*bd60*/  FMUL.FTZ R47, R6.reuse, R47 ;  /* 0x0000002f062f7220 */ /* 0x040fe20000410000 */
[C---:B------:R-:W-:Y:S01]  /*bd70*/  FMUL.FTZ R50, R6.reuse, R50 ;  /* 0x0000003206327220 */ /* 0x040fe20000410000 */
[C---:B------:R-:W-:Y:S01]  /*bd80*/  FMUL.FTZ R51, R6.reuse, R51 ;  /* 0x0000003306337220 */ /* 0x040fe20000410000 */
[----:B------:R-:W-:Y:S01]  /*bd90*/  F2FP.BF16.F32.PACK_AB R160, R161, R160 ;  /* 0x000000a0a1a0723e */ /* 0x000fe200000010ff */
[C---:B------:R-:W-:Y:S01]  /*bda0*/  FMUL.FTZ R54, R6.reuse, R54 ;  /* 0x0000003606367220 */ /* 0x040fe20000410000 */
[----:B------:R-:W-:Y:S01]  /*bdb0*/  F2FP.BF16.F32.PACK_AB R162, R163, R162 ;  /* 0x000000a2a3a2723e */ /* 0x000fe200000010ff */
[C---:B------:R-:W-:Y:S01]  /*bdc0*/  FMUL.FTZ R55, R6.reuse, R55 ;  /* 0x0000003706377220 */ /* 0x040fe20000410000 */
[----:B------:R-:W-:Y:S01]  /*bdd0*/  F2FP.BF16.F32.PACK_AB R156, R157, R156 ;  /* 0x0000009c9d9c723e */ /* 0x000fe200000010ff */
[C---:B------:R-:W-:Y:S01]  /*bde0*/  FMUL.FTZ R58, R6.reuse, R58 ;  /* 0x0000003a063a7220 */ /* 0x040fe20000410000 */
[----:B------:R-:W-:Y:S01]  /*bdf0*/  F2FP.BF16.F32.PACK_AB R158, R159, R158 ;  /* 0x0000009e9f9e723e */ /* 0x000fe200000010ff */
[C---:B------:R-:W-:Y:S01]  /*be00*/  FMUL.FTZ R59, R6.reuse, R59 ;  /* 0x0000003b063b7220 */ /* 0x040fe20000410000 */
[----:B------:R-:W-:Y:S01]  /*be10*/  IADD3 R7, PT, PT, R9, R8, RZ ;  /* 0x0000000809077210 */ /* 0x000fe20007ffe0ff */
        /* <DEDUP_REMOVED lines=8> */
[----:B------:R-:W-:Y:S01]  /*bea0*/  FMUL.FTZ R70, R6, R70 ;  /* 0x0000004606467220 */ /* 0x000fe20000410000 */
[----:B------:R-:W-:Y:S01]  /*beb0*/  IADD3 R15, PT, PT, R8, R11, RZ ;  /* 0x0000000b080f7210 */ /* 0x000fe20007ffe0ff */
[C---:B------:R-:W-:Y:S01]  /*bec0*/  FMUL.FTZ R71, R6.reuse, R71 ;  /* 0x0000004706477220 */ /* 0x040fe20000410000 */
[----:B------:R-:W-:Y:S01]  /*bed0*/  F2FP.BF16.F32.PACK_AB R44, R45, R44 ;  /* 0x0000002c2d2c723e */ /* 0x000fe200000010ff */
[----:B------:R-:W-:Y:S01]  /*bee0*/  STS [R9], R160 ;  /* 0x000000a009007388 */ /* 0x000fe20000000800 */
[----:B------:R-:W-:Y:S01]  /*bef0*/  F2FP.BF16.F32.PACK_AB R46, R47, R46 ;  /* 0x0000002e2f2e723e */ /* 0x000fe200000010ff */
[C---:B------:R-:W-:Y:S01]  /*bf00*/  FMUL.FTZ R74, R6.reuse, R74 ;  /* 0x0000004a064a7220 */ /* 0x040fe20000410000 */
[----:B------:R-:W-:Y:S01]  /*bf10*/  F2FP.BF16.F32.PACK_AB R48, R49, R48 ;  /* 0x000000303130723e */ /* 0x000fe200000010ff */
[----:B------:R-:W-:Y:S01]  /*bf20*/  STS [R9+0x400], R162 ;  /* 0x000400a209007388 */ /* 0x000fe20000000800 */
[----:B------:R-:W-:Y:S01]  /*bf30*/  F2FP.BF16.F32.PACK_AB R50, R51, R50 ;  /* 0x000000323332723e */ /* 0x000fe200000010ff */
[----:B------:R-:W-:Y:S01]  /*bf40*/  FMUL.FTZ R75, R6, R75 ;  /* 0x0000004b064b7220 */ /* 0x000fe20000410000 */
[----:B------:R-:W-:Y:S01]  /*bf50*/  IADD3 R19, PT, PT, R8, R13, RZ ;  /* 0x0000000d08137210 */ /* 0x000fe20007ffe0ff */
[----:B------:R-:W-:Y:S01]  /*bf60*/  STS [R7], R156 ;  /* 0x0000009c07007388 */ /* 0x000fe20000000800 */
[----:B------:R-:W-:Y:S01]  /*bf70*/  F2FP.BF16.F32.PACK_AB R52, R53, R52 ;  /* 0x000000343534723e */ /* 0x000fe200000010ff */
[C---:B------:R-:W-:Y:S01]  /*bf80*/  FMUL.FTZ R78, R6.reuse, R78 ;  /* 0x0000004e064e7220 */ /* 0x040fe20000410000 */
[----:B------:R-:W-:Y:S01]  /*bf90*/  F2FP.BF16.F32.PACK_AB R54, R55, R54 ;  /* 0x000000363736723e */ /* 0x000fe200000010ff */
[----:B------:R-:W-:Y:S01]  /*bfa0*/  STS [R7+0x400], R158 ;  /* 0x0004009e07007388 */ /* 0x000fe20000000800 */
[C---:B------:R-:W-:Y:S01]  /*bfb0*/  FMUL.FTZ R79, R6.reuse, R79 ;  /* 0x0000004f064f7220 */ /* 0x040fe20000410000 */
[----:B------:R-:W-:Y:S01]  /*bfc0*/  F2FP.BF16.F32.PACK_AB R56, R57, R56 ;  /* 0x000000383938723e */ /* 0x000fe200000010ff */
[----:B------:R-:W-:Y:S01]  /*bfd0*/  FMUL.FTZ R82, R6, R82 ;  /* 0x0000005206527220 */ /* 0x000fe20000410000 */
[----:B------:R-:W-:Y:S01]  /*bfe0*/  F2FP.BF16.F32.PACK_AB R58, R59, R58 ;  /* 0x0000003a3b3a723e */ /* 0x000fe200000010ff */
[----:B------:R-:W-:Y:S01]  /*bff0*/  STS [R11], R36 ;  /* 0x000000240b007388 */ /* 0x000fe20000000800 */
[----:B------:R-:W-:Y:S01]  /*c000*/  IADD3 R21, PT, PT, R8, R17, RZ ;  /* 0x0000001108157210 */ /* 0x000fe20007ffe0ff */
[C---:B------:R-:W-:Y:S01]  /*c010*/  FMUL.FTZ R83, R6.reuse, R83 ;  /* 0x0000005306537220 */ /* 0x040fe20000410000 */
[----:B------:R-:W-:Y:S01]  /*c020*/  F2FP.BF16.F32.PACK_AB R60, R61, R60 ;  /* 0x0000003c3d3c723e */ /* 0x000fe200000010ff */
[----:B------:R-:W-:Y:S01]  /*c030*/  STS [R11+0x400], R38 ;  /* 0x000400260b007388 */ /* 0x000fe20000000800 */
[----:B------:R-:W-:Y:S01]  /*c040*/  F2FP.BF16.F32.PACK_AB R62, R63, R62 ;  /* 0x0000003e3f3e723e */ /* 0x000fe200000010ff */
[C---:B------:R-:W-:Y:S01]  /*c050*/  FMUL.FTZ R86, R6.reuse, R86 ;  /* 0x0000005606567220 */ /* 0x040fe20000410000 */
[C---:B------:R-:W-:Y:S01]  /*c060*/  FMUL.FTZ R87, R6.reuse, R87 ;  /* 0x0000005706577220 */ /* 0x040fe20000410000 */
[----:B------:R-:W-:Y:S01]  /*c070*/  STS [R15], R40 ;  /* 0x000000280f007388 */ /* 0x000fe20000000800 */
[----:B------:R-:W-:Y:S01]  /*c080*/  F2FP.BF16.F32.PACK_AB R64, R65, R64 ;  /* 0x000000404140723e */ /* 0x000fe200000010ff */
[C---:B------:R-:W-:Y:S01]  /*c090*/  FMUL.FTZ R90, R6.reuse, R90 ;  /* 0x0000005a065a7220 */ /* 0x040fe20000410000 */
[----:B------:R-:W-:Y:S01]  /*c0a0*/  F2FP.BF16.F32.PACK_AB R66, R67, R66 ;  /* 0x000000424342723e */ /* 0x000fe200000010ff */
[----:B------:R-:W-:Y:S01]  /*c0b0*/  STS [R15+0x400], R42 ;  /* 0x0004002a0f007388 */ /* 0x000fe20000000800 */
[C---:B------:R-:W-:Y:S01]  /*c0c0*/  FMUL.FTZ R91, R6.reuse, R91 ;  /* 0x0000005b065b7220 */ /* 0x040fe20000410000 */
[----:B------:R-:W-:Y:S01]  /*c0d0*/  F2FP.BF16.F32.PACK_AB R68, R69, R68 ;  /* 0x000000444544723e */ /* 0x000fe200000010ff */
[C---:B------:R-:W-:Y:S01]  /*c0e0*/  FMUL.FTZ R94, R6.reuse, R94 ;  /* 0x0000005e065e7220 */ /* 0x040fe20000410000 */
[----:B------:R-:W-:Y:S01]  /*c0f0*/  STS [R13], R44 ;  /* 0x0000002c0d007388 */ /* 0x000fe20000000800 */
[----:B------:R-:W-:Y:S01]  /*c100*/  F2FP.BF16.F32.PACK_AB R70, R71, R70 ;  /* 0x000000464746723e */ /* 0x000fe200000010ff */
        /* <DEDUP_REMOVED lines=30> */
[----:B------:R-:W-:Y:S01]  /*c2f0*/  STS [R9+0x2000], R60 ;  /* 0x0020003c09007388 */ /* 0x000fe20000000800 */
[----:B------:R-:W-:Y:S01]  /*c300*/  F2FP.BF16.F32.PACK_AB R94, R95, R94 ;  /* 0x0000005e5f5e723e */ /* 0x000fe200000010ff */
[C---:B------:R-:W-:Y:S01]  /*c310*/  FMUL.FTZ R119, R6.reuse, R119 ;  /* 0x0000007706777220 */ /* 0x040fe20000410000 */
[----:B------:R-:W-:Y:S01]  /*c320*/  F2FP.BF16.F32.PACK_AB R96, R97, R96 ;  /* 0x000000606160723e */ /* 0x000fe200000010ff */
[----:B------:R-:W-:Y:S01]  /*c330*/  STS [R9+0x2400], R62 ;  /* 0x0024003e09007388 */ /* 0x000fe20000000800 */
[----:B------:R-:W-:Y:S01]  /*c340*/  F2FP.BF16.F32.PACK_AB R98, R99, R98 ;  /* 0x000000626362723e */ /* 0x000fe200000010ff */
[C---:B------:R-:W-:Y:S01]  /*c350*/  FMUL.FTZ R122, R6.reuse, R122 ;  /* 0x0000007a067a7220 */ /* 0x040fe20000410000 */
[C---:B------:R-:W-:Y:S01]  /*c360*/  FMUL.FTZ R123, R6.reuse, R123 ;  /* 0x0000007b067b7220 */ /* 0x040fe20000410000 */
[----:B------:R-:W-:Y:S01]  /*c370*/  STS [R7+0x2000], R64 ;  /* 0x0020004007007388 */ /* 0x000fe20000000800 */
        /* <DEDUP_REMOVED lines=50> */
[----:B------:R-:W-:Y:S01]  /*c6a0*/  F2FP.BF16.F32.PACK_AB R140, R141, R140 ;  /* 0x0000008c8d8c723e */ /* 0x000fe200000010ff */
[----:B------:R-:W-:Y:S01]  /*c6b0*/  STS [R21+0x2400], R90 ;  /* 0x0024005a15007388 */ /* 0x000fe20000000800 */
[----:B------:R-:W-:Y:S01]  /*c6c0*/  F2FP.BF16.F32.PACK_AB R142, R143, R142 ;  /* 0x0000008e8f8e723e */ /* 0x000fe200000010ff */
[----:B------:R-:W-:Y:S01]  /*c6d0*/  @UP1 UMOV UR4, 0x1 ;  /* 0x0000000100041882 */ /* 0x000fe20000000000 */
[----:B------:R-:W-:Y:S01]  /*c6e0*/  F2FP.BF16.F32.PACK_AB R152, R153, R152 ;  /* 0x000000989998723e */ /* 0x000fe200000010ff */
[----:B------:R-:W-:Y:S01]  /*c6f0*/  STS [R9+0x4000], R92 ;  /* 0x0040005c09007388 */ /* 0x000fe20000000800 */
[----:B------:R-:W-:Y:S01]  /*c700*/  F2FP.BF16.F32.PACK_AB R154, R155, R154 ;  /* 0x0000009a9b9a723e */ /* 0x000fe200000010ff */
[----:B------:R-:W-:Y:S01]  /*c710*/  @UP3 UMOV UR14, UR16 ;  /* 0x00000010000e3c82 */ /* 0x000fe20008000000 */
[----:B------:R-:W-:Y:S01]  /*c720*/  F2FP.BF16.F32.PACK_AB R144, R145, R144 ;  /* 0x000000909190723e */ /* 0x000fe200000010ff */
[----:B------:R-:W-:Y:S01]  /*c730*/  STS [R9+0x4400], R94 ;  /* 0x0044005e09007388 */ /* 0x000fe20000000800 */
[----:B------:R-:W-:Y:S01]  /*c740*/  F2FP.BF16.F32.PACK_AB R146, R147, R146 ;  /* 0x000000929392723e */ /* 0x000fe200000010ff */
[----:B------:R-:W-:Y:S01]  /*c750*/  USHF.R.S32.HI UR8, URZ, 0x1f, UR20 ;  /* 0x0000001fff087899 */ /* 0x000fe20008011414 */
[----:B------:R-:W-:Y:S01]  /*c760*/  F2FP.BF16.F32.PACK_AB R148, R149, R148 ;  /* 0x000000949594723e */ /* 0x000fe200000010ff */
[----:B------:R-:W-:Y:S01]  /*c770*/  STS [R7+0x4000], R96 ;  /* 0x0040006007007388 */ /* 0x000fe20000000800 */
[----:B------:R-:W-:-:S03]  /*c780*/  F2FP.BF16.F32.PACK_AB R150, R151, R150 ;  /* 0x000000969796723e */ /* 0x000fc600000010ff */
        /* <DEDUP_REMOVED lines=39> */
.L_x_148:
[----:B------:R1:W-:Y:S01]  /*ca00*/  STS [R21+0x6000], R148 ;  /* 0x0060009415007388 */ /* 0x0003e20000000800 */
[----:B------:R-:W-:Y:S01]  /*ca10*/  LEA R0, R0, UR6, 0x1 ;  /* 0x0000000600007c11 */ /* 0x000fe2000f8e08ff */
[----:B------:R-:W2:Y:S01]  /*ca20*/  S2UR UR6, SR_CTAID.X ;  /* 0x00000000000679c3 */ /* 0x000ea20000002500 */
[----:B------:R-:W4:Y:S01]  /*ca30*/  @P4 MUFU.LG2 R5, R5 ;  /* 0x0000000500054308 */ /* 0x000f220000000c00 */
[----:B------:R1:W-:Y:S01]  /*ca40*/  STS [R21+0x6400], R150 ;  /* 0x0064009615007388 */ /* 0x0003e20000000800 */
[----:B------:R-:W-:Y:S01]  /*ca50*/  UIMAD UR12, UR13, UR12, URZ ;  /* 0x0000000c0d0c72a4 */ /* 0x000fe2000f8e02ff */
[----:B------:R-:W-:Y:S01]  /*ca60*/  LOP3.LUT P0, RZ, R2, 0x3, RZ, 0xc0, !PT ;  /* 0x0000000302ff7812 */ /* 0x000fe2000780c0ff */
[----:B------:R-:W-:-:S03]  /*ca70*/  USEL UR20, UR20, URZ, UP0 ;  /* 0x000000ff14147287 */ /* 0x000fc60008000000 */
[----:B------:R-:W-:Y:S01]  /*ca80*/  BAR.SYNC.DEFER_BLOCKING 0x0 ;  /* 0x0000000000007b1d */ /* 0x000fe20000010000 */
[----:B------:R-:W-:Y:S01]  /*ca90*/  @!UP0 UIMAD UR12, UR7, UR4, UR12 ;  /* 0x00000004070c82a4 */ /* 0x000fe2000f8e020c */
[----:B---3--:R-:W-:Y:S01]  /*caa0*/  LOP3.LUT R13, R220, 0x30, RZ, 0xc0, !PT ;  /* 0x00000030dc0d7812 */ /* 0x008fe200078ec0ff */
[----:B------:R-:W-:Y:S01]  /*cab0*/  USEL UR8, UR8, URZ, UP0 ;  /* 0x000000ff08087287 */ /* 0x000fe20008000000 */
[----:B------:R-:W-:Y:S01]  /*cac0*/  SHF.R.U32.HI R16, RZ, 0x2, R2 ;  /* 0x00000002ff107819 */ /* 0x000fe20000011602 */
[----:B------:R-:W-:-:S03]  /*cad0*/  USHF.L.U32 UR21, UR21, 0x6, URZ ;  /* 0x0000000615157899 */ /* 0x000fc600080006ff */
[----:B------:R-:W3:Y:S01]  /*cae0*/  @P4 LDC R7, c[0x0][0x458] ;  /* 0x00011600ff074b82 */ /* 0x000ee20000000800 */
[----:B------:R-:W5:Y:S01]  /*caf0*/  @P3 MUFU.LG2 R4, R4 ;  /* 0x0000000400043308 */ /* 0x000f620000000c00 */
[----:B------:R-:W1:Y:S01]  /*cb00*/  S2R R24, SR_CTAID.X ;  /* 0x0000000000187919 */ /* 0x000e620000002500 */
[----:B------:R-:W-:Y:S01]  /*cb10*/  USHF.R.S32.HI UR7, URZ, 0x1f, UR12 ;  /* 0x0000001fff077899 */ /* 0x000fe2000801140c */
[----:B------:R-:W-:Y:S01]  /*cb20*/  BSSY.RECONVERGENT B0, `(.L_x_149) ;  /* 0x0000022000007945 */ /* 0x000fe20003800200 */
[----:B------:R-:W-:Y:S01]  /*cb30*/  UIADD3 UR21, UPT, UPT, -UR21, UR23, URZ ;  /* 0x0000001715157290 */ /* 0x000fe2000fffe1ff */
[----:B----4-:R-:W-:Y:S01]  /*cb40*/  @P4 FMUL.FTZ R5, R5, 0.69314718246459960938 ;  /* 0x3f31721805054820 */ /* 0x010fe20000410000 */
[----:B------:R-:W-:Y:S01]  /*cb50*/  LOP3.LUT R16, R13, 0x7, R16, 0xf8, !PT ;  /* 0x000000070d107812 */ /* 0x000fe200078ef810 */
[----:B------:R-:W4:Y:S01]  /*cb60*/  @P3 LDC R6, c[0x0][0x458] ;  /* 0x00011600ff063b82 */ /* 0x000f220000000800 */
[----:B------:R-:W-:Y:S01]  /*cb70*/  IMAD.MOV.U32 R14, RZ, RZ, 0x7f800000 ;  /* 0x7f800000ff0e7424 */ /* 0x000fe200078e00ff */
[----:B------:R-:W-:Y:S01]  /*cb80*/  MOV R13, 0x7f800000 ;  /* 0x7f800000000d7802 */ /* 0x000fe20000000f00 */
[----:B--2---:R-:W-:-:S04]  /*cb90*/  UIMAD UR9, UR6, UR5, URZ ;  /* 0x00000005060972a4 */ /* 0x004fc8000f8e02ff */
[----:B------:R-:W-:Y:S01]  /*cba0*/  USHF.L.U32 UR9, UR9, 0x6, URZ ;  /* 0x0000000609097899 */ /* 0x000fe200080006ff */
[----:B------:R2:W1:Y:S01]  /*cbb0*/  LDS.128 R8, [R0+0x1800] ;  /* 0x0018000000087984 */ /* 0x0004620000000c00 */
[----:B-----5:R-:W-:Y:S02]  /*cbc0*/  @P3 FMUL.FTZ R4, R4, 0.69314718246459960938 ;  /* 0x3f31721804043820 */ /* 0x020fe40000410000 */
[----:B------:R-:W-:Y:S02]  /*cbd0*/  USHF.R.S32.HI UR4, URZ, 0x1f, UR9 ;  /* 0x0000001fff047899 */ /* 0x000fe40008011409 */
[----:B------:R-:W-:Y:S01]  /*cbe0*/  UIADD3 UR20, UP1, UP0, UR9, UR20, UR12 ;  /* 0x0000001409147290 */ /* 0x000fe2000f83e00c */
[----:B---3--:R-:W-:-:S03]  /*cbf0*/  @P4 FFMA.FTZ R14, R164, R7, R5 ;  /* 0x00000007a40e4223 */ /* 0x008fc60000010005 */
[----:B------:R-:W-:Y:S01]  /*cc00*/  UIADD3.X UR4, UPT, UPT, UR4, UR8, UR7, UP1, UP0 ;  /* 0x0000000804047290 */ /* 0x000fe20008fe0407 */
[----:B----4-:R-:W-:Y:S01]  /*cc10*/  @P3 FFMA.FTZ R13, R3, R6, R4 ;  /* 0x00000006030d3223 */ /* 0x010fe20000010004 */
[----:B-12---:R-:W-:Y:S10]  /*cc20*/  @P0 BRA `(.L_x_150) ;  /* 0x0000000000440947 */ /* 0x006ff40003800000 */
        /* <DEDUP_REMOVED lines=17> */
.L_x_150:
[----:B------:R-:W-:Y:S05]  /*cd40*/  BSYNC.RECONVERGENT B0 ;  /* 0x0000000000007941 */ /* 0x000fea0003800200 */
.L_x_149:
[----:B------:R-:W2:Y:S01]  /*cd50*/  LDCU.64 UR4, c[0x0][0x410] ;  /* 0x00008200ff0477ac */ /* 0x000ea20008000a00 */
[----:B------:R-:W-:Y:S01]  /*cd60*/  SHF.R.U32.HI R6, RZ, 0x3, R2 ;  /* 0x00000003ff067819 */ /* 0x000fe20000011602 */
[----:B------:R-:W-:Y:S01]  /*cd70*/  IMAD.MOV.U32 R7, RZ, RZ, RZ ;  /* 0x000000ffff077224 */ /* 0x000fe200078e00ff */
[----:B------:R-:W-:Y:S01]  /*cd80*/  LOP3.LUT R2, R12, 0x38, RZ, 0xc0, !PT ;  /* 0x000000380c027812 */ /* 0x000fe200078ec0ff */
[----:B------:R3:W4:Y:S01]  /*cd90*/  LDS.128 R20, [R0] ;  /* 0x0000000000147984 */ /* 0x0007220000000c00 */
[C---:B-1----:R-:W-:Y:S01]  /*cda0*/  IADD3 R4, PT, PT, R6.reuse, 0x20, RZ ;  /* 0x0000002006047810 */ /* 0x042fe20007ffe0ff */
[----:B------:R-:W-:Y:S01]  /*cdb0*/  VIADD R5, R6, 0x10 ;  /* 0x0000001006057836 */ /* 0x000fe20000000000 */
[----:B------:R-:W-:Y:S01]  /*cdc0*/  IADD3 R12, P0, PT, R2, UR14, RZ ;  /* 0x0000000e020c7c10 */ /* 0x000fe2000ff1e0ff */
[----:B------:R-:W-:Y:S01]  /*cdd0*/  IMAD.WIDE.U32 R24, R24, 0x40, R6 ;  /* 0x0000004018187825 */ /* 0x000fe200078e0006 */
[C---:B------:R-:W-:Y:S01]  /*cde0*/  ISETP.GE.AND P3, PT, R6.reuse, UR21, PT ;  /* 0x0000001506007c0c */ /* 0x040fe2000bf66270 */
[----:B------:R3:W1:Y:S01]  /*cdf0*/  LDS.128 R16, [R0+0x2000] ;  /* 0x0020000000107984 */ /* 0x0006620000000c00 */
[----:B------:R-:W-:Y:S01]  /*ce00*/  IADD3.X R13, PT, PT, RZ, UR11, RZ, P0, !PT ;  /* 0x0000000bff0d7c10 */ /* 0x000fe200087fe4ff */
[----:B------:R-:W-:Y:S01]  /*ce10*/  VIADD R3, R6, 0x30 ;  /* 0x0000003006037836 */ /* 0x000fe20000000000 */
[----:B------:R-:W-:Y:S01]  /*ce20*/  ISETP.GE.AND P2, PT, R5, UR21, PT ;  /* 0x0000001505007c0c */ /* 0x000fe2000bf46270 */
[----:B------:R-:W-:Y:S01]  /*ce30*/  BSSY.RECONVERGENT B0, `(.L_x_151) ;  /* 0x000001c000007945 */ /* 0x000fe20003800200 */
[----:B------:R-:W-:-:S02]  /*ce40*/  ISETP.GE.AND P1, PT, R4, UR21, PT ;  /* 0x0000001504007c0c */ /* 0x000fc4000bf26270 */
[----:B------:R3:W1:Y:S01]  /*ce50*/  LDS.128 R4, [R0+0x6000] ;  /* 0x0060000000047984 */ /* 0x0006620000000c00 */
[----:B--2---:R-:W-:Y:S01]  /*ce60*/  IMAD.U32 R26, RZ, RZ, UR4 ;  /* 0x00000004ff1a7e24 */ /* 0x004fe2000f8e00ff */
[----:B------:R-:W-:Y:S02]  /*ce70*/  MOV R29, UR5 ;  /* 0x00000005001d7c02 */ /* 0x000fe40008000f00 */
[----:B------:R-:W-:Y:S01]  /*ce80*/  ISETP.GE.AND P0, PT, R3, UR21, PT ;  /* 0x0000001503007c0c */ /* 0x000fe2000bf06270 */
[----:B------:R-:W-:Y:S02]  /*ce90*/  IMAD.WIDE.U32 R26, R26, UR13, R12 ;  /* 0x0000000d1a1a7c25 */ /* 0x000fe4000f8e000c */
[----:B------:R3:W2:Y:S02]  /*cea0*/  LDS.128 R12, [R0+0x4000] ;  /* 0x00400000000c7984 */ /* 0x0006a40000000c00 */
[----:B------:R-:W-:Y:S01]  /*ceb0*/  IMAD R29, R29, UR13, R27 ;  /* 0x0000000d1d1d7c24 */ /* 0x000fe2000f8e021b */
[----:B------:R-:W-:Y:S07]  /*cec0*/  @P3 BRA `(.L_x_152) ;  /* 0x0000000000483947 */ /* 0x000fee0003800000 */
[----:B------:R-:W5:Y:S01]  /*ced0*/  LDCU.64 UR6, c[0x0][0x408] ;  /* 0x00008100ff0677ac */ /* 0x000f620008000a00 */
[----:B------:R-:W-:Y:S01]  /*cee0*/  IMAD.MOV.U32 R28, RZ, RZ, R26 ;  /* 0x000000ffff1c7224 */ /* 0x000fe200078e001a */
[----:B------:R-:W4:Y:S01]  /*cef0*/  LDCU.64 UR4, c[0x0][0x3f0] ;  /* 0x00007e00ff0477ac */ /* 0x000f220008000a00 */
[----:B------:R-:W3:Y:S01]  /*cf00*/  LDCU UR8, c[0x0][0x440] ;  /* 0x00008800ff0877ac */ /* 0x000ee20008000800 */
[----:B-----5:R-:W-:Y:S02]  /*cf10*/  IMAD R3, R25, UR6, RZ ;  /* 0x0000000619037c24 */ /* 0x020fe4000f8e02ff */
        /* <DEDUP_REMOVED lines=10> */
[----:B-1----:R3:W-:Y:S04]  /*cfc0*/  @!P5 STG.E.128 desc[UR24][R32.64+0x80], R16 ;  /* 0x000080102000d986 */ /* 0x0027e8000c101d18 */
[----:B--2---:R3:W-:Y:S04]  /*cfd0*/  @!P4 STG.E.128 desc[UR24][R32.64+0x100], R12 ;  /* 0x0001000c2000c986 */ /* 0x0047e8000c101d18 */
[----:B------:R3:W-:Y:S02]  /*cfe0*/  @!P3 STG.E.128 desc[UR24][R32.64+0x180], R4 ;  /* 0x000180042000b986 */ /* 0x0007e4000c101d18 */
.L_x_152:
[----:B------:R-:W-:Y:S05]  /*cff0*/  BSYNC.RECONVERGENT B0 ;  /* 0x0000000000007941 */ /* 0x000fea0003800200 */
.L_x_151:
[----:B---34-:R3:W4:Y:S01]  /*d000*/  LDS.128 R20, [R0+0x800] ;  /* 0x0008000000147984 */ /* 0x0187220000000c00 */
        /* <DEDUP_REMOVED lines=8> */
[----:B------:R-:W3:Y:S01]  /*d090*/  LDCU UR8, c[0x0][0x440] ;  /* 0x00008800ff0877ac */ /* 0x000ee20008000800 */
[----:B------:R-:W-:Y:S02]  /*d0a0*/  IMAD.MOV.U32 R33, RZ, RZ, R29 ;  /* 0x000000ffff217224 */ /* 0x000fe400078e001d */
[----:B------:R-:W-:Y:S01]  /*d0b0*/  IMAD.X R3, RZ, RZ, R25, P2 ;  /* 0x000000ffff037224 */ /* 0x000fe200010e0619 */
[----:B------:R-:W4:Y:S03]  /*d0c0*/  LDCU.64 UR4, c[0x0][0x3f0] ;  /* 0x00007e00ff0477ac */ /* 0x000f260008000a00 */
[----:B-----5:R-:W-:-:S02]  /*d0d0*/  IMAD R3, R3, UR6, RZ ;  /* 0x0000000603037c24 */ /* 0x020fc4000f8e02ff */
[----:B------:R-:W-:Y:S01]  /*d0e0*/  IMAD.WIDE.U32 R32, R30, UR6, R32 ;  /* 0x000000061e207c25 */ /* 0x000fe2000f8e0020 */
[----:B---3--:R-:W-:-:S03]  /*d0f0*/  ISETP.GE.AND P5, PT, R2, UR8, PT ;  /* 0x0000000802007c0c */ /* 0x008fc6000bfa6270 */
[----:B------:R-:W-:Y:S01]  /*d100*/  IMAD R3, R30, UR7, R3 ;  /* 0x000000071e037c24 */ /* 0x000fe2000f8e0203 */
[----:B------:R-:W-:Y:S02]  /*d110*/  ISETP.GE.AND P4, PT, R244, UR8, PT ;  /* 0x00000008f4007c0c */ /* 0x000fe4000bf86270 */
[----:B------:R-:W-:Y:S01]  /*d120*/  ISETP.GE.AND P3, PT, R243, UR8, PT ;  /* 0x00000008f3007c0c */ /* 0x000fe2000bf66270 */
[----:B------:R-:W-:Y:S01]  /*d130*/  IMAD.IADD R3, R3, 0x1, R33 ;  /* 0x0000000103037824 */ /* 0x000fe200078e0221 */
[----:B------:R-:W-:Y:S02]  /*d140*/  ISETP.GE.AND P2, PT, R242, UR8, PT ;  /* 0x00000008f2007c0c */ /* 0x000fe4000bf46270 */
[----:B----4-:R-:W-:-:S04]  /*d150*/  LEA R30, P6, R32, UR4, 0x1 ;  /* 0x00000004201e7c11 */ /* 0x010fc8000f8c08ff */
[----:B------:R-:W-:-:S05]  /*d160*/  LEA.HI.X R31, R32, UR5, R3, 0x1, P6 ;  /* 0x00000005201f7c11 */ /* 0x000fca000b0f0c03 */
[----:B------:R3:W-:Y:S04]  /*d170*/  @!P5 STG.E.128 desc[UR24][R30.64], R20 ;  /* 0x000000141e00d986 */ /* 0x0007e8000c101d18 */
[----:B-1----:R3:W-:Y:S04]  /*d180*/  @!P4 STG.E.128 desc[UR24][R30.64+0x80], R16 ;  /* 0x000080101e00c986 */ /* 0x0027e8000c101d18 */
[----:B--2---:R3:W-:Y:S04]  /*d190*/  @!P3 STG.E.128 desc[UR24][R30.64+0x100], R12 ;  /* 0x0001000c1e00b986 */ /* 0x0047e8000c101d18 */
[----:B------:R3:W-:Y:S02]  /*d1a0*/  @!P2 STG.E.128 desc[UR24][R30.64+0x180], R4 ;  /* 0x000180041e00a986 */ /* 0x0007e4000c101d18 */
.L_x_154:
[----:B------:R-:W-:Y:S05]  /*d1b0*/  BSYNC.RECONVERGENT B0 ;  /* 0x0000000000007941 */ /* 0x000fea0003800200 */
.L_x_153:
        /* <DEDUP_REMOVED lines=27> */
.L_x_156:
[----:B------:R-:W-:Y:S05]  /*d370*/  BSYNC.RECONVERGENT B0 ;  /* 0x0000000000007941 */ /* 0x000fea0003800200 */
.L_x_155:
[----:B--23--:R2:W3:Y:S04]  /*d380*/  LDS.128 R12, [R0+0x3800] ;  /* 0x00380000000c7984 */ /* 0x00c4e80000000c00 */
[----:B-1----:R2:W1:Y:S01]  /*d390*/  LDS.128 R4, [R0+0x5800] ;  /* 0x0058000000047984 */ /* 0x0024620000000c00 */
[----:B------:R-:W-:Y:S05]  /*d3a0*/  @P0 EXIT ;  /* 0x000000000000094d */ /* 0x000fea0003800000 */
[----:B------:R-:W5:Y:S01]  /*d3b0*/  LDCU.64 UR6, c[0x0][0x408] ;  /* 0x00008100ff0677ac */ /* 0x000f620008000a00 */
[----:B------:R-:W-:Y:S01]  /*d3c0*/  IADD3 R3, P0, PT, R24, 0x30, RZ ;  /* 0x0000003018037810 */ /* 0x000fe20007f1e0ff */
[----:B------:R1:W1:Y:S01]  /*d3d0*/  LDS.128 R16, [R0+0x7800] ;  /* 0x0078000000107984 */ /* 0x0002620000000c00 */
[----:B----4-:R-:W-:Y:S01]  /*d3e0*/  IMAD.MOV.U32 R22, RZ, RZ, R26 ;  /* 0x000000ffff167224 */ /* 0x010fe200078e001a */
        /* <DEDUP_REMOVED lines=9> */
[----:B--2---:R-:W-:Y:S01]  /*d480*/  LEA R2, P0, R22, UR4, 0x1 ;  /* 0x0000000416027c11 */ /* 0x004fe2000f8008ff */
[----:B------:R-:W-:Y:S01]  /*d490*/  IMAD.IADD R20, R20, 0x1, R23 ;  /* 0x0000000114147824 */ /* 0x000fe200078e0217 */
[----:B------:R-:W-:-:S04]  /*d4a0*/  ISETP.GE.AND P1, PT, R243, UR8, PT ;  /* 0x00000008f3007c0c */ /* 0x000fc8000bf26270 */
[----:B------:R-:W-:Y:S02]  /*d4b0*/  LEA.HI.X R3, R22, UR5, R20, 0x1, P0 ;  /* 0x0000000516037c11 */ /* 0x000fe400080f0c14 */
[----:B------:R-:W-:-:S03]  /*d4c0*/  ISETP.GE.AND P0, PT, R242, UR8, PT ;  /* 0x00000008f2007c0c */ /* 0x000fc6000bf06270 */
[----:B------:R2:W-:Y:S04]  /*d4d0*/  @!P3 STG.E.128 desc[UR24][R2.64], R8 ;  /* 0x000000080200b986 */ /* 0x0005e8000c101d18 */
[----:B---3--:R2:W-:Y:S04]  /*d4e0*/  @!P2 STG.E.128 desc[UR24][R2.64+0x80], R12 ;  /* 0x0000800c0200a986 */ /* 0x0085e8000c101d18 */
[----:B-1----:R2:W-:Y:S02]  /*d4f0*/  @!P1 STG.E.128 desc[UR24][R2.64+0x100], R4 ;  /* 0x0001000402009986 */ /* 0x0025e4000c101d18 */
[----:B------:R-:W-:Y:S05]  /*d500*/  @P0 EXIT ;  /* 0x000000000000094d */ /* 0x000fea0003800000 */
[----:B------:R-:W-:Y:S01]  /*d510*/  STG.E.128 desc[UR24][R2.64+0x180], R16 ;  /* 0x0001801002007986 */ /* 0x000fe2000c101d18 */
[----:B------:R-:W-:Y:S05]  /*d520*/  EXIT ;  /* 0x000000000000794d */ /* 0x000fea0003800000 */
.L_x_157:
        /* <DEDUP_REMOVED lines=13> */
.L_x_2335:


//--------------------- .text._ZN5flash16flash_fwd_kernelI23Flash_fwd_kernel_traitsILi256ELi64ELi64ELi4ELb0ELb0EN7cutlass10bfloat16_tE19Flash_kernel_traitsILi256ELi64ELi64ELi4ES3_EELb0ELb0ELb1ELb0ELb0ELb1ELb0ELb0EEEvNS_16Flash_fwd_paramsE --------------------------
	.section	.text._ZN5flash16flash_fwd_kernelI23Flash_fwd_kernel_traitsILi256ELi64ELi64ELi4ELb0ELb0EN7cutlass10bfloat16_tE19Flash_kernel_traitsILi256ELi64ELi64ELi4ES3_EELb0ELb0ELb1ELb0ELb0ELb1ELb0ELb0EEEvNS_16Flash_fwd_paramsE,"ax",@progbits
	.align	128
        .global         _ZN5flash16flash_fwd_kernelI23Flash_fwd_kernel_traitsILi256ELi64ELi64ELi4ELb0ELb0EN7cutlass10bfloat16_tE19Flash_kernel_traitsILi256ELi64ELi64ELi4ES3_EELb0ELb0ELb1ELb0ELb0ELb1ELb0ELb0EEEvNS_16Flash_fwd_paramsE
        .type           _ZN5flash16flash_fwd_kernelI23Flash_fwd_kernel_traitsILi256ELi64ELi64ELi4ELb0ELb0EN7cutlass10bfloat16_tE19Flash_kernel_traitsILi256ELi64ELi64ELi4ES3_EELb0ELb0ELb1ELb0ELb0ELb1ELb0ELb0EEEvNS_16Flash_fwd_paramsE,@function
        .size           _ZN5flash16flash_fwd_kernelI23Flash_fwd_kernel_traitsILi256ELi64ELi64ELi4ELb0ELb0EN7cutlass10bfloat16_tE19Flash_kernel_traitsILi256ELi64ELi64ELi4ES3_EELb0ELb0ELb1ELb0ELb0ELb1ELb0ELb0EEEvNS_16Flash_fwd_paramsE,(.L_x_2336 - _ZN5flash16flash_fwd_kernelI23Flash_fwd_kernel_traitsILi256ELi64ELi64ELi4ELb0ELb0EN7cutlass10bfloat16_tE19Flash_kernel_traitsILi256ELi64ELi64ELi4ES3_EELb0ELb0ELb1ELb0ELb0ELb1ELb0ELb0EEEvNS_16Flash_fwd_paramsE)
        .other          _ZN5flash16flash_fwd_kernelI23Flash_fwd_kernel_traitsILi256ELi64ELi64ELi4ELb0ELb0EN7cutlass10bfloat16_tE19Flash_kernel_traitsILi256ELi64ELi64ELi4ES3_EELb0ELb0ELb1ELb0ELb0ELb1ELb0ELb0EEEvNS_16Flash_fwd_paramsE,@"STO_CUDA_ENTRY STV_DEFAULT"
_ZN5flash16flash_fwd_kernelI23Flash_fwd_kernel_traitsILi256ELi64ELi64ELi4ELb0ELb0EN7cutlass10bfloat16_tE19Flash_kernel_traitsILi256ELi64ELi64ELi4ES3_EELb0ELb0ELb1ELb0ELb0ELb1ELb0ELb0EEEvNS_16Flash_fwd_paramsE:
.text._ZN5flash16flash_fwd_kernelI23Flash_fwd_kernel_traitsILi256ELi64ELi64ELi4ELb0ELb0EN7cutlass10bfloat16_tE19Flash_kernel_traitsILi256ELi64ELi64ELi4ES3_EELb0ELb0ELb1ELb0ELb0ELb1ELb0ELb0EEEvNS_16Flash_fwd_paramsE:
[----:B------:R-:W-:Y:S01]  /*0000*/  LDC R1, c[0x0][0x37c] ;  /* 0x0000df00ff017b82 */ /* 0x000fe20000000800 */
[----:B------:R-:W1:Y:S07]  /*0010*/  LDCU.64 UR10, c[0x0][0x460] ;  /* 0x00008c00ff0a77ac */ /* 0x000e6e0008000a00 */
[----:B------:R-:W2:Y:S01]  /*0020*/  S2UR UR20, SR_CTAID.Y ;  /* 0x00000000001479c3 */ /* 0x000ea20000002600 */
[----:B------:R-:W3:Y:S01]  /*0030*/  LDCU.64 UR8, c[0x0][0x470] ;  /* 0x00008e00ff0877ac */ /* 0x000ee20008000a00 */
[----:B------:R-:W2:Y:S01]  /*0040*/  LDCU.64 UR14, c[0x0][0x460] ;  /* 0x00008c00ff0e77ac */ /* 0x000ea20008000a00 */
[----:B------:R-:W4:Y:S01]  /*0050*/  LDCU.U8 UR12, c[0x0][0x532] ;  /* 0x0000a640ff0c77ac */ /* 0x000f220008000000 */
[----:B------:R-:W4:Y:S01]  /*0060*/  LDCU.64 UR6, c[0x0][0x468] ;  /* 0x00008d00ff0677ac */ /* 0x000f220008000a00 */
[----:B-1----:R-:W-:Y:S01]  /*0070*/  ISETP.NE.U32.AND P4, PT, RZ, UR10, PT ;  /* 0x0000000aff007c0c */ /* 0x002fe2000bf85070 */
[----:B------:R-:W-:Y:S01]  /*0080*/  UISETP.NE.U32.AND UP4, UPT, UR10, URZ, UPT ;  /* 0x000000ff0a00728c */ /* 0x000fe2000bf85070 */
[----:B------:R-:W1:Y:S02]  /*0090*/  LDCU.64 UR4, c[0x0][0x478] ;  /* 0x00008f00ff0477ac */ /* 0x000e640008000a00 */
[----:B------:R-:W-:Y:S01]  /*00a0*/  ISETP.NE.AND.EX P4, PT, RZ, UR11, PT, P4 ;  /* 0x0000000bff007c0c */ /* 0x000fe2000bf85340 */
[----:B---3--:R-:W-:-:S02]  /*00b0*/  UISETP.NE.U32.AND UP3, UPT, UR8, URZ, UPT ;  /* 0x000000ff0800728c */ /* 0x008fc4000bf65070 */
[----:B------:R-:W-:Y:S01]  /*00c0*/  UISETP.NE.AND.EX UP4, UPT, UR11, URZ, UPT, UP4 ;  /* 0x000000ff0b00728c */ /* 0x000fe2000bf85340 */
[----:B------:R-:W3:Y:S01]  /*00d0*/  LDCU.64 UR16, c[0x0][0x358] ;  /* 0x00006b00ff1077ac */ /* 0x000ee20008000a00 */
[----:B------:R-:W-:-:S04]  /*00e0*/  UISETP.NE.AND.EX UP3, UPT, UR9, URZ, UPT, UP3 ;  /* 0x000000ff0900728c */ /* 0x000fc8000bf65330 */
[----:B------:R-:W-:Y:S01]  /*00f0*/  PLOP3.LUT P2, PT, PT, PT, UP4, 0x80, 0x8 ;  /* 0x000000000008781c */ /* 0x000fe20003f4f048 */
[----:B--2---:R-:W-:Y:S02]  /*0100*/  UIMAD.WIDE.U32 UR14, UR20, 0x4, UR14 ;  /* 0x00000004140e78a5 */ /* 0x004fe4000f8e000e */
[----:B------:R-:W-:Y:S02]  /*0110*/  USHF.L.U32 UR11, UR20, 0x2, URZ ;  /* 0x00000002140b7899 */ /* 0x000fe400080006ff */
[----:B----4-:R-:W-:Y:S02]  /*0120*/  UISETP.NE.AND UP5, UPT, UR12, URZ, UPT ;  /* 0x000000ff0c00728c */ /* 0x010fe4000bfa5270 */
[----:B------:R-:W-:Y:S01]  /*0130*/  UISETP.EQ.U32.AND UP2, UPT, UR6, URZ, UPT ;  /* 0x000000ff0600728c */ /* 0x000fe2000bf42070 */
[----:B------:R-:W-:Y:S01]  /*0140*/  IMAD.U32 R6, RZ, RZ, UR14 ;  /* 0x0000000eff067e24 */ /* 0x000fe2000f8e00ff */
[----:B------:R-:W-:Y:S01]  /*0150*/  USHF.R.U32.HI UR10, URZ, 0x1e, UR20 ;  /* 0x0000001eff0a7899 */ /* 0x000fe20008011614 */
[----:B------:R-:W-:Y:S01]  /*0160*/  IMAD.U32 R7, RZ, RZ, UR15 ;  /* 0x0000000fff077e24 */ /* 0x000fe2000f8e00ff */
[----:B------:R-:W-:-:S02]  /*0170*/  @UP3 UIADD3 UR12, UP1, UPT, UR11, UR8, URZ ;  /* 0x000000080b0c3290 */ /* 0x000fc4000ff3e0ff */
[----:B------:R-:W-:Y:S02]  /*0180*/  UISETP.EQ.OR.EX UP2, UPT, UR7, URZ, !UP5, UP2 ;  /* 0x000000ff0700728c */ /* 0x000fe4000ef42720 */
[----:B-1----:R-:W-:Y:S01]  /*0190*/  UISETP.NE.U32.AND UP0, UPT, UR4, URZ, UPT ;  /* 0x000000ff0400728c */ /* 0x002fe2000bf05070 */
[----:B---3--:R-:W2:Y:S01]  /*01a0*/  @P4 LDG.E R5, desc[UR16][R6.64] ;  /* 0x0000001006054981 */ /* 0x008ea2000c1e1900 */
[----:B------:R-:W-:Y:S02]  /*01b0*/  @UP3 UIADD3.X UR13, UPT, UPT, UR10, UR9, URZ, UP1, !UPT ;  /* 0x000000090a0d3290 */ /* 0x000fe40008ffe4ff */
[----:B------:R-:W-:Y:S01]  /*01c0*/  UIADD3 UR8, UP1, UPT, UR11, UR6, URZ ;  /* 0x000000060b087290 */ /* 0x000fe2000ff3e0ff */
[----:B------:R1:W3:Y:S01]  /*01d0*/  @P2 LDG.E R2, desc[UR16][R6.64+0x4] ;  /* 0x0000041006022981 */ /* 0x0002e2000c1e1900 */
[----:B------:R-:W-:Y:S01]  /*01e0*/  UISETP.NE.AND.EX UP0, UPT, UR5, URZ, UPT, UP0 ;  /* 0x000000ff0500728c */ /* 0x000fe2000bf05300 */
[----:B------:R-:W-:Y:S01]  /*01f0*/  PLOP3.LUT P3, PT, PT, PT, UP2, 0x80, 0x8 ;  /* 0x000000000008781c */ /* 0x000fe20003f6f028 */
[----:B------:R-:W-:Y:S01]  /*0200*/  UIADD3.X UR9, UPT, UPT, UR10, UR7, URZ, UP1, !UPT ;  /* 0x000000070a097290 */ /* 0x000fe20008ffe4ff */
[----:B------:R-:W-:Y:S01]  /*0210*/  PLOP3.LUT P1, PT, PT, PT, UP3, 0x80, 0x8 ;  /* 0x000000000008781c */ /* 0x000fe20003f2f038 */
[----:B------:R-:W-:-:S02]  /*0220*/  IMAD.U32 R10, RZ, RZ, UR12 ;  /* 0x0000000cff0a7e24 */ /* 0x000fc4000f8e00ff */
[----:B------:R-:W-:Y:S01]  /*0230*/  PLOP3.LUT P0, PT, PT, PT, UP0, 0x80, 0x8 ;  /* 0x000000000008781c */ /* 0x000fe20003f0f008 */
[----:B------:R-:W-:-:S04]  /*0240*/  IMAD.U32 R11, RZ, RZ, UR13 ;  /* 0x0000000dff0b7e24 */ /* 0x000fc8000f8e00ff */
[----:B------:R-:W-:-:S04]  /*0250*/  @UP0 UIADD3 UR4, UP1, UPT, UR11, UR4, URZ ;  /* 0x000000040b040290 */ /* 0x000fc8000ff3e0ff */
[----:B------:R-:W-:Y:S01]  /*0260*/  @UP0 UIADD3.X UR5, UPT, UPT, UR10, UR5, URZ, UP1, !UPT ;  /* 0x000000050a050290 */ /* 0x000fe20008ffe4ff */
[----:B------:R-:W4:Y:S01]  /*0270*/  @P1 LDG.E R3, desc[UR16][R10.64] ;  /* 0x000000100a031981 */ /* 0x000f22000c1e1900 */
[----:B-1----:R-:W-:Y:S02]  /*0280*/  IMAD.U32 R6, RZ, RZ, UR8 ;  /* 0x00000008ff067e24 */ /* 0x002fe4000f8e00ff */
[----:B------:R-:W-:Y:S02]  /*0290*/  IMAD.U32 R7, RZ, RZ, UR9 ;  /* 0x00000009ff077e24 */ /* 0x000fe4000f8e00ff */
[----:B------:R-:W-:Y:S01]  /*02a0*/  IMAD.U32 R8, RZ, RZ, UR4 ;  /* 0x00000004ff087e24 */ /* 0x000fe2000f8e00ff */
[----:B------:R-:W1:Y:S01]  /*02b0*/  S2UR UR24, SR_CTAID.X ;  /* 0x00000000001879c3 */ /* 0x000e620000002500 */
[----:B------:R-:W-:Y:S01]  /*02c0*/  IMAD.U32 R9, RZ, RZ, UR5 ;  /* 0x00000005ff097e24 */ /* 0x000fe2000f8e00ff */
[----:B------:R-:W4:Y:S01]  /*02d0*/  @!P3 LDG.E R4, desc[UR16][R6.64] ;  /* 0x000000100604b981 */ /* 0x000f22000c1e1900 */
[----:B------:R-:W3:Y:S03]  /*02e0*/  @!UP4 LDCU UR26, c[0x0][0x434] ;  /* 0x00008680ff1ac7ac */ /* 0x000ee60008000800 */
[----:B------:R2:W5:Y:S01]  /*02f0*/  @P0 LDG.E R0, desc[UR16][R8.64] ;  /* 0x0000001008000981 */ /* 0x000562000c1e1900 */
[----:B------:R-:W-:Y:S01]  /*0300*/  UMOV UR15, 0xffffffff ;  /* 0xffffffff000f7882 */ /* 0x000fe20000000000 */
[----:B------:R-:W-:Y:S01]  /*0310*/  UISETP.NE.U32.AND UP1, UPT, UR6, URZ, UPT ;  /* 0x000000ff0600728c */ /* 0x000fe2000bf25070 */
[----:B------:R-:W-:Y:S01]  /*0320*/  UMOV UR22, 0xffffffff ;  /* 0xffffffff00167882 */ /* 0x000fe20000000000 */
[----:B------:R-:W2:Y:S02]  /*0330*/  @!UP0 LDCU UR8, c[0x0][0x43c] ;  /* 0x00008780ff0887ac */ /* 0x000ea40008000800 */
[----:B------:R-:W-:-:S03]  /*0340*/  UISETP.NE.AND.EX UP1, UPT, UR7, URZ, UPT, UP1 ;  /* 0x000000ff0700728c */ /* 0x000fc6000bf25310 */
[----:B------:R-:W-:Y:S01]  /*0350*/  UMOV UR7, URZ ;  /* 0x000000ff00077c82 */ /* 0x000fe20008000000 */
[----:B-1----:R-:W-:-:S07]  /*0360*/  USHF.L.U32 UR24, UR24, 0x6, URZ ;  /* 0x0000000618187899 */ /* 0x002fce00080006ff */
[----:B------:R-:W1:Y:S01]  /*0370*/  @!UP1 LDCU UR6, c[0x0][0x438] ;  /* 0x00008700ff0697ac */ /* 0x000e620008000800 */
[----:B--2---:R-:W-:Y:S02]  /*0380*/  @P4 R2UR UR15, R5 ;  /* 0x00000000050f42ca */ /* 0x004fe400000e0000 */
[----:B---3--:R-:W-:-:S13]  /*0390*/  @P2 R2UR UR4, R2 ;  /* 0x00000000020422ca */ /* 0x008fda00000e0000 */
[----:B------:R-:W-:Y:S01]  /*03a0*/  @UP4 UIADD3 UR26, UPT, UPT, UR4, -UR15, URZ ;  /* 0x8000000f041a4290 */ /* 0x000fe2000fffe0ff */
[----:B------:R-:W2:Y:S01]  /*03b0*/  @!UP0 LDCU.64 UR4, c[0x0][0x488] ;  /* 0x00009100ff0487ac */ /* 0x000ea20008000a00 */
[----:B----4-:R-:W-:Y:S02]  /*03c0*/  @P1 R2UR UR7, R3 ;  /* 0x00000000030712ca */ /* 0x010fe400000e0000 */
[----:B------:R-:W-:-:S06]  /*03d0*/  UISETP.GT.AND UP2, UPT, UR26, UR24, UPT ;  /* 0x000000181a00728c */ /* 0x000fcc000bf44270 */
[----:B------:R-:W-:Y:S02]  /*03e0*/  PLOP3.LUT P1, PT, PT, PT, UP2, 0x80, 0x8 ;  /* 0x000000000008781c */ /* 0x000fe40003f2f028 */
[----:B------:R-:W-:Y:S01]  /*03f0*/  @!P3 R2UR UR22, R4 ;  /* 0x000000000416b2ca */ /* 0x000fe200000e0000 */
[----:B-12---:R-:W-:-:S14]  /*0400*/  BRA.U !UP1, `(.L_x_158) ;  /* 0x0000000109187547 */ /* 0x006fdc000b800000 */
[----:B------:R-:W-:-:S13]  /*0410*/  PLOP3.LUT P2, PT, PT, PT, UP5, 0x80, 0x8 ;  /* 0x000000000008781c */ /* 0x000fda0003f4f058 */
[----:B------:R-:W2:Y:S04]  /*0420*/  @P2 LDG.E R2, desc[UR16][R6.64+0x4] ;  /* 0x0000041006022981 */ /* 0x000ea8000c1e1900 */
[----:B------:R-:W3:Y:S01]  /*0430*/  @!P2 LDG.E R3, desc[UR16][R6.64] ;  /* 0x000000100603a981 */ /* 0x000ee2000c1e1900 */
[----:B--2---:R-:W-:-:S13]  /*0440*/  @P2 R2UR UR6, R2 ;  /* 0x00000000020622ca */ /* 0x004fda00000e0000 */
[----:B------:R-:W-:-:S07]  /*0450*/  @UP5 UIADD3 UR6, UPT, UPT, UR6, -UR22, URZ ;  /* 0x8000001606065290 */ /* 0x000fce000fffe0ff */
[----:B---3--:R-:W-:Y:S02]  /*0460*/  @!P2 R2UR UR6, R3 ;  /* 0x000000000306a2ca */ /* 0x008fe400000e0000 */
.L_x_158:
[----:B-----5:R-:W-:Y:S01]  /*0470*/  @P0 R2UR UR25, R0 ;  /* 0x00000000001902ca */ /* 0x020fe200000e0000 */
[----:B------:R-:W-:Y:S01]  /*0480*/  @!UP0 UISETP.NE.U32.AND UP1, UPT, UR4, URZ, UPT ;  /* 0x000000ff0400828c */ /* 0x000fe2000bf25070 */
[----:B------:R-:W-:-:S13]  /*0490*/  @!P1 EXIT ;  /* 0x000000000000994d */ /* 0x000fda0003800000 */
[----:B------:R-:W1:Y:S01]  /*04a0*/  LDCU UR21, c[0x0][0x504] ;  /* 0x0000a080ff1577ac */ /* 0x000e620008000800 */
[----:B------:R-:W2:Y:S01]  /*04b0*/  S2R R180, SR_TID.X ;  /* 0x0000000000b47919 */ /* 0x000ea20000002100 */
[----:B------:R-:W-:Y:S01]  /*04c0*/  @!UP0 UISETP.NE.AND.EX UP1, UPT, UR5, URZ, UPT, UP1 ;  /* 0x000000ff0500828c */ /* 0x000fe2000bf25310 */
[----:B------:R-:W3:Y:S03]  /*04d0*/  LDCU UR23, c[0x0][0x508] ;  /* 0x0000a100ff1777ac */ /* 0x000ee60008000800 */
[----:B------:R-:W-:Y:S02]  /*04e0*/  @!UP0 USEL UR8, UR8, URZ, UP1 ;  /* 0x000000ff08088287 */ /* 0x000fe40008800000 */
[----:B------:R-:W-:Y:S02]  /*04f0*/  @UP0 UIADD3 UR25, UPT, UPT, UR25, -UR7, URZ ;  /* 0x8000000719190290 */ /* 0x000fe4000fffe0ff */
[----:B------:R-:W-:-:S04]  /*0500*/  @!UP0 UIADD3 UR25, UPT, UPT, UR8, UR6, -UR7 ;  /* 0x0000000608198290 */ /* 0x000fc8000fffe807 */
[----:B------:R-:W-:Y:S02]  /*0510*/  UIADD3 UR8, UPT, UPT, UR25, 0x3f, URZ ;  /* 0x0000003f19087890 */ /* 0x000fe4000fffe0ff */
[----:B-1----:R-:W-:Y:S02]  /*0520*/  UIADD3 UR21, UPT, UPT, UR26, UR21, URZ ;  /* 0x000000151a157290 */ /* 0x002fe4000fffe0ff */
[----:B------:R-:W-:Y:S02]  /*0530*/  UIADD3 UR5, UPT, UPT, UR8, UR24, -UR26 ;  /* 0x0000001808057290 */ /* 0x000fe4000fffe81a */
[----:B------:R-:W-:Y:S02]  /*0540*/  UIADD3 UR6, UPT, UPT, -UR21, UR24, UR25 ;  /* 0x0000001815067290 */ /* 0x000fe4000fffe119 */
[----:B---3--:R-:W-:Y:S02]  /*0550*/  UIADD3 UR5, UPT, UPT, UR5, 0x40, UR23 ;  /* 0x0000004005057890 */ /* 0x008fe4000fffe017 */
[----:B------:R-:W-:-:S02]  /*0560*/  USHF.R.S32.HI UR4, URZ, 0x1f, UR8 ;  /* 0x0000001fff047899 */ /* 0x000fc40008011408 */
[----:B------:R-:W-:Y:S02]  /*0570*/  USHF.R.S32.HI UR14, URZ, 0x1f, UR6 ;  /* 0x0000001fff0e7899 */ /* 0x000fe40008011406 */
[----:B------:R-:W-:Y:S02]  /*0580*/  USHF.R.S32.HI UR19, URZ, 0x1f, UR5 ;  /* 0x0000001fff137899 */ /* 0x000fe40008011405 */
[----:B------:R-:W-:Y:S02]  /*0590*/  ULEA.HI UR4, UR4, UR8, URZ, 0x6 ;  /* 0x0000000804047291 */ /* 0x000fe4000f8f30ff */
[----:B------:R-:W-:Y:S01]  /*05a0*/  ULEA.HI UR14, UR14, UR6, URZ, 0x6 ;  /* 0x000000060e0e7291 */ /* 0x000fe2000f8f30ff */
[----:B------:R-:W1:Y:S01]  /*05b0*/  S2UR UR6, SR_CTAID.Z ;  /* 0x00000000000679c3 */ /* 0x000e620000002700 */
[----:B------:R-:W-:Y:S02]  /*05c0*/  ULEA.HI UR19, UR19, UR5, URZ, 0x6 ;  /* 0x0000000513137291 */ /* 0x000fe4000f8f30ff */
[----:B------:R-:W-:-:S02]  /*05d0*/  USHF.R.S32.HI UR4, URZ, 0x6, UR4 ;  /* 0x00000006ff047899 */ /* 0x000fc40008011404 */
[----:B------:R-:W-:Y:S02]  /*05e0*/  USHF.R.S32.HI UR14, URZ, 0x6, UR14 ;  /* 0x00000006ff0e7899 */ /* 0x000fe4000801140e */
[----:B------:R-:W-:Y:S02]  /*05f0*/  USHF.R.S32.HI UR19, URZ, 0x6, UR19 ;  /* 0x00000006ff137899 */ /* 0x000fe40008011413 */
[----:B------:R-:W-:Y:S02]  /*0600*/  UISETP.LT.AND UP1, UPT, URZ, UR14, UPT ;  /* 0x0000000eff00728c */ /* 0x000fe4000bf21270 */
[----:B------:R-:W-:Y:S02]  /*0610*/  UISETP.LT.AND UP0, UPT, UR4, UR19, UPT ;  /* 0x000000130400728c */ /* 0x000fe4000bf01270 */
[----:B------:R-:W-:Y:S02]  /*0620*/  USEL UR14, URZ, UR14, !UP1 ;  /* 0x0000000eff0e7287 */ /* 0x000fe4000c800000 */
[----:B------:R-:W-:-:S04]  /*0630*/  USEL UR19, UR4, UR19, UP0 ;  /* 0x0000001304137287 */ /* 0x000fc80008000000 */
[----:B------:R-:W-:-:S09]  /*0640*/  UISETP.GT.AND UP0, UPT, UR19, UR14, UPT ;  /* 0x0000000e1300728c */ /* 0x000fd2000bf04270 */
[----:B-12---:R-:W-:Y:S05]  /*0650*/  BRA.U UP0, `(.L_x_159) ;  /* 0x0000000900d87547 */ /* 0x006fea000b800000 */
        /* <DEDUP_REMOVED lines=26> */
.L_x_160:
[----:B------:R-:W2:Y:S01]  /*0800*/  LDCU.64 UR4, c[0x0][0x410] ;  /* 0x00008200ff0477ac */ /* 0x000ea20008000a00 */
[----:B------:R-:W3:Y:S01]  /*0810*/  S2R R13, SR_CTAID.X ;  /* 0x00000000000d7919 */ /* 0x000ee20000002500 */
[----:B------:R-:W-:Y:S01]  /*0820*/  IMAD.SHL.U32 R0, R180, 0x8, RZ ;  /* 0x00000008b4007824 */ /* 0x000fe200078e00ff */
[----:B------:R-:W-:Y:S01]  /*0830*/  SHF.R.U32.HI R6, RZ, 0x3, R180 ;  /* 0x00000003ff067819 */ /* 0x000fe200000116b4 */
[----:B------:R-:W5:Y:S01]  /*0840*/  LDCU UR7, c[0x0][0x434] ;  /* 0x00008680ff0777ac */ /* 0x000f620008000800 */
[----:B------:R-:W-:Y:S01]  /*0850*/  MOV R7, RZ ;  /* 0x000000ff00077202 */ /* 0x000fe20000000f00 */
[----:B------:R-:W-:Y:S01]  /*0860*/  BSSY.RECONVERGENT B0, `(.L_x_161) ;  /* 0x0000030000007945 */ /* 0x000fe20003800200 */
[----:B------:R-:W-:Y:S01]  /*0870*/  LOP3.LUT R0, R0, 0x38, RZ, 0xc0, !PT ;  /* 0x0000003800007812 */ /* 0x000fe200078ec0ff */
[----:B------:R-:W-:Y:S01]  /*0880*/  UISETP.NE.AND UP1, UPT, UR10, URZ, !UP1 ;  /* 0x000000ff0a00728c */ /* 0x000fe2000cf25270 */
[----:B------:R-:W-:Y:S01]  /*0890*/  VIADD R4, R6, 0x10 ;  /* 0x0000001006047836 */ /* 0x000fe20000000000 */
[----:B----4-:R-:W-:Y:S01]  /*08a0*/  UIMAD UR13, UR6, UR13, URZ ;  /* 0x0000000d060d72a4 */ /* 0x010fe2000f8e02ff */
[----:B------:R-:W-:Y:S01]  /*08b0*/  IADD3 R14, P1, PT, R0, UR12, RZ ;  /* 0x0000000c000e7c10 */ /* 0x000fe2000ff3e0ff */
[----:B------:R-:W-:Y:S01]  /*08c0*/  UISETP.NE.AND UP0, UPT, UR15, -0x1, UPT ;  /* 0xffffffff0f00788c */ /* 0x000fe2000bf05270 */
[C---:B------:R-:W-:Y:S01]  /*08d0*/  IADD3 R3, PT, PT, R6.reuse, 0x20, RZ ;  /* 0x0000002006037810 */ /* 0x040fe20007ffe0ff */
[----:B------:R-:W-:Y:S01]  /*08e0*/  VIADD R2, R6, 0x30 ;  /* 0x0000003006027836 */ /* 0x000fe20000000000 */
[----:B------:R-:W-:Y:S01]  /*08f0*/  LOP3.LUT P6, R180, R180, 0x7, RZ, 0xc0, !PT ;  /* 0x00000007b4b47812 */ /* 0x000fe200078cc0ff */
[----:B------:R-:W-:-:S02]  /*0900*/  IMAD.X R15, RZ, RZ, UR11, P1 ;  /* 0x0000000bff0f7e24 */ /* 0x000fc400088e06ff */
[----:B--2---:R-:W-:Y:S01]  /*0910*/  IMAD.U32 R8, RZ, RZ, UR4 ;  /* 0x00000004ff087e24 */ /* 0x004fe2000f8e00ff */
[----:B-1----:R-:W-:Y:S01]  /*0920*/  UIMAD UR4, UR24, UR8, URZ ;  /* 0x00000008180472a4 */ /* 0x002fe2000f8e02ff */
[----:B------:R-:W-:Y:S01]  /*0930*/  IMAD.U32 R11, RZ, RZ, UR5 ;  /* 0x00000005ff0b7e24 */ /* 0x000fe2000f8e00ff */
[----:B------:R-:W-:Y:S01]  /*0940*/  UIADD3 UR24, UPT, UPT, -UR24, UR26, URZ ;  /* 0x0000001a18187290 */ /* 0x000fe2000fffe1ff */
[----:B------:R-:W-:Y:S01]  /*0950*/  IMAD.WIDE.U32 R8, R8, UR6, R14 ;  /* 0x0000000608087c25 */ /* 0x000fe2000f8e000e */
[----:B-----5:R-:W-:Y:S02]  /*0960*/  UIMAD UR7, UR20, UR7, URZ ;  /* 0x00000007140772a4 */ /* 0x020fe4000f8e02ff */
[----:B------:R-:W-:Y:S01]  /*0970*/  @!UP1 UIMAD UR13, UR20, UR9, UR13 ;  /* 0x00000009140d92a4 */ /* 0x000fe2000f8e020d */
[----:B------:R-:W-:Y:S01]  /*0980*/  IMAD R11, R11, UR6, R9 ;  /* 0x000000060b0b7c24 */ /* 0x000fe2000f8e0209 */
[----:B------:R-:W-:Y:S01]  /*0990*/  USEL UR9, UR7, UR15, !UP0 ;  /* 0x0000000f07097287 */ /* 0x000fe2000c000000 */
[----:B------:R-:W-:Y:S01]  /*09a0*/  ISETP.GE.AND P3, PT, R6, UR24, PT ;  /* 0x0000001806007c0c */ /* 0x000fe2000bf66270 */
[----:B------:R-:W-:Y:S01]  /*09b0*/  USHF.R.S32.HI UR10, URZ, 0x1f, UR4 ;  /* 0x0000001fff0a7899 */ /* 0x000fe20008011404 */
[----:B------:R-:W-:Y:S01]  /*09c0*/  ISETP.GE.AND P0, PT, R4, UR24, PT ;  /* 0x0000001804007c0c */ /* 0x000fe2000bf06270 */
[----:B------:R-:W-:Y:S01]  /*09d0*/  USHF.R.S32.HI UR5, URZ, 0x1f, UR9 ;  /* 0x0000001fff057899 */ /* 0x000fe20008011409 */
[----:B------:R-:W-:Y:S01]  /*09e0*/  ISETP.GE.AND P2, PT, R3, UR24, PT ;  /* 0x0000001803007c0c */ /* 0x000fe2000bf46270 */
[----:B------:R-:W-:Y:S01]  /*09f0*/  USEL UR9, UR9, URZ, UP1 ;  /* 0x000000ff09097287 */ /* 0x000fe20008800000 */
[----:B------:R-:W-:Y:S01]  /*0a00*/  ISETP.GE.AND P1, PT, R2, UR24, PT ;  /* 0x0000001802007c0c */ /* 0x000fe2000bf26270 */
[----:B------:R-:W-:Y:S01]  /*0a10*/  USEL UR5, UR5, URZ, UP1 ;  /* 0x000000ff05057287 */ /* 0x000fe20008800000 */
[C---:B------:R-:W-:Y:S01]  /*0a20*/  ISETP.NE.OR P5, PT, R180.reuse, RZ, P0 ;  /* 0x000000ffb400720c */ /* 0x040fe200007a5670 */
[----:B------:R-:W-:Y:S01]  /*0a30*/  USHF.R.S32.HI UR7, URZ, 0x1f, UR13 ;  /* 0x0000001fff077899 */ /* 0x000fe2000801140d */
[----:B------:R-:W-:Y:S01]  /*0a40*/  ISETP.NE.OR P4, PT, R180, RZ, P2 ;  /* 0x000000ffb400720c */ /* 0x000fe20001785670 */
[----:B------:R-:W-:Y:S01]  /*0a50*/  UIADD3 UR9, UP1, UP0, UR4, UR9, UR13 ;  /* 0x0000000904097290 */ /* 0x000fe2000f83e00d */
[----:B---3--:R-:W-:-:S03]  /*0a60*/  IMAD.WIDE.U32 R12, R13, 0x40, R6 ;  /* 0x000000400d0c7825 */ /* 0x008fc600078e0006 */
        /* <DEDUP_REMOVED lines=15> */
.L_x_162:
[----:B------:R-:W-:Y:S05]  /*0b60*/  BSYNC.RECONVERGENT B0 ;  /* 0x0000000000007941 */ /* 0x000fea0003800200 */
.L_x_161:
        /* <DEDUP_REMOVED lines=20> */
.L_x_164:
[----:B------:R-:W-:Y:S05]  /*0cb0*/  BSYNC.RECONVERGENT B0 ;  /* 0x0000000000007941 */ /* 0x000fea0003800200 */
.L_x_163:
        /* <DEDUP_REMOVED lines=18> */
.L_x_166:
[----:B------:R-:W-:Y:S05]  /*0de0*/  BSYNC.RECONVERGENT B0 ;  /* 0x0000000000007941 */ /* 0x000fea0003800200 */
.L_x_165:
        /* <DEDUP_REMOVED lines=17> */
.L_x_168:
[----:B------:R-:W-:Y:S05]  /*0f00*/  BSYNC.RECONVERGENT B0 ;  /* 0x0000000000007941 */ /* 0x000fea0003800200 */
.L_x_167:
        /* <DEDUP_REMOVED lines=10> */
.L_x_170:
[----:B------:R-:W-:Y:S05]  /*0fb0*/  BSYNC.RECONVERGENT B0 ;  /* 0x0000000000007941 */ /* 0x000fea0003800200 */
.L_x_169:
        /* <DEDUP_REMOVED lines=10> */
.L_x_172:
[----:B------:R-:W-:Y:S05]  /*1060*/  BSYNC.RECONVERGENT B0 ;  /* 0x0000000000007941 */ /* 0x000fea0003800200 */
.L_x_171:
        /* <DEDUP_REMOVED lines=10> */
.L_x_174:
[----:B------:R-:W-:Y:S05]  /*1110*/  BSYNC.RECONVERGENT B0 ;  /* 0x0000000000007941 */ /* 0x000fea0003800200 */
.L_x_173:
        /* <DEDUP_REMOVED lines=10> */
.L_x_159:
        /* <DEDUP_REMOVED lines=19> */
[----:B------:R-:W-:Y:S11]  /*12f0*/  BRA `(.L_x_176) ;  /* 0x0000000000147947 */ /* 0x000ff60003800000 */
.L_x_175:
[----:B------:R-:W1:Y:S01]  /*1300*/  LDCU.64 UR12, c[0x0][0x3b8] ;  /* 0x00007700ff0c77ac */ /* 0x000e620008000a00 */
[----:B------:R-:W-:-:S04]  /*1310*/  UIADD3 UR8, UPT, UPT, UR7, UR22, URZ ;  /* 0x0000001607087290 */ /* 0x000fc8000fffe0ff */
[----:B-1----:R-:W-:Y:S02]  /*1320*/  UIMAD.WIDE.U32 UR30, UR8, UR12, URZ ;  /* 0x0000000c081e72a5 */ /* 0x002fe4000f8e00ff */
[----:B------:R-:W-:-:S04]  /*1330*/  UIMAD UR8, UR8, UR13, URZ ;  /* 0x0000000d080872a4 */ /* 0x000fc8000f8e02ff */
[----:B------:R-:W-:Y:S02]  /*1340*/  UIADD3 UR8, UPT, UPT, UR31, UR8, URZ ;  /* 0x000000081f087290 */ /* 0x000fe4000fffe0ff */
.L_x_176:
        /* <DEDUP_REMOVED lines=43> */
.L_x_177:
[----:B------:R-:W1:Y:S01]  /*1600*/  LDCU.64 UR10, c[0x0][0x3c0] ;  /* 0x00007800ff0a77ac */ /* 0x000e620008000a00 */
[----:B------:R-:W-:-:S04]  /*1610*/  UIADD3 UR7, UPT, UPT, UR7, UR22, URZ ;  /* 0x0000001607077290 */ /* 0x000fc8000fffe0ff */
[----:B-1----:R-:W-:Y:S02]  /*1620*/  UIMAD.WIDE.U32 UR4, UR7, UR10, URZ ;  /* 0x0000000a070472a5 */ /* 0x002fe4000f8e00ff */
[----:B------:R-:W-:-:S04]  /*1630*/  UIMAD UR7, UR7, UR11, URZ ;  /* 0x0000000b070772a4 */ /* 0x000fc8000f8e02ff */
[----:B------:R-:W-:Y:S01]  /*1640*/  UIADD3 UR20, UPT, UPT, UR5, UR7, URZ ;  /* 0x0000000705147290 */ /* 0x000fe2000fffe0ff */
[----:B------:R-:W-:-:S11]  /*1650*/  UMOV UR22, UR4 ;  /* 0x0000000400167c82 */ /* 0x000fd60008000000 */
.L_x_178:
[----:B------:R-:W-:Y:S01]  /*1660*/  UIADD3 UR7, UPT, UPT, -UR24, UR26, URZ ;  /* 0x0000001a18077290 */ /* 0x000fe2000fffe1ff */
[----:B------:R-:W1:Y:S01]  /*1670*/  S2R R19, SR_CTAID.X ;  /* 0x0000000000137919 */ /* 0x000e620000002500 */
[--C-:B------:R-:W-:Y:S01]  /*1680*/  SHF.R.U32.HI R0, RZ, 0x3, R180.reuse ;  /* 0x00000003ff007819 */ /* 0x100fe200000116b4 */
[----:B------:R-:W2:Y:S01]  /*1690*/  LDCU.64 UR4, c[0x0][0x3c8] ;  /* 0x00007900ff0477ac */ /* 0x000ea20008000a00 */
[C---:B------:R-:W-:Y:S01]  /*16a0*/  IMAD.SHL.U32 R178, R180.reuse, 0x40, RZ ;  /* 0x00000040b4b27824 */ /* 0x040fe200078e00ff */
[----:B------:R-:W-:Y:S01]  /*16b0*/  SHF.R.U32.HI R181, RZ, 0x1, R180 ;  /* 0x00000001ffb57819 */ /* 0x000fe200000116b4 */
[----:B------:R-:W-:Y:S01]  /*16c0*/  IMAD.SHL.U32 R186, R180, 0x8, RZ ;  /* 0x00000008b4ba7824 */ /* 0x000fe200078e00ff */
[----:B------:R-:W-:Y:S01]  /*16d0*/  ISETP.GE.AND P1, PT, R0, UR7, PT ;  /* 0x0000000700007c0c */ /* 0x000fe2000bf26270 */
[----:B------:R-:W-:Y:S01]  /*16e0*/  IMAD.SHL.U32 R16, R180, 0x20, RZ ;  /* 0x00000020b4107824 */ /* 0x000fe200078e00ff */
[----:B------:R-:W-:Y:S01]  /*16f0*/  LOP3.LUT R5, R178, 0x200, RZ, 0xc0, !PT ;  /* 0x00000200b2057812 */ /* 0x000fe200078ec0ff */
[----:B------:R-:W-:Y:S01]  /*1700*/  VIADD R7, R0, 0x10 ;  /* 0x0000001000077836 */ /* 0x000fe20000000000 */
[----:B------:R-:W-:Y:S01]  /*1710*/  LOP3.LUT R167, R186, 0x38, RZ, 0xc0, !PT ;  /* 0x00000038baa77812 */ /* 0x000fe200078ec0ff */
[----:B------:R-:W-:Y:S01]  /*1720*/  UIADD3 UR27, UPT, UPT, UR19, -0x1, URZ ;  /* 0xffffffff131b7890 */ /* 0x000fe2000fffe0ff */
[----:B------:R-:W-:Y:S01]  /*1730*/  LOP3.LUT R16, R5, 0x7c00, R16, 0xf8, !PT ;  /* 0x00007c0005107812 */ /* 0x000fe200078ef810 */
[C---:B------:R-:W-:Y:S01]  /*1740*/  VIADD R17, R0.reuse, 0x20 ;  /* 0x0000002000117836 */ /* 0x040fe20000000000 */
[----:B------:R-:W-:Y:S01]  /*1750*/  IADD3 R2, P0, PT, R167, UR28, RZ ;  /* 0x0000001ca7027c10 */ /* 0x000fe2000ff1e0ff */
[----:B------:R-:W-:Y:S01]  /*1760*/  VIADD R18, R0, 0x30 ;  /* 0x0000003000127836 */ /* 0x000fe20000000000 */
[----:B------:R-:W-:Y:S01]  /*1770*/  ISETP.GE.AND P6, PT, R7, UR7, PT ;  /* 0x0000000707007c0c */ /* 0x000fe2000bfc6270 */
[----:B------:R-:W-:Y:S01]  /*1780*/  USHF.L.U32 UR29, UR27, 0x6, URZ ;  /* 0x000000061b1d7899 */ /* 0x000fe200080006ff */
[C---:B------:R-:W-:Y:S01]  /*1790*/  LOP3.LUT R165, R186.reuse, 0x1f8, RZ, 0xc0, !PT ;  /* 0x000001f8baa57812 */ /* 0x040fe200078ec0ff */
[----:B------:R-:W3:Y:S01]  /*17a0*/  @!P1 LDC.64 R4, c[0x0][0x3b0] ;  /* 0x0000ec00ff049b82 */ /* 0x000ee20000000a00 */
[----:B------:R-:W-:Y:S01]  /*17b0*/  IMAD.X R3, RZ, RZ, UR9, P0 ;  /* 0x00000009ff037e24 */ /* 0x000fe200080e06ff */
[----:B------:R-:W-:Y:S01]  /*17c0*/  LOP3.LUT R6, R186, 0x1e00, RZ, 0xc0, !PT ;  /* 0x00001e00ba067812 */ /* 0x000fe200078ec0ff */
[----:B--2---:R-:W-:Y:S01]  /*17d0*/  IMAD.U32 R20, RZ, RZ, UR4 ;  /* 0x00000004ff147e24 */ /* 0x004fe2000f8e00ff */
[----:B------:R-:W-:Y:S01]  /*17e0*/  LOP3.LUT R165, R165, 0x38, R180, 0x78, !PT ;  /* 0x00000038a5a57812 */ /* 0x000fe200078e78b4 */
[----:B------:R-:W-:Y:S01]  /*17f0*/  IMAD.U32 R10, RZ, RZ, UR5 ;  /* 0x00000005ff0a7e24 */ /* 0x000fe2000f8e00ff */
[----:B------:R-:W-:Y:S01]  /*1800*/  ISETP.GE.AND P3, PT, R17, UR7, PT ;  /* 0x0000000711007c0c */ /* 0x000fe2000bf66270 */
[----:B------:R-:W-:Y:S01]  /*1810*/  IMAD.WIDE.U32 R20, R20, UR6, R2 ;  /* 0x0000000614147c25 */ /* 0x000fe2000f8e0002 */
[----:B------:R-:W2:Y:S01]  /*1820*/  S2UR UR9, SR_CgaCtaId ;  /* 0x00000000000979c3 */ /* 0x000ea20000008800 */
[----:B------:R-:W-:Y:S01]  /*1830*/  ISETP.GE.AND P2, PT, R18, UR7, PT ;  /* 0x0000000712007c0c */ /* 0x000fe2000bf46270 */
[----:B------:R-:W-:Y:S01]  /*1840*/  UIADD3 UR28, UPT, UPT, -UR29, UR25, URZ ;  /* 0x000000191d1c7290 */ /* 0x000fe2000fffe1ff */
[----:B------:R-:W-:Y:S01]  /*1850*/  IMAD R11, R10, UR6, R21 ;  /* 0x000000060a0b7c24 */ /* 0x000fe2000f8e0215 */
[----:B------:R-:W-:Y:S01]  /*1860*/  LOP3.LUT R165, R165, R6, RZ, 0xfc, !PT ;  /* 0x00000006a5a57212 */ /* 0x000fe200078efcff */
[----:B------:R-:W-:Y:S01]  /*1870*/  @!P1 IMAD.MOV.U32 R10, RZ, RZ, R20 ;  /* 0x000000ffff0a9224 */ /* 0x000fe200078e0014 */
[----:B-1----:R-:W-:Y:S01]  /*1880*/  LEA R24, P0, R19, R0, 0x6 ;  /* 0x0000000013187211 */ /* 0x002fe200078030ff */
[----:B------:R-:W1:Y:S01]  /*1890*/  LDCU.64 UR4, c[0x0][0x3d0] ;  /* 0x00007a00ff0477ac */ /* 0x000e620008000a00 */
[----:B------:R-:W4:Y:S01]  /*18a0*/  @!P1 LDC.64 R2, c[0x0][0x380] ;  /* 0x0000e000ff029b82 */ /* 0x000f220000000a00 */
[----:B------:R-:W-:Y:S01]  /*18b0*/  ISETP.GE.AND P4, PT, R7, UR28, PT ;  /* 0x0000001c07007c0c */ /* 0x000fe2000bf86270 */
[--C-:B------:R-:W-:Y:S01]  /*18c0*/  @!P6 IMAD.MOV.U32 R27, RZ, RZ, R11.reuse ;  /* 0x000000ffff1be224 */ /* 0x100fe200078e000b */
[----:B------:R-:W-:Y:S01]  /*18d0*/  LEA.HI.X R19, R19, RZ, RZ, 0x6, P0 ;  /* 0x000000ff13137211 */ /* 0x000fe200000f34ff */
[----:B------:R-:W-:Y:S01]  /*18e0*/  UMOV UR6, 0x400 ;  /* 0x0000040000067882 */ /* 0x000fe20000000000 */
[----:B------:R-:W-:Y:S01]  /*18f0*/  IADD3 R6, P0, PT, R167, UR30, RZ ;  /* 0x0000001ea7067c10 */ /* 0x000fe2000ff1e0ff */
[--C-:B------:R-:W-:Y:S01]  /*1900*/  @!P3 IMAD.MOV.U32 R23, RZ, RZ, R11.reuse ;  /* 0x000000ffff17b224 */ /* 0x100fe200078e000b */
[----:B------:R-:W-:Y:S01]  /*1910*/  ISETP.GE.AND P5, PT, R7, UR28, PT ;  /* 0x0000001c07007c0c */ /* 0x000fe2000bfa6270 */
[-C--:B---3--:R-:W-:Y:S01]  /*1920*/  @!P1 IMAD R8, R19, R4.reuse, RZ ;  /* 0x0000000413089224 */ /* 0x088fe200078e02ff */
[----:B------:R-:W3:Y:S01]  /*1930*/  @!P6 LDC.64 R14, c[0x0][0x3b0] ;  /* 0x0000ec00ff0eeb82 */ /* 0x000ee20000000a00 */
[----:B------:R-:W-:Y:S01]  /*1940*/  IMAD.X R7, RZ, RZ, UR8, P0 ;  /* 0x00000008ff077e24 */ /* 0x000fe200080e06ff */
[----:B------:R-:W-:Y:S01]  /*1950*/  USHF.R.S32.HI UR30, URZ, 0x1f, UR18 ;  /* 0x0000001fff1e7899 */ /* 0x000fe20008011412 */
[C---:B------:R-:W-:Y:S01]  /*1960*/  @!P1 IMAD R5, R24.reuse, R5, R8 ;  /* 0x0000000518059224 */ /* 0x040fe200078e0208 */
[----:B------:R-:W-:Y:S01]  /*1970*/  USHF.L.U64.HI UR33, UR12, 0x6, UR13 ;  /* 0x000000060c217899 */ /* 0x000fe2000801020d */
[----:B------:R-:W-:Y:S01]  /*1980*/  @!P1 IMAD.WIDE.U32 R8, R24, R4, R10 ;  /* 0x0000000418089225 */ /* 0x000fe200078e000a */
[----:B------:R-:W-:Y:S01]  /*1990*/  USHF.L.U32 UR34, UR12, 0x6, URZ ;  /* 0x000000060c227899 */ /* 0x000fe200080006ff */
[----:B------:R-:W-:Y:S01]  /*19a0*/  LOP3.LUT R176, R167, 0x1c0, R178, 0xf8, !PT ;  /* 0x000001c0a7b07812 */ /* 0x000fe200078ef8b2 */
[----:B--2---:R-:W-:Y:S01]  /*19b0*/  ULEA UR6, UR9, UR6, 0x18 ;  /* 0x0000000609067291 */ /* 0x004fe2000f8ec0ff */
[----:B------:R-:W-:Y:S01]  /*19c0*/  @!P1 IMAD.IADD R4, R9, 0x1, R5 ;  /* 0x0000000109049824 */ /* 0x000fe200078e0205 */
[----:B------:R-:W2:Y:S01]  /*19d0*/  @!P6 LDC.64 R12, c[0x0][0x380] ;  /* 0x0000e000ff0ceb82 */ /* 0x000ea20000000a00 */
[----:B------:R-:W-:Y:S01]  /*19e0*/  @!P2 IMAD.MOV.U32 R21, RZ, RZ, R11 ;  /* 0x000000ffff15a224 */ /* 0x000fe200078e000b */
[----:B-1----:R-:W-:Y:S01]  /*19f0*/  UIMAD UR9, UR30, UR4, URZ ;  /* 0x000000041e0972a4 */ /* 0x002fe2000f8e02ff */
[----:B------:R-:W-:Y:S01]  /*1a00*/  IMAD R30, R0, UR13, RZ ;  /* 0x0000000d001e7c24 */ /* 0x000fe2000f8e02ff */
[----:B------:R-:W-:Y:S01]  /*1a10*/  UIMAD.WIDE.U32 UR36, UR34, UR27, URZ ;  /* 0x0000001b222472a5 */ /* 0x000fe2000f8e00ff */
[----:B----4-:R-:W-:Y:S01]  /*1a20*/  @!P1 LEA R34, P0, R8, R2, 0x1 ;  /* 0x0000000208229211 */ /* 0x010fe200078008ff */
[----:B------:R-:W-:Y:S01]  /*1a30*/  IMAD.WIDE.U32 R6, R0, UR12, R6 ;  /* 0x0000000c00067c25 */ /* 0x000fe2000f8e0006 */
[----:B------:R-:W-:Y:S01]  /*1a40*/  UIMAD UR9, UR18, UR5, UR9 ;  /* 0x00000005120972a4 */ /* 0x000fe2000f8e0209 */
[----:B------:R-:W1:Y:S01]  /*1a50*/  @!P3 LDC.64 R10, c[0x0][0x3b0] ;  /* 0x0000ec00ff0abb82 */ /* 0x000e620000000a00 */
[----:B------:R-:W-:Y:S01]  /*1a60*/  @!P1 LEA.HI.X R35, R8, R3, R4, 0x1, P0 ;  /* 0x0000000308239211 */ /* 0x000fe200000f0c04 */
[----:B------:R-:W-:Y:S01]  /*1a70*/  IMAD.IADD R31, R7, 0x1, R30 ;  /* 0x00000001071f7824 */ /* 0x000fe200078e021e */
[----:B------:R-:W-:Y:S01]  /*1a80*/  @!P6 IADD3 R25, P0, PT, R24, 0x10, RZ ;  /* 0x000000101819e810 */ /* 0x000fe20007f1e0ff */
[----:B------:R-:W-:Y:S01]  /*1a90*/  IMAD.MOV.U32 R30, RZ, RZ, R6 ;  /* 0x000000ffff1e7224 */ /* 0x000fe200078e0006 */
[----:B------:R-:W-:Y:S01]  /*1aa0*/  LEA R3, R165, UR6, 0x1 ;  /* 0x00000006a5037c11 */ /* 0x000fe2000f8e08ff */
[----:B------:R-:W-:Y:S01]  /*1ab0*/  IMAD.U32 R224, RZ, RZ, UR4 ;  /* 0x00000004ffe07e24 */ /* 0x000fe2000f8e00ff */
[----:B------:R-:W4:Y:S01]  /*1ac0*/  LDCU.64 UR4, c[0x0][0x388] ;  /* 0x00007100ff0477ac */ /* 0x000f220008000a00 */
[----:B------:R-:W5:Y:S01]  /*1ad0*/  @!P2 LDC.64 R6, c[0x0][0x3b0] ;  /* 0x0000ec00ff06ab82 */ /* 0x000f620000000a00 */
[----:B------:R-:W-:Y:S01]  /*1ae0*/  @!P6 IMAD.X R5, RZ, RZ, R19, P0 ;  /* 0x000000ffff05e224 */ /* 0x000fe200000e0613 */
[----:B------:R-:W-:Y:S01]  /*1af0*/  @!PT LDS RZ, [RZ] ;  /* 0x00000000fffff984 */ /* 0x000fe20000000800 */
[----:B------:R-:W-:Y:S01]  /*1b00*/  @!PT LDS RZ, [RZ] ;  /* 0x00000000fffff984 */ /* 0x000fe20000000800 */
[----:B------:R-:W-:Y:S01]  /*1b10*/  @!PT LDS RZ, [RZ] ;  /* 0x00000000fffff984 */ /* 0x000fe20000000800 */
[----:B------:R-:W-:Y:S01]  /*1b20*/  @!P1 LDGSTS.E.BYPASS.LTC128B.128 [R3], desc[UR16][R34.64] ;  /* 0x0000000022039fae */ /* 0x000fe2000b981a10 */
[----:B------:R-:W-:Y:S01]  /*1b30*/  IMAD.WIDE.U32 R224, R224, UR18, R30 ;  /* 0x00000012e0e07c25 */ /* 0x000fe2000f8e001e */
[C---:B------:R-:W-:Y:S01]  /*1b40*/  @!P2 IADD3 R33, P0, PT, R24.reuse, 0x30, RZ ;  /* 0x000000301821a810 */ /* 0x040fe20007f1e0ff */
[----:B------:R-:W-:Y:S01]  /*1b50*/  UIMAD UR8, UR33, UR27, URZ ;  /* 0x0000001b210872a4 */ /* 0x000fe2000f8e02ff */
[----:B------:R-:W-:Y:S01]  /*1b60*/  @!P1 LDGSTS.E.BYPASS.LTC128B.128 [R3+0x2000], desc[UR16][R34.64+0x80] ;  /* 0x0200008022039fae */ /* 0x000fe2000b981a10 */
[-C--:B---3--:R-:W-:Y:S01]  /*1b70*/  @!P6 IMAD R2, R5, R14.reuse, RZ ;  /* 0x0000000e0502e224 */ /* 0x088fe200078e02ff */
[----:B------:R-:W3:Y:S01]  /*1b80*/  @!P3 LDC.64 R8, c[0x0][0x380] ;  /* 0x0000e000ff08bb82 */ /* 0x000ee20000000a00 */
[--C-:B------:R-:W-:Y:S01]  /*1b90*/  @!P6 IMAD.MOV.U32 R26, RZ, RZ, R20.reuse ;  /* 0x000000ffff1ae224 */ /* 0x100fe200078e0014 */
[----:B------:R-:W-:Y:S01]  /*1ba0*/  @!P1 LDGSTS.E.BYPASS.LTC128B.128 [R3+0x4000], desc[UR16][R34.64+0x100] ;  /* 0x0400010022039fae */ /* 0x000fe2000b981a10 */
[----:B------:R-:W-:Y:S01]  /*1bb0*/  @!P3 IMAD.MOV.U32 R22, RZ, RZ, R20 ;  /* 0x000000ffff16b224 */ /* 0x000fe200078e0014 */
[----:B------:R-:W-:Y:S01]  /*1bc0*/  UIADD3 UR8, UPT, UPT, UR37, UR8, URZ ;  /* 0x0000000825087290 */ /* 0x000fe2000fffe0ff */
[C---:B------:R-:W-:Y:S01]  /*1bd0*/  @!P6 IMAD R2, R25.reuse, R15, R2 ;  /* 0x0000000f1902e224 */ /* 0x040fe200078e0202 */
[----:B------:R-:W-:Y:S01]  /*1be0*/  @!P1 LDGSTS.E.BYPASS.LTC128B.128 [R3+0x6000], desc[UR16][R34.64+0x180] ;  /* 0x0600018022039fae */ /* 0x000fe2000b981a10 */
[----:B------:R-:W-:Y:S01]  /*1bf0*/  @!P3 IADD3 R29, P1, PT, R24, 0x20, RZ ;  /* 0x00000020181db810 */ /* 0x000fe20007f3e0ff */
[----:B------:R-:W4:Y:S01]  /*1c00*/  @!P2 LDC.64 R4, c[0x0][0x380] ;  /* 0x0000e000ff04ab82 */ /* 0x000f220000000a00 */
[----:B------:R-:W-:Y:S01]  /*1c10*/  @!P6 IMAD.WIDE.U32 R26, R25, R14, R26 ;  /* 0x0000000e191ae225 */ /* 0x000fe200078e001a */
[----:B------:R-:W-:Y:S01]  /*1c20*/  VOTEU.ALL UP1, P4 ;  /* 0x0000000000ff7886 */ /* 0x000fe20002020000 */
[----:B------:R-:W-:Y:S01]  /*1c30*/  USHF.L.U32 UR32, UR12, 0x4, URZ ;  /* 0x000000040c207899 */ /* 0x000fe200080006ff */
[----:B------:R-:W-:Y:S01]  /*1c40*/  LOP3.LUT R84, R178, 0x400, RZ, 0xc0, !PT ;  /* 0x00000400b2547812 */ /* 0x000fe200078ec0ff */
[--C-:B------:R-:W-:Y:S01]  /*1c50*/  @!P3 IMAD.X R31, RZ, RZ, R19.reuse, P1 ;  /* 0x000000ffff1fb224 */ /* 0x100fe200008e0613 */
[----:B--2---:R-:W-:Y:S01]  /*1c60*/  @!P6 LEA R12, P1, R26, R12, 0x1 ;  /* 0x0000000c1a0ce211 */ /* 0x004fe200078208ff */
[----:B------:R-:W-:Y:S01]  /*1c70*/  @!P2 IMAD.X R19, RZ, RZ, R19, P0 ;  /* 0x000000ffff13a224 */ /* 0x000fe200000e0613 */
[----:B------:R-:W-:Y:S01]  /*1c80*/  USHF.L.U64.HI UR31, UR12, 0x4, UR13 ;  /* 0x000000040c1f7899 */ /* 0x000fe2000801020d */
[-C--:B-1----:R-:W-:Y:S01]  /*1c90*/  @!P3 IMAD R24, R31, R10.reuse, RZ ;  /* 0x0000000a1f18b224 */ /* 0x082fe200078e02ff */
[----:B------:R-:W-:Y:S01]  /*1ca0*/  UIMAD.WIDE.U32 UR38, UR12, 0x20, URZ ;  /* 0x000000200c2678a5 */ /* 0x000fe2000f8e00ff */
[----:B------:R-:W-:Y:S01]  /*1cb0*/  @!P3 IMAD.WIDE.U32 R22, R29, R10, R22 ;  /* 0x0000000a1d16b225 */ /* 0x000fe200078e0016 */
[----:B------:R-:W-:Y:S01]  /*1cc0*/  LOP3.LUT R79, R181, 0x8, RZ, 0xc0, !PT ;  /* 0x00000008b54f7812 */ /* 0x000fe200078ec0ff */
[----:B------:R-:W-:Y:S01]  /*1cd0*/  UIADD3 UR23, UPT, UPT, UR25, UR23, -UR26 ;  /* 0x0000001719177290 */ /* 0x000fe2000fffe81a */
[----:B------:R-:W-:Y:S01]  /*1ce0*/  LOP3.LUT R36, R180, 0x4, RZ, 0xc0, !PT ;  /* 0x00000004b4247812 */ /* 0x000fe200078ec0ff */
[----:B------:R-:W-:Y:S01]  /*1cf0*/  @!P3 IMAD R11, R29, R11, R24 ;  /* 0x0000000b1d0bb224 */ /* 0x000fe200078e0218 */
[----:B---3--:R-:W-:Y:S01]  /*1d00*/  @!P3 LEA R8, P0, R22, R8, 0x1 ;  /* 0x000000081608b211 */ /* 0x008fe200078008ff */
[----:B-----5:R-:W-:Y:S01]  /*1d10*/  @!P2 IMAD R14, R19, R6, RZ ;  /* 0x00000006130ea224 */ /* 0x020fe200078e02ff */
[----:B------:R-:W-:Y:S01]  /*1d20*/  LOP3.LUT R79, R176, R79, RZ, 0x3c, !PT ;  /* 0x0000004fb04f7212 */ /* 0x000fe200078e3cff */
[----:B------:R-:W-:Y:S01]  /*1d30*/  @!P6 IMAD.IADD R2, R27, 0x1, R2 ;  /* 0x000000011b02e824 */ /* 0x000fe200078e0202 */
[----:B------:R-:W-:Y:S01]  /*1d40*/  LOP3.LUT R221, R181, 0x1f0, RZ, 0xc0, !PT ;  /* 0x000001f0b5dd7812 */ /* 0x000fe200078ec0ff */
[----:B------:R-:W-:-:S02]  /*1d50*/  @!P3 IMAD.IADD R11, R23, 0x1, R11 ;  /* 0x00000001170bb824 */ /* 0x000fc400078e020b */
[C---:B------:R-:W-:Y:S01]  /*1d60*/  @!P2 IMAD R7, R33.reuse, R7, R14 ;  /* 0x000000072107a224 */ /* 0x040fe200078e020e */
[----:B------:R-:W-:Y:S01]  /*1d70*/  @!P6 LEA.HI.X R13, R26, R13, R2, 0x1, P1 ;  /* 0x0000000d1a0de211 */ /* 0x000fe200008f0c02 */
[----:B------:R-:W-:Y:S01]  /*1d80*/  @!P2 IMAD.WIDE.U32 R20, R33, R6, R20 ;  /* 0x000000062114a225 */ /* 0x000fe200078e0014 */
[----:B------:R-:W-:Y:S02]  /*1d90*/  @!P3 LEA.HI.X R9, R22, R9, R11, 0x1, P0 ;  /* 0x000000091609b211 */ /* 0x000fe400000f0c0b */
[----:B------:R-:W-:Y:S01]  /*1da0*/  ISETP.GE.AND P1, PT, R18, UR28, PT ;  /* 0x0000001c12007c0c */ /* 0x000fe2000bf26270 */
[----:B------:R-:W-:Y:S01]  /*1db0*/  @!P2 IMAD.IADD R7, R21, 0x1, R7 ;  /* 0x000000011507a824 */ /* 0x000fe200078e0207 */
[C---:B----4-:R-:W-:Y:S01]  /*1dc0*/  @!P2 LEA R4, P0, R20.reuse, R4, 0x1 ;  /* 0x000000041404a211 */ /* 0x050fe200078008ff */
[----:B------:R-:W-:Y:S01]  /*1dd0*/  @!P6 LDGSTS.E.BYPASS.LTC128B.128 [R3+0x800], desc[UR16][R12.64] ;  /* 0x008000000c03efae */ /* 0x000fe2000b981a10 */
[----:B------:R-:W-:Y:S02]  /*1de0*/  IMAD.U32 R6, RZ, RZ, UR36 ;  /* 0x00000024ff067e24 */ /* 0x000fe4000f8e00ff */
[----:B------:R-:W-:Y:S01]  /*1df0*/  @!P2 LEA.HI.X R5, R20, R5, R7, 0x1, P0 ;  /* 0x000000051405a211 */ /* 0x000fe200000f0c07 */
[----:B------:R-:W-:Y:S01]  /*1e00*/  @!P6 LDGSTS.E.BYPASS.LTC128B.128 [R3+0x2800], desc[UR16][R12.64+0x80] ;  /* 0x028000800c03efae */ /* 0x000fe2000b981a10 */
[----:B------:R-:W-:Y:S01]  /*1e10*/  VIADD R7, R225, UR9 ;  /* 0x00000009e1077c36 */ /* 0x000fe20008000000 */
[C---:B------:R-:W-:Y:S01]  /*1e20*/  LEA R225, P0, R224.reuse, UR4, 0x1 ;  /* 0x00000004e0e17c11 */ /* 0x040fe2000f8008ff */
[----:B------:R-:W-:Y:S01]  /*1e30*/  USHF.L.U32 UR9, UR13, 0x5, URZ ;  /* 0x000000050d097899 */ /* 0x000fe200080006ff */
[----:B------:R-:W-:Y:S01]  /*1e40*/  @!P6 LDGSTS.E.BYPASS.LTC128B.128 [R3+0x4800], desc[UR16][R12.64+0x100] ;  /* 0x048001000c03efae */ /* 0x000fe2000b981a10 */
[----:B------:R-:W-:Y:S01]  /*1e50*/  IMAD.U32 R10, RZ, RZ, UR12 ;  /* 0x0000000cff0a7e24 */ /* 0x000fe2000f8e00ff */
[----:B------:R-:W-:Y:S01]  /*1e60*/  LEA.HI.X R224, R224, UR5, R7, 0x1, P0 ;  /* 0x00000005e0e07c11 */ /* 0x000fe200080f0c07 */
[----:B------:R-:W-:Y:S01]  /*1e70*/  IMAD.U32 R7, RZ, RZ, UR37 ;  /* 0x00000025ff077e24 */ /* 0x000fe2000f8e00ff */
[----:B------:R1:W-:Y:S01]  /*1e80*/  @!P6 LDGSTS.E.BYPASS.LTC128B.128 [R3+0x6800], desc[UR16][R12.64+0x180] ;  /* 0x068001800c03efae */ /* 0x0003e2000b981a10 */
[C---:B------:R-:W-:Y:S01]  /*1e90*/  ISETP.GE.AND P6, PT, R0.reuse, UR28, PT ;  /* 0x0000001c00007c0c */ /* 0x040fe2000bfc6270 */
[----:B------:R-:W-:Y:S01]  /*1ea0*/  IMAD.U32 R7, RZ, RZ, UR8 ;  /* 0x00000008ff077e24 */ /* 0x000fe2000f8e00ff */
[----:B------:R-:W2:Y:S01]  /*1eb0*/  LDCU.64 UR4, c[0x0][0x3d8] ;  /* 0x00007b00ff0477ac */ /* 0x000ea20008000a00 */
[----:B------:R-:W-:Y:S01]  /*1ec0*/  @!P3 LDGSTS.E.BYPASS.LTC128B.128 [R3+0x1000], desc[UR16][R8.64] ;  /* 0x010000000803bfae */ /* 0x000fe2000b981a10 */
[----:B------:R-:W-:-:S02]  /*1ed0*/  IMAD R2, R0, UR11, RZ ;  /* 0x0000000b00027c24 */ /* 0x000fc4000f8e02ff */
[----:B------:R-:W-:Y:S01]  /*1ee0*/  IMAD.IADD R16, R79, 0x1, R16 ;  /* 0x000000014f107824 */ /* 0x000fe200078e0210 */
[----:B------:R-:W-:Y:S01]  /*1ef0*/  @!P3 LDGSTS.E.BYPASS.LTC128B.128 [R3+0x3000], desc[UR16][R8.64+0x80] ;  /* 0x030000800803bfae */ /* 0x000fe2000b981a10 */
[----:B------:R-:W-:Y:S02]  /*1f00*/  IMAD.MOV.U32 R216, RZ, RZ, 0x20 ;  /* 0x00000020ffd87424 */ /* 0x000fe400078e00ff */
[----:B------:R-:W-:Y:S01]  /*1f10*/  IMAD.MOV.U32 R185, RZ, RZ, 0x40 ;  /* 0x00000040ffb97424 */ /* 0x000fe200078e00ff */
[----:B------:R-:W-:Y:S01]  /*1f20*/  @!P3 LDGSTS.E.BYPASS.LTC128B.128 [R3+0x5000], desc[UR16][R8.64+0x100] ;  /* 0x050001000803bfae */ /* 0x000fe2000b981a10 */
[----:B------:R-:W-:Y:S01]  /*1f30*/  LEA R86, R16, UR6, 0x1 ;  /* 0x0000000610567c11 */ /* 0x000fe2000f8e08ff */
[----:B------:R-:W-:Y:S02]  /*1f40*/  IMAD.SHL.U32 R187, R180, 0x2, RZ ;  /* 0x00000002b4bb7824 */ /* 0x000fe400078e00ff */
[----:B------:R-:W-:Y:S01]  /*1f50*/  @!P3 LDGSTS.E.BYPASS.LTC128B.128 [R3+0x7000], desc[UR16][R8.64+0x180] ;  /* 0x070001800803bfae */ /* 0x000fe2000b981a10 */
[----:B------:R-:W-:-:S02]  /*1f60*/  ISETP.GE.AND P3, PT, R18, UR28, PT ;  /* 0x0000001c12007c0c */ /* 0x000fc4000bf66270 */
[----:B------:R-:W-:Y:S01]  /*1f70*/  LOP3.LUT R187, R187, 0x6, RZ, 0xc0, !PT ;  /* 0x00000006bbbb7812 */ /* 0x000fe200078ec0ff */
[----:B------:R-:W-:Y:S01]  /*1f80*/  @!P2 LDGSTS.E.BYPASS.LTC128B.128 [R3+0x1800], desc[UR16][R4.64] ;  /* 0x018000000403afae */ /* 0x000fe2000b981a10 */
[----:B--2---:R-:W-:-:S03]  /*1f90*/  UIMAD UR30, UR30, UR4, URZ ;  /* 0x000000041e1e72a4 */ /* 0x004fc6000f8e02ff */
[----:B------:R-:W-:Y:S01]  /*1fa0*/  @!P2 LDGSTS.E.BYPASS.LTC128B.128 [R3+0x3800], desc[UR16][R4.64+0x80] ;  /* 0x038000800403afae */ /* 0x000fe2000b981a10 */
[----:B------:R-:W-:Y:S01]  /*1fb0*/  UIMAD UR30, UR18, UR5, UR30 ;  /* 0x00000005121e72a4 */ /* 0x000fe2000f8e021e */
[----:B-1----:R-:W-:Y:S02]  /*1fc0*/  @!P6 LEA R12, P0, R6, R225, 0x1 ;  /* 0x000000e1060ce211 */ /* 0x002fe400078008ff */
[----:B------:R-:W-:Y:S04]  /*1fd0*/  @!P2 LDGSTS.E.BYPASS.LTC128B.128 [R3+0x5800], desc[UR16][R4.64+0x100] ;  /* 0x058001000403afae */ /* 0x000fe8000b981a10 */
[----:B------:R1:W-:Y:S01]  /*1fe0*/  @!P2 LDGSTS.E.BYPASS.LTC128B.128 [R3+0x7800], desc[UR16][R4.64+0x180] ;  /* 0x078001800403afae */ /* 0x0003e2000b981a10 */
[----:B------:R-:W-:-:S13]  /*1ff0*/  ISETP.GE.AND P2, PT, R17, UR28, PT ;  /* 0x0000001c11007c0c */ /* 0x000fda000bf46270 */
[----:B------:R-:W-:Y:S01]  /*2000*/  VOTEU.ALL UP0, P2 ;  /* 0x0000000000ff7886 */ /* 0x000fe20001000000 */
[----:B-1----:R-:W-:Y:S01]  /*2010*/  IMAD.U32 R5, RZ, RZ, UR37 ;  /* 0x00000025ff057e24 */ /* 0x002fe2000f8e00ff */
[----:B------:R-:W-:Y:S01]  /*2020*/  @!UP1 UIADD3 UR37, UP2, UPT, UR32, UR36, URZ ;  /* 0x0000002420259290 */ /* 0x000fe2000ff5e0ff */
[----:B------:R-:W-:Y:S02]  /*2030*/  IMAD.U32 R5, RZ, RZ, UR8 ;  /* 0x00000008ff057e24 */ /* 0x000fe4000f8e00ff */
[----:B------:R-:W-:Y:S01]  /*2040*/  IMAD.U32 R4, RZ, RZ, UR36 ;  /* 0x00000024ff047e24 */ /* 0x000fe2000f8e00ff */
[----:B------:R-:W-:Y:S02]  /*2050*/  @!UP1 UIADD3.X UR35, UPT, UPT, UR31, UR8, URZ, UP2, !UPT ;  /* 0x000000081f239290 */ /* 0x000fe400097fe4ff */
[-C--:B------:R-:W-:Y:S01]  /*2060*/  @!P6 LEA.HI.X R13, R6, R224.reuse, R5, 0x1, P0 ;  /* 0x000000e0060de211 */ /* 0x080fe200000f0c05 */
[----:B------:R-:W-:Y:S01]  /*2070*/  @!P1 IMAD.MOV.U32 R6, RZ, RZ, R4 ;  /* 0x000000ffff069224 */ /* 0x000fe200078e0004 */
[----:B------:R-:W-:Y:S01]  /*2080*/  IADD3 R8, P0, PT, R167, UR22, RZ ;  /* 0x00000016a7087c10 */ /* 0x000fe2000ff1e0ff */
[----:B------:R-:W-:Y:S01]  /*2090*/  IMAD.U32 R4, RZ, RZ, UR37 ;  /* 0x00000025ff047e24 */ /* 0x000fe2000f8e00ff */
[----:B------:R-:W-:Y:S01]  /*20a0*/  @!UP0 UIADD3 UR36, UP1, UPT, UR36, UR38, URZ ;  /* 0x0000002624248290 */ /* 0x000fe2000ff3e0ff */
[----:B------:R-:W-:Y:S01]  /*20b0*/  IMAD.U32 R5, RZ, RZ, UR35 ;  /* 0x00000023ff057e24 */ /* 0x000fe2000f8e00ff */
[----:B------:R-:W-:Y:S01]  /*20c0*/  @!P6 LDGSTS.E.BYPASS.LTC128B.128 [R3+0x8000], desc[UR16][R12.64] ;  /* 0x080000000c03efae */ /* 0x000fe2000b981a10 */
[----:B------:R-:W-:Y:S01]  /*20d0*/  IMAD.X R9, RZ, RZ, UR20, P0 ;  /* 0x00000014ff097e24 */ /* 0x000fe200080e06ff */
[-C--:B------:R-:W-:Y:S01]  /*20e0*/  @!P4 LEA R18, P0, R4, R225.reuse, 0x1 ;  /* 0x000000e10412c211 */ /* 0x080fe200078008ff */
[----:B------:R-:W-:Y:S01]  /*20f0*/  @!UP0 UIADD3.X UR9, UPT, UPT, UR8, UR39, UR9, UP1, !UPT ;  /* 0x0000002708098290 */ /* 0x000fe20008ffe409 */
[----:B------:R-:W-:Y:S01]  /*2100*/  @!P1 IMAD.WIDE.U32 R10, R10, 0x30, R6 ;  /* 0x000000300a0a9825 */ /* 0x000fe200078e0006 */
[----:B------:R-:W-:Y:S01]  /*2110*/  @!P6 LDGSTS.E.BYPASS.LTC128B.128 [R3+0xa000], desc[UR16][R12.64+0x80] ;  /* 0x0a0000800c03efae */ /* 0x000fe2000b981a10 */
[-C--:B------:R-:W-:Y:S01]  /*2120*/  @!P4 LEA.HI.X R19, R4, R224.reuse, R5, 0x1, P0 ;  /* 0x000000e00413c211 */ /* 0x080fe200000f0c05 */
[----:B------:R-:W-:Y:S01]  /*2130*/  USHF.L.U64.HI UR35, UR10, 0x6, UR11 ;  /* 0x000000060a237899 */ /* 0x000fe2000801020b */
[----:B------:R-:W-:Y:S01]  /*2140*/  IMAD.U32 R6, RZ, RZ, UR36 ;  /* 0x00000024ff067e24 */ /* 0x000fe2000f8e00ff */
[----:B------:R-:W-:Y:S01]  /*2150*/  @!P6 LDGSTS.E.BYPASS.LTC128B.128 [R3+0xc000], desc[UR16][R12.64+0x100] ;  /* 0x0c0001000c03efae */ /* 0x000fe2000b981a10 */
[----:B------:R-:W-:Y:S01]  /*2160*/  IMAD.U32 R4, RZ, RZ, UR13 ;  /* 0x0000000dff047e24 */ /* 0x000fe2000f8e00ff */
[----:B------:R-:W-:Y:S01]  /*2170*/  USHF.L.U32 UR38, UR10, 0x6, URZ ;  /* 0x000000060a267899 */ /* 0x000fe200080006ff */
[----:B------:R-:W-:Y:S01]  /*2180*/  IMAD.U32 R5, RZ, RZ, UR9 ;  /* 0x00000009ff057e24 */ /* 0x000fe2000f8e00ff */
[-C--:B------:R-:W-:Y:S01]  /*2190*/  @!P2 LEA R14, P0, R6, R225.reuse, 0x1 ;  /* 0x000000e1060ea211 */ /* 0x080fe200078008ff */
[----:B------:R-:W-:Y:S01]  /*21a0*/  @!P1 IMAD R4, R4, 0x30, RZ ;  /* 0x0000003004049824 */ /* 0x000fe200078e02ff */
[----:B------:R1:W-:Y:S01]  /*21b0*/  @!P6 LDGSTS.E.BYPASS.LTC128B.128 [R3+0xe000], desc[UR16][R12.64+0x180] ;  /* 0x0e0001800c03efae */ /* 0x0003e2000b981a10 */
[----:B------:R-:W2:Y:S01]  /*21c0*/  LDCU.64 UR8, c[0x0][0x390] ;  /* 0x00007200ff0877ac */ /* 0x000ea20008000a00 */
[-C--:B------:R-:W-:Y:S01]  /*21d0*/  @!P2 LEA.HI.X R15, R6, R224.reuse, R5, 0x1, P0 ;  /* 0x000000e0060fa211 */ /* 0x080fe200000f0c05 */
[----:B------:R-:W-:Y:S01]  /*21e0*/  @!P1 IMAD.IADD R7, R11, 0x1, R4 ;  /* 0x000000010b079824 */ /* 0x000fe200078e0204 */
[----:B------:R-:W-:Y:S01]  /*21f0*/  @!P1 LEA R20, P0, R10, R225, 0x1 ;  /* 0x000000e10a149211 */ /* 0x000fe200078008ff */
[----:B------:R-:W-:Y:S01]  /*2200*/  @!P4 LDGSTS.E.BYPASS.LTC128B.128 [R3+0x8800], desc[UR16][R18.64] ;  /* 0x088000001203cfae */ /* 0x000fe2000b981a10 */
[----:B------:R-:W-:Y:S01]  /*2210*/  IMAD.WIDE.U32 R8, R0, UR10, R8 ;  /* 0x0000000a00087c25 */ /* 0x000fe2000f8e0008 */
[----:B------:R-:W-:Y:S01]  /*2220*/  UIMAD.WIDE.U32 UR38, UR38, UR27, URZ ;  /* 0x0000001b262672a5 */ /* 0x000fe2000f8e00ff */
[----:B------:R-:W-:Y:S01]  /*2230*/  @!P1 LEA.HI.X R21, R10, R224, R7, 0x1, P0 ;  /* 0x000000e00a159211 */ /* 0x000fe200000f0c07 */
[----:B------:R-:W-:Y:S01]  /*2240*/  @!P4 LDGSTS.E.BYPASS.LTC128B.128 [R3+0xa800], desc[UR16][R18.64+0x80] ;  /* 0x0a8000801203cfae */ /* 0x000fe2000b981a10 */
[----:B------:R-:W-:Y:S01]  /*2250*/  UIMAD UR35, UR35, UR27, URZ ;  /* 0x0000001b232372a4 */ /* 0x000fe2000f8e02ff */
[----:B------:R-:W-:Y:S01]  /*2260*/  IMAD.IADD R9, R9, 0x1, R2 ;  /* 0x0000000109097824 */ /* 0x000fe200078e0202 */
[----:B------:R-:W-:Y:S01]  /*2270*/  UIMAD.WIDE.U32 UR36, UR10, 0x20, URZ ;  /* 0x000000200a2478a5 */ /* 0x000fe2000f8e00ff */
[----:B------:R-:W-:Y:S01]  /*2280*/  @!P4 LDGSTS.E.BYPASS.LTC128B.128 [R3+0xc800], desc[UR16][R18.64+0x100] ;  /* 0x0c8001001203cfae */ /* 0x000fe2000b981a10 */
[----:B------:R-:W-:Y:S01]  /*2290*/  IMAD.U32 R5, RZ, RZ, UR4 ;  /* 0x00000004ff057e24 */ /* 0x000fe2000f8e00ff */
[----:B------:R-:W-:Y:S01]  /*22a0*/  UIADD3 UR5, UPT, UPT, UR39, UR35, URZ ;  /* 0x0000002327057290 */ /* 0x000fe2000fffe0ff */
[----:B------:R-:W-:Y:S01]  /*22b0*/  IMAD.U32 R6, RZ, RZ, UR10 ;  /* 0x0000000aff067e24 */ /* 0x000fe2000f8e00ff */
[----:B------:R3:W-:Y:S01]  /*22c0*/  @!P4 LDGSTS.E.BYPASS.LTC128B.128 [R3+0xe800], desc[UR16][R18.64+0x180] ;  /* 0x0e8001801203cfae */ /* 0x0007e2000b981a10 */
[----:B------:R-:W-:Y:S01]  /*22d0*/  ISETP.GE.AND P4, PT, R17, UR28, PT ;  /* 0x0000001c11007c0c */ /* 0x000fe2000bf86270 */
[----:B------:R-:W-:Y:S01]  /*22e0*/  IMAD.WIDE.U32 R4, R5, UR18, R8 ;  /* 0x0000001205047c25 */ /* 0x000fe2000f8e0008 */
[----:B------:R-:W-:Y:S01]  /*22f0*/  USHF.L.U32 UR28, UR11, 0x5, URZ ;  /* 0x000000050b1c7899 */ /* 0x000fe200080006ff */
[----:B------:R-:W-:Y:S01]  /*2300*/  @!P2 LDGSTS.E.BYPASS.LTC128B.128 [R3+0x9000], desc[UR16][R14.64] ;  /* 0x090000000e03afae */ /* 0x000fe2000b981a10 */
[----:B------:R-:W-:Y:S01]  /*2310*/  LOP3.LUT R11, R180, 0x8, RZ, 0xc0, !PT ;  /* 0x00000008b40b7812 */ /* 0x000fe200078ec0ff */
[----:B------:R-:W-:Y:S01]  /*2320*/  IMAD.U32 R9, RZ, RZ, UR39 ;  /* 0x00000027ff097e24 */ /* 0x000fe2000f8e00ff */
[----:B------:R-:W-:Y:S01]  /*2330*/  UIADD3 UR28, UPT, UPT, UR37, UR28, URZ ;  /* 0x0000001c251c7290 */ /* 0x000fe2000fffe0ff */
[----:B------:R-:W-:Y:S01]  /*2340*/  @!P2 LDGSTS.E.BYPASS.LTC128B.128 [R3+0xb000], desc[UR16][R14.64+0x80] ;  /* 0x0b0000800e03afae */ /* 0x000fe2000b981a10 */
[----:B------:R-:W-:Y:S01]  /*2350*/  VIADD R7, R5, UR30 ;  /* 0x0000001e05077c36 */ /* 0x000fe20008000000 */
[C---:B--2---:R-:W-:Y:S01]  /*2360*/  LEA R5, P0, R4.reuse, UR8, 0x1 ;  /* 0x0000000804057c11 */ /* 0x044fe2000f8008ff */
[----:B------:R-:W-:Y:S01]  /*2370*/  IMAD.U32 R8, RZ, RZ, UR38 ;  /* 0x00000026ff087e24 */ /* 0x000fe2000f8e00ff */
[----:B------:R-:W-:Y:S01]  /*2380*/  @!P2 LDGSTS.E.BYPASS.LTC128B.128 [R3+0xd000], desc[UR16][R14.64+0x100] ;  /* 0x0d0001000e03afae */ /* 0x000fe2000b981a10 */
[----:B------:R-:W-:Y:S01]  /*2390*/  IMAD.U32 R9, RZ, RZ, UR5 ;  /* 0x00000005ff097e24 */ /* 0x000fe2000f8e00ff */
[----:B------:R-:W-:Y:S01]  /*23a0*/  VOTEU.ALL UP0, P4 ;  /* 0x0000000000ff7886 */ /* 0x000fe20002000000 */
[----:B------:R-:W-:Y:S01]  /*23b0*/  LEA.HI.X R4, R4, UR9, R7, 0x1, P0 ;  /* 0x0000000904047c11 */ /* 0x000fe200080f0c07 */
[----:B------:R2:W-:Y:S01]  /*23c0*/  @!P2 LDGSTS.E.BYPASS.LTC128B.128 [R3+0xf000], desc[UR16][R14.64+0x180] ;  /* 0x0f0001800e03afae */ /* 0x0005e2000b981a10 */
[C---:B-1----:R-:W-:Y:S01]  /*23d0*/  @!P3 IMAD.WIDE.U32 R12, R6.reuse, 0x30, R8 ;  /* 0x00000030060cb825 */ /* 0x042fe200078e0008 */
[----:B------:R-:W-:Y:S01]  /*23e0*/  @!P5 LEA R6, P0, R6, UR38, 0x4 ;  /* 0x000000260606dc11 */ /* 0x000fe2000f8020ff */
[----:B------:R-:W-:Y:S01]  /*23f0*/  @!UP0 UIADD3 UR35, UP1, UPT, UR38, UR36, URZ ;  /* 0x0000002426238290 */ /* 0x000fe2000ff3e0ff */
[----:B------:R-:W-:Y:S01]  /*2400*/  @!P1 LDGSTS.E.BYPASS.LTC128B.128 [R3+0x9800], desc[UR16][R20.64] ;  /* 0x0980000014039fae */ /* 0x000fe2000b981a10 */
[----:B------:R-:W-:Y:S01]  /*2410*/  IMAD.U32 R8, RZ, RZ, UR10 ;  /* 0x0000000aff087e24 */ /* 0x000fe2000f8e00ff */
[----:B------:R-:W-:Y:S01]  /*2420*/  LOP3.LUT R11, R176, R11, RZ, 0x3c, !PT ;  /* 0x0000000bb00b7212 */ /* 0x000fe200078e3cff */
[----:B------:R-:W-:Y:S01]  /*2430*/  IMAD.U32 R7, RZ, RZ, UR11 ;  /* 0x0000000bff077e24 */ /* 0x000fe2000f8e00ff */
[----:B------:R-:W-:Y:S01]  /*2440*/  @!P1 LDGSTS.E.BYPASS.LTC128B.128 [R3+0xb800], desc[UR16][R20.64+0x80] ;  /* 0x0b80008014039fae */ /* 0x000fe2000b981a10 */
[----:B------:R-:W-:-:S02]  /*2450*/  IMAD.U32 R9, RZ, RZ, UR5 ;  /* 0x00000005ff097e24 */ /* 0x000fc4000f8e00ff */
[----:B---3--:R-:W-:Y:S01]  /*2460*/  IMAD.U32 R18, RZ, RZ, UR38 ;  /* 0x00000026ff127e24 */ /* 0x008fe2000f8e00ff */
[----:B------:R-:W-:Y:S01]  /*2470*/  @!P1 LDGSTS.E.BYPASS.LTC128B.128 [R3+0xd800], desc[UR16][R20.64+0x100] ;  /* 0x0d80010014039fae */ /* 0x000fe2000b981a10 */
[----:B------:R-:W-:Y:S01]  /*2480*/  @!UP0 UIADD3.X UR38, UPT, UPT, UR28, UR5, URZ, UP1, !UPT ;  /* 0x000000051c268290 */ /* 0x000fe20008ffe4ff */
[----:B------:R-:W-:Y:S01]  /*2490*/  @!P5 LEA.HI.X R7, R8, UR5, R7, 0x4, P0 ;  /* 0x000000050807dc11 */ /* 0x000fe200080f2407 */
[----:B------:R-:W-:Y:S01]  /*24a0*/  IMAD.U32 R8, RZ, RZ, UR35 ;  /* 0x00000023ff087e24 */ /* 0x000fe2000f8e00ff */
[----:B------:R1:W-:Y:S01]  /*24b0*/  @!P1 LDGSTS.E.BYPASS.LTC128B.128 [R3+0xf800], desc[UR16][R20.64+0x180] ;  /* 0x0f80018014039fae */ /* 0x0003e2000b981a10 */
[----:B------:R-:W-:Y:S01]  /*24c0*/  IMAD.U32 R10, RZ, RZ, UR11 ;  /* 0x0000000bff0a7e24 */ /* 0x000fe2000f8e00ff */
[----:B------:R-:W-:Y:S01]  /*24d0*/  UISETP.GT.U32.AND UP0, UPT, UR27, UR14, UPT ;  /* 0x0000000e1b00728c */ /* 0x000fe2000bf04070 */
[----:B------:R-:W-:Y:S01]  /*24e0*/  IMAD.U32 R19, RZ, RZ, UR39 ;  /* 0x00000027ff137e24 */ /* 0x000fe2000f8e00ff */
[----:B------:R-:W0:Y:S01]  /*24f0*/  LDGDEPBAR ;  /* 0x00000000000079af */ /* 0x000e220000000000 */
[----:B------:R-:W-:-:S02]  /*2500*/  @!P3 IMAD R10, R10, 0x30, RZ ;  /* 0x000000300a0ab824 */ /* 0x000fc400078e02ff */
[----:B------:R-:W-:Y:S02]  /*2510*/  IMAD R84, R11, 0x2, R84 ;  /* 0x000000020b547824 */ /* 0x000fe400078e0254 */
[----:B------:R-:W-:Y:S01]  /*2520*/  @!P3 IMAD.IADD R11, R13, 0x1, R10 ;  /* 0x000000010d0bb824 */ /* 0x000fe200078e020a */
[-C--:B------:R-:W-:Y:S01]  /*2530*/  @!P3 LEA R10, P0, R12, R5.reuse, 0x1 ;  /* 0x000000050c0ab211 */ /* 0x080fe200078008ff */
[----:B------:R-:W-:Y:S01]  /*2540*/  VIADD R220, R84, UR6 ;  /* 0x0000000654dc7c36 */ /* 0x000fe20008000000 */
[-C--:B--2---:R-:W-:Y:S02]  /*2550*/  @!P6 LEA R14, P1, R18, R5.reuse, 0x1 ;  /* 0x00000005120ee211 */ /* 0x084fe400078208ff */
[-C--:B------:R-:W-:Y:S02]  /*2560*/  @!P3 LEA.HI.X R11, R12, R4.reuse, R11, 0x1, P0 ;  /* 0x000000040c0bb211 */ /* 0x080fe400000f0c0b */
[----:B------:R-:W-:Y:S01]  /*2570*/  @!P6 LEA.HI.X R15, R18, R4, R9, 0x1, P1 ;  /* 0x00000004120fe211 */ /* 0x000fe200008f0c09 */
[----:B------:R-:W-:Y:S01]  /*2580*/  IMAD.U32 R9, RZ, RZ, UR38 ;  /* 0x00000026ff097e24 */ /* 0x000fe2000f8e00ff */
[----:B------:R-:W-:-:S02]  /*2590*/  @!P5 LEA R18, P2, R6, R5, 0x1 ;  /* 0x000000050612d211 */ /* 0x000fc400078408ff */
[----:B------:R-:W-:Y:S02]  /*25a0*/  ISETP.NE.AND P0, PT, R36, RZ, PT ;  /* 0x000000ff2400720c */ /* 0x000fe40003f05270 */
[----:B------:R-:W-:Y:S02]  /*25b0*/  @!P5 LEA.HI.X R19, R6, R4, R7, 0x1, P2 ;  /* 0x000000040613d211 */ /* 0x000fe400010f0c07 */
[----:B------:R-:W-:Y:S02]  /*25c0*/  SEL R185, R185, 0xffffffc0, !P0 ;  /* 0xffffffc0b9b97807 */ /* 0x000fe40004000000 */
[----:B-1----:R-:W-:Y:S01]  /*25d0*/  @!P4 LEA R20, P1, R8, R5, 0x1 ;  /* 0x000000050814c211 */ /* 0x002fe200078208ff */
[----:B------:R-:W-:-:S04]  /*25e0*/  DEPBAR.LE SB0, 0x0 ;  /* 0x000080000000791a */ /* 0x000fc80000000000 */
[----:B------:R-:W-:Y:S01]  /*25f0*/  BAR.SYNC.DEFER_BLOCKING 0x0 ;  /* 0x0000000000007b1d */ /* 0x000fe20000010000 */
[----:B------:R-:W-:Y:S01]  /*2600*/  @!P4 LEA.HI.X R21, R8, R4, R9, 0x1, P1 ;  /* 0x000000040815c211 */ /* 0x000fe200008f0c09 */
[--C-:B------:R-:W-:Y:S01]  /*2610*/  IMAD.IADD R82, R86, 0x1, R185.reuse ;  /* 0x0000000156527824 */ /* 0x100fe200078e02b9 */
[----:B------:R-:W-:Y:S01]  /*2620*/  LOP3.LUT P1, RZ, R180, 0x2, RZ, 0xc0, !PT ;  /* 0x00000002b4ff7812 */ /* 0x000fe2000782c0ff */
[----:B------:R-:W-:-:S03]  /*2630*/  IMAD.IADD R78, R220, 0x1, R185 ;  /* 0x00000001dc4e7824 */ /* 0x000fc600078e02b9 */
[----:B------:R-:W-:-:S05]  /*2640*/  SEL R77, R216, 0xffffffe0, !P1 ;  /* 0xffffffe0d84d7807 */ /* 0x000fca0004800000 */
[--C-:B------:R-:W-:Y:S02]  /*2650*/  IMAD.IADD R83, R86, 0x1, R77.reuse ;  /* 0x0000000156537824 */ /* 0x100fe400078e024d */
[----:B------:R-:W-:Y:S02]  /*2660*/  IMAD.IADD R80, R220, 0x1, R77 ;  /* 0x00000001dc507824 */ /* 0x000fe400078e024d */
[C---:B------:R-:W-:Y:S02]  /*2670*/  IMAD.IADD R81, R77.reuse, 0x1, R82 ;  /* 0x000000014d517824 */ /* 0x040fe400078e0252 */
        /* <DEDUP_REMOVED lines=46> */
[----:B-1----:R-:W1:Y:S04]  /*2960*/  LDSM.16.M88.4 R20, [R84+UR6+0x8000] ;  /* 0x008000065414783b */ /* 0x002e680008000200 */
[----:B------:R-:W3:Y:S04]  /*2970*/  LDSM.16.M88.4 R12, [R84+UR6+0x8800] ;  /* 0x00880006540c783b */ /* 0x000ee80008000200 */
[----:B------:R-:W4:Y:S04]  /*2980*/  LDSM.16.M88.4 R56, [R84+UR6+0x9000] ;  /* 0x009000065438783b */ /* 0x000f280008000200 */
[----:B------:R-:W5:Y:S04]  /*2990*/  LDSM.16.M88.4 R4, [R84+UR6+0x9800] ;  /* 0x009800065404783b */ /* 0x000f680008000200 */
[----:B------:R-:W-:Y:S04]  /*29a0*/  LDSM.16.M88.4 R28, [R83] ;  /* 0x00000000531c783b */ /* 0x000fe80000000200 */
[----:B------:R-:W5:Y:S04]  /*29b0*/  LDSM.16.M88.4 R32, [R80+0x8000] ;  /* 0x008000005020783b */ /* 0x000f680000000200 */
[----:B--2---:R-:W2:Y:S04]  /*29c0*/  LDSM.16.M88.4 R8, [R80+0x8800] ;  /* 0x008800005008783b */ /* 0x004ea80000000200 */
[----:B------:R-:W2:Y:S04]  /*29d0*/  LDSM.16.M88.4 R40, [R80+0x9000] ;  /* 0x009000005028783b */ /* 0x000ea80000000200 */
[----:B------:R-:W2:Y:S04]  /*29e0*/  LDSM.16.M88.4 R36, [R80+0x9800] ;  /* 0x009800005024783b */ /* 0x000ea80000000200 */
[----:B------:R-:W-:Y:S01]  /*29f0*/  LDSM.16.M88.4 R68, [R78+0x8000] ;  /* 0x008000004e44783b */ /* 0x000fe20000000200 */
[C---:B-1----:R-:W-:Y:S03]  /*2a00*/  HMMA.16816.F32.BF16 R24, R48.reuse, R20, RZ ;  /* 0x000000143018723c */ /* 0x042fe600000418ff */
[----:B------:R-:W-:Y:S04]  /*2a10*/  LDSM.16.M88.4 R64, [R78+0x8800] ;  /* 0x008800004e40783b */ /* 0x000fe80000000200 */
[----:B------:R-:W-:Y:S01]  /*2a20*/  LDSM.16.M88.4 R44, [R76+0x8000] ;  /* 0x008000004c2c783b */ /* 0x000fe20000000200 */
[C---:B---3--:R-:W-:Y:S03]  /*2a30*/  HMMA.16816.F32.BF16 R16, R48.reuse, R12, RZ ;  /* 0x0000000c3010723c */ /* 0x048fe600000418ff */
[----:B------:R-:W-:Y:S04]  /*2a40*/  LDSM.16.M88.4 R72, [R84+UR6+0xb000] ;  /* 0x00b000065448783b */ /* 0x000fe80008000200 */
[----:B------:R-:W0:Y:S01]  /*2a50*/  LDGDEPBAR ;  /* 0x00000000000079af */ /* 0x000e220000000000 */
[C---:B----4-:R-:W-:Y:S08]  /*2a60*/  HMMA.16816.F32.BF16 R60, R48.reuse, R56, RZ ;  /* 0x00000038303c723c */ /* 0x050ff000000418ff */
[C---:B------:R-:W-:Y:S08]  /*2a70*/  HMMA.16816.F32.BF16 R20, R48.reuse, R22, RZ ;  /* 0x000000163014723c */ /* 0x040ff000000418ff */
[C---:B------:R-:W-:Y:S08]  /*2a80*/  HMMA.16816.F32.BF16 R12, R48.reuse, R14, RZ ;  /* 0x0000000e300c723c */ /* 0x040ff000000418ff */
[C---:B------:R-:W-:Y:S08]  /*2a90*/  HMMA.16816.F32.BF16 R56, R48.reuse, R58, RZ ;  /* 0x0000003a3038723c */ /* 0x040ff000000418ff */
[C---:B-----5:R-:W-:Y:S08]  /*2aa0*/  HMMA.16816.F32.BF16 R52, R48.reuse, R4, RZ ;  /* 0x000000043034723c */ /* 0x060ff000000418ff */
[----:B------:R-:W-:Y:S01]  /*2ab0*/  HMMA.16816.F32.BF16 R48, R48, R6, RZ ;  /* 0x000000063030723c */ /* 0x000fe200000418ff */
[----:B------:R-:W1:Y:S07]  /*2ac0*/  LDSM.16.M88.4 R4, [R82] ;  /* 0x000000005204783b */ /* 0x000e6e0000000200 */
[C---:B------:R-:W-:Y:S08]  /*2ad0*/  HMMA.16816.F32.BF16 R24, R28.reuse, R32, R24 ;  /* 0x000000201c18723c */ /* 0x040ff00000041818 */
[C---:B------:R-:W-:Y:S01]  /*2ae0*/  HMMA.16816.F32.BF16 R20, R28.reuse, R34, R20 ;  /* 0x000000221c14723c */ /* 0x040fe20000041814 */
[----:B------:R-:W3:Y:S07]  /*2af0*/  LDSM.16.M88.4 R32, [R78+0x9000] ;  /* 0x009000004e20783b */ /* 0x000eee0000000200 */
[C---:B--2---:R-:W-:Y:S08]  /*2b00*/  HMMA.16816.F32.BF16 R16, R28.reuse, R8, R16 ;  /* 0x000000081c10723c */ /* 0x044ff00000041810 */
[C---:B------:R-:W-:Y:S01]  /*2b10*/  HMMA.16816.F32.BF16 R12, R28.reuse, R10, R12 ;  /* 0x0000000a1c0c723c */ /* 0x040fe2000004180c */
[----:B------:R-:W2:Y:S07]  /*2b20*/  LDSM.16.M88.4 R8, [R78+0x9800] ;  /* 0x009800004e08783b */ /* 0x000eae0000000200 */
[C---:B------:R-:W-:Y:S08]  /*2b30*/  HMMA.16816.F32.BF16 R60, R28.reuse, R40, R60 ;  /* 0x000000281c3c723c */ /* 0x040ff0000004183c */
[C---:B------:R-:W-:Y:S01]  /*2b40*/  HMMA.16816.F32.BF16 R56, R28.reuse, R42, R56 ;  /* 0x0000002a1c38723c */ /* 0x040fe20000041838 */
[----:B------:R-:W4:Y:S07]  /*2b50*/  LDSM.16.M88.4 R40, [R81] ;  /* 0x000000005128783b */ /* 0x000f2e0000000200 */
[C---:B------:R-:W-:Y:S08]  /*2b60*/  HMMA.16816.F32.BF16 R52, R28.reuse, R36, R52 ;  /* 0x000000241c34723c */ /* 0x040ff00000041834 */
[----:B------:R-:W-:Y:S01]  /*2b70*/  HMMA.16816.F32.BF16 R48, R28, R38, R48 ;  /* 0x000000261c30723c */ /* 0x000fe20000041830 */
[----:B------:R-:W5:Y:S04]  /*2b80*/  LDSM.16.M88.4 R36, [R76+0x8800] ;  /* 0x008800004c24783b */ /* 0x000f680000000200 */
[----:B------:R-:W5:Y:S03]  /*2b90*/  LDSM.16.M88.4 R28, [R76+0x9000] ;  /* 0x009000004c1c783b */ /* 0x000f660000000200 */
        /* <DEDUP_REMOVED lines=8> */
[----:B------:R-:W-:Y:S07]  /*2c20*/  LDSM.16.M88.4 R32, [R84+UR6+0xa000] ;  /* 0x00a000065420783b */ /* 0x000fee0008000200 */
[C---:B--2---:R-:W-:Y:S08]  /*2c30*/  HMMA.16816.F32.BF16 R52, R4.reuse, R8, R52 ;  /* 0x000000080434723c */ /* 0x044ff00000041834 */
[----:B------:R-:W-:Y:S01]  /*2c40*/  HMMA.16816.F32.BF16 R48, R4, R10, R48 ;  /* 0x0000000a0430723c */ /* 0x000fe20000041830 */
[----:B------:R-:W2:Y:S04]  /*2c50*/  LDSM.16.M88.4 R4, [R86+0x2000] ;  /* 0x002000005604783b */ /* 0x000ea80000000200 */
[----:B------:R-:W3:Y:S03]  /*2c60*/  LDSM.16.M88.4 R8, [R84+UR6+0xa800] ;  /* 0x00a800065408783b */ /* 0x000ee60008000200 */
[C---:B----4-:R-:W-:Y:S08]  /*2c70*/  HMMA.16816.F32.BF16 R24, R40.reuse, R44, R24 ;  /* 0x0000002c2818723c */ /* 0x050ff00000041818 */
[C---:B------:R-:W-:Y:S01]  /*2c80*/  HMMA.16816.F32.BF16 R20, R40.reuse, R46, R20 ;  /* 0x0000002e2814723c */ /* 0x040fe20000041814 */
[----:B------:R-:W4:Y:S07]  /*2c90*/  LDSM.16.M88.4 R44, [R84+UR6+0xb800] ;  /* 0x00b80006542c783b */ /* 0x000f2e0008000200 */
[C---:B-----5:R-:W-:Y:S08]  /*2ca0*/  HMMA.16816.F32.BF16 R16, R40.reuse, R36, R16 ;  /* 0x000000242810723c */ /* 0x060ff00000041810 */
[C---:B------:R-:W-:Y:S01]  /*2cb0*/  HMMA.16816.F32.BF16 R12, R40.reuse, R38, R12 ;  /* 0x00000026280c723c */ /* 0x040fe2000004180c */
[----:B------:R-:W-:Y:S07]  /*2cc0*/  LDSM.16.M88.4 R36, [R80+0xa000] ;  /* 0x00a000005024783b */ /* 0x000fee0000000200 */
[C---:B------:R-:W-:Y:S08]  /*2cd0*/  HMMA.16816.F32.BF16 R60, R40.reuse, R28, R60 ;  /* 0x0000001c283c723c */ /* 0x040ff0000004183c */
[C---:B------:R-:W-:Y:S01]  /*2ce0*/  HMMA.16816.F32.BF16 R56, R40.reuse, R30, R56 ;  /* 0x0000001e2838723c */ /* 0x040fe20000041838 */
[----:B------:R-:W5:Y:S07]  /*2cf0*/  LDSM.16.M88.4 R28, [R83+0x2000] ;  /* 0x00200000531c783b */ /* 0x000f6e0000000200 */
[C---:B-1----:R-:W-:Y:S08]  /*2d00*/  HMMA.16816.F32.BF16 R52, R40.reuse, R64, R52 ;  /* 0x000000402834723c */ /* 0x042ff00000041834 */
[----:B------:R-:W-:Y:S01]  /*2d10*/  HMMA.16816.F32.BF16 R48, R40, R66, R48 ;  /* 0x000000422830723c */ /* 0x000fe20000041830 */
[----:B------:R-:W1:Y:S04]  /*2d20*/  LDSM.16.M88.4 R64, [R80+0xb000] ;  /* 0x00b000005040783b */ /* 0x000e680000000200 */
[----:B------:R-:W1:Y:S03]  /*2d30*/  LDSM.16.M88.4 R40, [R80+0xb800] ;  /* 0x00b800005028783b */ /* 0x000e660000000200 */
[C---:B--2---:R-:W-:Y:S08]  /*2d40*/  HMMA.16816.F32.BF16 R24, R4.reuse, R32, R24 ;  /* 0x000000200418723c */ /* 0x044ff00000041818 */
[C---:B------:R-:W-:Y:S01]  /*2d50*/  HMMA.16816.F32.BF16 R20, R4.reuse, R34, R20 ;  /* 0x000000220414723c */ /* 0x040fe20000041814 */
[----:B------:R-:W-:Y:S07]  /*2d60*/  LDSM.16.M88.4 R32, [R82+0x2000] ;  /* 0x002000005220783b */ /* 0x000fee0000000200 */
[C---:B---3--:R-:W-:Y:S08]  /*2d70*/  HMMA.16816.F32.BF16 R16, R4.reuse, R8, R16 ;  /* 0x000000080410723c */ /* 0x048ff00000041810 */
[C---:B------:R-:W-:Y:S01]  /*2d80*/  HMMA.16816.F32.BF16 R12, R4.reuse, R10, R12 ;  /* 0x0000000a040c723c */ /* 0x040fe2000004180c */
[----:B------:R-:W2:Y:S07]  /*2d90*/  LDSM.16.M88.4 R8, [R78+0xa000] ;  /* 0x00a000004e08783b */ /* 0x000eae0000000200 */
[C---:B------:R-:W-:Y:S08]  /*2da0*/  HMMA.16816.F32.BF16 R60, R4.reuse, R72, R60 ;  /* 0x00000048043c723c */ /* 0x040ff0000004183c */
        /* <DEDUP_REMOVED lines=11> */
[----:B------:R-:W-:Y:S07]  /*2e60*/  LDSM.16.M88.4 R68, [R84+UR6+0xd800] ;  /* 0x00d800065444783b */ /* 0x000fee0008000200 */
[C---:B-1----:R-:W-:Y:S08]  /*2e70*/  HMMA.16816.F32.BF16 R60, R28.reuse, R64, R60 ;  /* 0x000000401c3c723c */ /* 0x042ff0000004183c */
        /* <DEDUP_REMOVED lines=8> */
[----:B------:R-:W1:Y:S07]  /*2f00*/  LDSM.16.M88.4 R8, [R76+0xa000] ;  /* 0x00a000004c08783b */ /* 0x000e6e0000000200 */
[C---:B---3--:R-:W-:Y:S08]  /*2f10*/  HMMA.16816.F32.BF16 R16, R32.reuse, R4, R16 ;  /* 0x000000042010723c */ /* 0x048ff00000041810 */
[C---:B------:R-:W-:Y:S01]  /*2f20*/  HMMA.16816.F32.BF16 R12, R32.reuse, R6, R12 ;  /* 0x00000006200c723c */ /* 0x040fe2000004180c */
[----:B------:R-:W2:Y:S07]  /*2f30*/  LDSM.16.M88.4 R4, [R76+0xa800] ;  /* 0x00a800004c04783b */ /* 0x000eae0000000200 */
[C---:B----4-:R-:W-:Y:S08]  /*2f40*/  HMMA.16816.F32.BF16 R60, R32.reuse, R36, R60 ;  /* 0x00000024203c723c */ /* 0x050ff0000004183c */
[C---:B------:R-:W-:Y:S01]  /*2f50*/  HMMA.16816.F32.BF16 R56, R32.reuse, R38, R56 ;  /* 0x000000262038723c */ /* 0x040fe20000041838 */
[----:B------:R-:W3:Y:S07]  /*2f60*/  LDSM.16.M88.4 R36, [R76+0xb800] ;  /* 0x00b800004c24783b */ /* 0x000eee0000000200 */
[C---:B------:R-:W-:Y:S08]  /*2f70*/  HMMA.16816.F32.BF16 R52, R32.reuse, R44, R52 ;  /* 0x0000002c2034723c */ /* 0x040ff00000041834 */
[----:B------:R-:W-:Y:S01]  /*2f80*/  HMMA.16816.F32.BF16 R48, R32, R46, R48 ;  /* 0x0000002e2030723c */ /* 0x000fe20000041830 */
[----:B------:R-:W4:Y:S04]  /*2f90*/  LDSM.16.M88.4 R32, [R84+UR6+0xc000] ;  /* 0x00c000065420783b */ /* 0x000f280008000200 */
[----:B------:R-:W-:Y:S03]  /*2fa0*/  LDSM.16.M88.4 R44, [R80+0xc000] ;  /* 0x00c00000502c783b */ /* 0x000fe60000000200 */
[C---:B-1----:R-:W-:Y:S08]  /*2fb0*/  HMMA.16816.F32.BF16 R24, R28.reuse, R8, R24 ;  /* 0x000000081c18723c */ /* 0x042ff00000041818 */
[C---:B------:R-:W-:Y:S01]  /*2fc0*/  HMMA.16816.F32.BF16 R20, R28.reuse, R10, R20 ;  /* 0x0000000a1c14723c */ /* 0x040fe20000041814 */
[----:B------:R-:W1:Y:S07]  /*2fd0*/  LDSM.16.M88.4 R8, [R84+UR6+0xc800] ;  /* 0x00c800065408783b */ /* 0x000e6e0008000200 */
[C---:B--2---:R-:W-:Y:S08]  /*2fe0*/  HMMA.16816.F32.BF16 R16, R28.reuse, R4, R16 ;  /* 0x000000041c10723c */ /* 0x044ff00000041810 */
[C---:B------:R-:W-:Y:S01]  /*2ff0*/  HMMA.16816.F32.BF16 R12, R28.reuse, R6, R12 ;  /* 0x000000061c0c723c */ /* 0x040fe2000004180c */
[----:B------:R-:W2:Y:S07]  /*3000*/  LDSM.16.M88.4 R4, [R84+UR6+0xd000] ;  /* 0x00d000065404783b */ /* 0x000eae0008000200 */
[C---:B------:R-:W-:Y:S08]  /*3010*/  HMMA.16816.F32.BF16 R60, R28.reuse, R40, R60 ;  /* 0x000000281c3c723c */ /* 0x040ff0000004183c */
[C---:B------:R-:W-:Y:S01]  /*3020*/  HMMA.16816.F32.BF16 R56, R28.reuse, R42, R56 ;  /* 0x0000002a1c38723c */ /* 0x040fe20000041838 */
[----:B------:R-:W-:Y:S07]  /*3030*/  LDSM.16.M88.4 R40, [R80+0xc800] ;  /* 0x00c800005028783b */ /* 0x000fee0000000200 */
[C---:B---3--:R-:W-:Y:S08]  /*3040*/  HMMA.16816.F32.BF16 R52, R28.reuse, R36, R52 ;  /* 0x000000241c34723c */ /* 0x048ff00000041834 */
[----:B------:R-:W-:Y:S01]  /*3050*/  HMMA.16816.F32.BF16 R48, R28, R38, R48 ;  /* 0x000000261c30723c */ /* 0x000fe20000041830 */
[----:B------:R-:W3:Y:S04]  /*3060*/  LDSM.16.M88.4 R28, [R83+0x4000] ;  /* 0x00400000531c783b */ /* 0x000ee80000000200 */
[----:B------:R-:W-:Y:S03]  /*3070*/  LDSM.16.M88.4 R36, [R80+0xd000] ;  /* 0x00d000005024783b */ /* 0x000fe60000000200 */
[C---:B----4-:R-:W-:Y:S08]  /*3080*/  HMMA.16816.F32.BF16 R24, R64.reuse, R32, R24 ;  /* 0x000000204018723c */ /* 0x050ff00000041818 */
[C---:B------:R-:W-:Y:S01]  /*3090*/  HMMA.16816.F32.BF16 R20, R64.reuse, R34, R20 ;  /* 0x000000224014723c */ /* 0x040fe20000041814 */
[----:B------:R-:W4:Y:S07]  /*30a0*/  LDSM.16.M88.4 R32, [R80+0xd800] ;  /* 0x00d800005020783b */ /* 0x000f2e0000000200 */
[C---:B-1----:R-:W-:Y:S08]  /*30b0*/  HMMA.16816.F32.BF16 R16, R64.reuse, R8, R16 ;  /* 0x000000084010723c */ /* 0x042ff00000041810 */
[C---:B------:R-:W-:Y:S01]  /*30c0*/  HMMA.16816.F32.BF16 R12, R64.reuse, R10, R12 ;  /* 0x0000000a400c723c */ /* 0x040fe2000004180c */
[----:B------:R-:W1:Y:S07]  /*30d0*/  LDSM.16.M88.4 R8, [R78+0xc000] ;  /* 0x00c000004e08783b */ /* 0x000e6e0000000200 */
[C---:B--2---:R-:W-:Y:S08]  /*30e0*/  HMMA.16816.F32.BF16 R60, R64.reuse, R4, R60 ;  /* 0x00000004403c723c */ /* 0x044ff0000004183c */
[C---:B------:R-:W-:Y:S01]  /*30f0*/  HMMA.16816.F32.BF16 R56, R64.reuse, R6, R56 ;  /* 0x000000064038723c */ /* 0x040fe20000041838 */
[----:B------:R-:W2:Y:S07]  /*3100*/  LDSM.16.M88.4 R4, [R78+0xc800] ;  /* 0x00c800004e04783b */ /* 0x000eae0000000200 */
[C---:B------:R-:W-:Y:S08]  /*3110*/  HMMA.16816.F32.BF16 R52, R64.reuse, R68, R52 ;  /* 0x000000444034723c */ /* 0x040ff00000041834 */
[----:B------:R-:W-:Y:S01]  /*3120*/  HMMA.16816.F32.BF16 R48, R64, R70, R48 ;  /* 0x000000464030723c */ /* 0x000fe20000041830 */
[----:B------:R-:W5:Y:S04]  /*3130*/  LDSM.16.M88.4 R64, [R78+0xd800] ;  /* 0x00d800004e40783b */ /* 0x000f680000000200 */
[----:B------:R-:W-:Y:S03]  /*3140*/  LDSM.16.M88.4 R68, [R78+0xd000] ;  /* 0x00d000004e44783b */ /* 0x000fe60000000200 */
[C---:B---3--:R-:W-:Y:S08]  /*3150*/  HMMA.16816.F32.BF16 R24, R28.reuse, R44, R24 ;  /* 0x0000002c1c18723c */ /* 0x048ff00000041818 */
[C---:B------:R-:W-:Y:S01]  /*3160*/  HMMA.16816.F32.BF16 R20, R28.reuse, R46, R20 ;  /* 0x0000002e1c14723c */ /* 0x040fe20000041814 */
[----:B------:R-:W-:Y:S07]  /*3170*/  LDSM.16.M88.4 R44, [R81+0x4000] ;  /* 0x00400000512c783b */ /* 0x000fee0000000200 */
[C---:B------:R-:W-:Y:S08]  /*3180*/  HMMA.16816.F32.BF16 R16, R28.reuse, R40, R16 ;  /* 0x000000281c10723c */ /* 0x040ff00000041810 */
[C---:B------:R-:W-:Y:S01]  /*3190*/  HMMA.16816.F32.BF16 R12, R28.reuse, R42, R12 ;  /* 0x0000002a1c0c723c */ /* 0x040fe2000004180c */
[----:B------:R-:W3:Y:S07]  /*31a0*/  LDSM.16.M88.4 R40, [R76+0xc000] ;  /* 0x00c000004c28783b */ /* 0x000eee0000000200 */
[----:B----4-:R-:W-:Y:S08]  /*31b0*/  HMMA.16816.F32.BF16 R52, R28, R32, R52 ;  /* 0x000000201c34723c */ /* 0x010ff00000041834 */
[C---:B-1----:R-:W-:Y:S08]  /*31c0*/  HMMA.16816.F32.BF16 R24, R72.reuse, R8, R24 ;  /* 0x000000084818723c */ /* 0x042ff00000041818 */
[C---:B------:R-:W-:Y:S01]  /*31d0*/  HMMA.16816.F32.BF16 R20, R72.reuse, R10, R20 ;  /* 0x0000000a4814723c */ /* 0x040fe20000041814 */
[----:B------:R-:W-:Y:S07]  /*31e0*/  LDSM.16.M88.4 R8, [R86+0x6000] ;  /* 0x006000005608783b */ /* 0x000fee0000000200 */
[C---:B--2---:R-:W-:Y:S08]  /*31f0*/  HMMA.16816.F32.BF16 R16, R72.reuse, R4, R16 ;  /* 0x000000044810723c */ /* 0x044ff00000041810 */
[----:B------:R-:W-:Y:S01]  /*3200*/  HMMA.16816.F32.BF16 R12, R72, R6, R12 ;  /* 0x00000006480c723c */ /* 0x000fe2000004180c */
[----:B------:R-:W1:Y:S07]  /*3210*/  LDSM.16.M88.4 R4, [R84+UR6+0xe000] ;  /* 0x00e000065404783b */ /* 0x000e6e0008000200 */
[C---:B------:R-:W-:Y:S08]  /*3220*/  HMMA.16816.F32.BF16 R60, R28.reuse, R36, R60 ;  /* 0x000000241c3c723c */ /* 0x040ff0000004183c */
[C---:B------:R-:W-:Y:S01]  /*3230*/  HMMA.16816.F32.BF16 R56, R28.reuse, R38, R56 ;  /* 0x000000261c38723c */ /* 0x040fe20000041838 */
[----:B------:R-:W2:Y:S07]  /*3240*/  LDSM.16.M88.4 R36, [R76+0xc800] ;  /* 0x00c800004c24783b */ /* 0x000eae0000000200 */
[----:B------:R-:W-:Y:S01]  /*3250*/  HMMA.16816.F32.BF16 R48, R28, R34, R48 ;  /* 0x000000221c30723c */ /* 0x000fe20000041830 */
[----:B------:R-:W4:Y:S04]  /*3260*/  LDSM.16.M88.4 R32, [R76+0xd000] ;  /* 0x00d000004c20783b */ /* 0x000f280000000200 */
[----:B------:R-:W4:Y:S03]  /*3270*/  LDSM.16.M88.4 R28, [R76+0xd800] ;  /* 0x00d800004c1c783b */ /* 0x000f260000000200 */
[----:B-----5:R-:W-:Y:S08]  /*3280*/  HMMA.16816.F32.BF16 R52, R72, R64, R52 ;  /* 0x000000404834723c */ /* 0x020ff00000041834 */
[----:B---3--:R-:W-:Y:S08]  /*3290*/  HMMA.16816.F32.BF16 R24, R44, R40, R24 ;  /* 0x000000282c18723c */ /* 0x008ff00000041818 */
[----:B------:R-:W-:Y:S01]  /*32a0*/  HMMA.16816.F32.BF16 R64, R72, R66, R48 ;  /* 0x000000424840723c */ /* 0x000fe20000041830 */
[----:B------:R-:W3:Y:S07]  /*32b0*/  LDSM.16.M88.4 R48, [R84+UR6+0xe800] ;  /* 0x00e800065430783b */ /* 0x000eee0008000200 */
[----:B------:R-:W-:Y:S01]  /*32c0*/  HMMA.16816.F32.BF16 R20, R44, R42, R20 ;  /* 0x0000002a2c14723c */ /* 0x000fe20000041814 */
[----:B------:R-:W5:Y:S07]  /*32d0*/  LDSM.16.M88.4 R40, [R84+UR6+0xf000] ;  /* 0x00f000065428783b */ /* 0x000f6e0008000200 */
[C---:B------:R-:W-:Y:S08]  /*32e0*/  HMMA.16816.F32.BF16 R60, R72.reuse, R68, R60 ;  /* 0x00000044483c723c */ /* 0x040ff0000004183c */
[----:B------:R-:W-:Y:S01]  /*32f0*/  HMMA.16816.F32.BF16 R56, R72, R70, R56 ;  /* 0x000000464838723c */ /* 0x000fe20000041838 */
[----:B------:R-:W-:Y:S04]  /*3300*/  LDSM.16.M88.4 R72, [R78+0xe000] ;  /* 0x00e000004e48783b */ /* 0x000fe80000000200 */
[----:B------:R-:W-:Y:S03]  /*3310*/  LDSM.16.M88.4 R68, [R80+0xf800] ;  /* 0x00f800005044783b */ /* 0x000fe60000000200 */
[C---:B-1----:R-:W-:Y:S08]  /*3320*/  HMMA.16816.F32.BF16 R24, R8.reuse, R4, R24 ;  /* 0x000000040818723c */ /* 0x042ff00000041818 */
[----:B------:R-:W-:Y:S01]  /*3330*/  HMMA.16816.F32.BF16 R20, R8, R6, R20 ;  /* 0x000000060814723c */ /* 0x000fe20000041814 */
[----:B------:R-:W1:Y:S07]  /*3340*/  LDSM.16.M88.4 R4, [R84+UR6+0xf800] ;  /* 0x00f800065404783b */ /* 0x000e6e0008000200 */
[C---:B--2---:R-:W-:Y:S08]  /*3350*/  HMMA.16816.F32.BF16 R16, R44.reuse, R36, R16 ;  /* 0x000000242c10723c */ /* 0x044ff00000041810 */
[C---:B------:R-:W-:Y:S01]  /*3360*/  HMMA.16816.F32.BF16 R12, R44.reuse, R38, R12 ;  /* 0x000000262c0c723c */ /* 0x040fe2000004180c */
[----:B------:R-:W-:Y:S07]  /*3370*/  LDSM.16.M88.4 R36, [R80+0xf000] ;  /* 0x00f000005024783b */ /* 0x000fee0000000200 */
[C---:B----4-:R-:W-:Y:S08]  /*3380*/  HMMA.16816.F32.BF16 R60, R44.reuse, R32, R60 ;  /* 0x000000202c3c723c */ /* 0x050ff0000004183c */
[C---:B------:R-:W-:Y:S01]  /*3390*/  HMMA.16816.F32.BF16 R56, R44.reuse, R34, R56 ;  /* 0x000000222c38723c */ /* 0x040fe20000041838 */
[----:B------:R-:W-:Y:S07]  /*33a0*/  LDSM.16.M88.4 R32, [R83+0x6000] ;  /* 0x006000005320783b */ /* 0x000fee0000000200 */
[C---:B------:R-:W-:Y:S08]  /*33b0*/  HMMA.16816.F32.BF16 R52, R44.reuse, R28, R52 ;  /* 0x0000001c2c34723c */ /* 0x040ff00000041834 */
[----:B------:R-:W-:Y:S01]  /*33c0*/  HMMA.16816.F32.BF16 R64, R44, R30, R64 ;  /* 0x0000001e2c40723c */ /* 0x000fe20000041840 */
[----:B------:R-:W2:Y:S04]  /*33d0*/  LDSM.16.M88.4 R28, [R80+0xe000] ;  /* 0x00e00000501c783b */ /* 0x000ea80000000200 */
[----:B------:R-:W4:Y:S03]  /*33e0*/  LDSM.16.M88.4 R44, [R80+0xe800] ;  /* 0x00e80000502c783b */ /* 0x000f260000000200 */
[C---:B---3--:R-:W-:Y:S08]  /*33f0*/  HMMA.16816.F32.BF16 R16, R8.reuse, R48, R16 ;  /* 0x000000300810723c */ /* 0x048ff00000041810 */
[C---:B------:R-:W-:Y:S01]  /*3400*/  HMMA.16816.F32.BF16 R12, R8.reuse, R50, R12 ;  /* 0x00000032080c723c */ /* 0x040fe2000004180c */
[----:B------:R-:W3:Y:S07]  /*3410*/  LDSM.16.M88.4 R48, [R82+0x6000] ;  /* 0x006000005230783b */ /* 0x000eee0000000200 */
[C---:B-----5:R-:W-:Y:S08]  /*3420*/  HMMA.16816.F32.BF16 R60, R8.reuse, R40, R60 ;  /* 0x00000028083c723c */ /* 0x060ff0000004183c */
[C---:B------:R-:W-:Y:S01]  /*3430*/  HMMA.16816.F32.BF16 R56, R8.reuse, R42, R56 ;  /* 0x0000002a0838723c */ /* 0x040fe20000041838 */
[----:B------:R-:W-:Y:S07]  /*3440*/  LDSM.16.M88.4 R40, [R78+0xe800] ;  /* 0x00e800004e28783b */ /* 0x000fee0000000200 */
[C---:B-1----:R-:W-:Y:S08]  /*3450*/  HMMA.16816.F32.BF16 R52, R8.reuse, R4, R52 ;  /* 0x000000040834723c */ /* 0x042ff00000041834 */
[----:B------:R-:W-:Y:S01]  /*3460*/  HMMA.16816.F32.BF16 R64, R8, R6, R64 ;  /* 0x000000060840723c */ /* 0x000fe20000041840 */
[----:B------:R-:W-:Y:S04]  /*3470*/  LDSM.16.M88.4 R4, [R81+0x6000] ;  /* 0x006000005104783b */ /* 0x000fe80000000200 */
[----:B------:R-:W1:Y:S03]  /*3480*/  LDSM.16.M88.4 R8, [R76+0xe000] ;  /* 0x00e000004c08783b */ /* 0x000e660000000200 */
[C---:B--2---:R-:W-:Y:S08]  /*3490*/  HMMA.16816.F32.BF16 R24, R32.reuse, R28, R24 ;  /* 0x0000001c2018723c */ /* 0x044ff00000041818 */
[C---:B------:R-:W-:Y:S01]  /*34a0*/  HMMA.16816.F32.BF16 R20, R32.reuse, R30, R20 ;  /* 0x0000001e2014723c */ /* 0x040fe20000041814 */
[----:B------:R-:W2:Y:S07]  /*34b0*/  LDSM.16.M88.4 R28, [R76+0xe800] ;  /* 0x00e800004c1c783b */ /* 0x000eae0000000200 */
[----:B----4-:R-:W-:Y:S08]  /*34c0*/  HMMA.16816.F32.BF16 R16, R32, R44, R16 ;  /* 0x0000002c2010723c */ /* 0x010ff00000041810 */
[C---:B---3--:R-:W-:Y:S08]  /*34d0*/  HMMA.16816.F32.BF16 R24, R48.reuse, R72, R24 ;  /* 0x000000483018723c */ /* 0x048ff00000041818 */
[----:B------:R-:W-:Y:S01]  /*34e0*/  HMMA.16816.F32.BF16 R72, R48, R74, R20 ;  /* 0x0000004a3048723c */ /* 0x000fe20000041814 */
[----:B------:R-:W3:Y:S07]  /*34f0*/  LDSM.16.M88.4 R20, [R78+0xf000] ;  /* 0x00f000004e14783b */ /* 0x000eee0000000200 */
[C---:B------:R-:W-:Y:S08]  /*3500*/  HMMA.16816.F32.BF16 R12, R32.reuse, R46, R12 ;  /* 0x0000002e200c723c */ /* 0x040ff0000004180c */
[----:B------:R-:W-:Y:S01]  /*3510*/  HMMA.16816.F32.BF16 R60, R32, R36, R60 ;  /* 0x00000024203c723c */ /* 0x000fe2000004183c */
[----:B------:R-:W-:-:S07]  /*3520*/  LOP3.LUT R36, R187, UR29, RZ, 0xfc, !PT ;  /* 0x0000001dbb247c12 */ /* 0x000fce000f8efcff */
[C---:B------:R-:W-:Y:S08]  /*3530*/  HMMA.16816.F32.BF16 R56, R32.reuse, R38, R56 ;  /* 0x000000262038723c */ /* 0x040ff00000041838 */
[C---:B------:R-:W-:Y:S08]  /*3540*/  HMMA.16816.F32.BF16 R52, R32.reuse, R68, R52 ;  /* 0x000000442034723c */ /* 0x040ff00000041834 */
[----:B------:R-:W-:Y:S01]  /*3550*/  HMMA.16816.F32.BF16 R64, R32, R70, R64 ;  /* 0x000000462040723c */ /* 0x000fe20000041840 */
[----:B------:R-:W-:Y:S01]  /*3560*/  SHF.R.U32.HI R32, RZ, 0x2, R180 ;  /* 0x00000002ff207819 */ /* 0x000fe200000116b4 */
[----:B------:R-:W-:-:S03]  /*3570*/  VIADD R70, R36, 0x18 ;  /* 0x0000001824467836 */ /* 0x000fc60000000000 */
[----:B------:R-:W-:-:S03]  /*3580*/  LOP3.LUT R32, R32, 0x7, RZ, 0xc0, !PT ;  /* 0x0000000720207812 */ /* 0x000fc600078ec0ff */
[----:B-1----:R-:W-:Y:S01]  /*3590*/  HMMA.16816.F32.BF16 R24, R4, R8, R24 ;  /* 0x000000080418723c */ /* 0x002fe20000041818 */
[----:B------:R-:W-:Y:S01]  /*35a0*/  IADD3 R221, PT, PT, R32, UR24, R221 ;  /* 0x0000001820dd7c10 */ /* 0x000fe2000fffe0dd */
[----:B------:R-:W-:Y:S02]  /*35b0*/  IMAD.U32 R32, RZ, RZ, UR21 ;  /* 0x00000015ff207e24 */ /* 0x000fe4000f8e00ff */
[----:B------:R-:W-:-:S03]  /*35c0*/  IMAD.U32 R8, RZ, RZ, UR23 ;  /* 0x00000017ff087e24 */ /* 0x000fc6000f8e00ff */
[C---:B------:R-:W-:Y:S01]  /*35d0*/  IADD3 R223, PT, PT, R221.reuse, UR25, -R32 ;  /* 0x00000019dddf7c10 */ /* 0x040fe2000fffe820 */
[----:B------:R-:W-:Y:S01]  /*35e0*/  HMMA.16816.F32.BF16 R16, R48, R40, R16 ;  /* 0x000000283010723c */ /* 0x000fe20000041810 */
[----:B------:R-:W-:Y:S01]  /*35f0*/  IADD3 R221, PT, PT, R221, 0x1, R8 ;  /* 0x00000001dddd7810 */ /* 0x000fe20007ffe008 */
[C---:B------:R-:W-:Y:S02]  /*3600*/  VIADD R8, R36.reuse, 0x1 ;  /* 0x0000000124087836 */ /* 0x040fe40000000000 */
[----:B------:R-:W-:Y:S01]  /*3610*/  VIADD R37, R223, 0x8 ;  /* 0x00000008df257836 */ /* 0x000fe20000000000 */
[----:B------:R-:W-:Y:S01]  /*3620*/  VIMNMX R222, PT, PT, R221, UR25, PT ;  /* 0x00000019ddde7c48 */ /* 0x000fe2000bfe0100 */
[----:B------:R-:W-:Y:S01]  /*3630*/  VIADD R32, R36, 0x8 ;  /* 0x0000000824207836 */ /* 0x000fe20000000000 */
[----:B------:R-:W-:Y:S01]  /*3640*/  ISETP.GT.AND P4, PT, R223, R8, PT ;  /* 0x00000008df00720c */ /* 0x000fe20003f84270 */
[----:B------:R-:W-:Y:S01]  /*3650*/  HMMA.16816.F32.BF16 R72, R4, R10, R72 ;  /* 0x0000000a0448723c */ /* 0x000fe20000041848 */
[----:B------:R-:W-:Y:S01]  /*3660*/  IMAD.U32 R10, RZ, RZ, UR25 ;  /* 0x00000019ff0a7e24 */ /* 0x000fe2000f8e00ff */
[----:B------:R-:W-:-:S02]  /*3670*/  ISETP.GE.AND P2, PT, R8, R222, PT ;  /* 0x000000de0800720c */ /* 0x000fc40003f46270 */
[----:B------:R-:W-:Y:S02]  /*3680*/  FSEL R25, R25, -INF , !P4 ;  /* 0xff80000019197808 */ /* 0x000fe40006000000 */
[----:B------:R-:W-:Y:S02]  /*3690*/  VIADDMNMX R221, R221, 0x8, R10, PT ;  /* 0x00000008dddd7846 */ /* 0x000fe4000380010a */
[----:B------:R-:W-:Y:S01]  /*36a0*/  ISETP.GT.AND P3, PT, R37, R8, PT ;  /* 0x000000082500720c */ /* 0x000fe20003f64270 */
[----:B------:R-:W-:Y:S01]  /*36b0*/  HMMA.16816.F32.BF16 R12, R48, R42, R12 ;  /* 0x0000002a300c723c */ /* 0x000fe2000004180c */
[----:B------:R-:W-:Y:S02]  /*36c0*/  ISETP.GE.AND P0, PT, R8, R221, PT ;  /* 0x000000dd0800720c */ /* 0x000fe40003f06270 */
[----:B------:R-:W-:Y:S01]  /*36d0*/  ISETP.GT.AND P6, PT, R223, R32, PT ;  /* 0x00000020df00720c */ /* 0x000fe20003fc4270 */
[----:B------:R-:W1:Y:S01]  /*36e0*/  LDSM.16.M88.4 R8, [R78+0xf800] ;  /* 0x00f800004e08783b */ /* 0x000e620000000200 */
[----:B------:R-:W-:-:S02]  /*36f0*/  FSEL R40, R25, -INF , !P2 ;  /* 0xff80000019287808 */ /* 0x000fc40005000000 */
[----:B------:R-:W-:Y:S01]  /*3700*/  ISETP.GE.AND P4, PT, R32, R222, PT ;  /* 0x000000de2000720c */ /* 0x000fe20003f86270 */
[----:B--2---:R-:W-:Y:S01]  /*3710*/  HMMA.16816.F32.BF16 R16, R4, R28, R16 ;  /* 0x0000001c0410723c */ /* 0x004fe20000041810 */
[----:B------:R-:W-:Y:S01]  /*3720*/  ISETP.GT.AND P5, PT, R37, R32, PT ;  /* 0x000000202500720c */ /* 0x000fe20003fa4270 */
[----:B------:R-:W-:Y:S01]  /*3730*/  VIADD R28, R36, 0x19 ;  /* 0x00000019241c7836 */ /* 0x000fe20000000000 */
[----:B------:R-:W-:Y:S02]  /*3740*/  ISETP.GE.AND P2, PT, R32, R221, PT ;  /* 0x000000dd2000720c */ /* 0x000fe40003f46270 */
[----:B------:R-:W2:Y:S01]  /*3750*/  LDSM.16.M88.4 R32, [R76+0xf000] ;  /* 0x00f000004c20783b */ /* 0x000ea20000000200 */
[----:B------:R-:W-:Y:S02]  /*3760*/  FSEL R27, R27, -INF , !P3 ;  /* 0xff8000001b1b7808 */ /* 0x000fe40005800000 */
[----:B---3--:R-:W-:Y:S01]  /*3770*/  HMMA.16816.F32.BF16 R60, R48, R20, R60 ;  /* 0x00000014303c723c */ /* 0x008fe2000004183c */
[----:B------:R-:W-:Y:S01]  /*3780*/  VIADD R20, R36, 0x9 ;  /* 0x0000000924147836 */ /* 0x000fe20000000000 */
[----:B------:R-:W-:-:S02]  /*3790*/  FSEL R46, R72, -INF , !P6 ;  /* 0xff800000482e7808 */ /* 0x000fc40007000000 */
[----:B------:R-:W-:Y:S02]  /*37a0*/  FSEL R38, R27, -INF , !P0 ;  /* 0xff8000001b267808 */ /* 0x000fe40004000000 */
[----:B------:R-:W-:Y:S02]  /*37b0*/  FSEL R46, R46, -INF , !P4 ;  /* 0xff8000002e2e7808 */ /* 0x000fe40006000000 */
[----:B------:R-:W-:Y:S01]  /*37c0*/  ISETP.GT.AND P3, PT, R223, R20, PT ;  /* 0x00000014df00720c */ /* 0x000fe20003f64270 */
[----:B------:R-:W-:Y:S01]  /*37d0*/  HMMA.16816.F32.BF16 R56, R48, R22, R56 ;  /* 0x000000163038723c */ /* 0x000fe20000041838 */
[----:B------:R-:W-:Y:S01]  /*37e0*/  ISETP.GE.AND P0, PT, R20, R222, PT ;  /* 0x000000de1400720c */ /* 0x000fe20003f06270 */
[----:B------:R-:W-:Y:S01]  /*37f0*/  VIADD R22, R36, 0x11 ;  /* 0x0000001124167836 */ /* 0x000fe20000000000 */
[----:B------:R-:W-:Y:S02]  /*3800*/  ISETP.GT.AND P6, PT, R37, R20, PT ;  /* 0x000000142500720c */ /* 0x000fe40003fc4270 */
[----:B------:R-:W-:Y:S01]  /*3810*/  ISETP.GE.AND P4, PT, R20, R221, PT ;  /* 0x000000dd1400720c */ /* 0x000fe20003f86270 */
[----:B------:R-:W-:Y:S01]  /*3820*/  VIADD R20, R36, 0x10 ;  /* 0x0000001024147836 */ /* 0x000fe20000000000 */
[----:B------:R-:W-:Y:S01]  /*3830*/  FSEL R44, R74, -INF , !P5 ;  /* 0xff8000004a2c7808 */ /* 0x000fe20006800000 */
[----:B------:R-:W-:Y:S01]  /*3840*/  HMMA.16816.F32.BF16 R12, R4, R30, R12 ;  /* 0x0000001e040c723c */ /* 0x000fe2000004180c */
[----:B------:R-:W-:-:S02]  /*3850*/  FSEL R68, R73, -INF , !P3 ;  /* 0xff80000049447808 */ /* 0x000fc40005800000 */
[----:B------:R-:W-:Y:S02]  /*3860*/  ISETP.GT.AND P5, PT, R223, R20, PT ;  /* 0x00000014df00720c */ /* 0x000fe40003fa4270 */
[----:B------:R-:W-:Y:S02]  /*3870*/  FSEL R44, R44, -INF , !P2 ;  /* 0xff8000002c2c7808 */ /* 0x000fe40005000000 */
[----:B------:R-:W-:Y:S02]  /*3880*/  ISETP.GE.AND P2, PT, R20, R222, PT ;  /* 0x000000de1400720c */ /* 0x000fe40003f46270 */
[----:B------:R-:W-:Y:S02]  /*3890*/  FSEL R42, R75, -INF , !P6 ;  /* 0xff8000004b2a7808 */ /* 0x000fe40007000000 */
[----:B------:R-:W-:Y:S01]  /*38a0*/  FSEL R16, R16, -INF , !P5 ;  /* 0xff80000010107808 */ /* 0x000fe20006800000 */
[----:B-1----:R-:W-:Y:S01]  /*38b0*/  HMMA.16816.F32.BF16 R52, R48, R8, R52 ;  /* 0x000000083034723c */ /* 0x002fe20000041834 */
[----:B------:R-:W-:-:S02]  /*38c0*/  FSEL R68, R68, -INF , !P0 ;  /* 0xff80000044447808 */ /* 0x000fc40004000000 */
[----:B------:R-:W-:Y:S02]  /*38d0*/  FSEL R42, R42, -INF , !P4 ;  /* 0xff8000002a2a7808 */ /* 0x000fe40006000000 */
[----:B------:R-:W-:Y:S02]  /*38e0*/  FSEL R30, R16, -INF , !P2 ;  /* 0xff800000101e7808 */ /* 0x000fe40005000000 */
[----:B------:R-:W-:Y:S01]  /*38f0*/  ISETP.GT.AND P3, PT, R37, R20, PT ;  /* 0x000000142500720c */ /* 0x000fe20003f64270 */
[----:B--2---:R-:W-:Y:S01]  /*3900*/  HMMA.16816.F32.BF16 R60, R4, R32, R60 ;  /* 0x00000020043c723c */ /* 0x004fe2000004183c */
[----:B------:R-:W-:Y:S01]  /*3910*/  ISETP.GE.AND P0, PT, R20, R221, PT ;  /* 0x000000dd1400720c */ /* 0x000fe20003f06270 */
[----:B------:R-:W-:Y:S01]  /*3920*/  VIADD R32, R36, 0x21 ;  /* 0x0000002124207836 */ /* 0x000fe20000000000 */
[----:B------:R-:W-:Y:S02]  /*3930*/  ISETP.GT.AND P6, PT, R223, R22, PT ;  /* 0x00000016df00720c */ /* 0x000fe40003fc4270 */
[----:B------:R-:W-:-:S02]  /*3940*/  ISETP.GE.AND P4, PT, R22, R222, PT ;  /* 0x000000de1600720c */ /* 0x000fc40003f86270 */
[----:B------:R-:W-:Y:S01]  /*3950*/  ISETP.GT.AND P5, PT, R37, R22, PT ;  /* 0x000000162500720c */ /* 0x000fe20003fa4270 */
[----:B------:R-:W-:Y:S01]  /*3960*/  HMMA.16816.F32.BF16 R64, R48, R10, R64 ;  /* 0x0000000a3040723c */ /* 0x000fe20000041840 */
[----:B------:R-:W-:Y:S02]  /*3970*/  ISETP.GE.AND P2, PT, R22, R221, PT ;  /* 0x000000dd1600720c */ /* 0x000fe40003f46270 */
[----:B------:R-:W1:Y:S01]  /*3980*/  LDSM.16.M88.4 R20, [R76+0xf800] ;  /* 0x00f800004c14783b */ /* 0x000e620000000200 */
[----:B------:R-:W-:Y:S01]  /*3990*/  FSEL R8, R18, -INF , !P3 ;  /* 0xff80000012087808 */ /* 0x000fe20005800000 */
[----:B------:R-:W-:-:S04]  /*39a0*/  DEPBAR.LE SB0, 0x0 ;  /* 0x000080000000791a */ /* 0x000fc80000000000 */
[----:B------:R-:W-:Y:S01]  /*39b0*/  BAR.SYNC.DEFER_BLOCKING 0x0 ;  /* 0x0000000000007b1d */ /* 0x000fe20000010000 */
[----:B------:R-:W-:Y:S01]  /*39c0*/  ISETP.GT.AND P3, PT, R223, R70, PT ;  /* 0x00000046df00720c */ /* 0x000fe20003f64270 */
[----:B------:R-:W-:Y:S01]  /*39d0*/  HMMA.16816.F32.BF16 R56, R4, R34, R56 ;  /* 0x000000220438723c */ /* 0x000fe20000041838 */
[----:B------:R-:W-:Y:S02]  /*39e0*/  FSEL R8, R8, -INF , !P0 ;  /* 0xff80000008087808 */ /* 0x000fe40004000000 */
[----:B------:R-:W-:Y:S02]  /*39f0*/  ISETP.GE.AND P0, PT, R70, R222, PT ;  /* 0x000000de4600720c */ /* 0x000fe40003f06270 */
[----:B------:R-:W-:Y:S02]  /*3a00*/  FSEL R19, R19, -INF , !P5 ;  /* 0xff80000013137808 */ /* 0x000fe40006800000 */
[----:B------:R-:W-:Y:S02]  /*3a10*/  FSEL R18, R12, -INF , !P3 ;  /* 0xff8000000c127808 */ /* 0x000fe40005800000 */
[----:B------:R-:W-:-:S02]  /*3a20*/  FSEL R12, R19, -INF , !P2 ;  /* 0xff800000130c7808 */ /* 0x000fc40005000000 */
[----:B------:R-:W-:Y:S02]  /*3a30*/  FSEL R18, R18, -INF , !P0 ;  /* 0xff80000012127808 */ /* 0x000fe40004000000 */
[----:B------:R-:W-:Y:S02]  /*3a40*/  FSEL R16, R17, -INF , !P6 ;  /* 0xff80000011107808 */ /* 0x000fe40007000000 */
[----:B------:R-:W-:Y:S02]  /*3a50*/  ISETP.GT.AND P5, PT, R223, R28, PT ;  /* 0x0000001cdf00720c */ /* 0x000fe40003fa4270 */
[C---:B------:R-:W-:Y:S02]  /*3a60*/  ISETP.GE.AND P2, PT, R28.reuse, R222, PT ;  /* 0x000000de1c00720c */ /* 0x040fe40003f46270 */
[C---:B------:R-:W-:Y:S02]  /*3a70*/  ISETP.GT.AND P3, PT, R37.reuse, R28, PT ;  /* 0x0000001c2500720c */ /* 0x040fe40003f64270 */
[----:B------:R-:W-:Y:S01]  /*3a80*/  ISETP.GE.AND P0, PT, R28, R221, PT ;  /* 0x000000dd1c00720c */ /* 0x000fe20003f06270 */
[----:B------:R-:W-:Y:S01]  /*3a90*/  VIADD R28, R36, 0x20 ;  /* 0x00000020241c7836 */ /* 0x000fe20000000000 */
[----:B------:R-:W-:-:S02]  /*3aa0*/  ISETP.GT.AND P6, PT, R37, R70, PT ;  /* 0x000000462500720c */ /* 0x000fc40003fc4270 */
[----:B------:R-:W-:Y:S02]  /*3ab0*/  FSEL R16, R16, -INF , !P4 ;  /* 0xff80000010107808 */ /* 0x000fe40006000000 */
[----:B------:R-:W-:Y:S02]  /*3ac0*/  FSEL R14, R14, -INF , !P6 ;  /* 0xff8000000e0e7808 */ /* 0x000fe40007000000 */
[----:B------:R-:W-:Y:S02]  /*3ad0*/  ISETP.GT.AND P6, PT, R223, R28, PT ;  /* 0x0000001cdf00720c */ /* 0x000fe40003fc4270 */
[----:B------:R-:W-:Y:S01]  /*3ae0*/  ISETP.GE.AND P4, PT, R70, R221, PT ;  /* 0x000000dd4600720c */ /* 0x000fe20003f86270 */
[----:B-1----:R-:W-:Y:S01]  /*3af0*/  HMMA.16816.F32.BF16 R52, R4, R20, R52 ;  /* 0x000000140434723c */ /* 0x002fe20000041834 */
[----:B------:R-:W-:Y:S01]  /*3b00*/  FSEL R10, R13, -INF , !P5 ;  /* 0xff8000000d0a7808 */ /* 0x000fe20006800000 */
[----:B------:R-:W-:Y:S01]  /*3b10*/  VIADD R20, R36, 0x29 ;  /* 0x0000002924147836 */ /* 0x000fe20000000000 */
[----:B------:R-:W-:-:S02]  /*3b20*/  ISETP.GE.AND P5, PT, R28, R222, PT ;  /* 0x000000de1c00720c */ /* 0x000fc40003fa6270 */
[----:B------:R-:W-:Y:S02]  /*3b30*/  FSEL R15, R15, -INF , !P3 ;  /* 0xff8000000f0f7808 */ /* 0x000fe40005800000 */
[----:B------:R-:W-:Y:S01]  /*3b40*/  FSEL R60, R60, -INF , !P6 ;  /* 0xff8000003c3c7808 */ /* 0x000fe20007000000 */
[----:B------:R-:W-:Y:S01]  /*3b50*/  HMMA.16816.F32.BF16 R64, R4, R22, R64 ;  /* 0x000000160440723c */ /* 0x000fe20000041840 */
[----:B------:R-:W-:Y:S01]  /*3b60*/  FSEL R14, R14, -INF , !P4 ;  /* 0xff8000000e0e7808 */ /* 0x000fe20006000000 */
[----:B------:R-:W-:Y:S01]  /*3b70*/  VIADD R22, R36, 0x30 ;  /* 0x0000003024167836 */ /* 0x000fe20000000000 */
[----:B------:R-:W-:Y:S01]  /*3b80*/  FSEL R10, R10, -INF , !P2 ;  /* 0xff8000000a0a7808 */ /* 0x000fe20005000000 */
[----:B------:R-:W-:Y:S01]  /*3b90*/  VIADD R4, R36, 0x31 ;  /* 0x0000003124047836 */ /* 0x000fe20000000000 */
[----:B------:R-:W-:Y:S02]  /*3ba0*/  ISETP.GT.AND P4, PT, R37, R28, PT ;  /* 0x0000001c2500720c */ /* 0x000fe40003f84270 */
[----:B------:R-:W-:-:S02]  /*3bb0*/  ISETP.GE.AND P2, PT, R28, R221, PT ;  /* 0x000000dd1c00720c */ /* 0x000fc40003f46270 */
[----:B------:R-:W-:Y:S02]  /*3bc0*/  FSEL R28, R15, -INF , !P0 ;  /* 0xff8000000f1c7808 */ /* 0x000fe40004000000 */
[----:B------:R-:W-:Y:S02]  /*3bd0*/  FSEL R200, R60, -INF , !P5 ;  /* 0xff8000003cc87808 */ /* 0x000fe40006800000 */
[----:B------:R-:W-:Y:S02]  /*3be0*/  ISETP.GT.AND P3, PT, R223, R32, PT ;  /* 0x00000020df00720c */ /* 0x000fe40003f64270 */
[C---:B------:R-:W-:Y:S02]  /*3bf0*/  ISETP.GE.AND P0, PT, R32.reuse, R222, PT ;  /* 0x000000de2000720c */ /* 0x040fe40003f06270 */
[----:B------:R-:W-:Y:S02]  /*3c00*/  ISETP.GT.AND P6, PT, R37, R32, PT ;  /* 0x000000202500720c */ /* 0x000fe40003fc4270 */
[----:B------:R-:W-:Y:S01]  /*3c10*/  ISETP.GE.AND P5, PT, R32, R221, PT ;  /* 0x000000dd2000720c */ /* 0x000fe20003fa6270 */
[----:B------:R-:W-:Y:S01]  /*3c20*/  VIADD R32, R36, 0x28 ;  /* 0x0000002824207836 */ /* 0x000fe20000000000 */
[----:B------:R-:W-:-:S02]  /*3c30*/  FSEL R62, R62, -INF , !P4 ;  /* 0xff8000003e3e7808 */ /* 0x000fc40006000000 */
[----:B------:R-:W-:Y:S02]  /*3c40*/  FSEL R61, R61, -INF , !P3 ;  /* 0xff8000003d3d7808 */ /* 0x000fe40005800000 */
[----:B------:R-:W-:Y:S02]  /*3c50*/  FSEL R63, R63, -INF , !P6 ;  /* 0xff8000003f3f7808 */ /* 0x000fe40007000000 */
[-C--:B------:R-:W-:Y:S02]  /*3c60*/  ISETP.GT.AND P4, PT, R223, R32.reuse, PT ;  /* 0x00000020df00720c */ /* 0x080fe40003f84270 */
[----:B------:R-:W-:Y:S02]  /*3c70*/  ISETP.GT.AND P3, PT, R37, R32, PT ;  /* 0x000000202500720c */ /* 0x000fe40003f64270 */
[----:B------:R-:W-:Y:S02]  /*3c80*/  ISETP.GT.AND P6, PT, R223, R20, PT ;  /* 0x00000014df00720c */ /* 0x000fe40003fc4270 */
[----:B------:R-:W-:-:S02]  /*3c90*/  FSEL R56, R56, -INF , !P4 ;  /* 0xff80000038387808 */ /* 0x000fc40006000000 */
[----:B------:R-:W-:Y:S02]  /*3ca0*/  FSEL R58, R58, -INF , !P3 ;  /* 0xff8000003a3a7808 */ /* 0x000fe40005800000 */
[----:B------:R-:W-:Y:S02]  /*3cb0*/  FSEL R57, R57, -INF , !P6 ;  /* 0xff80000039397808 */ /* 0x000fe40007000000 */
[----:B------:R-:W-:Y:S02]  /*3cc0*/  ISETP.GT.AND P4, PT, R37, R20, PT ;  /* 0x000000142500720c */ /* 0x000fe40003f84270 */
[C---:B------:R-:W-:Y:S02]  /*3cd0*/  ISETP.GE.AND P3, PT, R20.reuse, R222, PT ;  /* 0x000000de1400720c */ /* 0x040fe40003f66270 */
[----:B------:R-:W-:Y:S01]  /*3ce0*/  ISETP.GE.AND P6, PT, R20, R221, PT ;  /* 0x000000dd1400720c */ /* 0x000fe20003fc6270 */
[----:B------:R-:W-:Y:S01]  /*3cf0*/  VIADD R20, R36, 0x38 ;  /* 0x0000003824147836 */ /* 0x000fe20000000000 */
[----:B------:R-:W-:-:S02]  /*3d00*/  FSEL R206, R63, -INF , !P5 ;  /* 0xff8000003fce7808 */ /* 0x000fc40006800000 */
[----:B------:R-:W-:Y:S02]  /*3d10*/  ISETP.GT.AND P5, PT, R223, R22, PT ;  /* 0x00000016df00720c */ /* 0x000fe40003fa4270 */
[----:B------:R-:W-:Y:S02]  /*3d20*/  FSEL R59, R59, -INF , !P4 ;  /* 0xff8000003b3b7808 */ /* 0x000fe40006000000 */
[C---:B------:R-:W-:Y:S02]  /*3d30*/  ISETP.GT.AND P4, PT, R223.reuse, R20, PT ;  /* 0x00000014df00720c */ /* 0x040fe40003f84270 */
[----:B------:R-:W-:Y:S02]  /*3d40*/  FSEL R52, R52, -INF , !P5 ;  /* 0xff80000034347808 */ /* 0x000fe40006800000 */
[----:B------:R-:W-:Y:S02]  /*3d50*/  ISETP.GT.AND P5, PT, R223, R36, PT ;  /* 0x00000024df00720c */ /* 0x000fe40003fa4270 */
[----:B------:R-:W-:-:S02]  /*3d60*/  FSEL R64, R64, -INF , !P4 ;  /* 0xff80000040407808 */ /* 0x000fc40006000000 */
[----:B------:R-:W-:Y:S02]  /*3d70*/  FSEL R236, R62, -INF , !P2 ;  /* 0xff8000003eec7808 */ /* 0x000fe40005000000 */
[-C--:B------:R-:W-:Y:S02]  /*3d80*/  ISETP.GE.AND P4, PT, R36, R222.reuse, PT ;  /* 0x000000de2400720c */ /* 0x080fe40003f86270 */
[----:B------:R-:W-:Y:S02]  /*3d90*/  FSEL R6, R24, -INF , !P5 ;  /* 0xff80000018067808 */ /* 0x000fe40006800000 */
[C---:B------:R-:W-:Y:S02]  /*3da0*/  ISETP.GE.AND P2, PT, R32.reuse, R222, PT ;  /* 0x000000de2000720c */ /* 0x040fe40003f46270 */
[----:B------:R-:W-:Y:S02]  /*3db0*/  FSEL R240, R61, -INF , !P0 ;  /* 0xff8000003df07808 */ /* 0x000fe40004000000 */
[----:B------:R-:W-:-:S02]  /*3dc0*/  ISETP.GE.AND P0, PT, R32, R221, PT ;  /* 0x000000dd2000720c */ /* 0x000fc40003f06270 */
[----:B------:R-:W-:Y:S02]  /*3dd0*/  FSEL R6, R6, -INF , !P4 ;  /* 0xff80000006067808 */ /* 0x000fe40006000000 */
[----:B------:R-:W-:Y:S02]  /*3de0*/  FSEL R202, R56, -INF , !P2 ;  /* 0xff80000038ca7808 */ /* 0x000fe40005000000 */
[----:B------:R-:W-:Y:S02]  /*3df0*/  ISETP.GT.AND P2, PT, R223, R4, PT ;  /* 0x00000004df00720c */ /* 0x000fe40003f44270 */
[----:B------:R-:W-:Y:S02]  /*3e00*/  FSEL R234, R58, -INF , !P0 ;  /* 0xff8000003aea7808 */ /* 0x000fe40004000000 */
[----:B------:R-:W-:Y:S02]  /*3e10*/  ISETP.GT.AND P0, PT, R37, R36, PT ;  /* 0x000000242500720c */ /* 0x000fe40003f04270 */
[----:B------:R-:W-:-:S02]  /*3e20*/  FMNMX3.FTZ R5, R6, R40, R46, !PT ;  /* 0x0000002806057276 */ /* 0x000fc4000781002e */
[----:B------:R-:W-:Y:S02]  /*3e30*/  FSEL R53, R53, -INF , !P2 ;  /* 0xff80000035357808 */ /* 0x000fe40005000000 */
[-C--:B------:R-:W-:Y:S02]  /*3e40*/  ISETP.GE.AND P2, PT, R22, R222.reuse, PT ;  /* 0x000000de1600720c */ /* 0x080fe40003f46270 */
[----:B------:R-:W-:Y:S02]  /*3e50*/  FSEL R26, R26, -INF , !P0 ;  /* 0xff8000001a1a7808 */ /* 0x000fe40004000000 */
[----:B------:R-:W-:Y:S02]  /*3e60*/  ISETP.GE.AND P0, PT, R4, R222, PT ;  /* 0x000000de0400720c */ /* 0x000fe40003f06270 */
[----:B------:R-:W-:Y:S02]  /*3e70*/  FMNMX3.FTZ R5, R5, R68, R30, !PT ;  /* 0x0000004405057276 */ /* 0x000fe4000781001e */
[----:B------:R-:W-:-:S02]  /*3e80*/  FSEL R232, R52, -INF , !P2 ;  /* 0xff80000034e87808 */ /* 0x000fc40005000000 */
[----:B------:R-:W-:Y:S02]  /*3e90*/  ISETP.GE.AND P2, PT, R20, R222, PT ;  /* 0x000000de1400720c */ /* 0x000fe40003f46270 */
[----:B------:R-:W-:Y:S02]  /*3ea0*/  FSEL R230, R53, -INF , !P0 ;  /* 0xff80000035e67808 */ /* 0x000fe40004000000 */
[----:B------:R-:W-:Y:S02]  /*3eb0*/  FMNMX3.FTZ R5, R5, R16, R18, !PT ;  /* 0x0000001005057276 */ /* 0x000fe40007810012 */
[C---:B------:R-:W-:Y:S01]  /*3ec0*/  ISETP.GE.AND P0, PT, R36.reuse, R221, PT ;  /* 0x000000dd2400720c */ /* 0x040fe20003f06270 */
[----:B------:R-:W-:Y:S01]  /*3ed0*/  VIADD R36, R36, 0x39 ;  /* 0x0000003924247836 */ /* 0x000fe20000000000 */
[----:B------:R-:W-:Y:S02]  /*3ee0*/  FSEL R238, R57, -INF , !P3 ;  /* 0xff80000039ee7808 */ /* 0x000fe40005800000 */
[----:B------:R-:W-:-:S02]  /*3ef0*/  FSEL R228, R64, -INF , !P2 ;  /* 0xff80000040e47808 */ /* 0x000fc40005000000 */
[----:B------:R-:W-:Y:S02]  /*3f00*/  FMNMX3.FTZ R5, R5, R10, R200, !PT ;  /* 0x0000000a05057276 */ /* 0x000fe400078100c8 */
[----:B------:R-:W-:Y:S02]  /*3f10*/  ISETP.GT.AND P3, PT, R37, R4, PT ;  /* 0x000000042500720c */ /* 0x000fe40003f64270 */
[----:B------:R-:W-:Y:S02]  /*3f20*/  ISETP.GE.AND P2, PT, R4, R221, PT ;  /* 0x000000dd0400720c */ /* 0x000fe40003f46270 */
[----:B------:R-:W-:Y:S02]  /*3f30*/  FSEL R4, R26, -INF , !P0 ;  /* 0xff8000001a047808 */ /* 0x000fe40004000000 */
[----:B------:R-:W-:Y:S02]  /*3f40*/  ISETP.GT.AND P0, PT, R223, R36, PT ;  /* 0x00000024df00720c */ /* 0x000fe40003f04270 */
[----:B------:R-:W-:-:S02]  /*3f50*/  FMNMX3.FTZ R5, R5, R240, R202, !PT ;  /* 0x000000f005057276 */ /* 0x000fc400078100ca */
[----:B------:R-:W-:Y:S02]  /*3f60*/  FSEL R65, R65, -INF , !P0 ;  /* 0xff80000041417808 */ /* 0x000fe40004000000 */
[----:B------:R-:W-:Y:S02]  /*3f70*/  ISETP.GE.AND P0, PT, R36, R222, PT ;  /* 0x000000de2400720c */ /* 0x000fe40003f06270 */
[----:B------:R-:W-:Y:S02]  /*3f80*/  FMNMX3.FTZ R11, R5, R238, R232, !PT ;  /* 0x000000ee050b7276 */ /* 0x000fe400078100e8 */
[----:B------:R-:W-:Y:S02]  /*3f90*/  ISETP.GT.AND P5, PT, R37, R22, PT ;  /* 0x000000162500720c */ /* 0x000fe40003fa4270 */
[----:B------:R-:W-:Y:S02]  /*3fa0*/  ISETP.GE.AND P4, PT, R22, R221, PT ;  /* 0x000000dd1600720c */ /* 0x000fe40003f86270 */
[----:B------:R-:W-:-:S02]  /*3fb0*/  FSEL R226, R65, -INF , !P0 ;  /* 0xff80000041e27808 */ /* 0x000fc40004000000 */
[----:B------:R-:W-:Y:S02]  /*3fc0*/  FMNMX3.FTZ R9, R4, R38, R44, !PT ;  /* 0x0000002604097276 */ /* 0x000fe4000781002c */
[----:B------:R-:W-:Y:S01]  /*3fd0*/  FMNMX3.FTZ R11, R11, R230, R228, !PT ;  /* 0x000000e60b0b7276 */ /* 0x000fe200078100e4 */
[----:B------:R-:W-:Y:S06]  /*3fe0*/  BRA.U !UP0, `(.L_x_179) ;  /* 0x0000000108bc7547 */ /* 0x000fec000b800000 */
[----:B------:R-:W-:-:S04]  /*3ff0*/  UIADD3 UR5, UPT, UPT, UR19, -0x2, URZ ;  /* 0xfffffffe13057890 */ /* 0x000fc8000fffe0ff */
        /* <DEDUP_REMOVED lines=10> */
[----:B------:R-:W-:-:S02]  /*40a0*/  UIADD3.X UR5, UPT, UPT, UR31, UR5, URZ, UP0, !UPT ;  /* 0x000000051f057290 */ /* 0x000fc400087fe4ff */
[----:B------:R-:W-:Y:S02]  /*40b0*/  ULEA UR24, UP0, UR12, UR24, 0x5 ;  /* 0x000000180c187291 */ /* 0x000fe4000f8028ff */
[----:B------:R-:W-:Y:S01]  /*40c0*/  UIADD3.X UR21, UPT, UPT, UR31, UR5, URZ, UP1, !UPT ;  /* 0x000000051f157290 */ /* 0x000fe20008ffe4ff */
[-C--:B------:R-:W-:Y:S01]  /*40d0*/  LEA.HI.X R33, R22, R224.reuse, R5, 0x1, P0 ;  /* 0x000000e016217211 */ /* 0x080fe200000f0c05 */
[----:B------:R-:W-:Y:S01]  /*40e0*/  IMAD.U32 R22, RZ, RZ, UR23 ;  /* 0x00000017ff167e24 */ /* 0x000fe2000f8e00ff */
[C---:B------:R-:W-:Y:S02]  /*40f0*/  LEA R24, P0, R26.reuse, R225, 0x1 ;  /* 0x000000e11a187211 */ /* 0x040fe400078008ff */
[----:B------:R-:W-:Y:S01]  /*4100*/  MOV R5, UR5 ;  /* 0x0000000500057c02 */ /* 0x000fe20008000f00 */
[----:B------:R-:W-:Y:S01]  /*4110*/  ULEA.HI.X UR5, UR12, UR5, UR13, 0x5, UP0 ;  /* 0x000000050c057291 */ /* 0x000fe200080f2c0d */
[----:B------:R-:W-:Y:S01]  /*4120*/  IMAD.U32 R7, RZ, RZ, UR21 ;  /* 0x00000015ff077e24 */ /* 0x000fe2000f8e00ff */
[----:B------:R-:W-:Y:S01]  /*4130*/  @!PT LDS RZ, [RZ] ;  /* 0x00000000fffff984 */ /* 0x000fe20000000800 */
[----:B------:R-:W-:Y:S01]  /*4140*/  @!PT LDS RZ, [RZ] ;  /* 0x00000000fffff984 */ /* 0x000fe20000000800 */
[----:B------:R-:W-:Y:S01]  /*4150*/  @!PT LDS RZ, [RZ] ;  /* 0x00000000fffff984 */ /* 0x000fe20000000800 */
[----:B------:R1:W-:Y:S01]  /*4160*/  LDGSTS.E.BYPASS.LTC128B.128 [R3+0x8000], desc[UR16][R32.64] ;  /* 0x0800000020037fae */ /* 0x0003e2000b981a10 */
[----:B------:R-:W-:-:S02]  /*4170*/  LEA.HI.X R25, R26, R224, R5, 0x1, P0 ;  /* 0x000000e01a197211 */ /* 0x000fc400000f0c05 */
[CC--:B------:R-:W-:Y:S01]  /*4180*/  LEA R26, P0, R22.reuse, R225.reuse, 0x1 ;  /* 0x000000e1161a7211 */ /* 0x0c0fe200078008ff */
[----:B------:R1:W-:Y:S01]  /*4190*/  LDGSTS.E.BYPASS.LTC128B.128 [R3+0xa000], desc[UR16][R32.64+0x80] ;  /* 0x0a00008020037fae */ /* 0x0003e2000b981a10 */
[----:B------:R-:W-:Y:S02]  /*41a0*/  MOV R5, UR24 ;  /* 0x0000001800057c02 */ /* 0x000fe40008000f00 */
        /* <DEDUP_REMOVED lines=19> */
.L_x_179:
[----:B------:R-:W-:Y:S01]  /*42e0*/  FMNMX.FTZ R11, R226, R11, !PT ;  /* 0x0000000be20b7209 */ /* 0x000fe20007810000 */
[----:B------:R-:W2:Y:S01]  /*42f0*/  LDCU UR5, c[0x0][0x45c] ;  /* 0x00008b80ff0577ac */ /* 0x000ea20008000800 */
[----:B------:R-:W-:Y:S02]  /*4300*/  FMNMX3.FTZ R9, R9, R42, R8, !PT ;  /* 0x0000002a09097276 */ /* 0x000fe40007810008 */
[----:B------:R-:W-:Y:S01]  /*4310*/  FSEL R208, R59, -INF , !P6 ;  /* 0xff8000003bd07808 */ /* 0x000fe20007000000 */
[----:B------:R-:W-:Y:S01]  /*4320*/  UISETP.GT.U32.AND UP0, UPT, UR27, UR14, UPT ;  /* 0x0000000e1b00728c */ /* 0x000fe2000bf04070 */
[----:B------:R-:W-:Y:S02]  /*4330*/  ISETP.GT.AND P0, PT, R37, R20, PT ;  /* 0x000000142500720c */ /* 0x000fe40003f04270 */
[----:B------:R-:W-:Y:S02]  /*4340*/  ISETP.GE.AND P6, PT, R20, R221, PT ;  /* 0x000000dd1400720c */ /* 0x000fe40003fc6270 */
[----:B------:R-:W-:Y:S01]  /*4350*/  FMNMX3.FTZ R9, R9, R12, R14, !PT ;  /* 0x0000000c09097276 */ /* 0x000fe2000781000e */
[----:B------:R-:W3:Y:S01]  /*4360*/  SHFL.BFLY PT, R20, R11, 0x2, 0x1f ;  /* 0x0c401f000b147f89 */ /* 0x000ee200000e0000 */
[----:B------:R-:W-:-:S02]  /*4370*/  FSEL R54, R54, -INF , !P5 ;  /* 0xff80000036367808 */ /* 0x000fc40006800000 */
[----:B------:R-:W-:Y:S02]  /*4380*/  FMNMX3.FTZ R9, R9, R28, R236, !PT ;  /* 0x0000001c09097276 */ /* 0x000fe400078100ec */
[----:B------:R-:W-:Y:S02]  /*4390*/  ISETP.GT.AND P5, PT, R37, R36, PT ;  /* 0x000000242500720c */ /* 0x000fe40003fa4270 */
[----:B------:R-:W-:Y:S02]  /*43a0*/  FSEL R55, R55, -INF , !P3 ;  /* 0xff80000037377808 */ /* 0x000fe40005800000 */
[----:B------:R-:W-:Y:S02]  /*43b0*/  FSEL R66, R66, -INF , !P0 ;  /* 0xff80000042427808 */ /* 0x000fe40004000000 */
[----:B------:R-:W-:Y:S02]  /*43c0*/  FSEL R218, R54, -INF , !P4 ;  /* 0xff80000036da7808 */ /* 0x000fe40006000000 */
[----:B------:R-:W-:-:S02]  /*43d0*/  FMNMX3.FTZ R9, R9, R206, R234, !PT ;  /* 0x000000ce09097276 */ /* 0x000fc400078100ea */
[----:B------:R-:W-:Y:S02]  /*43e0*/  ISETP.GE.AND P3, PT, R36, R221, PT ;  /* 0x000000dd2400720c */ /* 0x000fe40003f66270 */
[----:B------:R-:W-:Y:S02]  /*43f0*/  FSEL R67, R67, -INF , !P5 ;  /* 0xff80000043437808 */ /* 0x000fe40006800000 */
[----:B------:R-:W-:Y:S02]  /*4400*/  FSEL R214, R55, -INF , !P2 ;  /* 0xff80000037d67808 */ /* 0x000fe40005000000 */
[----:B------:R-:W-:Y:S02]  /*4410*/  FSEL R212, R66, -INF , !P6 ;  /* 0xff80000042d47808 */ /* 0x000fe40007000000 */
[----:B------:R-:W-:Y:S02]  /*4420*/  FMNMX3.FTZ R9, R9, R208, R218, !PT ;  /* 0x000000d009097276 */ /* 0x000fe400078100da */
[----:B------:R-:W-:-:S02]  /*4430*/  FSEL R210, R67, -INF , !P3 ;  /* 0xff80000043d27808 */ /* 0x000fc40005800000 */
[----:B------:R-:W-:Y:S02]  /*4440*/  FMNMX3.FTZ R5, R9, R214, R212, !PT ;  /* 0x000000d609057276 */ /* 0x000fe400078100d4 */
[----:B---3--:R-:W-:Y:S02]  /*4450*/  FMNMX.FTZ R11, R11, R20, !PT ;  /* 0x000000140b0b7209 */ /* 0x008fe40007810000 */
[----:B------:R-:W-:Y:S02]  /*4460*/  FMNMX.FTZ R5, R210, R5, !PT ;  /* 0x00000005d2057209 */ /* 0x000fe40007810000 */
[----:B------:R-:W-:Y:S01]  /*4470*/  LOP3.LUT R166, R79, 0x200, R178, 0xf8, !PT ;  /* 0x000002004fa67812 */ /* 0x000fe200078ef8b2 */
[----:B------:R-:W3:Y:S03]  /*4480*/  SHFL.BFLY PT, R164, R11, 0x1, 0x1f ;  /* 0x0c201f000ba47f89 */ /* 0x000ee600000e0000 */
[----:B------:R-:W-:Y:S01]  /*4490*/  LEA R166, R166, UR6, 0x1 ;  /* 0x00000006a6a67c11 */ /* 0x000fe2000f8e08ff */
[----:B------:R-:W4:Y:S03]  /*44a0*/  SHFL.BFLY PT, R20, R5, 0x2, 0x1f ;  /* 0x0c401f0005147f89 */ /* 0x000f2600000e0000 */
[-C--:B------:R-:W-:Y:S01]  /*44b0*/  IADD3 R204, PT, PT, R77, R166.reuse, RZ ;  /* 0x000000a64dcc7210 */ /* 0x080fe20007ffe0ff */
[----:B------:R-:W-:Y:S01]  /*44c0*/  LDSM.16.MT88.4 R156, [R166+0x10000] ;  /* 0x01000000a69c783b */ /* 0x000fe20000004200 */
[----:B------:R-:W-:-:S02]  /*44d0*/  IADD3 R203, PT, PT, R185, R166, RZ ;  /* 0x000000a6b9cb7210 */ /* 0x000fc40007ffe0ff */
[----:B------:R-:W-:Y:S01]  /*44e0*/  IADD3 R213, PT, PT, R185, R166, RZ ;  /* 0x000000a6b9d57210 */ /* 0x000fe20007ffe0ff */
[----:B------:R-:W-:Y:S01]  /*44f0*/  LDSM.16.MT88.4 R148, [R204+0x10000] ;  /* 0x01000000cc94783b */ /* 0x000fe20000004200 */
[----:B------:R-:W-:-:S03]  /*4500*/  IADD3 R199, PT, PT, R77, R203, RZ ;  /* 0x000000cb4dc77210 */ /* 0x000fc60007ffe0ff */
[----:B------:R-:W-:Y:S04]  /*4510*/  LDSM.16.MT88.4 R48, [R204+0x12000] ;  /* 0x01200000cc30783b */ /* 0x000fe80000004200 */
[----:B------:R-:W-:Y:S01]  /*4520*/  LDSM.16.MT88.4 R80, [R204+0x14000] ;  /* 0x01400000cc50783b */ /* 0x000fe20000004200 */
[----:B---3--:R-:W-:-:S03]  /*4530*/  FMNMX.FTZ R164, R11, R164, !PT ;  /* 0x000000a40ba47209 */ /* 0x008fc60007810000 */
[----:B------:R-:W-:Y:S01]  /*4540*/  LDSM.16.MT88.4 R112, [R204+0x16000] ;  /* 0x01600000cc70783b */ /* 0x000fe20000004200 */
[----:B----4-:R-:W-:Y:S01]  /*4550*/  FMNMX.FTZ R20, R5, R20, !PT ;  /* 0x0000001405147209 */ /* 0x010fe20007810000 */
[C---:B--2---:R-:W-:Y:S01]  /*4560*/  FMUL.FTZ R211, R164.reuse, UR5 ;  /* 0x00000005a4d37c20 */ /* 0x044fe20008410000 */
[----:B------:R-:W-:Y:S01]  /*4570*/  FSETP.NEU.FTZ.AND P0, PT, R164, -INF , PT ;  /* 0xff800000a400780b */ /* 0x000fe20003f1d000 */
[----:B------:R-:W-:Y:S03]  /*4580*/  LDSM.16.MT88.4 R140, [R203+0x10000] ;  /* 0x01000000cb8c783b */ /* 0x000fe60000004200 */
[----:B------:R-:W-:Y:S01]  /*4590*/  FSEL R211, R211, RZ, P0 ;  /* 0x000000ffd3d37208 */ /* 0x000fe20000000000 */
[----:B-1----:R-:W1:Y:S04]  /*45a0*/  SHFL.BFLY PT, R3, R20, 0x1, 0x1f ;  /* 0x0c201f0014037f89 */ /* 0x002e6800000e0000 */
[--C-:B------:R-:W-:Y:S01]  /*45b0*/  FFMA.FTZ R198, R6, UR5, -R211.reuse ;  /* 0x0000000506c67c23 */ /* 0x100fe200080108d3 */
[--C-:B------:R-:W-:Y:S01]  /*45c0*/  FFMA.FTZ R197, R40, UR5, -R211.reuse ;  /* 0x0000000528c57c23 */ /* 0x100fe200080108d3 */
[--C-:B------:R-:W-:Y:S01]  /*45d0*/  FFMA.FTZ R194, R46, UR5, -R211.reuse ;  /* 0x000000052ec27c23 */ /* 0x100fe200080108d3 */
[--C-:B------:R-:W-:Y:S01]  /*45e0*/  FFMA.FTZ R193, R68, UR5, -R211.reuse ;  /* 0x0000000544c17c23 */ /* 0x100fe200080108d3 */
[----:B------:R-:W2:Y:S01]  /*45f0*/  LDSM.16.MT88.4 R132, [R199+0x10000] ;  /* 0x01000000c784783b */ /* 0x000ea20000004200 */
[--C-:B------:R-:W-:Y:S01]  /*4600*/  FFMA.FTZ R179, R10, UR5, -R211.reuse ;  /* 0x000000050ab37c23 */ /* 0x100fe200080108d3 */
[----:B------:R-:W-:Y:S01]  /*4610*/  MUFU.EX2 R198, R198 ;  /* 0x000000c600c67308 */ /* 0x000fe20000000800 */
[--C-:B------:R-:W-:Y:S01]  /*4620*/  FFMA.FTZ R190, R30, UR5, -R211.reuse ;  /* 0x000000051ebe7c23 */ /* 0x100fe200080108d3 */
[----:B------:R-:W-:Y:S01]  /*4630*/  LDSM.16.MT88.4 R56, [R203+0x12000] ;  /* 0x01200000cb38783b */ /* 0x000fe20000004200 */
[--C-:B------:R-:W-:Y:S01]  /*4640*/  FFMA.FTZ R189, R16, UR5, -R211.reuse ;  /* 0x0000000510bd7c23 */ /* 0x100fe200080108d3 */
[--C-:B------:R-:W-:Y:S01]  /*4650*/  FFMA.FTZ R184, R18, UR5, -R211.reuse ;  /* 0x0000000512b87c23 */ /* 0x100fe200080108d3 */
[--C-:B------:R-:W-:Y:S01]  /*4660*/  FFMA.FTZ R200, R200, UR5, -R211.reuse ;  /* 0x00000005c8c87c23 */ /* 0x100fe200080108d3 */
[----:B------:R-:W-:Y:S01]  /*4670*/  LDSM.16.MT88.4 R64, [R199+0x12000] ;  /* 0x01200000c740783b */ /* 0x000fe20000004200 */
[--C-:B------:R-:W-:Y:S01]  /*4680*/  FFMA.FTZ R201, R240, UR5, -R211.reuse ;  /* 0x00000005f0c97c23 */ /* 0x100fe200080108d3 */
[----:B------:R-:W3:Y:S01]  /*4690*/  MUFU.EX2 R197, R197 ;  /* 0x000000c500c57308 */ /* 0x000ee20000000800 */
[--C-:B------:R-:W-:Y:S01]  /*46a0*/  FFMA.FTZ R202, R202, UR5, -R211.reuse ;  /* 0x00000005caca7c23 */ /* 0x100fe200080108d3 */
[----:B------:R-:W-:Y:S01]  /*46b0*/  LDSM.16.MT88.4 R72, [R166+0x14000] ;  /* 0x01400000a648783b */ /* 0x000fe20000004200 */
[--C-:B------:R-:W-:Y:S01]  /*46c0*/  FFMA.FTZ R230, R230, UR5, -R211.reuse ;  /* 0x00000005e6e67c23 */ /* 0x100fe200080108d3 */
[--C-:B------:R-:W-:Y:S01]  /*46d0*/  FFMA.FTZ R215, R228, UR5, -R211.reuse ;  /* 0x00000005e4d77c23 */ /* 0x100fe200080108d3 */
[----:B------:R-:W-:Y:S01]  /*46e0*/  FFMA.FTZ R226, R226, UR5, -R211 ;  /* 0x00000005e2e27c23 */ /* 0x000fe200080108d3 */
[----:B-1----:R-:W-:Y:S01]  /*46f0*/  FMNMX.FTZ R3, R20, R3, !PT ;  /* 0x0000000314037209 */ /* 0x002fe20007810000 */
[----:B------:R-:W-:Y:S01]  /*4700*/  LDSM.16.MT88.4 R88, [R203+0x14000] ;  /* 0x01400000cb58783b */ /* 0x000fe20000004200 */
[----:B------:R-:W-:Y:S02]  /*4710*/  MUFU.EX2 R194, R194 ;  /* 0x000000c200c27308 */ /* 0x000fe40000000800 */
[C---:B------:R-:W-:Y:S01]  /*4720*/  FSETP.NEU.FTZ.AND P0, PT, R3.reuse, -INF , PT ;  /* 0xff8000000300780b */ /* 0x040fe20003f1d000 */
[----:B------:R-:W-:Y:S01]  /*4730*/  FMUL.FTZ R209, R3, UR5 ;  /* 0x0000000503d17c20 */ /* 0x000fe20008410000 */
[----:B------:R-:W-:Y:S04]  /*4740*/  LDSM.16.MT88.4 R96, [R199+0x14000] ;  /* 0x01400000c760783b */ /* 0x000fe80000004200 */
[----:B------:R-:W-:Y:S01]  /*4750*/  FSEL R209, R209, RZ, P0 ;  /* 0x000000ffd1d17208 */ /* 0x000fe20000000000 */
[----:B------:R-:W-:Y:S01]  /*4760*/  LDSM.16.MT88.4 R104, [R166+0x16000] ;  /* 0x01600000a668783b */ /* 0x000fe20000004200 */
[----:B------:R-:W1:Y:S01]  /*4770*/  MUFU.EX2 R193, R193 ;  /* 0x000000c100c17308 */ /* 0x000e620000000800 */
[----:B---3--:R-:W-:Y:S01]  /*4780*/  F2FP.BF16.F32.PACK_AB R128, R197, R198 ;  /* 0x000000c6c580723e */ /* 0x008fe200000010ff */
[----:B------:R-:W-:Y:S01]  /*4790*/  FADD.FTZ R197, R198, R197 ;  /* 0x000000c5c6c57221 */ /* 0x000fe20000010000 */
[--C-:B------:R-:W-:Y:S01]  /*47a0*/  FFMA.FTZ R196, R4, UR5, -R209.reuse ;  /* 0x0000000504c47c23 */ /* 0x100fe200080108d1 */
[--C-:B------:R-:W-:Y:S01]  /*47b0*/  FFMA.FTZ R195, R38, UR5, -R209.reuse ;  /* 0x0000000526c37c23 */ /* 0x100fe200080108d1 */
[--C-:B------:R-:W-:Y:S01]  /*47c0*/  FFMA.FTZ R192, R44, UR5, -R209.reuse ;  /* 0x000000052cc07c23 */ /* 0x100fe200080108d1 */
[--C-:B------:R-:W-:Y:S01]  /*47d0*/  FFMA.FTZ R191, R42, UR5, -R209.reuse ;  /* 0x000000052abf7c23 */ /* 0x100fe200080108d1 */
[----:B------:R-:W-:Y:S01]  /*47e0*/  LDSM.16.MT88.4 R120, [R203+0x16000] ;  /* 0x01600000cb78783b */ /* 0x000fe20000004200 */
[--C-:B------:R-:W-:Y:S01]  /*47f0*/  FFMA.FTZ R188, R8, UR5, -R209.reuse ;  /* 0x0000000508bc7c23 */ /* 0x100fe200080108d1 */
[----:B------:R-:W-:Y:S01]  /*4800*/  MUFU.EX2 R196, R196 ;  /* 0x000000c400c47308 */ /* 0x000fe20000000800 */
[--C-:B------:R-:W-:Y:S01]  /*4810*/  FFMA.FTZ R183, R12, UR5, -R209.reuse ;  /* 0x000000050cb77c23 */ /* 0x100fe200080108d1 */
[----:B------:R-:W3:Y:S01]  /*4820*/  LDSM.16.MT88.4 R40, [R166+0x12000] ;  /* 0x01200000a628783b */ /* 0x000ee20000004200 */
[--C-:B------:R-:W-:Y:S01]  /*4830*/  FFMA.FTZ R182, R14, UR5, -R209.reuse ;  /* 0x000000050eb67c23 */ /* 0x100fe200080108d1 */
[--C-:B------:R-:W-:Y:S01]  /*4840*/  FFMA.FTZ R177, R28, UR5, -R209.reuse ;  /* 0x000000051cb17c23 */ /* 0x100fe200080108d1 */
[--C-:B------:R-:W-:Y:S01]  /*4850*/  FFMA.FTZ R205, R236, UR5, -R209.reuse ;  /* 0x00000005eccd7c23 */ /* 0x100fe200080108d1 */
[----:B------:R-:W4:Y:S01]  /*4860*/  LDSM.16.MT88.4 R4, [R199+0x16000] ;  /* 0x01600000c704783b */ /* 0x000f220000004200 */
[--C-:B------:R-:W-:Y:S01]  /*4870*/  FFMA.FTZ R206, R206, UR5, -R209.reuse ;  /* 0x00000005cece7c23 */ /* 0x100fe200080108d1 */
[----:B------:R-:W5:Y:S01]  /*4880*/  MUFU.EX2 R195, R195 ;  /* 0x000000c300c37308 */ /* 0x000f620000000800 */
[----:B-1----:R-:W-:Y:S01]  /*4890*/  F2FP.BF16.F32.PACK_AB R130, R193, R194 ;  /* 0x000000c2c182723e */ /* 0x002fe200000010ff */
[----:B------:R-:W1:Y:S01]  /*48a0*/  LDSM.16.MT88.4 R8, [R204+0x10800] ;  /* 0x01080000cc08783b */ /* 0x000e620000004200 */
[--C-:B------:R-:W-:Y:S01]  /*48b0*/  FFMA.FTZ R207, R234, UR5, -R209.reuse ;  /* 0x00000005eacf7c23 */ /* 0x100fe200080108d1 */
[--C-:B------:R-:W-:Y:S01]  /*48c0*/  FFMA.FTZ R208, R208, UR5, -R209.reuse ;  /* 0x00000005d0d07c23 */ /* 0x100fe200080108d1 */
[--C-:B------:R-:W-:Y:S01]  /*48d0*/  FFMA.FTZ R214, R214, UR5, -R209.reuse ;  /* 0x00000005d6d67c23 */ /* 0x100fe200080108d1 */
[----:B------:R-:W1:Y:S01]  /*48e0*/  LDSM.16.MT88.4 R16, [R204+0x12800] ;  /* 0x01280000cc10783b */ /* 0x000e620000004200 */
[--C-:B------:R-:W-:Y:S01]  /*48f0*/  FFMA.FTZ R212, R212, UR5, -R209.reuse ;  /* 0x00000005d4d47c23 */ /* 0x100fe200080108d1 */
[----:B------:R-:W-:Y:S01]  /*4900*/  MUFU.EX2 R192, R192 ;  /* 0x000000c000c07308 */ /* 0x000fe20000000800 */
[----:B------:R-:W-:Y:S01]  /*4910*/  FFMA.FTZ R231, R210, UR5, -R209 ;  /* 0x00000005d2e77c23 */ /* 0x000fe200080108d1 */
[----:B------:R-:W1:Y:S01]  /*4920*/  LDSM.16.MT88.4 R20, [R204+0x14800] ;  /* 0x01480000cc14783b */ /* 0x000e620000004200 */
[----:B------:R-:W-:-:S03]  /*4930*/  FADD.FTZ R194, R194, R197 ;  /* 0x000000c5c2c27221 */ /* 0x000fc60000010000 */
[----:B------:R-:W1:Y:S01]  /*4940*/  LDSM.16.MT88.4 R12, [R203+0x10800] ;  /* 0x01080000cb0c783b */ /* 0x000e620000004200 */
[----:B------:R-:W-:Y:S01]  /*4950*/  FADD.FTZ R193, R193, R194 ;  /* 0x000000c2c1c17221 */ /* 0x000fe20000010000 */
[----:B------:R-:W2:Y:S01]  /*4960*/  MUFU.EX2 R191, R191 ;  /* 0x000000bf00bf7308 */ /* 0x000ea20000000800 */
[----:B-----5:R-:W-:Y:S01]  /*4970*/  F2FP.BF16.F32.PACK_AB R129, R195, R196 ;  /* 0x000000c4c381723e */ /* 0x020fe200000010ff */
[----:B------:R-:W-:Y:S01]  /*4980*/  LDSM.16.MT88.4 R172, [R204+0x16800] ;  /* 0x01680000ccac783b */ /* 0x000fe20000004200 */
[----:B------:R-:W-:-:S03]  /*4990*/  FADD.FTZ R195, R196, R195 ;  /* 0x000000c3c4c37221 */ /* 0x000fc60000010000 */
[----:B------:R-:W-:Y:S02]  /*49a0*/  LDSM.16.MT88.4 R168, [R166+0x10800] ;  /* 0x01080000a6a8783b */ /* 0x000fe40000004200 */
[----:B------:R-:W-:Y:S02]  /*49b0*/  MUFU.EX2 R190, R190 ;  /* 0x000000be00be7308 */ /* 0x000fe40000000800 */
[----:B------:R-:W-:Y:S04]  /*49c0*/  LDSM.16.MT88.4 R32, [R199+0x10800] ;  /* 0x01080000c720783b */ /* 0x000fe80000004200 */
[----:B------:R-:W-:Y:S02]  /*49d0*/  LDSM.16.MT88.4 R28, [R203+0x12800] ;  /* 0x01280000cb1c783b */ /* 0x000fe40000004200 */
[----:B------:R-:W5:Y:S01]  /*49e0*/  MUFU.EX2 R189, R189 ;  /* 0x000000bd00bd7308 */ /* 0x000f620000000800 */
[----:B--2---:R-:W-:Y:S01]  /*49f0*/  F2FP.BF16.F32.PACK_AB R131, R191, R192 ;  /* 0x000000c0bf83723e */ /* 0x004fe200000010ff */
[----:B------:R-:W-:Y:S01]  /*4a00*/  LDSM.16.MT88.4 R24, [R199+0x12800] ;  /* 0x01280000c718783b */ /* 0x000fe20000004200 */
[----:B------:R-:W-:-:S04]  /*4a10*/  FADD.FTZ R192, R192, R195 ;  /* 0x000000c3c0c07221 */ /* 0x000fc80000010000 */
[----:B------:R-:W-:Y:S01]  /*4a20*/  FADD.FTZ R191, R191, R192 ;  /* 0x000000c0bfbf7221 */ /* 0x000fe20000010000 */
        /* <DEDUP_REMOVED lines=14> */
[----:B------:R-:W1:Y:S01]  /*4b10*/  MUFU.EX2 R201, R201 ;  /* 0x000000c900c97308 */ /* 0x000e620000000800 */
[C---:B------:R-:W-:Y:S07]  /*4b20*/  HMMA.16816.F32.BF16 R136, R128.reuse, R132, RZ ;  /* 0x000000848088723c */ /* 0x040fee00000418ff */
[----:B------:R-:W-:Y:S01]  /*4b30*/  MUFU.EX2 R202, R202 ;  /* 0x000000ca00ca7308 */ /* 0x000fe20000000800 */
[C---:B---3--:R-:W-:Y:S07]  /*4b40*/  HMMA.16816.F32.BF16 R36, R128.reuse, R40, RZ ;  /* 0x000000288024723c */ /* 0x048fee00000418ff */
        /* <DEDUP_REMOVED lines=31> */
[----:B----4-:R-:W-:Y:S01]  /*4d40*/  HMMA.16816.F32.BF16 R124, R128, R4, RZ ;  /* 0x00000004807c723c */ /* 0x010fe200000418ff */
        /* <DEDUP_REMOVED lines=17> */
[C---:B------:R-:W-:Y:S08]  /*4e60*/  HMMA.16816.F32.BF16 R76, R4.reuse, R20, R76 ;  /* 0x00000014044c723c */ /* 0x040ff0000004184c */
[C---:B------:R-:W-:Y:S01]  /*4e70*/  HMMA.16816.F32.BF16 R80, R4.reuse, R22, R80 ;  /* 0x000000160450723c */ /* 0x040fe20000041850 */
[----:B------:R-:W4:Y:S07]  /*4e80*/  LDSM.16.MT88.4 R20, [R203+0x14800] ;  /* 0x01480000cb14783b */ /* 0x000f2e0000004200 */
[C---:B------:R-:W-:Y:S08]  /*4e90*/  HMMA.16816.F32.BF16 R144, R4.reuse, R12, R144 ;  /* 0x0000000c0490723c */ /* 0x040ff00000041890 */
[C---:B-1----:R-:W-:Y:S08]  /*4ea0*/  HMMA.16816.F32.BF16 R36, R4.reuse, R8, R36 ;  /* 0x000000080424723c */ /* 0x042ff00000041824 */
[C---:B------:R-:W-:Y:S01]  /*4eb0*/  HMMA.16816.F32.BF16 R40, R4.reuse, R10, R40 ;  /* 0x0000000a0428723c */ /* 0x040fe20000041828 */
[----:B------:R-:W1:Y:S07]  /*4ec0*/  LDSM.16.MT88.4 R8, [R166+0x16800] ;  /* 0x01680000a608783b */ /* 0x000e6e0000004200 */
[C---:B------:R-:W-:Y:S01]  /*4ed0*/  HMMA.16816.F32.BF16 R140, R4.reuse, R14, R140 ;  /* 0x0000000e048c723c */ /* 0x040fe2000004188c */
[----:B------:R-:W5:Y:S07]  /*4ee0*/  LDSM.16.MT88.4 R12, [R199+0x14800] ;  /* 0x01480000c70c783b */ /* 0x000f6e0000004200 */
[C---:B--2---:R-:W-:Y:S08]  /*4ef0*/  HMMA.16816.F32.BF16 R68, R4.reuse, R16, R68 ;  /* 0x000000100444723c */ /* 0x044ff00000041844 */
[C---:B------:R-:W-:Y:S01]  /*4f00*/  HMMA.16816.F32.BF16 R72, R4.reuse, R18, R72 ;  /* 0x000000120448723c */ /* 0x040fe20000041848 */
[----:B------:R2:W3:Y:S07]  /*4f10*/  LDSM.16.MT88.4 R16, [R203+0x16800] ;  /* 0x01680000cb10783b */ /* 0x0004ee0000004200 */
[C---:B----4-:R-:W-:Y:S08]  /*4f20*/  HMMA.16816.F32.BF16 R84, R4.reuse, R20, R84 ;  /* 0x000000140454723c */ /* 0x050ff00000041854 */
[C---:B------:R-:W-:Y:S01]  /*4f30*/  HMMA.16816.F32.BF16 R88, R4.reuse, R22, R88 ;  /* 0x000000160458723c */ /* 0x040fe20000041858 */
[----:B------:R-:W4:Y:S07]  /*4f40*/  LDSM.16.MT88.4 R20, [R199+0x16800] ;  /* 0x01680000c714783b */ /* 0x000f2e0000004200 */
[----:B-1----:R-:W-:Y:S01]  /*4f50*/  HMMA.16816.F32.BF16 R100, R4, R8, R100 ;  /* 0x000000080464723c */ /* 0x002fe20000041864 */
[----:B--2---:R-:W-:-:S06]  /*4f60*/  FFMA.FTZ R203, R238, UR5, -R211 ;  /* 0x00000005eecb7c23 */ /* 0x004fcc00080108d3 */
[----:B------:R-:W1:Y:S01]  /*4f70*/  MUFU.EX2 R203, R203 ;  /* 0x000000cb00cb7308 */ /* 0x000e620000000800 */
[C---:B------:R-:W-:Y:S01]  /*4f80*/  HMMA.16816.F32.BF16 R104, R4.reuse, R10, R104 ;  /* 0x0000000a0468723c */ /* 0x040fe20000041868 */
[----:B------:R-:W2:Y:S07]  /*4f90*/  LDSM.16.MT88.4 R8, [R204+0x13000] ;  /* 0x01300000cc08783b */ /* 0x000eae0000004200 */
[C---:B-----5:R-:W-:Y:S08]  /*4fa0*/  HMMA.16816.F32.BF16 R92, R4.reuse, R12, R92 ;  /* 0x0000000c045c723c */ /* 0x060ff0000004185c */
[C---:B------:R-:W-:Y:S01]  /*4fb0*/  HMMA.16816.F32.BF16 R96, R4.reuse, R14, R96 ;  /* 0x0000000e0460723c */ /* 0x040fe20000041860 */
[----:B------:R-:W5:Y:S07]  /*4fc0*/  LDSM.16.MT88.4 R12, [R204+0x11000] ;  /* 0x01100000cc0c783b */ /* 0x000f6e0000004200 */
        /* <DEDUP_REMOVED lines=18> */
[C---:B----4-:R-:W-:Y:S08]  /*50f0*/  HMMA.16816.F32.BF16 R124, R4.reuse, R20, R124 ;  /* 0x00000014047c723c */ /* 0x050ff0000004187c */
[----:B------:R-:W-:Y:S01]  /*5100*/  HMMA.16816.F32.BF16 R128, R4, R22, R128 ;  /* 0x000000160480723c */ /* 0x000fe20000041880 */
[----:B------:R-:W-:Y:S01]  /*5110*/  F2FP.BF16.F32.PACK_AB R4, R201, R200 ;  /* 0x000000c8c904723e */ /* 0x000fe200000010ff */
[----:B------:R4:W3:Y:S01]  /*5120*/  LDSM.16.MT88.4 R20, [R213+0x13000] ;  /* 0x01300000d514783b */ /* 0x0008e20000004200 */
[----:B------:R-:W-:Y:S01]  /*5130*/  F2FP.BF16.F32.PACK_AB R5, R206, R205 ;  /* 0x000000cdce05723e */ /* 0x000fe200000010ff */
[----:B------:R-:W-:Y:S01]  /*5140*/  FADD.FTZ R200, R200, R179 ;  /* 0x000000b3c8c87221 */ /* 0x000fe20000010000 */
[----:B-1----:R-:W-:-:S02]  /*5150*/  F2FP.BF16.F32.PACK_AB R6, R203, R202 ;  /* 0x000000cacb06723e */ /* 0x002fc400000010ff */
[----:B------:R-:W-:Y:S01]  /*5160*/  F2FP.BF16.F32.PACK_AB R7, R208, R207 ;  /* 0x000000cfd007723e */ /* 0x000fe200000010ff */
[----:B------:R-:W-:-:S06]  /*5170*/  FADD.FTZ R201, R201, R200 ;  /* 0x000000c8c9c97221 */ /* 0x000fcc0000010000 */
[C---:B--2---:R-:W-:Y:S08]  /*5180*/  HMMA.16816.F32.BF16 R44, R4.reuse, R8, R44 ;  /* 0x00000008042c723c */ /* 0x044ff0000004182c */
[----:B------:R-:W-:Y:S01]  /*5190*/  HMMA.16816.F32.BF16 R48, R4, R10, R48 ;  /* 0x0000000a0430723c */ /* 0x000fe20000041830 */
[----:B------:R-:W1:Y:S01]  /*51a0*/  LDSM.16.MT88.4 R8, [R166+0x13000] ;  /* 0x01300000a608783b */ /* 0x000e620000004200 */
[----:B----4-:R-:W-:Y:S01]  /*51b0*/  FFMA.FTZ R213, R232, UR5, -R211 ;  /* 0x00000005e8d57c23 */ /* 0x010fe200080108d3 */
[----:B------:R-:W-:Y:S01]  /*51c0*/  FFMA.FTZ R211, R218, UR5, -R209 ;  /* 0x00000005dad37c23 */ /* 0x000fe200080108d1 */
[----:B------:R-:W-:-:S04]  /*51d0*/  IADD3 R209, PT, PT, R185, R166, RZ ;  /* 0x000000a6b9d17210 */ /* 0x000fc80007ffe0ff */
[C---:B-----5:R-:W-:Y:S01]  /*51e0*/  HMMA.16816.F32.BF16 R152, R4.reuse, R12, R152 ;  /* 0x0000000c0498723c */ /* 0x060fe20000041898 */
[----:B------:R-:W2:Y:S07]  /*51f0*/  MUFU.EX2 R213, R213 ;  /* 0x000000d500d57308 */ /* 0x000eae0000000800 */
[C---:B------:R-:W-:Y:S01]  /*5200*/  HMMA.16816.F32.BF16 R148, R4.reuse, R14, R148 ;  /* 0x0000000e0494723c */ /* 0x040fe20000041894 */
[----:B------:R-:W4:Y:S01]  /*5210*/  LDSM.16.MT88.4 R12, [R166+0x11000] ;  /* 0x01100000a60c783b */ /* 0x000f220000004200 */
[----:B------:R-:W5:Y:S06]  /*5220*/  MUFU.EX2 R211, R211 ;  /* 0x000000d300d37308 */ /* 0x000f6c0000000800 */
[C---:B---3--:R-:W-:Y:S08]  /*5230*/  HMMA.16816.F32.BF16 R76, R4.reuse, R16, R76 ;  /* 0x00000010044c723c */ /* 0x048ff0000004184c */
[C---:B------:R-:W-:Y:S01]  /*5240*/  HMMA.16816.F32.BF16 R80, R4.reuse, R18, R80 ;  /* 0x000000120450723c */ /* 0x040fe20000041850 */
[----:B------:R-:W3:Y:S07]  /*5250*/  LDSM.16.MT88.4 R16, [R199+0x13000] ;  /* 0x01300000c710783b */ /* 0x000eee0000004200 */
[C---:B------:R-:W-:Y:S08]  /*5260*/  HMMA.16816.F32.BF16 R52, R4.reuse, R20, R52 ;  /* 0x000000140434723c */ /* 0x040ff00000041834 */
[C---:B-1----:R-:W-:Y:S08]  /*5270*/  HMMA.16816.F32.BF16 R36, R4.reuse, R8, R36 ;  /* 0x000000080424723c */ /* 0x042ff00000041824 */
[C---:B------:R-:W-:Y:S01]  /*5280*/  HMMA.16816.F32.BF16 R40, R4.reuse, R10, R40 ;  /* 0x0000000a0428723c */ /* 0x040fe20000041828 */
[----:B------:R-:W1:Y:S07]  /*5290*/  LDSM.16.MT88.4 R8, [R166+0x17000] ;  /* 0x01700000a608783b */ /* 0x000e6e0000004200 */
[C---:B----4-:R-:W-:Y:S08]  /*52a0*/  HMMA.16816.F32.BF16 R160, R4.reuse, R12, R160 ;  /* 0x0000000c04a0723c */ /* 0x050ff000000418a0 */
[C---:B------:R-:W-:Y:S01]  /*52b0*/  HMMA.16816.F32.BF16 R156, R4.reuse, R14, R156 ;  /* 0x0000000e049c723c */ /* 0x040fe2000004189c */
[----:B------:R-:W4:Y:S07]  /*52c0*/  LDSM.16.MT88.4 R12, [R199+0x15000] ;  /* 0x01500000c70c783b */ /* 0x000f2e0000004200 */
[C---:B---3--:R-:W-:Y:S08]  /*52d0*/  HMMA.16816.F32.BF16 R60, R4.reuse, R16, R60 ;  /* 0x00000010043c723c */ /* 0x048ff0000004183c */
[C---:B------:R-:W-:Y:S01]  /*52e0*/  HMMA.16816.F32.BF16 R64, R4.reuse, R18, R64 ;  /* 0x000000120440723c */ /* 0x040fe20000041840 */
[----:B------:R-:W3:Y:S07]  /*52f0*/  LDSM.16.MT88.4 R16, [R199+0x17000] ;  /* 0x01700000c710783b */ /* 0x000eee0000004200 */
[C---:B------:R-:W-:Y:S01]  /*5300*/  HMMA.16816.F32.BF16 R56, R4.reuse, R22, R56 ;  /* 0x000000160438723c */ /* 0x040fe20000041838 */
[----:B------:R-:W2:Y:S07]  /*5310*/  LDSM.16.MT88.4 R20, [R166+0x15000] ;  /* 0x01500000a614783b */ /* 0x000eae0000004200 */
        /* <DEDUP_REMOVED lines=24> */
[C---:B--2---:R-:W-:Y:S08]  /*54a0*/  HMMA.16816.F32.BF16 R68, R4.reuse, R20, R68 ;  /* 0x000000140444723c */ /* 0x044ff00000041844 */
[----:B------:R-:W-:Y:S01]  /*54b0*/  HMMA.16816.F32.BF16 R72, R4, R22, R72 ;  /* 0x000000160448723c */ /* 0x000fe20000041848 */
[----:B------:R-:W-:Y:S01]  /*54c0*/  F2FP.BF16.F32.PACK_AB R4, R230, R213 ;  /* 0x000000d5e604723e */ /* 0x000fe200000010ff */
[----:B------:R-:W2:Y:S01]  /*54d0*/  LDSM.16.MT88.4 R20, [R204+0x15800] ;  /* 0x01580000cc14783b */ /* 0x000ea20000004200 */
[----:B-----5:R-:W-:-:S02]  /*54e0*/  F2FP.BF16.F32.PACK_AB R5, R214, R211 ;  /* 0x000000d3d605723e */ /* 0x020fc400000010ff */
[----:B------:R-:W-:Y:S02]  /*54f0*/  F2FP.BF16.F32.PACK_AB R6, R226, R215 ;  /* 0x000000d7e206723e */ /* 0x000fe400000010ff */
[----:B------:R-:W-:-:S07]  /*5500*/  F2FP.BF16.F32.PACK_AB R7, R231, R212 ;  /* 0x000000d4e707723e */ /* 0x000fce00000010ff */
        /* <DEDUP_REMOVED lines=9> */
[C---:B--2---:R-:W-:Y:S08]  /*55a0*/  HMMA.16816.F32.BF16 R76, R4.reuse, R20, R76 ;  /* 0x00000014044c723c */ /* 0x044ff0000004184c */
[C---:B-1----:R-:W-:Y:S08]  /*55b0*/  HMMA.16816.F32.BF16 R160, R4.reuse, R8, R160 ;  /* 0x0000000804a0723c */ /* 0x042ff000000418a0 */
[C---:B------:R-:W-:Y:S01]  /*55c0*/  HMMA.16816.F32.BF16 R156, R4.reuse, R10, R156 ;  /* 0x0000000a049c723c */ /* 0x040fe2000004189c */
[----:B------:R-:W1:Y:S07]  /*55d0*/  LDSM.16.MT88.4 R8, [R166+0x17800] ;  /* 0x01780000a608783b */ /* 0x000e6e0000004200 */
[C---:B------:R-:W-:Y:S01]  /*55e0*/  HMMA.16816.F32.BF16 R80, R4.reuse, R22, R80 ;  /* 0x000000160450723c */ /* 0x040fe20000041850 */
[----:B------:R-:W2:Y:S07]  /*55f0*/  LDSM.16.MT88.4 R20, [R199+0x13800] ;  /* 0x01380000c714783b */ /* 0x000eae0000004200 */
[C---:B----4-:R-:W-:Y:S08]  /*5600*/  HMMA.16816.F32.BF16 R144, R4.reuse, R12, R144 ;  /* 0x0000000c0490723c */ /* 0x050ff00000041890 */
[C---:B------:R-:W-:Y:S01]  /*5610*/  HMMA.16816.F32.BF16 R140, R4.reuse, R14, R140 ;  /* 0x0000000e048c723c */ /* 0x040fe2000004188c */
[----:B------:R-:W4:Y:S07]  /*5620*/  LDSM.16.MT88.4 R12, [R199+0x15800] ;  /* 0x01580000c70c783b */ /* 0x000f2e0000004200 */
        /* <DEDUP_REMOVED lines=30> */
[C---:B--2---:R-:W-:Y:S08]  /*5810*/  HMMA.16816.F32.BF16 R60, R4.reuse, R20, R60 ;  /* 0x00000014043c723c */ /* 0x044ff0000004183c */
[C---:B------:R-:W-:Y:S08]  /*5820*/  HMMA.16816.F32.BF16 R64, R4.reuse, R22, R64 ;  /* 0x000000160440723c */ /* 0x040ff00000041840 */
[C---:B----4-:R-:W-:Y:S08]  /*5830*/  HMMA.16816.F32.BF16 R92, R4.reuse, R12, R92 ;  /* 0x0000000c045c723c */ /* 0x050ff0000004185c */
[C---:B------:R-:W-:Y:S08]  /*5840*/  HMMA.16816.F32.BF16 R96, R4.reuse, R14, R96 ;  /* 0x0000000e0460723c */ /* 0x040ff00000041860 */
[C---:B------:R-:W-:Y:S08]  /*5850*/  HMMA.16816.F32.BF16 R104, R4.reuse, R10, R104 ;  /* 0x0000000a0468723c */ /* 0x040ff00000041868 */
[C---:B---3--:R-:W-:Y:S08]  /*5860*/  HMMA.16816.F32.BF16 R124, R4.reuse, R16, R124 ;  /* 0x00000010047c723c */ /* 0x048ff0000004187c */
[----:B------:R-:W-:Y:S01]  /*5870*/  HMMA.16816.F32.BF16 R128, R4, R18, R128 ;  /* 0x000000120480723c */ /* 0x000fe20000041880 */
[----:B------:R-:W-:-:S04]  /*5880*/  NOP ;  /* 0x0000000000007918 */ /* 0x000fc80000000000 */
[----:B------:R-:W-:-:S15]  /*5890*/  BRA.U !UP0, `(.L_x_180) ;  /* 0x0000003d084c7547 */ /* 0x000fde000b800000 */
[----:B------:R-:W1:Y:S01]  /*58a0*/  LDCU.64 UR10, c[0x0][0x3c0] ;  /* 0x00007800ff0a77ac */ /* 0x000e620008000a00 */
[----:B------:R-:W-:Y:S01]  /*58b0*/  IADD3 R6, P0, PT, R167, UR22, RZ ;  /* 0x00000016a7067c10 */ /* 0x000fe2000ff1e0ff */
[----:B------:R-:W-:-:S04]  /*58c0*/  DEPBAR.LE SB0, 0x0 ;  /* 0x000080000000791a */ /* 0x000fc80000000000 */
[----:B------:R-:W2:Y:S01]  /*58d0*/  LDCU.64 UR4, c[0x0][0x3d8] ;  /* 0x00007b00ff0477ac */ /* 0x000ea20008000a00 */
[--C-:B------:R-:W-:Y:S01]  /*58e0*/  SHF.R.U32.HI R0, RZ, 0x3, R180.reuse ;  /* 0x00000003ff007819 */ /* 0x100fe200000116b4 */
[----:B------:R-:W-:Y:S01]  /*58f0*/  IMAD.X R7, RZ, RZ, UR20, P0 ;  /* 0x00000014ff077e24 */ /* 0x000fe200080e06ff */
[----:B------:R-:W-:Y:S01]  /*5900*/  LOP3.LUT R165, R186, 0x1f8, RZ, 0xc0, !PT ;  /* 0x000001f8baa57812 */ /* 0x000fe200078ec0ff */
[----:B------:R-:W3:Y:S01]  /*5910*/  LDCU.64 UR8, c[0x0][0x390] ;  /* 0x00007200ff0877ac */ /* 0x000ee20008000a00 */
[----:B------:R-:W-:Y:S01]  /*5920*/  IMAD.SHL.U32 R240, R180, 0x20, RZ ;  /* 0x00000020b4f07824 */ /* 0x000fe200078e00ff */
[--C-:B------:R-:W-:Y:S01]  /*5930*/  SHF.R.U32.HI R181, RZ, 0x1, R180.reuse ;  /* 0x00000001ffb57819 */ /* 0x100fe200000116b4 */
[----:B------:R-:W-:Y:S01]  /*5940*/  IMAD.IADD R184, R220, 0x1, R185 ;  /* 0x00000001dcb87824 */ /* 0x000fe200078e02b9 */
[----:B------:R-:W-:Y:S01]  /*5950*/  USHF.R.S32.HI UR21, URZ, 0x1f, UR18 ;  /* 0x0000001fff157899 */ /* 0x000fe20008011412 */
[----:B------:R-:W-:Y:S01]  /*5960*/  LOP3.LUT R165, R165, 0x38, R180, 0x78, !PT ;  /* 0x00000038a5a57812 */ /* 0x000fe200078e78b4 */
[----:B------:R-:W-:Y:S01]  /*5970*/  UIADD3 UR27, UPT, UPT, UR19, -0x2, URZ ;  /* 0xfffffffe131b7890 */ /* 0x000fe2000fffe0ff */
[----:B------:R-:W-:Y:S01]  /*5980*/  SEL R183, R216, 0xffffffe0, !P1 ;  /* 0xffffffe0d8b77807 */ /* 0x000fe20004800000 */
[C---:B-1----:R-:W-:Y:S01]  /*5990*/  IMAD R2, R0.reuse, UR11, RZ ;  /* 0x0000000b00027c24 */ /* 0x042fe2000f8e02ff */
[----:B------:R-:W-:Y:S01]  /*59a0*/  USHF.L.U32 UR25, UR10, 0x4, URZ ;  /* 0x000000040a197899 */ /* 0x000fe200080006ff */
[----:B------:R-:W-:Y:S01]  /*59b0*/  IMAD.WIDE.U32 R6, R0, UR10, R6 ;  /* 0x0000000a00067c25 */ /* 0x000fe2000f8e0006 */
[----:B------:R-:W-:Y:S01]  /*59c0*/  UIMAD.WIDE.U32 UR34, UR27, UR10, URZ ;  /* 0x0000000a1b2272a5 */ /* 0x000fe2000f8e00ff */
[----:B------:R-:W-:Y:S01]  /*59d0*/  LOP3.LUT R165, R165, 0x1e00, R186, 0xf8, !PT ;  /* 0x00001e00a5a57812 */ /* 0x000fe200078ef8ba */
[----:B------:R-:W-:Y:S01]  /*59e0*/  UIMAD UR24, UR27, UR11, URZ ;  /* 0x0000000b1b1872a4 */ /* 0x000fe2000f8e02ff */
[----:B------:R-:W-:Y:S01]  /*59f0*/  IMAD.IADD R7, R7, 0x1, R2 ;  /* 0x0000000107077824 */ /* 0x000fe200078e0202 */
[----:B--2---:R-:W-:Y:S01]  /*5a00*/  UIMAD UR21, UR21, UR4, URZ ;  /* 0x00000004151572a4 */ /* 0x004fe2000f8e02ff */
[----:B------:R-:W-:Y:S01]  /*5a10*/  IMAD.U32 R4, RZ, RZ, UR4 ;  /* 0x00000004ff047e24 */ /* 0x000fe2000f8e00ff */
[----:B------:R-:W-:Y:S01]  /*5a20*/  UIADD3 UR24, UPT, UPT, UR35, UR24, URZ ;  /* 0x0000001823187290 */ /* 0x000fe2000fffe0ff */
[----:B------:R-:W-:Y:S01]  /*5a30*/  LEA R182, R165, UR6, 0x1 ;  /* 0x00000006a5b67c11 */ /* 0x000fe2000f8e08ff */
[----:B------:R-:W-:Y:S01]  /*5a40*/  UIMAD UR30, UR18, UR5, UR21 ;  /* 0x00000005121e72a4 */ /* 0x000fe2000f8e0215 */
[----:B------:R-:W-:Y:S01]  /*5a50*/  IMAD.WIDE.U32 R4, R4, UR18, R6 ;  /* 0x0000001204047c25 */ /* 0x000fe2000f8e0006 */
[----:B------:R-:W-:Y:S01]  /*5a60*/  USHF.L.U64.HI UR23, UR10, 0x4, UR11 ;  /* 0x000000040a177899 */ /* 0x000fe2000801020b */
[----:B------:R-:W-:Y:S01]  /*5a70*/  LOP3.LUT R7, R178, 0x200, RZ, 0xc0, !PT ;  /* 0x00000200b2077812 */ /* 0x000fe200078ec0ff */
[----:B------:R-:W-:Y:S01]  /*5a80*/  ULEA UR21, UP0, UR34, UR25, 0x6 ;  /* 0x0000001922157291 */ /* 0x000fe2000f8030ff */
[----:B------:R-:W-:Y:S01]  /*5a90*/  IMAD.U32 R6, RZ, RZ, UR34 ;  /* 0x00000022ff067e24 */ /* 0x000fe2000f8e00ff */
[----:B------:R-:W-:Y:S01]  /*5aa0*/  BAR.SYNC.DEFER_BLOCKING 0x0 ;  /* 0x0000000000007b1d */ /* 0x000fe20000010000 */
[----:B------:R-:W-:Y:S01]  /*5ab0*/  VIADD R11, R5, UR30 ;  /* 0x0000001e050b7c36 */ /* 0x000fe20008000000 */
[C---:B---3--:R-:W-:Y:S01]  /*5ac0*/  LEA R13, P0, R4.reuse, UR8, 0x1 ;  /* 0x00000008040d7c11 */ /* 0x048fe2000f8008ff */
[----:B------:R-:W-:Y:S01]  /*5ad0*/  ULEA.HI.X UR5, UR34, UR23, UR24, 0x6, UP0 ;  /* 0x0000001722057291 */ /* 0x000fe200080f3418 */
[----:B------:R-:W-:Y:S01]  /*5ae0*/  IMAD.U32 R10, RZ, RZ, UR21 ;  /* 0x00000015ff0a7e24 */ /* 0x000fe2000f8e00ff */
[----:B------:R-:W-:Y:S01]  /*5af0*/  LOP3.LUT R240, R7, 0x7c00, R240, 0xf8, !PT ;  /* 0x00007c0007f07812 */ /* 0x000fe200078ef8f0 */
[----:B------:R-:W-:Y:S01]  /*5b00*/  ULEA UR26, UP0, UR10, UR21, 0x5 ;  /* 0x000000150a1a7291 */ /* 0x000fe2000f8028ff */
[----:B------:R-:W-:Y:S01]  /*5b10*/  LEA.HI.X R11, R4, UR9, R11, 0x1, P0 ;  /* 0x00000009040b7c11 */ /* 0x000fe200080f0c0b */
[----:B------:R-:W-:Y:S01]  /*5b20*/  IMAD.U32 R4, RZ, RZ, UR24 ;  /* 0x00000018ff047e24 */ /* 0x000fe2000f8e00ff */
[----:B------:R-:W-:Y:S01]  /*5b30*/  UIADD3 UR24, UP1, UPT, UR21, UR25, URZ ;  /* 0x0000001915187290 */ /* 0x000fe2000ff3e0ff */
[C---:B------:R-:W-:Y:S01]  /*5b40*/  LEA R16, P0, R6.reuse, R13, 0x7 ;  /* 0x0000000d06107211 */ /* 0x040fe200078038ff */
[----:B------:R-:W-:Y:S01]  /*5b50*/  IMAD.U32 R9, RZ, RZ, UR5 ;  /* 0x00000005ff097e24 */ /* 0x000fe2000f8e00ff */
[----:B------:R-:W-:Y:S01]  /*5b60*/  LOP3.LUT R7, R181, 0x8, RZ, 0xc0, !PT ;  /* 0x00000008b5077812 */ /* 0x000fe200078ec0ff */
[----:B------:R-:W-:Y:S01]  /*5b70*/  UIADD3.X UR23, UPT, UPT, UR5, UR23, URZ, UP1, !UPT ;  /* 0x0000001705177290 */ /* 0x000fe20008ffe4ff */
[----:B------:R-:W-:Y:S01]  /*5b80*/  LEA.HI.X R17, R6, R11, R4, 0x7, P0 ;  /* 0x0000000b06117211 */ /* 0x000fe200000f3c04 */
[----:B------:R-:W-:Y:S01]  /*5b90*/  IMAD.U32 R8, RZ, RZ, UR24 ;  /* 0x00000018ff087e24 */ /* 0x000fe2000f8e00ff */
[-C--:B------:R-:W-:Y:S01]  /*5ba0*/  LEA R14, P3, R10, R13.reuse, 0x1 ;  /* 0x0000000d0a0e7211 */ /* 0x080fe200078608ff */
[----:B------:R-:W-:Y:S01]  /*5bb0*/  ULEA.HI.X UR25, UR10, UR5, UR11, 0x5, UP0 ;  /* 0x000000050a197291 */ /* 0x000fe200080f2c0b */
[----:B------:R-:W-:Y:S01]  /*5bc0*/  LOP3.LUT R240, R240, R176, R7, 0xf6, !PT ;  /* 0x000000b0f0f07212 */ /* 0x000fe200078ef607 */
[----:B------:R-:W-:Y:S01]  /*5bd0*/  IMAD.U32 R7, RZ, RZ, UR35 ;  /* 0x00000023ff077e24 */ /* 0x000fe2000f8e00ff */
[----:B------:R-:W-:Y:S01]  /*5be0*/  LEA R12, P2, R8, R13, 0x1 ;  /* 0x0000000d080c7211 */ /* 0x000fe200078408ff */
[----:B------:R-:W-:Y:S01]  /*5bf0*/  IMAD.U32 R6, RZ, RZ, UR26 ;  /* 0x0000001aff067e24 */ /* 0x000fe2000f8e00ff */
[----:B------:R-:W-:Y:S01]  /*5c00*/  LEA.HI.X R15, R10, R11, R9, 0x1, P3 ;  /* 0x0000000b0a0f7211 */ /* 0x000fe200018f0c09 */
[----:B------:R-:W-:Y:S01]  /*5c10*/  IMAD.U32 R7, RZ, RZ, UR23 ;  /* 0x00000017ff077e24 */ /* 0x000fe2000f8e00ff */
[----:B------:R-:W-:Y:S01]  /*5c20*/  @!PT LDS RZ, [RZ] ;  /* 0x00000000fffff984 */ /* 0x000fe20000000800 */
[----:B------:R-:W-:Y:S01]  /*5c30*/  @!PT LDS RZ, [RZ] ;  /* 0x00000000fffff984 */ /* 0x000fe20000000800 */
[----:B------:R-:W-:Y:S01]  /*5c40*/  @!PT LDS RZ, [RZ] ;  /* 0x00000000fffff984 */ /* 0x000fe20000000800 */
[----:B------:R-:W-:Y:S01]  /*5c50*/  LDGSTS.E.BYPASS.LTC128B.128 [R182+0x10000], desc[UR16][R16.64] ;  /* 0x1000000010b67fae */ /* 0x000fe2000b981a10 */
[----:B------:R-:W-:Y:S01]  /*5c60*/  IMAD.U32 R5, RZ, RZ, UR25 ;  /* 0x00000019ff057e24 */ /* 0x000fe2000f8e00ff */
[----:B------:R-:W-:Y:S01]  /*5c70*/  LEA R4, P0, R6, R13, 0x1 ;  /* 0x0000000d06047211 */ /* 0x000fe200078008ff */
[----:B------:R-:W-:Y:S01]  /*5c80*/  IMAD.IADD R187, R220, 0x1, R183 ;  /* 0x00000001dcbb7824 */ /* 0x000fe200078e02b7 */
[----:B------:R-:W-:Y:S01]  /*5c90*/  LDGSTS.E.BYPASS.LTC128B.128 [R182+0x12000], desc[UR16][R16.64+0x80] ;  /* 0x1200008010b67fae */ /* 0x000fe2000b981a10 */
[-C--:B------:R-:W-:Y:S01]  /*5ca0*/  LEA.HI.X R13, R8, R11.reuse, R7, 0x1, P2 ;  /* 0x0000000b080d7211 */ /* 0x080fe200010f0c07 */
[----:B------:R-:W-:Y:S01]  /*5cb0*/  UISETP.GT.U32.AND UP0, UPT, UR27, UR14, UPT ;  /* 0x0000000e1b00728c */ /* 0x000fe2000bf04070 */
[----:B------:R-:W-:Y:S01]  /*5cc0*/  LEA.HI.X R5, R6, R11, R5, 0x1, P0 ;  /* 0x0000000b06057211 */ /* 0x000fe200000f0c05 */
[----:B------:R-:W-:Y:S01]  /*5cd0*/  LDGSTS.E.BYPASS.LTC128B.128 [R182+0x14000], desc[UR16][R16.64+0x100] ;  /* 0x1400010010b67fae */ /* 0x000fe2000b981a10 */
[----:B------:R-:W-:-:S03]  /*5ce0*/  LEA R240, R240, UR6, 0x1 ;  /* 0x00000006f0f07c11 */ /* 0x000fc6000f8e08ff */
[----:B------:R1:W-:Y:S02]  /*5cf0*/  LDGSTS.E.BYPASS.LTC128B.128 [R182+0x16000], desc[UR16][R16.64+0x180] ;  /* 0x1600018010b67fae */ /* 0x0003e4000b981a10 */
[--C-:B------:R-:W-:Y:S02]  /*5d00*/  IMAD.IADD R219, R183, 0x1, R240.reuse ;  /* 0x00000001b7db7824 */ /* 0x100fe400078e02f0 */
[----:B------:R-:W-:Y:S01]  /*5d10*/  LDGSTS.E.BYPASS.LTC128B.128 [R182+0x10800], desc[UR16][R14.64] ;  /* 0x108000000eb67fae */ /* 0x000fe2000b981a10 */
[----:B------:R-:W-:Y:S02]  /*5d20*/  IMAD.IADD R218, R185, 0x1, R240 ;  /* 0x00000001b9da7824 */ /* 0x000fe400078e02f0 */
[C---:B------:R-:W-:Y:S01]  /*5d30*/  IMAD.IADD R185, R183.reuse, 0x1, R184 ;  /* 0x00000001b7b97824 */ /* 0x040fe200078e02b8 */
[----:B------:R-:W-:Y:S01]  /*5d40*/  LDGSTS.E.BYPASS.LTC128B.128 [R182+0x12800], desc[UR16][R14.64+0x80] ;  /* 0x128000800eb67fae */ /* 0x000fe2000b981a10 */
[----:B------:R-:W-:-:S03]  /*5d50*/  IMAD.IADD R217, R183, 0x1, R218 ;  /* 0x00000001b7d97824 */ /* 0x000fc600078e02da */
[----:B------:R-:W-:Y:S04]  /*5d60*/  LDGSTS.E.BYPASS.LTC128B.128 [R182+0x14800], desc[UR16][R14.64+0x100] ;  /* 0x148001000eb67fae */ /* 0x000fe8000b981a10 */
        /* <DEDUP_REMOVED lines=10> */
[----:B------:R-:W3:Y:S04]  /*5e10*/  LDSM.16.M88.4 R24, [R220+0x8000] ;  /* 0x00800000dc18783b */ /* 0x000ee80000000200 */
[----:B------:R-:W4:Y:S04]  /*5e20*/  LDSM.16.M88.4 R200, [R220+0x8800] ;  /* 0x00880000dcc8783b */ /* 0x000f280000000200 */
[----:B------:R-:W5:Y:S04]  /*5e30*/  LDSM.16.M88.4 R192, [R220+0x9000] ;  /* 0x00900000dcc0783b */ /* 0x000f680000000200 */
[----:B------:R-:W5:Y:S04]  /*5e40*/  LDSM.16.M88.4 R32, [R220+0x9800] ;  /* 0x00980000dc20783b */ /* 0x000f680000000200 */
[----:B------:R-:W-:Y:S04]  /*5e50*/  LDSM.16.M88.4 R8, [R219] ;  /* 0x00000000db08783b */ /* 0x000fe80000000200 */
[----:B------:R-:W5:Y:S04]  /*5e60*/  LDSM.16.M88.4 R20, [R187+0x8000] ;  /* 0x00800000bb14783b */ /* 0x000f680000000200 */
[----:B-1----:R-:W1:Y:S04]  /*5e70*/  LDSM.16.M88.4 R16, [R187+0x8800] ;  /* 0x00880000bb10783b */ /* 0x002e680000000200 */
[----:B--2---:R-:W2:Y:S04]  /*5e80*/  LDSM.16.M88.4 R4, [R187+0x9000] ;  /* 0x00900000bb04783b */ /* 0x004ea80000000200 */
[----:B------:R-:W2:Y:S04]  /*5e90*/  LDSM.16.M88.4 R208, [R187+0x9800] ;  /* 0x00980000bbd0783b */ /* 0x000ea80000000200 */
[----:B------:R-:W-:Y:S01]  /*5ea0*/  LDSM.16.M88.4 R28, [R218] ;  /* 0x00000000da1c783b */ /* 0x000fe20000000200 */
[C---:B---3--:R-:W-:Y:S03]  /*5eb0*/  HMMA.16816.F32.BF16 R12, R176.reuse, R24, RZ ;  /* 0x00000018b00c723c */ /* 0x048fe600000418ff */
[----:B------:R-:W3:Y:S04]  /*5ec0*/  LDSM.16.M88.4 R168, [R184+0x8000] ;  /* 0x00800000b8a8783b */ /* 0x000ee80000000200 */
[----:B------:R-:W-:Y:S01]  /*5ed0*/  LDSM.16.M88.4 R172, [R184+0x9800] ;  /* 0x00980000b8ac783b */ /* 0x000fe20000000200 */
[C---:B------:R-:W-:Y:S03]  /*5ee0*/  HMMA.16816.F32.BF16 R24, R176.reuse, R26, RZ ;  /* 0x0000001ab018723c */ /* 0x040fe600000418ff */
[----:B------:R-:W-:Y:S04]  /*5ef0*/  LDSM.16.M88.4 R212, [R185+0x9000] ;  /* 0x00900000b9d4783b */ /* 0x000fe80000000200 */
[----:B------:R-:W-:Y:S01]  /*5f00*/  LDSM.16.M88.4 R244, [R187+0xe000] ;  /* 0x00e00000bbf4783b */ /* 0x000fe20000000200 */
[C---:B----4-:R-:W-:Y:S03]  /*5f10*/  HMMA.16816.F32.BF16 R204, R176.reuse, R200, RZ ;  /* 0x000000c8b0cc723c */ /* 0x050fe600000418ff */
[----:B------:R-:W-:Y:S04]  /*5f20*/  LDSM.16.M88.4 R236, [R220+0xe800] ;  /* 0x00e80000dcec783b */ /* 0x000fe80000000200 */
[----:B------:R-:W0:Y:S01]  /*5f30*/  LDGDEPBAR ;  /* 0x00000000000079af */ /* 0x000e220000000000 */
[C---:B-----5:R-:W-:Y:S08]  /*5f40*/  HMMA.16816.F32.BF16 R196, R176.reuse, R192, RZ ;  /* 0x000000c0b0c4723c */ /* 0x060ff000000418ff */
[C---:B------:R-:W-:Y:S08]  /*5f50*/  HMMA.16816.F32.BF16 R200, R176.reuse, R202, RZ ;  /* 0x000000cab0c8723c */ /* 0x040ff000000418ff */
[C---:B------:R-:W-:Y:S08]  /*5f60*/  HMMA.16816.F32.BF16 R192, R176.reuse, R194, RZ ;  /* 0x000000c2b0c0723c */ /* 0x040ff000000418ff */
[C---:B------:R-:W-:Y:S08]  /*5f70*/  HMMA.16816.F32.BF16 R188, R176.reuse, R32, RZ ;  /* 0x00000020b0bc723c */ /* 0x040ff000000418ff */
[----:B------:R-:W-:Y:S01]  /*5f80*/  HMMA.16816.F32.BF16 R176, R176, R34, RZ ;  /* 0x00000022b0b0723c */ /* 0x000fe200000418ff */
[----:B------:R-:W4:Y:S07]  /*5f90*/  LDSM.16.M88.4 R32, [R184+0x8800] ;  /* 0x00880000b820783b */ /* 0x000f2e0000000200 */
[C---:B------:R-:W-:Y:S08]  /*5fa0*/  HMMA.16816.F32.BF16 R12, R8.reuse, R20, R12 ;  /* 0x00000014080c723c */ /* 0x040ff0000004180c */
[C---:B------:R-:W-:Y:S01]  /*5fb0*/  HMMA.16816.F32.BF16 R24, R8.reuse, R22, R24 ;  /* 0x000000160818723c */ /* 0x040fe20000041818 */
[----:B------:R-:W5:Y:S07]  /*5fc0*/  LDSM.16.M88.4 R20, [R184+0x9000] ;  /* 0x00900000b814783b */ /* 0x000f6e0000000200 */
[C---:B-1----:R-:W-:Y:S08]  /*5fd0*/  HMMA.16816.F32.BF16 R204, R8.reuse, R16, R204 ;  /* 0x0000001008cc723c */ /* 0x042ff000000418cc */
[C---:B------:R-:W-:Y:S01]  /*5fe0*/  HMMA.16816.F32.BF16 R200, R8.reuse, R18, R200 ;  /* 0x0000001208c8723c */ /* 0x040fe200000418c8 */
[----:B------:R-:W-:Y:S07]  /*5ff0*/  LDSM.16.M88.4 R16, [R185+0x8000] ;  /* 0x00800000b910783b */ /* 0x000fee0000000200 */
[C---:B--2---:R-:W-:Y:S08]  /*6000*/  HMMA.16816.F32.BF16 R196, R8.reuse, R4, R196 ;  /* 0x0000000408c4723c */ /* 0x044ff000000418c4 */
[C---:B------:R-:W-:Y:S01]  /*6010*/  HMMA.16816.F32.BF16 R192, R8.reuse, R6, R192 ;  /* 0x0000000608c0723c */ /* 0x040fe200000418c0 */
[----:B------:R-:W1:Y:S07]  /*6020*/  LDSM.16.M88.4 R4, [R217] ;  /* 0x00000000d904783b */ /* 0x000e6e0000000200 */
        /* <DEDUP_REMOVED lines=9> */
[----:B------:R-:W-:Y:S07]  /*60c0*/  LDSM.16.M88.4 R32, [R220+0xa000] ;  /* 0x00a00000dc20783b */ /* 0x000fee0000000200 */
[C---:B-----5:R-:W-:Y:S08]  /*60d0*/  HMMA.16816.F32.BF16 R196, R28.reuse, R20, R196 ;  /* 0x000000141cc4723c */ /* 0x060ff000000418c4 */
[C---:B------:R-:W-:Y:S01]  /*60e0*/  HMMA.16816.F32.BF16 R192, R28.reuse, R22, R192 ;  /* 0x000000161cc0723c */ /* 0x040fe200000418c0 */
[----:B------:R-:W4:Y:S07]  /*60f0*/  LDSM.16.M88.4 R20, [R240+0x2000] ;  /* 0x00200000f014783b */ /* 0x000f2e0000000200 */
[C---:B------:R-:W-:Y:S08]  /*6100*/  HMMA.16816.F32.BF16 R188, R28.reuse, R172, R188 ;  /* 0x000000ac1cbc723c */ /* 0x040ff000000418bc */
[----:B------:R-:W-:Y:S01]  /*6110*/  HMMA.16816.F32.BF16 R176, R28, R174, R176 ;  /* 0x000000ae1cb0723c */ /* 0x000fe200000418b0 */
[----:B------:R-:W5:Y:S04]  /*6120*/  LDSM.16.M88.4 R172, [R220+0xb000] ;  /* 0x00b00000dcac783b */ /* 0x000f680000000200 */
[----:B------:R-:W5:Y:S03]  /*6130*/  LDSM.16.M88.4 R28, [R220+0xb800] ;  /* 0x00b80000dc1c783b */ /* 0x000f660000000200 */
        /* <DEDUP_REMOVED lines=16> */
[C---:B------:R-:W-:Y:S08]  /*6240*/  HMMA.16816.F32.BF16 R204, R20.reuse, R208, R204 ;  /* 0x000000d014cc723c */ /* 0x040ff000000418cc */
[C---:B------:R-:W-:Y:S01]  /*6250*/  HMMA.16816.F32.BF16 R200, R20.reuse, R210, R200 ;  /* 0x000000d214c8723c */ /* 0x040fe200000418c8 */
[----:B------:R-:W-:Y:S07]  /*6260*/  LDSM.16.M88.4 R208, [R185+0xa800] ;  /* 0x00a80000b9d0783b */ /* 0x000fee0000000200 */
[C---:B-----5:R-:W-:Y:S08]  /*6270*/  HMMA.16816.F32.BF16 R196, R20.reuse, R172, R196 ;  /* 0x000000ac14c4723c */ /* 0x060ff000000418c4 */
[C---:B------:R-:W-:Y:S01]  /*6280*/  HMMA.16816.F32.BF16 R192, R20.reuse, R174, R192 ;  /* 0x000000ae14c0723c */ /* 0x040fe200000418c0 */
[----:B------:R-:W-:Y:S07]  /*6290*/  LDSM.16.M88.4 R172, [R185+0xb000] ;  /* 0x00b00000b9ac783b */ /* 0x000fee0000000200 */
[C---:B------:R-:W-:Y:S08]  /*62a0*/  HMMA.16816.F32.BF16 R188, R20.reuse, R28, R188 ;  /* 0x0000001c14bc723c */ /* 0x040ff000000418bc */
[----:B------:R-:W-:Y:S01]  /*62b0*/  HMMA.16816.F32.BF16 R176, R20, R30, R176 ;  /* 0x0000001e14b0723c */ /* 0x000fe200000418b0 */
[----:B------:R-:W-:Y:S04]  /*62c0*/  LDSM.16.M88.4 R20, [R218+0x2000] ;  /* 0x00200000da14783b */ /* 0x000fe80000000200 */
[----:B------:R-:W5:Y:S03]  /*62d0*/  LDSM.16.M88.4 R28, [R184+0xa000] ;  /* 0x00a00000b81c783b */ /* 0x000f660000000200 */
        /* <DEDUP_REMOVED lines=16> */
[C---:B-1----:R-:W-:Y:S08]  /*63e0*/  HMMA.16816.F32.BF16 R204, R20.reuse, R8, R204 ;  /* 0x0000000814cc723c */ /* 0x042ff000000418cc */
[C---:B------:R-:W-:Y:S01]  /*63f0*/  HMMA.16816.F32.BF16 R200, R20.reuse, R10, R200 ;  /* 0x0000000a14c8723c */ /* 0x040fe200000418c8 */
[----:B------:R-:W-:Y:S04]  /*6400*/  LDSM.16.M88.4 R8, [R240+0x4000] ;  /* 0x00400000f008783b */ /* 0x000fe80000000200 */
[----:B------:R-:W-:Y:S03]  /*6410*/  LDSM.16.M88.4 R240, [R240+0x6000] ;  /* 0x00600000f0f0783b */ /* 0x000fe60000000200 */
[C---:B--2---:R-:W-:Y:S08]  /*6420*/  HMMA.16816.F32.BF16 R196, R20.reuse, R4, R196 ;  /* 0x0000000414c4723c */ /* 0x044ff000000418c4 */
[C---:B------:R-:W-:Y:S01]  /*6430*/  HMMA.16816.F32.BF16 R192, R20.reuse, R6, R192 ;  /* 0x0000000614c0723c */ /* 0x040fe200000418c0 */
[----:B------:R-:W1:Y:S07]  /*6440*/  LDSM.16.M88.4 R4, [R220+0xc000] ;  /* 0x00c00000dc04783b */ /* 0x000e6e0000000200 */
[C---:B------:R-:W-:Y:S08]  /*6450*/  HMMA.16816.F32.BF16 R188, R20.reuse, R212, R188 ;  /* 0x000000d414bc723c */ /* 0x040ff000000418bc */
[----:B------:R-:W-:Y:S01]  /*6460*/  HMMA.16816.F32.BF16 R176, R20, R214, R176 ;  /* 0x000000d614b0723c */ /* 0x000fe200000418b0 */
[----:B------:R-:W2:Y:S04]  /*6470*/  LDSM.16.M88.4 R20, [R220+0xd000] ;  /* 0x00d00000dc14783b */ /* 0x000ea80000000200 */
[----:B------:R-:W-:Y:S03]  /*6480*/  LDSM.16.M88.4 R212, [R220+0xf000] ;  /* 0x00f00000dcd4783b */ /* 0x000fe60000000200 */
[C---:B---3--:R-:W-:Y:S08]  /*6490*/  HMMA.16816.F32.BF16 R12, R16.reuse, R168, R12 ;  /* 0x000000a8100c723c */ /* 0x048ff0000004180c */
[C---:B------:R-:W-:Y:S01]  /*64a0*/  HMMA.16816.F32.BF16 R24, R16.reuse, R170, R24 ;  /* 0x000000aa1018723c */ /* 0x040fe20000041818 */
[----:B------:R-:W3:Y:S07]  /*64b0*/  LDSM.16.M88.4 R168, [R220+0xd800] ;  /* 0x00d80000dca8783b */ /* 0x000eee0000000200 */
[C---:B------:R-:W-:Y:S08]  /*64c0*/  HMMA.16816.F32.BF16 R204, R16.reuse, R208, R204 ;  /* 0x000000d010cc723c */ /* 0x040ff000000418cc */
[C---:B------:R-:W-:Y:S01]  /*64d0*/  HMMA.16816.F32.BF16 R200, R16.reuse, R210, R200 ;  /* 0x000000d210c8723c */ /* 0x040fe200000418c8 */
[----:B------:R-:W-:Y:S07]  /*64e0*/  LDSM.16.M88.4 R208, [R220+0xf800] ;  /* 0x00f80000dcd0783b */ /* 0x000fee0000000200 */
[C---:B------:R-:W-:Y:S08]  /*64f0*/  HMMA.16816.F32.BF16 R196, R16.reuse, R172, R196 ;  /* 0x000000ac10c4723c */ /* 0x040ff000000418c4 */
[C---:B------:R-:W-:Y:S01]  /*6500*/  HMMA.16816.F32.BF16 R192, R16.reuse, R174, R192 ;  /* 0x000000ae10c0723c */ /* 0x040fe200000418c0 */
[----:B------:R-:W-:Y:S07]  /*6510*/  LDSM.16.M88.4 R172, [R219+0x6000] ;  /* 0x00600000dbac783b */ /* 0x000fee0000000200 */
[C---:B----4-:R-:W-:Y:S08]  /*6520*/  HMMA.16816.F32.BF16 R188, R16.reuse, R28, R188 ;  /* 0x0000001c10bc723c */ /* 0x050ff000000418bc */
        /* <DEDUP_REMOVED lines=8> */
[----:B------:R-:W4:Y:S07]  /*65b0*/  LDSM.16.M88.4 R32, [R187+0xd000] ;  /* 0x00d00000bb20783b */ /* 0x000f2e0000000200 */
[C---:B--2---:R-:W-:Y:S08]  /*65c0*/  HMMA.16816.F32.BF16 R196, R8.reuse, R20, R196 ;  /* 0x0000001408c4723c */ /* 0x044ff000000418c4 */
[C---:B------:R-:W-:Y:S01]  /*65d0*/  HMMA.16816.F32.BF16 R192, R8.reuse, R22, R192 ;  /* 0x0000001608c0723c */ /* 0x040fe200000418c0 */
[----:B------:R-:W2:Y:S07]  /*65e0*/  LDSM.16.M88.4 R20, [R187+0xd800] ;  /* 0x00d80000bb14783b */ /* 0x000eae0000000200 */
[C---:B---3--:R-:W-:Y:S08]  /*65f0*/  HMMA.16816.F32.BF16 R188, R8.reuse, R168, R188 ;  /* 0x000000a808bc723c */ /* 0x048ff000000418bc */
        /* <DEDUP_REMOVED lines=8> */
[----:B------:R-:W3:Y:S07]  /*6680*/  LDSM.16.M88.4 R28, [R184+0xd000] ;  /* 0x00d00000b81c783b */ /* 0x000eee0000000200 */
[C---:B----4-:R-:W-:Y:S08]  /*6690*/  HMMA.16816.F32.BF16 R196, R4.reuse, R32, R196 ;  /* 0x0000002004c4723c */ /* 0x050ff000000418c4 */
[C---:B------:R-:W-:Y:S01]  /*66a0*/  HMMA.16816.F32.BF16 R192, R4.reuse, R34, R192 ;  /* 0x0000002204c0723c */ /* 0x040fe200000418c0 */
[----:B------:R-:W4:Y:S07]  /*66b0*/  LDSM.16.M88.4 R32, [R184+0xd800] ;  /* 0x00d80000b820783b */ /* 0x000f2e0000000200 */
[C---:B--2---:R-:W-:Y:S08]  /*66c0*/  HMMA.16816.F32.BF16 R188, R4.reuse, R20, R188 ;  /* 0x0000001404bc723c */ /* 0x044ff000000418bc */
[----:B------:R-:W-:Y:S01]  /*66d0*/  HMMA.16816.F32.BF16 R176, R4, R22, R176 ;  /* 0x0000001604b0723c */ /* 0x000fe200000418b0 */
[----:B------:R-:W-:Y:S04]  /*66e0*/  LDSM.16.M88.4 R4, [R217+0x4000] ;  /* 0x00400000d904783b */ /* 0x000fe80000000200 */
[----:B------:R-:W2:Y:S03]  /*66f0*/  LDSM.16.M88.4 R20, [R185+0xc000] ;  /* 0x00c00000b914783b */ /* 0x000ea60000000200 */
[C---:B-1----:R-:W-:Y:S08]  /*6700*/  HMMA.16816.F32.BF16 R204, R8.reuse, R16, R204 ;  /* 0x0000001008cc723c */ /* 0x042ff000000418cc */
[C---:B------:R-:W-:Y:S01]  /*6710*/  HMMA.16816.F32.BF16 R200, R8.reuse, R18, R200 ;  /* 0x0000001208c8723c */ /* 0x040fe200000418c8 */
[----:B------:R-:W1:Y:S07]  /*6720*/  LDSM.16.M88.4 R16, [R185+0xc800] ;  /* 0x00c80000b910783b */ /* 0x000e6e0000000200 */
[C---:B---3--:R-:W-:Y:S08]  /*6730*/  HMMA.16816.F32.BF16 R196, R8.reuse, R28, R196 ;  /* 0x0000001c08c4723c */ /* 0x048ff000000418c4 */
[C---:B------:R-:W-:Y:S01]  /*6740*/  HMMA.16816.F32.BF16 R192, R8.reuse, R30, R192 ;  /* 0x0000001e08c0723c */ /* 0x040fe200000418c0 */
[----:B------:R-:W3:Y:S07]  /*6750*/  LDSM.16.M88.4 R28, [R220+0xe000] ;  /* 0x00e00000dc1c783b */ /* 0x000eee0000000200 */
[C---:B------:R-:W-:Y:S08]  /*6760*/  HMMA.16816.F32.BF16 R12, R8.reuse, R168, R12 ;  /* 0x000000a8080c723c */ /* 0x040ff0000004180c */
[C---:B----4-:R-:W-:Y:S08]  /*6770*/  HMMA.16816.F32.BF16 R188, R8.reuse, R32, R188 ;  /* 0x0000002008bc723c */ /* 0x050ff000000418bc */
[C---:B------:R-:W-:Y:S01]  /*6780*/  HMMA.16816.F32.BF16 R176, R8.reuse, R34, R176 ;  /* 0x0000002208b0723c */ /* 0x040fe200000418b0 */
[----:B------:R-:W4:Y:S07]  /*6790*/  LDSM.16.M88.4 R32, [R185+0xd000] ;  /* 0x00d00000b920783b */ /* 0x000f2e0000000200 */
[----:B------:R-:W-:Y:S01]  /*67a0*/  HMMA.16816.F32.BF16 R24, R8, R170, R24 ;  /* 0x000000aa0818723c */ /* 0x000fe20000041818 */
[----:B------:R-:W5:Y:S04]  /*67b0*/  LDSM.16.M88.4 R8, [R185+0xd800] ;  /* 0x00d80000b908783b */ /* 0x000f680000000200 */
[----:B------:R-:W-:Y:S03]  /*67c0*/  LDSM.16.M88.4 R168, [R187+0xe800] ;  /* 0x00e80000bba8783b */ /* 0x000fe60000000200 */
[C---:B--2---:R-:W-:Y:S08]  /*67d0*/  HMMA.16816.F32.BF16 R12, R4.reuse, R20, R12 ;  /* 0x00000014040c723c */ /* 0x044ff0000004180c */
[C---:B-1----:R-:W-:Y:S08]  /*67e0*/  HMMA.16816.F32.BF16 R204, R4.reuse, R16, R204 ;  /* 0x0000001004cc723c */ /* 0x042ff000000418cc */
[C---:B------:R-:W-:Y:S01]  /*67f0*/  HMMA.16816.F32.BF16 R24, R4.reuse, R22, R24 ;  /* 0x000000160418723c */ /* 0x040fe20000041818 */
[----:B------:R-:W-:Y:S07]  /*6800*/  LDSM.16.M88.4 R20, [R218+0x6000] ;  /* 0x00600000da14783b */ /* 0x000fee0000000200 */
[----:B------:R-:W-:Y:S01]  /*6810*/  HMMA.16816.F32.BF16 R200, R4, R18, R200 ;  /* 0x0000001204c8723c */ /* 0x000fe200000418c8 */
[----:B------:R-:W1:Y:S07]  /*6820*/  LDSM.16.M88.4 R16, [R184+0xe000] ;  /* 0x00e00000b810783b */ /* 0x000e6e0000000200 */
[----:B---3--:R-:W-:Y:S08]  /*6830*/  HMMA.16816.F32.BF16 R12, R240, R28, R12 ;  /* 0x0000001cf00c723c */ /* 0x008ff0000004180c */
[C---:B----4-:R-:W-:Y:S08]  /*6840*/  HMMA.16816.F32.BF16 R196, R4.reuse, R32, R196 ;  /* 0x0000002004c4723c */ /* 0x050ff000000418c4 */
[----:B------:R-:W-:Y:S01]  /*6850*/  HMMA.16816.F32.BF16 R192, R4, R34, R192 ;  /* 0x0000002204c0723c */ /* 0x000fe200000418c0 */
[----:B------:R-:W-:Y:S07]  /*6860*/  LDSM.16.M88.4 R32, [R187+0xf000] ;  /* 0x00f00000bb20783b */ /* 0x000fee0000000200 */
[----:B------:R-:W-:Y:S01]  /*6870*/  HMMA.16816.F32.BF16 R24, R240, R30, R24 ;  /* 0x0000001ef018723c */ /* 0x000fe20000041818 */
[----:B------:R2:W-:Y:S07]  /*6880*/  LDSM.16.M88.4 R28, [R187+0xf800] ;  /* 0x00f80000bb1c783b */ /* 0x0005ee0000000200 */
[C---:B-----5:R-:W-:Y:S08]  /*6890*/  HMMA.16816.F32.BF16 R188, R4.reuse, R8, R188 ;  /* 0x0000000804bc723c */ /* 0x060ff000000418bc */
[----:B------:R-:W-:Y:S01]  /*68a0*/  HMMA.16816.F32.BF16 R176, R4, R10, R176 ;  /* 0x0000000a04b0723c */ /* 0x000fe200000418b0 */
[----:B------:R-:W-:Y:S04]  /*68b0*/  LDSM.16.M88.4 R8, [R217+0x6000] ;  /* 0x00600000d908783b */ /* 0x000fe80000000200 */
[----:B------:R-:W3:Y:S03]  /*68c0*/  LDSM.16.M88.4 R4, [R185+0xe000] ;  /* 0x00e00000b904783b */ /* 0x000ee60000000200 */
[----:B------:R-:W-:Y:S01]  /*68d0*/  HMMA.16816.F32.BF16 R12, R172, R244, R12 ;  /* 0x000000f4ac0c723c */ /* 0x000fe2000004180c */
[----:B--2---:R-:W-:-:S05]  /*68e0*/  IMAD.SHL.U32 R187, R180, 0x2, RZ ;  /* 0x00000002b4bb7824 */ /* 0x004fca00078e00ff */
[----:B------:R-:W-:Y:S02]  /*68f0*/  LOP3.LUT R187, R187, 0x6, RZ, 0xc0, !PT ;  /* 0x00000006bbbb7812 */ /* 0x000fe400078ec0ff */
[C---:B------:R-:W-:Y:S08]  /*6900*/  HMMA.16816.F32.BF16 R196, R240.reuse, R212, R196 ;  /* 0x000000d4f0c4723c */ /* 0x040ff000000418c4 */
[----:B------:R-:W-:Y:S01]  /*6910*/  HMMA.16816.F32.BF16 R192, R240, R214, R192 ;  /* 0x000000d6f0c0723c */ /* 0x000fe200000418c0 */
[----:B------:R-:W2:Y:S07]  /*6920*/  LDSM.16.M88.4 R212, [R184+0xe800] ;  /* 0x00e80000b8d4783b */ /* 0x000eae0000000200 */
[----:B------:R-:W-:Y:S08]  /*6930*/  HMMA.16816.F32.BF16 R24, R172, R246, R24 ;  /* 0x000000f6ac18723c */ /* 0x000ff00000041818 */
[----:B------:R-:W-:Y:S08]  /*6940*/  HMMA.16816.F32.BF16 R204, R240, R236, R204 ;  /* 0x000000ecf0cc723c */ /* 0x000ff000000418cc */
[----:B-1----:R-:W-:Y:S08]  /*6950*/  HMMA.16816.F32.BF16 R12, R20, R16, R12 ;  /* 0x00000010140c723c */ /* 0x002ff0000004180c */
[----:B------:R-:W-:Y:S08]  /*6960*/  HMMA.16816.F32.BF16 R200, R240, R238, R200 ;  /* 0x000000eef0c8723c */ /* 0x000ff000000418c8 */
[----:B------:R-:W-:Y:S01]  /*6970*/  HMMA.16816.F32.BF16 R24, R20, R18, R24 ;  /* 0x000000121418723c */ /* 0x000fe20000041818 */
[----:B------:R-:W1:Y:S07]  /*6980*/  LDSM.16.M88.4 R16, [R185+0xe800] ;  /* 0x00e80000b910783b */ /* 0x000e6e0000000200 */
[----:B------:R-:W-:Y:S08]  /*6990*/  HMMA.16816.F32.BF16 R204, R172, R168, R204 ;  /* 0x000000a8accc723c */ /* 0x000ff000000418cc */
[C---:B------:R-:W-:Y:S08]  /*69a0*/  HMMA.16816.F32.BF16 R188, R240.reuse, R208, R188 ;  /* 0x000000d0f0bc723c */ /* 0x040ff000000418bc */
[----:B------:R-:W-:Y:S08]  /*69b0*/  HMMA.16816.F32.BF16 R176, R240, R210, R176 ;  /* 0x000000d2f0b0723c */ /* 0x000ff000000418b0 */
[----:B---3--:R-:W-:Y:S08]  /*69c0*/  HMMA.16816.F32.BF16 R12, R8, R4, R12 ;  /* 0x00000004080c723c */ /* 0x008ff0000004180c */
[----:B------:R-:W-:Y:S01]  /*69d0*/  HMMA.16816.F32.BF16 R196, R172, R32, R196 ;  /* 0x00000020acc4723c */ /* 0x000fe200000418c4 */
[----:B------:R-:W-:-:S02]  /*69e0*/  IMAD.U32 R32, RZ, RZ, UR19 ;  /* 0x00000013ff207e24 */ /* 0x000fc4000f8e00ff */
[----:B------:R-:W-:Y:S02]  /*69f0*/  VIADD R33, R223, 0x8 ;  /* 0x00000008df217836 */ /* 0x000fe40000000000 */
[----:B------:R-:W-:-:S03]  /*6a00*/  IMAD R32, R32, 0x40, R187 ;  /* 0x0000004020207824 */ /* 0x000fc600078e02bb */
[----:B------:R-:W-:Y:S01]  /*6a10*/  HMMA.16816.F32.BF16 R200, R172, R170, R200 ;  /* 0x000000aaacc8723c */ /* 0x000fe200000418c8 */
[----:B------:R-:W-:-:S05]  /*6a20*/  VIADD R4, R32, 0xffffff80 ;  /* 0xffffff8020047836 */ /* 0x000fca0000000000 */
[----:B------:R-:W-:Y:S02]  /*6a30*/  ISETP.GT.AND P0, PT, R223, R4, PT ;  /* 0x00000004df00720c */ /* 0x000fe40003f04270 */
[----:B--2---:R-:W-:Y:S01]  /*6a40*/  HMMA.16816.F32.BF16 R204, R20, R212, R204 ;  /* 0x000000d414cc723c */ /* 0x004fe200000418cc */
[C---:B------:R-:W-:Y:S02]  /*6a50*/  ISETP.GE.AND P6, PT, R4.reuse, R222, PT ;  /* 0x000000de0400720c */ /* 0x040fe40003fc6270 */
[----:B------:R-:W-:Y:S02]  /*6a60*/  ISETP.GT.AND P4, PT, R33, R4, PT ;  /* 0x000000042100720c */ /* 0x000fe40003f84270 */
[----:B------:R-:W-:Y:S01]  /*6a70*/  ISETP.GE.AND P2, PT, R4, R221, PT ;  /* 0x000000dd0400720c */ /* 0x000fe20003f46270 */
[----:B------:R-:W-:Y:S01]  /*6a80*/  VIADD R4, R32, 0xffffff88 ;  /* 0xffffff8820047836 */ /* 0x000fe20000000000 */
[----:B------:R-:W-:Y:S01]  /*6a90*/  FSEL R12, R12, -INF , !P0 ;  /* 0xff8000000c0c7808 */ /* 0x000fe20004000000 */
[----:B------:R-:W-:Y:S01]  /*6aa0*/  HMMA.16816.F32.BF16 R188, R172, R28, R188 ;  /* 0x0000001cacbc723c */ /* 0x000fe200000418bc */
[----:B------:R-:W-:-:S02]  /*6ab0*/  FSEL R14, R14, -INF , !P4 ;  /* 0xff8000000e0e7808 */ /* 0x000fc40006000000 */
[----:B------:R-:W-:-:S05]  /*6ac0*/  ISETP.GT.AND P4, PT, R223, R4, PT ;  /* 0x00000004df00720c */ /* 0x000fca0003f84270 */
[----:B------:R-:W-:Y:S01]  /*6ad0*/  HMMA.16816.F32.BF16 R176, R172, R30, R176 ;  /* 0x0000001eacb0723c */ /* 0x000fe200000418b0 */
[----:B------:R-:W2:Y:S07]  /*6ae0*/  LDSM.16.M88.4 R28, [R184+0xf000] ;  /* 0x00f00000b81c783b */ /* 0x000eae0000000200 */
[----:B------:R-:W-:Y:S08]  /*6af0*/  HMMA.16816.F32.BF16 R24, R8, R6, R24 ;  /* 0x000000060818723c */ /* 0x000ff00000041818 */
[----:B------:R-:W-:Y:S01]  /*6b00*/  HMMA.16816.F32.BF16 R192, R172, R34, R192 ;  /* 0x00000022acc0723c */ /* 0x000fe200000418c0 */
[----:B------:R-:W-:Y:S01]  /*6b10*/  VIADD R34, R32, 0xffffff81 ;  /* 0xffffff8120227836 */ /* 0x000fe20000000000 */
[----:B------:R-:W-:Y:S01]  /*6b20*/  FSEL R35, R12, -INF , !P6 ;  /* 0xff8000000c237808 */ /* 0x000fe20007000000 */
[----:B------:R-:W-:-:S03]  /*6b30*/  VIADD R12, R32, 0xffffff89 ;  /* 0xffffff89200c7836 */ /* 0x000fc60000000000 */
[----:B------:R-:W-:Y:S02]  /*6b40*/  ISETP.GT.AND P5, PT, R223, R34, PT ;  /* 0x00000022df00720c */ /* 0x000fe40003fa4270 */
[C---:B------:R-:W-:Y:S01]  /*6b50*/  ISETP.GE.AND P3, PT, R34.reuse, R222, PT ;  /* 0x000000de2200720c */ /* 0x040fe20003f66270 */
[----:B------:R-:W-:Y:S01]  /*6b60*/  HMMA.16816.F32.BF16 R200, R20, R214, R200 ;  /* 0x000000d614c8723c */ /* 0x000fe200000418c8 */
[----:B------:R-:W-:Y:S02]  /*6b70*/  ISETP.GT.AND P6, PT, R33, R34, PT ;  /* 0x000000222100720c */ /* 0x000fe40003fc4270 */
[----:B------:R-:W-:Y:S02]  /*6b80*/  FSEL R13, R13, -INF , !P5 ;  /* 0xff8000000d0d7808 */ /* 0x000fe40006800000 */
[----:B------:R-:W-:Y:S02]  /*6b90*/  ISETP.GE.AND P0, PT, R34, R221, PT ;  /* 0x000000dd2200720c */ /* 0x000fe40003f06270 */
[----:B------:R-:W-:Y:S01]  /*6ba0*/  FSEL R34, R14, -INF , !P2 ;  /* 0xff8000000e227808 */ /* 0x000fe20005000000 */
[----:B-1----:R-:W-:Y:S01]  /*6bb0*/  HMMA.16816.F32.BF16 R204, R8, R16, R204 ;  /* 0x0000001008cc723c */ /* 0x002fe200000418cc */
[----:B------:R-:W-:Y:S01]  /*6bc0*/  ISETP.GE.AND P5, PT, R4, R222, PT ;  /* 0x000000de0400720c */ /* 0x000fe20003fa6270 */
[----:B------:R-:W-:Y:S01]  /*6bd0*/  VIADD R16, R32, 0xffffff90 ;  /* 0xffffff9020107836 */ /* 0x000fe20000000000 */
[----:B------:R-:W-:-:S02]  /*6be0*/  FSEL R217, R13, -INF , !P3 ;  /* 0xff8000000dd97808 */ /* 0x000fc40005800000 */
[----:B------:R-:W-:Y:S02]  /*6bf0*/  FSEL R15, R15, -INF , !P6 ;  /* 0xff8000000f0f7808 */ /* 0x000fe40007000000 */
[----:B------:R-:W-:Y:S01]  /*6c00*/  FSEL R219, R24, -INF , !P4 ;  /* 0xff80000018db7808 */ /* 0x000fe20006000000 */
[----:B--2---:R-:W-:Y:S01]  /*6c10*/  HMMA.16816.F32.BF16 R196, R20, R28, R196 ;  /* 0x0000001c14c4723c */ /* 0x004fe200000418c4 */
[----:B------:R-:W-:Y:S02]  /*6c20*/  ISETP.GE.AND P2, PT, R4, R221, PT ;  /* 0x000000dd0400720c */ /* 0x000fe40003f46270 */
[----:B------:R-:W-:Y:S02]  /*6c30*/  ISETP.GT.AND P3, PT, R33, R4, PT ;  /* 0x000000042100720c */ /* 0x000fe40003f64270 */
[----:B------:R-:W-:Y:S01]  /*6c40*/  ISETP.GT.AND P6, PT, R223, R12, PT ;  /* 0x0000000cdf00720c */ /* 0x000fe20003fc4270 */
[----:B------:R-:W1:Y:S01]  /*6c50*/  LDSM.16.M88.4 R4, [R185+0xf000] ;  /* 0x00f00000b904783b */ /* 0x000e620000000200 */
[----:B------:R-:W-:Y:S01]  /*6c60*/  FSEL R24, R15, -INF , !P0 ;  /* 0xff8000000f187808 */ /* 0x000fe20004000000 */
[----:B------:R-:W-:Y:S01]  /*6c70*/  HMMA.16816.F32.BF16 R200, R8, R18, R200 ;  /* 0x0000001208c8723c */ /* 0x000fe200000418c8 */
[----:B------:R-:W-:Y:S01]  /*6c80*/  FSEL R219, R219, -INF , !P5 ;  /* 0xff800000dbdb7808 */ /* 0x000fe20006800000 */
[----:B------:R-:W-:Y:S01]  /*6c90*/  VIADD R18, R32, 0xffffff98 ;  /* 0xffffff9820127836 */ /* 0x000fe20000000000 */
[----:B------:R-:W-:-:S02]  /*6ca0*/  ISETP.GE.AND P4, PT, R12, R222, PT ;  /* 0x000000de0c00720c */ /* 0x000fc40003f86270 */
[----:B------:R-:W-:Y:S02]  /*6cb0*/  ISETP.GE.AND P0, PT, R12, R221, PT ;  /* 0x000000dd0c00720c */ /* 0x000fe40003f06270 */
[----:B------:R-:W-:Y:S01]  /*6cc0*/  ISETP.GT.AND P5, PT, R33, R12, PT ;  /* 0x0000000c2100720c */ /* 0x000fe20003fa4270 */
[----:B------:R-:W-:Y:S01]  /*6cd0*/  HMMA.16816.F32.BF16 R192, R20, R30, R192 ;  /* 0x0000001e14c0723c */ /* 0x000fe200000418c0 */
[----:B------:R-:W-:Y:S01]  /*6ce0*/  FSEL R26, R26, -INF , !P3 ;  /* 0xff8000001a1a7808 */ /* 0x000fe20005800000 */
[----:B------:R-:W2:Y:S01]  /*6cf0*/  LDSM.16.M88.4 R12, [R184+0xf800] ;  /* 0x00f80000b80c783b */ /* 0x000ea20000000200 */
[----:B------:R-:W-:Y:S01]  /*6d00*/  FSEL R25, R25, -INF , !P6 ;  /* 0xff80000019197808 */ /* 0x000fe20007000000 */
[----:B------:R-:W-:Y:S01]  /*6d10*/  VIADD R30, R32, 0xffffff99 ;  /* 0xffffff99201e7836 */ /* 0x000fe20000000000 */
[----:B------:R-:W-:Y:S02]  /*6d20*/  FSEL R26, R26, -INF , !P2 ;  /* 0xff8000001a1a7808 */ /* 0x000fe40005000000 */
[----:B------:R-:W-:-:S02]  /*6d30*/  FSEL R25, R25, -INF , !P4 ;  /* 0xff80000019197808 */ /* 0x000fc40006000000 */
[----:B------:R-:W-:Y:S02]  /*6d40*/  ISETP.GT.AND P3, PT, R223, R16, PT ;  /* 0x00000010df00720c */ /* 0x000fe40003f64270 */
[C---:B------:R-:W-:Y:S02]  /*6d50*/  ISETP.GE.AND P6, PT, R16.reuse, R222, PT ;  /* 0x000000de1000720c */ /* 0x040fe40003fc6270 */
[----:B------:R-:W-:Y:S02]  /*6d60*/  ISETP.GE.AND P2, PT, R16, R221, PT ;  /* 0x000000dd1000720c */ /* 0x000fe40003f46270 */
[----:B------:R-:W-:Y:S01]  /*6d70*/  ISETP.GT.AND P4, PT, R33, R16, PT ;  /* 0x000000102100720c */ /* 0x000fe20003f84270 */
[----:B------:R-:W-:Y:S01]  /*6d80*/  VIADD R16, R32, 0xffffff91 ;  /* 0xffffff9120107836 */ /* 0x000fe20000000000 */
[----:B------:R-:W-:Y:S02]  /*6d90*/  FSEL R27, R27, -INF , !P5 ;  /* 0xff8000001b1b7808 */ /* 0x000fe40006800000 */
[----:B------:R-:W-:-:S02]  /*6da0*/  FSEL R204, R204, -INF , !P3 ;  /* 0xff800000cccc7808 */ /* 0x000fc40005800000 */
[----:B------:R-:W-:Y:S02]  /*6db0*/  ISETP.GT.AND P5, PT, R223, R16, PT ;  /* 0x00000010df00720c */ /* 0x000fe40003fa4270 */
[----:B------:R-:W-:Y:S02]  /*6dc0*/  ISETP.GE.AND P3, PT, R16, R222, PT ;  /* 0x000000de1000720c */ /* 0x000fe40003f66270 */
[----:B------:R-:W-:Y:S02]  /*6dd0*/  FSEL R206, R206, -INF , !P4 ;  /* 0xff800000cece7808 */ /* 0x000fe40006000000 */
[----:B------:R-:W-:Y:S02]  /*6de0*/  FSEL R205, R205, -INF , !P5 ;  /* 0xff800000cdcd7808 */ /* 0x000fe40006800000 */
[----:B------:R-:W-:Y:S01]  /*6df0*/  FSEL R28, R27, -INF , !P0 ;  /* 0xff8000001b1c7808 */ /* 0x000fe20004000000 */
[----:B-1----:R-:W-:Y:S01]  /*6e00*/  HMMA.16816.F32.BF16 R196, R8, R4, R196 ;  /* 0x0000000408c4723c */ /* 0x002fe200000418c4 */
[----:B------:R-:W-:Y:S01]  /*6e10*/  FSEL R215, R204, -INF , !P6 ;  /* 0xff800000ccd77808 */ /* 0x000fe20007000000 */
[----:B------:R-:W-:Y:S01]  /*6e20*/  VIADD R4, R32, 0xffffffa0 ;  /* 0xffffffa020047836 */ /* 0x000fe20000000000 */
[----:B------:R-:W-:-:S02]  /*6e30*/  FSEL R206, R206, -INF , !P2 ;  /* 0xff800000cece7808 */ /* 0x000fc40005000000 */
[----:B------:R-:W-:Y:S02]  /*6e40*/  FSEL R213, R205, -INF , !P3 ;  /* 0xff800000cdd57808 */ /* 0x000fe40005800000 */
[-C--:B------:R-:W-:Y:S01]  /*6e50*/  ISETP.GE.AND P0, PT, R16, R221.reuse, PT ;  /* 0x000000dd1000720c */ /* 0x080fe20003f06270 */
[----:B------:R-:W-:Y:S01]  /*6e60*/  HMMA.16816.F32.BF16 R192, R8, R6, R192 ;  /* 0x0000000608c0723c */ /* 0x000fe200000418c0 */
[----:B------:R-:W-:Y:S01]  /*6e70*/  ISETP.GT.AND P6, PT, R33, R16, PT ;  /* 0x000000102100720c */ /* 0x000fe20003fc4270 */
[----:B------:R-:W-:Y:S01]  /*6e80*/  VIADD R6, R32, 0xffffffa8 ;  /* 0xffffffa820067836 */ /* 0x000fe20000000000 */
[----:B------:R-:W-:Y:S02]  /*6e90*/  ISETP.GT.AND P4, PT, R223, R18, PT ;  /* 0x00000012df00720c */ /* 0x000fe40003f84270 */
[C---:B------:R-:W-:Y:S02]  /*6ea0*/  ISETP.GE.AND P5, PT, R18.reuse, R222, PT ;  /* 0x000000de1200720c */ /* 0x040fe40003fa6270 */
[----:B------:R-:W-:Y:S01]  /*6eb0*/  ISETP.GE.AND P2, PT, R18, R221, PT ;  /* 0x000000dd1200720c */ /* 0x000fe20003f46270 */
[----:B--2---:R-:W-:Y:S01]  /*6ec0*/  HMMA.16816.F32.BF16 R188, R20, R12, R188 ;  /* 0x0000000c14bc723c */ /* 0x004fe200000418bc */
[----:B------:R-:W-:-:S02]  /*6ed0*/  ISETP.GT.AND P3, PT, R33, R18, PT ;  /* 0x000000122100720c */ /* 0x000fc40003f64270 */
        /* <DEDUP_REMOVED lines=14> */
[----:B------:R-:W-:Y:S02]  /*6fc0*/  ISETP.GT.AND P3, PT, R223, R4, PT ;  /* 0x00000004df00720c */ /* 0x000fe40003f64270 */
[C---:B------:R-:W-:Y:S02]  /*6fd0*/  ISETP.GE.AND P6, PT, R4.reuse, R222, PT ;  /* 0x000000de0400720c */ /* 0x040fe40003fc6270 */
[----:B------:R-:W-:-:S02]  /*6fe0*/  ISETP.GE.AND P2, PT, R4, R221, PT ;  /* 0x000000dd0400720c */ /* 0x000fc40003f46270 */
[----:B------:R-:W-:Y:S01]  /*6ff0*/  ISETP.GT.AND P4, PT, R33, R4, PT ;  /* 0x000000042100720c */ /* 0x000fe20003f84270 */
[----:B------:R-:W-:Y:S01]  /*7000*/  VIADD R4, R32, 0xffffffa1 ;  /* 0xffffffa120047836 */ /* 0x000fe20000000000 */
[----:B------:R-:W-:Y:S02]  /*7010*/  FSEL R204, R204, -INF , !P0 ;  /* 0xff800000cccc7808 */ /* 0x000fe40004000000 */
[----:B------:R-:W-:Y:S02]  /*7020*/  ISETP.GE.AND P0, PT, R30, R221, PT ;  /* 0x000000dd1e00720c */ /* 0x000fe40003f06270 */
[----:B------:R-:W-:Y:S02]  /*7030*/  FSEL R168, R203, -INF , !P5 ;  /* 0xff800000cba87808 */ /* 0x000fe40006800000 */
[----:B------:R-:W-:Y:S01]  /*7040*/  FSEL R173, R196, -INF , !P3 ;  /* 0xff800000c4ad7808 */ /* 0x000fe20005800000 */
[----:B-1----:R-:W-:Y:S01]  /*7050*/  HMMA.16816.F32.BF16 R188, R8, R16, R188 ;  /* 0x0000001008bc723c */ /* 0x002fe200000418bc */
[----:B------:R-:W-:-:S02]  /*7060*/  ISETP.GT.AND P5, PT, R223, R4, PT ;  /* 0x00000004df00720c */ /* 0x000fc40003fa4270 */
[----:B------:R-:W-:Y:S02]  /*7070*/  FSEL R168, R168, -INF , !P0 ;  /* 0xff800000a8a87808 */ /* 0x000fe40004000000 */
[----:B------:R-:W-:Y:S02]  /*7080*/  FSEL R173, R173, -INF , !P6 ;  /* 0xff800000adad7808 */ /* 0x000fe40007000000 */
[----:B------:R-:W-:Y:S01]  /*7090*/  FSEL R198, R198, -INF , !P4 ;  /* 0xff800000c6c67808 */ /* 0x000fe20006000000 */
[----:B------:R-:W-:Y:S01]  /*70a0*/  HMMA.16816.F32.BF16 R8, R8, R18, R176 ;  /* 0x000000120808723c */ /* 0x000fe200000418b0 */
[C---:B------:R-:W-:Y:S02]  /*70b0*/  ISETP.GE.AND P0, PT, R4.reuse, R222, PT ;  /* 0x000000de0400720c */ /* 0x040fe40003f06270 */
[----:B------:R-:W-:Y:S02]  /*70c0*/  ISETP.GE.AND P3, PT, R4, R221, PT ;  /* 0x000000dd0400720c */ /* 0x000fe40003f66270 */
[----:B------:R-:W-:Y:S01]  /*70d0*/  ISETP.GT.AND P6, PT, R33, R4, PT ;  /* 0x000000042100720c */ /* 0x000fe20003fc4270 */
[----:B------:R-:W-:Y:S01]  /*70e0*/  VIADD R4, R32, 0xffffffa9 ;  /* 0xffffffa920047836 */ /* 0x000fe20000000000 */
[----:B------:R-:W-:-:S02]  /*70f0*/  ISETP.GT.AND P4, PT, R223, R6, PT ;  /* 0x00000006df00720c */ /* 0x000fc40003f84270 */
[----:B------:R-:W-:Y:S02]  /*7100*/  FSEL R197, R197, -INF , !P5 ;  /* 0xff800000c5c57808 */ /* 0x000fe40006800000 */
[----:B------:R-:W-:Y:S02]  /*7110*/  ISETP.GE.AND P5, PT, R6, R222, PT ;  /* 0x000000de0600720c */ /* 0x000fe40003fa6270 */
[----:B------:R-:W-:Y:S02]  /*7120*/  FSEL R199, R199, -INF , !P6 ;  /* 0xff800000c7c77808 */ /* 0x000fe40007000000 */
[----:B------:R-:W-:Y:S02]  /*7130*/  FSEL R192, R192, -INF , !P4 ;  /* 0xff800000c0c07808 */ /* 0x000fe40006000000 */
[----:B------:R-:W-:Y:S02]  /*7140*/  FSEL R211, R197, -INF , !P0 ;  /* 0xff800000c5d37808 */ /* 0x000fe40004000000 */
[----:B------:R-:W-:-:S02]  /*7150*/  ISETP.GT.AND P0, PT, R33, R6, PT ;  /* 0x000000062100720c */ /* 0x000fc40003f04270 */
[----:B------:R-:W-:Y:S02]  /*7160*/  ISETP.GT.AND P6, PT, R223, R4, PT ;  /* 0x00000004df00720c */ /* 0x000fe40003fc4270 */
[----:B------:R-:W-:Y:S02]  /*7170*/  FSEL R214, R198, -INF , !P2 ;  /* 0xff800000c6d67808 */ /* 0x000fe40005000000 */
[----:B------:R-:W-:Y:S02]  /*7180*/  FSEL R218, R199, -INF , !P3 ;  /* 0xff800000c7da7808 */ /* 0x000fe40005800000 */
[----:B------:R-:W-:Y:S02]  /*7190*/  FSEL R209, R192, -INF , !P5 ;  /* 0xff800000c0d17808 */ /* 0x000fe40006800000 */
[----:B------:R-:W-:Y:S01]  /*71a0*/  ISETP.GE.AND P2, PT, R6, R221, PT ;  /* 0x000000dd0600720c */ /* 0x000fe20003f46270 */
[----:B------:R-:W-:Y:S01]  /*71b0*/  VIADD R6, R32, 0xffffffb0 ;  /* 0xffffffb020067836 */ /* 0x000fe20000000000 */
[----:B------:R-:W-:-:S02]  /*71c0*/  ISETP.GE.AND P3, PT, R4, R222, PT ;  /* 0x000000de0400720c */ /* 0x000fc40003f66270 */
[----:B------:R-:W-:Y:S02]  /*71d0*/  ISETP.GE.AND P4, PT, R4, R221, PT ;  /* 0x000000dd0400720c */ /* 0x000fe40003f86270 */
[----:B------:R-:W-:Y:S01]  /*71e0*/  ISETP.GT.AND P5, PT, R33, R4, PT ;  /* 0x000000042100720c */ /* 0x000fe20003fa4270 */
[----:B------:R-:W-:Y:S01]  /*71f0*/  VIADD R4, R32, 0xffffffb1 ;  /* 0xffffffb120047836 */ /* 0x000fe20000000000 */
[----:B------:R-:W-:Y:S02]  /*7200*/  FSEL R174, R194, -INF , !P0 ;  /* 0xff800000c2ae7808 */ /* 0x000fe40004000000 */
[----:B------:R-:W-:Y:S02]  /*7210*/  FSEL R175, R193, -INF , !P6 ;  /* 0xff800000c1af7808 */ /* 0x000fe40007000000 */
[----:B------:R-:W-:Y:S02]  /*7220*/  FSEL R174, R174, -INF , !P2 ;  /* 0xff800000aeae7808 */ /* 0x000fe40005000000 */
[----:B------:R-:W-:-:S02]  /*7230*/  FSEL R175, R175, -INF , !P3 ;  /* 0xff800000afaf7808 */ /* 0x000fc40005800000 */
[----:B------:R-:W-:Y:S02]  /*7240*/  FSEL R172, R195, -INF , !P5 ;  /* 0xff800000c3ac7808 */ /* 0x000fe40006800000 */
[----:B------:R-:W-:Y:S02]  /*7250*/  ISETP.GT.AND P0, PT, R223, R6, PT ;  /* 0x00000006df00720c */ /* 0x000fe40003f04270 */
[C---:B------:R-:W-:Y:S02]  /*7260*/  ISETP.GE.AND P2, PT, R6.reuse, R222, PT ;  /* 0x000000de0600720c */ /* 0x040fe40003f46270 */
[----:B------:R-:W-:Y:S02]  /*7270*/  ISETP.GE.AND P6, PT, R6, R221, PT ;  /* 0x000000dd0600720c */ /* 0x000fe40003fc6270 */
[----:B------:R-:W-:Y:S02]  /*7280*/  ISETP.GT.AND P3, PT, R33, R6, PT ;  /* 0x000000062100720c */ /* 0x000fe40003f64270 */
[----:B------:R-:W-:-:S02]  /*7290*/  ISETP.GT.AND P5, PT, R223, R4, PT ;  /* 0x00000004df00720c */ /* 0x000fc40003fa4270 */
[----:B------:R-:W-:Y:S02]  /*72a0*/  FMNMX3.FTZ R6, R164, R35, R217, !PT ;  /* 0x00000023a4067276 */ /* 0x000fe400078100d9 */
[----:B------:R-:W-:Y:S02]  /*72b0*/  FSEL R207, R188, -INF , !P0 ;  /* 0xff800000bccf7808 */ /* 0x000fe40004000000 */
[----:B------:R-:W-:Y:S02]  /*72c0*/  FSEL R190, R190, -INF , !P3 ;  /* 0xff800000bebe7808 */ /* 0x000fe40005800000 */
[----:B------:R-:W-:Y:S02]  /*72d0*/  FSEL R189, R189, -INF , !P5 ;  /* 0xff800000bdbd7808 */ /* 0x000fe40006800000 */
[----:B------:R-:W-:Y:S02]  /*72e0*/  ISETP.GT.AND P0, PT, R33, R4, PT ;  /* 0x000000042100720c */ /* 0x000fe40003f04270 */
[----:B------:R-:W-:-:S02]  /*72f0*/  ISETP.GE.AND P3, PT, R4, R222, PT ;  /* 0x000000de0400720c */ /* 0x000fc40003f66270 */
[----:B------:R-:W-:Y:S01]  /*7300*/  ISETP.GE.AND P5, PT, R4, R221, PT ;  /* 0x000000dd0400720c */ /* 0x000fe20003fa6270 */
[----:B------:R-:W-:Y:S01]  /*7310*/  VIADD R4, R32, 0xffffffb8 ;  /* 0xffffffb820047836 */ /* 0x000fe20000000000 */
[----:B------:R-:W-:Y:S01]  /*7320*/  FMNMX3.FTZ R6, R6, R219, R25, !PT ;  /* 0x000000db06067276 */ /* 0x000fe20007810019 */
[----:B------:R-:W-:Y:S01]  /*7330*/  VIADD R32, R32, 0xffffffb9 ;  /* 0xffffffb920207836 */ /* 0x000fe20000000000 */
[----:B------:R-:W-:Y:S02]  /*7340*/  FSEL R188, R191, -INF , !P0 ;  /* 0xff800000bfbc7808 */ /* 0x000fe40004000000 */
[----:B------:R-:W-:Y:S02]  /*7350*/  FMNMX3.FTZ R6, R6, R215, R213, !PT ;  /* 0x000000d706067276 */ /* 0x000fe400078100d5 */
[----:B------:R-:W-:Y:S02]  /*7360*/  ISETP.GT.AND P0, PT, R223, R4, PT ;  /* 0x00000004df00720c */ /* 0x000fe40003f04270 */
[----:B------:R-:W-:-:S02]  /*7370*/  FMNMX3.FTZ R6, R6, R171, R169, !PT ;  /* 0x000000ab06067276 */ /* 0x000fc400078100a9 */
[----:B------:R-:W-:Y:S02]  /*7380*/  FSEL R172, R172, -INF , !P4 ;  /* 0xff800000acac7808 */ /* 0x000fe40006000000 */
[----:B------:R-:W-:Y:S02]  /*7390*/  FSEL R207, R207, -INF , !P2 ;  /* 0xff800000cfcf7808 */ /* 0x000fe40005000000 */
[----:B------:R-:W-:Y:S02]  /*73a0*/  FSEL R8, R8, -INF , !P0 ;  /* 0xff80000008087808 */ /* 0x000fe40004000000 */
[----:B------:R-:W-:Y:S02]  /*73b0*/  FSEL R191, R189, -INF , !P3 ;  /* 0xff800000bdbf7808 */ /* 0x000fe40005800000 */
[C---:B------:R-:W-:Y:S02]  /*73c0*/  ISETP.GE.AND P2, PT, R4.reuse, R222, PT ;  /* 0x000000de0400720c */ /* 0x040fe40003f46270 */
[----:B------:R-:W-:-:S02]  /*73d0*/  ISETP.GE.AND P4, PT, R4, R221, PT ;  /* 0x000000dd0400720c */ /* 0x000fc40003f86270 */
[----:B------:R-:W-:Y:S02]  /*73e0*/  ISETP.GT.AND P3, PT, R33, R4, PT ;  /* 0x000000042100720c */ /* 0x000fe40003f64270 */
[----:B------:R-:W-:Y:S02]  /*73f0*/  ISETP.GT.AND P0, PT, R223, R32, PT ;  /* 0x00000020df00720c */ /* 0x000fe40003f04270 */
[----:B------:R-:W-:Y:S02]  /*7400*/  FMNMX3.FTZ R4, R6, R173, R211, !PT ;  /* 0x000000ad06047276 */ /* 0x000fe400078100d3 */
[----:B------:R-:W-:Y:S02]  /*7410*/  FSEL R179, R9, -INF , !P0 ;  /* 0xff80000009b37808 */ /* 0x000fe40004000000 */
[----:B------:R-:W-:Y:S02]  /*7420*/  ISETP.GE.AND P0, PT, R32, R222, PT ;  /* 0x000000de2000720c */ /* 0x000fe40003f06270 */
[----:B------:R-:W-:-:S02]  /*7430*/  FMNMX3.FTZ R9, R3, R34, R24, !PT ;  /* 0x0000002203097276 */ /* 0x000fc40007810018 */
[----:B------:R-:W-:Y:S02]  /*7440*/  FMNMX3.FTZ R4, R4, R209, R175, !PT ;  /* 0x000000d104047276 */ /* 0x000fe400078100af */
[----:B------:R-:W-:Y:S02]  /*7450*/  FSEL R189, R8, -INF , !P2 ;  /* 0xff80000008bd7808 */ /* 0x000fe40005000000 */
[----:B------:R-:W-:Y:S02]  /*7460*/  FSEL R179, R179, -INF , !P0 ;  /* 0xff800000b3b37808 */ /* 0x000fe40004000000 */
[----:B------:R-:W-:Y:S02]  /*7470*/  FMNMX3.FTZ R9, R9, R26, R28, !PT ;  /* 0x0000001a09097276 */ /* 0x000fe4000781001c */
[----:B------:R-:W-:Y:S02]  /*7480*/  FMNMX3.FTZ R4, R4, R207, R191, !PT ;  /* 0x000000cf04047276 */ /* 0x000fe400078100bf */
[----:B------:R-:W-:-:S02]  /*7490*/  ISETP.GT.AND P2, PT, R33, R32, PT ;  /* 0x000000202100720c */ /* 0x000fc40003f44270 */
[----:B------:R-:W-:Y:S02]  /*74a0*/  FMNMX3.FTZ R9, R9, R206, R204, !PT ;  /* 0x000000ce09097276 */ /* 0x000fe400078100cc */
[----:B------:R-:W-:Y:S01]  /*74b0*/  FMNMX3.FTZ R4, R4, R189, R179, !PT ;  /* 0x000000bd04047276 */ /* 0x000fe200078100b3 */
[----:B------:R-:W-:Y:S08]  /*74c0*/  BRA.U !UP0, `(.L_x_181) ;  /* 0x0000000108b87547 */ /* 0x000ff0000b800000 */
[----:B------:R-:W-:-:S04]  /*74d0*/  UIADD3 UR5, UPT, UPT, UR19, -0x3, URZ ;  /* 0xfffffffd13057890 */ /* 0x000fc8000fffe0ff */
[----:B------:R-:W-:-:S04]  /*74e0*/  UIMAD.WIDE.U32 UR24, UR5, UR12, URZ ;  /* 0x0000000c051872a5 */ /* 0x000fc8000f8e00ff */
[----:B------:R-:W-:Y:S02]  /*74f0*/  UIMAD UR5, UR5, UR13, UR25 ;  /* 0x0000000d050572a4 */ /* 0x000fe4000f8e0219 */
[----:B------:R-:W-:Y:S01]  /*7500*/  ULEA UR21, UP0, UR24, UR32, 0x6 ;  /* 0x0000002018157291 */ /* 0x000fe2000f8030ff */
[----:B------:R-:W-:Y:S02]  /*7510*/  IMAD.U32 R6, RZ, RZ, UR24 ;  /* 0x00000018ff067e24 */ /* 0x000fe4000f8e00ff */
[----:B------:R-:W-:Y:S01]  /*7520*/  IMAD.U32 R7, RZ, RZ, UR25 ;  /* 0x00000019ff077e24 */ /* 0x000fe2000f8e00ff */
[----:B------:R-:W-:Y:S01]  /*7530*/  UIADD3 UR32, UP1, UPT, UR32, UR21, URZ ;  /* 0x0000001520207290 */ /* 0x000fe2000ff3e0ff */
[----:B------:R-:W-:Y:S01]  /*7540*/  IMAD.U32 R5, RZ, RZ, UR5 ;  /* 0x00000005ff057e24 */ /* 0x000fe2000f8e00ff */
[----:B------:R-:W-:Y:S01]  /*7550*/  ULEA.HI.X UR5, UR24, UR31, UR5, 0x6, UP0 ;  /* 0x0000001f18057291 */ /* 0x000fe200080f3405 */
[----:B------:R-:W-:Y:S01]  /*7560*/  LEA R14, P0, R6, R225, 0x7 ;  /* 0x000000e1060e7211 */ /* 0x000fe200078038ff */
[----:B------:R-:W-:Y:S01]  /*7570*/  IMAD.U32 R8, RZ, RZ, UR21 ;  /* 0x00000015ff087e24 */ /* 0x000fe2000f8e00ff */
[----:B------:R-:W-:-:S02]  /*7580*/  ULEA UR21, UP0, UR12, UR21, 0x5 ;  /* 0x000000150c157291 */ /* 0x000fc4000f8028ff */
[----:B------:R-:W-:Y:S01]  /*7590*/  UIADD3.X UR31, UPT, UPT, UR31, UR5, URZ, UP1, !UPT ;  /* 0x000000051f1f7290 */ /* 0x000fe20008ffe4ff */
[-C--:B------:R-:W-:Y:S01]  /*75a0*/  LEA.HI.X R15, R6, R224.reuse, R5, 0x7, P0 ;  /* 0x000000e0060f7211 */ /* 0x080fe200000f3c05 */
[----:B------:R-:W-:Y:S01]  /*75b0*/  IMAD.U32 R6, RZ, RZ, UR32 ;  /* 0x00000020ff067e24 */ /* 0x000fe2000f8e00ff */
[CC--:B------:R-:W-:Y:S02]  /*75c0*/  LEA R12, P0, R8.reuse, R225.reuse, 0x1 ;  /* 0x000000e1080c7211 */ /* 0x0c0fe400078008ff */
[----:B------:R-:W-:Y:S01]  /*75d0*/  MOV R5, UR5 ;  /* 0x0000000500057c02 */ /* 0x000fe20008000f00 */
[----:B------:R-:W-:Y:S01]  /*75e0*/  ULEA.HI.X UR5, UR12, UR5, UR13, 0x5, UP0 ;  /* 0x000000050c057291 */ /* 0x000fe200080f2c0d */
[----:B------:R-:W-:Y:S01]  /*75f0*/  IMAD.U32 R7, RZ, RZ, UR31 ;  /* 0x0000001fff077e24 */ /* 0x000fe2000f8e00ff */
[----:B------:R-:W-:Y:S01]  /*7600*/  @!PT LDS RZ, [RZ] ;  /* 0x00000000fffff984 */ /* 0x000fe20000000800 */
[----:B------:R-:W-:Y:S01]  /*7610*/  @!PT LDS RZ, [RZ] ;  /* 0x00000000fffff984 */ /* 0x000fe20000000800 */
[----:B------:R-:W-:Y:S01]  /*7620*/  @!PT LDS RZ, [RZ] ;  /* 0x00000000fffff984 */ /* 0x000fe20000000800 */
[----:B------:R1:W-:Y:S01]  /*7630*/  LDGSTS.E.BYPASS.LTC128B.128 [R182+0x8000], desc[UR16][R14.64] ;  /* 0x080000000eb67fae */ /* 0x0003e2000b981a10 */
[----:B------:R-:W-:Y:S02]  /*7640*/  LEA.HI.X R13, R8, R224, R5, 0x1, P0 ;  /* 0x000000e0080d7211 */ /* 0x000fe400000f0c05 */
        /* <DEDUP_REMOVED lines=22> */
.L_x_181:
[----:B------:R-:W-:Y:S01]  /*77b0*/  FMNMX3.FTZ R7, R9, R170, R168, !PT ;  /* 0x000000aa09077276 */ /* 0x000fe200078100a8 */
[----:B------:R-:W2:Y:S01]  /*77c0*/  SHFL.BFLY PT, R5, R4, 0x2, 0x1f ;  /* 0x0c401f0004057f89 */ /* 0x000ea200000e0000 */
[----:B------:R-:W-:Y:S01]  /*77d0*/  ISETP.GE.AND P0, PT, R32, R221, PT ;  /* 0x000000dd2000720c */ /* 0x000fe20003f06270 */
[----:B------:R-:W3:Y:S01]  /*77e0*/  LDCU UR5, c[0x0][0x45c] ;  /* 0x00008b80ff0577ac */ /* 0x000ee20008000800 */
[----:B------:R-:W-:Y:S01]  /*77f0*/  FMNMX3.FTZ R7, R7, R214, R218, !PT ;  /* 0x000000d607077276 */ /* 0x000fe200078100da */
[----:B-1----:R-:W-:Y:S01]  /*7800*/  LDSM.16.MT88.4 R12, [R166+0x10000] ;  /* 0x01000000a60c783b */ /* 0x002fe20000004200 */
[----:B------:R-:W-:Y:S01]  /*7810*/  FSEL R10, R10, -INF , !P3 ;  /* 0xff8000000a0a7808 */ /* 0x000fe20005800000 */
[----:B------:R-:W-:Y:S01]  /*7820*/  UISETP.GT.U32.AND UP0, UPT, UR27, UR14, UPT ;  /* 0x0000000e1b00728c */ /* 0x000fe2000bf04070 */
[----:B------:R-:W-:Y:S02]  /*7830*/  FSEL R11, R11, -INF , !P2 ;  /* 0xff8000000b0b7808 */ /* 0x000fe40005000000 */
[----:B------:R-:W-:-:S02]  /*7840*/  FSEL R190, R190, -INF , !P6 ;  /* 0xff800000bebe7808 */ /* 0x000fc40007000000 */
[----:B------:R-:W-:Y:S02]  /*7850*/  FSEL R188, R188, -INF , !P5 ;  /* 0xff800000bcbc7808 */ /* 0x000fe40006800000 */
[----:B------:R-:W-:Y:S02]  /*7860*/  FMNMX3.FTZ R7, R7, R174, R172, !PT ;  /* 0x000000ae07077276 */ /* 0x000fe400078100ac */
[----:B------:R-:W-:Y:S02]  /*7870*/  FSEL R178, R10, -INF , !P4 ;  /* 0xff8000000ab27808 */ /* 0x000fe40006000000 */
[----:B------:R-:W-:Y:S01]  /*7880*/  FSEL R176, R11, -INF , !P0 ;  /* 0xff8000000bb07808 */ /* 0x000fe20004000000 */
[----:B------:R-:W-:Y:S01]  /*7890*/  @UP0 UIADD3 UR19, UPT, UPT, UR19, -0x3, URZ ;  /* 0xfffffffd13130890 */ /* 0x000fe2000fffe0ff */
[----:B------:R-:W-:Y:S02]  /*78a0*/  FMNMX3.FTZ R7, R7, R190, R188, !PT ;  /* 0x000000be07077276 */ /* 0x000fe400078100bc */
[----:B------:R-:W-:-:S02]  /*78b0*/  IADD3 R16, PT, PT, R166, 0x10000, RZ ;  /* 0x00010000a6107810 */ /* 0x000fc40007ffe0ff */
[----:B------:R-:W-:Y:S02]  /*78c0*/  FMNMX3.FTZ R9, R7, R178, R176, !PT ;  /* 0x000000b207097276 */ /* 0x000fe400078100b0 */
[----:B--2---:R-:W-:Y:S02]  /*78d0*/  FMNMX.FTZ R7, R4, R5, !PT ;  /* 0x0000000504077209 */ /* 0x004fe40007810000 */
[----:B------:R-:W-:Y:S01]  /*78e0*/  IADD3 R210, PT, PT, R166, 0x10040, RZ ;  /* 0x00010040a6d27810 */ /* 0x000fe20007ffe0ff */
[----:B------:R-:W1:Y:S01]  /*78f0*/  SHFL.BFLY PT, R6, R9, 0x2, 0x1f ;  /* 0x0c401f0009067f89 */ /* 0x000e6200000e0000 */
[----:B------:R-:W-:-:S03]  /*7900*/  IADD3 R205, PT, PT, R183, R166, RZ ;  /* 0x000000a6b7cd7210 */ /* 0x000fc60007ffe0ff */
[----:B------:R-:W2:Y:S04]  /*7910*/  SHFL.BFLY PT, R184, R7, 0x1, 0x1f ;  /* 0x0c201f0007b87f89 */ /* 0x000ea800000e0000 */
[----:B------:R-:W-:Y:S01]  /*7920*/  LDSM.16.MT88.4 R20, [R205+0x10000] ;  /* 0x01000000cd14783b */ /* 0x000fe20000004200 */
[----:B-1----:R-:W-:Y:S02]  /*7930*/  FMNMX.FTZ R5, R9, R6, !PT ;  /* 0x0000000609057209 */ /* 0x002fe40007810000 */
[----:B--2---:R-:W-:-:S03]  /*7940*/  FMNMX.FTZ R184, R7, R184, !PT ;  /* 0x000000b807b87209 */ /* 0x004fc60007810000 */
[----:B------:R-:W1:Y:S01]  /*7950*/  SHFL.BFLY PT, R182, R5, 0x1, 0x1f ;  /* 0x0c201f0005b67f89 */ /* 0x000e6200000e0000 */
[C---:B------:R-:W-:Y:S01]  /*7960*/  FSETP.NEU.FTZ.AND P2, PT, R184.reuse, -INF , PT ;  /* 0xff800000b800780b */ /* 0x040fe20003f5d000 */
[----:B---3--:R-:W-:-:S05]  /*7970*/  FMUL.FTZ R212, R184, UR5 ;  /* 0x00000005b8d47c20 */ /* 0x008fca0008410000 */
[----:B------:R-:W-:-:S05]  /*7980*/  FSEL R212, R212, RZ, P2 ;  /* 0x000000ffd4d47208 */ /* 0x000fca0001000000 */
        /* <DEDUP_REMOVED lines=10> */
[----:B-1----:R-:W-:Y:S01]  /*7a30*/  FMNMX.FTZ R182, R5, R182, !PT ;  /* 0x000000b605b67209 */ /* 0x002fe20007810000 */
[--C-:B------:R-:W-:Y:S01]  /*7a40*/  FFMA.FTZ R213, R173, UR5, -R212.reuse ;  /* 0x00000005add57c23 */ /* 0x100fe200080108d4 */
[----:B------:R-:W-:Y:S01]  /*7a50*/  FSEL R5, R184, RZ, P2 ;  /* 0x000000ffb8057208 */ /* 0x000fe20001000000 */
[--C-:B------:R-:W-:Y:S01]  /*7a60*/  FFMA.FTZ R209, R209, UR5, -R212.reuse ;  /* 0x00000005d1d17c23 */ /* 0x100fe200080108d4 */
[C---:B------:R-:W-:Y:S01]  /*7a70*/  FSETP.NEU.FTZ.AND P0, PT, R182.reuse, -INF , PT ;  /* 0xff800000b600780b */ /* 0x040fe20003f1d000 */
[----:B------:R-:W-:Y:S01]  /*7a80*/  FMUL.FTZ R177, R182, UR5 ;  /* 0x00000005b6b17c20 */ /* 0x000fe20008410000 */
[----:B------:R-:W1:Y:S01]  /*7a90*/  MUFU.EX2 R195, R195 ;  /* 0x000000c300c37308 */ /* 0x000e620000000800 */
[----:B------:R-:W-:Y:S01]  /*7aa0*/  FADD.FTZ R4, R164, -R5 ;  /* 0x80000005a4047221 */ /* 0x000fe20000010000 */
[----:B------:R-:W-:Y:S01]  /*7ab0*/  FSEL R6, R182, RZ, P0 ;  /* 0x000000ffb6067208 */ /* 0x000fe20000000000 */
[----:B------:R-:W-:Y:S01]  /*7ac0*/  FFMA.FTZ R226, R175, UR5, -R212 ;  /* 0x00000005afe27c23 */ /* 0x000fe200080108d4 */
[----:B------:R-:W-:Y:S01]  /*7ad0*/  FSEL R177, R177, RZ, P0 ;  /* 0x000000ffb1b17208 */ /* 0x000fe20000000000 */
[----:B------:R-:W-:Y:S01]  /*7ae0*/  FMUL.FTZ R197, R4, UR5 ;  /* 0x0000000504c57c20 */ /* 0x000fe20008410000 */
[----:B------:R-:W-:Y:S01]  /*7af0*/  LOP3.LUT P0, RZ, R180, 0x4, RZ, 0xc0, !PT ;  /* 0x00000004b4ff7812 */ /* 0x000fe2000780c0ff */
[----:B------:R-:W-:Y:S01]  /*7b00*/  FADD.FTZ R6, R3, -R6 ;  /* 0x8000000603067221 */ /* 0x000fe20000010000 */
[----:B------:R-:W-:Y:S01]  /*7b10*/  MUFU.EX2 R196, R196 ;  /* 0x000000c400c47308 */ /* 0x000fe20000000800 */
[--C-:B------:R-:W-:Y:S01]  /*7b20*/  FFMA.FTZ R164, R28, UR5, -R177.reuse ;  /* 0x000000051ca47c23 */ /* 0x100fe200080108b1 */
[--C-:B------:R-:W-:Y:S01]  /*7b30*/  FFMA.FTZ R194, R34, UR5, -R177.reuse ;  /* 0x0000000522c27c23 */ /* 0x100fe200080108b1 */
[--C-:B------:R-:W-:Y:S01]  /*7b40*/  FFMA.FTZ R192, R24, UR5, -R177.reuse ;  /* 0x0000000518c07c23 */ /* 0x100fe200080108b1 */
[--C-:B------:R-:W-:Y:S01]  /*7b50*/  FFMA.FTZ R185, R26, UR5, -R177.reuse ;  /* 0x000000051ab97c23 */ /* 0x100fe200080108b1 */
[----:B------:R-:W-:Y:S01]  /*7b60*/  FMUL.FTZ R3, R6, UR5 ;  /* 0x0000000506037c20 */ /* 0x000fe20008410000 */
[--C-:B------:R-:W-:Y:S01]  /*7b70*/  FFMA.FTZ R201, R206, UR5, -R177.reuse ;  /* 0x00000005cec97c23 */ /* 0x100fe200080108b1 */
[--C-:B------:R-:W-:Y:S01]  /*7b80*/  FFMA.FTZ R204, R204, UR5, -R177.reuse ;  /* 0x00000005cccc7c23 */ /* 0x100fe200080108b1 */
[----:B------:R-:W2:Y:S01]  /*7b90*/  MUFU.EX2 R193, R193 ;  /* 0x000000c100c17308 */ /* 0x000ea20000000800 */
[----:B-1----:R-:W-:Y:S01]  /*7ba0*/  F2FP.BF16.F32.PACK_AB R4, R195, R198 ;  /* 0x000000c6c304723e */ /* 0x002fe200000010ff */
[--C-:B------:R-:W-:Y:S01]  /*7bb0*/  FFMA.FTZ R206, R168, UR5, -R177.reuse ;  /* 0x00000005a8ce7c23 */ /* 0x100fe200080108b1 */
[----:B------:R-:W-:Y:S01]  /*7bc0*/  @P0 IADD3 R210, PT, PT, R16, -0x40, RZ ;  /* 0xffffffc010d20810 */ /* 0x000fe20007ffe0ff */
[--C-:B------:R-:W-:Y:S01]  /*7bd0*/  FFMA.FTZ R211, R214, UR5, -R177.reuse ;  /* 0x00000005d6d37c23 */ /* 0x100fe200080108b1 */
[--C-:B------:R-:W-:Y:S01]  /*7be0*/  FFMA.FTZ R214, R218, UR5, -R177.reuse ;  /* 0x00000005dad67c23 */ /* 0x100fe200080108b1 */
[--C-:B------:R-:W-:Y:S01]  /*7bf0*/  FFMA.FTZ R215, R174, UR5, -R177.reuse ;  /* 0x00000005aed77c23 */ /* 0x100fe200080108b1 */
[----:B------:R-:W-:Y:S01]  /*7c00*/  IADD3 R200, PT, PT, R183, R210, RZ ;  /* 0x000000d2b7c87210 */ /* 0x000fe20007ffe0ff */
[----:B------:R-:W1:Y:S01]  /*7c10*/  LDSM.16.MT88.4 R28, [R210] ;  /* 0x00000000d21c783b */ /* 0x000e620000004200 */
[----:B------:R-:W-:Y:S01]  /*7c20*/  MUFU.EX2 R194, R194 ;  /* 0x000000c200c27308 */ /* 0x000fe20000000800 */
[--C-:B------:R-:W-:Y:S01]  /*7c30*/  FFMA.FTZ R183, R170, UR5, -R177.reuse ;  /* 0x00000005aab77c23 */ /* 0x100fe200080108b1 */
[--C-:B------:R-:W-:Y:S01]  /*7c40*/  FFMA.FTZ R218, R172, UR5, -R177.reuse ;  /* 0x00000005acda7c23 */ /* 0x100fe200080108b1 */
[----:B------:R-:W-:Y:S01]  /*7c50*/  LDSM.16.MT88.4 R168, [R166+0x12800] ;  /* 0x01280000a6a8783b */ /* 0x000fe20000004200 */
[--C-:B------:R-:W-:Y:S01]  /*7c60*/  FFMA.FTZ R207, R207, UR5, -R212.reuse ;  /* 0x00000005cfcf7c23 */ /* 0x100fe200080108d4 */
[--C-:B------:R-:W-:Y:S01]  /*7c70*/  FFMA.FTZ R228, R191, UR5, -R212.reuse ;  /* 0x00000005bfe47c23 */ /* 0x100fe200080108d4 */
[--C-:B------:R-:W-:Y:S01]  /*7c80*/  FFMA.FTZ R217, R189, UR5, -R212.reuse ;  /* 0x00000005bdd97c23 */ /* 0x100fe200080108d4 */
[----:B------:R-:W-:Y:S01]  /*7c90*/  LDSM.16.MT88.4 R172, [R200+0x1000] ;  /* 0x00100000c8ac783b */ /* 0x000fe20000004200 */
[----:B------:R-:W3:Y:S01]  /*7ca0*/  MUFU.EX2 R192, R192 ;  /* 0x000000c000c07308 */ /* 0x000ee20000000800 */
[----:B--2---:R-:W-:Y:S01]  /*7cb0*/  F2FP.BF16.F32.PACK_AB R6, R193, R196 ;  /* 0x000000c4c106723e */ /* 0x004fe200000010ff */
[----:B------:R-:W-:Y:S01]  /*7cc0*/  FFMA.FTZ R212, R179, UR5, -R212 ;  /* 0x00000005b3d47c23 */ /* 0x000fe200080108d4 */
[--C-:B------:R-:W-:Y:S01]  /*7cd0*/  FFMA.FTZ R219, R190, UR5, -R177.reuse ;  /* 0x00000005bedb7c23 */ /* 0x100fe200080108b1 */
[--C-:B------:R-:W-:Y:S01]  /*7ce0*/  FFMA.FTZ R230, R188, UR5, -R177.reuse ;  /* 0x00000005bce67c23 */ /* 0x100fe200080108b1 */
[--C-:B------:R-:W-:Y:S01]  /*7cf0*/  FFMA.FTZ R227, R178, UR5, -R177.reuse ;  /* 0x00000005b2e37c23 */ /* 0x100fe200080108b1 */
[----:B------:R-:W-:Y:S01]  /*7d00*/  FFMA.FTZ R232, R176, UR5, -R177 ;  /* 0x00000005b0e87c23 */ /* 0x000fe200080108b1 */
[----:B------:R-:W-:Y:S01]  /*7d10*/  LDSM.16.MT88.4 R188, [R205+0x13800] ;  /* 0x01380000cdbc783b */ /* 0x000fe20000004200 */
[----:B------:R-:W-:Y:S01]  /*7d20*/  MUFU.EX2 R185, R185 ;  /* 0x000000b900b97308 */ /* 0x000fe20000000800 */
[----:B------:R-:W-:-:S02]  /*7d30*/  PLOP3.LUT P0, PT, PT, PT, UP0, 0x80, 0x8 ;  /* 0x000000000008781c */ /* 0x000fc40003f0f008 */
[----:B------:R-:W-:Y:S05]  /*7d40*/  LDSM.16.MT88.4 R176, [R205+0x15800] ;  /* 0x01580000cdb0783b */ /* 0x000fea0000004200 */
[----:B------:R-:W2:Y:S01]  /*7d50*/  MUFU.EX2 R164, R164 ;  /* 0x000000a400a47308 */ /* 0x000ea20000000800 */
[----:B---3--:R-:W-:-:S07]  /*7d60*/  F2FP.BF16.F32.PACK_AB R5, R192, R194 ;  /* 0x000000c2c005723e */ /* 0x008fce00000010ff */
[----:B------:R-:W3:Y:S08]  /*7d70*/  MUFU.EX2 R197, R197 ;  /* 0x000000c500c57308 */ /* 0x000ef00000000800 */
[----:B------:R-:W4:Y:S01]  /*7d80*/  MUFU.EX2 R3, R3 ;  /* 0x0000000300037308 */ /* 0x000f220000000800 */
[----:B--2---:R-:W-:-:S07]  /*7d90*/  F2FP.BF16.F32.PACK_AB R7, R164, R185 ;  /* 0x000000b9a407723e */ /* 0x004fce00000010ff */
[----:B------:R-:W-:Y:S01]  /*7da0*/  MUFU.EX2 R208, R208 ;  /* 0x000000d000d07308 */ /* 0x000fe20000000800 */
[-C--:B---3--:R-:W-:Y:S01]  /*7db0*/  FMUL.FTZ R24, R144, R197.reuse ;  /* 0x000000c590187220 */ /* 0x088fe20000410000 */
[-C--:B------:R-:W-:Y:S01]  /*7dc0*/  FMUL.FTZ R25, R145, R197.reuse ;  /* 0x000000c591197220 */ /* 0x080fe20000410000 */
[-C--:B------:R-:W-:Y:S01]  /*7dd0*/  FMUL.FTZ R32, R140, R197.reuse ;  /* 0x000000c58c207220 */ /* 0x080fe20000410000 */
[-C--:B------:R-:W-:Y:S01]  /*7de0*/  FMUL.FTZ R33, R141, R197.reuse ;  /* 0x000000c58d217220 */ /* 0x080fe20000410000 */
[-C--:B------:R-:W-:Y:S01]  /*7df0*/  FMUL.FTZ R36, R36, R197.reuse ;  /* 0x000000c524247220 */ /* 0x080fe20000410000 */
[-C--:B------:R-:W-:Y:S01]  /*7e00*/  FMUL.FTZ R37, R37, R197.reuse ;  /* 0x000000c525257220 */ /* 0x080fe20000410000 */
[-C--:B------:R-:W-:Y:S01]  /*7e10*/  FMUL.FTZ R40, R40, R197.reuse ;  /* 0x000000c528287220 */ /* 0x080fe20000410000 */
[----:B------:R-:W-:Y:S01]  /*7e20*/  FMUL.FTZ R41, R41, R197 ;  /* 0x000000c529297220 */ /* 0x000fe20000410000 */
[-C--:B----4-:R-:W-:Y:S01]  /*7e30*/  FMUL.FTZ R26, R146, R3.reuse ;  /* 0x00000003921a7220 */ /* 0x090fe20000410000 */
[-C--:B------:R-:W-:Y:S01]  /*7e40*/  FMUL.FTZ R27, R147, R3.reuse ;  /* 0x00000003931b7220 */ /* 0x080fe20000410000 */
[-C--:B------:R-:W-:Y:S01]  /*7e50*/  FMUL.FTZ R34, R142, R3.reuse ;  /* 0x000000038e227220 */ /* 0x080fe20000410000 */
[-C--:B------:R-:W-:Y:S01]  /*7e60*/  FMUL.FTZ R35, R143, R3.reuse ;  /* 0x000000038f237220 */ /* 0x080fe20000410000 */
[----:B------:R-:W2:Y:S01]  /*7e70*/  LDSM.16.MT88.4 R144, [R210+0x2000] ;  /* 0x00200000d290783b */ /* 0x000ea20000004200 */
[-C--:B------:R-:W-:Y:S01]  /*7e80*/  FMUL.FTZ R38, R38, R3.reuse ;  /* 0x0000000326267220 */ /* 0x080fe20000410000 */
[-C--:B------:R-:W-:Y:S01]  /*7e90*/  FMUL.FTZ R39, R39, R3.reuse ;  /* 0x0000000327277220 */ /* 0x080fe20000410000 */
[-C--:B------:R-:W-:Y:S01]  /*7ea0*/  FMUL.FTZ R42, R42, R3.reuse ;  /* 0x000000032a2a7220 */ /* 0x080fe20000410000 */
[C---:B-1----:R-:W-:Y:S01]  /*7eb0*/  HMMA.16816.F32.BF16 R24, R4.reuse, R28, R24 ;  /* 0x0000001c0418723c */ /* 0x042fe20000041818 */
[----:B------:R-:W1:Y:S01]  /*7ec0*/  LDSM.16.MT88.4 R140, [R166+0x12000] ;  /* 0x01200000a68c783b */ /* 0x000e620000004200 */
[----:B------:R-:W-:Y:S01]  /*7ed0*/  FMUL.FTZ R43, R43, R3 ;  /* 0x000000032b2b7220 */ /* 0x000fe20000410000 */
[-C--:B------:R-:W-:Y:S01]  /*7ee0*/  FMUL.FTZ R44, R44, R197.reuse ;  /* 0x000000c52c2c7220 */ /* 0x080fe20000410000 */
[----:B------:R-:W-:Y:S01]  /*7ef0*/  FMUL.FTZ R45, R45, R197 ;  /* 0x000000c52d2d7220 */ /* 0x000fe20000410000 */
[-C--:B------:R-:W-:Y:S01]  /*7f00*/  FMUL.FTZ R46, R46, R3.reuse ;  /* 0x000000032e2e7220 */ /* 0x080fe20000410000 */
[----:B------:R-:W-:Y:S01]  /*7f10*/  FMUL.FTZ R47, R47, R3 ;  /* 0x000000032f2f7220 */ /* 0x000fe20000410000 */
[-C--:B------:R-:W-:Y:S01]  /*7f20*/  FMUL.FTZ R48, R48, R197.reuse ;  /* 0x000000c530307220 */ /* 0x080fe20000410000 */
[C---:B------:R-:W-:Y:S01]  /*7f30*/  HMMA.16816.F32.BF16 R28, R4.reuse, R30, R32 ;  /* 0x0000001e041c723c */ /* 0x040fe20000041820 */
[-C--:B------:R-:W-:Y:S01]  /*7f40*/  FMUL.FTZ R32, R136, R197.reuse ;  /* 0x000000c588207220 */ /* 0x080fe20000410000 */
[----:B------:R-:W-:Y:S01]  /*7f50*/  FMUL.FTZ R33, R137, R197 ;  /* 0x000000c589217220 */ /* 0x000fe20000410000 */
[-C--:B------:R-:W-:Y:S01]  /*7f60*/  FMUL.FTZ R34, R138, R3.reuse ;  /* 0x000000038a227220 */ /* 0x080fe20000410000 */
[----:B------:R-:W-:Y:S01]  /*7f70*/  FMUL.FTZ R35, R139, R3 ;  /* 0x000000038b237220 */ /* 0x000fe20000410000 */
[----:B------:R-:W-:Y:S01]  /*7f80*/  FMUL.FTZ R49, R49, R197 ;  /* 0x000000c531317220 */ /* 0x000fe20000410000 */
[----:B------:R-:W3:Y:S01]  /*7f90*/  LDSM.16.MT88.4 R136, [R205+0x12000] ;  /* 0x01200000cd88783b */ /* 0x000ee20000004200 */
[-C--:B------:R-:W-:Y:S01]  /*7fa0*/  FMUL.FTZ R50, R50, R3.reuse ;  /* 0x0000000332327220 */ /* 0x080fe20000410000 */
[----:B------:R-:W-:Y:S01]  /*7fb0*/  FMUL.FTZ R51, R51, R3 ;  /* 0x0000000333337220 */ /* 0x000fe20000410000 */
        /* <DEDUP_REMOVED lines=19> */
[C---:B--2---:R-:W-:Y:S01]  /*80f0*/  HMMA.16816.F32.BF16 R52, R4.reuse, R144, R52 ;  /* 0x000000900434723c */ /* 0x044fe20000041834 */
[----:B------:R-:W-:Y:S01]  /*8100*/  FMUL.FTZ R71, R71, R3 ;  /* 0x0000000347477220 */ /* 0x000fe20000410000 */
[-C--:B------:R-:W-:Y:S01]  /*8110*/  FMUL.FTZ R72, R72, R197.reuse ;  /* 0x000000c548487220 */ /* 0x080fe20000410000 */
[----:B------:R-:W-:Y:S01]  /*8120*/  FMUL.FTZ R73, R73, R197 ;  /* 0x000000c549497220 */ /* 0x000fe20000410000 */
[-C--:B------:R-:W-:Y:S01]  /*8130*/  FMUL.FTZ R74, R74, R3.reuse ;  /* 0x000000034a4a7220 */ /* 0x080fe20000410000 */
[----:B------:R-:W-:Y:S01]  /*8140*/  FMUL.FTZ R75, R75, R3 ;  /* 0x000000034b4b7220 */ /* 0x000fe20000410000 */
[-C--:B------:R-:W-:Y:S01]  /*8150*/  FMUL.FTZ R16, R152, R197.reuse ;  /* 0x000000c598107220 */ /* 0x080fe20000410000 */
[----:B------:R-:W-:Y:S01]  /*8160*/  FMUL.FTZ R17, R153, R197 ;  /* 0x000000c599117220 */ /* 0x000fe20000410000 */
[C---:B-1----:R-:W-:Y:S01]  /*8170*/  HMMA.16816.F32.BF16 R36, R4.reuse, R140, R36 ;  /* 0x0000008c0424723c */ /* 0x042fe20000041824 */
[-C--:B------:R-:W-:Y:S01]  /*8180*/  FMUL.FTZ R18, R154, R3.reuse ;  /* 0x000000039a127220 */ /* 0x080fe20000410000 */
[----:B------:R-:W-:Y:S01]  /*8190*/  FMUL.FTZ R19, R155, R3 ;  /* 0x000000039b137220 */ /* 0x000fe20000410000 */
[-C--:B------:R-:W-:Y:S01]  /*81a0*/  FMUL.FTZ R76, R76, R197.reuse ;  /* 0x000000c54c4c7220 */ /* 0x080fe20000410000 */
[----:B------:R-:W1:Y:S01]  /*81b0*/  LDSM.16.MT88.4 R152, [R200] ;  /* 0x00000000c898783b */ /* 0x000e620000004200 */
[----:B------:R-:W-:Y:S01]  /*81c0*/  FMUL.FTZ R77, R77, R197 ;  /* 0x000000c54d4d7220 */ /* 0x000fe20000410000 */
[-C--:B------:R-:W-:Y:S01]  /*81d0*/  FMUL.FTZ R78, R78, R3.reuse ;  /* 0x000000034e4e7220 */ /* 0x080fe20000410000 */
[----:B------:R-:W-:Y:S01]  /*81e0*/  FMUL.FTZ R79, R79, R3 ;  /* 0x000000034f4f7220 */ /* 0x000fe20000410000 */
[C---:B------:R-:W-:Y:S01]  /*81f0*/  HMMA.16816.F32.BF16 R40, R4.reuse, R142, R40 ;  /* 0x0000008e0428723c */ /* 0x040fe20000041828 */
[----:B------:R-:W2:Y:S01]  /*8200*/  LDSM.16.MT88.4 R140, [R200+0x2000] ;  /* 0x00200000c88c783b */ /* 0x000ea20000004200 */
[-C--:B------:R-:W-:Y:S01]  /*8210*/  FMUL.FTZ R80, R80, R197.reuse ;  /* 0x000000c550507220 */ /* 0x080fe20000410000 */
[----:B------:R-:W-:Y:S01]  /*8220*/  FMUL.FTZ R81, R81, R197 ;  /* 0x000000c551517220 */ /* 0x000fe20000410000 */
[-C--:B------:R-:W-:Y:S01]  /*8230*/  FMUL.FTZ R82, R82, R3.reuse ;  /* 0x0000000352527220 */ /* 0x080fe20000410000 */
[----:B------:R-:W-:Y:S01]  /*8240*/  FMUL.FTZ R83, R83, R3 ;  /* 0x0000000353537220 */ /* 0x000fe20000410000 */
[-C--:B------:R-:W-:Y:S01]  /*8250*/  FMUL.FTZ R132, R132, R197.reuse ;  /* 0x000000c584847220 */ /* 0x080fe20000410000 */
[----:B------:R-:W-:Y:S01]  /*8260*/  FMUL.FTZ R133, R133, R197 ;  /* 0x000000c585857220 */ /* 0x000fe20000410000 */
[C---:B---3--:R-:W-:Y:S01]  /*8270*/  HMMA.16816.F32.BF16 R44, R4.reuse, R136, R44 ;  /* 0x00000088042c723c */ /* 0x048fe2000004182c */
[-C--:B------:R-:W-:Y:S01]  /*8280*/  FMUL.FTZ R134, R134, R3.reuse ;  /* 0x0000000386867220 */ /* 0x080fe20000410000 */
[----:B------:R-:W-:Y:S01]  /*8290*/  FMUL.FTZ R135, R135, R3 ;  /* 0x0000000387877220 */ /* 0x000fe20000410000 */
[-C--:B------:R-:W-:Y:S01]  /*82a0*/  FMUL.FTZ R84, R84, R197.reuse ;  /* 0x000000c554547220 */ /* 0x080fe20000410000 */
[----:B------:R-:W-:Y:S01]  /*82b0*/  FMUL.FTZ R85, R85, R197 ;  /* 0x000000c555557220 */ /* 0x000fe20000410000 */
[-C--:B------:R-:W-:Y:S01]  /*82c0*/  FMUL.FTZ R86, R86, R3.reuse ;  /* 0x0000000356567220 */ /* 0x080fe20000410000 */
[----:B------:R-:W-:Y:S01]  /*82d0*/  FMUL.FTZ R87, R87, R3 ;  /* 0x0000000357577220 */ /* 0x000fe20000410000 */
[-C--:B------:R-:W-:Y:S01]  /*82e0*/  FMUL.FTZ R88, R88, R197.reuse ;  /* 0x000000c558587220 */ /* 0x080fe20000410000 */
[C---:B------:R-:W-:Y:S01]  /*82f0*/  HMMA.16816.F32.BF16 R48, R4.reuse, R138, R48 ;  /* 0x0000008a0430723c */ /* 0x040fe20000041830 */
[----:B------:R-:W3:Y:S01]  /*8300*/  LDSM.16.MT88.4 R136, [R166+0x14000] ;  /* 0x01400000a688783b */ /* 0x000ee20000004200 */
[----:B------:R-:W-:Y:S01]  /*8310*/  FMUL.FTZ R89, R89, R197 ;  /* 0x000000c559597220 */ /* 0x000fe20000410000 */
[-C--:B------:R-:W-:Y:S01]  /*8320*/  FMUL.FTZ R90, R90, R3.reuse ;  /* 0x000000035a5a7220 */ /* 0x080fe20000410000 */
[----:B------:R-:W-:Y:S01]  /*8330*/  FMUL.FTZ R91, R91, R3 ;  /* 0x000000035b5b7220 */ /* 0x000fe20000410000 */
[-C--:B------:R-:W-:Y:S01]  /*8340*/  FMUL.FTZ R92, R92, R197.reuse ;  /* 0x000000c55c5c7220 */ /* 0x080fe20000410000 */
[----:B------:R-:W-:Y:S01]  /*8350*/  FMUL.FTZ R93, R93, R197 ;  /* 0x000000c55d5d7220 */ /* 0x000fe20000410000 */
[-C--:B------:R-:W-:Y:S01]  /*8360*/  FMUL.FTZ R94, R94, R3.reuse ;  /* 0x000000035e5e7220 */ /* 0x080fe20000410000 */
[C---:B------:R-:W-:Y:S01]  /*8370*/  HMMA.16816.F32.BF16 R56, R4.reuse, R146, R56 ;  /* 0x000000920438723c */ /* 0x040fe20000041838 */
[----:B------:R-:W4:Y:S01]  /*8380*/  LDSM.16.MT88.4 R144, [R205+0x14000] ;  /* 0x01400000cd90783b */ /* 0x000f220000004200 */
        /* <DEDUP_REMOVED lines=10> */
[C---:B-1----:R-:W-:Y:S01]  /*8430*/  HMMA.16816.F32.BF16 R32, R4.reuse, R152, R32 ;  /* 0x000000980420723c */ /* 0x042fe20000041820 */
[----:B------:R-:W-:Y:S01]  /*8440*/  FMUL.FTZ R105, R105, R197 ;  /* 0x000000c569697220 */ /* 0x000fe20000410000 */
[-C--:B------:R-:W-:Y:S01]  /*8450*/  FMUL.FTZ R106, R106, R3.reuse ;  /* 0x000000036a6a7220 */ /* 0x080fe20000410000 */
[----:B------:R-:W-:Y:S01]  /*8460*/  FMUL.FTZ R107, R107, R3 ;  /* 0x000000036b6b7220 */ /* 0x000fe20000410000 */
[-C--:B------:R-:W-:Y:S01]  /*8470*/  FMUL.FTZ R8, R160, R197.reuse ;  /* 0x000000c5a0087220 */ /* 0x080fe20000410000 */
[----:B------:R-:W-:Y:S01]  /*8480*/  FMUL.FTZ R9, R161, R197 ;  /* 0x000000c5a1097220 */ /* 0x000fe20000410000 */
[-C--:B------:R-:W-:Y:S01]  /*8490*/  FMUL.FTZ R10, R162, R3.reuse ;  /* 0x00000003a20a7220 */ /* 0x080fe20000410000 */
[----:B------:R-:W-:Y:S01]  /*84a0*/  FMUL.FTZ R11, R163, R3 ;  /* 0x00000003a30b7220 */ /* 0x000fe20000410000 */
[C---:B--2---:R-:W-:Y:S01]  /*84b0*/  HMMA.16816.F32.BF16 R60, R4.reuse, R140, R60 ;  /* 0x0000008c043c723c */ /* 0x044fe2000004183c */
[-C--:B------:R-:W-:Y:S01]  /*84c0*/  FMUL.FTZ R156, R156, R197.reuse ;  /* 0x000000c59c9c7220 */ /* 0x080fe20000410000 */
[----:B------:R-:W-:Y:S01]  /*84d0*/  FMUL.FTZ R157, R157, R197 ;  /* 0x000000c59d9d7220 */ /* 0x000fe20000410000 */
[-C--:B------:R-:W-:Y:S01]  /*84e0*/  FMUL.FTZ R158, R158, R3.reuse ;  /* 0x000000039e9e7220 */ /* 0x080fe20000410000 */
[----:B------:R-:W-:Y:S01]  /*84f0*/  FMUL.FTZ R159, R159, R3 ;  /* 0x000000039f9f7220 */ /* 0x000fe20000410000 */
[----:B------:R-:W1:Y:S01]  /*8500*/  MUFU.EX2 R203, R203 ;  /* 0x000000cb00cb7308 */ /* 0x000e620000000800 */
[-C--:B------:R-:W-:Y:S01]  /*8510*/  FMUL.FTZ R148, R148, R197.reuse ;  /* 0x000000c594947220 */ /* 0x080fe20000410000 */
[----:B------:R-:W-:Y:S01]  /*8520*/  FMUL.FTZ R149, R149, R197 ;  /* 0x000000c595957220 */ /* 0x000fe20000410000 */
[C---:B------:R-:W-:Y:S01]  /*8530*/  HMMA.16816.F32.BF16 R64, R4.reuse, R142, R64 ;  /* 0x0000008e0440723c */ /* 0x040fe20000041840 */
[----:B------:R-:W2:Y:S01]  /*8540*/  LDSM.16.MT88.4 R140, [R210+0x4000] ;  /* 0x00400000d28c783b */ /* 0x000ea20000004200 */
[-C--:B------:R-:W-:Y:S01]  /*8550*/  FMUL.FTZ R150, R150, R3.reuse ;  /* 0x0000000396967220 */ /* 0x080fe20000410000 */
[----:B------:R-:W-:Y:S01]  /*8560*/  FMUL.FTZ R151, R151, R3 ;  /* 0x0000000397977220 */ /* 0x000fe20000410000 */
[-C--:B------:R-:W-:Y:S01]  /*8570*/  FMUL.FTZ R108, R108, R197.reuse ;  /* 0x000000c56c6c7220 */ /* 0x080fe20000410000 */
[----:B------:R-:W-:Y:S01]  /*8580*/  MUFU.EX2 R202, R202 ;  /* 0x000000ca00ca7308 */ /* 0x000fe20000000800 */
[----:B------:R-:W-:Y:S01]  /*8590*/  FMUL.FTZ R109, R109, R197 ;  /* 0x000000c56d6d7220 */ /* 0x000fe20000410000 */
[-C--:B------:R-:W-:Y:S01]  /*85a0*/  FMUL.FTZ R110, R110, R3.reuse ;  /* 0x000000036e6e7220 */ /* 0x080fe20000410000 */
[C---:B---3--:R-:W-:Y:S01]  /*85b0*/  HMMA.16816.F32.BF16 R68, R4.reuse, R136, R68 ;  /* 0x000000880444723c */ /* 0x048fe20000041844 */
[----:B------:R-:W-:Y:S01]  /*85c0*/  FMUL.FTZ R111, R111, R3 ;  /* 0x000000036f6f7220 */ /* 0x000fe20000410000 */
[-C--:B------:R-:W-:Y:S01]  /*85d0*/  FMUL.FTZ R112, R112, R197.reuse ;  /* 0x000000c570707220 */ /* 0x080fe20000410000 */
[----:B------:R-:W-:Y:S01]  /*85e0*/  FMUL.FTZ R113, R113, R197 ;  /* 0x000000c571717220 */ /* 0x000fe20000410000 */
[-C--:B------:R-:W-:Y:S01]  /*85f0*/  FMUL.FTZ R114, R114, R3.reuse ;  /* 0x0000000372727220 */ /* 0x080fe20000410000 */
[----:B------:R-:W-:Y:S01]  /*8600*/  MUFU.EX2 R199, R199 ;  /* 0x000000c700c77308 */ /* 0x000fe20000000800 */
[----:B------:R-:W-:Y:S01]  /*8610*/  FMUL.FTZ R115, R115, R3 ;  /* 0x0000000373737220 */ /* 0x000fe20000410000 */
[-C--:B------:R-:W-:Y:S01]  /*8620*/  FMUL.FTZ R116, R116, R197.reuse ;  /* 0x000000c574747220 */ /* 0x080fe20000410000 */
[C---:B------:R-:W-:Y:S01]  /*8630*/  HMMA.16816.F32.BF16 R72, R4.reuse, R138, R72 ;  /* 0x0000008a0448723c */ /* 0x040fe20000041848 */
[----:B------:R-:W3:Y:S01]  /*8640*/  LDSM.16.MT88.4 R136, [R200+0x4000] ;  /* 0x00400000c888783b */ /* 0x000ee20000004200 */
[----:B------:R-:W-:Y:S01]  /*8650*/  FMUL.FTZ R117, R117, R197 ;  /* 0x000000c575757220 */ /* 0x000fe20000410000 */
[-C--:B------:R-:W-:Y:S01]  /*8660*/  FMUL.FTZ R118, R118, R3.reuse ;  /* 0x0000000376767220 */ /* 0x080fe20000410000 */
[----:B------:R-:W-:Y:S01]  /*8670*/  FMUL.FTZ R119, R119, R3 ;  /* 0x0000000377777220 */ /* 0x000fe20000410000 */
[----:B------:R-:W-:Y:S01]  /*8680*/  MUFU.EX2 R201, R201 ;  /* 0x000000c900c97308 */ /* 0x000fe20000000800 */
[-C--:B------:R-:W-:Y:S01]  /*8690*/  FMUL.FTZ R120, R120, R197.reuse ;  /* 0x000000c578787220 */ /* 0x080fe20000410000 */
[----:B------:R-:W-:Y:S01]  /*86a0*/  FMUL.FTZ R121, R121, R197 ;  /* 0x000000c579797220 */ /* 0x000fe20000410000 */
[C---:B----4-:R-:W-:Y:S01]  /*86b0*/  HMMA.16816.F32.BF16 R76, R4.reuse, R144, R76 ;  /* 0x00000090044c723c */ /* 0x050fe2000004184c */
[-C--:B------:R-:W-:Y:S01]  /*86c0*/  FMUL.FTZ R122, R122, R3.reuse ;  /* 0x000000037a7a7220 */ /* 0x080fe20000410000 */
[----:B------:R-:W-:Y:S01]  /*86d0*/  FMUL.FTZ R123, R123, R3 ;  /* 0x000000037b7b7220 */ /* 0x000fe20000410000 */
[-C--:B------:R-:W-:Y:S01]  /*86e0*/  FMUL.FTZ R124, R124, R197.reuse ;  /* 0x000000c57c7c7220 */ /* 0x080fe20000410000 */
[----:B------:R-:W-:Y:S01]  /*86f0*/  FMUL.FTZ R125, R125, R197 ;  /* 0x000000c57d7d7220 */ /* 0x000fe20000410000 */
[----:B------:R-:W4:Y:S01]  /*8700*/  MUFU.EX2 R204, R204 ;  /* 0x000000cc00cc7308 */ /* 0x000f220000000800 */
[-C--:B------:R-:W-:Y:S01]  /*8710*/  FMUL.FTZ R126, R126, R3.reuse ;  /* 0x000000037e7e7220 */ /* 0x080fe20000410000 */
[----:B------:R-:W-:Y:S01]  /*8720*/  FMUL.FTZ R127, R127, R3 ;  /* 0x000000037f7f7220 */ /* 0x000fe20000410000 */
[C---:B------:R-:W-:Y:S01]  /*8730*/  HMMA.16816.F32.BF16 R80, R4.reuse, R146, R80 ;  /* 0x000000920450723c */ /* 0x040fe20000041850 */
[----:B------:R-:W5:Y:S01]  /*8740*/  LDSM.16.MT88.4 R144, [R166+0x16000] ;  /* 0x01600000a690783b */ /* 0x000f620000004200 */
[-C--:B------:R-:W-:Y:S01]  /*8750*/  FMUL.FTZ R128, R128, R197.reuse ;  /* 0x000000c580807220 */ /* 0x080fe20000410000 */
[----:B------:R-:W-:Y:S01]  /*8760*/  FMUL.FTZ R129, R129, R197 ;  /* 0x000000c581817220 */ /* 0x000fe20000410000 */
[-C--:B------:R-:W-:Y:S01]  /*8770*/  FMUL.FTZ R130, R130, R3.reuse ;  /* 0x0000000382827220 */ /* 0x080fe20000410000 */
[----:B------:R-:W-:Y:S01]  /*8780*/  MUFU.EX2 R183, R183 ;  /* 0x000000b700b77308 */ /* 0x000fe20000000800 */
[----:B------:R-:W-:Y:S01]  /*8790*/  FMUL.FTZ R131, R131, R3 ;  /* 0x0000000383837220 */ /* 0x000fe20000410000 */
[----:B------:R-:W-:Y:S01]  /*87a0*/  LDSM.16.MT88.4 R160, [R210+0x2800] ;  /* 0x00280000d2a0783b */ /* 0x000fe20000004200 */
[C---:B------:R-:W-:Y:S01]  /*87b0*/  HMMA.16816.F32.BF16 R132, R4.reuse, R154, R132 ;  /* 0x0000009a0484723c */ /* 0x040fe20000041884 */
[----:B------:R-:W-:Y:S01]  /*87c0*/  FFMA.FTZ R198, R233, R197, R198 ;  /* 0x000000c5e9c67223 */ /* 0x000fe200000100c6 */
[----:B------:R-:W-:Y:S01]  /*87d0*/  FFMA.FTZ R3, R231, R3, R194 ;  /* 0x00000003e7037223 */ /* 0x000fe200000100c2 */
[----:B------:R-:W-:Y:S02]  /*87e0*/  LDSM.16.MT88.4 R152, [R200+0x6000] ;  /* 0x00600000c898783b */ /* 0x000fe40000004200 */
[----:B------:R-:W4:Y:S01]  /*87f0*/  MUFU.EX2 R206, R206 ;  /* 0x000000ce00ce7308 */ /* 0x000f220000000800 */
[----:B------:R-:W-:Y:S01]  /*8800*/  FADD.FTZ R195, R195, R198 ;  /* 0x000000c6c3c37221 */ /* 0x000fe20000010000 */
[----:B------:R-:W-:Y:S01]  /*8810*/  FADD.FTZ R192, R192, R3 ;  /* 0x00000003c0c07221 */ /* 0x000fe20000010000 */
[C---:B--2---:R-:W-:Y:S01]  /*8820*/  HMMA.16816.F32.BF16 R84, R4.reuse, R140, R84 ;  /* 0x0000008c0454723c */ /* 0x044fe20000041854 */
[-C--:B------:R-:W-:Y:S01]  /*8830*/  MOV R3, R182.reuse ;  /* 0x000000b600037202 */ /* 0x080fe20000000f00 */
[----:B------:R-:W-:Y:S01]  /*8840*/  FADD.FTZ R196, R196, R195 ;  /* 0x000000c3c4c47221 */ /* 0x000fe20000010000 */
[----:B------:R-:W-:Y:S01]  /*8850*/  FADD.FTZ R185, R185, R192 ;  /* 0x000000c0b9b97221 */ /* 0x000fe20000010000 */
[----:B------:R-:W-:Y:S01]  /*8860*/  @P0 MOV R3, R182 ;  /* 0x000000b600030202 */ /* 0x000fe20000000f00 */
[----:B------:R-:W-:Y:S01]  /*8870*/  MUFU.EX2 R213, R213 ;  /* 0x000000d500d57308 */ /* 0x000fe20000000800 */
[----:B------:R-:W-:Y:S01]  /*8880*/  FADD.FTZ R193, R193, R196 ;  /* 0x000000c4c1c17221 */ /* 0x000fe20000010000 */
[----:B------:R-:W-:Y:S01]  /*8890*/  FADD.FTZ R164, R164, R185 ;  /* 0x000000b9a4a47221 */ /* 0x000fe20000010000 */
[C---:B------:R-:W-:Y:S01]  /*88a0*/  HMMA.16816.F32.BF16 R88, R4.reuse, R142, R88 ;  /* 0x0000008e0458723c */ /* 0x040fe20000041858 */
[----:B------:R-:W2:Y:S04]  /*88b0*/  LDSM.16.MT88.4 R140, [R205+0x16000] ;  /* 0x01600000cd8c783b */ /* 0x000ea80000004200 */
[----:B------:R-:W4:Y:S03]  /*88c0*/  MUFU.EX2 R220, R220 ;  /* 0x000000dc00dc7308 */ /* 0x000f260000000800 */
[C---:B---3--:R-:W-:Y:S05]  /*88d0*/  HMMA.16816.F32.BF16 R92, R4.reuse, R136, R92 ;  /* 0x00000088045c723c */ /* 0x048fea000004185c */
[----:B------:R-:W-:Y:S03]  /*88e0*/  MUFU.EX2 R209, R209 ;  /* 0x000000d100d17308 */ /* 0x000fe60000000800 */
[C---:B------:R-:W-:Y:S01]  /*88f0*/  HMMA.16816.F32.BF16 R96, R4.reuse, R138, R96 ;  /* 0x0000008a0460723c */ /* 0x040fe20000041860 */
[----:B------:R-:W3:Y:S04]  /*8900*/  LDSM.16.MT88.4 R136, [R210+0x6000] ;  /* 0x00600000d288783b */ /* 0x000ee80000004200 */
[----:B------:R-:W-:Y:S03]  /*8910*/  MUFU.EX2 R226, R226 ;  /* 0x000000e200e27308 */ /* 0x000fe60000000800 */
[C---:B-----5:R-:W-:Y:S05]  /*8920*/  HMMA.16816.F32.BF16 R100, R4.reuse, R144, R100 ;  /* 0x000000900464723c */ /* 0x060fea0000041864 */
[----:B------:R-:W-:Y:S03]  /*8930*/  MUFU.EX2 R211, R211 ;  /* 0x000000d300d37308 */ /* 0x000fe60000000800 */
[C---:B------:R-:W-:Y:S01]  /*8940*/  HMMA.16816.F32.BF16 R104, R4.reuse, R146, R104 ;  /* 0x000000920468723c */ /* 0x040fe20000041868 */
[----:B------:R-:W5:Y:S04]  /*8950*/  LDSM.16.MT88.4 R144, [R166+0x10800] ;  /* 0x01080000a690783b */ /* 0x000f680000004200 */
[----:B------:R-:W5:Y:S03]  /*8960*/  MUFU.EX2 R214, R214 ;  /* 0x000000d600d67308 */ /* 0x000f660000000800 */
[C---:B------:R-:W-:Y:S05]  /*8970*/  HMMA.16816.F32.BF16 R8, R4.reuse, R12, R8 ;  /* 0x0000000c0408723c */ /* 0x040fea0000041808 */
[----:B------:R-:W-:Y:S03]  /*8980*/  MUFU.EX2 R215, R215 ;  /* 0x000000d700d77308 */ /* 0x000fe60000000800 */
[C---:B------:R-:W-:Y:S01]  /*8990*/  HMMA.16816.F32.BF16 R12, R4.reuse, R14, R156 ;  /* 0x0000000e040c723c */ /* 0x040fe2000004189c */
[----:B------:R-:W-:Y:S04]  /*89a0*/  LDSM.16.MT88.4 R156, [R200+0x2800] ;  /* 0x00280000c89c783b */ /* 0x000fe80000004200 */
[----:B------:R-:W5:Y:S03]  /*89b0*/  MUFU.EX2 R218, R218 ;  /* 0x000000da00da7308 */ /* 0x000f660000000800 */
[C---:B------:R-:W-:Y:S05]  /*89c0*/  HMMA.16816.F32.BF16 R16, R4.reuse, R20, R16 ;  /* 0x000000140410723c */ /* 0x040fea0000041810 */
[----:B------:R-:W-:Y:S03]  /*89d0*/  MUFU.EX2 R207, R207 ;  /* 0x000000cf00cf7308 */ /* 0x000fe60000000800 */
[C---:B------:R-:W-:Y:S01]  /*89e0*/  HMMA.16816.F32.BF16 R20, R4.reuse, R22, R148 ;  /* 0x000000160414723c */ /* 0x040fe20000041894 */
[----:B------:R-:W5:Y:S04]  /*89f0*/  LDSM.16.MT88.4 R148, [R205+0x10800] ;  /* 0x01080000cd94783b */ /* 0x000f680000004200 */
[----:B------:R-:W5:Y:S03]  /*8a00*/  MUFU.EX2 R228, R228 ;  /* 0x000000e400e47308 */ /* 0x000f660000000800 */
[C---:B--2---:R-:W-:Y:S05]  /*8a10*/  HMMA.16816.F32.BF16 R108, R4.reuse, R140, R108 ;  /* 0x0000008c046c723c */ /* 0x044fea000004186c */
[----:B------:R-:W-:Y:S03]  /*8a20*/  MUFU.EX2 R217, R217 ;  /* 0x000000d900d97308 */ /* 0x000fe60000000800 */
[C---:B------:R-:W-:Y:S01]  /*8a30*/  HMMA.16816.F32.BF16 R112, R4.reuse, R142, R112 ;  /* 0x0000008e0470723c */ /* 0x040fe20000041870 */
[----:B------:R-:W2:Y:S04]  /*8a40*/  LDSM.16.MT88.4 R140, [R210+0x800] ;  /* 0x00080000d28c783b */ /* 0x000ea80000004200 */
[----:B------:R-:W-:Y:S03]  /*8a50*/  MUFU.EX2 R212, R212 ;  /* 0x000000d400d47308 */ /* 0x000fe60000000800 */
[C---:B---3--:R-:W-:Y:S05]  /*8a60*/  HMMA.16816.F32.BF16 R116, R4.reuse, R136, R116 ;  /* 0x000000880474723c */ /* 0x048fea0000041874 */
[----:B------:R-:W-:Y:S03]  /*8a70*/  MUFU.EX2 R219, R219 ;  /* 0x000000db00db7308 */ /* 0x000fe60000000800 */
[C---:B------:R-:W-:Y:S01]  /*8a80*/  HMMA.16816.F32.BF16 R120, R4.reuse, R138, R120 ;  /* 0x0000008a0478723c */ /* 0x040fe20000041878 */
[----:B------:R-:W-:Y:S04]  /*8a90*/  LDSM.16.MT88.4 R136, [R200+0x800] ;  /* 0x00080000c888783b */ /* 0x000fe80000004200 */
[----:B------:R-:W3:Y:S03]  /*8aa0*/  MUFU.EX2 R230, R230 ;  /* 0x000000e600e67308 */ /* 0x000ee60000000800 */
[C---:B------:R-:W-:Y:S05]  /*8ab0*/  HMMA.16816.F32.BF16 R124, R4.reuse, R152, R124 ;  /* 0x00000098047c723c */ /* 0x040fea000004187c */
[----:B------:R-:W-:Y:S03]  /*8ac0*/  MUFU.EX2 R227, R227 ;  /* 0x000000e300e37308 */ /* 0x000fe60000000800 */
[----:B------:R-:W-:Y:S01]  /*8ad0*/  HMMA.16816.F32.BF16 R4, R4, R154, R128 ;  /* 0x0000009a0404723c */ /* 0x000fe20000041880 */
[----:B-1----:R-:W-:Y:S01]  /*8ae0*/  F2FP.BF16.F32.PACK_AB R128, R203, R208 ;  /* 0x000000d0cb80723e */ /* 0x002fe200000010ff */
[----:B------:R-:W1:Y:S01]  /*8af0*/  LDSM.16.MT88.4 R152, [R166+0x14800] ;  /* 0x01480000a698783b */ /* 0x000e620000004200 */
[----:B----4-:R-:W-:Y:S01]  /*8b00*/  F2FP.BF16.F32.PACK_AB R129, R204, R201 ;  /* 0x000000c9cc81723e */ /* 0x010fe200000010ff */
[----:B------:R-:W-:Y:S01]  /*8b10*/  FADD.FTZ R208, R208, R193 ;  /* 0x000000c1d0d07221 */ /* 0x000fe20000010000 */
[----:B------:R-:W-:Y:S01]  /*8b20*/  F2FP.BF16.F32.PACK_AB R130, R199, R202 ;  /* 0x000000cac782723e */ /* 0x000fe200000010ff */
[----:B------:R-:W4:Y:S01]  /*8b30*/  MUFU.EX2 R232, R232 ;  /* 0x000000e800e87308 */ /* 0x000f220000000800 */
[----:B------:R-:W-:Y:S01]  /*8b40*/  F2FP.BF16.F32.PACK_AB R131, R206, R183 ;  /* 0x000000b7ce83723e */ /* 0x000fe200000010ff */
[----:B------:R-:W-:Y:S01]  /*8b50*/  FADD.FTZ R201, R201, R164 ;  /* 0x000000a4c9c97221 */ /* 0x000fe20000010000 */
[----:B------:R-:W-:Y:S01]  /*8b60*/  FADD.FTZ R203, R203, R208 ;  /* 0x000000d0cbcb7221 */ /* 0x000fe20000010000 */
[----:B------:R-:W-:-:S02]  /*8b70*/  MOV R164, R184 ;  /* 0x000000b800a47202 */ /* 0x000fc40000000f00 */
[----:B------:R-:W-:Y:S01]  /*8b80*/  FADD.FTZ R204, R204, R201 ;  /* 0x000000c9cccc7221 */ /* 0x000fe20000010000 */
[----:B------:R-:W-:Y:S01]  /*8b90*/  FADD.FTZ R202, R202, R203 ;  /* 0x000000cbcaca7221 */ /* 0x000fe20000010000 */
[----:B-----5:R-:W-:Y:S01]  /*8ba0*/  HMMA.16816.F32.BF16 R8, R128, R144, R8 ;  /* 0x000000908008723c */ /* 0x020fe20000041808 */
[----:B------:R-:W-:Y:S01]  /*8bb0*/  @P0 MOV R164, R184 ;  /* 0x000000b800a40202 */ /* 0x000fe20000000f00 */
[----:B------:R-:W-:Y:S01]  /*8bc0*/  FADD.FTZ R183, R183, R204 ;  /* 0x000000ccb7b77221 */ /* 0x000fe20000010000 */
[----:B------:R-:W-:-:S03]  /*8bd0*/  FADD.FTZ R202, R199, R202 ;  /* 0x000000cac7ca7221 */ /* 0x000fc60000010000 */
[----:B------:R-:W-:Y:S02]  /*8be0*/  FADD.FTZ R206, R206, R183 ;  /* 0x000000b7cece7221 */ /* 0x000fe40000010000 */
[C---:B------:R-:W-:Y:S01]  /*8bf0*/  HMMA.16816.F32.BF16 R12, R128.reuse, R146, R12 ;  /* 0x00000092800c723c */ /* 0x040fe2000004180c */
[----:B------:R-:W5:Y:S07]  /*8c00*/  LDSM.16.MT88.4 R144, [R205+0x12800] ;  /* 0x01280000cd90783b */ /* 0x000f6e0000004200 */
[C---:B------:R-:W-:Y:S08]  /*8c10*/  HMMA.16816.F32.BF16 R16, R128.reuse, R148, R16 ;  /* 0x000000948010723c */ /* 0x040ff00000041810 */
[C---:B------:R-:W-:Y:S01]  /*8c20*/  HMMA.16816.F32.BF16 R20, R128.reuse, R150, R20 ;  /* 0x000000968014723c */ /* 0x040fe20000041814 */
[----:B------:R-:W3:Y:S07]  /*8c30*/  LDSM.16.MT88.4 R148, [R205+0x14800] ;  /* 0x01480000cd94783b */ /* 0x000eee0000004200 */
[C---:B--2---:R-:W-:Y:S08]  /*8c40*/  HMMA.16816.F32.BF16 R24, R128.reuse, R140, R24 ;  /* 0x0000008c8018723c */ /* 0x044ff00000041818 */
[C---:B------:R-:W-:Y:S01]  /*8c50*/  HMMA.16816.F32.BF16 R28, R128.reuse, R142, R28 ;  /* 0x0000008e801c723c */ /* 0x040fe2000004181c */
[----:B------:R-:W2:Y:S07]  /*8c60*/  LDSM.16.MT88.4 R140, [R210+0x4800] ;  /* 0x00480000d28c783b */ /* 0x000eae0000004200 */
[C---:B-1----:R-:W-:Y:S08]  /*8c70*/  HMMA.16816.F32.BF16 R68, R128.reuse, R152, R68 ;  /* 0x000000988044723c */ /* 0x042ff00000041844 */
[C---:B-----5:R-:W-:Y:S08]  /*8c80*/  HMMA.16816.F32.BF16 R44, R128.reuse, R144, R44 ;  /* 0x00000090802c723c */ /* 0x060ff0000004182c */
[C---:B------:R-:W-:Y:S01]  /*8c90*/  HMMA.16816.F32.BF16 R48, R128.reuse, R146, R48 ;  /* 0x000000928030723c */ /* 0x040fe20000041830 */
[----:B------:R-:W1:Y:S07]  /*8ca0*/  LDSM.16.MT88.4 R144, [R166+0x16800] ;  /* 0x01680000a690783b */ /* 0x000e6e0000004200 */
[C---:B------:R-:W-:Y:S01]  /*8cb0*/  HMMA.16816.F32.BF16 R72, R128.reuse, R154, R72 ;  /* 0x0000009a8048723c */ /* 0x040fe20000041848 */
[----:B------:R-:W5:Y:S07]  /*8cc0*/  LDSM.16.MT88.4 R152, [R205+0x16800] ;  /* 0x01680000cd98783b */ /* 0x000f6e0000004200 */
[C---:B------:R-:W-:Y:S08]  /*8cd0*/  HMMA.16816.F32.BF16 R32, R128.reuse, R136, R32 ;  /* 0x000000888020723c */ /* 0x040ff00000041820 */
[C---:B------:R-:W-:Y:S01]  /*8ce0*/  HMMA.16816.F32.BF16 R132, R128.reuse, R138, R132 ;  /* 0x0000008a8084723c */ /* 0x040fe20000041884 */
[----:B------:R-:W4:Y:S07]  /*8cf0*/  LDSM.16.MT88.4 R136, [R200+0x4800] ;  /* 0x00480000c888783b */ /* 0x000f2e0000004200 */
[C---:B---3--:R-:W-:Y:S08]  /*8d00*/  HMMA.16816.F32.BF16 R76, R128.reuse, R148, R76 ;  /* 0x00000094804c723c */ /* 0x048ff0000004184c */
[C---:B------:R-:W-:Y:S01]  /*8d10*/  HMMA.16816.F32.BF16 R80, R128.reuse, R150, R80 ;  /* 0x000000968050723c */ /* 0x040fe20000041850 */
[----:B------:R-:W-:Y:S07]  /*8d20*/  LDSM.16.MT88.4 R148, [R200+0x6800] ;  /* 0x00680000c894783b */ /* 0x000fee0000004200 */
[C---:B--2---:R-:W-:Y:S08]  /*8d30*/  HMMA.16816.F32.BF16 R84, R128.reuse, R140, R84 ;  /* 0x0000008c8054723c */ /* 0x044ff00000041854 */
[C---:B------:R-:W-:Y:S01]  /*8d40*/  HMMA.16816.F32.BF16 R88, R128.reuse, R142, R88 ;  /* 0x0000008e8058723c */ /* 0x040fe20000041858 */
[----:B------:R-:W2:Y:S07]  /*8d50*/  LDSM.16.MT88.4 R140, [R210+0x6800] ;  /* 0x00680000d28c783b */ /* 0x000eae0000004200 */
[C---:B-1----:R-:W-:Y:S08]  /*8d60*/  HMMA.16816.F32.BF16 R100, R128.reuse, R144, R100 ;  /* 0x000000908064723c */ /* 0x042ff00000041864 */
[C---:B------:R-:W-:Y:S01]  /*8d70*/  HMMA.16816.F32.BF16 R104, R128.reuse, R146, R104 ;  /* 0x000000928068723c */ /* 0x040fe20000041868 */
[----:B------:R-:W-:Y:S07]  /*8d80*/  LDSM.16.MT88.4 R144, [R205+0x11000] ;  /* 0x01100000cd90783b */ /* 0x000fee0000004200 */
[C---:B-----5:R-:W-:Y:S08]  /*8d90*/  HMMA.16816.F32.BF16 R108, R128.reuse, R152, R108 ;  /* 0x00000098806c723c */ /* 0x060ff0000004186c */
[C---:B------:R-:W-:Y:S01]  /*8da0*/  HMMA.16816.F32.BF16 R112, R128.reuse, R154, R112 ;  /* 0x0000009a8070723c */ /* 0x040fe20000041870 */
[----:B------:R-:W1:Y:S07]  /*8db0*/  LDSM.16.MT88.4 R152, [R166+0x11000] ;  /* 0x01100000a698783b */ /* 0x000e6e0000004200 */
        /* <DEDUP_REMOVED lines=11> */
[----:B------:R-:W3:Y:S07]  /*8e70*/  LDSM.16.MT88.4 R136, [R210+0x1000] ;  /* 0x00100000d288783b */ /* 0x000eee0000004200 */
[C---:B--2---:R-:W-:Y:S08]  /*8e80*/  HMMA.16816.F32.BF16 R116, R128.reuse, R140, R116 ;  /* 0x0000008c8074723c */ /* 0x044ff00000041874 */
[C---:B------:R-:W-:Y:S01]  /*8e90*/  HMMA.16816.F32.BF16 R120, R128.reuse, R142, R120 ;  /* 0x0000008e8078723c */ /* 0x040fe20000041878 */
[----:B------:R-:W-:Y:S07]  /*8ea0*/  LDSM.16.MT88.4 R140, [R166+0x15000] ;  /* 0x01500000a68c783b */ /* 0x000fee0000004200 */
[C---:B------:R-:W-:Y:S08]  /*8eb0*/  HMMA.16816.F32.BF16 R124, R128.reuse, R148, R124 ;  /* 0x00000094807c723c */ /* 0x040ff0000004187c */
[----:B------:R-:W-:Y:S01]  /*8ec0*/  HMMA.16816.F32.BF16 R128, R128, R150, R4 ;  /* 0x000000968080723c */ /* 0x000fe20000041804 */
[----:B------:R-:W-:Y:S01]  /*8ed0*/  F2FP.BF16.F32.PACK_AB R4, R220, R213 ;  /* 0x000000d5dc04723e */ /* 0x000fe200000010ff */
[----:B------:R-:W2:Y:S01]  /*8ee0*/  LDSM.16.MT88.4 R148, [R200+0x3000] ;  /* 0x00300000c894783b */ /* 0x000ea20000004200 */
[----:B------:R-:W-:Y:S01]  /*8ef0*/  F2FP.BF16.F32.PACK_AB R5, R214, R211 ;  /* 0x000000d3d605723e */ /* 0x000fe200000010ff */
[----:B------:R-:W-:Y:S01]  /*8f00*/  FADD.FTZ R213, R213, R202 ;  /* 0x000000cad5d57221 */ /* 0x000fe20000010000 */
[----:B------:R-:W-:Y:S01]  /*8f10*/  F2FP.BF16.F32.PACK_AB R6, R226, R209 ;  /* 0x000000d1e206723e */ /* 0x000fe200000010ff */
[----:B------:R-:W-:Y:S01]  /*8f20*/  FADD.FTZ R211, R211, R206 ;  /* 0x000000ced3d37221 */ /* 0x000fe20000010000 */
[----:B------:R-:W-:Y:S01]  /*8f30*/  F2FP.BF16.F32.PACK_AB R7, R218, R215 ;  /* 0x000000d7da07723e */ /* 0x000fe200000010ff */
[----:B------:R-:W-:-:S02]  /*8f40*/  FADD.FTZ R220, R220, R213 ;  /* 0x000000d5dcdc7221 */ /* 0x000fc40000010000 */
[----:B------:R-:W-:Y:S02]  /*8f50*/  FADD.FTZ R214, R214, R211 ;  /* 0x000000d3d6d67221 */ /* 0x000fe40000010000 */
[----:B------:R-:W-:Y:S02]  /*8f60*/  FADD.FTZ R209, R209, R220 ;  /* 0x000000dcd1d17221 */ /* 0x000fe40000010000 */
[----:B-1----:R-:W-:Y:S01]  /*8f70*/  HMMA.16816.F32.BF16 R8, R4, R152, R8 ;  /* 0x000000980408723c */ /* 0x002fe20000041808 */
[----:B------:R-:W-:Y:S01]  /*8f80*/  FADD.FTZ R215, R215, R214 ;  /* 0x000000d6d7d77221 */ /* 0x000fe20000010000 */
[----:B------:R-:W-:-:S03]  /*8f90*/  FADD.FTZ R226, R226, R209 ;  /* 0x000000d1e2e27221 */ /* 0x000fc60000010000 */
[----:B------:R-:W-:-:S03]  /*8fa0*/  FADD.FTZ R218, R218, R215 ;  /* 0x000000d7dada7221 */ /* 0x000fc60000010000 */
[C---:B------:R-:W-:Y:S01]  /*8fb0*/  HMMA.16816.F32.BF16 R12, R4.reuse, R154, R12 ;  /* 0x0000009a040c723c */ /* 0x040fe2000004180c */
[----:B------:R-:W1:Y:S07]  /*8fc0*/  LDSM.16.MT88.4 R152, [R205+0x15000] ;  /* 0x01500000cd98783b */ /* 0x000e6e0000004200 */
[C---:B------:R-:W-:Y:S08]  /*8fd0*/  HMMA.16816.F32.BF16 R16, R4.reuse, R144, R16 ;  /* 0x000000900410723c */ /* 0x040ff00000041810 */
[C---:B------:R-:W-:Y:S01]  /*8fe0*/  HMMA.16816.F32.BF16 R20, R4.reuse, R146, R20 ;  /* 0x000000920414723c */ /* 0x040fe20000041814 */
[----:B------:R-:W4:Y:S07]  /*8ff0*/  LDSM.16.MT88.4 R144, [R210+0x5000] ;  /* 0x00500000d290783b */ /* 0x000f2e0000004200 */
[C---:B---3--:R-:W-:Y:S08]  /*9000*/  HMMA.16816.F32.BF16 R24, R4.reuse, R136, R24 ;  /* 0x000000880418723c */ /* 0x048ff00000041818 */
[C---:B------:R-:W-:Y:S08]  /*9010*/  HMMA.16816.F32.BF16 R28, R4.reuse, R138, R28 ;  /* 0x0000008a041c723c */ /* 0x040ff0000004181c */
[C---:B------:R-:W-:Y:S01]  /*9020*/  HMMA.16816.F32.BF16 R136, R4.reuse, R172, R32 ;  /* 0x000000ac0488723c */ /* 0x040fe20000041820 */
[----:B------:R-:W3:Y:S07]  /*9030*/  LDSM.16.MT88.4 R32, [R200+0x5000] ;  /* 0x00500000c820783b */ /* 0x000eee0000004200 */
[C---:B--2---:R-:W-:Y:S08]  /*9040*/  HMMA.16816.F32.BF16 R60, R4.reuse, R148, R60 ;  /* 0x00000094043c723c */ /* 0x044ff0000004183c */
[C---:B------:R-:W-:Y:S01]  /*9050*/  HMMA.16816.F32.BF16 R64, R4.reuse, R150, R64 ;  /* 0x000000960440723c */ /* 0x040fe20000041840 */
[----:B------:R-:W2:Y:S07]  /*9060*/  LDSM.16.MT88.4 R148, [R166+0x17000] ;  /* 0x01700000a694783b */ /* 0x000eae0000004200 */
[C---:B------:R-:W-:Y:S08]  /*9070*/  HMMA.16816.F32.BF16 R68, R4.reuse, R140, R68 ;  /* 0x0000008c0444723c */ /* 0x040ff00000041844 */
[C---:B------:R-:W-:Y:S01]  /*9080*/  HMMA.16816.F32.BF16 R72, R4.reuse, R142, R72 ;  /* 0x0000008e0448723c */ /* 0x040fe20000041848 */
[----:B------:R-:W5:Y:S07]  /*9090*/  LDSM.16.MT88.4 R140, [R205+0x17000] ;  /* 0x01700000cd8c783b */ /* 0x000f6e0000004200 */
[C---:B-1----:R-:W-:Y:S08]  /*90a0*/  HMMA.16816.F32.BF16 R76, R4.reuse, R152, R76 ;  /* 0x00000098044c723c */ /* 0x042ff0000004184c */
[C---:B------:R-:W-:Y:S01]  /*90b0*/  HMMA.16816.F32.BF16 R80, R4.reuse, R154, R80 ;  /* 0x0000009a0450723c */ /* 0x040fe20000041850 */
[----:B------:R-:W1:Y:S07]  /*90c0*/  LDSM.16.MT88.4 R152, [R210+0x7000] ;  /* 0x00700000d298783b */ /* 0x000e6e0000004200 */
[C---:B----4-:R-:W-:Y:S08]  /*90d0*/  HMMA.16816.F32.BF16 R84, R4.reuse, R144, R84 ;  /* 0x000000900454723c */ /* 0x050ff00000041854 */
[C---:B------:R-:W-:Y:S01]  /*90e0*/  HMMA.16816.F32.BF16 R88, R4.reuse, R146, R88 ;  /* 0x000000920458723c */ /* 0x040fe20000041858 */
[----:B------:R-:W4:Y:S07]  /*90f0*/  LDSM.16.MT88.4 R144, [R200+0x7000] ;  /* 0x00700000c890783b */ /* 0x000f2e0000004200 */
[C---:B------:R-:W-:Y:S08]  /*9100*/  HMMA.16816.F32.BF16 R52, R4.reuse, R156, R52 ;  /* 0x0000009c0434723c */ /* 0x040ff00000041834 */
[C---:B------:R-:W-:Y:S01]  /*9110*/  HMMA.16816.F32.BF16 R56, R4.reuse, R158, R56 ;  /* 0x0000009e0438723c */ /* 0x040fe20000041838 */
[----:B------:R-:W4:Y:S07]  /*9120*/  LDSM.16.MT88.4 R156, [R166+0x11800] ;  /* 0x01180000a69c783b */ /* 0x000f2e0000004200 */
[C---:B------:R-:W-:Y:S01]  /*9130*/  HMMA.16816.F32.BF16 R132, R4.reuse, R174, R132 ;  /* 0x000000ae0484723c */ /* 0x040fe20000041884 */
[----:B------:R-:W-:Y:S07]  /*9140*/  LDSM.16.MT88.4 R172, [R210+0x3800] ;  /* 0x00380000d2ac783b */ /* 0x000fee0000004200 */
[C---:B------:R-:W-:Y:S08]  /*9150*/  HMMA.16816.F32.BF16 R36, R4.reuse, R168, R36 ;  /* 0x000000a80424723c */ /* 0x040ff00000041824 */
[C---:B------:R-:W-:Y:S01]  /*9160*/  HMMA.16816.F32.BF16 R40, R4.reuse, R170, R40 ;  /* 0x000000aa0428723c */ /* 0x040fe20000041828 */
[----:B------:R-:W-:Y:S07]  /*9170*/  LDSM.16.MT88.4 R168, [R210+0x5800] ;  /* 0x00580000d2a8783b */ /* 0x000fee0000004200 */
[C---:B------:R-:W-:Y:S08]  /*9180*/  HMMA.16816.F32.BF16 R44, R4.reuse, R160, R44 ;  /* 0x000000a0042c723c */ /* 0x040ff0000004182c */
[C---:B------:R-:W-:Y:S08]  /*9190*/  HMMA.16816.F32.BF16 R48, R4.reuse, R162, R48 ;  /* 0x000000a20430723c */ /* 0x040ff00000041830 */
[C---:B---3--:R-:W-:Y:S08]  /*91a0*/  HMMA.16816.F32.BF16 R92, R4.reuse, R32, R92 ;  /* 0x00000020045c723c */ /* 0x048ff0000004185c */
[C---:B------:R-:W-:Y:S01]  /*91b0*/  HMMA.16816.F32.BF16 R96, R4.reuse, R34, R96 ;  /* 0x000000220460723c */ /* 0x040fe20000041860 */
[----:B------:R-:W-:Y:S07]  /*91c0*/  LDSM.16.MT88.4 R32, [R166+0x15800] ;  /* 0x01580000a620783b */ /* 0x000fee0000004200 */
[C---:B--2---:R-:W-:Y:S08]  /*91d0*/  HMMA.16816.F32.BF16 R100, R4.reuse, R148, R100 ;  /* 0x000000940464723c */ /* 0x044ff00000041864 */
[C---:B------:R-:W-:Y:S01]  /*91e0*/  HMMA.16816.F32.BF16 R104, R4.reuse, R150, R104 ;  /* 0x000000960468723c */ /* 0x040fe20000041868 */
[----:B------:R-:W-:Y:S07]  /*91f0*/  LDSM.16.MT88.4 R148, [R205+0x11800] ;  /* 0x01180000cd94783b */ /* 0x000fee0000004200 */
[C---:B-----5:R-:W-:Y:S08]  /*9200*/  HMMA.16816.F32.BF16 R108, R4.reuse, R140, R108 ;  /* 0x0000008c046c723c */ /* 0x060ff0000004186c */
[C---:B------:R-:W-:Y:S01]  /*9210*/  HMMA.16816.F32.BF16 R112, R4.reuse, R142, R112 ;  /* 0x0000008e0470723c */ /* 0x040fe20000041870 */
[----:B------:R-:W2:Y:S07]  /*9220*/  LDSM.16.MT88.4 R140, [R166+0x13800] ;  /* 0x01380000a68c783b */ /* 0x000eae0000004200 */
[C---:B-1----:R-:W-:Y:S08]  /*9230*/  HMMA.16816.F32.BF16 R116, R4.reuse, R152, R116 ;  /* 0x000000980474723c */ /* 0x042ff00000041874 */
[C---:B------:R-:W-:Y:S01]  /*9240*/  HMMA.16816.F32.BF16 R120, R4.reuse, R154, R120 ;  /* 0x0000009a0478723c */ /* 0x040fe20000041878 */
[----:B------:R-:W1:Y:S07]  /*9250*/  LDSM.16.MT88.4 R152, [R166+0x17800] ;  /* 0x01780000a698783b */ /* 0x000e6e0000004200 */
[C---:B----4-:R-:W-:Y:S08]  /*9260*/  HMMA.16816.F32.BF16 R124, R4.reuse, R144, R124 ;  /* 0x00000090047c723c */ /* 0x050ff0000004187c */
[----:B------:R-:W-:Y:S01]  /*9270*/  HMMA.16816.F32.BF16 R128, R4, R146, R128 ;  /* 0x000000920480723c */ /* 0x000fe20000041880 */
[----:B------:R-:W-:Y:S01]  /*9280*/  F2FP.BF16.F32.PACK_AB R4, R228, R207 ;  /* 0x000000cfe404723e */ /* 0x000fe200000010ff */
[----:B------:R-:W-:Y:S01]  /*9290*/  LDSM.16.MT88.4 R144, [R205+0x17800] ;  /* 0x01780000cd90783b */ /* 0x000fe20000004200 */
        /* <DEDUP_REMOVED lines=8> */
[----:B------:R-:W-:Y:S01]  /*9320*/  HMMA.16816.F32.BF16 R160, R4, R156, R8 ;  /* 0x0000009c04a0723c */ /* 0x000fe20000041808 */
[----:B------:R-:W3:Y:S01]  /*9330*/  LDSM.16.MT88.4 R8, [R200+0x1800] ;  /* 0x00180000c808783b */ /* 0x000ee20000004200 */
[----:B------:R-:W-:Y:S01]  /*9340*/  FADD.FTZ R227, R227, R230 ;  /* 0x000000e6e3e37221 */ /* 0x000fe20000010000 */
[----:B------:R-:W-:-:S03]  /*9350*/  FADD.FTZ R233, R212, R217 ;  /* 0x000000d9d4e97221 */ /* 0x000fc60000010000 */
[----:B------:R-:W-:Y:S02]  /*9360*/  FADD.FTZ R231, R232, R227 ;  /* 0x000000e3e8e77221 */ /* 0x000fe40000010000 */
[C---:B--2---:R-:W-:Y:S08]  /*9370*/  HMMA.16816.F32.BF16 R36, R4.reuse, R140, R36 ;  /* 0x0000008c0424723c */ /* 0x044ff00000041824 */
[C---:B------:R-:W-:Y:S01]  /*9380*/  HMMA.16816.F32.BF16 R40, R4.reuse, R142, R40 ;  /* 0x0000008e0428723c */ /* 0x040fe20000041828 */
[----:B------:R-:W2:Y:S07]  /*9390*/  LDSM.16.MT88.4 R140, [R210+0x1800] ;  /* 0x00180000d28c783b */ /* 0x000eae0000004200 */
[C---:B-1----:R-:W-:Y:S08]  /*93a0*/  HMMA.16816.F32.BF16 R100, R4.reuse, R152, R100 ;  /* 0x000000980464723c */ /* 0x042ff00000041864 */
[C---:B------:R-:W-:Y:S08]  /*93b0*/  HMMA.16816.F32.BF16 R104, R4.reuse, R154, R104 ;  /* 0x0000009a0468723c */ /* 0x040ff00000041868 */
[C---:B------:R-:W-:Y:S01]  /*93c0*/  HMMA.16816.F32.BF16 R156, R4.reuse, R158, R12 ;  /* 0x0000009e049c723c */ /* 0x040fe2000004180c */
[----:B------:R-:W-:Y:S07]  /*93d0*/  LDSM.16.MT88.4 R12, [R200+0x3800] ;  /* 0x00380000c80c783b */ /* 0x000fee0000004200 */
[C---:B------:R-:W-:Y:S08]  /*93e0*/  HMMA.16816.F32.BF16 R68, R4.reuse, R32, R68 ;  /* 0x000000200444723c */ /* 0x040ff00000041844 */
[C---:B------:R-:W-:Y:S01]  /*93f0*/  HMMA.16816.F32.BF16 R72, R4.reuse, R34, R72 ;  /* 0x000000220448723c */ /* 0x040fe20000041848 */
[----:B------:R-:W1:Y:S07]  /*9400*/  LDSM.16.MT88.4 R32, [R210+0x7800] ;  /* 0x00780000d220783b */ /* 0x000e6e0000004200 */
[C---:B------:R-:W-:Y:S01]  /*9410*/  HMMA.16816.F32.BF16 R152, R4.reuse, R148, R16 ;  /* 0x000000940498723c */ /* 0x040fe20000041810 */
[----:B------:R-:W4:Y:S07]  /*9420*/  LDSM.16.MT88.4 R16, [R200+0x5800] ;  /* 0x00580000c810783b */ /* 0x000f2e0000004200 */
[C---:B---3--:R-:W-:Y:S08]  /*9430*/  HMMA.16816.F32.BF16 R136, R4.reuse, R8, R136 ;  /* 0x000000080488723c */ /* 0x048ff00000041888 */
[C---:B------:R-:W-:Y:S01]  /*9440*/  HMMA.16816.F32.BF16 R132, R4.reuse, R10, R132 ;  /* 0x0000000a0484723c */ /* 0x040fe20000041884 */
[----:B------:R-:W3:Y:S07]  /*9450*/  LDSM.16.MT88.4 R8, [R200+0x7800] ;  /* 0x00780000c808783b */ /* 0x000eee0000004200 */
[C---:B------:R-:W-:Y:S08]  /*9460*/  HMMA.16816.F32.BF16 R108, R4.reuse, R144, R108 ;  /* 0x00000090046c723c */ /* 0x040ff0000004186c */
[C---:B------:R-:W-:Y:S08]  /*9470*/  HMMA.16816.F32.BF16 R112, R4.reuse, R146, R112 ;  /* 0x000000920470723c */ /* 0x040ff00000041870 */
[C---:B--2---:R-:W-:Y:S08]  /*9480*/  HMMA.16816.F32.BF16 R144, R4.reuse, R140, R24 ;  /* 0x0000008c0490723c */ /* 0x044ff00000041818 */
[C---:B------:R-:W-:Y:S08]  /*9490*/  HMMA.16816.F32.BF16 R148, R4.reuse, R150, R20 ;  /* 0x000000960494723c */ /* 0x040ff00000041814 */
        /* <DEDUP_REMOVED lines=9> */
[C---:B-1----:R-:W-:Y:S08]  /*9530*/  HMMA.16816.F32.BF16 R116, R4.reuse, R32, R116 ;  /* 0x000000200474723c */ /* 0x042ff00000041874 */
[C---:B------:R-:W-:Y:S08]  /*9540*/  HMMA.16816.F32.BF16 R120, R4.reuse, R34, R120 ;  /* 0x000000220478723c */ /* 0x040ff00000041878 */
[C---:B------:R-:W-:Y:S08]  /*9550*/  HMMA.16816.F32.BF16 R60, R4.reuse, R12, R60 ;  /* 0x0000000c043c723c */ /* 0x040ff0000004183c */
[C---:B------:R-:W-:Y:S08]  /*9560*/  HMMA.16816.F32.BF16 R64, R4.reuse, R14, R64 ;  /* 0x0000000e0440723c */ /* 0x040ff00000041840 */
[C---:B----4-:R-:W-:Y:S08]  /*9570*/  HMMA.16816.F32.BF16 R92, R4.reuse, R16, R92 ;  /* 0x00000010045c723c */ /* 0x050ff0000004185c */
[C---:B------:R-:W-:Y:S08]  /*9580*/  HMMA.16816.F32.BF16 R96, R4.reuse, R18, R96 ;  /* 0x000000120460723c */ /* 0x040ff00000041860 */
[C---:B---3--:R-:W-:Y:S08]  /*9590*/  HMMA.16816.F32.BF16 R124, R4.reuse, R8, R124 ;  /* 0x00000008047c723c */ /* 0x048ff0000004187c */
[----:B------:R-:W-:Y:S01]  /*95a0*/  HMMA.16816.F32.BF16 R128, R4, R10, R128 ;  /* 0x0000000a0480723c */ /* 0x000fe20000041880 */
[----:B------:R-:W-:-:S04]  /*95b0*/  NOP ;  /* 0x0000000000007918 */ /* 0x000fc80000000000 */
[----:B------:R-:W-:-:S15]  /*95c0*/  BRA.U UP0, `(.L_x_182) ;  /* 0x0000000100047547 */ /* 0x000fde000b800000 */
.L_x_180:
[----:B------:R-:W-:-:S12]  /*95d0*/  UIADD3 UR19, UPT, UPT, UR27, -0x1, URZ ;  /* 0xffffffff1b137890 */ /* 0x000fd8000fffe0ff */
.L_x_182:
[----:B------:R-:W-:-:S09]  /*95e0*/  UISETP.GE.AND UP0, UPT, UR19, UR14, UPT ;  /* 0x0000000e1300728c */ /* 0x000fd2000bf06270 */
[----:B------:R-:W-:Y:S05]  /*95f0*/  BRA.U !UP0, `(.L_x_183) ;  /* 0x0000003d08747547 */ /* 0x000fea000b800000 */
[----:B------:R-:W-:Y:S01]  /*9600*/  IMAD.U32 R4, RZ, RZ, UR22 ;  /* 0x00000016ff047e24 */ /* 0x000fe2000f8e00ff */
[----:B------:R-:W1:Y:S01]  /*9610*/  S2UR UR5, SR_CgaCtaId ;  /* 0x00000000000579c3 */ /* 0x000e620000008800 */
[----:B------:R-:W-:Y:S01]  /*9620*/  IMAD.U32 R5, RZ, RZ, UR20 ;  /* 0x00000014ff057e24 */ /* 0x000fe2000f8e00ff */
[----:B------:R-:W-:Y:S01]  /*9630*/  UIMAD.WIDE.U32 UR20, UR19, UR10, URZ ;  /* 0x0000000a131472a5 */ /* 0x000fe2000f8e00ff */
[----:B------:R-:W-:Y:S01]  /*9640*/  IMAD.SHL.U32 R215, R180, 0x40, RZ ;  /* 0x00000040b4d77824 */ /* 0x000fe200078e00ff */
[----:B------:R-:W2:Y:S01]  /*9650*/  S2R R227, SR_TID.X ;  /* 0x0000000000e37919 */ /* 0x000ea20000002100 */
[----:B------:R-:W-:Y:S01]  /*9660*/  IMAD.WIDE.U32 R4, R0, UR10, R4 ;  /* 0x0000000a00047c25 */ /* 0x000fe2000f8e0004 */
[----:B------:R-:W-:Y:S01]  /*9670*/  LOP3.LUT P0, RZ, R180, 0x4, RZ, 0xc0, !PT ;  /* 0x00000004b4ff7812 */ /* 0x000fe2000780c0ff */
[----:B------:R-:W-:Y:S01]  /*9680*/  UMOV UR6, 0x400 ;  /* 0x0000040000067882 */ /* 0x000fe20000000000 */
[C---:B------:R-:W-:Y:S01]  /*9690*/  LOP3.LUT R7, R215.reuse, 0x1c0, RZ, 0xc0, !PT ;  /* 0x000001c0d7077812 */ /* 0x040fe200078ec0ff */
[----:B------:R-:W-:Y:S01]  /*96a0*/  IMAD.U32 R0, RZ, RZ, UR4 ;  /* 0x00000004ff007e24 */ /* 0x000fe2000f8e00ff */
[----:B------:R-:W-:Y:S01]  /*96b0*/  IADD3 R9, PT, PT, R2, R5, RZ ;  /* 0x0000000502097210 */ /* 0x000fe20007ffe0ff */
[----:B------:R-:W-:Y:S01]  /*96c0*/  IMAD.MOV.U32 R8, RZ, RZ, R4 ;  /* 0x000000ffff087224 */ /* 0x000fe200078e0004 */
[----:B------:R-:W-:Y:S01]  /*96d0*/  LOP3.LUT R5, R215, 0x200, RZ, 0xc0, !PT ;  /* 0x00000200d7057812 */ /* 0x000fe200078ec0ff */
[----:B------:R-:W-:Y:S01]  /*96e0*/  IMAD.SHL.U32 R2, R180, 0x20, RZ ;  /* 0x00000020b4027824 */ /* 0x000fe200078e00ff */
[----:B------:R-:W-:Y:S01]  /*96f0*/  LOP3.LUT R7, R7, 0x38, R186, 0xf8, !PT ;  /* 0x0000003807077812 */ /* 0x000fe200078ef8ba */
[----:B------:R-:W-:Y:S01]  /*9700*/  IMAD.WIDE.U32 R8, R0, UR18, R8 ;  /* 0x0000001200087c25 */ /* 0x000fe2000f8e0008 */
[----:B------:R-:W-:Y:S01]  /*9710*/  SHF.R.U32.HI R0, RZ, 0x1, R180 ;  /* 0x00000001ff007819 */ /* 0x000fe200000116b4 */
[----:B------:R-:W3:Y:S01]  /*9720*/  S2UR UR12, SR_CgaCtaId ;  /* 0x00000000000c79c3 */ /* 0x000ee20000008800 */
[----:B------:R-:W-:Y:S01]  /*9730*/  LOP3.LUT R2, R5, 0x7c00, R2, 0xf8, !PT ;  /* 0x00007c0005027812 */ /* 0x000fe200078ef802 */
[----:B------:R-:W-:Y:S01]  /*9740*/  IMAD.U32 R6, RZ, RZ, UR19 ;  /* 0x00000013ff067e24 */ /* 0x000fe2000f8e00ff */
[----:B------:R-:W-:Y:S01]  /*9750*/  IADD3 R167, P2, PT, R167, R8, RZ ;  /* 0x00000008a7a77210 */ /* 0x000fe20007f5e0ff */
[----:B------:R-:W-:Y:S01]  /*9760*/  UIMAD UR4, UR19, UR11, UR21 ;  /* 0x0000000b130472a4 */ /* 0x000fe2000f8e0215 */
[----:B------:R-:W-:Y:S01]  /*9770*/  LOP3.LUT R5, R7, 0x8, R0, 0x78, !PT ;  /* 0x0000000807057812 */ /* 0x000fe200078e7800 */
[----:B------:R-:W-:Y:S01]  /*9780*/  IMAD R187, R6, 0x40, R187 ;  /* 0x0000004006bb7824 */ /* 0x000fe200078e02bb */
[----:B------:R-:W-:Y:S01]  /*9790*/  IADD3.X R0, PT, PT, R9, UR30, RZ, P2, !PT ;  /* 0x0000001e09007c10 */ /* 0x000fe200097fe4ff */
[----:B-1----:R-:W-:Y:S01]  /*97a0*/  ULEA UR5, UR5, UR6, 0x18 ;  /* 0x0000000605057291 */ /* 0x002fe2000f8ec0ff */
[----:B------:R-:W-:Y:S01]  /*97b0*/  LOP3.LUT R180, R7, 0x8, R180, 0x78, !PT ;  /* 0x0000000807b47812 */ /* 0x000fe200078e78b4 */
[----:B------:R-:W-:Y:S01]  /*97c0*/  IMAD.U32 R6, RZ, RZ, UR20 ;  /* 0x00000014ff067e24 */ /* 0x000fe2000f8e00ff */
[----:B------:R-:W-:Y:S01]  /*97d0*/  LOP3.LUT R215, R215, 0x400, RZ, 0xc0, !PT ;  /* 0x00000400d7d77812 */ /* 0x000fe200078ec0ff */
[----:B------:R-:W-:Y:S01]  /*97e0*/  IMAD.MOV.U32 R219, RZ, RZ, 0x20 ;  /* 0x00000020ffdb7424 */ /* 0x000fe200078e00ff */
[----:B------:R-:W-:Y:S01]  /*97f0*/  LOP3.LUT R214, R2, R5, RZ, 0xfc, !PT ;  /* 0x0000000502d67212 */ /* 0x000fe200078efcff */
[----:B------:R-:W-:Y:S01]  /*9800*/  IMAD.MOV.U32 R2, RZ, RZ, R3 ;  /* 0x000000ffff027224 */ /* 0x000fe200078e0003 */
[C---:B------:R-:W-:Y:S01]  /*9810*/  SHF.L.U64.HI R0, R167.reuse, 0x1, R0 ;  /* 0x00000001a7007819 */ /* 0x040fe20000010200 */
[----:B------:R-:W-:Y:S01]  /*9820*/  IMAD.MOV.U32 R3, RZ, RZ, 0x40 ;  /* 0x00000040ff037424 */ /* 0x000fe200078e00ff */
[----:B------:R-:W-:Y:S01]  /*9830*/  MOV R7, UR21 ;  /* 0x0000001500077c02 */ /* 0x000fe20008000f00 */
[----:B------:R-:W-:Y:S01]  /*9840*/  IMAD.SHL.U32 R167, R167, 0x2, RZ ;  /* 0x00000002a7a77824 */ /* 0x000fe200078e00ff */
[----:B------:R-:W-:Y:S01]  /*9850*/  LEA R214, R214, UR5, 0x1 ;  /* 0x00000005d6d67c11 */ /* 0x000fe2000f8e08ff */
[----:B------:R-:W-:Y:S01]  /*9860*/  IMAD R215, R180, 0x2, R215 ;  /* 0x00000002b4d77824 */ /* 0x000fe200078e02d7 */
[----:B------:R-:W-:Y:S01]  /*9870*/  SEL R3, R3, 0xffffffc0, !P0 ;  /* 0xffffffc003037807 */ /* 0x000fe20004000000 */
[----:B------:R-:W-:Y:S01]  /*9880*/  IMAD.U32 R7, RZ, RZ, UR4 ;  /* 0x00000004ff077e24 */ /* 0x000fe2000f8e00ff */
[----:B------:R-:W-:Y:S01]  /*9890*/  LEA R167, P2, R6, R167, 0x7 ;  /* 0x000000a706a77211 */ /* 0x000fe200078438ff */
[----:B------:R-:W-:Y:S01]  /*98a0*/  VIADD R4, R215, UR5 ;  /* 0x00000005d7047c36 */ /* 0x000fe20008000000 */
[----:B------:R-:W-:Y:S01]  /*98b0*/  SEL R219, R219, 0xffffffe0, !P1 ;  /* 0xffffffe0dbdb7807 */ /* 0x000fe20004800000 */
[----:B------:R-:W-:Y:S01]  /*98c0*/  IMAD.IADD R220, R214, 0x1, R3 ;  /* 0x00000001d6dc7824 */ /* 0x000fe200078e0203 */
[----:B------:R-:W-:Y:S01]  /*98d0*/  LEA.HI.X R7, R6, R0, R7, 0x7, P2 ;  /* 0x0000000006077211 */ /* 0x000fe200010f3c07 */
[C---:B------:R-:W-:Y:S01]  /*98e0*/  IMAD.IADD R218, R4.reuse, 0x1, R3 ;  /* 0x0000000104da7824 */ /* 0x040fe200078e0203 */
[----:B------:R-:W-:Y:S01]  /*98f0*/  IADD3 R234, P2, PT, R167, UR8, RZ ;  /* 0x00000008a7ea7c10 */ /* 0x000fe2000ff5e0ff */
[----:B------:R-:W-:Y:S01]  /*9900*/  UIADD3 UR36, UP0, UPT, UR36, -0x180, URZ ;  /* 0xfffffe8024247890 */ /* 0x000fe2000ff1e0ff */
[----:B------:R-:W-:Y:S01]  /*9910*/  IMAD.IADD R213, R4, 0x1, R219 ;  /* 0x0000000104d57824 */ /* 0x000fe200078e02db */
[C---:B------:R-:W-:Y:S01]  /*9920*/  IADD3 R212, PT, PT, R219.reuse, R214, RZ ;  /* 0x000000d6dbd47210 */ /* 0x040fe20007ffe0ff */
[----:B------:R-:W-:Y:S01]  /*9930*/  IMAD.IADD R217, R219, 0x1, R218 ;  /* 0x00000001dbd97824 */ /* 0x000fe200078e02da */
[----:B------:R-:W-:Y:S01]  /*9940*/  IADD3.X R235, PT, PT, R7, UR9, RZ, P2, !PT ;  /* 0x0000000907eb7c10 */ /* 0x000fe200097fe4ff */
[----:B------:R-:W-:Y:S01]  /*9950*/  VIADD R226, R223, 0x8 ;  /* 0x00000008dfe27836 */ /* 0x000fe20000000000 */
[----:B------:R-:W-:Y:S01]  /*9960*/  MOV R0, R164 ;  /* 0x000000a400007202 */ /* 0x000fe20000000f00 */
[----:B------:R-:W-:Y:S01]  /*9970*/  IMAD.IADD R219, R219, 0x1, R220 ;  /* 0x00000001dbdb7824 */ /* 0x000fe200078e02dc */
[----:B------:R-:W-:Y:S01]  /*9980*/  LEA R228, R165, UR5, 0x1 ;  /* 0x00000005a5e47c11 */ /* 0x000fe2000f8e08ff */
[----:B------:R-:W-:Y:S01]  /*9990*/  UMOV UR8, 0x400 ;  /* 0x0000040000087882 */ /* 0x000fe20000000000 */
[----:B------:R-:W-:Y:S01]  /*99a0*/  IADD3 R229, PT, PT, R187, 0x20, RZ ;  /* 0x00000020bbe57810 */ /* 0x000fe20007ffe0ff */
[----:B------:R-:W-:-:S02]  /*99b0*/  USHF.L.U64.HI UR11, UR10, 0x5, UR11 ;  /* 0x000000050a0b7899 */ /* 0x000fc4000801020b */
[----:B------:R-:W-:Y:S02]  /*99c0*/  USHF.L.U32 UR10, UR10, 0x5, URZ ;  /* 0x000000050a0a7899 */ /* 0x000fe400080006ff */
[----:B------:R-:W-:Y:S01]  /*99d0*/  UIADD3 UR19, UPT, UPT, UR19, 0x1, URZ ;  /* 0x0000000113137890 */ /* 0x000fe2000fffe0ff */
[----:B------:R-:W1:Y:S01]  /*99e0*/  LDCU UR4, c[0x0][0x45c] ;  /* 0x00008b80ff0477ac */ /* 0x000e620008000800 */
[----:B------:R-:W-:Y:S02]  /*99f0*/  UIADD3.X UR28, UPT, UPT, UR28, -0x1, URZ, UP0, !UPT ;  /* 0xffffffff1c1c7890 */ /* 0x000fe400087fe4ff */
[----:B---3--:R-:W-:Y:S01]  /*9a00*/  ULEA UR6, UR12, UR8, 0x18 ;  /* 0x000000080c067291 */ /* 0x008fe2000f8ec0ff */
[----:B--2---:R-:W-:Y:S11]  /*9a10*/  BRA `(.L_x_184) ;  /* 0x0000000000a47947 */ /* 0x004ff60003800000 */
.L_x_186:
[----:B------:R-:W1:Y:S01]  /*9a20*/  LDC.64 R4, c[0x0][0x3b8] ;  /* 0x0000ee00ff047b82 */ /* 0x000e620000000a00 */
[----:B------:R-:W-:Y:S06]  /*9a30*/  UIADD3 UR9, UPT, UPT, UR19, -0x2, URZ ;  /* 0xfffffffe13097890 */ /* 0x000fec000fffe0ff */
[C---:B-1----:R-:W-:Y:S01]  /*9a40*/  IMAD.WIDE.U32 R20, R4.reuse, UR9, RZ ;  /* 0x0000000904147c25 */ /* 0x042fe2000f8e00ff */
[----:B------:R-:W-:Y:S03]  /*9a50*/  SHF.L.U64.HI R7, R4, 0x4, R5 ;  /* 0x0000000404077819 */ /* 0x000fe60000010205 */
[----:B------:R-:W-:Y:S01]  /*9a60*/  IMAD R8, R5, UR9, R21 ;  /* 0x0000000905087c24 */ /* 0x000fe2000f8e0215 */
[----:B------:R-:W-:Y:S01]  /*9a70*/  LEA R22, P2, R20, R225, 0x7 ;  /* 0x000000e114167211 */ /* 0x000fe200078438ff */
[----:B------:R-:W-:Y:S03]  /*9a80*/  IMAD.SHL.U32 R3, R4, 0x10, RZ ;  /* 0x0000001004037824 */ /* 0x000fe600078e00ff */
[CCC-:B------:R-:W-:Y:S02]  /*9a90*/  LEA.HI.X R23, R20.reuse, R224.reuse, R8.reuse, 0x7, P2 ;  /* 0x000000e014177211 */ /* 0x1c0fe400010f3c08 */
[C---:B------:R-:W-:Y:S03]  /*9aa0*/  LEA R17, P0, R20.reuse, R3, 0x6 ;  /* 0x0000000314117211 */ /* 0x040fe600078030ff */
[----:B------:R-:W-:Y:S01]  /*9ab0*/  @!PT LDS RZ, [RZ] ;  /* 0x00000000fffff984 */ /* 0x000fe20000000800 */
[----:B------:R-:W-:Y:S01]  /*9ac0*/  @!PT LDS RZ, [RZ] ;  /* 0x00000000fffff984 */ /* 0x000fe20000000800 */
[----:B------:R-:W-:Y:S01]  /*9ad0*/  @!PT LDS RZ, [RZ] ;  /* 0x00000000fffff984 */ /* 0x000fe20000000800 */
[----:B------:R1:W-:Y:S01]  /*9ae0*/  LDGSTS.E.BYPASS.LTC128B.128 [R228+0x8000], desc[UR16][R22.64] ;  /* 0x0800000016e47fae */ /* 0x0003e2000b981a10 */
[----:B------:R-:W-:Y:S02]  /*9af0*/  LEA.HI.X R12, R20, R7, R8, 0x6, P0 ;  /* 0x00000007140c7211 */ /* 0x000fe400000f3408 */
[----:B------:R-:W-:Y:S01]  /*9b00*/  LEA R20, P2, R17, R225, 0x1 ;  /* 0x000000e111147211 */ /* 0x000fe200078408ff */
[----:B------:R1:W-:Y:S01]  /*9b10*/  LDGSTS.E.BYPASS.LTC128B.128 [R228+0xa000], desc[UR16][R22.64+0x80] ;  /* 0x0a00008016e47fae */ /* 0x0003e2000b981a10 */
[-C--:B------:R-:W-:Y:S02]  /*9b20*/  IADD3 R3, P0, PT, R3, R17.reuse, RZ ;  /* 0x0000001103037210 */ /* 0x080fe40007f1e0ff */
[--C-:B------:R-:W-:Y:S01]  /*9b30*/  LEA.HI.X R21, R17, R224, R12.reuse, 0x1, P2 ;  /* 0x000000e011157211 */ /* 0x100fe200010f0c0c */
[----:B------:R1:W-:Y:S01]  /*9b40*/  LDGSTS.E.BYPASS.LTC128B.128 [R228+0xc000], desc[UR16][R22.64+0x100] ;  /* 0x0c00010016e47fae */ /* 0x0003e2000b981a10 */
[C---:B------:R-:W-:Y:S01]  /*9b50*/  LEA R16, P1, R4.reuse, R17, 0x5 ;  /* 0x0000001104107211 */ /* 0x040fe200078228ff */
[----:B------:R-:W-:Y:S02]  /*9b60*/  IMAD.X R7, R7, 0x1, R12, P0 ;  /* 0x0000000107077824 */ /* 0x000fe400000e060c */
[----:B------:R1:W-:Y:S01]  /*9b70*/  LDGSTS.E.BYPASS.LTC128B.128 [R228+0xe000], desc[UR16][R22.64+0x180] ;  /* 0x0e00018016e47fae */ /* 0x0003e2000b981a10 */
[----:B------:R-:W-:Y:S02]  /*9b80*/  LEA.HI.X R5, R4, R12, R5, 0x5, P1 ;  /* 0x0000000c04057211 */ /* 0x000fe400008f2c05 */
[CC--:B------:R-:W-:Y:S01]  /*9b90*/  LEA R24, P1, R3.reuse, R225.reuse, 0x1 ;  /* 0x000000e103187211 */ /* 0x0c0fe200078208ff */
[----:B------:R1:W-:Y:S01]  /*9ba0*/  LDGSTS.E.BYPASS.LTC128B.128 [R228+0x8800], desc[UR16][R20.64] ;  /* 0x0880000014e47fae */ /* 0x0003e2000b981a10 */
[C---:B------:R-:W-:Y:S02]  /*9bb0*/  LEA R4, P0, R16.reuse, R225, 0x1 ;  /* 0x000000e110047211 */ /* 0x040fe400078008ff */
        /* <DEDUP_REMOVED lines=15> */
.L_x_184:
[----:B------:R-:W-:Y:S04]  /*9cb0*/  DEPBAR.LE SB0, 0x0 ;  /* 0x000080000000791a */ /* 0x000fe80000000000 */
[----:B------:R-:W-:Y:S01]  /*9cc0*/  BAR.SYNC.DEFER_BLOCKING 0x0 ;  /* 0x0000000000007b1d */ /* 0x000fe20000010000 */
[----:B------:R-:W-:Y:S01]  /*9cd0*/  IADD3 R208, P0, PT, R234, UR10, RZ ;  /* 0x0000000aead07c10 */ /* 0x000fe2000ff1e0ff */
[C---:B------:R-:W-:Y:S01]  /*9ce0*/  VIADD R3, R229.reuse, 0xffffffe1 ;  /* 0xffffffe1e5037836 */ /* 0x040fe20000000000 */
[----:B------:R-:W-:Y:S01]  /*9cf0*/  UIADD3 UR8, UPT, UPT, UR19, -0x1, URZ ;  /* 0xffffffff13087890 */ /* 0x000fe2000fffe0ff */
[----:B------:R-:W-:Y:S01]  /*9d00*/  VIADD R236, R229, 0xfffffff1 ;  /* 0xfffffff1e5ec7836 */ /* 0x000fe20000000000 */
[----:B------:R-:W-:Y:S01]  /*9d10*/  IADD3.X R209, PT, PT, R235, UR11, RZ, P0, !PT ;  /* 0x0000000bebd17c10 */ /* 0x000fe200087fe4ff */
[C---:B------:R-:W-:Y:S01]  /*9d20*/  VIADD R238, R229.reuse, 0xfffffff8 ;  /* 0xfffffff8e5ee7836 */ /* 0x040fe20000000000 */
[----:B------:R-:W-:Y:S01]  /*9d30*/  IADD3 R166, P0, PT, R208, UR36, RZ ;  /* 0x00000024d0a67c10 */ /* 0x000fe2000ff1e0ff */
[----:B------:R-:W-:Y:S01]  /*9d40*/  VIADD R237, R229, 0xfffffff9 ;  /* 0xfffffff9e5ed7836 */ /* 0x000fe20000000000 */
[-C--:B------:R-:W-:Y:S01]  /*9d50*/  ISETP.GT.AND P4, PT, R223, R3.reuse, PT ;  /* 0x00000003df00720c */ /* 0x080fe20003f84270 */
[----:B------:R-:W-:Y:S01]  /*9d60*/  VIADD R239, R229, 0x1 ;  /* 0x00000001e5ef7836 */ /* 0x000fe20000000000 */
[----:B------:R-:W-:Y:S01]  /*9d70*/  IADD3.X R167, PT, PT, R209, UR28, RZ, P0, !PT ;  /* 0x0000001cd1a77c10 */ /* 0x000fe200087fe4ff */
[----:B------:R-:W-:Y:S01]  /*9d80*/  VIADD R240, R229, 0x9 ;  /* 0x00000009e5f07836 */ /* 0x000fe20000000000 */
[----:B------:R-:W-:Y:S01]  /*9d90*/  IADD3 R164, P0, PT, R166, UR36, RZ ;  /* 0x00000024a6a47c10 */ /* 0x000fe2000ff1e0ff */
[----:B------:R-:W-:Y:S01]  /*9da0*/  UISETP.GT.AND UP0, UPT, UR8, UR14, UPT ;  /* 0x0000000e0800728c */ /* 0x000fe2000bf04270 */
[----:B------:R-:W-:Y:S02]  /*9db0*/  ISETP.GE.AND P5, PT, R3, R222, PT ;  /* 0x000000de0300720c */ /* 0x000fe40003fa6270 */
[----:B------:R-:W-:Y:S02]  /*9dc0*/  IADD3.X R165, PT, PT, R167, UR28, RZ, P0, !PT ;  /* 0x0000001ca7a57c10 */ /* 0x000fe400087fe4ff */
[C---:B------:R-:W-:Y:S01]  /*9dd0*/  ISETP.GT.AND P0, PT, R226.reuse, R3, PT ;  /* 0x00000003e200720c */ /* 0x040fe20003f04270 */
[----:B------:R-:W-:Y:S01]  /*9de0*/  @!PT LDS RZ, [RZ] ;  /* 0x00000000fffff984 */ /* 0x000fe20000000800 */
[----:B------:R-:W-:Y:S01]  /*9df0*/  @!PT LDS RZ, [RZ] ;  /* 0x00000000fffff984 */ /* 0x000fe20000000800 */
[----:B------:R-:W-:Y:S01]  /*9e00*/  @!PT LDS RZ, [RZ] ;  /* 0x00000000fffff984 */ /* 0x000fe20000000800 */
[----:B------:R-:W-:Y:S05]  /*9e10*/  LDGSTS.E.BYPASS.LTC128B.128 [R228+0x10000], desc[UR16][R234.64] ;  /* 0x10000000eae47fae */ /* 0x000fea000b981a10 */
        /* <DEDUP_REMOVED lines=14> */
[----:B------:R2:W-:Y:S05]  /*9f00*/  LDGSTS.E.BYPASS.LTC128B.128 [R228+0x17800], desc[UR16][R164.64+0x480] ;  /* 0x17800480a4e47fae */ /* 0x0005ea000b981a10 */
[----:B------:R-:W-:Y:S05]  /*9f10*/  LDSM.16.M88.4 R168, [R214] ;  /* 0x00000000d6a8783b */ /* 0x000fea0000000200 */
[----:B------:R-:W3:Y:S05]  /*9f20*/  LDSM.16.M88.4 R172, [R215+UR5+0x8000] ;  /* 0x00800005d7ac783b */ /* 0x000eea0008000200 */
[----:B------:R-:W4:Y:S05]  /*9f30*/  LDSM.16.M88.4 R176, [R215+UR5+0x8800] ;  /* 0x00880005d7b0783b */ /* 0x000f2a0008000200 */
[----:B------:R-:W5:Y:S05]  /*9f40*/  LDSM.16.M88.4 R180, [R215+UR5+0x9000] ;  /* 0x00900005d7b4783b */ /* 0x000f6a0008000200 */
[----:B------:R-:W0:Y:S05]  /*9f50*/  LDGDEPBAR ;  /* 0x00000000000079af */ /* 0x000e2a0000000000 */
[----:B------:R-:W1:Y:S05]  /*9f60*/  LDSM.16.M88.4 R184, [R215+UR5+0x9800] ;  /* 0x00980005d7b8783b */ /* 0x000e6a0008000200 */
[----:B------:R-:W-:Y:S05]  /*9f70*/  LDSM.16.M88.4 R188, [R212] ;  /* 0x00000000d4bc783b */ /* 0x000fea0000000200 */
[----:B------:R-:W1:Y:S05]  /*9f80*/  LDSM.16.M88.4 R192, [R213+0x8000] ;  /* 0x00800000d5c0783b */ /* 0x000e6a0000000200 */
[----:B------:R-:W1:Y:S05]  /*9f90*/  LDSM.16.M88.4 R196, [R213+0x8800] ;  /* 0x00880000d5c4783b */ /* 0x000e6a0000000200 */
[----:B------:R-:W-:Y:S01]  /*9fa0*/  LDSM.16.M88.4 R200, [R213+0x9800] ;  /* 0x00980000d5c8783b */ /* 0x000fe20000000200 */
[C---:B---3--:R-:W-:Y:S04]  /*9fb0*/  HMMA.16816.F32.BF16 R4, R168.reuse, R172, RZ ;  /* 0x000000aca804723c */ /* 0x048fe800000418ff */
[----:B------:R-:W-:Y:S04]  /*9fc0*/  LDSM.16.M88.4 R204, [R220] ;  /* 0x00000000dccc783b */ /* 0x000fe80000000200 */
[C---:B------:R-:W-:Y:S01]  /*9fd0*/  HMMA.16816.F32.BF16 R8, R168.reuse, R174, RZ ;  /* 0x000000aea808723c */ /* 0x040fe200000418ff */
[----:B------:R-:W3:Y:S05]  /*9fe0*/  LDSM.16.M88.4 R172, [R213+0x9000] ;  /* 0x00900000d5ac783b */ /* 0x000eea0000000200 */
[----:B--2---:R-:W-:Y:S02]  /*9ff0*/  LDSM.16.M88.4 R164, [R218+0x9000] ;  /* 0x00900000daa4783b */ /* 0x004fe40000000200 */
[C---:B----4-:R-:W-:Y:S03]  /*a000*/  HMMA.16816.F32.BF16 R12, R168.reuse, R176, RZ ;  /* 0x000000b0a80c723c */ /* 0x050fe600000418ff */
[----:B------:R-:W-:Y:S05]  /*a010*/  LDSM.16.M88.4 R208, [R217+0xd000] ;  /* 0x00d00000d9d0783b */ /* 0x000fea0000000200 */
[C---:B------:R-:W-:Y:S01]  /*a020*/  HMMA.16816.F32.BF16 R16, R168.reuse, R178, RZ ;  /* 0x000000b2a810723c */ /* 0x040fe200000418ff */
[----:B------:R-:W2:Y:S07]  /*a030*/  LDSM.16.M88.4 R176, [R218+0x8000] ;  /* 0x00800000dab0783b */ /* 0x000eae0000000200 */
[C---:B-----5:R-:W-:Y:S08]  /*a040*/  HMMA.16816.F32.BF16 R20, R168.reuse, R180, RZ ;  /* 0x000000b4a814723c */ /* 0x060ff000000418ff */
[C---:B------:R-:W-:Y:S01]  /*a050*/  HMMA.16816.F32.BF16 R24, R168.reuse, R182, RZ ;  /* 0x000000b6a818723c */ /* 0x040fe200000418ff */
[----:B------:R-:W-:Y:S07]  /*a060*/  LDSM.16.M88.4 R180, [R218+0x9800] ;  /* 0x00980000dab4783b */ /* 0x000fee0000000200 */
[C---:B-1----:R-:W-:Y:S08]  /*a070*/  HMMA.16816.F32.BF16 R28, R168.reuse, R184, RZ ;  /* 0x000000b8a81c723c */ /* 0x042ff000000418ff */
[----:B------:R-:W-:Y:S01]  /*a080*/  HMMA.16816.F32.BF16 R32, R168, R186, RZ ;  /* 0x000000baa820723c */ /* 0x000fe200000418ff */
[----:B------:R-:W1:Y:S05]  /*a090*/  LDSM.16.M88.4 R168, [R218+0x8800] ;  /* 0x00880000daa8783b */ /* 0x000e6a0000000200 */
[----:B------:R-:W-:Y:S02]  /*a0a0*/  LDSM.16.M88.4 R184, [R217+0x9800] ;  /* 0x00980000d9b8783b */ /* 0x000fe40000000200 */
        /* <DEDUP_REMOVED lines=8> */
[----:B------:R-:W-:Y:S07]  /*a130*/  LDSM.16.M88.4 R172, [R219] ;  /* 0x00000000dbac783b */ /* 0x000fee0000000200 */
[C---:B------:R-:W-:Y:S08]  /*a140*/  HMMA.16816.F32.BF16 R28, R188.reuse, R200, R28 ;  /* 0x000000c8bc1c723c */ /* 0x040ff0000004181c */
[----:B------:R-:W-:Y:S01]  /*a150*/  HMMA.16816.F32.BF16 R32, R188, R202, R32 ;  /* 0x000000cabc20723c */ /* 0x000fe20000041820 */
[----:B------:R-:W-:Y:S05]  /*a160*/  LDSM.16.M88.4 R188, [R215+UR5+0xa000] ;  /* 0x00a00005d7bc783b */ /* 0x000fea0008000200 */
[----:B------:R-:W-:Y:S02]  /*a170*/  LDSM.16.M88.4 R200, [R218+0xa800] ;  /* 0x00a80000dac8783b */ /* 0x000fe40000000200 */
        /* <DEDUP_REMOVED lines=8> */
[----:B------:R-:W3:Y:S07]  /*a200*/  LDSM.16.M88.4 R164, [R217+0x9000] ;  /* 0x00900000d9a4783b */ /* 0x000eee0000000200 */
[C---:B------:R-:W-:Y:S08]  /*a210*/  HMMA.16816.F32.BF16 R28, R204.reuse, R180, R28 ;  /* 0x000000b4cc1c723c */ /* 0x040ff0000004181c */
[----:B------:R-:W-:Y:S01]  /*a220*/  HMMA.16816.F32.BF16 R32, R204, R182, R32 ;  /* 0x000000b6cc20723c */ /* 0x000fe20000041820 */
[----:B------:R-:W4:Y:S05]  /*a230*/  LDSM.16.M88.4 R180, [R214+0x2000] ;  /* 0x00200000d6b4783b */ /* 0x000f2a0000000200 */
[----:B------:R-:W-:Y:S02]  /*a240*/  LDSM.16.M88.4 R204, [R218+0xc800] ;  /* 0x00c80000dacc783b */ /* 0x000fe40000000200 */
[C---:B--2---:R-:W-:Y:S08]  /*a250*/  HMMA.16816.F32.BF16 R4, R172.reuse, R176, R4 ;  /* 0x000000b0ac04723c */ /* 0x044ff00000041804 */
[C---:B------:R-:W-:Y:S01]  /*a260*/  HMMA.16816.F32.BF16 R8, R172.reuse, R178, R8 ;  /* 0x000000b2ac08723c */ /* 0x040fe20000041808 */
[----:B------:R-:W2:Y:S07]  /*a270*/  LDSM.16.M88.4 R176, [R215+UR5+0xa800] ;  /* 0x00a80005d7b0783b */ /* 0x000eae0008000200 */
[C---:B-1----:R-:W-:Y:S08]  /*a280*/  HMMA.16816.F32.BF16 R12, R172.reuse, R168, R12 ;  /* 0x000000a8ac0c723c */ /* 0x042ff0000004180c */
[C---:B------:R-:W-:Y:S01]  /*a290*/  HMMA.16816.F32.BF16 R16, R172.reuse, R170, R16 ;  /* 0x000000aaac10723c */ /* 0x040fe20000041810 */
[----:B------:R-:W1:Y:S07]  /*a2a0*/  LDSM.16.M88.4 R168, [R215+UR5+0xb000] ;  /* 0x00b00005d7a8783b */ /* 0x000e6e0008000200 */
[C---:B---3--:R-:W-:Y:S08]  /*a2b0*/  HMMA.16816.F32.BF16 R20, R172.reuse, R164, R20 ;  /* 0x000000a4ac14723c */ /* 0x048ff00000041814 */
[C---:B------:R-:W-:Y:S01]  /*a2c0*/  HMMA.16816.F32.BF16 R24, R172.reuse, R166, R24 ;  /* 0x000000a6ac18723c */ /* 0x040fe20000041818 */
[----:B------:R-:W3:Y:S07]  /*a2d0*/  LDSM.16.M88.4 R164, [R215+UR5+0xb800] ;  /* 0x00b80005d7a4783b */ /* 0x000eee0008000200 */
[C---:B------:R-:W-:Y:S08]  /*a2e0*/  HMMA.16816.F32.BF16 R28, R172.reuse, R184, R28 ;  /* 0x000000b8ac1c723c */ /* 0x040ff0000004181c */
[----:B------:R-:W-:Y:S01]  /*a2f0*/  HMMA.16816.F32.BF16 R32, R172, R186, R32 ;  /* 0x000000baac20723c */ /* 0x000fe20000041820 */
[----:B------:R-:W-:Y:S05]  /*a300*/  LDSM.16.M88.4 R172, [R212+0x2000] ;  /* 0x00200000d4ac783b */ /* 0x000fea0000000200 */
[----:B------:R-:W5:Y:S02]  /*a310*/  LDSM.16.M88.4 R184, [R213+0xa000] ;  /* 0x00a00000d5b8783b */ /* 0x000f640000000200 */
[C---:B----4-:R-:W-:Y:S08]  /*a320*/  HMMA.16816.F32.BF16 R4, R180.reuse, R188, R4 ;  /* 0x000000bcb404723c */ /* 0x050ff00000041804 */
[C---:B------:R-:W-:Y:S01]  /*a330*/  HMMA.16816.F32.BF16 R8, R180.reuse, R190, R8 ;  /* 0x000000beb408723c */ /* 0x040fe20000041808 */
[----:B------:R-:W-:Y:S07]  /*a340*/  LDSM.16.M88.4 R188, [R218+0xa000] ;  /* 0x00a00000dabc783b */ /* 0x000fee0000000200 */
[C---:B--2---:R-:W-:Y:S08]  /*a350*/  HMMA.16816.F32.BF16 R12, R180.reuse, R176, R12 ;  /* 0x000000b0b40c723c */ /* 0x044ff0000004180c */
[C---:B------:R-:W-:Y:S01]  /*a360*/  HMMA.16816.F32.BF16 R16, R180.reuse, R178, R16 ;  /* 0x000000b2b410723c */ /* 0x040fe20000041810 */
[----:B------:R-:W2:Y:S07]  /*a370*/  LDSM.16.M88.4 R176, [R213+0xb800] ;  /* 0x00b80000d5b0783b */ /* 0x000eae0000000200 */
[C---:B-1----:R-:W-:Y:S08]  /*a380*/  HMMA.16816.F32.BF16 R20, R180.reuse, R168, R20 ;  /* 0x000000a8b414723c */ /* 0x042ff00000041814 */
[C---:B------:R-:W-:Y:S01]  /*a390*/  HMMA.16816.F32.BF16 R24, R180.reuse, R170, R24 ;  /* 0x000000aab418723c */ /* 0x040fe20000041818 */
[----:B------:R-:W1:Y:S07]  /*a3a0*/  LDSM.16.M88.4 R168, [R220+0x2000] ;  /* 0x00200000dca8783b */ /* 0x000e6e0000000200 */
[C---:B---3--:R-:W-:Y:S08]  /*a3b0*/  HMMA.16816.F32.BF16 R28, R180.reuse, R164, R28 ;  /* 0x000000a4b41c723c */ /* 0x048ff0000004181c */
[----:B------:R-:W-:Y:S01]  /*a3c0*/  HMMA.16816.F32.BF16 R32, R180, R166, R32 ;  /* 0x000000a6b420723c */ /* 0x000fe20000041820 */
[----:B------:R-:W3:Y:S05]  /*a3d0*/  LDSM.16.M88.4 R164, [R218+0xb000] ;  /* 0x00b00000daa4783b */ /* 0x000eea0000000200 */
[----:B------:R-:W4:Y:S02]  /*a3e0*/  LDSM.16.M88.4 R180, [R218+0xb800] ;  /* 0x00b80000dab4783b */ /* 0x000f240000000200 */
[C---:B-----5:R-:W-:Y:S08]  /*a3f0*/  HMMA.16816.F32.BF16 R4, R172.reuse, R184, R4 ;  /* 0x000000b8ac04723c */ /* 0x060ff00000041804 */
[C---:B------:R-:W-:Y:S01]  /*a400*/  HMMA.16816.F32.BF16 R8, R172.reuse, R186, R8 ;  /* 0x000000baac08723c */ /* 0x040fe20000041808 */
[----:B------:R-:W-:Y:S07]  /*a410*/  LDSM.16.M88.4 R184, [R219+0x2000] ;  /* 0x00200000dbb8783b */ /* 0x000fee0000000200 */
[C---:B------:R-:W-:Y:S08]  /*a420*/  HMMA.16816.F32.BF16 R12, R172.reuse, R192, R12 ;  /* 0x000000c0ac0c723c */ /* 0x040ff0000004180c */
[C---:B------:R-:W-:Y:S01]  /*a430*/  HMMA.16816.F32.BF16 R16, R172.reuse, R194, R16 ;  /* 0x000000c2ac10723c */ /* 0x040fe20000041810 */
[----:B------:R-:W5:Y:S07]  /*a440*/  LDSM.16.M88.4 R192, [R217+0xa000] ;  /* 0x00a00000d9c0783b */ /* 0x000f6e0000000200 */
[C---:B------:R-:W-:Y:S08]  /*a450*/  HMMA.16816.F32.BF16 R20, R172.reuse, R196, R20 ;  /* 0x000000c4ac14723c */ /* 0x040ff00000041814 */
[C---:B------:R-:W-:Y:S01]  /*a460*/  HMMA.16816.F32.BF16 R24, R172.reuse, R198, R24 ;  /* 0x000000c6ac18723c */ /* 0x040fe20000041818 */
[----:B------:R-:W-:Y:S07]  /*a470*/  LDSM.16.M88.4 R196, [R214+0x4000] ;  /* 0x00400000d6c4783b */ /* 0x000fee0000000200 */
[C---:B--2---:R-:W-:Y:S08]  /*a480*/  HMMA.16816.F32.BF16 R28, R172.reuse, R176, R28 ;  /* 0x000000b0ac1c723c */ /* 0x044ff0000004181c */
[----:B------:R-:W-:Y:S01]  /*a490*/  HMMA.16816.F32.BF16 R32, R172, R178, R32 ;  /* 0x000000b2ac20723c */ /* 0x000fe20000041820 */
[----:B------:R-:W2:Y:S05]  /*a4a0*/  LDSM.16.M88.4 R172, [R217+0xa800] ;  /* 0x00a80000d9ac783b */ /* 0x000eaa0000000200 */
[----:B------:R-:W2:Y:S02]  /*a4b0*/  LDSM.16.M88.4 R176, [R217+0xb000] ;  /* 0x00b00000d9b0783b */ /* 0x000ea40000000200 */
[C---:B-1----:R-:W-:Y:S08]  /*a4c0*/  HMMA.16816.F32.BF16 R4, R168.reuse, R188, R4 ;  /* 0x000000bca804723c */ /* 0x042ff00000041804 */
[C---:B------:R-:W-:Y:S01]  /*a4d0*/  HMMA.16816.F32.BF16 R8, R168.reuse, R190, R8 ;  /* 0x000000bea808723c */ /* 0x040fe20000041808 */
[----:B------:R-:W1:Y:S07]  /*a4e0*/  LDSM.16.M88.4 R188, [R217+0xb800] ;  /* 0x00b80000d9bc783b */ /* 0x000e6e0000000200 */
[C---:B------:R-:W-:Y:S08]  /*a4f0*/  HMMA.16816.F32.BF16 R12, R168.reuse, R200, R12 ;  /* 0x000000c8a80c723c */ /* 0x040ff0000004180c */
[C---:B------:R-:W-:Y:S01]  /*a500*/  HMMA.16816.F32.BF16 R16, R168.reuse, R202, R16 ;  /* 0x000000caa810723c */ /* 0x040fe20000041810 */
[----:B------:R-:W1:Y:S07]  /*a510*/  LDSM.16.M88.4 R200, [R215+UR5+0xc000] ;  /* 0x00c00005d7c8783b */ /* 0x000e6e0008000200 */
[C---:B---3--:R-:W-:Y:S08]  /*a520*/  HMMA.16816.F32.BF16 R20, R168.reuse, R164, R20 ;  /* 0x000000a4a814723c */ /* 0x048ff00000041814 */
[C---:B------:R-:W-:Y:S01]  /*a530*/  HMMA.16816.F32.BF16 R24, R168.reuse, R166, R24 ;  /* 0x000000a6a818723c */ /* 0x040fe20000041818 */
[----:B------:R-:W3:Y:S07]  /*a540*/  LDSM.16.M88.4 R164, [R215+UR5+0xc800] ;  /* 0x00c80005d7a4783b */ /* 0x000eee0008000200 */
[C---:B----4-:R-:W-:Y:S08]  /*a550*/  HMMA.16816.F32.BF16 R28, R168.reuse, R180, R28 ;  /* 0x000000b4a81c723c */ /* 0x050ff0000004181c */
[----:B------:R-:W-:Y:S01]  /*a560*/  HMMA.16816.F32.BF16 R32, R168, R182, R32 ;  /* 0x000000b6a820723c */ /* 0x000fe20000041820 */
[----:B------:R-:W4:Y:S05]  /*a570*/  LDSM.16.M88.4 R168, [R215+UR5+0xd000] ;  /* 0x00d00005d7a8783b */ /* 0x000f2a0008000200 */
[----:B------:R-:W-:Y:S02]  /*a580*/  LDSM.16.M88.4 R180, [R213+0xc000] ;  /* 0x00c00000d5b4783b */ /* 0x000fe40000000200 */
[C---:B-----5:R-:W-:Y:S08]  /*a590*/  HMMA.16816.F32.BF16 R4, R184.reuse, R192, R4 ;  /* 0x000000c0b804723c */ /* 0x060ff00000041804 */
[C---:B------:R-:W-:Y:S01]  /*a5a0*/  HMMA.16816.F32.BF16 R8, R184.reuse, R194, R8 ;  /* 0x000000c2b808723c */ /* 0x040fe20000041808 */
[----:B------:R-:W-:Y:S07]  /*a5b0*/  LDSM.16.M88.4 R192, [R220+0x4000] ;  /* 0x00400000dcc0783b */ /* 0x000fee0000000200 */
[C---:B--2---:R-:W-:Y:S08]  /*a5c0*/  HMMA.16816.F32.BF16 R12, R184.reuse, R172, R12 ;  /* 0x000000acb80c723c */ /* 0x044ff0000004180c */
[C---:B------:R-:W-:Y:S01]  /*a5d0*/  HMMA.16816.F32.BF16 R16, R184.reuse, R174, R16 ;  /* 0x000000aeb810723c */ /* 0x040fe20000041810 */
[----:B------:R-:W2:Y:S07]  /*a5e0*/  LDSM.16.M88.4 R172, [R215+UR5+0xd800] ;  /* 0x00d80005d7ac783b */ /* 0x000eae0008000200 */
[C---:B------:R-:W-:Y:S08]  /*a5f0*/  HMMA.16816.F32.BF16 R20, R184.reuse, R176, R20 ;  /* 0x000000b0b814723c */ /* 0x040ff00000041814 */
[C---:B------:R-:W-:Y:S01]  /*a600*/  HMMA.16816.F32.BF16 R24, R184.reuse, R178, R24 ;  /* 0x000000b2b818723c */ /* 0x040fe20000041818 */
[----:B------:R-:W5:Y:S07]  /*a610*/  LDSM.16.M88.4 R176, [R212+0x4000] ;  /* 0x00400000d4b0783b */ /* 0x000f6e0000000200 */
[C---:B-1----:R-:W-:Y:S08]  /*a620*/  HMMA.16816.F32.BF16 R28, R184.reuse, R188, R28 ;  /* 0x000000bcb81c723c */ /* 0x042ff0000004181c */
[----:B------:R-:W-:Y:S01]  /*a630*/  HMMA.16816.F32.BF16 R32, R184, R190, R32 ;  /* 0x000000beb820723c */ /* 0x000fe20000041820 */
[----:B------:R-:W1:Y:S05]  /*a640*/  LDSM.16.M88.4 R184, [R213+0xc800] ;  /* 0x00c80000d5b8783b */ /* 0x000e6a0000000200 */
[----:B------:R-:W1:Y:S02]  /*a650*/  LDSM.16.M88.4 R188, [R213+0xd000] ;  /* 0x00d00000d5bc783b */ /* 0x000e640000000200 */
[C---:B------:R-:W-:Y:S08]  /*a660*/  HMMA.16816.F32.BF16 R4, R196.reuse, R200, R4 ;  /* 0x000000c8c404723c */ /* 0x040ff00000041804 */
[C---:B------:R-:W-:Y:S01]  /*a670*/  HMMA.16816.F32.BF16 R8, R196.reuse, R202, R8 ;  /* 0x000000cac408723c */ /* 0x040fe20000041808 */
[----:B------:R-:W-:Y:S07]  /*a680*/  LDSM.16.M88.4 R200, [R218+0xc000] ;  /* 0x00c00000dac8783b */ /* 0x000fee0000000200 */
[C---:B---3--:R-:W-:Y:S08]  /*a690*/  HMMA.16816.F32.BF16 R12, R196.reuse, R164, R12 ;  /* 0x000000a4c40c723c */ /* 0x048ff0000004180c */
[C---:B------:R-:W-:Y:S01]  /*a6a0*/  HMMA.16816.F32.BF16 R16, R196.reuse, R166, R16 ;  /* 0x000000a6c410723c */ /* 0x040fe20000041810 */
[----:B------:R-:W3:Y:S07]  /*a6b0*/  LDSM.16.M88.4 R164, [R213+0xd800] ;  /* 0x00d80000d5a4783b */ /* 0x000eee0000000200 */
[C---:B----4-:R-:W-:Y:S08]  /*a6c0*/  HMMA.16816.F32.BF16 R20, R196.reuse, R168, R20 ;  /* 0x000000a8c414723c */ /* 0x050ff00000041814 */
[C---:B------:R-:W-:Y:S01]  /*a6d0*/  HMMA.16816.F32.BF16 R24, R196.reuse, R170, R24 ;  /* 0x000000aac418723c */ /* 0x040fe20000041818 */
[----:B------:R-:W4:Y:S07]  /*a6e0*/  LDSM.16.M88.4 R168, [R218+0xd000] ;  /* 0x00d00000daa8783b */ /* 0x000f2e0000000200 */
[C---:B--2---:R-:W-:Y:S08]  /*a6f0*/  HMMA.16816.F32.BF16 R28, R196.reuse, R172, R28 ;  /* 0x000000acc41c723c */ /* 0x044ff0000004181c */
[----:B------:R-:W-:Y:S01]  /*a700*/  HMMA.16816.F32.BF16 R32, R196, R174, R32 ;  /* 0x000000aec420723c */ /* 0x000fe20000041820 */
[----:B------:R-:W2:Y:S05]  /*a710*/  LDSM.16.M88.4 R172, [R218+0xd800] ;  /* 0x00d80000daac783b */ /* 0x000eaa0000000200 */
[----:B------:R-:W-:Y:S02]  /*a720*/  LDSM.16.M88.4 R196, [R217+0xc800] ;  /* 0x00c80000d9c4783b */ /* 0x000fe40000000200 */
[C---:B-----5:R-:W-:Y:S08]  /*a730*/  HMMA.16816.F32.BF16 R4, R176.reuse, R180, R4 ;  /* 0x000000b4b004723c */ /* 0x060ff00000041804 */
[C---:B------:R-:W-:Y:S01]  /*a740*/  HMMA.16816.F32.BF16 R8, R176.reuse, R182, R8 ;  /* 0x000000b6b008723c */ /* 0x040fe20000041808 */
[----:B------:R-:W-:Y:S07]  /*a750*/  LDSM.16.M88.4 R180, [R219+0x4000] ;  /* 0x00400000dbb4783b */ /* 0x000fee0000000200 */
[C---:B-1----:R-:W-:Y:S08]  /*a760*/  HMMA.16816.F32.BF16 R12, R176.reuse, R184, R12 ;  /* 0x000000b8b00c723c */ /* 0x042ff0000004180c */
[C---:B------:R-:W-:Y:S01]  /*a770*/  HMMA.16816.F32.BF16 R16, R176.reuse, R186, R16 ;  /* 0x000000bab010723c */ /* 0x040fe20000041810 */
[----:B------:R-:W1:Y:S07]  /*a780*/  LDSM.16.M88.4 R184, [R217+0xc000] ;  /* 0x00c00000d9b8783b */ /* 0x000e6e0000000200 */
[C---:B------:R-:W-:Y:S08]  /*a790*/  HMMA.16816.F32.BF16 R20, R176.reuse, R188, R20 ;  /* 0x000000bcb014723c */ /* 0x040ff00000041814 */
[C---:B------:R-:W-:Y:S01]  /*a7a0*/  HMMA.16816.F32.BF16 R24, R176.reuse, R190, R24 ;  /* 0x000000beb018723c */ /* 0x040fe20000041818 */
[----:B------:R-:W-:Y:S07]  /*a7b0*/  LDSM.16.M88.4 R188, [R215+UR5+0xe000] ;  /* 0x00e00005d7bc783b */ /* 0x000fee0008000200 */
[C---:B---3--:R-:W-:Y:S08]  /*a7c0*/  HMMA.16816.F32.BF16 R28, R176.reuse, R164, R28 ;  /* 0x000000a4b01c723c */ /* 0x048ff0000004181c */
[----:B------:R-:W-:Y:S01]  /*a7d0*/  HMMA.16816.F32.BF16 R32, R176, R166, R32 ;  /* 0x000000a6b020723c */ /* 0x000fe20000041820 */
[----:B------:R-:W3:Y:S05]  /*a7e0*/  LDSM.16.M88.4 R164, [R217+0xd800] ;  /* 0x00d80000d9a4783b */ /* 0x000eea0000000200 */
[----:B------:R-:W5:Y:S02]  /*a7f0*/  LDSM.16.M88.4 R176, [R214+0x6000] ;  /* 0x00600000d6b0783b */ /* 0x000f640000000200 */
[C---:B------:R-:W-:Y:S08]  /*a800*/  HMMA.16816.F32.BF16 R4, R192.reuse, R200, R4 ;  /* 0x000000c8c004723c */ /* 0x040ff00000041804 */
[C---:B------:R-:W-:Y:S01]  /*a810*/  HMMA.16816.F32.BF16 R8, R192.reuse, R202, R8 ;  /* 0x000000cac008723c */ /* 0x040fe20000041808 */
[----:B------:R-:W5:Y:S07]  /*a820*/  LDSM.16.M88.4 R200, [R215+UR5+0xe800] ;  /* 0x00e80005d7c8783b */ /* 0x000f6e0008000200 */
[C---:B------:R-:W-:Y:S08]  /*a830*/  HMMA.16816.F32.BF16 R12, R192.reuse, R204, R12 ;  /* 0x000000ccc00c723c */ /* 0x040ff0000004180c */
[C---:B------:R-:W-:Y:S01]  /*a840*/  HMMA.16816.F32.BF16 R16, R192.reuse, R206, R16 ;  /* 0x000000cec010723c */ /* 0x040fe20000041810 */
[----:B------:R-:W5:Y:S07]  /*a850*/  LDSM.16.M88.4 R204, [R215+UR5+0xf000] ;  /* 0x00f00005d7cc783b */ /* 0x000f6e0008000200 */
[C---:B----4-:R-:W-:Y:S08]  /*a860*/  HMMA.16816.F32.BF16 R20, R192.reuse, R168, R20 ;  /* 0x000000a8c014723c */ /* 0x050ff00000041814 */
[C---:B------:R-:W-:Y:S01]  /*a870*/  HMMA.16816.F32.BF16 R24, R192.reuse, R170, R24 ;  /* 0x000000aac018723c */ /* 0x040fe20000041818 */
[----:B------:R-:W4:Y:S07]  /*a880*/  LDSM.16.M88.4 R168, [R215+UR5+0xf800] ;  /* 0x00f80005d7a8783b */ /* 0x000f2e0008000200 */
[C---:B--2---:R-:W-:Y:S08]  /*a890*/  HMMA.16816.F32.BF16 R28, R192.reuse, R172, R28 ;  /* 0x000000acc01c723c */ /* 0x044ff0000004181c */
[----:B------:R-:W-:Y:S01]  /*a8a0*/  HMMA.16816.F32.BF16 R32, R192, R174, R32 ;  /* 0x000000aec020723c */ /* 0x000fe20000041820 */
[----:B------:R-:W-:Y:S05]  /*a8b0*/  LDSM.16.M88.4 R172, [R212+0x6000] ;  /* 0x00600000d4ac783b */ /* 0x000fea0000000200 */
[----:B------:R-:W-:Y:S02]  /*a8c0*/  LDSM.16.M88.4 R192, [R220+0x6000] ;  /* 0x00600000dcc0783b */ /* 0x000fe40000000200 */
[C---:B-1----:R-:W-:Y:S08]  /*a8d0*/  HMMA.16816.F32.BF16 R4, R180.reuse, R184, R4 ;  /* 0x000000b8b404723c */ /* 0x042ff00000041804 */
[C---:B------:R-:W-:Y:S01]  /*a8e0*/  HMMA.16816.F32.BF16 R8, R180.reuse, R186, R8 ;  /* 0x000000bab408723c */ /* 0x040fe20000041808 */
[----:B------:R-:W1:Y:S07]  /*a8f0*/  LDSM.16.M88.4 R184, [R213+0xe000] ;  /* 0x00e00000d5b8783b */ /* 0x000e6e0000000200 */
[C---:B------:R-:W-:Y:S08]  /*a900*/  HMMA.16816.F32.BF16 R12, R180.reuse, R196, R12 ;  /* 0x000000c4b40c723c */ /* 0x040ff0000004180c */
[C---:B------:R-:W-:Y:S01]  /*a910*/  HMMA.16816.F32.BF16 R16, R180.reuse, R198, R16 ;  /* 0x000000c6b410723c */ /* 0x040fe20000041810 */
[----:B------:R-:W-:Y:S07]  /*a920*/  LDSM.16.M88.4 R196, [R218+0xe000] ;  /* 0x00e00000dac4783b */ /* 0x000fee0000000200 */
[C---:B------:R-:W-:Y:S03]  /*a930*/  HMMA.16816.F32.BF16 R20, R180.reuse, R208, R20 ;  /* 0x000000d0b414723c */ /* 0x040fe60000041814 */
[----:B------:R-:W-:Y:S05]  /*a940*/  VIADD R208, R229, 0xffffffe0 ;  /* 0xffffffe0e5d07836 */ /* 0x000fea0000000000 */
[C---:B------:R-:W-:Y:S03]  /*a950*/  HMMA.16816.F32.BF16 R24, R180.reuse, R210, R24 ;  /* 0x000000d2b418723c */ /* 0x040fe60000041818 */
[-C--:B------:R-:W-:Y:S02]  /*a960*/  ISETP.GT.AND P2, PT, R223, R208.reuse, PT ;  /* 0x000000d0df00720c */ /* 0x080fe40003f44270 */
[----:B------:R-:W-:Y:S02]  /*a970*/  ISETP.GT.AND P1, PT, R226, R208, PT ;  /* 0x000000d0e200720c */ /* 0x000fe40003f24270 */
[C---:B------:R-:W-:Y:S01]  /*a980*/  ISETP.GE.AND P6, PT, R208.reuse, R222, PT ;  /* 0x000000ded000720c */ /* 0x040fe20003fc6270 */
[C---:B---3--:R-:W-:Y:S03]  /*a990*/  HMMA.16816.F32.BF16 R28, R180.reuse, R164, R28 ;  /* 0x000000a4b41c723c */ /* 0x048fe6000004181c */
[-C--:B------:R-:W-:Y:S05]  /*a9a0*/  ISETP.GE.AND P3, PT, R208, R221.reuse, PT ;  /* 0x000000ddd000720c */ /* 0x080fea0003f66270 */
[----:B------:R-:W-:Y:S01]  /*a9b0*/  HMMA.16816.F32.BF16 R32, R180, R166, R32 ;  /* 0x000000a6b420723c */ /* 0x000fe20000041820 */
[----:B------:R-:W2:Y:S05]  /*a9c0*/  LDSM.16.M88.4 R164, [R213+0xe800] ;  /* 0x00e80000d5a4783b */ /* 0x000eaa0000000200 */
[----:B------:R-:W3:Y:S02]  /*a9d0*/  LDSM.16.M88.4 R180, [R213+0xf000] ;  /* 0x00f00000d5b4783b */ /* 0x000ee40000000200 */
[C---:B-----5:R-:W-:Y:S08]  /*a9e0*/  HMMA.16816.F32.BF16 R4, R176.reuse, R188, R4 ;  /* 0x000000bcb004723c */ /* 0x060ff00000041804 */
[C---:B------:R-:W-:Y:S01]  /*a9f0*/  HMMA.16816.F32.BF16 R8, R176.reuse, R190, R8 ;  /* 0x000000beb008723c */ /* 0x040fe20000041808 */
[----:B------:R-:W5:Y:S07]  /*aa00*/  LDSM.16.M88.4 R188, [R213+0xf800] ;  /* 0x00f80000d5bc783b */ /* 0x000f6e0000000200 */
        /* <DEDUP_REMOVED lines=8> */
[----:B------:R-:W4:Y:S05]  /*aa90*/  LDSM.16.M88.4 R168, [R218+0xe800] ;  /* 0x00e80000daa8783b */ /* 0x000f2a0000000200 */
        /* <DEDUP_REMOVED lines=8> */
[C---:B------:R-:W-:Y:S08]  /*ab20*/  HMMA.16816.F32.BF16 R24, R172.reuse, R182, R24 ;  /* 0x000000b6ac18723c */ /* 0x040ff00000041818 */
[C---:B-----5:R-:W-:Y:S08]  /*ab30*/  HMMA.16816.F32.BF16 R28, R172.reuse, R188, R28 ;  /* 0x000000bcac1c723c */ /* 0x060ff0000004181c */
[----:B------:R-:W-:Y:S01]  /*ab40*/  HMMA.16816.F32.BF16 R32, R172, R190, R32 ;  /* 0x000000beac20723c */ /* 0x000fe20000041820 */
[----:B------:R-:W-:Y:S07]  /*ab50*/  LDSM.16.M88.4 R172, [R217+0xf800] ;  /* 0x00f80000d9ac783b */ /* 0x000fee0000000200 */
[C---:B------:R-:W-:Y:S05]  /*ab60*/  HMMA.16816.F32.BF16 R4, R192.reuse, R196, R4 ;  /* 0x000000c4c004723c */ /* 0x040fea0000041804 */
[C---:B------:R-:W-:Y:S03]  /*ab70*/  VIADD R197, R229.reuse, 0x11 ;  /* 0x00000011e5c57836 */ /* 0x040fe60000000000 */
[C---:B------:R-:W-:Y:S08]  /*ab80*/  HMMA.16816.F32.BF16 R8, R192.reuse, R198, R8 ;  /* 0x000000c6c008723c */ /* 0x040ff00000041808 */
[C---:B----4-:R-:W-:Y:S08]  /*ab90*/  HMMA.16816.F32.BF16 R12, R192.reuse, R168, R12 ;  /* 0x000000a8c00c723c */ /* 0x050ff0000004180c */
[C---:B------:R-:W-:Y:S01]  /*aba0*/  HMMA.16816.F32.BF16 R16, R192.reuse, R170, R16 ;  /* 0x000000aac010723c */ /* 0x040fe20000041810 */
[----:B------:R-:W3:Y:S01]  /*abb0*/  LDSM.16.M88.4 R168, [R217+0xf000] ;  /* 0x00f00000d9a8783b */ /* 0x000ee20000000200 */
[----:B------:R-:W-:Y:S04]  /*abc0*/  DEPBAR.LE SB0, 0x0 ;  /* 0x000080000000791a */ /* 0x000fe80000000000 */
[----:B------:R-:W-:Y:S02]  /*abd0*/  BAR.SYNC.DEFER_BLOCKING 0x0 ;  /* 0x0000000000007b1d */ /* 0x000fe40000010000 */
[C---:B------:R-:W-:Y:S08]  /*abe0*/  HMMA.16816.F32.BF16 R20, R192.reuse, R176, R20 ;  /* 0x000000b0c014723c */ /* 0x040ff00000041814 */
[C---:B------:R-:W-:Y:S08]  /*abf0*/  HMMA.16816.F32.BF16 R24, R192.reuse, R178, R24 ;  /* 0x000000b2c018723c */ /* 0x040ff00000041818 */
[C---:B------:R-:W-:Y:S08]  /*ac00*/  HMMA.16816.F32.BF16 R28, R192.reuse, R200, R28 ;  /* 0x000000c8c01c723c */ /* 0x040ff0000004181c */
[----:B------:R-:W-:Y:S03]  /*ac10*/  HMMA.16816.F32.BF16 R32, R192, R202, R32 ;  /* 0x000000cac020723c */ /* 0x000fe60000041820 */
[C---:B------:R-:W-:Y:S02]  /*ac20*/  VIADD R195, R229.reuse, 0x10 ;  /* 0x00000010e5c37836 */ /* 0x040fe40000000000 */
[C---:B------:R-:W-:Y:S03]  /*ac30*/  VIADD R194, R229.reuse, 0x19 ;  /* 0x00000019e5c27836 */ /* 0x040fe60000000000 */
[C---:B-1----:R-:W-:Y:S08]  /*ac40*/  HMMA.16816.F32.BF16 R4, R184.reuse, R204, R4 ;  /* 0x000000ccb804723c */ /* 0x042ff00000041804 */
[C---:B------:R-:W-:Y:S08]  /*ac50*/  HMMA.16816.F32.BF16 R8, R184.reuse, R206, R8 ;  /* 0x000000ceb808723c */ /* 0x040ff00000041808 */
[C---:B--2---:R-:W-:Y:S03]  /*ac60*/  HMMA.16816.F32.BF16 R12, R184.reuse, R164, R12 ;  /* 0x000000a4b80c723c */ /* 0x044fe6000004180c */
[----:B------:R-:W-:Y:S01]  /*ac70*/  FSEL R165, R4, -INF , !P2 ;  /* 0xff80000004a57808 */ /* 0x000fe20005000000 */
[----:B------:R-:W-:Y:S01]  /*ac80*/  VIADD R164, R229, 0xffffffe8 ;  /* 0xffffffe8e5a47836 */ /* 0x000fe20000000000 */
[----:B------:R-:W-:Y:S01]  /*ac90*/  ISETP.GE.AND P2, PT, R3, R221, PT ;  /* 0x000000dd0300720c */ /* 0x000fe20003f46270 */
[----:B------:R-:W-:Y:S01]  /*aca0*/  VIADD R3, R229, 0xffffffe9 ;  /* 0xffffffe9e5037836 */ /* 0x000fe20000000000 */
[----:B------:R-:W-:Y:S01]  /*acb0*/  FSEL R210, R7, -INF , !P0 ;  /* 0xff80000007d27808 */ /* 0x000fe20004000000 */
[C---:B------:R-:W-:Y:S03]  /*acc0*/  HMMA.16816.F32.BF16 R16, R184.reuse, R166, R16 ;  /* 0x000000a6b810723c */ /* 0x040fe60000041810 */
[----:B------:R-:W-:Y:S01]  /*acd0*/  ISETP.GT.AND P0, PT, R223, R164, PT ;  /* 0x000000a4df00720c */ /* 0x000fe20003f04270 */
[----:B------:R-:W-:Y:S01]  /*ace0*/  VIADD R166, R229, 0xfffffff0 ;  /* 0xfffffff0e5a67836 */ /* 0x000fe20000000000 */
[----:B------:R-:W-:Y:S02]  /*acf0*/  FSEL R208, R5, -INF , !P4 ;  /* 0xff80000005d07808 */ /* 0x000fe40006000000 */
[----:B------:R-:W-:Y:S01]  /*ad00*/  FSEL R167, R8, -INF , !P0 ;  /* 0xff80000008a77808 */ /* 0x000fe20004000000 */
[C---:B---3--:R-:W-:Y:S03]  /*ad10*/  HMMA.16816.F32.BF16 R20, R184.reuse, R168, R20 ;  /* 0x000000a8b814723c */ /* 0x048fe60000041814 */
[-C--:B------:R-:W-:Y:S02]  /*ad20*/  ISETP.GT.AND P0, PT, R226, R3.reuse, PT ;  /* 0x00000003e200720c */ /* 0x080fe40003f04270 */
[----:B------:R-:W-:Y:S02]  /*ad30*/  ISETP.GT.AND P4, PT, R223, R3, PT ;  /* 0x00000003df00720c */ /* 0x000fe40003f84270 */
[----:B------:R-:W-:Y:S01]  /*ad40*/  FSEL R232, R11, -INF , !P0 ;  /* 0xff8000000be87808 */ /* 0x000fe20004000000 */
[C---:B------:R-:W-:Y:S03]  /*ad50*/  HMMA.16816.F32.BF16 R24, R184.reuse, R170, R24 ;  /* 0x000000aab818723c */ /* 0x040fe60000041818 */
[----:B------:R-:W-:Y:S02]  /*ad60*/  ISETP.GT.AND P0, PT, R223, R166, PT ;  /* 0x000000a6df00720c */ /* 0x000fe40003f04270 */
[----:B------:R-:W-:Y:S02]  /*ad70*/  FSEL R211, R9, -INF , !P4 ;  /* 0xff80000009d37808 */ /* 0x000fe40006000000 */
[----:B------:R-:W-:Y:S01]  /*ad80*/  FSEL R250, R12, -INF , !P0 ;  /* 0xff8000000cfa7808 */ /* 0x000fe20004000000 */
[C---:B------:R-:W-:Y:S03]  /*ad90*/  HMMA.16816.F32.BF16 R28, R184.reuse, R172, R28 ;  /* 0x000000acb81c723c */ /* 0x040fe6000004181c */
[-C--:B------:R-:W-:Y:S02]  /*ada0*/  ISETP.GT.AND P0, PT, R226, R236.reuse, PT ;  /* 0x000000ece200720c */ /* 0x080fe40003f04270 */
[----:B------:R-:W-:Y:S02]  /*adb0*/  ISETP.GT.AND P4, PT, R223, R236, PT ;  /* 0x000000ecdf00720c */ /* 0x000fe40003f84270 */
[----:B------:R-:W-:Y:S01]  /*adc0*/  FSEL R251, R15, -INF , !P0 ;  /* 0xff8000000ffb7808 */ /* 0x000fe20004000000 */
[----:B------:R-:W-:Y:S03]  /*add0*/  HMMA.16816.F32.BF16 R32, R184, R174, R32 ;  /* 0x000000aeb820723c */ /* 0x000fe60000041820 */
[----:B------:R-:W-:Y:S02]  /*ade0*/  ISETP.GT.AND P0, PT, R223, R238, PT ;  /* 0x000000eedf00720c */ /* 0x000fe40003f04270 */
[----:B------:R-:W-:Y:S02]  /*adf0*/  FSEL R209, R6, -INF , !P1 ;  /* 0xff80000006d17808 */ /* 0x000fe40004800000 */
[----:B------:R-:W-:Y:S02]  /*ae00*/  FSEL R244, R16, -INF , !P0 ;  /* 0xff80000010f47808 */ /* 0x000fe40004000000 */
[CC--:B------:R-:W-:Y:S02]  /*ae10*/  ISETP.GT.AND P0, PT, R226.reuse, R237.reuse, PT ;  /* 0x000000ede200720c */ /* 0x0c0fe40003f04270 */
[----:B------:R-:W-:Y:S02]  /*ae20*/  ISETP.GT.AND P1, PT, R226, R164, PT ;  /* 0x000000a4e200720c */ /* 0x000fe40003f24270 */
[----:B------:R-:W-:Y:S02]  /*ae30*/  FSEL R248, R13, -INF , !P4 ;  /* 0xff8000000df87808 */ /* 0x000fe40006000000 */
[----:B------:R-:W-:Y:S01]  /*ae40*/  FSEL R247, R19, -INF , !P0 ;  /* 0xff80000013f77808 */ /* 0x000fe20004000000 */
[----:B------:R-:W-:Y:S01]  /*ae50*/  VIADD R19, R229, 0x18 ;  /* 0x00000018e5137836 */ /* 0x000fe20000000000 */
[C---:B------:R-:W-:Y:S02]  /*ae60*/  ISETP.GT.AND P4, PT, R223.reuse, R237, PT ;  /* 0x000000eddf00720c */ /* 0x040fe40003f84270 */
[-C--:B------:R-:W-:Y:S02]  /*ae70*/  ISETP.GT.AND P0, PT, R223, R239.reuse, PT ;  /* 0x000000efdf00720c */ /* 0x080fe40003f04270 */
[----:B------:R-:W-:Y:S02]  /*ae80*/  FSEL R230, R10, -INF , !P1 ;  /* 0xff8000000ae67808 */ /* 0x000fe40004800000 */
[C---:B------:R-:W-:Y:S02]  /*ae90*/  ISETP.GT.AND P1, PT, R226.reuse, R166, PT ;  /* 0x000000a6e200720c */ /* 0x040fe40003f24270 */
[----:B------:R-:W-:Y:S01]  /*aea0*/  FSEL R242, R17, -INF , !P4 ;  /* 0xff80000011f27808 */ /* 0x000fe20006000000 */
[----:B------:R-:W-:Y:S01]  /*aeb0*/  VIADD R17, R229, 0x8 ;  /* 0x00000008e5117836 */ /* 0x000fe20000000000 */
[----:B------:R-:W-:Y:S02]  /*aec0*/  FSEL R241, R21, -INF , !P0 ;  /* 0xff80000015f17808 */ /* 0x000fe40004000000 */
[----:B------:R-:W-:Y:S02]  /*aed0*/  ISETP.GT.AND P0, PT, R226, R239, PT ;  /* 0x000000efe200720c */ /* 0x000fe40003f04270 */
[----:B------:R-:W-:Y:S02]  /*aee0*/  FSEL R246, R14, -INF , !P1 ;  /* 0xff8000000ef67808 */ /* 0x000fe40004800000 */
[----:B------:R-:W-:Y:S02]  /*aef0*/  ISETP.GT.AND P1, PT, R226, R238, PT ;  /* 0x000000eee200720c */ /* 0x000fe40003f24270 */
[----:B------:R-:W-:Y:S02]  /*af00*/  FSEL R243, R23, -INF , !P0 ;  /* 0xff80000017f37808 */ /* 0x000fe40004000000 */
[C---:B------:R-:W-:Y:S02]  /*af10*/  ISETP.GT.AND P0, PT, R223.reuse, R17, PT ;  /* 0x00000011df00720c */ /* 0x040fe40003f04270 */
[----:B------:R-:W-:Y:S02]  /*af20*/  FSEL R249, R18, -INF , !P1 ;  /* 0xff80000012f97808 */ /* 0x000fe40004800000 */
[-C--:B------:R-:W-:Y:S02]  /*af30*/  ISETP.GT.AND P1, PT, R226, R229.reuse, PT ;  /* 0x000000e5e200720c */ /* 0x080fe40003f24270 */
[----:B------:R-:W-:Y:S02]  /*af40*/  FSEL R23, R24, -INF , !P0 ;  /* 0xff80000018177808 */ /* 0x000fe40004000000 */
[----:B------:R-:W-:Y:S02]  /*af50*/  ISETP.GT.AND P4, PT, R223, R229, PT ;  /* 0x000000e5df00720c */ /* 0x000fe40003f84270 */
[-C--:B------:R-:W-:Y:S02]  /*af60*/  ISETP.GT.AND P0, PT, R226, R240.reuse, PT ;  /* 0x000000f0e200720c */ /* 0x080fe40003f04270 */
[----:B------:R-:W-:Y:S02]  /*af70*/  FSEL R245, R22, -INF , !P1 ;  /* 0xff80000016f57808 */ /* 0x000fe40004800000 */
[----:B------:R-:W-:Y:S02]  /*af80*/  ISETP.GT.AND P1, PT, R226, R17, PT ;  /* 0x00000011e200720c */ /* 0x000fe40003f24270 */
[----:B------:R-:W-:Y:S02]  /*af90*/  FSEL R11, R20, -INF , !P4 ;  /* 0xff800000140b7808 */ /* 0x000fe40006000000 */
[----:B------:R-:W-:Y:S02]  /*afa0*/  FSEL R27, R27, -INF , !P0 ;  /* 0xff8000001b1b7808 */ /* 0x000fe40004000000 */
[C---:B------:R-:W-:Y:S02]  /*afb0*/  ISETP.GT.AND P4, PT, R223.reuse, R240, PT ;  /* 0x000000f0df00720c */ /* 0x040fe40003f84270 */
[C---:B------:R-:W-:Y:S02]  /*afc0*/  ISETP.GT.AND P0, PT, R223.reuse, R195, PT ;  /* 0x000000c3df00720c */ /* 0x040fe40003f04270 */
[----:B------:R-:W-:Y:S02]  /*afd0*/  FSEL R26, R26, -INF , !P1 ;  /* 0xff8000001a1a7808 */ /* 0x000fe40004800000 */
[----:B------:R-:W-:Y:S02]  /*afe0*/  ISETP.GT.AND P1, PT, R223, R197, PT ;  /* 0x000000c5df00720c */ /* 0x000fe40003f24270 */
[----:B------:R-:W-:Y:S02]  /*aff0*/  FSEL R25, R25, -INF , !P4 ;  /* 0xff80000019197808 */ /* 0x000fe40006000000 */
[----:B------:R-:W-:Y:S02]  /*b000*/  FSEL R22, R28, -INF , !P0 ;  /* 0xff8000001c167808 */ /* 0x000fe40004000000 */
[C---:B------:R-:W-:Y:S02]  /*b010*/  ISETP.GT.AND P4, PT, R226.reuse, R195, PT ;  /* 0x000000c3e200720c */ /* 0x040fe40003f84270 */
[----:B------:R-:W-:Y:S02]  /*b020*/  ISETP.GT.AND P0, PT, R226, R197, PT ;  /* 0x000000c5e200720c */ /* 0x000fe40003f04270 */
[----:B------:R-:W-:Y:S02]  /*b030*/  FSEL R29, R29, -INF , !P1 ;  /* 0xff8000001d1d7808 */ /* 0x000fe40004800000 */
[-C--:B------:R-:W-:Y:S02]  /*b040*/  ISETP.GT.AND P1, PT, R223, R194.reuse, PT ;  /* 0x000000c2df00720c */ /* 0x080fe40003f24270 */
[----:B------:R-:W-:Y:S02]  /*b050*/  FSEL R30, R30, -INF , !P4 ;  /* 0xff8000001e1e7808 */ /* 0x000fe40006000000 */
[----:B------:R-:W-:Y:S02]  /*b060*/  FSEL R31, R31, -INF , !P0 ;  /* 0xff8000001f1f7808 */ /* 0x000fe40004000000 */
[-C--:B------:R-:W-:Y:S02]  /*b070*/  ISETP.GT.AND P4, PT, R223, R19.reuse, PT ;  /* 0x00000013df00720c */ /* 0x080fe40003f84270 */
[C---:B------:R-:W-:Y:S02]  /*b080*/  ISETP.GT.AND P0, PT, R226.reuse, R194, PT ;  /* 0x000000c2e200720c */ /* 0x040fe40003f04270 */
[----:B------:R-:W-:Y:S02]  /*b090*/  FSEL R33, R33, -INF , !P1 ;  /* 0xff80000021217808 */ /* 0x000fe40004800000 */
[----:B------:R-:W-:Y:S02]  /*b0a0*/  ISETP.GT.AND P1, PT, R226, R19, PT ;  /* 0x00000013e200720c */ /* 0x000fe40003f24270 */
[----:B------:R-:W-:Y:S02]  /*b0b0*/  FSEL R21, R32, -INF , !P4 ;  /* 0xff80000020157808 */ /* 0x000fe40006000000 */
[----:B------:R-:W-:Y:S02]  /*b0c0*/  FSEL R35, R35, -INF , !P0 ;  /* 0xff80000023237808 */ /* 0x000fe40004000000 */
[CC--:B------:R-:W-:Y:S02]  /*b0d0*/  ISETP.GE.AND P4, PT, R164.reuse, R222.reuse, PT ;  /* 0x000000dea400720c */ /* 0x0c0fe40003f86270 */
[-C--:B------:R-:W-:Y:S02]  /*b0e0*/  ISETP.GE.AND P0, PT, R164, R221.reuse, PT ;  /* 0x000000dda400720c */ /* 0x080fe40003f06270 */
[----:B------:R-:W-:Y:S02]  /*b0f0*/  FSEL R164, R34, -INF , !P1 ;  /* 0xff80000022a47808 */ /* 0x000fe40004800000 */
[-C--:B------:R-:W-:Y:S02]  /*b100*/  ISETP.GE.AND P1, PT, R3, R222.reuse, PT ;  /* 0x000000de0300720c */ /* 0x080fe40003f26270 */
[----:B------:R-:W-:Y:S02]  /*b110*/  FSEL R18, R165, -INF , !P6 ;  /* 0xff800000a5127808 */ /* 0x000fe40007000000 */
[----:B------:R-:W-:Y:S02]  /*b120*/  FSEL R14, R208, -INF , !P5 ;  /* 0xff800000d00e7808 */ /* 0x000fe40006800000 */
[-C--:B------:R-:W-:Y:S02]  /*b130*/  ISETP.GE.AND P6, PT, R3, R221.reuse, PT ;  /* 0x000000dd0300720c */ /* 0x080fe40003fc6270 */
[----:B------:R-:W-:Y:S02]  /*b140*/  FSEL R15, R210, -INF , !P2 ;  /* 0xff800000d20f7808 */ /* 0x000fe40005000000 */
[-C--:B------:R-:W-:Y:S02]  /*b150*/  ISETP.GE.AND P5, PT, R166, R222.reuse, PT ;  /* 0x000000dea600720c */ /* 0x080fe40003fa6270 */
[----:B------:R-:W-:Y:S02]  /*b160*/  FSEL R13, R209, -INF , !P3 ;  /* 0xff800000d10d7808 */ /* 0x000fe40005800000 */
[----:B------:R-:W-:Y:S02]  /*b170*/  ISETP.GE.AND P2, PT, R236, R222, PT ;  /* 0x000000deec00720c */ /* 0x000fe40003f46270 */
[----:B------:R-:W-:Y:S02]  /*b180*/  FSEL R167, R167, -INF , !P4 ;  /* 0xff800000a7a77808 */ /* 0x000fe40006000000 */
[----:B------:R-:W-:Y:S02]  /*b190*/  FSEL R10, R211, -INF , !P1 ;  /* 0xff800000d30a7808 */ /* 0x000fe40004800000 */
[----:B------:R-:W-:Y:S02]  /*b1a0*/  FMNMX3.FTZ R165, R0, R18, R14, !PT ;  /* 0x0000001200a57276 */ /* 0x000fe4000781000e */
[----:B------:R-:W-:Y:S02]  /*b1b0*/  FSEL R252, R232, -INF , !P6 ;  /* 0xff800000e8fc7808 */ /* 0x000fe40007000000 */
[-C--:B------:R-:W-:Y:S02]  /*b1c0*/  ISETP.GE.AND P6, PT, R237, R222.reuse, PT ;  /* 0x000000deed00720c */ /* 0x080fe40003fc6270 */
[-C--:B------:R-:W-:Y:S02]  /*b1d0*/  ISETP.GE.AND P3, PT, R166, R221.reuse, PT ;  /* 0x000000dda600720c */ /* 0x080fe40003f66270 */
[----:B------:R-:W-:Y:S02]  /*b1e0*/  ISETP.GE.AND P4, PT, R236, R221, PT ;  /* 0x000000ddec00720c */ /* 0x000fe40003f86270 */
[-C--:B------:R-:W-:Y:S02]  /*b1f0*/  ISETP.GE.AND P1, PT, R238, R222.reuse, PT ;  /* 0x000000deee00720c */ /* 0x080fe40003f26270 */
[----:B------:R-:W-:Y:S02]  /*b200*/  FSEL R9, R230, -INF , !P0 ;  /* 0xff800000e6097808 */ /* 0x000fe40004000000 */
[----:B------:R-:W-:Y:S02]  /*b210*/  FSEL R250, R250, -INF , !P5 ;  /* 0xff800000fafa7808 */ /* 0x000fe40006800000 */
[----:B------:R-:W-:Y:S02]  /*b220*/  FSEL R248, R248, -INF , !P2 ;  /* 0xff800000f8f87808 */ /* 0x000fe40005000000 */
[----:B------:R-:W-:Y:S02]  /*b230*/  FMNMX3.FTZ R3, R2, R13, R15, !PT ;  /* 0x0000000d02037276 */ /* 0x000fe4000781000f */
[----:B------:R-:W-:Y:S02]  /*b240*/  FMNMX3.FTZ R165, R165, R167, R10, !PT ;  /* 0x000000a7a5a57276 */ /* 0x000fe4000781000a */
[-C--:B------:R-:W-:Y:S02]  /*b250*/  ISETP.GE.AND P0, PT, R238, R221.reuse, PT ;  /* 0x000000ddee00720c */ /* 0x080fe40003f06270 */
[----:B------:R-:W-:Y:S02]  /*b260*/  ISETP.GE.AND P5, PT, R237, R221, PT ;  /* 0x000000dded00720c */ /* 0x000fe40003fa6270 */
[-C--:B------:R-:W-:Y:S02]  /*b270*/  ISETP.GE.AND P2, PT, R239, R222.reuse, PT ;  /* 0x000000deef00720c */ /* 0x080fe40003f46270 */
[----:B------:R-:W-:Y:S02]  /*b280*/  FSEL R242, R242, -INF , !P6 ;  /* 0xff800000f2f27808 */ /* 0x000fe40007000000 */
[----:B------:R-:W-:Y:S02]  /*b290*/  FSEL R246, R246, -INF , !P3 ;  /* 0xff800000f6f67808 */ /* 0x000fe40005800000 */
[----:B------:R-:W-:Y:S02]  /*b2a0*/  FSEL R251, R251, -INF , !P4 ;  /* 0xff800000fbfb7808 */ /* 0x000fe40006000000 */
[----:B------:R-:W-:Y:S02]  /*b2b0*/  FSEL R244, R244, -INF , !P1 ;  /* 0xff800000f4f47808 */ /* 0x000fe40004800000 */
[----:B------:R-:W-:Y:S02]  /*b2c0*/  ISETP.GE.AND P6, PT, R229, R222, PT ;  /* 0x000000dee500720c */ /* 0x000fe40003fc6270 */
[----:B------:R-:W-:Y:S02]  /*b2d0*/  FMNMX3.FTZ R3, R3, R9, R252, !PT ;  /* 0x0000000903037276 */ /* 0x000fe400078100fc */
[----:B------:R-:W-:Y:S02]  /*b2e0*/  FMNMX3.FTZ R165, R165, R250, R248, !PT ;  /* 0x000000faa5a57276 */ /* 0x000fe400078100f8 */
[----:B------:R-:W-:Y:S02]  /*b2f0*/  FSEL R249, R249, -INF , !P0 ;  /* 0xff800000f9f97808 */ /* 0x000fe40004000000 */
[----:B------:R-:W-:Y:S02]  /*b300*/  FSEL R247, R247, -INF , !P5 ;  /* 0xff800000f7f77808 */ /* 0x000fe40006800000 */
[----:B------:R-:W-:Y:S02]  /*b310*/  FSEL R238, R241, -INF , !P2 ;  /* 0xff800000f1ee7808 */ /* 0x000fe40005000000 */
[CC--:B------:R-:W-:Y:S02]  /*b320*/  ISETP.GE.AND P0, PT, R240.reuse, R222.reuse, PT ;  /* 0x000000def000720c */ /* 0x0c0fe40003f06270 */
[-C--:B------:R-:W-:Y:S02]  /*b330*/  ISETP.GE.AND P5, PT, R240, R221.reuse, PT ;  /* 0x000000ddf000720c */ /* 0x080fe40003fa6270 */
[-C--:B------:R-:W-:Y:S02]  /*b340*/  ISETP.GE.AND P2, PT, R229, R221.reuse, PT ;  /* 0x000000dde500720c */ /* 0x080fe40003f46270 */
[-C--:B------:R-:W-:Y:S02]  /*b350*/  ISETP.GE.AND P3, PT, R239, R221.reuse, PT ;  /* 0x000000ddef00720c */ /* 0x080fe40003f66270 */
[----:B------:R-:W-:Y:S02]  /*b360*/  ISETP.GE.AND P4, PT, R17, R222, PT ;  /* 0x000000de1100720c */ /* 0x000fe40003f86270 */
[----:B------:R-:W-:Y:S02]  /*b370*/  FSEL R240, R11, -INF , !P6 ;  /* 0xff8000000bf07808 */ /* 0x000fe40007000000 */
[----:B------:R-:W-:Y:S02]  /*b380*/  FMNMX3.FTZ R166, R3, R246, R251, !PT ;  /* 0x000000f603a67276 */ /* 0x000fe400078100fb */
[----:B------:R-:W-:Y:S02]  /*b390*/  FMNMX3.FTZ R165, R165, R244, R242, !PT ;  /* 0x000000f4a5a57276 */ /* 0x000fe400078100f2 */
[----:B------:R-:W-:Y:S02]  /*b3a0*/  FSEL R245, R245, -INF , !P2 ;  /* 0xff800000f5f57808 */ /* 0x000fe40005000000 */
[----:B------:R-:W-:Y:S02]  /*b3b0*/  ISETP.GE.AND P1, PT, R17, R221, PT ;  /* 0x000000dd1100720c */ /* 0x000fe40003f26270 */
[-C--:B------:R-:W-:Y:S02]  /*b3c0*/  ISETP.GE.AND P6, PT, R195, R222.reuse, PT ;  /* 0x000000dec300720c */ /* 0x080fe40003fc6270 */
[----:B------:R-:W-:Y:S02]  /*b3d0*/  FSEL R243, R243, -INF , !P3 ;  /* 0xff800000f3f37808 */ /* 0x000fe40005800000 */
[----:B------:R-:W-:Y:S02]  /*b3e0*/  ISETP.GE.AND P2, PT, R197, R222, PT ;  /* 0x000000dec500720c */ /* 0x000fe40003f46270 */
[----:B------:R-:W-:Y:S02]  /*b3f0*/  FSEL R236, R23, -INF , !P4 ;  /* 0xff80000017ec7808 */ /* 0x000fe40006000000 */
[----:B------:R-:W-:Y:S02]  /*b400*/  FSEL R232, R25, -INF , !P0 ;  /* 0xff80000019e87808 */ /* 0x000fe40004000000 */
[----:B------:R-:W-:Y:S02]  /*b410*/  FMNMX3.FTZ R166, R166, R249, R247, !PT ;  /* 0x000000f9a6a67276 */ /* 0x000fe400078100f7 */
[----:B------:R-:W-:Y:S02]  /*b420*/  FMNMX3.FTZ R165, R165, R240, R238, !PT ;  /* 0x000000f0a5a57276 */ /* 0x000fe400078100ee */
[----:B------:R-:W-:Y:S02]  /*b430*/  FSEL R239, R27, -INF , !P5 ;  /* 0xff8000001bef7808 */ /* 0x000fe40006800000 */
[-C--:B------:R-:W-:Y:S02]  /*b440*/  ISETP.GE.AND P3, PT, R195, R221.reuse, PT ;  /* 0x000000ddc300720c */ /* 0x080fe40003f66270 */
[----:B------:R-:W-:Y:S02]  /*b450*/  ISETP.GE.AND P4, PT, R197, R221, PT ;  /* 0x000000ddc500720c */ /* 0x000fe40003f86270 */
[-C--:B------:R-:W-:Y:S02]  /*b460*/  ISETP.GE.AND P0, PT, R194, R222.reuse, PT ;  /* 0x000000dec200720c */ /* 0x080fe40003f06270 */
[----:B------:R-:W-:Y:S02]  /*b470*/  FSEL R241, R26, -INF , !P1 ;  /* 0xff8000001af17808 */ /* 0x000fe40004800000 */
[----:B------:R-:W-:Y:S02]  /*b480*/  ISETP.GE.AND P5, PT, R19, R222, PT ;  /* 0x000000de1300720c */ /* 0x000fe40003fa6270 */
[----:B------:R-:W-:Y:S02]  /*b490*/  FSEL R230, R22, -INF , !P6 ;  /* 0xff80000016e67808 */ /* 0x000fe40007000000 */
[----:B------:R-:W-:Y:S02]  /*b4a0*/  FMNMX3.FTZ R166, R166, R245, R243, !PT ;  /* 0x000000f5a6a67276 */ /* 0x000fe400078100f3 */
[----:B------:R-:W-:Y:S02]  /*b4b0*/  FSEL R210, R29, -INF , !P2 ;  /* 0xff8000001dd27808 */ /* 0x000fe40005000000 */
[----:B------:R-:W-:Y:S02]  /*b4c0*/  FMNMX3.FTZ R165, R165, R236, R232, !PT ;  /* 0x000000eca5a57276 */ /* 0x000fe400078100e8 */
[-C--:B------:R-:W-:Y:S02]  /*b4d0*/  ISETP.GE.AND P1, PT, R194, R221.reuse, PT ;  /* 0x000000ddc200720c */ /* 0x080fe40003f26270 */
[----:B------:R-:W-:Y:S02]  /*b4e0*/  ISETP.GE.AND P6, PT, R19, R221, PT ;  /* 0x000000dd1300720c */ /* 0x000fe40003fc6270 */
[----:B------:R-:W-:Y:S02]  /*b4f0*/  FSEL R237, R30, -INF , !P3 ;  /* 0xff8000001eed7808 */ /* 0x000fe40005800000 */
[----:B------:R-:W-:Y:S02]  /*b500*/  FSEL R211, R31, -INF , !P4 ;  /* 0xff8000001fd37808 */ /* 0x000fe40006000000 */
[----:B------:R-:W-:Y:S02]  /*b510*/  FMNMX3.FTZ R3, R166, R241, R239, !PT ;  /* 0x000000f1a6037276 */ /* 0x000fe400078100ef */
[----:B------:R-:W-:Y:S02]  /*b520*/  FSEL R208, R33, -INF , !P0 ;  /* 0xff80000021d07808 */ /* 0x000fe40004000000 */
[----:B------:R-:W-:Y:S02]  /*b530*/  FSEL R209, R21, -INF , !P5 ;  /* 0xff80000015d17808 */ /* 0x000fe40006800000 */
[----:B------:R-:W-:Y:S02]  /*b540*/  FMNMX3.FTZ R11, R165, R230, R210, !PT ;  /* 0x000000e6a50b7276 */ /* 0x000fe400078100d2 */
[----:B------:R-:W-:Y:S02]  /*b550*/  FSEL R165, R35, -INF , !P1 ;  /* 0xff80000023a57808 */ /* 0x000fe40004800000 */
[----:B------:R-:W-:Y:S02]  /*b560*/  FSEL R166, R164, -INF , !P6 ;  /* 0xff800000a4a67808 */ /* 0x000fe40007000000 */
[----:B------:R-:W-:Y:S02]  /*b570*/  FMNMX3.FTZ R6, R3, R237, R211, !PT ;  /* 0x000000ed03067276 */ /* 0x000fe400078100d3 */
[----:B------:R-:W-:Y:S01]  /*b580*/  FMNMX3.FTZ R11, R11, R209, R208, !PT ;  /* 0x000000d10b0b7276 */ /* 0x000fe200078100d0 */
[----:B------:R-:W-:Y:S06]  /*b590*/  BRA.U.ANY UP0, `(.L_x_186) ;  /* 0xffffffe500207547 */ /* 0x000fec000b93ffff */
.L_x_185:
[----:B------:R-:W-:Y:S01]  /*b5a0*/  SHFL.BFLY PT, R8, R11, 0x2, 0x1f ;  /* 0x0c401f000b087f89 */ /* 0x000fe200000e0000 */
[----:B------:R-:W-:Y:S01]  /*b5b0*/  FMNMX3.FTZ R6, R6, R166, R165, !PT ;  /* 0x000000a606067276 */ /* 0x000fe200078100a5 */
[----:B------:R-:W-:Y:S01]  /*b5c0*/  UISETP.GT.AND UP0, UPT, UR8, UR14, UPT ;  /* 0x0000000e0800728c */ /* 0x000fe2000bf04270 */
[----:B------:R-:W-:Y:S01]  /*b5d0*/  MOV R180, R227 ;  /* 0x000000e300b47202 */ /* 0x000fe20000000f00 */
[----:B------:R-:W-:Y:S01]  /*b5e0*/  UMOV UR19, UR8 ;  /* 0x0000000800137c82 */ /* 0x000fe20008000000 */
[----:B------:R-:W-:Y:S03]  /*b5f0*/  IADD3 R229, PT, PT, R229, -0x40, RZ ;  /* 0xffffffc0e5e57810 */ /* 0x000fe60007ffe0ff */
[----:B------:R-:W1:Y:S01]  /*b600*/  SHFL.BFLY PT, R3, R6, 0x2, 0x1f ;  /* 0x0c401f0006037f89 */ /* 0x000e6200000e0000 */
[----:B------:R-:W-:Y:S02]  /*b610*/  SHF.L.U32 R186, R180, 0x3, RZ ;  /* 0x00000003b4ba7819 */ /* 0x000fe400000006ff */
[----:B------:R-:W-:Y:S02]  /*b620*/  SHF.R.U32.HI R181, RZ, 0x1, R180 ;  /* 0x00000001ffb57819 */ /* 0x000fe400000116b4 */
[----:B-1----:R-:W-:Y:S02]  /*b630*/  FMNMX.FTZ R4, R6, R3, !PT ;  /* 0x0000000306047209 */ /* 0x002fe40007810000 */
[----:B------:R-:W-:Y:S02]  /*b640*/  FMNMX.FTZ R5, R11, R8, !PT ;  /* 0x000000080b057209 */ /* 0x000fe40007810000 */
[----:B------:R-:W-:Y:S01]  /*b650*/  SHF.L.U32 R6, R180, 0x6, RZ ;  /* 0x00000006b4067819 */ /* 0x000fe200000006ff */
[----:B------:R-:W1:Y:S08]  /*b660*/  SHFL.BFLY PT, R3, R4, 0x1, 0x1f ;  /* 0x0c201f0004037f89 */ /* 0x000e7000000e0000 */
[----:B------:R-:W2:Y:S01]  /*b670*/  SHFL.BFLY PT, R164, R5, 0x1, 0x1f ;  /* 0x0c201f0005a47f89 */ /* 0x000ea200000e0000 */
[----:B-1----:R-:W-:Y:S02]  /*b680*/  FMNMX.FTZ R3, R4, R3, !PT ;  /* 0x0000000304037209 */ /* 0x002fe40007810000 */
[----:B------:R-:W-:Y:S02]  /*b690*/  LOP3.LUT R4, R181, 0x8, RZ, 0xc0, !PT ;  /* 0x00000008b5047812 */ /* 0x000fe400078ec0ff */
[----:B--2---:R-:W-:Y:S01]  /*b6a0*/  FMNMX.FTZ R164, R5, R164, !PT ;  /* 0x000000a405a47209 */ /* 0x004fe20007810000 */
[C---:B------:R-:W-:Y:S01]  /*b6b0*/  FMUL.FTZ R176, R3.reuse, UR4 ;  /* 0x0000000403b07c20 */ /* 0x040fe20008410000 */
[----:B------:R-:W-:Y:S02]  /*b6c0*/  FSETP.NEU.FTZ.AND P0, PT, R3, -INF , PT ;  /* 0xff8000000300780b */ /* 0x000fe40003f1d000 */
[C---:B------:R-:W-:Y:S01]  /*b6d0*/  FSETP.NEU.FTZ.AND P1, PT, R164.reuse, -INF , PT ;  /* 0xff800000a400780b */ /* 0x040fe20003f3d000 */
[----:B------:R-:W-:Y:S01]  /*b6e0*/  FMUL.FTZ R177, R164, UR4 ;  /* 0x00000004a4b17c20 */ /* 0x000fe20008410000 */
[----:B------:R-:W-:Y:S04]  /*b6f0*/  FSEL R176, R176, RZ, P0 ;  /* 0x000000ffb0b07208 */ /* 0x000fe80000000000 */
[----:B------:R-:W-:Y:S01]  /*b700*/  FSEL R177, R177, RZ, P1 ;  /* 0x000000ffb1b17208 */ /* 0x000fe20000800000 */
[--C-:B------:R-:W-:Y:S01]  /*b710*/  FFMA.FTZ R191, R13, UR4, -R176.reuse ;  /* 0x000000040dbf7c23 */ /* 0x100fe200080108b0 */
[--C-:B------:R-:W-:Y:S01]  /*b720*/  FFMA.FTZ R190, R15, UR4, -R176.reuse ;  /* 0x000000040fbe7c23 */ /* 0x100fe200080108b0 */
[--C-:B------:R-:W-:Y:S01]  /*b730*/  FFMA.FTZ R189, R9, UR4, -R176.reuse ;  /* 0x0000000409bd7c23 */ /* 0x100fe200080108b0 */
[----:B------:R-:W-:Y:S01]  /*b740*/  FFMA.FTZ R194, R252, UR4, -R176 ;  /* 0x00000004fcc27c23 */ /* 0x000fe200080108b0 */
[--C-:B------:R-:W-:Y:S01]  /*b750*/  FFMA.FTZ R188, R167, UR4, -R177.reuse ;  /* 0x00000004a7bc7c23 */ /* 0x100fe200080108b1 */
[----:B------:R-:W-:Y:S01]  /*b760*/  LOP3.LUT R167, R186, 0x38, RZ, 0xc0, !PT ;  /* 0x00000038baa77812 */ /* 0x000fe200078ec0ff */
[--C-:B------:R-:W-:Y:S01]  /*b770*/  FFMA.FTZ R192, R14, UR4, -R177.reuse ;  /* 0x000000040ec07c23 */ /* 0x100fe200080108b1 */
[--C-:B------:R-:W-:Y:S01]  /*b780*/  FFMA.FTZ R193, R18, UR4, -R177.reuse ;  /* 0x0000000412c17c23 */ /* 0x100fe200080108b1 */
[--C-:B------:R-:W-:Y:S01]  /*b790*/  FFMA.FTZ R187, R10, UR4, -R177.reuse ;  /* 0x000000040abb7c23 */ /* 0x100fe200080108b1 */
[----:B------:R-:W-:Y:S01]  /*b7a0*/  LOP3.LUT R5, R167, 0x1c0, R6, 0xf8, !PT ;  /* 0x000001c0a7057812 */ /* 0x000fe200078ef806 */
[----:B------:R-:W-:Y:S01]  /*b7b0*/  MUFU.EX2 R191, R191 ;  /* 0x000000bf00bf7308 */ /* 0x000fe20000000800 */
[--C-:B------:R-:W-:Y:S01]  /*b7c0*/  FFMA.FTZ R195, R250, UR4, -R177.reuse ;  /* 0x00000004fac37c23 */ /* 0x100fe200080108b1 */
[--C-:B------:R-:W-:Y:S01]  /*b7d0*/  FFMA.FTZ R196, R248, UR4, -R177.reuse ;  /* 0x00000004f8c47c23 */ /* 0x100fe200080108b1 */
[----:B------:R-:W-:Y:S01]  /*b7e0*/  LOP3.LUT R5, R5, R4, RZ, 0x3c, !PT ;  /* 0x0000000405057212 */ /* 0x000fe200078e3cff */
[--C-:B------:R-:W-:Y:S01]  /*b7f0*/  FFMA.FTZ R197, R246, UR4, -R176.reuse ;  /* 0x00000004f6c57c23 */ /* 0x100fe200080108b0 */
[----:B------:R-:W-:Y:S01]  /*b800*/  FFMA.FTZ R198, R251, UR4, -R176 ;  /* 0x00000004fbc67c23 */ /* 0x000fe200080108b0 */
[--C-:B------:R-:W-:Y:S01]  /*b810*/  FFMA.FTZ R199, R244, UR4, -R177.reuse ;  /* 0x00000004f4c77c23 */ /* 0x100fe200080108b1 */
[----:B------:R-:W-:Y:S03]  /*b820*/  LOP3.LUT R6, R5, 0x200, R6, 0xf8, !PT ;  /* 0x0000020005067812 */ /* 0x000fe600078ef806 */
[----:B------:R-:W-:Y:S01]  /*b830*/  MUFU.EX2 R193, R193 ;  /* 0x000000c100c17308 */ /* 0x000fe20000000800 */
[----:B------:R-:W-:Y:S01]  /*b840*/  FSEL R5, R164, RZ, P1 ;  /* 0x000000ffa4057208 */ /* 0x000fe20000800000 */
[--C-:B------:R-:W-:Y:S01]  /*b850*/  FFMA.FTZ R200, R242, UR4, -R177.reuse ;  /* 0x00000004f2c87c23 */ /* 0x100fe200080108b1 */
[----:B------:R-:W-:Y:S01]  /*b860*/  LEA R182, R6, UR6, 0x1 ;  /* 0x0000000606b67c11 */ /* 0x000fe2000f8e08ff */
[----:B------:R-:W-:Y:S01]  /*b870*/  FFMA.FTZ R201, R249, UR4, -R176 ;  /* 0x00000004f9c97c23 */ /* 0x000fe200080108b0 */
[----:B------:R-:W-:Y:S01]  /*b880*/  R2P PR, R180, 0x6 ;  /* 0x00000006b4007804 */ /* 0x000fe20000000000 */
[----:B------:R-:W-:Y:S01]  /*b890*/  FADD.FTZ R0, -R5, R0 ;  /* 0x0000000005007221 */ /* 0x000fe20000010100 */
[----:B------:R-:W-:Y:S01]  /*b8a0*/  FSEL R5, R3, RZ, P0 ;  /* 0x000000ff03057208 */ /* 0x000fe20000000000 */
[----:B------:R-:W1:Y:S02]  /*b8b0*/  LDSM.16.MT88.4 R12, [R182+0x10000] ;  /* 0x01000000b60c783b */ /* 0x000e640000004200 */
[----:B------:R-:W2:Y:S01]  /*b8c0*/  MUFU.EX2 R192, R192 ;  /* 0x000000c000c07308 */ /* 0x000ea20000000800 */
[----:B------:R-:W-:Y:S01]  /*b8d0*/  FMUL.FTZ R4, R0, UR4 ;  /* 0x0000000400047c20 */ /* 0x000fe20008410000 */
[----:B------:R-:W-:Y:S01]  /*b8e0*/  SEL R185, R216, 0xffffffe0, !P1 ;  /* 0xffffffe0d8b97807 */ /* 0x000fe20004800000 */
[----:B------:R-:W-:Y:S01]  /*b8f0*/  FADD.FTZ R0, -R5, R2 ;  /* 0x0000000205007221 */ /* 0x000fe20000010100 */
[----:B------:R-:W-:Y:S01]  /*b900*/  IADD3 R8, PT, PT, R182, 0x10000, RZ ;  /* 0x00010000b6087810 */ /* 0x000fe20007ffe0ff */
[--C-:B------:R-:W-:Y:S01]  /*b910*/  FFMA.FTZ R202, R247, UR4, -R176.reuse ;  /* 0x00000004f7ca7c23 */ /* 0x100fe200080108b0 */
[----:B------:R-:W-:Y:S01]  /*b920*/  IADD3 R184, PT, PT, R185, R182, RZ ;  /* 0x000000b6b9b87210 */ /* 0x000fe20007ffe0ff */
[----:B------:R-:W-:Y:S03]  /*b930*/  FMUL.FTZ R6, R0, UR4 ;  /* 0x0000000400067c20 */ /* 0x000fe60008410000 */
[----:B------:R-:W3:Y:S01]  /*b940*/  MUFU.EX2 R190, R190 ;  /* 0x000000be00be7308 */ /* 0x000ee20000000800 */
[----:B------:R-:W-:Y:S01]  /*b950*/  IADD3 R183, PT, PT, R182, 0x10040, RZ ;  /* 0x00010040b6b77810 */ /* 0x000fe20007ffe0ff */
[--C-:B------:R-:W-:Y:S01]  /*b960*/  FFMA.FTZ R207, R236, UR4, -R177.reuse ;  /* 0x00000004eccf7c23 */ /* 0x100fe200080108b1 */
[----:B------:R-:W4:Y:S01]  /*b970*/  LDSM.16.MT88.4 R20, [R184+0x10000] ;  /* 0x01000000b814783b */ /* 0x000f220000004200 */
[----:B------:R-:W-:Y:S01]  /*b980*/  @P2 IADD3 R183, PT, PT, R8, -0x40, RZ ;  /* 0xffffffc008b72810 */ /* 0x000fe20007ffe0ff */
[--C-:B------:R-:W-:Y:S01]  /*b990*/  FFMA.FTZ R203, R240, UR4, -R177.reuse ;  /* 0x00000004f0cb7c23 */ /* 0x100fe200080108b1 */
[--C-:B------:R-:W-:Y:S01]  /*b9a0*/  FFMA.FTZ R204, R238, UR4, -R177.reuse ;  /* 0x00000004eecc7c23 */ /* 0x100fe200080108b1 */
[--C-:B------:R-:W-:Y:S03]  /*b9b0*/  FFMA.FTZ R205, R245, UR4, -R176.reuse ;  /* 0x00000004f5cd7c23 */ /* 0x100fe600080108b0 */
[----:B------:R-:W-:Y:S01]  /*b9c0*/  MUFU.EX2 R188, R188 ;  /* 0x000000bc00bc7308 */ /* 0x000fe20000000800 */
[----:B--2---:R-:W-:Y:S01]  /*b9d0*/  F2FP.BF16.F32.PACK_AB R168, R192, R193 ;  /* 0x000000c1c0a8723e */ /* 0x004fe200000010ff */
[--C-:B------:R-:W-:Y:S01]  /*b9e0*/  FFMA.FTZ R206, R243, UR4, -R176.reuse ;  /* 0x00000004f3ce7c23 */ /* 0x100fe200080108b0 */
[----:B------:R-:W2:Y:S01]  /*b9f0*/  LDSM.16.MT88.4 R28, [R183] ;  /* 0x00000000b71c783b */ /* 0x000ea20000004200 */
[----:B------:R-:W-:Y:S01]  /*ba00*/  IADD3 R185, PT, PT, R185, R183, RZ ;  /* 0x000000b7b9b97210 */ /* 0x000fe20007ffe0ff */
[--C-:B------:R-:W-:Y:S01]  /*ba10*/  FFMA.FTZ R232, R232, UR4, -R177.reuse ;  /* 0x00000004e8e87c23 */ /* 0x100fe200080108b1 */
[--C-:B------:R-:W-:Y:S01]  /*ba20*/  FFMA.FTZ R236, R241, UR4, -R176.reuse ;  /* 0x00000004f1ec7c23 */ /* 0x100fe200080108b0 */
[--C-:B------:R-:W-:Y:S03]  /*ba30*/  FFMA.FTZ R239, R239, UR4, -R176.reuse ;  /* 0x00000004efef7c23 */ /* 0x100fe600080108b0 */
[----:B------:R-:W5:Y:S01]  /*ba40*/  MUFU.EX2 R187, R187 ;  /* 0x000000bb00bb7308 */ /* 0x000f620000000800 */
[----:B---3--:R-:W-:Y:S01]  /*ba50*/  F2FP.BF16.F32.PACK_AB R169, R190, R191 ;  /* 0x000000bfbea9723e */ /* 0x008fe200000010ff */
[--C-:B------:R-:W-:Y:S01]  /*ba60*/  FFMA.FTZ R241, R210, UR4, -R177.reuse ;  /* 0x00000004d2f17c23 */ /* 0x100fe200080108b1 */
[----:B------:R-:W-:Y:S01]  /*ba70*/  LDSM.16.MT88.4 R172, [R183+0x4800] ;  /* 0x00480000b7ac783b */ /* 0x000fe20000004200 */
[--C-:B------:R-:W-:Y:S01]  /*ba80*/  FFMA.FTZ R230, R230, UR4, -R177.reuse ;  /* 0x00000004e6e67c23 */ /* 0x100fe200080108b1 */
[--C-:B------:R-:W-:Y:S01]  /*ba90*/  FFMA.FTZ R210, R237, UR4, -R176.reuse ;  /* 0x00000004edd27c23 */ /* 0x100fe200080108b0 */
[--C-:B------:R-:W-:Y:S01]  /*baa0*/  FFMA.FTZ R211, R211, UR4, -R176.reuse ;  /* 0x00000004d3d37c23 */ /* 0x100fe200080108b0 */
[--C-:B------:R-:W-:Y:S03]  /*bab0*/  FFMA.FTZ R209, R209, UR4, -R177.reuse ;  /* 0x00000004d1d17c23 */ /* 0x100fe600080108b1 */
[----:B------:R-:W-:Y:S01]  /*bac0*/  MUFU.EX2 R189, R189 ;  /* 0x000000bd00bd7308 */ /* 0x000fe20000000800 */
[----:B------:R-:W-:Y:S01]  /*bad0*/  FFMA.FTZ R177, R208, UR4, -R177 ;  /* 0x00000004d0b17c23 */ /* 0x000fe200080108b1 */
[--C-:B------:R-:W-:Y:S01]  /*bae0*/  FFMA.FTZ R166, R166, UR4, -R176.reuse ;  /* 0x00000004a6a67c23 */ /* 0x100fe200080108b0 */
[----:B------:R-:W-:Y:S07]  /*baf0*/  FFMA.FTZ R176, R165, UR4, -R176 ;  /* 0x00000004a5b07c23 */ /* 0x000fee00080108b0 */
[----:B------:R-:W3:Y:S01]  /*bb00*/  MUFU.EX2 R194, R194 ;  /* 0x000000c200c27308 */ /* 0x000ee20000000800 */
[----:B-----5:R-:W-:Y:S09]  /*bb10*/  F2FP.BF16.F32.PACK_AB R170, R187, R188 ;  /* 0x000000bcbbaa723e */ /* 0x020ff200000010ff */
[----:B------:R-:W5:Y:S10]  /*bb20*/  MUFU.EX2 R2, R4 ;  /* 0x0000000400027308 */ /* 0x000f740000000800 */
[----:B------:R-:W1:Y:S01]  /*bb30*/  MUFU.EX2 R0, R6 ;  /* 0x0000000600007308 */ /* 0x000e620000000800 */
[----:B---3--:R-:W-:Y:S09]  /*bb40*/  F2FP.BF16.F32.PACK_AB R171, R194, R189 ;  /* 0x000000bdc2ab723e */ /* 0x008ff200000010ff */
[----:B------:R-:W-:Y:S01]  /*bb50*/  MUFU.EX2 R208, R177 ;  /* 0x000000b100d07308 */ /* 0x000fe20000000800 */
[C---:B-----5:R-:W-:Y:S01]  /*bb60*/  FMUL.FTZ R4, R2.reuse, R160 ;  /* 0x000000a002047220 */ /* 0x060fe20000410000 */
[C---:B------:R-:W-:Y:S01]  /*bb70*/  FMUL.FTZ R5, R2.reuse, R161 ;  /* 0x000000a102057220 */ /* 0x040fe20000410000 */
[C---:B------:R-:W-:Y:S01]  /*bb80*/  FMUL.FTZ R8, R2.reuse, R156 ;  /* 0x0000009c02087220 */ /* 0x040fe20000410000 */
[C---:B------:R-:W-:Y:S01]  /*bb90*/  FMUL.FTZ R9, R2.reuse, R157 ;  /* 0x0000009d02097220 */ /* 0x040fe20000410000 */
[C---:B------:R-:W-:Y:S01]  /*bba0*/  FMUL.FTZ R16, R2.reuse, R148 ;  /* 0x0000009402107220 */ /* 0x040fe20000410000 */
[C---:B------:R-:W-:Y:S01]  /*bbb0*/  FMUL.FTZ R17, R2.reuse, R149 ;  /* 0x0000009502117220 */ /* 0x040fe20000410000 */
[C---:B------:R-:W-:Y:S01]  /*bbc0*/  FMUL.FTZ R24, R2.reuse, R140 ;  /* 0x0000008c02187220 */ /* 0x040fe20000410000 */
[----:B------:R-:W-:Y:S01]  /*bbd0*/  FMUL.FTZ R25, R2, R141 ;  /* 0x0000008d02197220 */ /* 0x000fe20000410000 */
[C---:B-1----:R-:W-:Y:S01]  /*bbe0*/  FMUL.FTZ R6, R0.reuse, R162 ;  /* 0x000000a200067220 */ /* 0x042fe20000410000 */
[C---:B------:R-:W-:Y:S01]  /*bbf0*/  FMUL.FTZ R7, R0.reuse, R163 ;  /* 0x000000a300077220 */ /* 0x040fe20000410000 */
[C---:B------:R-:W-:Y:S01]  /*bc00*/  FMUL.FTZ R10, R0.reuse, R158 ;  /* 0x0000009e000a7220 */ /* 0x040fe20000410000 */
[----:B------:R-:W-:Y:S01]  /*bc10*/  LDSM.16.MT88.4 R160, [R185+0x2800] ;  /* 0x00280000b9a0783b */ /* 0x000fe20000004200 */
[C---:B------:R-:W-:Y:S01]  /*bc20*/  FMUL.FTZ R11, R0.reuse, R159 ;  /* 0x0000009f000b7220 */ /* 0x040fe20000410000 */
[C---:B------:R-:W-:Y:S01]  /*bc30*/  FMUL.FTZ R18, R0.reuse, R150 ;  /* 0x0000009600127220 */ /* 0x040fe20000410000 */
[C---:B------:R-:W-:Y:S01]  /*bc40*/  FMUL.FTZ R19, R0.reuse, R151 ;  /* 0x0000009700137220 */ /* 0x040fe20000410000 */
[----:B------:R-:W-:Y:S01]  /*bc50*/  FMUL.FTZ R26, R0, R142 ;  /* 0x0000008e001a7220 */ /* 0x000fe20000410000 */
[C---:B------:R-:W-:Y:S01]  /*bc60*/  HMMA.16816.F32.BF16 R4, R168.reuse, R12, R4 ;  /* 0x0000000ca804723c */ /* 0x040fe20000041804 */
[----:B------:R1:W-:Y:S02]  /*bc70*/  MUFU.EX2 R165, R176 ;  /* 0x000000b000a57308 */ /* 0x0003e40000000800 */
[----:B------:R-:W-:Y:S02]  /*bc80*/  LDSM.16.MT88.4 R148, [R185+0x800] ;  /* 0x00080000b994783b */ /* 0x000fe40000004200 */
[C---:B------:R-:W-:Y:S01]  /*bc90*/  FMUL.FTZ R12, R2.reuse, R152 ;  /* 0x00000098020c7220 */ /* 0x040fe20000410000 */
[----:B------:R-:W-:Y:S01]  /*bca0*/  FMUL.FTZ R13, R2, R153 ;  /* 0x00000099020d7220 */ /* 0x000fe20000410000 */
[C---:B------:R-:W-:Y:S01]  /*bcb0*/  FMUL.FTZ R27, R0.reuse, R143 ;  /* 0x0000008f001b7220 */ /* 0x040fe20000410000 */
[C---:B------:R-:W-:Y:S03]  /*bcc0*/  HMMA.16816.F32.BF16 R8, R168.reuse, R14, R8 ;  /* 0x0000000ea808723c */ /* 0x040fe60000041808 */
[----:B------:R-:W-:Y:S01]  /*bcd0*/  MUFU.EX2 R203, R203 ;  /* 0x000000cb00cb7308 */ /* 0x000fe20000000800 */
[C---:B------:R-:W-:Y:S01]  /*bce0*/  FMUL.FTZ R14, R0.reuse, R154 ;  /* 0x0000009a000e7220 */ /* 0x040fe20000410000 */
[----:B------:R-:W-:Y:S01]  /*bcf0*/  FMUL.FTZ R15, R0, R155 ;  /* 0x0000009b000f7220 */ /* 0x000fe20000410000 */
[----:B------:R-:W-:Y:S01]  /*bd00*/  LDSM.16.MT88.4 R140, [R185+0x2000] ;  /* 0x00200000b98c783b */ /* 0x000fe20000004200 */
[C---:B------:R-:W-:Y:S01]  /*bd10*/  FMUL.FTZ R32, R2.reuse, R132 ;  /* 0x0000008402207220 */ /* 0x040fe20000410000 */
[----:B------:R-:W-:Y:S01]  /*bd20*/  FMUL.FTZ R33, R2, R133 ;  /* 0x0000008502217220 */ /* 0x000fe20000410000 */
[C---:B------:R-:W-:Y:S01]  /*bd30*/  FMUL.FTZ R34, R0.reuse, R134 ;  /* 0x0000008600227220 */ /* 0x040fe20000410000 */
[----:B------:R-:W-:Y:S01]  /*bd40*/  FMUL.FTZ R35, R0, R135 ;  /* 0x0000008700237220 */ /* 0x000fe20000410000 */
[C---:B------:R-:W-:Y:S01]  /*bd50*/  FMUL.FTZ R36, R2.reuse, R36 ;  /* 0x0000002402247220 */ /* 0x040fe20000410000 */
[C---:B----4-:R-:W-:Y:S01]  /*bd60*/  HMMA.16816.F32.BF16 R12, R168.reuse, R20, R12 ;  /* 0x00000014a80c723c */ /* 0x050fe2000004180c */
[----:B------:R-:W-:Y:S01]  /*bd70*/  MUFU.EX2 R204, R204 ;  /* 0x000000cc00cc7308 */ /* 0x000fe20000000800 */
[----:B------:R-:W3:Y:S01]  /*bd80*/  LDSM.16.MT88.4 R152, [R185] ;  /* 0x00000000b998783b */ /* 0x000ee20000004200 */
[C---:B------:R-:W-:Y:S01]  /*bd90*/  FMUL.FTZ R20, R2.reuse, R144 ;  /* 0x0000009002147220 */ /* 0x040fe20000410000 */
[C---:B------:R-:W-:Y:S01]  /*bda0*/  FMUL.FTZ R21, R2.reuse, R145 ;  /* 0x0000009102157220 */ /* 0x040fe20000410000 */
[----:B------:R-:W-:Y:S01]  /*bdb0*/  FMUL.FTZ R37, R2, R37 ;  /* 0x0000002502257220 */ /* 0x000fe20000410000 */
[C---:B------:R-:W-:Y:S01]  /*bdc0*/  FMUL.FTZ R38, R0.reuse, R38 ;  /* 0x0000002600267220 */ /* 0x040fe20000410000 */
[C---:B------:R-:W-:Y:S01]  /*bdd0*/  FMUL.FTZ R39, R0.reuse, R39 ;  /* 0x0000002700277220 */ /* 0x040fe20000410000 */
[C---:B------:R-:W-:Y:S03]  /*bde0*/  HMMA.16816.F32.BF16 R16, R168.reuse, R22, R16 ;  /* 0x00000016a810723c */ /* 0x040fe60000041810 */
[----:B------:R-:W-:Y:S01]  /*bdf0*/  MUFU.EX2 R205, R205 ;  /* 0x000000cd00cd7308 */ /* 0x000fe20000000800 */
[----:B------:R-:W-:Y:S01]  /*be00*/  LDSM.16.MT88.4 R132, [R183+0x2000] ;  /* 0x00200000b784783b */ /* 0x000fe20000004200 */
[C---:B------:R-:W-:Y:S01]  /*be10*/  FMUL.FTZ R22, R0.reuse, R146 ;  /* 0x0000009200167220 */ /* 0x040fe20000410000 */
[----:B------:R-:W-:Y:S01]  /*be20*/  FMUL.FTZ R23, R0, R147 ;  /* 0x0000009300177220 */ /* 0x000fe20000410000 */
[C---:B------:R-:W-:Y:S01]  /*be30*/  FMUL.FTZ R40, R2.reuse, R40 ;  /* 0x0000002802287220 */ /* 0x040fe20000410000 */
[----:B------:R-:W-:Y:S01]  /*be40*/  FMUL.FTZ R41, R2, R41 ;  /* 0x0000002902297220 */ /* 0x000fe20000410000 */
[C---:B------:R-:W-:Y:S01]  /*be50*/  FMUL.FTZ R42, R0.reuse, R42 ;  /* 0x0000002a002a7220 */ /* 0x040fe20000410000 */
[----:B------:R-:W-:Y:S01]  /*be60*/  FMUL.FTZ R43, R0, R43 ;  /* 0x0000002b002b7220 */ /* 0x000fe20000410000 */
[C---:B------:R-:W-:Y:S01]  /*be70*/  FMUL.FTZ R44, R2.reuse, R44 ;  /* 0x0000002c022c7220 */ /* 0x040fe20000410000 */
[----:B------:R-:W4:Y:S01]  /*be80*/  LDSM.16.MT88.4 R144, [R182+0x12000] ;  /* 0x01200000b690783b */ /* 0x000f220000004200 */
[C---:B--2---:R-:W-:Y:S01]  /*be90*/  HMMA.16816.F32.BF16 R20, R168.reuse, R28, R20 ;  /* 0x0000001ca814723c */ /* 0x044fe20000041814 */
[----:B------:R-:W-:Y:S02]  /*bea0*/  MUFU.EX2 R206, R206 ;  /* 0x000000ce00ce7308 */ /* 0x000fe40000000800 */
[C---:B------:R-:W-:Y:S01]  /*beb0*/  FMUL.FTZ R28, R2.reuse, R136 ;  /* 0x00000088021c7220 */ /* 0x040fe20000410000 */
[C---:B------:R-:W-:Y:S01]  /*bec0*/  FMUL.FTZ R29, R2.reuse, R137 ;  /* 0x00000089021d7220 */ /* 0x040fe20000410000 */
[----:B------:R-:W-:Y:S01]  /*bed0*/  FMUL.FTZ R45, R2, R45 ;  /* 0x0000002d022d7220 */ /* 0x000fe20000410000 */
[C---:B------:R-:W-:Y:S01]  /*bee0*/  FMUL.FTZ R46, R0.reuse, R46 ;  /* 0x0000002e002e7220 */ /* 0x040fe20000410000 */
[----:B------:R-:W-:Y:S01]  /*bef0*/  LDSM.16.MT88.4 R156, [R184+0x12800] ;  /* 0x01280000b89c783b */ /* 0x000fe20000004200 */
[C---:B------:R-:W-:Y:S03]  /*bf00*/  HMMA.16816.F32.BF16 R24, R168.reuse, R30, R24 ;  /* 0x0000001ea818723c */ /* 0x040fe60000041818 */
[----:B------:R-:W-:Y:S01]  /*bf10*/  MUFU.EX2 R207, R207 ;  /* 0x000000cf00cf7308 */ /* 0x000fe20000000800 */
[C---:B------:R-:W-:Y:S01]  /*bf20*/  FMUL.FTZ R30, R0.reuse, R138 ;  /* 0x0000008a001e7220 */ /* 0x040fe20000410000 */
[C---:B------:R-:W-:Y:S01]  /*bf30*/  FMUL.FTZ R31, R0.reuse, R139 ;  /* 0x0000008b001f7220 */ /* 0x040fe20000410000 */
[----:B------:R-:W-:Y:S01]  /*bf40*/  FMUL.FTZ R47, R0, R47 ;  /* 0x0000002f002f7220 */ /* 0x000fe20000410000 */
[C---:B------:R-:W-:Y:S01]  /*bf50*/  FMUL.FTZ R48, R2.reuse, R48 ;  /* 0x0000003002307220 */ /* 0x040fe20000410000 */
[----:B------:R-:W2:Y:S01]  /*bf60*/  LDSM.16.MT88.4 R136, [R184+0x12000] ;  /* 0x01200000b888783b */ /* 0x000ea20000004200 */
[----:B------:R-:W-:Y:S01]  /*bf70*/  FMUL.FTZ R49, R2, R49 ;  /* 0x0000003102317220 */ /* 0x000fe20000410000 */
[C---:B------:R-:W-:Y:S01]  /*bf80*/  FMUL.FTZ R50, R0.reuse, R50 ;  /* 0x0000003200327220 */ /* 0x040fe20000410000 */
[----:B------:R-:W-:Y:S01]  /*bf90*/  FMUL.FTZ R51, R0, R51 ;  /* 0x0000003300337220 */ /* 0x000fe20000410000 */
[C---:B------:R-:W-:Y:S01]  /*bfa0*/  FMUL.FTZ R52, R2.reuse, R52 ;  /* 0x0000003402347220 */ /* 0x040fe20000410000 */
[----:B------:R-:W-:Y:S01]  /*bfb0*/  FMUL.FTZ R53, R2, R53 ;  /* 0x0000003502357220 */ /* 0x000fe20000410000 */
[C---:B------:R-:W-:Y:S01]  /*bfc0*/  FMUL.FTZ R54, R0.reuse, R54 ;  /* 0x0000003600367220 */ /* 0x040fe20000410000 */
[----:B------:R-:W-:Y:S01]  /*bfd0*/  FMUL.FTZ R55, R0, R55 ;  /* 0x0000003700377220 */ /* 0x000fe20000410000 */
[C---:B---3--:R-:W-:Y:S01]  /*bfe0*/  HMMA.16816.F32.BF16 R28, R168.reuse, R152, R28 ;  /* 0x00000098a81c723c */ /* 0x048fe2000004181c */
[----:B-1----:R-:W-:Y:S01]  /*bff0*/  LDSM.16.MT88.4 R176, [R183+0x5800] ;  /* 0x00580000b7b0783b */ /* 0x002fe20000004200 */
        /* <DEDUP_REMOVED lines=8> */
[----:B------:R-:W-:Y:S01]  /*c080*/  MUFU.EX2 R236, R236 ;  /* 0x000000ec00ec7308 */ /* 0x000fe20000000800 */
[----:B------:R-:W-:Y:S01]  /*c090*/  FMUL.FTZ R61, R2, R61 ;  /* 0x0000003d023d7220 */ /* 0x000fe20000410000 */
[C---:B------:R-:W-:Y:S01]  /*c0a0*/  FMUL.FTZ R62, R0.reuse, R62 ;  /* 0x0000003e003e7220 */ /* 0x040fe20000410000 */
[----:B------:R-:W-:Y:S01]  /*c0b0*/  FMUL.FTZ R63, R0, R63 ;  /* 0x0000003f003f7220 */ /* 0x000fe20000410000 */
[C---:B------:R-:W-:Y:S01]  /*c0c0*/  FMUL.FTZ R64, R2.reuse, R64 ;  /* 0x0000004002407220 */ /* 0x040fe20000410000 */
[----:B------:R-:W-:Y:S01]  /*c0d0*/  FMUL.FTZ R65, R2, R65 ;  /* 0x0000004102417220 */ /* 0x000fe20000410000 */
[C---:B----4-:R-:W-:Y:S04]  /*c0e0*/  HMMA.16816.F32.BF16 R36, R168.reuse, R144, R36 ;  /* 0x00000090a824723c */ /* 0x050fe80000041824 */
        /* <DEDUP_REMOVED lines=14> */
[C---:B--2---:R-:W-:Y:S04]  /*c1d0*/  HMMA.16816.F32.BF16 R44, R168.reuse, R136, R44 ;  /* 0x00000088a82c723c */ /* 0x044fe8000004182c */
[----:B------:R-:W1:Y:S01]  /*c1e0*/  MUFU.EX2 R196, R196 ;  /* 0x000000c400c47308 */ /* 0x000e620000000800 */
[C---:B------:R-:W-:Y:S01]  /*c1f0*/  FMUL.FTZ R76, R2.reuse, R76 ;  /* 0x0000004c024c7220 */ /* 0x040fe20000410000 */
[----:B------:R-:W-:Y:S01]  /*c200*/  FMUL.FTZ R77, R2, R77 ;  /* 0x0000004d024d7220 */ /* 0x000fe20000410000 */
[C---:B------:R-:W-:Y:S01]  /*c210*/  FMUL.FTZ R78, R0.reuse, R78 ;  /* 0x0000004e004e7220 */ /* 0x040fe20000410000 */
[----:B------:R-:W-:Y:S01]  /*c220*/  FMUL.FTZ R79, R0, R79 ;  /* 0x0000004f004f7220 */ /* 0x000fe20000410000 */
[C---:B------:R-:W-:Y:S01]  /*c230*/  FMUL.FTZ R80, R2.reuse, R80 ;  /* 0x0000005002507220 */ /* 0x040fe20000410000 */
[C---:B------:R-:W-:Y:S01]  /*c240*/  HMMA.16816.F32.BF16 R48, R168.reuse, R138, R48 ;  /* 0x0000008aa830723c */ /* 0x040fe20000041830 */
[----:B------:R-:W2:Y:S03]  /*c250*/  LDSM.16.MT88.4 R136, [R182+0x14000] ;  /* 0x01400000b688783b */ /* 0x000ea60000004200 */
[----:B------:R-:W-:Y:S01]  /*c260*/  MUFU.EX2 R197, R197 ;  /* 0x000000c500c57308 */ /* 0x000fe20000000800 */
[----:B------:R-:W-:Y:S01]  /*c270*/  FMUL.FTZ R81, R2, R81 ;  /* 0x0000005102517220 */ /* 0x000fe20000410000 */
[C---:B------:R-:W-:Y:S01]  /*c280*/  FMUL.FTZ R82, R0.reuse, R82 ;  /* 0x0000005200527220 */ /* 0x040fe20000410000 */
[----:B------:R-:W-:Y:S01]  /*c290*/  FMUL.FTZ R83, R0, R83 ;  /* 0x0000005300537220 */ /* 0x000fe20000410000 */
[C---:B------:R-:W-:Y:S01]  /*c2a0*/  FMUL.FTZ R84, R2.reuse, R84 ;  /* 0x0000005402547220 */ /* 0x040fe20000410000 */
[----:B------:R-:W-:Y:S01]  /*c2b0*/  FMUL.FTZ R85, R2, R85 ;  /* 0x0000005502557220 */ /* 0x000fe20000410000 */
[C---:B------:R-:W-:Y:S04]  /*c2c0*/  HMMA.16816.F32.BF16 R52, R168.reuse, R132, R52 ;  /* 0x00000084a834723c */ /* 0x040fe80000041834 */
[----:B------:R-:W3:Y:S01]  /*c2d0*/  MUFU.EX2 R198, R198 ;  /* 0x000000c600c67308 */ /* 0x000ee20000000800 */
[C---:B------:R-:W-:Y:S01]  /*c2e0*/  FMUL.FTZ R86, R0.reuse, R86 ;  /* 0x0000005600567220 */ /* 0x040fe20000410000 */
[----:B------:R-:W-:Y:S01]  /*c2f0*/  FMUL.FTZ R87, R0, R87 ;  /* 0x0000005700577220 */ /* 0x000fe20000410000 */
[C---:B------:R-:W-:Y:S01]  /*c300*/  FMUL.FTZ R88, R2.reuse, R88 ;  /* 0x0000005802587220 */ /* 0x040fe20000410000 */
[----:B------:R-:W-:Y:S01]  /*c310*/  FMUL.FTZ R89, R2, R89 ;  /* 0x0000005902597220 */ /* 0x000fe20000410000 */
[C---:B------:R-:W-:Y:S01]  /*c320*/  FMUL.FTZ R90, R0.reuse, R90 ;  /* 0x0000005a005a7220 */ /* 0x040fe20000410000 */
[C---:B------:R-:W-:Y:S01]  /*c330*/  HMMA.16816.F32.BF16 R56, R168.reuse, R134, R56 ;  /* 0x00000086a838723c */ /* 0x040fe20000041838 */
[----:B------:R-:W4:Y:S03]  /*c340*/  LDSM.16.MT88.4 R132, [R184+0x14000] ;  /* 0x01400000b884783b */ /* 0x000f260000004200 */
[----:B------:R-:W-:Y:S01]  /*c350*/  MUFU.EX2 R199, R199 ;  /* 0x000000c700c77308 */ /* 0x000fe20000000800 */
[----:B------:R-:W-:Y:S01]  /*c360*/  FMUL.FTZ R91, R0, R91 ;  /* 0x0000005b005b7220 */ /* 0x000fe20000410000 */
[C---:B------:R-:W-:Y:S01]  /*c370*/  FMUL.FTZ R92, R2.reuse, R92 ;  /* 0x0000005c025c7220 */ /* 0x040fe20000410000 */
[----:B------:R-:W-:Y:S01]  /*c380*/  FMUL.FTZ R93, R2, R93 ;  /* 0x0000005d025d7220 */ /* 0x000fe20000410000 */
[C---:B------:R-:W-:Y:S01]  /*c390*/  FMUL.FTZ R94, R0.reuse, R94 ;  /* 0x0000005e005e7220 */ /* 0x040fe20000410000 */
[----:B------:R-:W-:Y:S01]  /*c3a0*/  FMUL.FTZ R95, R0, R95 ;  /* 0x0000005f005f7220 */ /* 0x000fe20000410000 */
[C---:B------:R-:W-:Y:S04]  /*c3b0*/  HMMA.16816.F32.BF16 R60, R168.reuse, R140, R60 ;  /* 0x0000008ca83c723c */ /* 0x040fe8000004183c */
[----:B------:R-:W5:Y:S01]  /*c3c0*/  MUFU.EX2 R200, R200 ;  /* 0x000000c800c87308 */ /* 0x000f620000000800 */
[C---:B------:R-:W-:Y:S01]  /*c3d0*/  FMUL.FTZ R96, R2.reuse, R96 ;  /* 0x0000006002607220 */ /* 0x040fe20000410000 */
[----:B------:R-:W-:Y:S01]  /*c3e0*/  FMUL.FTZ R97, R2, R97 ;  /* 0x0000006102617220 */ /* 0x000fe20000410000 */
[C---:B------:R-:W-:Y:S01]  /*c3f0*/  FMUL.FTZ R98, R0.reuse, R98 ;  /* 0x0000006200627220 */ /* 0x040fe20000410000 */
[----:B------:R-:W-:Y:S01]  /*c400*/  FMUL.FTZ R99, R0, R99 ;  /* 0x0000006300637220 */ /* 0x000fe20000410000 */
[C---:B------:R-:W-:Y:S01]  /*c410*/  FMUL.FTZ R100, R2.reuse, R100 ;  /* 0x0000006402647220 */ /* 0x040fe20000410000 */
[C---:B------:R-:W-:Y:S01]  /*c420*/  HMMA.16816.F32.BF16 R64, R168.reuse, R142, R64 ;  /* 0x0000008ea840723c */ /* 0x040fe20000041840 */
[----:B------:R-:W1:Y:S03]  /*c430*/  LDSM.16.MT88.4 R140, [R183+0x4000] ;  /* 0x00400000b78c783b */ /* 0x000e660000004200 */
[----:B------:R-:W-:Y:S01]  /*c440*/  MUFU.EX2 R201, R201 ;  /* 0x000000c900c97308 */ /* 0x000fe20000000800 */
[----:B------:R-:W-:Y:S01]  /*c450*/  FMUL.FTZ R101, R2, R101 ;  /* 0x0000006502657220 */ /* 0x000fe20000410000 */
[C---:B------:R-:W-:Y:S01]  /*c460*/  FMUL.FTZ R102, R0.reuse, R102 ;  /* 0x0000006600667220 */ /* 0x040fe20000410000 */
[----:B------:R-:W-:Y:S01]  /*c470*/  FMUL.FTZ R103, R0, R103 ;  /* 0x0000006700677220 */ /* 0x000fe20000410000 */
[C---:B------:R-:W-:Y:S01]  /*c480*/  FMUL.FTZ R104, R2.reuse, R104 ;  /* 0x0000006802687220 */ /* 0x040fe20000410000 */
[----:B------:R-:W-:Y:S01]  /*c490*/  FMUL.FTZ R105, R2, R105 ;  /* 0x0000006902697220 */ /* 0x000fe20000410000 */
[C---:B------:R-:W-:Y:S01]  /*c4a0*/  FMUL.FTZ R106, R0.reuse, R106 ;  /* 0x0000006a006a7220 */ /* 0x040fe20000410000 */
[C---:B--2---:R-:W-:Y:S03]  /*c4b0*/  HMMA.16816.F32.BF16 R68, R168.reuse, R136, R68 ;  /* 0x00000088a844723c */ /* 0x044fe60000041844 */
[----:B------:R-:W2:Y:S01]  /*c4c0*/  MUFU.EX2 R202, R202 ;  /* 0x000000ca00ca7308 */ /* 0x000ea20000000800 */
[----:B------:R-:W-:Y:S01]  /*c4d0*/  FMUL.FTZ R107, R0, R107 ;  /* 0x0000006b006b7220 */ /* 0x000fe20000410000 */
[C---:B------:R-:W-:Y:S01]  /*c4e0*/  FMUL.FTZ R108, R2.reuse, R108 ;  /* 0x0000006c026c7220 */ /* 0x040fe20000410000 */
[----:B------:R-:W-:Y:S01]  /*c4f0*/  FMUL.FTZ R109, R2, R109 ;  /* 0x0000006d026d7220 */ /* 0x000fe20000410000 */
[C---:B------:R-:W-:Y:S01]  /*c500*/  FMUL.FTZ R110, R0.reuse, R110 ;  /* 0x0000006e006e7220 */ /* 0x040fe20000410000 */
[----:B------:R-:W-:Y:S01]  /*c510*/  FMUL.FTZ R111, R0, R111 ;  /* 0x0000006f006f7220 */ /* 0x000fe20000410000 */
[C---:B------:R-:W-:Y:S01]  /*c520*/  HMMA.16816.F32.BF16 R72, R168.reuse, R138, R72 ;  /* 0x0000008aa848723c */ /* 0x040fe20000041848 */
[----:B------:R-:W3:Y:S03]  /*c530*/  LDSM.16.MT88.4 R136, [R185+0x4000] ;  /* 0x00400000b988783b */ /* 0x000ee60000004200 */
[----:B------:R-:W-:Y:S01]  /*c540*/  MUFU.EX2 R230, R230 ;  /* 0x000000e600e67308 */ /* 0x000fe20000000800 */
[C---:B------:R-:W-:Y:S01]  /*c550*/  FMUL.FTZ R112, R2.reuse, R112 ;  /* 0x0000007002707220 */ /* 0x040fe20000410000 */
[----:B------:R-:W-:Y:S01]  /*c560*/  FMUL.FTZ R113, R2, R113 ;  /* 0x0000007102717220 */ /* 0x000fe20000410000 */
[C---:B------:R-:W-:Y:S01]  /*c570*/  FMUL.FTZ R114, R0.reuse, R114 ;  /* 0x0000007200727220 */ /* 0x040fe20000410000 */
[----:B------:R-:W-:Y:S01]  /*c580*/  FMUL.FTZ R115, R0, R115 ;  /* 0x0000007300737220 */ /* 0x000fe20000410000 */
[C---:B------:R-:W-:Y:S01]  /*c590*/  FMUL.FTZ R116, R2.reuse, R116 ;  /* 0x0000007402747220 */ /* 0x040fe20000410000 */
[C---:B----4-:R-:W-:Y:S04]  /*c5a0*/  HMMA.16816.F32.BF16 R76, R168.reuse, R132, R76 ;  /* 0x00000084a84c723c */ /* 0x050fe8000004184c */
[----:B------:R-:W4:Y:S01]  /*c5b0*/  MUFU.EX2 R241, R241 ;  /* 0x000000f100f17308 */ /* 0x000f220000000800 */
[----:B------:R-:W-:Y:S01]  /*c5c0*/  FMUL.FTZ R117, R2, R117 ;  /* 0x0000007502757220 */ /* 0x000fe20000410000 */
[C---:B------:R-:W-:Y:S01]  /*c5d0*/  FMUL.FTZ R118, R0.reuse, R118 ;  /* 0x0000007600767220 */ /* 0x040fe20000410000 */
[----:B------:R-:W-:Y:S01]  /*c5e0*/  FMUL.FTZ R119, R0, R119 ;  /* 0x0000007700777220 */ /* 0x000fe20000410000 */
[C---:B------:R-:W-:Y:S01]  /*c5f0*/  FMUL.FTZ R120, R2.reuse, R120 ;  /* 0x0000007802787220 */ /* 0x040fe20000410000 */
[----:B------:R-:W-:Y:S01]  /*c600*/  FMUL.FTZ R121, R2, R121 ;  /* 0x0000007902797220 */ /* 0x000fe20000410000 */
[C---:B------:R-:W-:Y:S01]  /*c610*/  HMMA.16816.F32.BF16 R80, R168.reuse, R134, R80 ;  /* 0x00000086a850723c */ /* 0x040fe20000041850 */
[----:B------:R-:W5:Y:S03]  /*c620*/  LDSM.16.MT88.4 R132, [R182+0x16000] ;  /* 0x01600000b684783b */ /* 0x000f660000004200 */
[----:B------:R-:W-:Y:S01]  /*c630*/  MUFU.EX2 R210, R210 ;  /* 0x000000d200d27308 */ /* 0x000fe20000000800 */
[C---:B------:R-:W-:Y:S01]  /*c640*/  FMUL.FTZ R122, R0.reuse, R122 ;  /* 0x0000007a007a7220 */ /* 0x040fe20000410000 */
[----:B------:R-:W-:Y:S01]  /*c650*/  FMUL.FTZ R123, R0, R123 ;  /* 0x0000007b007b7220 */ /* 0x000fe20000410000 */
[C---:B------:R-:W-:Y:S01]  /*c660*/  FMUL.FTZ R124, R2.reuse, R124 ;  /* 0x0000007c027c7220 */ /* 0x040fe20000410000 */
[----:B------:R-:W-:Y:S01]  /*c670*/  FMUL.FTZ R125, R2, R125 ;  /* 0x0000007d027d7220 */ /* 0x000fe20000410000 */
[C---:B------:R-:W-:Y:S01]  /*c680*/  FMUL.FTZ R126, R0.reuse, R126 ;  /* 0x0000007e007e7220 */ /* 0x040fe20000410000 */
[C---:B-1----:R-:W-:Y:S04]  /*c690*/  HMMA.16816.F32.BF16 R84, R168.reuse, R140, R84 ;  /* 0x0000008ca854723c */ /* 0x042fe80000041854 */
[----:B------:R-:W1:Y:S01]  /*c6a0*/  MUFU.EX2 R211, R211 ;  /* 0x000000d300d37308 */ /* 0x000e620000000800 */
[----:B------:R-:W-:Y:S01]  /*c6b0*/  FMUL.FTZ R127, R0, R127 ;  /* 0x0000007f007f7220 */ /* 0x000fe20000410000 */
[C---:B------:R-:W-:Y:S01]  /*c6c0*/  FMUL.FTZ R128, R2.reuse, R128 ;  /* 0x0000008002807220 */ /* 0x040fe20000410000 */
[----:B------:R-:W-:Y:S01]  /*c6d0*/  FMUL.FTZ R129, R2, R129 ;  /* 0x0000008102817220 */ /* 0x000fe20000410000 */
[C---:B------:R-:W-:Y:S01]  /*c6e0*/  FMUL.FTZ R130, R0.reuse, R130 ;  /* 0x0000008200827220 */ /* 0x040fe20000410000 */
[----:B------:R-:W-:Y:S01]  /*c6f0*/  FMUL.FTZ R131, R0, R131 ;  /* 0x0000008300837220 */ /* 0x000fe20000410000 */
[C---:B------:R-:W-:Y:S01]  /*c700*/  HMMA.16816.F32.BF16 R88, R168.reuse, R142, R88 ;  /* 0x0000008ea858723c */ /* 0x040fe20000041858 */
[----:B------:R-:W2:Y:S03]  /*c710*/  LDSM.16.MT88.4 R140, [R184+0x16000] ;  /* 0x01600000b88c783b */ /* 0x000ea60000004200 */
[----:B------:R-:W1:Y:S01]  /*c720*/  MUFU.EX2 R209, R209 ;  /* 0x000000d100d17308 */ /* 0x000e620000000800 */
[----:B------:R-:W-:Y:S01]  /*c730*/  FFMA.FTZ R193, R2, R233, R193 ;  /* 0x000000e902c17223 */ /* 0x000fe200000100c1 */
[----:B------:R-:W-:Y:S01]  /*c740*/  MOV R2, R3 ;  /* 0x0000000300027202 */ /* 0x000fe20000000f00 */
[----:B------:R-:W-:Y:S02]  /*c750*/  FFMA.FTZ R191, R0, R231, R191 ;  /* 0x000000e700bf7223 */ /* 0x000fe400000100bf */
[----:B------:R-:W-:Y:S01]  /*c760*/  FADD.FTZ R193, R192, R193 ;  /* 0x000000c1c0c17221 */ /* 0x000fe20000010000 */
[C---:B---3--:R-:W-:Y:S04]  /*c770*/  HMMA.16816.F32.BF16 R92, R168.reuse, R136, R92 ;  /* 0x00000088a85c723c */ /* 0x048fe8000004185c */
[----:B------:R-:W3:Y:S01]  /*c780*/  MUFU.EX2 R166, R166 ;  /* 0x000000a600a67308 */ /* 0x000ee20000000800 */
[----:B------:R-:W-:Y:S01]  /*c790*/  FADD.FTZ R190, R190, R191 ;  /* 0x000000bfbebe7221 */ /* 0x000fe20000010000 */
[----:B------:R-:W-:Y:S03]  /*c7a0*/  FADD.FTZ R0, R188, R193 ;  /* 0x000000c1bc007221 */ /* 0x000fe60000010000 */
[----:B------:R-:W-:Y:S01]  /*c7b0*/  FADD.FTZ R189, R189, R190 ;  /* 0x000000bebdbd7221 */ /* 0x000fe20000010000 */
[C---:B------:R-:W-:Y:S01]  /*c7c0*/  HMMA.16816.F32.BF16 R96, R168.reuse, R138, R96 ;  /* 0x0000008aa860723c */ /* 0x040fe20000041860 */
[----:B------:R-:W4:Y:S02]  /*c7d0*/  LDSM.16.MT88.4 R136, [R183+0x6000] ;  /* 0x00600000b788783b */ /* 0x000f240000004200 */
[----:B------:R-:W-:Y:S01]  /*c7e0*/  FADD.FTZ R0, R187, R0 ;  /* 0x00000000bb007221 */ /* 0x000fe20000010000 */
[----:B------:R-:W-:Y:S04]  /*c7f0*/  FADD.FTZ R194, R194, R189 ;  /* 0x000000bdc2c27221 */ /* 0x000fe80000010000 */
[C---:B-----5:R-:W-:Y:S08]  /*c800*/  HMMA.16816.F32.BF16 R100, R168.reuse, R132, R100 ;  /* 0x00000084a864723c */ /* 0x060ff00000041864 */
[C---:B------:R-:W-:Y:S01]  /*c810*/  HMMA.16816.F32.BF16 R104, R168.reuse, R134, R104 ;  /* 0x00000086a868723c */ /* 0x040fe20000041868 */
[----:B------:R-:W5:Y:S07]  /*c820*/  LDSM.16.MT88.4 R132, [R185+0x6000] ;  /* 0x00600000b984783b */ /* 0x000f6e0000004200 */
[C---:B--2---:R-:W-:Y:S08]  /*c830*/  HMMA.16816.F32.BF16 R108, R168.reuse, R140, R108 ;  /* 0x0000008ca86c723c */ /* 0x044ff0000004186c */
[C---:B------:R-:W-:Y:S01]  /*c840*/  HMMA.16816.F32.BF16 R112, R168.reuse, R142, R112 ;  /* 0x0000008ea870723c */ /* 0x040fe20000041870 */
[----:B------:R-:W2:Y:S07]  /*c850*/  LDSM.16.MT88.4 R140, [R182+0x10800] ;  /* 0x01080000b68c783b */ /* 0x000eae0000004200 */
[C---:B----4-:R-:W-:Y:S08]  /*c860*/  HMMA.16816.F32.BF16 R116, R168.reuse, R136, R116 ;  /* 0x00000088a874723c */ /* 0x050ff00000041874 */
[C---:B------:R-:W-:Y:S01]  /*c870*/  HMMA.16816.F32.BF16 R120, R168.reuse, R138, R120 ;  /* 0x0000008aa878723c */ /* 0x040fe20000041878 */
[----:B------:R-:W4:Y:S07]  /*c880*/  LDSM.16.MT88.4 R136, [R184+0x10800] ;  /* 0x01080000b888783b */ /* 0x000f2e0000004200 */
[C---:B-----5:R-:W-:Y:S03]  /*c890*/  HMMA.16816.F32.BF16 R124, R168.reuse, R132, R124 ;  /* 0x00000084a87c723c */ /* 0x060fe6000004187c */
[----:B------:R-:W-:Y:S01]  /*c8a0*/  F2FP.BF16.F32.PACK_AB R132, R196, R195 ;  /* 0x000000c3c484723e */ /* 0x000fe200000010ff */
[----:B------:R-:W-:Y:S01]  /*c8b0*/  FADD.FTZ R195, R195, R0 ;  /* 0x00000000c3c37221 */ /* 0x000fe20000010000 */
[----:B------:R-:W-:Y:S01]  /*c8c0*/  F2FP.BF16.F32.PACK_AB R133, R198, R197 ;  /* 0x000000c5c685723e */ /* 0x000fe200000010ff */
[----:B------:R-:W-:Y:S02]  /*c8d0*/  FADD.FTZ R197, R197, R194 ;  /* 0x000000c2c5c57221 */ /* 0x000fe40000010000 */
[----:B------:R-:W-:Y:S01]  /*c8e0*/  HMMA.16816.F32.BF16 R128, R168, R134, R128 ;  /* 0x00000086a880723c */ /* 0x000fe20000041880 */
[----:B------:R-:W-:Y:S02]  /*c8f0*/  LDSM.16.MT88.4 R168, [R184+0x14800] ;  /* 0x01480000b8a8783b */ /* 0x000fe40000004200 */
[----:B------:R-:W-:Y:S01]  /*c900*/  F2FP.BF16.F32.PACK_AB R134, R200, R199 ;  /* 0x000000c7c886723e */ /* 0x000fe200000010ff */
[----:B------:R-:W-:Y:S01]  /*c910*/  FADD.FTZ R196, R196, R195 ;  /* 0x000000c3c4c47221 */ /* 0x000fe20000010000 */
[----:B------:R-:W-:Y:S01]  /*c920*/  F2FP.BF16.F32.PACK_AB R135, R202, R201 ;  /* 0x000000c9ca87723e */ /* 0x000fe200000010ff */
[----:B------:R-:W-:Y:S02]  /*c930*/  FADD.FTZ R198, R198, R197 ;  /* 0x000000c5c6c67221 */ /* 0x000fe40000010000 */
[----:B------:R-:W-:Y:S02]  /*c940*/  FADD.FTZ R199, R199, R196 ;  /* 0x000000c4c7c77221 */ /* 0x000fe40000010000 */
[----:B------:R-:W-:Y:S02]  /*c950*/  FADD.FTZ R201, R201, R198 ;  /* 0x000000c6c9c97221 */ /* 0x000fe40000010000 */
[C---:B--2---:R-:W-:Y:S05]  /*c960*/  HMMA.16816.F32.BF16 R4, R132.reuse, R140, R4 ;  /* 0x0000008c8404723c */ /* 0x044fea0000041804 */
[----:B------:R-:W-:Y:S01]  /*c970*/  FADD.FTZ R200, R200, R199 ;  /* 0x000000c7c8c87221 */ /* 0x000fe20000010000 */
[----:B------:R-:W-:Y:S02]  /*c980*/  FADD.FTZ R202, R202, R201 ;  /* 0x000000c9caca7221 */ /* 0x000fe40000010000 */
[C---:B------:R-:W-:Y:S01]  /*c990*/  HMMA.16816.F32.BF16 R8, R132.reuse, R142, R8 ;  /* 0x0000008e8408723c */ /* 0x040fe20000041808 */
[----:B------:R-:W2:Y:S07]  /*c9a0*/  LDSM.16.MT88.4 R140, [R183+0x2800] ;  /* 0x00280000b78c783b */ /* 0x000eae0000004200 */
[C---:B----4-:R-:W-:Y:S08]  /*c9b0*/  HMMA.16816.F32.BF16 R12, R132.reuse, R136, R12 ;  /* 0x00000088840c723c */ /* 0x050ff0000004180c */
[C---:B------:R-:W-:Y:S01]  /*c9c0*/  HMMA.16816.F32.BF16 R16, R132.reuse, R138, R16 ;  /* 0x0000008a8410723c */ /* 0x040fe20000041810 */
[----:B------:R-:W4:Y:S07]  /*c9d0*/  LDSM.16.MT88.4 R136, [R182+0x14800] ;  /* 0x01480000b688783b */ /* 0x000f2e0000004200 */
[C---:B------:R-:W-:Y:S08]  /*c9e0*/  HMMA.16816.F32.BF16 R20, R132.reuse, R144, R20 ;  /* 0x000000908414723c */ /* 0x040ff00000041814 */
[C---:B------:R-:W-:Y:S01]  /*c9f0*/  HMMA.16816.F32.BF16 R24, R132.reuse, R146, R24 ;  /* 0x000000928418723c */ /* 0x040fe20000041818 */
[----:B------:R-:W5:Y:S07]  /*ca00*/  LDSM.16.MT88.4 R144, [R185+0x4800] ;  /* 0x00480000b990783b */ /* 0x000f6e0000004200 */
[C---:B------:R-:W-:Y:S08]  /*ca10*/  HMMA.16816.F32.BF16 R28, R132.reuse, R148, R28 ;  /* 0x00000094841c723c */ /* 0x040ff0000004181c */
        /* <DEDUP_REMOVED lines=8> */
[C---:B--2---:R-:W-:Y:S08]  /*caa0*/  HMMA.16816.F32.BF16 R52, R132.reuse, R140, R52 ;  /* 0x0000008c8434723c */ /* 0x044ff00000041834 */
[C---:B------:R-:W-:Y:S01]  /*cab0*/  HMMA.16816.F32.BF16 R56, R132.reuse, R142, R56 ;  /* 0x0000008e8438723c */ /* 0x040fe20000041838 */
[----:B------:R-:W2:Y:S07]  /*cac0*/  LDSM.16.MT88.4 R140, [R184+0x16800] ;  /* 0x01680000b88c783b */ /* 0x000eae0000004200 */
[C---:B------:R-:W-:Y:S08]  /*cad0*/  HMMA.16816.F32.BF16 R60, R132.reuse, R160, R60 ;  /* 0x000000a0843c723c */ /* 0x040ff0000004183c */
[C---:B------:R-:W-:Y:S01]  /*cae0*/  HMMA.16816.F32.BF16 R64, R132.reuse, R162, R64 ;  /* 0x000000a28440723c */ /* 0x040fe20000041840 */
[----:B------:R-:W-:Y:S07]  /*caf0*/  LDSM.16.MT88.4 R160, [R183+0x3000] ;  /* 0x00300000b7a0783b */ /* 0x000fee0000004200 */
[C---:B----4-:R-:W-:Y:S08]  /*cb00*/  HMMA.16816.F32.BF16 R68, R132.reuse, R136, R68 ;  /* 0x000000888444723c */ /* 0x050ff00000041844 */
        /* <DEDUP_REMOVED lines=11> */
[C---:B-1----:R-:W-:Y:S08]  /*cbc0*/  HMMA.16816.F32.BF16 R100, R132.reuse, R148, R100 ;  /* 0x000000948464723c */ /* 0x042ff00000041864 */
[C---:B------:R-:W-:Y:S01]  /*cbd0*/  HMMA.16816.F32.BF16 R104, R132.reuse, R150, R104 ;  /* 0x000000968468723c */ /* 0x040fe20000041868 */
[----:B------:R-:W-:Y:S07]  /*cbe0*/  LDSM.16.MT88.4 R148, [R184+0x11000] ;  /* 0x01100000b894783b */ /* 0x000fee0000004200 */
[C---:B--2---:R-:W-:Y:S08]  /*cbf0*/  HMMA.16816.F32.BF16 R108, R132.reuse, R140, R108 ;  /* 0x0000008c846c723c */ /* 0x044ff0000004186c */
[C---:B------:R-:W-:Y:S01]  /*cc00*/  HMMA.16816.F32.BF16 R112, R132.reuse, R142, R112 ;  /* 0x0000008e8470723c */ /* 0x040fe20000041870 */
[----:B------:R-:W1:Y:S07]  /*cc10*/  LDSM.16.MT88.4 R140, [R182+0x11000] ;  /* 0x01100000b68c783b */ /* 0x000e6e0000004200 */
[C---:B----4-:R-:W-:Y:S08]  /*cc20*/  HMMA.16816.F32.BF16 R116, R132.reuse, R136, R116 ;  /* 0x000000888474723c */ /* 0x050ff00000041874 */
[C---:B------:R-:W-:Y:S01]  /*cc30*/  HMMA.16816.F32.BF16 R120, R132.reuse, R138, R120 ;  /* 0x0000008a8478723c */ /* 0x040fe20000041878 */
[----:B------:R-:W2:Y:S07]  /*cc40*/  LDSM.16.MT88.4 R136, [R183+0x1000] ;  /* 0x00100000b788783b */ /* 0x000eae0000004200 */
[C---:B-----5:R-:W-:Y:S08]  /*cc50*/  HMMA.16816.F32.BF16 R124, R132.reuse, R144, R124 ;  /* 0x00000090847c723c */ /* 0x060ff0000004187c */
[----:B------:R-:W-:Y:S01]  /*cc60*/  HMMA.16816.F32.BF16 R128, R132, R146, R128 ;  /* 0x000000928480723c */ /* 0x000fe20000041880 */
[----:B------:R-:W4:Y:S02]  /*cc70*/  LDSM.16.MT88.4 R144, [R184+0x13000] ;  /* 0x01300000b890783b */ /* 0x000f240000004200 */
[----:B------:R-:W-:Y:S01]  /*cc80*/  F2FP.BF16.F32.PACK_AB R132, R204, R203 ;  /* 0x000000cbcc84723e */ /* 0x000fe200000010ff */
[----:B------:R-:W-:Y:S01]  /*cc90*/  FADD.FTZ R203, R203, R200 ;  /* 0x000000c8cbcb7221 */ /* 0x000fe20000010000 */
[----:B------:R-:W-:Y:S02]  /*cca0*/  F2FP.BF16.F32.PACK_AB R133, R206, R205 ;  /* 0x000000cdce85723e */ /* 0x000fe400000010ff */
[----:B------:R-:W-:Y:S01]  /*ccb0*/  F2FP.BF16.F32.PACK_AB R134, R232, R207 ;  /* 0x000000cfe886723e */ /* 0x000fe200000010ff */
[----:B------:R-:W-:Y:S01]  /*ccc0*/  FADD.FTZ R204, R204, R203 ;  /* 0x000000cbcccc7221 */ /* 0x000fe20000010000 */
[----:B------:R-:W-:Y:S03]  /*ccd0*/  F2FP.BF16.F32.PACK_AB R135, R239, R236 ;  /* 0x000000ecef87723e */ /* 0x000fe600000010ff */
[----:B------:R-:W-:Y:S04]  /*cce0*/  FADD.FTZ R207, R207, R204 ;  /* 0x000000cccfcf7221 */ /* 0x000fe80000010000 */
[C---:B-1----:R-:W-:Y:S08]  /*ccf0*/  HMMA.16816.F32.BF16 R4, R132.reuse, R140, R4 ;  /* 0x0000008c8404723c */ /* 0x042ff00000041804 */
[C---:B------:R-:W-:Y:S01]  /*cd00*/  HMMA.16816.F32.BF16 R8, R132.reuse, R142, R8 ;  /* 0x0000008e8408723c */ /* 0x040fe20000041808 */
[----:B------:R-:W1:Y:S07]  /*cd10*/  LDSM.16.MT88.4 R140, [R182+0x15000] ;  /* 0x01500000b68c783b */ /* 0x000e6e0000004200 */
[C---:B------:R-:W-:Y:S08]  /*cd20*/  HMMA.16816.F32.BF16 R12, R132.reuse, R148, R12 ;  /* 0x00000094840c723c */ /* 0x040ff0000004180c */
[C---:B------:R-:W-:Y:S01]  /*cd30*/  HMMA.16816.F32.BF16 R16, R132.reuse, R150, R16 ;  /* 0x000000968410723c */ /* 0x040fe20000041810 */
[----:B------:R-:W5:Y:S07]  /*cd40*/  LDSM.16.MT88.4 R148, [R183+0x5000] ;  /* 0x00500000b794783b */ /* 0x000f6e0000004200 */
[C---:B--2---:R-:W-:Y:S08]  /*cd50*/  HMMA.16816.F32.BF16 R20, R132.reuse, R136, R20 ;  /* 0x000000888414723c */ /* 0x044ff00000041814 */
[C---:B------:R-:W-:Y:S01]  /*cd60*/  HMMA.16816.F32.BF16 R24, R132.reuse, R138, R24 ;  /* 0x0000008a8418723c */ /* 0x040fe20000041818 */
[----:B------:R-:W2:Y:S07]  /*cd70*/  LDSM.16.MT88.4 R136, [R185+0x5000] ;  /* 0x00500000b988783b */ /* 0x000eae0000004200 */
[C---:B------:R-:W-:Y:S08]  /*cd80*/  HMMA.16816.F32.BF16 R28, R132.reuse, R152, R28 ;  /* 0x00000098841c723c */ /* 0x040ff0000004181c */
[C---:B------:R-:W-:Y:S08]  /*cd90*/  HMMA.16816.F32.BF16 R32, R132.reuse, R154, R32 ;  /* 0x0000009a8420723c */ /* 0x040ff00000041820 */
[C---:B------:R-:W-:Y:S08]  /*cda0*/  HMMA.16816.F32.BF16 R36, R132.reuse, R156, R36 ;  /* 0x0000009c8424723c */ /* 0x040ff00000041824 */
[C---:B------:R-:W-:Y:S01]  /*cdb0*/  HMMA.16816.F32.BF16 R40, R132.reuse, R158, R40 ;  /* 0x0000009e8428723c */ /* 0x040fe20000041828 */
[----:B------:R-:W-:Y:S07]  /*cdc0*/  LDSM.16.MT88.4 R156, [R182+0x11800] ;  /* 0x01180000b69c783b */ /* 0x000fee0000004200 */
[C---:B----4-:R-:W-:Y:S08]  /*cdd0*/  HMMA.16816.F32.BF16 R44, R132.reuse, R144, R44 ;  /* 0x00000090842c723c */ /* 0x050ff0000004182c */
[C---:B------:R-:W-:Y:S01]  /*cde0*/  HMMA.16816.F32.BF16 R48, R132.reuse, R146, R48 ;  /* 0x000000928430723c */ /* 0x040fe20000041830 */
[----:B------:R-:W4:Y:S07]  /*cdf0*/  LDSM.16.MT88.4 R144, [R182+0x17000] ;  /* 0x01700000b690783b */ /* 0x000f2e0000004200 */
[C---:B------:R-:W-:Y:S08]  /*ce00*/  HMMA.16816.F32.BF16 R52, R132.reuse, R160, R52 ;  /* 0x000000a08434723c */ /* 0x040ff00000041834 */
[C---:B------:R-:W-:Y:S08]  /*ce10*/  HMMA.16816.F32.BF16 R56, R132.reuse, R162, R56 ;  /* 0x000000a28438723c */ /* 0x040ff00000041838 */
[C---:B------:R-:W-:Y:S03]  /*ce20*/  HMMA.16816.F32.BF16 R60, R132.reuse, R168, R60 ;  /* 0x000000a8843c723c */ /* 0x040fe6000004183c */
[----:B------:R-:W-:Y:S02]  /*ce30*/  F2FP.BF16.F32.PACK_AB R168, R241, R230 ;  /* 0x000000e6f1a8723e */ /* 0x000fe400000010ff */
[----:B------:R-:W-:Y:S03]  /*ce40*/  F2FP.BF16.F32.PACK_AB R169, R211, R210 ;  /* 0x000000d2d3a9723e */ /* 0x000fe600000010ff */
[C---:B------:R-:W-:Y:S03]  /*ce50*/  HMMA.16816.F32.BF16 R64, R132.reuse, R170, R64 ;  /* 0x000000aa8440723c */ /* 0x040fe60000041840 */
[----:B------:R-:W-:Y:S02]  /*ce60*/  F2FP.BF16.F32.PACK_AB R170, R208, R209 ;  /* 0x000000d1d0aa723e */ /* 0x000fe400000010ff */
[----:B---3--:R-:W-:Y:S03]  /*ce70*/  F2FP.BF16.F32.PACK_AB R171, R165, R166 ;  /* 0x000000a6a5ab723e */ /* 0x008fe600000010ff */
[C---:B-1----:R-:W-:Y:S08]  /*ce80*/  HMMA.16816.F32.BF16 R68, R132.reuse, R140, R68 ;  /* 0x0000008c8444723c */ /* 0x042ff00000041844 */
[C---:B------:R-:W-:Y:S01]  /*ce90*/  HMMA.16816.F32.BF16 R72, R132.reuse, R142, R72 ;  /* 0x0000008e8448723c */ /* 0x040fe20000041848 */
[----:B------:R-:W1:Y:S07]  /*cea0*/  LDSM.16.MT88.4 R140, [R184+0x17000] ;  /* 0x01700000b88c783b */ /* 0x000e6e0000004200 */
[C---:B------:R-:W-:Y:S08]  /*ceb0*/  HMMA.16816.F32.BF16 R76, R132.reuse, R172, R76 ;  /* 0x000000ac844c723c */ /* 0x040ff0000004184c */
[C---:B------:R-:W-:Y:S01]  /*cec0*/  HMMA.16816.F32.BF16 R80, R132.reuse, R174, R80 ;  /* 0x000000ae8450723c */ /* 0x040fe20000041850 */
[----:B------:R-:W-:Y:S07]  /*ced0*/  LDSM.16.MT88.4 R172, [R183+0x3800] ;  /* 0x00380000b7ac783b */ /* 0x000fee0000004200 */
[C---:B-----5:R-:W-:Y:S08]  /*cee0*/  HMMA.16816.F32.BF16 R84, R132.reuse, R148, R84 ;  /* 0x000000948454723c */ /* 0x060ff00000041854 */
[C---:B------:R-:W-:Y:S01]  /*cef0*/  HMMA.16816.F32.BF16 R88, R132.reuse, R150, R88 ;  /* 0x000000968458723c */ /* 0x040fe20000041858 */
[----:B------:R-:W-:Y:S07]  /*cf00*/  LDSM.16.MT88.4 R148, [R185+0x7000] ;  /* 0x00700000b994783b */ /* 0x000fee0000004200 */
[C---:B--2---:R-:W-:Y:S08]  /*cf10*/  HMMA.16816.F32.BF16 R92, R132.reuse, R136, R92 ;  /* 0x00000088845c723c */ /* 0x044ff0000004185c */
[C---:B------:R-:W-:Y:S01]  /*cf20*/  HMMA.16816.F32.BF16 R96, R132.reuse, R138, R96 ;  /* 0x0000008a8460723c */ /* 0x040fe20000041860 */
[----:B------:R-:W2:Y:S07]  /*cf30*/  LDSM.16.MT88.4 R136, [R183+0x7000] ;  /* 0x00700000b788783b */ /* 0x000eae0000004200 */
[C---:B----4-:R-:W-:Y:S08]  /*cf40*/  HMMA.16816.F32.BF16 R100, R132.reuse, R144, R100 ;  /* 0x000000908464723c */ /* 0x050ff00000041864 */
[C---:B------:R-:W-:Y:S01]  /*cf50*/  HMMA.16816.F32.BF16 R104, R132.reuse, R146, R104 ;  /* 0x000000928468723c */ /* 0x040fe20000041868 */
[----:B------:R-:W3:Y:S07]  /*cf60*/  LDSM.16.MT88.4 R144, [R184+0x11800] ;  /* 0x01180000b890783b */ /* 0x000eee0000004200 */
[C---:B-1----:R-:W-:Y:S08]  /*cf70*/  HMMA.16816.F32.BF16 R108, R132.reuse, R140, R108 ;  /* 0x0000008c846c723c */ /* 0x042ff0000004186c */
[C---:B------:R-:W-:Y:S01]  /*cf80*/  HMMA.16816.F32.BF16 R112, R132.reuse, R142, R112 ;  /* 0x0000008e8470723c */ /* 0x040fe20000041870 */
[----:B------:R-:W1:Y:S07]  /*cf90*/  LDSM.16.MT88.4 R140, [R183+0x1800] ;  /* 0x00180000b78c783b */ /* 0x000e6e0000004200 */
[C---:B--2---:R-:W-:Y:S08]  /*cfa0*/  HMMA.16816.F32.BF16 R116, R132.reuse, R136, R116 ;  /* 0x000000888474723c */ /* 0x044ff00000041874 */
[C---:B------:R-:W-:Y:S08]  /*cfb0*/  HMMA.16816.F32.BF16 R120, R132.reuse, R138, R120 ;  /* 0x0000008a8478723c */ /* 0x040ff00000041878 */
[C---:B------:R-:W-:Y:S08]  /*cfc0*/  HMMA.16816.F32.BF16 R124, R132.reuse, R148, R124 ;  /* 0x00000094847c723c */ /* 0x040ff0000004187c */
[----:B------:R-:W-:Y:S01]  /*cfd0*/  HMMA.16816.F32.BF16 R128, R132, R150, R128 ;  /* 0x000000968480723c */ /* 0x000fe20000041880 */
[----:B------:R-:W2:Y:S07]  /*cfe0*/  LDSM.16.MT88.4 R132, [R185+0x1800] ;  /* 0x00180000b984783b */ /* 0x000eae0000004200 */
[C---:B------:R-:W-:Y:S01]  /*cff0*/  HMMA.16816.F32.BF16 R160, R168.reuse, R156, R4 ;  /* 0x0000009ca8a0723c */ /* 0x040fe20000041804 */
[----:B------:R-:W4:Y:S07]  /*d000*/  LDSM.16.MT88.4 R4, [R182+0x13800] ;  /* 0x01380000b604783b */ /* 0x000f2e0000004200 */
[C---:B------:R-:W-:Y:S01]  /*d010*/  HMMA.16816.F32.BF16 R156, R168.reuse, R158, R8 ;  /* 0x0000009ea89c723c */ /* 0x040fe20000041808 */
[----:B------:R-:W5:Y:S07]  /*d020*/  LDSM.16.MT88.4 R8, [R184+0x13800] ;  /* 0x01380000b808783b */ /* 0x000f6e0000004200 */
[C---:B---3--:R-:W-:Y:S01]  /*d030*/  HMMA.16816.F32.BF16 R152, R168.reuse, R144, R12 ;  /* 0x00000090a898723c */ /* 0x048fe2000004180c */
[----:B------:R-:W3:Y:S07]  /*d040*/  LDSM.16.MT88.4 R12, [R185+0x3800] ;  /* 0x00380000b90c783b */ /* 0x000eee0000004200 */
[C---:B------:R-:W-:Y:S01]  /*d050*/  HMMA.16816.F32.BF16 R148, R168.reuse, R146, R16 ;  /* 0x00000092a894723c */ /* 0x040fe20000041810 */
[----:B------:R-:W3:Y:S07]  /*d060*/  LDSM.16.MT88.4 R16, [R182+0x15800] ;  /* 0x01580000b610783b */ /* 0x000eee0000004200 */
[C---:B-1----:R-:W-:Y:S01]  /*d070*/  HMMA.16816.F32.BF16 R144, R168.reuse, R140, R20 ;  /* 0x0000008ca890723c */ /* 0x042fe20000041814 */
[----:B------:R-:W1:Y:S07]  /*d080*/  LDSM.16.MT88.4 R20, [R184+0x15800] ;  /* 0x01580000b814783b */ /* 0x000e6e0000004200 */
[C---:B------:R-:W-:Y:S01]  /*d090*/  HMMA.16816.F32.BF16 R140, R168.reuse, R142, R24 ;  /* 0x0000008ea88c723c */ /* 0x040fe20000041818 */
[----:B------:R-:W1:Y:S07]  /*d0a0*/  LDSM.16.MT88.4 R24, [R185+0x5800] ;  /* 0x00580000b918783b */ /* 0x000e6e0000004200 */
[C---:B--2---:R-:W-:Y:S01]  /*d0b0*/  HMMA.16816.F32.BF16 R136, R168.reuse, R132, R28 ;  /* 0x00000084a888723c */ /* 0x044fe2000004181c */
[----:B------:R-:W2:Y:S07]  /*d0c0*/  LDSM.16.MT88.4 R28, [R182+0x17800] ;  /* 0x01780000b61c783b */ /* 0x000eae0000004200 */
[C---:B------:R-:W-:Y:S08]  /*d0d0*/  HMMA.16816.F32.BF16 R132, R168.reuse, R134, R32 ;  /* 0x00000086a884723c */ /* 0x040ff00000041820 */
[C---:B----4-:R-:W-:Y:S08]  /*d0e0*/  HMMA.16816.F32.BF16 R36, R168.reuse, R4, R36 ;  /* 0x00000004a824723c */ /* 0x050ff00000041824 */
[C---:B------:R-:W-:Y:S01]  /*d0f0*/  HMMA.16816.F32.BF16 R40, R168.reuse, R6, R40 ;  /* 0x00000006a828723c */ /* 0x040fe20000041828 */
[----:B------:R-:W4:Y:S07]  /*d100*/  LDSM.16.MT88.4 R4, [R184+0x17800] ;  /* 0x01780000b804783b */ /* 0x000f2e0000004200 */
[C---:B-----5:R-:W-:Y:S08]  /*d110*/  HMMA.16816.F32.BF16 R44, R168.reuse, R8, R44 ;  /* 0x00000008a82c723c */ /* 0x060ff0000004182c */
[C---:B------:R-:W-:Y:S01]  /*d120*/  HMMA.16816.F32.BF16 R48, R168.reuse, R10, R48 ;  /* 0x0000000aa830723c */ /* 0x040fe20000041830 */
[----:B------:R-:W5:Y:S07]  /*d130*/  LDSM.16.MT88.4 R8, [R183+0x7800] ;  /* 0x00780000b708783b */ /* 0x000f6e0000004200 */
[C---:B------:R-:W-:Y:S08]  /*d140*/  HMMA.16816.F32.BF16 R52, R168.reuse, R172, R52 ;  /* 0x000000aca834723c */ /* 0x040ff00000041834 */
[C---:B------:R-:W-:Y:S08]  /*d150*/  HMMA.16816.F32.BF16 R56, R168.reuse, R174, R56 ;  /* 0x000000aea838723c */ /* 0x040ff00000041838 */
[C---:B---3--:R-:W-:Y:S08]  /*d160*/  HMMA.16816.F32.BF16 R60, R168.reuse, R12, R60 ;  /* 0x0000000ca83c723c */ /* 0x048ff0000004183c */
[C---:B------:R-:W-:Y:S01]  /*d170*/  HMMA.16816.F32.BF16 R64, R168.reuse, R14, R64 ;  /* 0x0000000ea840723c */ /* 0x040fe20000041840 */
[----:B------:R-:W3:Y:S07]  /*d180*/  LDSM.16.MT88.4 R12, [R185+0x7800] ;  /* 0x00780000b90c783b */ /* 0x000eee0000004200 */
[C---:B------:R-:W-:Y:S08]  /*d190*/  HMMA.16816.F32.BF16 R68, R168.reuse, R16, R68 ;  /* 0x00000010a844723c */ /* 0x040ff00000041844 */
[C---:B------:R-:W-:Y:S08]  /*d1a0*/  HMMA.16816.F32.BF16 R72, R168.reuse, R18, R72 ;  /* 0x00000012a848723c */ /* 0x040ff00000041848 */
[C---:B-1----:R-:W-:Y:S08]  /*d1b0*/  HMMA.16816.F32.BF16 R76, R168.reuse, R20, R76 ;  /* 0x00000014a84c723c */ /* 0x042ff0000004184c */
[C---:B------:R-:W-:Y:S08]  /*d1c0*/  HMMA.16816.F32.BF16 R80, R168.reuse, R22, R80 ;  /* 0x00000016a850723c */ /* 0x040ff00000041850 */
[C---:B------:R-:W-:Y:S08]  /*d1d0*/  HMMA.16816.F32.BF16 R84, R168.reuse, R176, R84 ;  /* 0x000000b0a854723c */ /* 0x040ff00000041854 */
[C---:B------:R-:W-:Y:S08]  /*d1e0*/  HMMA.16816.F32.BF16 R88, R168.reuse, R178, R88 ;  /* 0x000000b2a858723c */ /* 0x040ff00000041858 */
[C---:B------:R-:W-:Y:S08]  /*d1f0*/  HMMA.16816.F32.BF16 R92, R168.reuse, R24, R92 ;  /* 0x00000018a85c723c */ /* 0x040ff0000004185c */
[C---:B------:R-:W-:Y:S08]  /*d200*/  HMMA.16816.F32.BF16 R96, R168.reuse, R26, R96 ;  /* 0x0000001aa860723c */ /* 0x040ff00000041860 */
[C---:B--2---:R-:W-:Y:S08]  /*d210*/  HMMA.16816.F32.BF16 R100, R168.reuse, R28, R100 ;  /* 0x0000001ca864723c */ /* 0x044ff00000041864 */
[C---:B------:R-:W-:Y:S08]  /*d220*/  HMMA.16816.F32.BF16 R104, R168.reuse, R30, R104 ;  /* 0x0000001ea868723c */ /* 0x040ff00000041868 */
[C---:B----4-:R-:W-:Y:S01]  /*d230*/  HMMA.16816.F32.BF16 R108, R168.reuse, R4, R108 ;  /* 0x00000004a86c723c */ /* 0x050fe2000004186c */
[----:B------:R-:W1:Y:S07]  /*d240*/  LDC.64 R4, c[0x0][0x3c0] ;  /* 0x0000f000ff047b82 */ /* 0x000e6e0000000a00 */
[C---:B------:R-:W-:Y:S03]  /*d250*/  HMMA.16816.F32.BF16 R112, R168.reuse, R6, R112 ;  /* 0x00000006a870723c */ /* 0x040fe60000041870 */
[----:B------:R-:W-:Y:S04]  /*d260*/  FADD.FTZ R7, R205, R202 ;  /* 0x000000cacd077221 */ /* 0x000fe80000010000 */
[----:B------:R-:W-:Y:S01]  /*d270*/  FADD.FTZ R7, R206, R7 ;  /* 0x00000007ce077221 */ /* 0x000fe20000010000 */
[C---:B-----5:R-:W-:Y:S03]  /*d280*/  HMMA.16816.F32.BF16 R116, R168.reuse, R8, R116 ;  /* 0x00000008a874723c */ /* 0x060fe60000041874 */
[----:B------:R-:W-:Y:S01]  /*d290*/  FADD.FTZ R236, R236, R7 ;  /* 0x00000007ecec7221 */ /* 0x000fe20000010000 */
[----:B------:R-:W-:Y:S03]  /*d2a0*/  FADD.FTZ R7, R232, R207 ;  /* 0x000000cfe8077221 */ /* 0x000fe60000010000 */
[----:B------:R-:W-:Y:S01]  /*d2b0*/  FADD.FTZ R239, R239, R236 ;  /* 0x000000ecefef7221 */ /* 0x000fe20000010000 */
[C---:B------:R-:W-:Y:S03]  /*d2c0*/  HMMA.16816.F32.BF16 R120, R168.reuse, R10, R120 ;  /* 0x0000000aa878723c */ /* 0x040fe60000041878 */
[----:B-1----:R-:W-:Y:S01]  /*d2d0*/  SHF.L.U64.HI R5, R4, 0x7, R5 ;  /* 0x0000000704057819 */ /* 0x002fe20000010205 */
[----:B------:R-:W-:Y:S01]  /*d2e0*/  FADD.FTZ R0, R230, R7 ;  /* 0x00000007e6007221 */ /* 0x000fe20000010000 */
[----:B------:R-:W-:Y:S01]  /*d2f0*/  FADD.FTZ R210, R210, R239 ;  /* 0x000000efd2d27221 */ /* 0x000fe20000010000 */
[----:B------:R-:W-:Y:S02]  /*d300*/  LEA R234, P0, -R4, R234, 0x7 ;  /* 0x000000ea04ea7211 */ /* 0x000fe400078039ff */
[C---:B---3--:R-:W-:Y:S03]  /*d310*/  HMMA.16816.F32.BF16 R124, R168.reuse, R12, R124 ;  /* 0x0000000ca87c723c */ /* 0x048fe6000004187c */
[----:B------:R-:W-:Y:S01]  /*d320*/  FADD.FTZ R0, R241, R0 ;  /* 0x00000000f1007221 */ /* 0x000fe20000010000 */
[----:B------:R-:W-:Y:S01]  /*d330*/  FADD.FTZ R211, R211, R210 ;  /* 0x000000d2d3d37221 */ /* 0x000fe20000010000 */
[----:B------:R-:W-:Y:S02]  /*d340*/  IADD3.X R235, PT, PT, R235, ~R5, RZ, P0, !PT ;  /* 0x80000005ebeb7210 */ /* 0x000fe400007fe4ff */
[----:B------:R-:W-:Y:S01]  /*d350*/  FADD.FTZ R209, R209, R0 ;  /* 0x00000000d1d17221 */ /* 0x000fe20000010000 */
[----:B------:R-:W-:Y:S03]  /*d360*/  HMMA.16816.F32.BF16 R128, R168, R14, R128 ;  /* 0x0000000ea880723c */ /* 0x000fe60000041880 */
[----:B------:R-:W-:Y:S01]  /*d370*/  FADD.FTZ R166, R166, R211 ;  /* 0x000000d3a6a67221 */ /* 0x000fe20000010000 */
[----:B------:R-:W-:Y:S01]  /*d380*/  FADD.FTZ R233, R208, R209 ;  /* 0x000000d1d0e97221 */ /* 0x000fe20000010000 */
[----:B------:R-:W-:Y:S02]  /*d390*/  MOV R0, R164 ;  /* 0x000000a400007202 */ /* 0x000fe40000000f00 */
[----:B------:R-:W-:Y:S01]  /*d3a0*/  FADD.FTZ R231, R165, R166 ;  /* 0x000000a6a5e77221 */ /* 0x000fe20000010000 */
[----:B------:R-:W-:Y:S01]  /*d3b0*/  @!UPT UIADD3 URZ, UPT, UPT, URZ, URZ, URZ ;  /* 0x000000fffffff290 */ /* 0x000fe2000fffe0ff */
[----:B------:R-:W-:Y:S11]  /*d3c0*/  BRA.U UP0, `(.L_x_184) ;  /* 0xffffffc900387547 */ /* 0x000ff6000b83ffff */
.L_x_183:
[----:B------:R-:W1:Y:S01]  /*d3d0*/  SHFL.BFLY PT, R10, R233, 0x2, 0x1f ;  /* 0x0c401f00e90a7f89 */ /* 0x000e6200000e0000 */
[C---:B------:R-:W-:Y:S01]  /*d3e0*/  SHF.L.U32 R2, R180.reuse, 0x1, RZ ;  /* 0x00000001b4027819 */ /* 0x040fe200000006ff */
[----:B------:R-:W-:Y:S01]  /*d3f0*/  UISETP.NE.AND UP3, UPT, UR15, -0x1, UPT ;  /* 0xffffffff0f00788c */ /* 0x000fe2000bf65270 */
[C---:B------:R-:W-:Y:S01]  /*d400*/  SHF.L.U32 R7, R180.reuse, 0x4, RZ ;  /* 0x00000004b4077819 */ /* 0x040fe200000006ff */
[----:B------:R-:W2:Y:S01]  /*d410*/  SHFL.BFLY PT, R0, R231, 0x2, 0x1f ;  /* 0x0c401f00e7007f89 */ /* 0x000ea200000e0000 */
[C---:B------:R-:W-:Y:S01]  /*d420*/  LOP3.LUT P1, RZ, R180.reuse, 0x10, RZ, 0xc0, !PT ;  /* 0x00000010b4ff7812 */ /* 0x040fe2000782c0ff */
[----:B------:R-:W3:Y:S01]  /*d430*/  LDCU.U8 UR12, c[0x0][0x549] ;  /* 0x0000a920ff0c77ac */ /* 0x000ee20008000000 */
[----:B------:R-:W-:Y:S01]  /*d440*/  LOP3.LUT R7, R7, 0x1c0, RZ, 0xc0, !PT ;  /* 0x000001c007077812 */ /* 0x000fe200078ec0ff */
[----:B------:R-:W4:Y:S01]  /*d450*/  S2UR UR10, SR_CTAID.Y ;  /* 0x00000000000a79c3 */ /* 0x000f220000002600 */
[----:B------:R-:W-:Y:S01]  /*d460*/  LOP3.LUT P2, RZ, R180, 0x8, RZ, 0xc0, !PT ;  /* 0x00000008b4ff7812 */ /* 0x000fe2000784c0ff */
[----:B------:R-:W-:Y:S01]  /*d470*/  UISETP.NE.AND UP2, UPT, UR15, -0x1, UPT ;  /* 0xffffffff0f00788c */ /* 0x000fe2000bf45270 */
[----:B------:R-:W-:-:S02]  /*d480*/  LOP3.LUT R7, R7, 0x38, R2, 0xf8, !PT ;  /* 0x0000003807077812 */ /* 0x000fc400078ef802 */
[----:B------:R-:W-:Y:S01]  /*d490*/  LOP3.LUT P0, RZ, R180, 0x4, RZ, 0xc0, !PT ;  /* 0x00000004b4ff7812 */ /* 0x000fe2000780c0ff */
[----:B------:R-:W4:Y:S01]  /*d4a0*/  @!UP3 LDCU.64 UR8, c[0x0][0x400] ;  /* 0x00008000ff08b7ac */ /* 0x000f220008000a00 */
[----:B------:R-:W-:Y:S01]  /*d4b0*/  SEL R216, R216, 0xffffffe0, !P2 ;  /* 0xffffffe0d8d87807 */ /* 0x000fe20005000000 */
[----:B------:R-:W5:Y:S01]  /*d4c0*/  @UP3 LDCU.64 UR4, c[0x0][0x408] ;  /* 0x00008100ff0437ac */ /* 0x000f620008000a00 */
[----:B-1----:R-:W-:Y:S01]  /*d4d0*/  FADD.FTZ R10, R10, R233 ;  /* 0x000000e90a0a7221 */ /* 0x002fe20000010000 */
[----:B---3--:R-:W-:Y:S01]  /*d4e0*/  UISETP.NE.AND UP1, UPT, UR12, URZ, UPT ;  /* 0x000000ff0c00728c */ /* 0x008fe2000bf25270 */
[----:B------:R-:W1:Y:S01]  /*d4f0*/  LDCU UR12, c[0x0][0x434] ;  /* 0x00008680ff0c77ac */ /* 0x000e620008000800 */
[----:B--2---:R-:W-:Y:S02]  /*d500*/  FADD.FTZ R11, R0, R231 ;  /* 0x000000e7000b7221 */ /* 0x004fe40000010000 */
[----:B------:R-:W2:Y:S01]  /*d510*/  SHFL.BFLY PT, R5, R10, 0x1, 0x1f ;  /* 0x0c201f000a057f89 */ /* 0x000ea200000e0000 */
[----:B------:R-:W-:Y:S01]  /*d520*/  SHF.L.U32 R0, R180, 0x5, RZ ;  /* 0x00000005b4007819 */ /* 0x000fe200000006ff */
[----:B----4-:R-:W-:-:S02]  /*d530*/  @!UP3 UIMAD.WIDE.U32 UR18, UR10, UR8, URZ ;  /* 0x000000080a12b2a5 */ /* 0x010fc4000f8e00ff */
[----:B------:R-:W3:Y:S01]  /*d540*/  SHFL.BFLY PT, R4, R11, 0x1, 0x1f ;  /* 0x0c201f000b047f89 */ /* 0x000ee200000e0000 */
[----:B------:R-:W4:Y:S01]  /*d550*/  LDCU UR8, c[0x0][0x434] ;  /* 0x00008680ff0877ac */ /* 0x000f220008000800 */
[----:B-----5:R-:W-:Y:S01]  /*d560*/  @UP3 UIMAD.WIDE.U32 UR20, UR15, UR4, URZ ;  /* 0x000000040f1432a5 */ /* 0x020fe2000f8e00ff */
[----:B------:R-:W1:Y:S01]  /*d570*/  @UP1 LDCU UR4, c[0x0][0x430] ;  /* 0x00008600ff0417ac */ /* 0x000e620008000800 */
[----:B------:R-:W-:Y:S01]  /*d580*/  @!UP3 UIMAD UR11, UR10, UR9, UR19 ;  /* 0x000000090a0bb2a4 */ /* 0x000fe2000f8e0213 */
[----:B------:R-:W5:Y:S01]  /*d590*/  LDCU.U8 UR9, c[0x0][0x548] ;  /* 0x0000a900ff0977ac */ /* 0x000f620008000000 */
[----:B------:R-:W-:Y:S02]  /*d5a0*/  @UP3 UIMAD UR11, UR15, UR5, UR21 ;  /* 0x000000050f0b32a4 */ /* 0x000fe4000f8e0215 */
[----:B----4-:R-:W-:Y:S01]  /*d5b0*/  @!UP2 UIMAD UR15, UR10, UR8, URZ ;  /* 0x000000080a0fa2a4 */ /* 0x010fe2000f8e02ff */
[----:B--2---:R-:W-:Y:S01]  /*d5c0*/  FADD.FTZ R6, R10, R5 ;  /* 0x000000050a067221 */ /* 0x004fe20000010000 */
[----:B------:R-:W-:Y:S01]  /*d5d0*/  LOP3.LUT R5, R2, 0x6, RZ, 0xc0, !PT ;  /* 0x0000000602057812 */ /* 0x000fe200078ec0ff */
[----:B------:R-:W2:Y:S01]  /*d5e0*/  @UP1 LDCU UR13, c[0x0][0x430] ;  /* 0x00008600ff0d17ac */ /* 0x000ea20008000800 */
[----:B------:R-:W-:Y:S01]  /*d5f0*/  MOV R2, 0x10 ;  /* 0x0000001000027802 */ /* 0x000fe20000000f00 */
[----:B---3--:R-:W-:Y:S01]  /*d600*/  FADD.FTZ R4, R11, R4 ;  /* 0x000000040b047221 */ /* 0x008fe20000010000 */
[----:B------:R-:W3:Y:S01]  /*d610*/  MUFU.RCP R9, R6 ;  /* 0x0000000600097308 */ /* 0x000ee20000001000 */
[----:B------:R-:W-:Y:S01]  /*d620*/  FSETP.NE.FTZ.AND P4, PT, R6, RZ, PT ;  /* 0x000000ff0600720b */ /* 0x000fe20003f95000 */
[----:B-1----:R-:W-:Y:S01]  /*d630*/  @UP1 UIMAD UR12, UR4, UR8, URZ ;  /* 0x00000008040c12a4 */ /* 0x002fe2000f8e02ff */
[----:B------:R-:W-:Y:S01]  /*d640*/  LOP3.LUT R0, R5, 0x7c00, R0, 0xf8, !PT ;  /* 0x00007c0005007812 */ /* 0x000fe200078ef800 */
[----:B------:R-:W1:Y:S01]  /*d650*/  S2UR UR4, SR_CTAID.Z ;  /* 0x00000000000479c3 */ /* 0x000e620000002700 */
[----:B------:R-:W-:Y:S01]  /*d660*/  FSETP.NE.FTZ.AND P3, PT, R4, RZ, PT ;  /* 0x000000ff0400720b */ /* 0x000fe20003f75000 */
[----:B-----5:R-:W-:Y:S01]  /*d670*/  UISETP.NE.AND UP0, UPT, UR9, URZ, !UP1 ;  /* 0x000000ff0900728c */ /* 0x020fe2000cf05270 */
[----:B------:R-:W-:Y:S01]  /*d680*/  LOP3.LUT R0, R0, R7, RZ, 0xfc, !PT ;  /* 0x0000000700007212 */ /* 0x000fe200078efcff */
[----:B------:R-:W4:Y:S01]  /*d690*/  MUFU.RCP R8, R4 ;  /* 0x0000000400087308 */ /* 0x000f220000001000 */
[----:B------:R-:W-:Y:S01]  /*d6a0*/  SEL R2, R2, 0xfffffff0, !P0 ;  /* 0xfffffff002027807 */ /* 0x000fe20004000000 */
[----:B------:R-:W-:Y:S01]  /*d6b0*/  @UP1 UMOV UR5, 0x1 ;  /* 0x0000000100051882 */ /* 0x000fe20000000000 */
[----:B------:R-:W-:Y:S01]  /*d6c0*/  LEA R5, R0, UR6, 0x1 ;  /* 0x0000000600057c11 */ /* 0x000fe2000f8e08ff */
[----:B------:R-:W-:Y:S01]  /*d6d0*/  @UP3 UMOV UR18, UR20 ;  /* 0x0000001400123c82 */ /* 0x000fe20008000000 */
[----:B------:R-:W-:-:S02]  /*d6e0*/  USHF.R.S32.HI UR14, URZ, 0x1f, UR15 ;  /* 0x0000001fff0e7899 */ /* 0x000fc4000801140f */
[----:B------:R-:W-:Y:S02]  /*d6f0*/  IADD3 R13, PT, PT, R5, 0x40, RZ ;  /* 0x00000040050d7810 */ /* 0x000fe40007ffe0ff */
[----:B---3--:R-:W-:Y:S02]  /*d700*/  FSEL R9, R9, 1, P4 ;  /* 0x3f80000009097808 */ /* 0x008fe40002000000 */
[C---:B------:R-:W-:Y:S02]  /*d710*/  IADD3 R11, PT, PT, R5.reuse, R216, RZ ;  /* 0x000000d8050b7210 */ /* 0x040fe40007ffe0ff */
[----:B------:R-:W-:Y:S01]  /*d720*/  @P1 IADD3 R13, PT, PT, R5, -0x40, RZ ;  /* 0xffffffc0050d1810 */ /* 0x000fe20007ffe0ff */
[C---:B------:R-:W-:Y:S01]  /*d730*/  FMUL.FTZ R160, R9.reuse, R160 ;  /* 0x000000a009a07220 */ /* 0x040fe20000410000 */
[C---:B------:R-:W-:Y:S01]  /*d740*/  FMUL.FTZ R161, R9.reuse, R161 ;  /* 0x000000a109a17220 */ /* 0x040fe20000410000 */
[C---:B------:R-:W-:Y:S01]  /*d750*/  FMUL.FTZ R156, R9.reuse, R156 ;  /* 0x0000009c099c7220 */ /* 0x040fe20000410000 */
[----:B----4-:R-:W-:Y:S01]  /*d760*/  FSEL R8, R8, 1, P3 ;  /* 0x3f80000008087808 */ /* 0x010fe20001800000 */
        /* <DEDUP_REMOVED lines=19> */
[C---:B------:R-:W-:Y:S01]  /*d8a0*/  FMUL.FTZ R142, R8.reuse, R142 ;  /* 0x0000008e088e7220 */ /* 0x040fe20000410000 */
[C---:B------:R-:W-:Y:S01]  /*d8b0*/  FMUL.FTZ R143, R8.reuse, R143 ;  /* 0x0000008f088f7220 */ /* 0x040fe20000410000 */
[----:B------:R-:W-:Y:S01]  /*d8c0*/  F2FP.BF16.F32.PACK_AB R160, R161, R160 ;  /* 0x000000a0a1a0723e */ /* 0x000fe200000010ff */
[----:B------:R-:W-:Y:S01]  /*d8d0*/  FMUL.FTZ R136, R9, R136 ;  /* 0x0000008809887220 */ /* 0x000fe20000410000 */
[----:B------:R-:W-:Y:S01]  /*d8e0*/  F2FP.BF16.F32.PACK_AB R162, R163, R162 ;  /* 0x000000a2a3a2723e */ /* 0x000fe200000010ff */
[----:B------:R-:W-:Y:S01]  /*d8f0*/  FMUL.FTZ R137, R9, R137 ;  /* 0x0000008909897220 */ /* 0x000fe20000410000 */
[C---:B------:R-:W-:Y:S01]  /*d900*/  FMUL.FTZ R138, R8.reuse, R138 ;  /* 0x0000008a088a7220 */ /* 0x040fe20000410000 */
[C---:B------:R-:W-:Y:S01]  /*d910*/  FMUL.FTZ R139, R8.reuse, R139 ;  /* 0x0000008b088b7220 */ /* 0x040fe20000410000 */
[----:B------:R-:W-:Y:S01]  /*d920*/  F2FP.BF16.F32.PACK_AB R156, R157, R156 ;  /* 0x0000009c9d9c723e */ /* 0x000fe200000010ff */
[----:B------:R-:W-:Y:S01]  /*d930*/  FMUL.FTZ R132, R9, R132 ;  /* 0x0000008409847220 */ /* 0x000fe20000410000 */
[----:B------:R-:W-:Y:S01]  /*d940*/  F2FP.BF16.F32.PACK_AB R158, R159, R158 ;  /* 0x0000009e9f9e723e */ /* 0x000fe200000010ff */
[----:B------:R-:W-:Y:S01]  /*d950*/  FMUL.FTZ R133, R9, R133 ;  /* 0x0000008509857220 */ /* 0x000fe20000410000 */
[----:B------:R-:W-:Y:S01]  /*d960*/  IADD3 R7, PT, PT, R5, R2, RZ ;  /* 0x0000000205077210 */ /* 0x000fe20007ffe0ff */
[C---:B------:R-:W-:Y:S01]  /*d970*/  FMUL.FTZ R134, R8.reuse, R134 ;  /* 0x0000008608867220 */ /* 0x040fe20000410000 */
[C---:B------:R-:W-:Y:S01]  /*d980*/  FMUL.FTZ R135, R8.reuse, R135 ;  /* 0x0000008708877220 */ /* 0x040fe20000410000 */
[----:B------:R-:W-:Y:S01]  /*d990*/  F2FP.BF16.F32.PACK_AB R152, R153, R152 ;  /* 0x000000989998723e */ /* 0x000fe200000010ff */
[----:B------:R-:W-:Y:S01]  /*d9a0*/  FMUL.FTZ R36, R9, R36 ;  /* 0x0000002409247220 */ /* 0x000fe20000410000 */
[----:B------:R-:W-:Y:S01]  /*d9b0*/  F2FP.BF16.F32.PACK_AB R154, R155, R154 ;  /* 0x0000009a9b9a723e */ /* 0x000fe200000010ff */
[----:B------:R-:W-:Y:S01]  /*d9c0*/  FMUL.FTZ R37, R9, R37 ;  /* 0x0000002509257220 */ /* 0x000fe20000410000 */
[C---:B------:R-:W-:Y:S01]  /*d9d0*/  FMUL.FTZ R38, R8.reuse, R38 ;  /* 0x0000002608267220 */ /* 0x040fe20000410000 */
[----:B------:R-:W-:Y:S01]  /*d9e0*/  FMUL.FTZ R39, R8, R39 ;  /* 0x0000002708277220 */ /* 0x000fe20000410000 */
[----:B------:R-:W-:Y:S01]  /*d9f0*/  F2FP.BF16.F32.PACK_AB R148, R149, R148 ;  /* 0x000000949594723e */ /* 0x000fe200000010ff */
[----:B------:R-:W-:Y:S01]  /*da00*/  FMUL.FTZ R40, R9, R40 ;  /* 0x0000002809287220 */ /* 0x000fe20000410000 */
[----:B------:R-:W-:Y:S01]  /*da10*/  F2FP.BF16.F32.PACK_AB R150, R151, R150 ;  /* 0x000000969796723e */ /* 0x000fe200000010ff */
[----:B------:R-:W-:Y:S01]  /*da20*/  FMUL.FTZ R41, R9, R41 ;  /* 0x0000002909297220 */ /* 0x000fe20000410000 */
[----:B------:R-:W-:Y:S01]  /*da30*/  IADD3 R15, PT, PT, R2, R11, RZ ;  /* 0x0000000b020f7210 */ /* 0x000fe20007ffe0ff */
[----:B------:R-:W-:Y:S01]  /*da40*/  FMUL.FTZ R42, R8, R42 ;  /* 0x0000002a082a7220 */ /* 0x000fe20000410000 */
[----:B------:R-:W-:Y:S01]  /*da50*/  IADD3 R17, PT, PT, R216, R13, RZ ;  /* 0x0000000dd8117210 */ /* 0x000fe20007ffe0ff */
        /* <DEDUP_REMOVED lines=15> */
[C---:B------:R-:W-:Y:S01]  /*db50*/  FMUL.FTZ R51, R8.reuse, R51 ;  /* 0x0000003308337220 */ /* 0x040fe20000410000 */
        /* <DEDUP_REMOVED lines=58> */
[----:B------:R-:W-:Y:S01]  /*df00*/  STS [R5+0x2000], R36 ;  /* 0x0020002405007388 */ /* 0x000fe20000000800 */
        /* <DEDUP_REMOVED lines=118> */
[----:B------:R-:W-:-:S03]  /*e670*/  F2FP.BF16.F32.PACK_AB R130, R131, R130 ;  /* 0x000000828382723e */ /* 0x000fc600000010ff */
        /* <DEDUP_REMOVED lines=9> */
[----:B---3--:R-:W-:-:S03]  /*e710*/  LOP3.LUT R5, R186, 0x1f8, RZ, 0xc0, !PT ;  /* 0x000001f8ba057812 */ /* 0x008fc600078ec0ff */
        /* <DEDUP_REMOVED lines=8> */
[----:B-12---:R-:W-:Y:S05]  /*e7a0*/  BRA.U UP1, `(.L_x_187) ;  /* 0x0000000101207547 */ /* 0x006fea000b800000 */
        /* <DEDUP_REMOVED lines=8> */
.L_x_187:
[----:B------:R1:W-:Y:S01]  /*e830*/  STS [R21+0x6000], R128 ;  /* 0x0060008015007388 */ /* 0x0003e20000000800 */
[----:B------:R-:W-:Y:S01]  /*e840*/  LEA R0, R0, UR6, 0x1 ;  /* 0x0000000600007c11 */ /* 0x000fe2000f8e08ff */
[----:B------:R-:W2:Y:S01]  /*e850*/  S2UR UR6, SR_CTAID.X ;  /* 0x00000000000679c3 */ /* 0x000ea20000002500 */
[----:B------:R-:W3:Y:S01]  /*e860*/  @P4 MUFU.LG2 R6, R6 ;  /* 0x0000000600064308 */ /* 0x000ee20000000c00 */
[----:B------:R1:W-:Y:S01]  /*e870*/  STS [R21+0x6400], R130 ;  /* 0x0064008215007388 */ /* 0x0003e20000000800 */
[----:B------:R-:W-:Y:S01]  /*e880*/  UIMAD UR12, UR4, UR12, URZ ;  /* 0x0000000c040c72a4 */ /* 0x000fe2000f8e02ff */
[----:B------:R-:W-:Y:S01]  /*e890*/  LOP3.LUT P0, RZ, R180, 0x3, RZ, 0xc0, !PT ;  /* 0x00000003b4ff7812 */ /* 0x000fe2000780c0ff */
[----:B------:R-:W-:-:S03]  /*e8a0*/  USEL UR15, UR15, URZ, UP0 ;  /* 0x000000ff0f0f7287 */ /* 0x000fc60008000000 */
[----:B------:R-:W-:Y:S01]  /*e8b0*/  BAR.SYNC.DEFER_BLOCKING 0x0 ;  /* 0x0000000000007b1d */ /* 0x000fe20000010000 */
[----:B------:R-:W-:Y:S01]  /*e8c0*/  @!UP0 UIMAD UR12, UR10, UR5, UR12 ;  /* 0x000000050a0c82a4 */ /* 0x000fe2000f8e020c */
[----:B------:R-:W-:Y:S01]  /*e8d0*/  LOP3.LUT R14, R181, 0x30, RZ, 0xc0, !PT ;  /* 0x00000030b50e7812 */ /* 0x000fe200078ec0ff */
[----:B------:R-:W-:Y:S01]  /*e8e0*/  USEL UR14, UR14, URZ, UP0 ;  /* 0x000000ff0e0e7287 */ /* 0x000fe20008000000 */
[----:B----4-:R-:W-:Y:S01]  /*e8f0*/  SHF.R.U32.HI R13, RZ, 0x2, R180 ;  /* 0x00000002ff0d7819 */ /* 0x010fe200000116b4 */
[----:B------:R-:W-:-:S03]  /*e900*/  USHF.R.S32.HI UR8, URZ, 0x1f, UR12 ;  /* 0x0000001fff087899 */ /* 0x000fc6000801140c */
[----:B------:R-:W4:Y:S01]  /*e910*/  @P4 LDC R5, c[0x0][0x458] ;  /* 0x00011600ff054b82 */ /* 0x000f220000000800 */
[----:B------:R-:W5:Y:S01]  /*e920*/  @P3 MUFU.LG2 R4, R4 ;  /* 0x0000000400043308 */ /* 0x000f620000000c00 */
[----:B------:R-:W1:Y:S01]  /*e930*/  S2R R24, SR_CTAID.X ;  /* 0x0000000000187919 */ /* 0x000e620000002500 */
[----:B------:R-:W-:Y:S01]  /*e940*/  BSSY.RECONVERGENT B0, `(.L_x_188) ;  /* 0x0000021000007945 */ /* 0x000fe20003800200 */
[----:B------:R-:W-:Y:S01]  /*e950*/  IMAD.MOV.U32 R12, RZ, RZ, 0x7f800000 ;  /* 0x7f800000ff0c7424 */ /* 0x000fe200078e00ff */
[----:B------:R-:W-:Y:S01]  /*e960*/  MOV R7, 0x7f800000 ;  /* 0x7f80000000077802 */ /* 0x000fe20000000f00 */
[----:B---3--:R-:W-:Y:S01]  /*e970*/  @P4 FMUL.FTZ R15, R6, 0.69314718246459960938 ;  /* 0x3f317218060f4820 */ /* 0x008fe20000410000 */
[----:B------:R-:W-:Y:S01]  /*e980*/  LOP3.LUT R6, R14, 0x7, R13, 0xf8, !PT ;  /* 0x000000070e067812 */ /* 0x000fe200078ef80d */
[----:B------:R-:W3:Y:S01]  /*e990*/  @P3 LDC R2, c[0x0][0x458] ;  /* 0x00011600ff023b82 */ /* 0x000ee20000000800 */
[----:B--2---:R-:W-:-:S04]  /*e9a0*/  UIMAD UR9, UR6, UR13, URZ ;  /* 0x0000000d060972a4 */ /* 0x004fc8000f8e02ff */
[----:B------:R-:W-:Y:S01]  /*e9b0*/  USHF.L.U32 UR9, UR9, 0x6, URZ ;  /* 0x0000000609097899 */ /* 0x000fe200080006ff */
[----:B------:R2:W1:Y:S01]  /*e9c0*/  LDS.128 R8, [R0+0x1800] ;  /* 0x0018000000087984 */ /* 0x0004620000000c00 */
[----:B-----5:R-:W-:Y:S02]  /*e9d0*/  @P3 FMUL.FTZ R4, R4, 0.69314718246459960938 ;  /* 0x3f31721804043820 */ /* 0x020fe40000410000 */
[----:B------:R-:W-:Y:S02]  /*e9e0*/  USHF.R.S32.HI UR5, URZ, 0x1f, UR9 ;  /* 0x0000001fff057899 */ /* 0x000fe40008011409 */
[----:B------:R-:W-:Y:S01]  /*e9f0*/  UIADD3 UR15, UP1, UP0, UR9, UR15, UR12 ;  /* 0x0000000f090f7290 */ /* 0x000fe2000f83e00c */
[----:B----4-:R-:W-:-:S03]  /*ea00*/  @P4 FFMA.FTZ R12, R164, R5, R15 ;  /* 0x00000005a40c4223 */ /* 0x010fc6000001000f */
[----:B------:R-:W-:Y:S01]  /*ea10*/  UIADD3.X UR5, UPT, UPT, UR5, UR14, UR8, UP1, UP0 ;  /* 0x0000000e05057290 */ /* 0x000fe20008fe0408 */
[----:B---3--:R-:W-:Y:S01]  /*ea20*/  @P3 FFMA.FTZ R7, R3, R2, R4 ;  /* 0x0000000203073223 */ /* 0x008fe20000010004 */
        /* <DEDUP_REMOVED lines=9> */
[C---:B------:R-:W-:Y:S02]  /*eac0*/  @!P2 IADD3 R14, P0, PT, R15.reuse, UR15, RZ ;  /* 0x0000000f0f0eac10 */ /* 0x040fe4000ff1e0ff */
        /* <DEDUP_REMOVED lines=8> */
.L_x_189:
[----:B------:R-:W-:Y:S05]  /*eb50*/  BSYNC.RECONVERGENT B0 ;  /* 0x0000000000007941 */ /* 0x000fea0003800200 */
.L_x_188:
[----:B------:R-:W2:Y:S01]  /*eb60*/  LDCU.64 UR8, c[0x0][0x410] ;  /* 0x00008200ff0877ac */ /* 0x000ea20008000a00 */
[----:B-1----:R-:W-:Y:S01]  /*eb70*/  SHF.R.U32.HI R2, RZ, 0x3, R180 ;  /* 0x00000003ff027819 */ /* 0x002fe200000116b4 */
[----:B------:R1:W3:Y:S01]  /*eb80*/  LDS.128 R20, [R0] ;  /* 0x0000000000147984 */ /* 0x0002e20000000c00 */
[----:B------:R-:W-:Y:S01]  /*eb90*/  IADD3 R6, P0, PT, R167, UR18, RZ ;  /* 0x00000012a7067c10 */ /* 0x000fe2000ff1e0ff */
[----:B------:R-:W-:Y:S01]  /*eba0*/  IMAD.MOV.U32 R3, RZ, RZ, RZ ;  /* 0x000000ffff037224 */ /* 0x000fe200078e00ff */
[C---:B------:R-:W-:Y:S01]  /*ebb0*/  ISETP.GE.AND P3, PT, R2.reuse, UR7, PT ;  /* 0x0000000702007c0c */ /* 0x040fe2000bf66270 */
[----:B------:R-:W-:Y:S01]  /*ebc0*/  VIADD R4, R2, 0x10 ;  /* 0x0000001002047836 */ /* 0x000fe20000000000 */
[----:B------:R-:W-:Y:S01]  /*ebd0*/  IADD3.X R7, PT, PT, RZ, UR11, RZ, P0, !PT ;  /* 0x0000000bff077c10 */ /* 0x000fe200087fe4ff */
[----:B------:R1:W4:Y:S01]  /*ebe0*/  LDS.128 R16, [R0+0x2000] ;  /* 0x0020000000107984 */ /* 0x0003220000000c00 */
[----:B------:R-:W-:Y:S01]  /*ebf0*/  IMAD.WIDE.U32 R24, R24, 0x40, R2 ;  /* 0x0000004018187825 */ /* 0x000fe200078e0002 */
[----:B------:R-:W-:Y:S01]  /*ec00*/  IADD3 R3, PT, PT, R2, 0x20, RZ ;  /* 0x0000002002037810 */ /* 0x000fe20007ffe0ff */
[----:B------:R-:W-:Y:S01]  /*ec10*/  BSSY.RECONVERGENT B0, `(.L_x_190) ;  /* 0x0000019000007945 */ /* 0x000fe20003800200 */
[----:B------:R-:W-:Y:S01]  /*ec20*/  ISETP.GE.AND P2, PT, R4, UR7, PT ;  /* 0x0000000704007c0c */ /* 0x000fe2000bf46270 */
[----:B------:R1:W1:Y:S01]  /*ec30*/  LDS.128 R12, [R0+0x4000] ;  /* 0x00400000000c7984 */ /* 0x0002620000000c00 */
[----:B------:R-:W-:Y:S01]  /*ec40*/  VIADD R2, R2, 0x30 ;  /* 0x0000003002027836 */ /* 0x000fe20000000000 */
[----:B------:R-:W-:Y:S01]  /*ec50*/  ISETP.GE.AND P1, PT, R3, UR7, PT ;  /* 0x0000000703007c0c */ /* 0x000fe2000bf26270 */
[----:B--2---:R-:W-:Y:S01]  /*ec60*/  IMAD.U32 R26, RZ, RZ, UR8 ;  /* 0x00000008ff1a7e24 */ /* 0x004fe2000f8e00ff */
[----:B------:R-:W-:-:S02]  /*ec70*/  MOV R29, UR9 ;  /* 0x00000009001d7c02 */ /* 0x000fc40008000f00 */
[----:B------:R-:W-:Y:S01]  /*ec80*/  ISETP.GE.AND P0, PT, R2, UR7, PT ;  /* 0x0000000702007c0c */ /* 0x000fe2000bf06270 */
[----:B------:R-:W-:Y:S02]  /*ec90*/  IMAD.WIDE.U32 R26, R26, UR4, R6 ;  /* 0x000000041a1a7c25 */ /* 0x000fe4000f8e0006 */
[----:B------:R2:W1:Y:S02]  /*eca0*/  LDS.128 R4, [R0+0x6000] ;  /* 0x0060000000047984 */ /* 0x0004640000000c00 */
[----:B------:R-:W-:Y:S01]  /*ecb0*/  IMAD R29, R29, UR4, R27 ;  /* 0x000000041d1d7c24 */ /* 0x000fe2000f8e021b */
[----:B------:R-:W-:Y:S07]  /*ecc0*/  @P3 BRA `(.L_x_191) ;  /* 0x0000000000343947 */ /* 0x000fee0003800000 */
[----:B------:R-:W5:Y:S01]  /*ecd0*/  LDCU.64 UR8, c[0x0][0x408] ;  /* 0x00008100ff0877ac */ /* 0x000f620008000a00 */
[----:B------:R-:W-:Y:S01]  /*ece0*/  MOV R28, R26 ;  /* 0x0000001a001c7202 */ /* 0x000fe20000000f00 */
[----:B------:R-:W3:Y:S01]  /*ecf0*/  LDCU.64 UR4, c[0x0][0x3f0] ;  /* 0x00007e00ff0477ac */ /* 0x000ee20008000a00 */
[----:B-----5:R-:W-:-:S03]  /*ed00*/  IMAD R3, R25, UR8, RZ ;  /* 0x0000000819037c24 */ /* 0x020fc6000f8e02ff */
[----:B------:R-:W-:-:S04]  /*ed10*/  IMAD.WIDE.U32 R30, R24, UR8, R28 ;  /* 0x00000008181e7c25 */ /* 0x000fc8000f8e001c */
[----:B------:R-:W-:Y:S01]  /*ed20*/  IMAD R2, R24, UR9, R3 ;  /* 0x0000000918027c24 */ /* 0x000fe2000f8e0203 */
[----:B---3--:R-:W-:-:S04]  /*ed30*/  LEA R32, P3, R30, UR4, 0x1 ;  /* 0x000000041e207c11 */ /* 0x008fc8000f8608ff */
[----:B------:R-:W-:-:S04]  /*ed40*/  IADD3 R2, PT, PT, R2, R31, RZ ;  /* 0x0000001f02027210 */ /* 0x000fc80007ffe0ff */
[----:B------:R-:W-:-:S05]  /*ed50*/  LEA.HI.X R33, R30, UR5, R2, 0x1, P3 ;  /* 0x000000051e217c11 */ /* 0x000fca00098f0c02 */
[----:B------:R3:W-:Y:S04]  /*ed60*/  STG.E.128 desc[UR16][R32.64], R20 ;  /* 0x0000001420007986 */ /* 0x0007e8000c101d10 */
[----:B----4-:R3:W-:Y:S04]  /*ed70*/  STG.E.128 desc[UR16][R32.64+0x80], R16 ;  /* 0x0000801020007986 */ /* 0x0107e8000c101d10 */
[----:B-1----:R3:W-:Y:S04]  /*ed80*/  STG.E.128 desc[UR16][R32.64+0x100], R12 ;  /* 0x0001000c20007986 */ /* 0x0027e8000c101d10 */
[----:B------:R3:W-:Y:S02]  /*ed90*/  STG.E.128 desc[UR16][R32.64+0x180], R4 ;  /* 0x0001800420007986 */ /* 0x0007e4000c101d10 */
.L_x_191:
[----:B------:R-:W-:Y:S05]  /*eda0*/  BSYNC.RECONVERGENT B0 ;  /* 0x0000000000007941 */ /* 0x000fea0003800200 */
.L_x_190:
[----:B---3--:R3:W2:Y:S01]  /*edb0*/  LDS.128 R20, [R0+0x800] ;  /* 0x0008000000147984 */ /* 0x0086a20000000c00 */
[----:B------:R-:W-:Y:S03]  /*edc0*/  BSSY.RECONVERGENT B0, `(.L_x_192) ;  /* 0x0000015000007945 */ /* 0x000fe60003800200 */
[----:B----4-:R3:W4:Y:S04]  /*edd0*/  LDS.128 R16, [R0+0x2800] ;  /* 0x0028000000107984 */ /* 0x0107280000000c00 */
[----:B-1----:R3:W1:Y:S04]  /*ede0*/  LDS.128 R12, [R0+0x4800] ;  /* 0x00480000000c7984 */ /* 0x0026680000000c00 */
[----:B------:R3:W1:Y:S01]  /*edf0*/  LDS.128 R4, [R0+0x6800] ;  /* 0x0068000000047984 */ /* 0x0006620000000c00 */
[----:B------:R-:W-:Y:S05]  /*ee00*/  @P2 BRA `(.L_x_193) ;  /* 0x0000000000402947 */ /* 0x000fea0003800000 */
[----:B------:R-:W5:Y:S01]  /*ee10*/  LDCU.64 UR8, c[0x0][0x408] ;  /* 0x00008100ff0877ac */ /* 0x000f620008000a00 */
[----:B------:R-:W-:Y:S01]  /*ee20*/  IADD3 R3, P2, PT, R24, 0x10, RZ ;  /* 0x0000001018037810 */ /* 0x000fe20007f5e0ff */
[----:B------:R-:W-:Y:S01]  /*ee30*/  IMAD.MOV.U32 R30, RZ, RZ, R26 ;  /* 0x000000ffff1e7224 */ /* 0x000fe200078e001a */
[----:B------:R-:W-:Y:S01]  /*ee40*/  MOV R31, R29 ;  /* 0x0000001d001f7202 */ /* 0x000fe20000000f00 */
[----:B------:R-:W3:Y:S02]  /*ee50*/  LDCU.64 UR4, c[0x0][0x3f0] ;  /* 0x00007e00ff0477ac */ /* 0x000ee40008000a00 */
[----:B------:R-:W-:-:S04]  /*ee60*/  IMAD.X R2, RZ, RZ, R25, P2 ;  /* 0x000000ffff027224 */ /* 0x000fc800010e0619 */
[----:B-----5:R-:W-:Y:S02]  /*ee70*/  IMAD R2, R2, UR8, RZ ;  /* 0x0000000802027c24 */ /* 0x020fe4000f8e02ff */
[----:B------:R-:W-:-:S04]  /*ee80*/  IMAD.WIDE.U32 R30, R3, UR8, R30 ;  /* 0x00000008031e7c25 */ /* 0x000fc8000f8e001e */
[----:B------:R-:W-:Y:S01]  /*ee90*/  IMAD R2, R3, UR9, R2 ;  /* 0x0000000903027c24 */ /* 0x000fe2000f8e0202 */
[----:B---3--:R-:W-:-:S04]  /*eea0*/  LEA R32, P2, R30, UR4, 0x1 ;  /* 0x000000041e207c11 */ /* 0x008fc8000f8408ff */
[----:B------:R-:W-:-:S04]  /*eeb0*/  IADD3 R2, PT, PT, R2, R31, RZ ;  /* 0x0000001f02027210 */ /* 0x000fc80007ffe0ff */
[----:B------:R-:W-:-:S05]  /*eec0*/  LEA.HI.X R33, R30, UR5, R2, 0x1, P2 ;  /* 0x000000051e217c11 */ /* 0x000fca00090f0c02 */
[----:B--2---:R2:W-:Y:S04]  /*eed0*/  STG.E.128 desc[UR16][R32.64], R20 ;  /* 0x0000001420007986 */ /* 0x0045e8000c101d10 */
[----:B----4-:R2:W-:Y:S04]  /*eee0*/  STG.E.128 desc[UR16][R32.64+0x80], R16 ;  /* 0x0000801020007986 */ /* 0x0105e8000c101d10 */
[----:B-1----:R2:W-:Y:S04]  /*eef0*/  STG.E.128 desc[UR16][R32.64+0x100], R12 ;  /* 0x0001000c20007986 */ /* 0x0025e8000c101d10 */
[----:B------:R2:W-:Y:S02]  /*ef00*/  STG.E.128 desc[UR16][R32.64+0x180], R4 ;  /* 0x0001800420007986 */ /* 0x0005e4000c101d10 */
.L_x_193:
[----:B------:R-:W-:Y:S05]  /*ef10*/  BSYNC.RECONVERGENT B0 ;  /* 0x0000000000007941 */ /* 0x000fea0003800200 */
.L_x_192:
[----:B--2---:R2:W2:Y:S01]  /*ef20*/  LDS.128 R20, [R0+0x1000] ;  /* 0x0010000000147984 */ /* 0x0044a20000000c00 */
[----:B------:R-:W-:Y:S03]  /*ef30*/  BSSY.RECONVERGENT B0, `(.L_x_194) ;  /* 0x0000015000007945 */ /* 0x000fe60003800200 */
[----:B----4-:R4:W2:Y:S04]  /*ef40*/  LDS.128 R16, [R0+0x3000] ;  /* 0x0030000000107984 */ /* 0x0108a80000000c00 */
        /* <DEDUP_REMOVED lines=16> */
[----:B------:R2:W-:Y:S04]  /*f050*/  STG.E.128 desc[UR16][R32.64+0x80], R16 ;  /* 0x0000801020007986 */ /* 0x0005e8000c101d10 */
[----:B-1----:R2:W-:Y:S04]  /*f060*/  STG.E.128 desc[UR16][R32.64+0x100], R12 ;  /* 0x0001000c20007986 */ /* 0x0025e8000c101d10 */
[----:B------:R2:W-:Y:S02]  /*f070*/  STG.E.128 desc[UR16][R32.64+0x180], R4 ;  /* 0x0001800420007986 */ /* 0x0005e4000c101d10 */
.L_x_195:
[----:B------:R-:W-:Y:S05]  /*f080*/  BSYNC.RECONVERGENT B0 ;  /* 0x0000000000007941 */ /* 0x000fea0003800200 */
.L_x_194:
[----:B-12---:R1:W2:Y:S04]  /*f090*/  LDS.128 R12, [R0+0x3800] ;  /* 0x00380000000c7984 */ /* 0x0062a80000000c00 */
        /* <DEDUP_REMOVED lines=16> */
[----:B--2---:R-:W-:Y:S04]  /*f1a0*/  STG.E.128 desc[UR16][R2.64+0x80], R12 ;  /* 0x0000800c02007986 */ /* 0x004fe8000c101d10 */
[----:B------:R-:W-:Y:S04]  /*f1b0*/  STG.E.128 desc[UR16][R2.64+0x100], R4 ;  /* 0x0001000402007986 */ /* 0x000fe8000c101d10 */
[----:B------:R-:W-:Y:S01]  /*f1c0*/  STG.E.128 desc[UR16][R2.64+0x180], R16 ;  /* 0x0001801002007986 */ /* 0x000fe2000c101d10 */
[----:B------:R-:W-:Y:S05]  /*f1d0*/  EXIT ;  /* 0x000000000000794d */ /* 0x000fea0003800000 */
.L_x_196:
        /* <DEDUP_REMOVED lines=10> */
.L_x_2336:


//--------------------- .text._ZN5flash16flash_fwd_kernelI23Flash_fwd_kernel_traitsILi256ELi64ELi64ELi4ELb0ELb0EN7cutlass10bfloat16_tE19Flash_kernel_traitsILi256ELi64ELi64ELi4ES3_EELb0ELb0ELb1ELb0ELb0ELb0ELb0ELb0EEEvNS_16Flash_fwd_paramsE --------------------------
	.section	.text._ZN5flash16flash_fwd_kernelI23Flash_fwd_kernel_traitsILi256ELi64ELi64ELi4ELb0ELb0EN7cutlass10bfloat16_tE19Flash_kernel_traitsILi256ELi64ELi64ELi4ES3_EELb0ELb0ELb1ELb0ELb0ELb0ELb0ELb0EEEvNS_16Flash_fwd_paramsE,"ax",@progbits
	.align	128
        .global         _ZN5flash16flash_fwd_kernelI23Flash_fwd_kernel_traitsILi256ELi64ELi64ELi4ELb0ELb0EN7cutlass10bfloat16_tE19Flash_kernel_traitsILi256ELi64ELi64ELi4ES3_EELb0ELb0ELb1ELb0ELb0ELb0ELb0ELb0EEEvNS_16Flash_fwd_paramsE
        .type           _ZN5flash16flash_fwd_kernelI23Flash_fwd_kernel_traitsILi256ELi64ELi64ELi4ELb0ELb0EN7cutlass10bfloat16_tE19Flash_kernel_traitsILi256ELi64ELi64ELi4ES3_EELb0ELb0ELb1ELb0ELb0ELb0ELb0ELb0EEEvNS_16Flash_fwd_paramsE,@function
        .size           _ZN5flash16flash_fwd_kernelI23Flash_fwd_kernel_traitsILi256ELi64ELi64ELi4ELb0ELb0EN7cutlass10bfloat16_tE19Flash_kernel_traitsILi256ELi64ELi64ELi4ES3_EELb0ELb0ELb1ELb0ELb0ELb0ELb0ELb0EEEvNS_16Flash_fwd_paramsE,(.L_x_2337 - _ZN5flash16flash_fwd_kernelI23Flash_fwd_kernel_traitsILi256ELi64ELi64ELi4ELb0ELb0EN7cutlass10bfloat16_tE19Flash_kernel_traitsILi256ELi64ELi64ELi4ES3_EELb0ELb0ELb1ELb0ELb0ELb0ELb0ELb0EEEvNS_16Flash_fwd_paramsE)
        .other          _ZN5flash16flash_fwd_kernelI23Flash_fwd_kernel_traitsILi256ELi64ELi64ELi4ELb0ELb0EN7cutlass10bfloat16_tE19Flash_kernel_traitsILi256ELi64ELi64ELi4ES3_EELb0ELb0ELb1ELb0ELb0ELb0ELb0ELb0EEEvNS_16Flash_fwd_paramsE,@"STO_CUDA_ENTRY STV_DEFAULT"
_ZN5flash16flash_fwd_kernelI23Flash_fwd_kernel_traitsILi256ELi64ELi64ELi4ELb0ELb0EN7cutlass10bfloat16_tE19Flash_kernel_traitsILi256ELi64ELi64ELi4ES3_EELb0ELb0ELb1ELb0ELb0ELb0ELb0ELb0EEEvNS_16Flash_fwd_paramsE:
.text._ZN5flash16flash_fwd_kernelI23Flash_fwd_kernel_traitsILi256ELi64ELi64ELi4ELb0ELb0EN7cutlass10bfloat16_tE19Flash_kernel_traitsILi256ELi64ELi64ELi4ES3_EELb0ELb0ELb1ELb0ELb0ELb0ELb0ELb0EEEvNS_16Flash_fwd_paramsE:
        /* <DEDUP_REMOVED lines=51> */
[----:B------:R-:W-:-:S02]  /*0330*/  UMOV UR13, URZ ;  /* 0x000000ff000d7c82 */ /* 0x000fc40008000000 */
[----:B------:R-:W-:Y:S01]  /*0340*/  UISETP.NE.AND.EX UP1, UPT, UR7, URZ, UPT, UP1 ;  /* 0x000000ff0700728c */ /* 0x000fe2000bf25310 */
[----:B------:R-:W2:Y:S10]  /*0350*/  @!UP0 LDCU UR8, c[0x0][0x43c] ;  /* 0x00008780ff0887ac */ /* 0x000eb40008000800 */
[----:B------:R-:W2:Y:S01]  /*0360*/  @!UP1 LDCU UR6, c[0x0][0x438] ;  /* 0x00008700ff0697ac */ /* 0x000ea20008000800 */
[----:B-1----:R-:W-:Y:S01]  /*0370*/  USHF.L.U32 UR23, UR23, 0x6, URZ ;  /* 0x0000000617177899 */ /* 0x002fe200080006ff */
[----:B--2---:R-:W-:-:S02]  /*0380*/  @P4 R2UR UR19, R5 ;  /* 0x00000000051342ca */ /* 0x004fc400000e0000 */
[----:B---3--:R-:W-:-:S13]  /*0390*/  @P2 R2UR UR4, R2 ;  /* 0x00000000020422ca */ /* 0x008fda00000e0000 */
[----:B------:R-:W-:Y:S01]  /*03a0*/  @UP4 UIADD3 UR27, UPT, UPT, UR4, -UR19, URZ ;  /* 0x80000013041b4290 */ /* 0x000fe2000fffe0ff */
[----:B------:R-:W1:Y:S01]  /*03b0*/  @!UP0 LDCU.64 UR4, c[0x0][0x488] ;  /* 0x00009100ff0487ac */ /* 0x000e620008000a00 */
[----:B----4-:R-:W-:Y:S02]  /*03c0*/  @P1 R2UR UR13, R3 ;  /* 0x00000000030d12ca */ /* 0x010fe400000e0000 */
[----:B------:R-:W-:-:S06]  /*03d0*/  UISETP.GT.AND UP2, UPT, UR27, UR23, UPT ;  /* 0x000000171b00728c */ /* 0x000fcc000bf44270 */
[----:B------:R-:W-:Y:S02]  /*03e0*/  PLOP3.LUT P1, PT, PT, PT, UP2, 0x80, 0x8 ;  /* 0x000000000008781c */ /* 0x000fe40003f2f028 */
[----:B------:R-:W-:Y:S01]  /*03f0*/  @!P3 R2UR UR15, R4 ;  /* 0x00000000040fb2ca */ /* 0x000fe200000e0000 */
[----:B-1----:R-:W-:-:S14]  /*0400*/  BRA.U !UP1, `(.L_x_197) ;  /* 0x0000000109187547 */ /* 0x002fdc000b800000 */
[----:B------:R-:W-:-:S13]  /*0410*/  PLOP3.LUT P2, PT, PT, PT, UP5, 0x80, 0x8 ;  /* 0x000000000008781c */ /* 0x000fda0003f4f058 */
[----:B------:R-:W2:Y:S04]  /*0420*/  @P2 LDG.E R2, desc[UR24][R6.64+0x4] ;  /* 0x0000041806022981 */ /* 0x000ea8000c1e1900 */
[----:B------:R-:W3:Y:S01]  /*0430*/  @!P2 LDG.E R3, desc[UR24][R6.64] ;  /* 0x000000180603a981 */ /* 0x000ee2000c1e1900 */
[----:B--2---:R-:W-:-:S13]  /*0440*/  @P2 R2UR UR6, R2 ;  /* 0x00000000020622ca */ /* 0x004fda00000e0000 */
[----:B------:R-:W-:-:S07]  /*0450*/  @UP5 UIADD3 UR6, UPT, UPT, UR6, -UR15, URZ ;  /* 0x8000000f06065290 */ /* 0x000fce000fffe0ff */
[----:B---3--:R-:W-:Y:S02]  /*0460*/  @!P2 R2UR UR6, R3 ;  /* 0x000000000306a2ca */ /* 0x008fe400000e0000 */
.L_x_197:
[----:B-----5:R-:W-:Y:S01]  /*0470*/  @P0 R2UR UR26, R0 ;  /* 0x00000000001a02ca */ /* 0x020fe200000e0000 */
[----:B------:R-:W-:Y:S01]  /*0480*/  @!UP0 UISETP.NE.U32.AND UP1, UPT, UR4, URZ, UPT ;  /* 0x000000ff0400828c */ /* 0x000fe2000bf25070 */
[----:B------:R-:W-:-:S13]  /*0490*/  @!P1 EXIT ;  /* 0x000000000000994d */ /* 0x000fda0003800000 */
[----:B------:R-:W1:Y:S01]  /*04a0*/  LDCU UR21, c[0x0][0x504] ;  /* 0x0000a080ff1577ac */ /* 0x000e620008000800 */
[----:B------:R-:W2:Y:S01]  /*04b0*/  S2R R216, SR_TID.X ;  /* 0x0000000000d87919 */ /* 0x000ea20000002100 */
[----:B------:R-:W3:Y:S01]  /*04c0*/  S2UR UR28, SR_CTAID.Z ;  /* 0x00000000001c79c3 */ /* 0x000ee20000002700 */
[----:B------:R-:W-:Y:S01]  /*04d0*/  @!UP0 UISETP.NE.AND.EX UP1, UPT, UR5, URZ, UPT, UP1 ;  /* 0x000000ff0500828c */ /* 0x000fe2000bf25310 */
[----:B------:R-:W4:Y:S03]  /*04e0*/  LDCU UR22, c[0x0][0x508] ;  /* 0x0000a100ff1677ac */ /* 0x000f260008000800 */
[----:B------:R-:W-:Y:S02]  /*04f0*/  @!UP0 USEL UR8, UR8, URZ, UP1 ;  /* 0x000000ff08088287 */ /* 0x000fe40008800000 */
[----:B------:R-:W-:Y:S02]  /*0500*/  @UP0 UIADD3 UR26, UPT, UPT, UR26, -UR13, URZ ;  /* 0x8000000d1a1a0290 */ /* 0x000fe4000fffe0ff */
[----:B------:R-:W-:-:S04]  /*0510*/  @!UP0 UIADD3 UR26, UPT, UPT, UR8, UR6, -UR13 ;  /* 0x00000006081a8290 */ /* 0x000fc8000fffe80d */
[----:B------:R-:W-:Y:S02]  /*0520*/  UIADD3 UR7, UPT, UPT, UR26, 0x3f, URZ ;  /* 0x0000003f1a077890 */ /* 0x000fe4000fffe0ff */
[----:B-1----:R-:W-:Y:S02]  /*0530*/  UIADD3 UR21, UPT, UPT, UR27, UR21, URZ ;  /* 0x000000151b157290 */ /* 0x002fe4000fffe0ff */
[----:B------:R-:W-:Y:S02]  /*0540*/  UIADD3 UR5, UPT, UPT, UR7, UR23, -UR27 ;  /* 0x0000001707057290 */ /* 0x000fe4000fffe81b */
[----:B------:R-:W-:Y:S02]  /*0550*/  UIADD3 UR6, UPT, UPT, -UR21, UR23, UR26 ;  /* 0x0000001715067290 */ /* 0x000fe4000fffe11a */
[----:B----4-:R-:W-:Y:S02]  /*0560*/  UIADD3 UR5, UPT, UPT, UR5, 0x40, UR22 ;  /* 0x0000004005057890 */ /* 0x010fe4000fffe016 */
[----:B------:R-:W-:-:S02]  /*0570*/  USHF.R.S32.HI UR4, URZ, 0x1f, UR7 ;  /* 0x0000001fff047899 */ /* 0x000fc40008011407 */
[----:B------:R-:W-:Y:S02]  /*0580*/  USHF.R.S32.HI UR18, URZ, 0x1f, UR6 ;  /* 0x0000001fff127899 */ /* 0x000fe40008011406 */
[----:B------:R-:W-:Y:S02]  /*0590*/  USHF.R.S32.HI UR20, URZ, 0x1f, UR5 ;  /* 0x0000001fff147899 */ /* 0x000fe40008011405 */
[----:B------:R-:W-:Y:S02]  /*05a0*/  ULEA.HI UR4, UR4, UR7, URZ, 0x6 ;  /* 0x0000000704047291 */ /* 0x000fe4000f8f30ff */
[----:B------:R-:W-:Y:S02]  /*05b0*/  ULEA.HI UR18, UR18, UR6, URZ, 0x6 ;  /* 0x0000000612127291 */ /* 0x000fe4000f8f30ff */
        /* <DEDUP_REMOVED lines=9> */
[----:B--23--:R-:W-:Y:S05]  /*0650*/  BRA.U UP0, `(.L_x_198) ;  /* 0x0000000d00347547 */ /* 0x00cfea000b800000 */
        /* <DEDUP_REMOVED lines=8> */
[----:B----4-:R-:W-:Y:S01]  /*06e0*/  @!UP0 UIMAD.WIDE.U32 UR14, UR12, UR8, URZ ;  /* 0x000000080c0e82a5 */ /* 0x010fe2000f8e00ff */
[----:B------:R-:W-:-:S03]  /*06f0*/  @UP1 UMOV UR10, 0x1 ;  /* 0x00000001000a1882 */ /* 0x000fc60000000000 */
        /* <DEDUP_REMOVED lines=17> */
.L_x_199:
        /* <DEDUP_REMOVED lines=9> */
[----:B------:R-:W-:Y:S01]  /*08a0*/  VIADD R5, R216, 0x20 ;  /* 0x00000020d8057836 */ /* 0x000fe20000000000 */
[----:B------:R-:W-:Y:S01]  /*08b0*/  IADD3 R2, P0, PT, R0, UR14, RZ ;  /* 0x0000000e00027c10 */ /* 0x000fe2000ff1e0ff */
[----:B------:R-:W-:Y:S01]  /*08c0*/  UIADD3 UR27, UPT, UPT, -UR23, UR27, URZ ;  /* 0x0000001b171b7290 */ /* 0x000fe2000fffe1ff */
[----:B------:R-:W-:Y:S01]  /*08d0*/  IMAD.WIDE.U32 R14, R15, 0x40, R216 ;  /* 0x000000400f0e7825 */ /* 0x000fe200078e00d8 */
[----:B------:R-:W-:Y:S01]  /*08e0*/  UISETP.NE.AND UP0, UPT, UR19, -0x1, UPT ;  /* 0xffffffff1300788c */ /* 0x000fe2000bf05270 */
[C---:B------:R-:W-:Y:S01]  /*08f0*/  IADD3 R4, PT, PT, R216.reuse, 0x30, RZ ;  /* 0x00000030d8047810 */ /* 0x040fe20007ffe0ff */
[----:B----4-:R-:W-:Y:S01]  /*0900*/  UIMAD UR8, UR28, UR8, URZ ;  /* 0x000000081c0872a4 */ /* 0x010fe2000f8e02ff */
[----:B------:R-:W-:Y:S01]  /*0910*/  IMAD.X R3, RZ, RZ, UR9, P0 ;  /* 0x00000009ff037e24 */ /* 0x000fe200080e06ff */
[----:B------:R-:W-:Y:S01]  /*0920*/  ISETP.GE.AND P0, PT, R216, UR27, PT ;  /* 0x0000001bd8007c0c */ /* 0x000fe2000bf06270 */
[----:B--2---:R-:W-:Y:S01]  /*0930*/  UIMAD UR7, UR12, UR7, URZ ;  /* 0x000000070c0772a4 */ /* 0x004fe2000f8e02ff */
[----:B------:R-:W-:Y:S01]  /*0940*/  ISETP.GE.AND P2, PT, R6, UR27, PT ;  /* 0x0000001b06007c0c */ /* 0x000fe2000bf46270 */
[----:B-1----:R-:W-:Y:S01]  /*0950*/  UIMAD UR23, UR23, UR6, URZ ;  /* 0x00000006171772a4 */ /* 0x002fe2000f8e02ff */
[----:B------:R-:W-:Y:S01]  /*0960*/  ISETP.GE.AND P1, PT, R5, UR27, PT ;  /* 0x0000001b05007c0c */ /* 0x000fe2000bf26270 */
[----:B------:R-:W-:Y:S01]  /*0970*/  USEL UR7, UR7, UR19, !UP0 ;  /* 0x0000001307077287 */ /* 0x000fe2000c000000 */
[----:B---3--:R-:W-:Y:S01]  /*0980*/  IMAD.U32 R10, RZ, RZ, UR4 ;  /* 0x00000004ff0a7e24 */ /* 0x008fe2000f8e00ff */
[----:B------:R-:W-:Y:S01]  /*0990*/  @!UP1 UIMAD UR8, UR12, UR10, UR8 ;  /* 0x0000000a0c0892a4 */ /* 0x000fe2000f8e0208 */
[----:B------:R-:W-:Y:S01]  /*09a0*/  MOV R13, UR5 ;  /* 0x00000005000d7c02 */ /* 0x000fe20008000f00 */
[----:B------:R-:W-:Y:S01]  /*09b0*/  USHF.R.S32.HI UR4, URZ, 0x1f, UR7 ;  /* 0x0000001fff047899 */ /* 0x000fe20008011407 */
[----:B------:R-:W-:Y:S01]  /*09c0*/  IMAD.WIDE.U32 R10, R10, UR28, R2 ;  /* 0x0000001c0a0a7c25 */ /* 0x000fe2000f8e0002 */
[----:B------:R-:W-:Y:S01]  /*09d0*/  USEL UR7, UR7, URZ, UP1 ;  /* 0x000000ff07077287 */ /* 0x000fe20008800000 */
[C---:B------:R-:W-:Y:S01]  /*09e0*/  LOP3.LUT R9, R0.reuse, 0x40, RZ, 0xfc, !PT ;  /* 0x0000004000097812 */ /* 0x040fe200078efcff */
[----:B------:R-:W-:Y:S01]  /*09f0*/  USEL UR4, UR4, URZ, UP1 ;  /* 0x000000ff04047287 */ /* 0x000fe20008800000 */
[----:B------:R-:W-:Y:S01]  /*0a00*/  IMAD R13, R13, UR28, R11 ;  /* 0x0000001c0d0d7c24 */ /* 0x000fe2000f8e020b */
[----:B------:R-:W-:Y:S01]  /*0a10*/  USHF.R.S32.HI UR10, URZ, 0x1f, UR23 ;  /* 0x0000001fff0a7899 */ /* 0x000fe20008011417 */
[C---:B------:R-:W-:Y:S01]  /*0a20*/  LOP3.LUT R8, R0.reuse, 0x80, RZ, 0xfc, !PT ;  /* 0x0000008000087812 */ /* 0x040fe200078efcff */
[----:B------:R-:W-:Y:S01]  /*0a30*/  USHF.R.S32.HI UR5, URZ, 0x1f, UR8 ;  /* 0x0000001fff057899 */ /* 0x000fe20008011408 */
[----:B------:R-:W-:Y:S01]  /*0a40*/  LOP3.LUT R7, R0, 0xc0, RZ, 0xfc, !PT ;  /* 0x000000c000077812 */ /* 0x000fe200078efcff */
        /* <DEDUP_REMOVED lines=21> */
.L_x_201:
[----:B------:R-:W-:Y:S05]  /*0ba0*/  BSYNC.RECONVERGENT B0 ;  /* 0x0000000000007941 */ /* 0x000fea0003800200 */
.L_x_200:
        /* <DEDUP_REMOVED lines=24> */
.L_x_203:
[----:B------:R-:W-:Y:S05]  /*0d30*/  BSYNC.RECONVERGENT B0 ;  /* 0x0000000000007941 */ /* 0x000fea0003800200 */
.L_x_202:
        /* <DEDUP_REMOVED lines=24> */
.L_x_205:
[----:B------:R-:W-:Y:S05]  /*0ec0*/  BSYNC.RECONVERGENT B0 ;  /* 0x0000000000007941 */ /* 0x000fea0003800200 */
.L_x_204:
        /* <DEDUP_REMOVED lines=26> */
.L_x_207:
[----:B------:R-:W-:Y:S05]  /*1070*/  BSYNC.RECONVERGENT B0 ;  /* 0x0000000000007941 */ /* 0x000fea0003800200 */
.L_x_206:
        /* <DEDUP_REMOVED lines=10> */
.L_x_209:
[----:B------:R-:W-:Y:S05]  /*1120*/  BSYNC.RECONVERGENT B0 ;  /* 0x0000000000007941 */ /* 0x000fea0003800200 */
.L_x_208:
        /* <DEDUP_REMOVED lines=10> */
.L_x_211:
[----:B------:R-:W-:Y:S05]  /*11d0*/  BSYNC.RECONVERGENT B0 ;  /* 0x0000000000007941 */ /* 0x000fea0003800200 */
.L_x_210:
        /* <DEDUP_REMOVED lines=10> */
.L_x_213:
[----:B------:R-:W-:Y:S05]  /*1280*/  BSYNC.RECONVERGENT B0 ;  /* 0x0000000000007941 */ /* 0x000fea0003800200 */
.L_x_212:
        /* <DEDUP_REMOVED lines=10> */
.L_x_198:
        /* <DEDUP_REMOVED lines=21> */
.L_x_214:
[----:B------:R-:W1:Y:S01]  /*1480*/  LDCU.64 UR10, c[0x0][0x3b8] ;  /* 0x00007700ff0a77ac */ /* 0x000e620008000a00 */
[----:B------:R-:W-:-:S04]  /*1490*/  UIADD3 UR14, UPT, UPT, UR13, UR15, URZ ;  /* 0x0000000f0d0e7290 */ /* 0x000fc8000fffe0ff */
[----:B-1----:R-:W-:Y:S02]  /*14a0*/  UIMAD.WIDE.U32 UR6, UR14, UR10, URZ ;  /* 0x0000000a0e0672a5 */ /* 0x002fe4000f8e00ff */
[----:B------:R-:W-:-:S04]  /*14b0*/  UIMAD UR14, UR14, UR11, URZ ;  /* 0x0000000b0e0e72a4 */ /* 0x000fc8000f8e02ff */
[----:B------:R-:W-:Y:S02]  /*14c0*/  UIADD3 UR14, UPT, UPT, UR7, UR14, URZ ;  /* 0x0000000e070e7290 */ /* 0x000fe4000fffe0ff */
.L_x_215:
        /* <DEDUP_REMOVED lines=38> */
.L_x_216:
[----:B------:R-:W1:Y:S01]  /*1730*/  LDCU.64 UR8, c[0x0][0x3c0] ;  /* 0x00007800ff0877ac */ /* 0x000e620008000a00 */
[----:B------:R-:W-:-:S04]  /*1740*/  UIADD3 UR13, UPT, UPT, UR13, UR15, URZ ;  /* 0x0000000f0d0d7290 */ /* 0x000fc8000fffe0ff */
[----:B-1----:R-:W-:Y:S02]  /*1750*/  UIMAD.WIDE.U32 UR4, UR13, UR8, URZ ;  /* 0x000000080d0472a5 */ /* 0x002fe4000f8e00ff */
[----:B------:R-:W-:-:S04]  /*1760*/  UIMAD UR13, UR13, UR9, URZ ;  /* 0x000000090d0d72a4 */ /* 0x000fc8000f8e02ff */
[----:B------:R-:W-:Y:S01]  /*1770*/  UIADD3 UR15, UPT, UPT, UR5, UR13, URZ ;  /* 0x0000000d050f7290 */ /* 0x000fe2000fffe0ff */
[----:B------:R-:W-:-:S11]  /*1780*/  UMOV UR12, UR4 ;  /* 0x00000004000c7c82 */ /* 0x000fd60008000000 */
.L_x_217:
[----:B------:R-:W-:Y:S01]  /*1790*/  IMAD.SHL.U32 R249, R216, 0x8, RZ ;  /* 0x00000008d8f97824 */ /* 0x000fe200078e00ff */
[----:B------:R-:W-:Y:S01]  /*17a0*/  SHF.R.U32.HI R0, RZ, 0x3, R216 ;  /* 0x00000003ff007819 */ /* 0x000fe200000116d8 */
[----:B------:R-:W1:Y:S01]  /*17b0*/  S2UR UR31, SR_CgaCtaId ;  /* 0x00000000001f79c3 */ /* 0x000e620000008800 */
[----:B------:R-:W-:Y:S01]  /*17c0*/  SHF.R.S32.HI R7, RZ, 0x1f, R2 ;  /* 0x0000001fff077819 */ /* 0x000fe20000011402 */
[----:B------:R-:W2:Y:S01]  /*17d0*/  LDCU.64 UR16, c[0x0][0x388] ;  /* 0x00007100ff1077ac */ /* 0x000ea20008000a00 */
[C---:B------:R-:W-:Y:S01]  /*17e0*/  LOP3.LUT R217, R249.reuse, 0x38, RZ, 0xc0, !PT ;  /* 0x00000038f9d97812 */ /* 0x040fe200078ec0ff */
[----:B------:R-:W-:Y:S01]  /*17f0*/  VIADD R4, R0, 0x10 ;  /* 0x0000001000047836 */ /* 0x000fe20000000000 */
[----:B------:R-:W-:Y:S01]  /*1800*/  LOP3.LUT R5, R249, 0x1f8, RZ, 0xc0, !PT ;  /* 0x000001f8f9057812 */ /* 0x000fe200078ec0ff */
[----:B------:R-:W-:Y:S01]  /*1810*/  BSSY.RECONVERGENT B0, `(.L_x_218) ;  /* 0x0000055000007945 */ /* 0x000fe20003800200 */
[C---:B------:R-:W-:Y:S01]  /*1820*/  IADD3 R8, P1, PT, R217.reuse, UR6, RZ ;  /* 0x00000006d9087c10 */ /* 0x040fe2000ff3e0ff */
[----:B------:R-:W3:Y:S01]  /*1830*/  LDCU.128 UR4, c[0x0][0x3d0] ;  /* 0x00007a00ff0477ac */ /* 0x000ee20008000c00 */
[----:B------:R-:W-:-:S02]  /*1840*/  IADD3 R14, P0, PT, R217, UR12, RZ ;  /* 0x0000000cd90e7c10 */ /* 0x000fc4000ff1e0ff */
[----:B------:R-:W-:Y:S01]  /*1850*/  LOP3.LUT R238, R5, 0x38, R216, 0x78, !PT ;  /* 0x0000003805ee7812 */ /* 0x000fe200078e78d8 */
[----:B------:R-:W-:Y:S01]  /*1860*/  IMAD.X R9, RZ, RZ, UR14, P1 ;  /* 0x0000000eff097e24 */ /* 0x000fe200088e06ff */
[----:B------:R-:W4:Y:S01]  /*1870*/  S2R R5, SR_CTAID.X ;  /* 0x0000000000057919 */ /* 0x000f220000002500 */
[----:B------:R-:W-:Y:S01]  /*1880*/  IMAD.X R15, RZ, RZ, UR15, P0 ;  /* 0x0000000fff0f7e24 */ /* 0x000fe200080e06ff */
[----:B------:R-:W5:Y:S01]  /*1890*/  LDCU.64 UR14, c[0x0][0x390] ;  /* 0x00007200ff0e77ac */ /* 0x000f620008000a00 */
[C---:B------:R-:W-:Y:S01]  /*18a0*/  IMAD.WIDE.U32 R8, R0.reuse, UR10, R8 ;  /* 0x0000000a00087c25 */ /* 0x040fe2000f8e0008 */
[----:B------:R-:W-:Y:S01]  /*18b0*/  LOP3.LUT R3, R249, 0x1e00, RZ, 0xc0, !PT ;  /* 0x00001e00f9037812 */ /* 0x000fe200078ec0ff */
[----:B------:R-:W5:Y:S02]  /*18c0*/  LDCU.64 UR12, c[0x0][0x3c8] ;  /* 0x00007900ff0c77ac */ /* 0x000f640008000a00 */
[----:B------:R-:W-:Y:S01]  /*18d0*/  IMAD.WIDE.U32 R14, R0, UR8, R14 ;  /* 0x00000008000e7c25 */ /* 0x000fe2000f8e000e */
[----:B------:R-:W-:-:S02]  /*18e0*/  LOP3.LUT R238, R238, R3, RZ, 0xfc, !PT ;  /* 0x00000003eeee7212 */ /* 0x000fc400078efcff */
[C---:B------:R-:W-:Y:S01]  /*18f0*/  IADD3 R12, P0, PT, R217.reuse, UR30, RZ ;  /* 0x0000001ed90c7c10 */ /* 0x040fe2000ff1e0ff */
[C---:B------:R-:W-:Y:S01]  /*1900*/  IMAD R9, R0.reuse, UR11, R9 ;  /* 0x0000000b00097c24 */ /* 0x040fe2000f8e0209 */
[----:B------:R-:W-:Y:S01]  /*1910*/  LOP3.LUT R248, R217, 0x40, RZ, 0xfc, !PT ;  /* 0x00000040d9f87812 */ /* 0x000fe200078efcff */
[----:B---3--:R-:W-:Y:S01]  /*1920*/  IMAD R11, R7, UR4, RZ ;  /* 0x00000004070b7c24 */ /* 0x008fe2000f8e02ff */
[----:B------:R-:W-:Y:S01]  /*1930*/  LOP3.LUT R247, R217, 0x80, RZ, 0xfc, !PT ;  /* 0x00000080d9f77812 */ /* 0x000fe200078efcff */
[----:B------:R-:W-:Y:S01]  /*1940*/  IMAD R7, R7, UR6, RZ ;  /* 0x0000000607077c24 */ /* 0x000fe2000f8e02ff */
[----:B------:R-:W-:Y:S01]  /*1950*/  LOP3.LUT R246, R217, 0xc0, RZ, 0xfc, !PT ;  /* 0x000000c0d9f67812 */ /* 0x000fe200078efcff */
[----:B------:R-:W-:Y:S02]  /*1960*/  IMAD R15, R0, UR9, R15 ;  /* 0x00000009000f7c24 */ /* 0x000fe4000f8e020f */
[C---:B------:R-:W-:Y:S01]  /*1970*/  IMAD R11, R2.reuse, UR5, R11 ;  /* 0x00000005020b7c24 */ /* 0x040fe2000f8e020b */
[----:B------:R-:W-:Y:S01]  /*1980*/  UMOV UR5, 0x400 ;  /* 0x0000040000057882 */ /* 0x000fe20000000000 */
[----:B------:R-:W-:Y:S01]  /*1990*/  IMAD.WIDE.U32 R8, R2, UR4, R8 ;  /* 0x0000000402087c25 */ /* 0x000fe2000f8e0008 */
[----:B------:R-:W-:-:S02]  /*19a0*/  UIADD3 UR4, UPT, UPT, UR20, -0x1, URZ ;  /* 0xffffffff14047890 */ /* 0x000fc4000fffe0ff */
[----:B-1----:R-:W-:Y:S01]  /*19b0*/  ULEA UR5, UR31, UR5, 0x18 ;  /* 0x000000051f057291 */ /* 0x002fe2000f8ec0ff */
[----:B------:R-:W-:Y:S01]  /*19c0*/  IMAD R7, R2, UR7, R7 ;  /* 0x0000000702077c24 */ /* 0x000fe2000f8e0207 */
[----:B--2---:R-:W-:Y:S01]  /*19d0*/  LEA R237, P1, R8, UR16, 0x1 ;  /* 0x0000001008ed7c11 */ /* 0x004fe2000f8208ff */
[----:B------:R-:W-:Y:S01]  /*19e0*/  IMAD.WIDE.U32 R2, R2, UR6, R14 ;  /* 0x0000000602027c25 */ /* 0x000fe2000f8e000e */
[----:B------:R-:W-:Y:S02]  /*19f0*/  USHF.L.U32 UR16, UR4, 0x6, URZ ;  /* 0x0000000604107899 */ /* 0x000fe400080006ff */
[----:B------:R-:W-:Y:S01]  /*1a00*/  LEA R238, R238, UR5, 0x1 ;  /* 0x00000005eeee7c11 */ /* 0x000fe2000f8e08ff */
[----:B------:R-:W-:Y:S01]  /*1a10*/  IMAD.X R13, RZ, RZ, UR29, P0 ;  /* 0x0000001dff0d7e24 */ /* 0x000fe200080e06ff */
[----:B-----5:R-:W-:Y:S01]  /*1a20*/  LEA R235, P0, R2, UR14, 0x1 ;  /* 0x0000000e02eb7c11 */ /* 0x020fe2000f8008ff */
[----:B------:R-:W-:Y:S01]  /*1a30*/  UIADD3 UR14, UPT, UPT, -UR23, UR27, URZ ;  /* 0x0000001b170e7290 */ /* 0x000fe2000fffe1ff */
[----:B------:R-:W-:Y:S01]  /*1a40*/  IMAD.U32 R10, RZ, RZ, UR12 ;  /* 0x0000000cff0a7e24 */ /* 0x000fe2000f8e00ff */
[----:B----4-:R-:W-:Y:S01]  /*1a50*/  LEA R6, P2, R5, R0, 0x6 ;  /* 0x0000000005067211 */ /* 0x010fe200078430ff */
[----:B------:R-:W-:-:S02]  /*1a60*/  IMAD.IADD R234, R3, 0x1, R7 ;  /* 0x0000000103ea7824 */ /* 0x000fc400078e0207 */
[----:B------:R-:W-:Y:S01]  /*1a70*/  IMAD.IADD R236, R9, 0x1, R11 ;  /* 0x0000000109ec7824 */ /* 0x000fe200078e020b */
[----:B------:R-:W-:Y:S01]  /*1a80*/  ISETP.GE.AND P3, PT, R0, UR14, PT ;  /* 0x0000000e00007c0c */ /* 0x000fe2000bf66270 */
[----:B------:R-:W-:Y:S01]  /*1a90*/  IMAD.WIDE.U32 R10, R10, UR28, R12 ;  /* 0x0000001c0a0a7c25 */ /* 0x000fe2000f8e000c */
[----:B------:R-:W-:Y:S01]  /*1aa0*/  LEA.HI.X R234, R2, UR15, R234, 0x1, P0 ;  /* 0x0000000f02ea7c11 */ /* 0x000fe200080f0cea */
[----:B------:R-:W-:Y:S01]  /*1ab0*/  UIADD3 UR15, UPT, UPT, -UR16, UR26, URZ ;  /* 0x0000001a100f7290 */ /* 0x000fe2000fffe1ff */
[----:B------:R-:W-:Y:S01]  /*1ac0*/  LEA.HI.X R236, R8, UR17, R236, 0x1, P1 ;  /* 0x0000001108ec7c11 */ /* 0x000fe200088f0cec */
[----:B------:R-:W-:Y:S01]  /*1ad0*/  IMAD.U32 R15, RZ, RZ, UR13 ;  /* 0x0000000dff0f7e24 */ /* 0x000fe2000f8e00ff */
[----:B------:R-:W-:Y:S01]  /*1ae0*/  ISETP.GE.AND P0, PT, R4, UR14, PT ;  /* 0x0000000e04007c0c */ /* 0x000fe2000bf06270 */
[----:B------:R-:W-:Y:S01]  /*1af0*/  VIADD R2, R0, 0x20 ;  /* 0x0000002000027836 */ /* 0x000fe20000000000 */
[----:B------:R-:W-:Y:S01]  /*1b00*/  LEA.HI.X R5, R5, RZ, RZ, 0x6, P2 ;  /* 0x000000ff05057211 */ /* 0x000fe200010f34ff */
[----:B------:R-:W-:-:S03]  /*1b10*/  IMAD R15, R15, UR28, R11 ;  /* 0x0000001c0f0f7c24 */ /* 0x000fc6000f8e020b */
[----:B------:R-:W-:Y:S01]  /*1b20*/  ISETP.GE.AND P1, PT, R2, UR14, PT ;  /* 0x0000000e02007c0c */ /* 0x000fe2000bf26270 */
[----:B------:R-:W-:-:S12]  /*1b30*/  @P3 BRA `(.L_x_219) ;  /* 0x0000000000883947 */ /* 0x000fd80003800000 */
        /* <DEDUP_REMOVED lines=34> */
.L_x_219:
[----:B------:R-:W-:Y:S05]  /*1d60*/  BSYNC.RECONVERGENT B0 ;  /* 0x0000000000007941 */ /* 0x000fea0003800200 */
.L_x_218:
[----:B------:R-:W-:Y:S01]  /*1d70*/  USHF.L.U64.HI UR17, UR10, 0x6, UR11 ;  /* 0x000000060a117899 */ /* 0x000fe2000801020b */
[----:B------:R-:W-:Y:S01]  /*1d80*/  BSSY.RECONVERGENT B0, `(.L_x_220) ;  /* 0x0000029000007945 */ /* 0x000fe20003800200 */
[C---:B------:R-:W-:Y:S02]  /*1d90*/  ISETP.GE.AND P6, PT, R0.reuse, UR15, PT ;  /* 0x0000000f00007c0c */ /* 0x040fe4000bfc6270 */
[----:B------:R-:W-:Y:S01]  /*1da0*/  IADD3 R0, PT, PT, R0, 0x30, RZ ;  /* 0x0000003000007810 */ /* 0x000fe20007ffe0ff */
[----:B------:R-:W-:Y:S05]  /*1db0*/  @P0 BRA `(.L_x_221) ;  /* 0x0000000000940947 */ /* 0x000fea0003800000 */
        /* <DEDUP_REMOVED lines=37> */
.L_x_221:
[----:B------:R-:W-:Y:S05]  /*2010*/  BSYNC.RECONVERGENT B0 ;  /* 0x0000000000007941 */ /* 0x000fea0003800200 */
.L_x_220:
[----:B------:R-:W-:Y:S01]  /*2020*/  USHF.L.U32 UR28, UR10, 0x6, URZ ;  /* 0x000000060a1c7899 */ /* 0x000fe200080006ff */
[----:B------:R-:W-:Y:S01]  /*2030*/  BSSY.RECONVERGENT B0, `(.L_x_222) ;  /* 0x0000028000007945 */ /* 0x000fe20003800200 */
[----:B------:R-:W-:-:S03]  /*2040*/  ISETP.GE.AND P0, PT, R0, UR14, PT ;  /* 0x0000000e00007c0c */ /* 0x000fc6000bf06270 */
[----:B------:R-:W-:Y:S10]  /*2050*/  @P1 BRA `(.L_x_223) ;  /* 0x0000000000941947 */ /* 0x000ff40003800000 */
        /* <DEDUP_REMOVED lines=37> */
.L_x_223:
[----:B------:R-:W-:Y:S05]  /*22b0*/  BSYNC.RECONVERGENT B0 ;  /* 0x0000000000007941 */ /* 0x000fea0003800200 */
.L_x_222:
[----:B------:R-:W-:Y:S01]  /*22c0*/  UIMAD.WIDE.U32 UR30, UR28, UR4, URZ ;  /* 0x000000041c1e72a5 */ /* 0x000fe2000f8e00ff */
[----:B------:R-:W-:Y:S01]  /*22d0*/  BSSY.RECONVERGENT B0, `(.L_x_224) ;  /* 0x0000028000007945 */ /* 0x000fe20003800200 */
[----:B------:R-:W-:-:S03]  /*22e0*/  ISETP.GE.AND P1, PT, R4, UR15, PT ;  /* 0x0000000f04007c0c */ /* 0x000fc6000bf26270 */
[----:B------:R-:W-:Y:S10]  /*22f0*/  @P0 BRA `(.L_x_225) ;  /* 0x0000000000940947 */ /* 0x000ff40003800000 */
        /* <DEDUP_REMOVED lines=37> */
.L_x_225:
[----:B------:R-:W-:Y:S05]  /*2550*/  BSYNC.RECONVERGENT B0 ;  /* 0x0000000000007941 */ /* 0x000fea0003800200 */
.L_x_224:
[----:B------:R-:W-:Y:S01]  /*2560*/  UIMAD UR7, UR17, UR4, URZ ;  /* 0x00000004110772a4 */ /* 0x000fe2000f8e02ff */
[----:B------:R-:W-:Y:S03]  /*2570*/  BSSY.RECONVERGENT B0, `(.L_x_226) ;  /* 0x0000021000007945 */ /* 0x000fe60003800200 */
[----:B------:R-:W-:Y:S01]  /*2580*/  UIADD3 UR7, UPT, UPT, UR31, UR7, URZ ;  /* 0x000000071f077290 */ /* 0x000fe2000fffe0ff */
[----:B------:R-:W-:Y:S11]  /*2590*/  @P6 BRA `(.L_x_227) ;  /* 0x0000000000786947 */ /* 0x000ff60003800000 */
        /* <DEDUP_REMOVED lines=30> */
.L_x_227:
[----:B------:R-:W-:Y:S05]  /*2780*/  BSYNC.RECONVERGENT B0 ;  /* 0x0000000000007941 */ /* 0x000fea0003800200 */
.L_x_226:
        /* <DEDUP_REMOVED lines=11> */
[----:B--23--:R-:W-:Y:S02]  /*2840*/  LEA R8, P5, R6, R237, 0x1 ;  /* 0x000000ed06087211 */ /* 0x00cfe400078a08ff */
        /* <DEDUP_REMOVED lines=25> */
.L_x_229:
[----:B------:R-:W-:Y:S05]  /*29e0*/  BSYNC.RECONVERGENT B0 ;  /* 0x0000000000007941 */ /* 0x000fea0003800200 */
.L_x_228:
        /* <DEDUP_REMOVED lines=13> */
[----:B--23--:R-:W-:Y:S02]  /*2ac0*/  LEA R8, P4, R6, R237, 0x1 ;  /* 0x000000ed06087211 */ /* 0x00cfe400078808ff */
        /* <DEDUP_REMOVED lines=23> */
.L_x_231:
[----:B------:R-:W-:Y:S05]  /*2c40*/  BSYNC.RECONVERGENT B0 ;  /* 0x0000000000007941 */ /* 0x000fea0003800200 */
.L_x_230:
        /* <DEDUP_REMOVED lines=37> */
.L_x_233:
[----:B------:R-:W-:Y:S05]  /*2ea0*/  BSYNC.RECONVERGENT B0 ;  /* 0x0000000000007941 */ /* 0x000fea0003800200 */
.L_x_232:
[----:B------:R-:W0:Y:S01]  /*2eb0*/  LDGDEPBAR ;  /* 0x00000000000079af */ /* 0x000e220000000000 */
[C---:B------:R-:W-:Y:S01]  /*2ec0*/  IMAD.SHL.U32 R219, R216.reuse, 0x20, RZ ;  /* 0x00000020d8db7824 */ /* 0x040fe200078e00ff */
[----:B------:R-:W-:Y:S01]  /*2ed0*/  SHF.R.U32.HI R221, RZ, 0x1, R216 ;  /* 0x00000001ffdd7819 */ /* 0x000fe200000116d8 */
[----:B------:R-:W-:Y:S01]  /*2ee0*/  IMAD.SHL.U32 R78, R216, 0x40, RZ ;  /* 0x00000040d84e7824 */ /* 0x000fe200078e00ff */
[----:B------:R-:W-:Y:S01]  /*2ef0*/  UIMAD.WIDE.U32 UR34, UR34, UR4, URZ ;  /* 0x00000004222272a5 */ /* 0x000fe2000f8e00ff */
[----:B------:R-:W-:Y:S01]  /*2f00*/  BSSY.RECONVERGENT B0, `(.L_x_234) ;  /* 0x0000031000007945 */ /* 0x000fe20003800200 */
[----:B------:R-:W-:Y:S01]  /*2f10*/  UIMAD UR7, UR33, UR4, URZ ;  /* 0x00000004210772a4 */ /* 0x000fe2000f8e02ff */
[----:B------:R-:W-:Y:S01]  /*2f20*/  LOP3.LUT R219, R219, 0x7c00, RZ, 0xc0, !PT ;  /* 0x00007c00dbdb7812 */ /* 0x000fe200078ec0ff */
[----:B------:R-:W-:Y:S01]  /*2f30*/  UIADD3 UR22, UPT, UPT, UR26, UR22, -UR27 ;  /* 0x000000161a167290 */ /* 0x000fe2000fffe81b */
[----:B------:R-:W-:Y:S01]  /*2f40*/  LOP3.LUT R166, R221, 0x8, RZ, 0xc0, !PT ;  /* 0x00000008dda67812 */ /* 0x000fe200078ec0ff */
[----:B------:R-:W-:Y:S01]  /*2f50*/  UIADD3 UR7, UPT, UPT, UR35, UR7, URZ ;  /* 0x0000000723077290 */ /* 0x000fe2000fffe0ff */
[----:B------:R-:W-:Y:S01]  /*2f60*/  LOP3.LUT R5, R217, 0x1c0, R78, 0xf8, !PT ;  /* 0x000001c0d9057812 */ /* 0x000fe200078ef84e */
[----:B------:R-:W-:Y:S01]  /*2f70*/  UMOV UR13, UR4 ;  /* 0x00000004000d7c82 */ /* 0x000fe20008000000 */
[----:B------:R-:W-:-:S02]  /*2f80*/  LOP3.LUT R83, R221, 0x1f0, RZ, 0xc0, !PT ;  /* 0x000001f0dd537812 */ /* 0x000fc400078ec0ff */
[----:B------:R-:W-:Y:S02]  /*2f90*/  LOP3.LUT R165, R219, 0x200, R78, 0xf8, !PT ;  /* 0x00000200dba57812 */ /* 0x000fe400078ef84e */
[----:B------:R-:W-:Y:S01]  /*2fa0*/  LOP3.LUT R166, R5, R166, RZ, 0x3c, !PT ;  /* 0x000000a605a67212 */ /* 0x000fe200078e3cff */
[----:B------:R-:W-:-:S04]  /*2fb0*/  DEPBAR.LE SB0, 0x0 ;  /* 0x000080000000791a */ /* 0x000fc80000000000 */
[----:B------:R-:W-:Y:S06]  /*2fc0*/  BAR.SYNC.DEFER_BLOCKING 0x0 ;  /* 0x0000000000007b1d */ /* 0x000fec0000010000 */
[----:B------:R-:W-:Y:S05]  /*2fd0*/  @P6 BRA `(.L_x_235) ;  /* 0x00000000007c6947 */ /* 0x000fea0003800000 */
        /* <DEDUP_REMOVED lines=31> */
.L_x_235:
[----:B------:R1:W-:Y:S04]  /*31d0*/  STS.128 [R238+0x10000], RZ ;  /* 0x010000ffee007388 */ /* 0x0003e80000000c00 */
[----:B------:R1:W-:Y:S04]  /*31e0*/  STS.128 [R238+0x12000], RZ ;  /* 0x012000ffee007388 */ /* 0x0003e80000000c00 */
[----:B------:R1:W-:Y:S04]  /*31f0*/  STS.128 [R238+0x14000], RZ ;  /* 0x014000ffee007388 */ /* 0x0003e80000000c00 */
[----:B------:R1:W-:Y:S02]  /*3200*/  STS.128 [R238+0x16000], RZ ;  /* 0x016000ffee007388 */ /* 0x0003e40000000c00 */
.L_x_236:
[----:B------:R-:W-:Y:S05]  /*3210*/  BSYNC.RECONVERGENT B0 ;  /* 0x0000000000007941 */ /* 0x000fea0003800200 */
.L_x_234:
[----:B------:R-:W-:Y:S01]  /*3220*/  ISETP.GE.AND P0, PT, R4, UR15, PT ;  /* 0x0000000f04007c0c */ /* 0x000fe2000bf06270 */
[----:B------:R-:W-:Y:S01]  /*3230*/  IMAD.IADD R84, R166, 0x1, R165 ;  /* 0x00000001a6547824 */ /* 0x000fe200078e02a5 */
[----:B------:R-:W-:Y:S01]  /*3240*/  LOP3.LUT R4, R216, 0x8, RZ, 0xc0, !PT ;  /* 0x00000008d8047812 */ /* 0x000fe200078ec0ff */
[----:B------:R-:W-:Y:S01]  /*3250*/  BSSY.RECONVERGENT B0, `(.L_x_237) ;  /* 0x000002b000007945 */ /* 0x000fe20003800200 */
[----:B------:R-:W-:Y:S02]  /*3260*/  LOP3.LUT R82, R78, 0x400, RZ, 0xc0, !PT ;  /* 0x000004004e527812 */ /* 0x000fe400078ec0ff */
[----:B------:R-:W-:Y:S02]  /*3270*/  LOP3.LUT R5, R5, R4, RZ, 0x3c, !PT ;  /* 0x0000000405057212 */ /* 0x000fe400078e3cff */
[----:B------:R-:W-:Y:S02]  /*3280*/  ISETP.GE.AND P6, PT, R2, UR15, PT ;  /* 0x0000000f02007c0c */ /* 0x000fe4000bfc6270 */
[----:B------:R-:W-:Y:S01]  /*3290*/  ISETP.GE.AND P5, PT, R0, UR15, PT ;  /* 0x0000000f00007c0c */ /* 0x000fe2000bfa6270 */
[----:B------:R-:W-:Y:S01]  /*32a0*/  IMAD R82, R5, 0x2, R82 ;  /* 0x0000000205527824 */ /* 0x000fe200078e0252 */
[----:B------:R-:W-:Y:S01]  /*32b0*/  LEA R84, R84, UR5, 0x1 ;  /* 0x0000000554547c11 */ /* 0x000fe2000f8e08ff */
[----:B------:R1:W-:Y:S04]  /*32c0*/  @P0 STS.128 [R238+0x10800], RZ ;  /* 0x010800ffee000388 */ /* 0x0003e80000000c00 */
        /* <DEDUP_REMOVED lines=35> */
.L_x_238:
[----:B------:R-:W-:Y:S05]  /*3500*/  BSYNC.RECONVERGENT B0 ;  /* 0x0000000000007941 */ /* 0x000fea0003800200 */
.L_x_237:
[----:B------:R1:W-:Y:S01]  /*3510*/  @P6 STS.128 [R238+0x11000], RZ ;  /* 0x011000ffee006388 */ /* 0x0003e20000000c00 */
[----:B------:R-:W-:Y:S03]  /*3520*/  BSSY.RECONVERGENT B0, `(.L_x_239) ;  /* 0x0000026000007945 */ /* 0x000fe60003800200 */
[----:B------:R1:W-:Y:S04]  /*3530*/  @P6 STS.128 [R238+0x13000], RZ ;  /* 0x013000ffee006388 */ /* 0x0003e80000000c00 */
        /* <DEDUP_REMOVED lines=10> */
[----:B-1----:R-:W-:Y:S01]  /*35e0*/  IMAD.U32 R3, RZ, RZ, UR6 ;  /* 0x00000006ff037e24 */ /* 0x002fe2000f8e00ff */
        /* <DEDUP_REMOVED lines=25> */
.L_x_240:
[----:B------:R-:W-:Y:S05]  /*3780*/  BSYNC.RECONVERGENT B0 ;  /* 0x0000000000007941 */ /* 0x000fea0003800200 */
.L_x_239:
        /* <DEDUP_REMOVED lines=41> */
.L_x_242:
[----:B------:R-:W-:Y:S05]  /*3a20*/  BSYNC.RECONVERGENT B0 ;  /* 0x0000000000007941 */ /* 0x000fea0003800200 */
.L_x_241:
[----:B------:R-:W-:Y:S01]  /*3a30*/  LDSM.16.M88.4 R60, [R84] ;  /* 0x00000000543c783b */ /* 0x000fe20000000200 */
[----:B------:R-:W-:Y:S01]  /*3a40*/  IMAD.MOV.U32 R76, RZ, RZ, 0x20 ;  /* 0x00000020ff4c7424 */ /* 0x000fe200078e00ff */
[----:B-1----:R-:W-:Y:S01]  /*3a50*/  LOP3.LUT P0, R2, R216, 0x2, RZ, 0xc0, !PT ;  /* 0x00000002d8027812 */ /* 0x002fe2000780c0ff */
[----:B------:R-:W-:Y:S01]  /*3a60*/  VIADD R211, R82, UR5 ;  /* 0x0000000552d37c36 */ /* 0x000fe20008000000 */
[----:B------:R-:W1:Y:S01]  /*3a70*/  LDSM.16.M88.4 R32, [R82+UR5+0x8000] ;  /* 0x008000055220783b */ /* 0x000e620008000200 */
[----:B------:R-:W-:Y:S01]  /*3a80*/  LOP3.LUT R0, R216, 0x4, RZ, 0xc0, !PT ;  /* 0x00000004d8007812 */ /* 0x000fe200078ec0ff */
[----:B------:R-:W-:Y:S01]  /*3a90*/  IMAD.MOV.U32 R167, RZ, RZ, 0x40 ;  /* 0x00000040ffa77424 */ /* 0x000fe200078e00ff */
[----:B------:R-:W-:Y:S01]  /*3aa0*/  SEL R76, R76, 0xffffffe0, !P0 ;  /* 0xffffffe04c4c7807 */ /* 0x000fe20004000000 */
[----:B------:R-:W5:Y:S01]  /*3ab0*/  LDSM.16.M88.4 R24, [R82+UR5+0x8800] ;  /* 0x008800055218783b */ /* 0x000f620008000200 */
[----:B------:R-:W-:Y:S01]  /*3ac0*/  ISETP.NE.AND P5, PT, R0, RZ, PT ;  /* 0x000000ff0000720c */ /* 0x000fe20003fa5270 */
[----:B------:R-:W-:Y:S01]  /*3ad0*/  UISETP.GT.U32.AND UP0, UPT, UR13, UR18, UPT ;  /* 0x000000120d00728c */ /* 0x000fe2000bf04070 */
[----:B------:R-:W-:Y:S01]  /*3ae0*/  IMAD.U32 R228, RZ, RZ, UR26 ;  /* 0x0000001affe47e24 */ /* 0x000fe2000f8e00ff */
[----:B------:R-:W5:Y:S01]  /*3af0*/  LDSM.16.M88.4 R16, [R82+UR5+0x9000] ;  /* 0x009000055210783b */ /* 0x000f620008000200 */
[C-C-:B------:R-:W-:Y:S01]  /*3b00*/  IMAD.IADD R80, R84.reuse, 0x1, R76.reuse ;  /* 0x0000000154507824 */ /* 0x140fe200078e024c */
[----:B------:R-:W-:Y:S01]  /*3b10*/  SEL R167, R167, 0xffffffc0, !P5 ;  /* 0xffffffc0a7a77807 */ /* 0x000fe20006800000 */
[C---:B------:R-:W-:Y:S01]  /*3b20*/  IMAD.IADD R77, R211.reuse, 0x1, R76 ;  /* 0x00000001d34d7824 */ /* 0x040fe200078e024c */
[----:B----4-:R-:W4:Y:S03]  /*3b30*/  LDSM.16.M88.4 R4, [R82+UR5+0x9800] ;  /* 0x009800055204783b */ /* 0x010f260008000200 */
[--C-:B------:R-:W-:Y:S01]  /*3b40*/  IMAD.IADD R81, R84, 0x1, R167.reuse ;  /* 0x0000000154517824 */ /* 0x100fe200078e02a7 */
[----:B------:R-:W-:Y:S01]  /*3b50*/  LDSM.16.M88.4 R40, [R80] ;  /* 0x000000005028783b */ /* 0x000fe20000000200 */
[----:B------:R-:W-:-:S02]  /*3b60*/  IMAD.IADD R3, R211, 0x1, R167 ;  /* 0x00000001d3037824 */ /* 0x000fc400078e02a7 */
[C---:B------:R-:W-:Y:S01]  /*3b70*/  IMAD.IADD R79, R76.reuse, 0x1, R81 ;  /* 0x000000014c4f7824 */ /* 0x040fe200078e0251 */
[----:B------:R-:W4:Y:S02]  /*3b80*/  LDSM.16.M88.4 R52, [R77+0x8000] ;  /* 0x008000004d34783b */ /* 0x000f240000000200 */
[----:B------:R-:W-:Y:S02]  /*3b90*/  IADD3 R0, PT, PT, R76, R3, RZ ;  /* 0x000000034c007210 */ /* 0x000fe40007ffe0ff */
[----:B------:R-:W4:Y:S04]  /*3ba0*/  LDSM.16.M88.4 R48, [R77+0x8800] ;  /* 0x008800004d30783b */ /* 0x000f280000000200 */
[----:B------:R-:W4:Y:S04]  /*3bb0*/  LDSM.16.M88.4 R56, [R77+0x9000] ;  /* 0x009000004d38783b */ /* 0x000f280000000200 */
[----:B------:R-:W4:Y:S04]  /*3bc0*/  LDSM.16.M88.4 R44, [R77+0x9800] ;  /* 0x009800004d2c783b */ /* 0x000f280000000200 */
[----:B--23--:R-:W-:Y:S01]  /*3bd0*/  LDSM.16.M88.4 R8, [R81] ;  /* 0x000000005108783b */ /* 0x00cfe20000000200 */
[C---:B-1----:R-:W-:Y:S03]  /*3be0*/  HMMA.16816.F32.BF16 R36, R60.reuse, R32, RZ ;  /* 0x000000203c24723c */ /* 0x042fe600000418ff */
[----:B------:R-:W1:Y:S04]  /*3bf0*/  LDSM.16.M88.4 R12, [R3+0x8000] ;  /* 0x00800000030c783b */ /* 0x000e680000000200 */
[----:B------:R-:W-:Y:S01]  /*3c00*/  LDSM.16.M88.4 R72, [R0+0x9800] ;  /* 0x009800000048783b */ /* 0x000fe20000000200 */
[C---:B-----5:R-:W-:Y:S03]  /*3c10*/  HMMA.16816.F32.BF16 R28, R60.reuse, R24, RZ ;  /* 0x000000183c1c723c */ /* 0x060fe600000418ff */
[----:B------:R-:W-:Y:S04]  /*3c20*/  LDSM.16.M88.4 R68, [R82+UR5+0xa800] ;  /* 0x00a800055244783b */ /* 0x000fe80008000200 */
[----:B------:R-:W0:Y:S01]  /*3c30*/  LDGDEPBAR ;  /* 0x00000000000079af */ /* 0x000e220000000000 */
[C---:B------:R-:W-:Y:S08]  /*3c40*/  HMMA.16816.F32.BF16 R20, R60.reuse, R16, RZ ;  /* 0x000000103c14723c */ /* 0x040ff000000418ff */
[C---:B------:R-:W-:Y:S08]  /*3c50*/  HMMA.16816.F32.BF16 R32, R60.reuse, R34, RZ ;  /* 0x000000223c20723c */ /* 0x040ff000000418ff */
[C---:B------:R-:W-:Y:S08]  /*3c60*/  HMMA.16816.F32.BF16 R24, R60.reuse, R26, RZ ;  /* 0x0000001a3c18723c */ /* 0x040ff000000418ff */
[C---:B------:R-:W-:Y:S08]  /*3c70*/  HMMA.16816.F32.BF16 R16, R60.reuse, R18, RZ ;  /* 0x000000123c10723c */ /* 0x040ff000000418ff */
[C---:B----4-:R-:W-:Y:S08]  /*3c80*/  HMMA.16816.F32.BF16 R64, R60.reuse, R4, RZ ;  /* 0x000000043c40723c */ /* 0x050ff000000418ff */
[----:B------:R-:W-:Y:S01]  /*3c90*/  HMMA.16816.F32.BF16 R60, R60, R6, RZ ;  /* 0x000000063c3c723c */ /* 0x000fe200000418ff */
[----:B------:R-:W2:Y:S07]  /*3ca0*/  LDSM.16.M88.4 R4, [R3+0x8800] ;  /* 0x008800000304783b */ /* 0x000eae0000000200 */
[C---:B------:R-:W-:Y:S08]  /*3cb0*/  HMMA.16816.F32.BF16 R36, R40.reuse, R52, R36 ;  /* 0x000000342824723c */ /* 0x040ff00000041824 */
[C---:B------:R-:W-:Y:S01]  /*3cc0*/  HMMA.16816.F32.BF16 R32, R40.reuse, R54, R32 ;  /* 0x000000362820723c */ /* 0x040fe20000041820 */
[----:B------:R-:W3:Y:S07]  /*3cd0*/  LDSM.16.M88.4 R52, [R3+0x9000] ;  /* 0x009000000334783b */ /* 0x000eee0000000200 */
[C---:B------:R-:W-:Y:S08]  /*3ce0*/  HMMA.16816.F32.BF16 R28, R40.reuse, R48, R28 ;  /* 0x00000030281c723c */ /* 0x040ff0000004181c */
[C---:B------:R-:W-:Y:S01]  /*3cf0*/  HMMA.16816.F32.BF16 R24, R40.reuse, R50, R24 ;  /* 0x000000322818723c */ /* 0x040fe20000041818 */
[----:B------:R-:W4:Y:S07]  /*3d00*/  LDSM.16.M88.4 R48, [R3+0x9800] ;  /* 0x009800000330783b */ /* 0x000f2e0000000200 */
[C---:B------:R-:W-:Y:S08]  /*3d10*/  HMMA.16816.F32.BF16 R20, R40.reuse, R56, R20 ;  /* 0x000000382814723c */ /* 0x040ff00000041814 */
[C---:B------:R-:W-:Y:S01]  /*3d20*/  HMMA.16816.F32.BF16 R16, R40.reuse, R58, R16 ;  /* 0x0000003a2810723c */ /* 0x040fe20000041810 */
[----:B------:R-:W-:Y:S07]  /*3d30*/  LDSM.16.M88.4 R56, [R82+UR5+0xb000] ;  /* 0x00b000055238783b */ /* 0x000fee0008000200 */
[C---:B------:R-:W-:Y:S08]  /*3d40*/  HMMA.16816.F32.BF16 R64, R40.reuse, R44, R64 ;  /* 0x0000002c2840723c */ /* 0x040ff00000041840 */
[----:B------:R-:W-:Y:S01]  /*3d50*/  HMMA.16816.F32.BF16 R60, R40, R46, R60 ;  /* 0x0000002e283c723c */ /* 0x000fe2000004183c */
[----:B------:R-:W-:Y:S04]  /*3d60*/  LDSM.16.M88.4 R40, [R79] ;  /* 0x000000004f28783b */ /* 0x000fe80000000200 */
[----:B------:R-:W-:Y:S03]  /*3d70*/  LDSM.16.M88.4 R44, [R0+0x8000] ;  /* 0x00800000002c783b */ /* 0x000fe60000000200 */
        /* <DEDUP_REMOVED lines=8> */
[----:B------:R-:W-:Y:S07]  /*3e00*/  LDSM.16.M88.4 R52, [R82+UR5+0xb800] ;  /* 0x00b800055234783b */ /* 0x000fee0008000200 */
[C---:B----4-:R-:W-:Y:S08]  /*3e10*/  HMMA.16816.F32.BF16 R64, R8.reuse, R48, R64 ;  /* 0x000000300840723c */ /* 0x050ff00000041840 */
[----:B------:R-:W-:Y:S01]  /*3e20*/  HMMA.16816.F32.BF16 R60, R8, R50, R60 ;  /* 0x00000032083c723c */ /* 0x000fe2000004183c */
[----:B------:R-:W-:Y:S04]  /*3e30*/  LDSM.16.M88.4 R8, [R84+0x2000] ;  /* 0x002000005408783b */ /* 0x000fe80000000200 */
[----:B------:R-:W3:Y:S03]  /*3e40*/  LDSM.16.M88.4 R48, [R82+UR5+0xa000] ;  /* 0x00a000055230783b */ /* 0x000ee60008000200 */
        /* <DEDUP_REMOVED lines=8> */
[----:B------:R-:W2:Y:S07]  /*3ed0*/  LDSM.16.M88.4 R44, [R77+0xa800] ;  /* 0x00a800004d2c783b */ /* 0x000eae0000000200 */
[C---:B------:R-:W-:Y:S08]  /*3ee0*/  HMMA.16816.F32.BF16 R64, R40.reuse, R72, R64 ;  /* 0x000000482840723c */ /* 0x040ff00000041840 */
[----:B------:R-:W-:Y:S01]  /*3ef0*/  HMMA.16816.F32.BF16 R60, R40, R74, R60 ;  /* 0x0000004a283c723c */ /* 0x000fe2000004183c */
[----:B------:R-:W4:Y:S04]  /*3f00*/  LDSM.16.M88.4 R40, [R77+0xb000] ;  /* 0x00b000004d28783b */ /* 0x000f280000000200 */
[----:B------:R-:W-:Y:S03]  /*3f10*/  LDSM.16.M88.4 R72, [R0+0xb800] ;  /* 0x00b800000048783b */ /* 0x000fe60000000200 */
[C---:B---3--:R-:W-:Y:S08]  /*3f20*/  HMMA.16816.F32.BF16 R36, R8.reuse, R48, R36 ;  /* 0x000000300824723c */ /* 0x048ff00000041824 */
[C---:B------:R-:W-:Y:S01]  /*3f30*/  HMMA.16816.F32.BF16 R32, R8.reuse, R50, R32 ;  /* 0x000000320820723c */ /* 0x040fe20000041820 */
[----:B------:R-:W3:Y:S07]  /*3f40*/  LDSM.16.M88.4 R48, [R77+0xb800] ;  /* 0x00b800004d30783b */ /* 0x000eee0000000200 */
[C---:B------:R-:W-:Y:S08]  /*3f50*/  HMMA.16816.F32.BF16 R28, R8.reuse, R68, R28 ;  /* 0x00000044081c723c */ /* 0x040ff0000004181c */
[C---:B------:R-:W-:Y:S01]  /*3f60*/  HMMA.16816.F32.BF16 R24, R8.reuse, R70, R24 ;  /* 0x000000460818723c */ /* 0x040fe20000041818 */
[----:B------:R-:W-:Y:S07]  /*3f70*/  LDSM.16.M88.4 R68, [R82+UR5+0xc800] ;  /* 0x00c800055244783b */ /* 0x000fee0008000200 */
[C---:B------:R-:W-:Y:S08]  /*3f80*/  HMMA.16816.F32.BF16 R20, R8.reuse, R56, R20 ;  /* 0x000000380814723c */ /* 0x040ff00000041814 */
[C---:B------:R-:W-:Y:S01]  /*3f90*/  HMMA.16816.F32.BF16 R16, R8.reuse, R58, R16 ;  /* 0x0000003a0810723c */ /* 0x040fe20000041810 */
[----:B------:R-:W-:Y:S07]  /*3fa0*/  LDSM.16.M88.4 R56, [R82+UR5+0xd000] ;  /* 0x00d000055238783b */ /* 0x000fee0008000200 */
[C---:B------:R-:W-:Y:S08]  /*3fb0*/  HMMA.16816.F32.BF16 R64, R8.reuse, R52, R64 ;  /* 0x000000340840723c */ /* 0x040ff00000041840 */
[----:B------:R-:W-:Y:S01]  /*3fc0*/  HMMA.16816.F32.BF16 R60, R8, R54, R60 ;  /* 0x00000036083c723c */ /* 0x000fe2000004183c */
[----:B------:R-:W-:Y:S04]  /*3fd0*/  LDSM.16.M88.4 R8, [R81+0x2000] ;  /* 0x002000005108783b */ /* 0x000fe80000000200 */
        /* <DEDUP_REMOVED lines=14> */
[C---:B-1----:R-:W-:Y:S08]  /*40c0*/  HMMA.16816.F32.BF16 R36, R8.reuse, R4, R36 ;  /* 0x000000040824723c */ /* 0x042ff00000041824 */
[C---:B------:R-:W-:Y:S01]  /*40d0*/  HMMA.16816.F32.BF16 R32, R8.reuse, R6, R32 ;  /* 0x000000060820723c */ /* 0x040fe20000041820 */
[----:B------:R-:W1:Y:S07]  /*40e0*/  LDSM.16.M88.4 R4, [R0+0xa800] ;  /* 0x00a800000004783b */ /* 0x000e6e0000000200 */
[C---:B------:R-:W-:Y:S08]  /*40f0*/  HMMA.16816.F32.BF16 R28, R8.reuse, R52, R28 ;  /* 0x00000034081c723c */ /* 0x040ff0000004181c */
[C---:B------:R-:W-:Y:S01]  /*4100*/  HMMA.16816.F32.BF16 R24, R8.reuse, R54, R24 ;  /* 0x000000360818723c */ /* 0x040fe20000041818 */
[----:B------:R-:W5:Y:S07]  /*4110*/  LDSM.16.M88.4 R52, [R0+0xb000] ;  /* 0x00b000000034783b */ /* 0x000f6e0000000200 */
[C---:B--2---:R-:W-:Y:S08]  /*4120*/  HMMA.16816.F32.BF16 R20, R8.reuse, R44, R20 ;  /* 0x0000002c0814723c */ /* 0x044ff00000041814 */
[C---:B------:R-:W-:Y:S01]  /*4130*/  HMMA.16816.F32.BF16 R16, R8.reuse, R46, R16 ;  /* 0x0000002e0810723c */ /* 0x040fe20000041810 */
[----:B------:R-:W-:Y:S07]  /*4140*/  LDSM.16.M88.4 R44, [R82+UR5+0xc000] ;  /* 0x00c00005522c783b */ /* 0x000fee0008000200 */
[C---:B----4-:R-:W-:Y:S08]  /*4150*/  HMMA.16816.F32.BF16 R64, R8.reuse, R40, R64 ;  /* 0x000000280840723c */ /* 0x050ff00000041840 */
[----:B------:R-:W-:Y:S01]  /*4160*/  HMMA.16816.F32.BF16 R60, R8, R42, R60 ;  /* 0x0000002a083c723c */ /* 0x000fe2000004183c */
[----:B------:R-:W2:Y:S04]  /*4170*/  LDSM.16.M88.4 R8, [R84+0x4000] ;  /* 0x004000005408783b */ /* 0x000ea80000000200 */
[----:B------:R-:W-:Y:S03]  /*4180*/  LDSM.16.M88.4 R40, [R80+0x4000] ;  /* 0x004000005028783b */ /* 0x000fe60000000200 */
[C---:B---3--:R-:W-:Y:S08]  /*4190*/  HMMA.16816.F32.BF16 R36, R48.reuse, R12, R36 ;  /* 0x0000000c3024723c */ /* 0x048ff00000041824 */
[C---:B------:R-:W-:Y:S01]  /*41a0*/  HMMA.16816.F32.BF16 R32, R48.reuse, R14, R32 ;  /* 0x0000000e3020723c */ /* 0x040fe20000041820 */
[----:B------:R-:W3:Y:S07]  /*41b0*/  LDSM.16.M88.4 R12, [R82+UR5+0xd800] ;  /* 0x00d80005520c783b */ /* 0x000eee0008000200 */
[C---:B-1----:R-:W-:Y:S08]  /*41c0*/  HMMA.16816.F32.BF16 R28, R48.reuse, R4, R28 ;  /* 0x00000004301c723c */ /* 0x042ff0000004181c */
[C---:B------:R-:W-:Y:S01]  /*41d0*/  HMMA.16816.F32.BF16 R24, R48.reuse, R6, R24 ;  /* 0x000000063018723c */ /* 0x040fe20000041818 */
[----:B------:R-:W1:Y:S07]  /*41e0*/  LDSM.16.M88.4 R4, [R77+0xc000] ;  /* 0x00c000004d04783b */ /* 0x000e6e0000000200 */
[C---:B-----5:R-:W-:Y:S08]  /*41f0*/  HMMA.16816.F32.BF16 R20, R48.reuse, R52, R20 ;  /* 0x000000343014723c */ /* 0x060ff00000041814 */
[C---:B------:R-:W-:Y:S01]  /*4200*/  HMMA.16816.F32.BF16 R16, R48.reuse, R54, R16 ;  /* 0x000000363010723c */ /* 0x040fe20000041810 */
[----:B------:R-:W4:Y:S07]  /*4210*/  LDSM.16.M88.4 R52, [R77+0xc800] ;  /* 0x00c800004d34783b */ /* 0x000f2e0000000200 */
[C---:B------:R-:W-:Y:S08]  /*4220*/  HMMA.16816.F32.BF16 R64, R48.reuse, R72, R64 ;  /* 0x000000483040723c */ /* 0x040ff00000041840 */
[----:B------:R-:W-:Y:S01]  /*4230*/  HMMA.16816.F32.BF16 R60, R48, R74, R60 ;  /* 0x0000004a303c723c */ /* 0x000fe2000004183c */
[----:B------:R-:W5:Y:S04]  /*4240*/  LDSM.16.M88.4 R48, [R77+0xd000] ;  /* 0x00d000004d30783b */ /* 0x000f680000000200 */
[----:B------:R-:W-:Y:S03]  /*4250*/  LDSM.16.M88.4 R72, [R81+0x4000] ;  /* 0x004000005148783b */ /* 0x000fe60000000200 */
[C---:B--2---:R-:W-:Y:S08]  /*4260*/  HMMA.16816.F32.BF16 R36, R8.reuse, R44, R36 ;  /* 0x0000002c0824723c */ /* 0x044ff00000041824 */
[C---:B------:R-:W-:Y:S01]  /*4270*/  HMMA.16816.F32.BF16 R32, R8.reuse, R46, R32 ;  /* 0x0000002e0820723c */ /* 0x040fe20000041820 */
[----:B------:R-:W2:Y:S07]  /*4280*/  LDSM.16.M88.4 R44, [R77+0xd800] ;  /* 0x00d800004d2c783b */ /* 0x000eae0000000200 */
[C---:B------:R-:W-:Y:S08]  /*4290*/  HMMA.16816.F32.BF16 R28, R8.reuse, R68, R28 ;  /* 0x00000044081c723c */ /* 0x040ff0000004181c */
[C---:B------:R-:W-:Y:S01]  /*42a0*/  HMMA.16816.F32.BF16 R24, R8.reuse, R70, R24 ;  /* 0x000000460818723c */ /* 0x040fe20000041818 */
[----:B------:R-:W-:Y:S07]  /*42b0*/  LDSM.16.M88.4 R68, [R3+0xd800] ;  /* 0x00d800000344783b */ /* 0x000fee0000000200 */
[C---:B------:R-:W-:Y:S08]  /*42c0*/  HMMA.16816.F32.BF16 R20, R8.reuse, R56, R20 ;  /* 0x000000380814723c */ /* 0x040ff00000041814 */
[C---:B------:R-:W-:Y:S01]  /*42d0*/  HMMA.16816.F32.BF16 R16, R8.reuse, R58, R16 ;  /* 0x0000003a0810723c */ /* 0x040fe20000041810 */
[----:B------:R-:W-:Y:S07]  /*42e0*/  LDSM.16.M88.4 R56, [R79+0x4000] ;  /* 0x004000004f38783b */ /* 0x000fee0000000200 */
[C---:B---3--:R-:W-:Y:S08]  /*42f0*/  HMMA.16816.F32.BF16 R64, R8.reuse, R12, R64 ;  /* 0x0000000c0840723c */ /* 0x048ff00000041840 */
[----:B------:R-:W-:Y:S01]  /*4300*/  HMMA.16816.F32.BF16 R60, R8, R14, R60 ;  /* 0x0000000e083c723c */ /* 0x000fe2000004183c */
[----:B------:R-:W3:Y:S04]  /*4310*/  LDSM.16.M88.4 R12, [R3+0xc000] ;  /* 0x00c00000030c783b */ /* 0x000ee80000000200 */
[----:B------:R-:W3:Y:S03]  /*4320*/  LDSM.16.M88.4 R8, [R3+0xc800] ;  /* 0x00c800000308783b */ /* 0x000ee60000000200 */
[C---:B-1----:R-:W-:Y:S08]  /*4330*/  HMMA.16816.F32.BF16 R36, R40.reuse, R4, R36 ;  /* 0x000000042824723c */ /* 0x042ff00000041824 */
[C---:B------:R-:W-:Y:S01]  /*4340*/  HMMA.16816.F32.BF16 R32, R40.reuse, R6, R32 ;  /* 0x000000062820723c */ /* 0x040fe20000041820 */
[----:B------:R-:W1:Y:S07]  /*4350*/  LDSM.16.M88.4 R4, [R3+0xd000] ;  /* 0x00d000000304783b */ /* 0x000e6e0000000200 */
[C---:B----4-:R-:W-:Y:S08]  /*4360*/  HMMA.16816.F32.BF16 R28, R40.reuse, R52, R28 ;  /* 0x00000034281c723c */ /* 0x050ff0000004181c */
[C---:B------:R-:W-:Y:S01]  /*4370*/  HMMA.16816.F32.BF16 R24, R40.reuse, R54, R24 ;  /* 0x000000362818723c */ /* 0x040fe20000041818 */
[----:B------:R-:W4:Y:S07]  /*4380*/  LDSM.16.M88.4 R52, [R0+0xc000] ;  /* 0x00c000000034783b */ /* 0x000f2e0000000200 */
[C---:B-----5:R-:W-:Y:S08]  /*4390*/  HMMA.16816.F32.BF16 R20, R40.reuse, R48, R20 ;  /* 0x000000302814723c */ /* 0x060ff00000041814 */
[C---:B------:R-:W-:Y:S01]  /*43a0*/  HMMA.16816.F32.BF16 R16, R40.reuse, R50, R16 ;  /* 0x000000322810723c */ /* 0x040fe20000041810 */
[----:B------:R-:W5:Y:S07]  /*43b0*/  LDSM.16.M88.4 R48, [R0+0xc800] ;  /* 0x00c800000030783b */ /* 0x000f6e0000000200 */
[C---:B--2---:R-:W-:Y:S08]  /*43c0*/  HMMA.16816.F32.BF16 R64, R40.reuse, R44, R64 ;  /* 0x0000002c2840723c */ /* 0x044ff00000041840 */
[----:B------:R-:W-:Y:S01]  /*43d0*/  HMMA.16816.F32.BF16 R60, R40, R46, R60 ;  /* 0x0000002e283c723c */ /* 0x000fe2000004183c */
[----:B------:R-:W2:Y:S04]  /*43e0*/  LDSM.16.M88.4 R40, [R0+0xd800] ;  /* 0x00d800000028783b */ /* 0x000ea80000000200 */
[----:B------:R-:W2:Y:S03]  /*43f0*/  LDSM.16.M88.4 R44, [R0+0xd000] ;  /* 0x00d00000002c783b */ /* 0x000ea60000000200 */
[C---:B---3--:R-:W-:Y:S08]  /*4400*/  HMMA.16816.F32.BF16 R36, R72.reuse, R12, R36 ;  /* 0x0000000c4824723c */ /* 0x048ff00000041824 */
[C---:B------:R-:W-:Y:S01]  /*4410*/  HMMA.16816.F32.BF16 R32, R72.reuse, R14, R32 ;  /* 0x0000000e4820723c */ /* 0x040fe20000041820 */
[----:B------:R-:W-:Y:S07]  /*4420*/  LDSM.16.M88.4 R12, [R84+0x6000] ;  /* 0x00600000540c783b */ /* 0x000fee0000000200 */
[C---:B------:R-:W-:Y:S08]  /*4430*/  HMMA.16816.F32.BF16 R28, R72.reuse, R8, R28 ;  /* 0x00000008481c723c */ /* 0x040ff0000004181c */
[C---:B------:R-:W-:Y:S01]  /*4440*/  HMMA.16816.F32.BF16 R24, R72.reuse, R10, R24 ;  /* 0x0000000a4818723c */ /* 0x040fe20000041818 */
[----:B------:R-:W3:Y:S07]  /*4450*/  LDSM.16.M88.4 R8, [R82+UR5+0xe000] ;  /* 0x00e000055208783b */ /* 0x000eee0008000200 */
[C---:B-1----:R-:W-:Y:S08]  /*4460*/  HMMA.16816.F32.BF16 R20, R72.reuse, R4, R20 ;  /* 0x000000044814723c */ /* 0x042ff00000041814 */
[C---:B------:R-:W-:Y:S01]  /*4470*/  HMMA.16816.F32.BF16 R16, R72.reuse, R6, R16 ;  /* 0x000000064810723c */ /* 0x040fe20000041810 */
[----:B------:R-:W1:Y:S07]  /*4480*/  LDSM.16.M88.4 R4, [R82+UR5+0xe800] ;  /* 0x00e800055204783b */ /* 0x000e6e0008000200 */
[C---:B------:R-:W-:Y:S08]  /*4490*/  HMMA.16816.F32.BF16 R64, R72.reuse, R68, R64 ;  /* 0x000000444840723c */ /* 0x040ff00000041840 */
[----:B------:R-:W-:Y:S01]  /*44a0*/  HMMA.16816.F32.BF16 R60, R72, R70, R60 ;  /* 0x00000046483c723c */ /* 0x000fe2000004183c */
[----:B------:R-:W-:Y:S04]  /*44b0*/  LDSM.16.M88.4 R72, [R80+0x6000] ;  /* 0x006000005048783b */ /* 0x000fe80000000200 */
[----:B------:R-:W-:Y:S03]  /*44c0*/  LDSM.16.M88.4 R68, [R77+0xe000] ;  /* 0x00e000004d44783b */ /* 0x000fe60000000200 */
[C---:B----4-:R-:W-:Y:S08]  /*44d0*/  HMMA.16816.F32.BF16 R36, R56.reuse, R52, R36 ;  /* 0x000000343824723c */ /* 0x050ff00000041824 */
[C---:B------:R-:W-:Y:S01]  /*44e0*/  HMMA.16816.F32.BF16 R32, R56.reuse, R54, R32 ;  /* 0x000000363820723c */ /* 0x040fe20000041820 */
[----:B------:R-:W-:Y:S07]  /*44f0*/  LDSM.16.M88.4 R52, [R82+UR5+0xf800] ;  /* 0x00f800055234783b */ /* 0x000fee0008000200 */
[C---:B-----5:R-:W-:Y:S08]  /*4500*/  HMMA.16816.F32.BF16 R28, R56.reuse, R48, R28 ;  /* 0x00000030381c723c */ /* 0x060ff0000004181c */
[C---:B------:R-:W-:Y:S01]  /*4510*/  HMMA.16816.F32.BF16 R24, R56.reuse, R50, R24 ;  /* 0x000000323818723c */ /* 0x040fe20000041818 */
[----:B------:R-:W4:Y:S07]  /*4520*/  LDSM.16.M88.4 R48, [R82+UR5+0xf000] ;  /* 0x00f000055230783b */ /* 0x000f2e0008000200 */
[C---:B--2---:R-:W-:Y:S08]  /*4530*/  HMMA.16816.F32.BF16 R64, R56.reuse, R40, R64 ;  /* 0x000000283840723c */ /* 0x044ff00000041840 */
        /* <DEDUP_REMOVED lines=9> */
[C---:B-1----:R-:W-:Y:S08]  /*45d0*/  HMMA.16816.F32.BF16 R28, R12.reuse, R4, R28 ;  /* 0x000000040c1c723c */ /* 0x042ff0000004181c */
[C---:B------:R-:W-:Y:S01]  /*45e0*/  HMMA.16816.F32.BF16 R24, R12.reuse, R6, R24 ;  /* 0x000000060c18723c */ /* 0x040fe20000041818 */
[----:B------:R-:W1:Y:S07]  /*45f0*/  LDSM.16.M88.4 R4, [R77+0xf800] ;  /* 0x00f800004d04783b */ /* 0x000e6e0000000200 */
[C---:B----4-:R-:W-:Y:S08]  /*4600*/  HMMA.16816.F32.BF16 R20, R12.reuse, R48, R20 ;  /* 0x000000300c14723c */ /* 0x050ff00000041814 */
[C---:B------:R-:W-:Y:S01]  /*4610*/  HMMA.16816.F32.BF16 R16, R12.reuse, R50, R16 ;  /* 0x000000320c10723c */ /* 0x040fe20000041810 */
[----:B------:R-:W-:Y:S07]  /*4620*/  LDSM.16.M88.4 R48, [R3+0xe800] ;  /* 0x00e800000330783b */ /* 0x000fee0000000200 */
[C---:B------:R-:W-:Y:S08]  /*4630*/  HMMA.16816.F32.BF16 R64, R12.reuse, R52, R64 ;  /* 0x000000340c40723c */ /* 0x040ff00000041840 */
[----:B------:R-:W-:Y:S01]  /*4640*/  HMMA.16816.F32.BF16 R60, R12, R54, R60 ;  /* 0x000000360c3c723c */ /* 0x000fe2000004183c */
[----:B------:R-:W4:Y:S04]  /*4650*/  LDSM.16.M88.4 R12, [R3+0xe000] ;  /* 0x00e00000030c783b */ /* 0x000f280000000200 */
[----:B------:R-:W-:Y:S03]  /*4660*/  LDSM.16.M88.4 R52, [R79+0x6000] ;  /* 0x006000004f34783b */ /* 0x000fe60000000200 */
[C---:B--2---:R-:W-:Y:S08]  /*4670*/  HMMA.16816.F32.BF16 R28, R72.reuse, R40, R28 ;  /* 0x00000028481c723c */ /* 0x044ff0000004181c */
[C---:B------:R-:W-:Y:S01]  /*4680*/  HMMA.16816.F32.BF16 R24, R72.reuse, R42, R24 ;  /* 0x0000002a4818723c */ /* 0x040fe20000041818 */
[----:B------:R-:W2:Y:S07]  /*4690*/  LDSM.16.M88.4 R40, [R3+0xf000] ;  /* 0x00f000000328783b */ /* 0x000eae0000000200 */
[C---:B------:R-:W-:Y:S08]  /*46a0*/  HMMA.16816.F32.BF16 R36, R72.reuse, R68, R36 ;  /* 0x000000444824723c */ /* 0x040ff00000041824 */
[C---:B------:R-:W-:Y:S01]  /*46b0*/  HMMA.16816.F32.BF16 R32, R72.reuse, R70, R32 ;  /* 0x000000464820723c */ /* 0x040fe20000041820 */
[----:B------:R-:W-:Y:S07]  /*46c0*/  LDSM.16.M88.4 R68, [R0+0xe000] ;  /* 0x00e000000044783b */ /* 0x000fee0000000200 */
[C---:B---3--:R-:W-:Y:S08]  /*46d0*/  HMMA.16816.F32.BF16 R20, R72.reuse, R8, R20 ;  /* 0x000000084814723c */ /* 0x048ff00000041814 */
[C---:B------:R-:W-:Y:S01]  /*46e0*/  HMMA.16816.F32.BF16 R16, R72.reuse, R10, R16 ;  /* 0x0000000a4810723c */ /* 0x040fe20000041810 */
[----:B------:R-:W3:Y:S07]  /*46f0*/  LDSM.16.M88.4 R8, [R3+0xf800] ;  /* 0x00f800000308783b */ /* 0x000eee0000000200 */
[C---:B-1----:R-:W-:Y:S08]  /*4700*/  HMMA.16816.F32.BF16 R64, R72.reuse, R4, R64 ;  /* 0x000000044840723c */ /* 0x042ff00000041840 */
[----:B------:R-:W-:Y:S01]  /*4710*/  HMMA.16816.F32.BF16 R60, R72, R6, R60 ;  /* 0x00000006483c723c */ /* 0x000fe2000004183c */
[----:B------:R-:W1:Y:S07]  /*4720*/  LDSM.16.M88.4 R4, [R0+0xf000] ;  /* 0x00f000000004783b */ /* 0x000e6e0000000200 */
[C---:B----4-:R-:W-:Y:S08]  /*4730*/  HMMA.16816.F32.BF16 R36, R44.reuse, R12, R36 ;  /* 0x0000000c2c24723c */ /* 0x050ff00000041824 */
[----:B------:R-:W-:Y:S01]  /*4740*/  HMMA.16816.F32.BF16 R32, R44, R14, R32 ;  /* 0x0000000e2c20723c */ /* 0x000fe20000041820 */
[----:B------:R4:W5:Y:S01]  /*4750*/  LDSM.16.M88.4 R12, [R0+0xf800] ;  /* 0x00f80000000c783b */ /* 0x0009620000000200 */
[----:B------:R-:W-:-:S06]  /*4760*/  DEPBAR.LE SB0, 0x0 ;  /* 0x000080000000791a */ /* 0x000fcc0000000000 */
[C---:B--2---:R-:W-:Y:S08]  /*4770*/  HMMA.16816.F32.BF16 R20, R44.reuse, R40, R20 ;  /* 0x000000282c14723c */ /* 0x044ff00000041814 */
[C---:B------:R-:W-:Y:S08]  /*4780*/  HMMA.16816.F32.BF16 R28, R44.reuse, R48, R28 ;  /* 0x000000302c1c723c */ /* 0x040ff0000004181c */
[----:B------:R-:W-:Y:S01]  /*4790*/  HMMA.16816.F32.BF16 R24, R44, R50, R24 ;  /* 0x000000322c18723c */ /* 0x000fe20000041818 */
[----:B----4-:R-:W-:-:S07]  /*47a0*/  SHF.R.U32.HI R0, RZ, 0x2, R216 ;  /* 0x00000002ff007819 */ /* 0x010fce00000116d8 */
[C---:B---3--:R-:W-:Y:S08]  /*47b0*/  HMMA.16816.F32.BF16 R64, R44.reuse, R8, R64 ;  /* 0x000000082c40723c */ /* 0x048ff00000041840 */
[C---:B------:R-:W-:Y:S08]  /*47c0*/  HMMA.16816.F32.BF16 R60, R44.reuse, R10, R60 ;  /* 0x0000000a2c3c723c */ /* 0x040ff0000004183c */
[----:B------:R-:W-:Y:S08]  /*47d0*/  HMMA.16816.F32.BF16 R16, R44, R42, R16 ;  /* 0x0000002a2c10723c */ /* 0x000ff00000041810 */
[----:B-1----:R-:W-:Y:S01]  /*47e0*/  HMMA.16816.F32.BF16 R20, R52, R4, R20 ;  /* 0x000000043414723c */ /* 0x002fe20000041814 */
[----:B------:R-:W-:Y:S01]  /*47f0*/  LOP3.LUT R4, R0, 0x7, RZ, 0xc0, !PT ;  /* 0x0000000700047812 */ /* 0x000fe200078ec0ff */
[----:B------:R-:W-:-:S03]  /*4800*/  IMAD.SHL.U32 R0, R216, 0x2, RZ ;  /* 0x00000002d8007824 */ /* 0x000fc600078e00ff */
[----:B------:R-:W-:Y:S01]  /*4810*/  IADD3 R83, PT, PT, R4, UR23, R83 ;  /* 0x0000001704537c10 */ /* 0x000fe2000fffe053 */
[----:B------:R-:W-:Y:S01]  /*4820*/  IMAD.U32 R4, RZ, RZ, UR22 ;  /* 0x00000016ff047e24 */ /* 0x000fe2000f8e00ff */
[----:B------:R-:W-:Y:S01]  /*4830*/  LOP3.LUT R0, R0, 0x6, RZ, 0xc0, !PT ;  /* 0x0000000600007812 */ /* 0x000fe200078ec0ff */
[----:B------:R-:W-:Y:S03]  /*4840*/  HMMA.16816.F32.BF16 R36, R52, R68, R36 ;  /* 0x000000443424723c */ /* 0x000fe60000041824 */
[----:B------:R-:W-:-:S05]  /*4850*/  LOP3.LUT R3, R0, UR16, RZ, 0xfc, !PT ;  /* 0x0000001000037c12 */ /* 0x000fca000f8efcff */
[----:B------:R-:W-:Y:S01]  /*4860*/  HMMA.16816.F32.BF16 R32, R52, R70, R32 ;  /* 0x000000463420723c */ /* 0x000fe20000041820 */
[----:B------:R-:W-:-:S07]  /*4870*/  VIADD R5, R3, 0x8 ;  /* 0x0000000803057836 */ /* 0x000fce0000000000 */
[C---:B------:R-:W-:Y:S08]  /*4880*/  HMMA.16816.F32.BF16 R28, R52.reuse, R56, R28 ;  /* 0x00000038341c723c */ /* 0x040ff0000004181c */
[C---:B------:R-:W-:Y:S08]  /*4890*/  HMMA.16816.F32.BF16 R24, R52.reuse, R58, R24 ;  /* 0x0000003a3418723c */ /* 0x040ff00000041818 */
[C---:B-----5:R-:W-:Y:S08]  /*48a0*/  HMMA.16816.F32.BF16 R64, R52.reuse, R12, R64 ;  /* 0x0000000c3440723c */ /* 0x060ff00000041840 */
[C---:B------:R-:W-:Y:S08]  /*48b0*/  HMMA.16816.F32.BF16 R60, R52.reuse, R14, R60 ;  /* 0x0000000e343c723c */ /* 0x040ff0000004183c */
[----:B------:R-:W-:Y:S01]  /*48c0*/  HMMA.16816.F32.BF16 R16, R52, R6, R16 ;  /* 0x000000063410723c */ /* 0x000fe20000041810 */
[----:B------:R-:W-:Y:S01]  /*48d0*/  IMAD.U32 R6, RZ, RZ, UR21 ;  /* 0x00000015ff067e24 */ /* 0x000fe2000f8e00ff */
[----:B------:R-:W-:-:S04]  /*48e0*/  IADD3 R7, PT, PT, R3, 0x1, RZ ;  /* 0x0000000103077810 */ /* 0x000fc80007ffe0ff */
[C---:B------:R-:W-:Y:S02]  /*48f0*/  IADD3 R233, PT, PT, R83.reuse, UR26, -R6 ;  /* 0x0000001a53e97c10 */ /* 0x040fe4000fffe806 */
[----:B------:R-:W-:Y:S01]  /*4900*/  IADD3 R83, PT, PT, R83, 0x1, R4 ;  /* 0x0000000153537810 */ /* 0x000fe20007ffe004 */
[----:B------:R-:W-:Y:S01]  /*4910*/  BAR.SYNC.DEFER_BLOCKING 0x0 ;  /* 0x0000000000007b1d */ /* 0x000fe20000010000 */
[C---:B------:R-:W-:Y:S01]  /*4920*/  ISETP.GT.AND P6, PT, R233.reuse, R7, PT ;  /* 0x00000007e900720c */ /* 0x040fe20003fc4270 */
[----:B------:R-:W-:Y:S01]  /*4930*/  VIADD R48, R233, 0x8 ;  /* 0x00000008e9307836 */ /* 0x000fe20000000000 */
[C---:B------:R-:W-:Y:S02]  /*4940*/  VIADDMNMX R228, R83.reuse, 0x8, R228, PT ;  /* 0x0000000853e47846 */ /* 0x040fe400038001e4 */
[----:B------:R-:W-:Y:S01]  /*4950*/  VIMNMX R232, PT, PT, R83, UR26, PT ;  /* 0x0000001a53e87c48 */ /* 0x000fe2000bfe0100 */
[----:B------:R-:W-:Y:S08]  /*4960*/  BRA.U !UP0, `(.L_x_243) ;  /* 0x0000000508c47547 */ /* 0x000ff0000b800000 */
[----:B------:R-:W-:-:S04]  /*4970*/  UIADD3 UR4, UPT, UPT, UR20, -0x2, URZ ;  /* 0xfffffffe14047890 */ /* 0x000fc8000fffe0ff */
        /* <DEDUP_REMOVED lines=12> */
[-C--:B------:R-:W-:Y:S01]  /*4a40*/  LEA R10, P0, R4, R237.reuse, 0x1 ;  /* 0x000000ed040a7211 */ /* 0x080fe200078008ff */
[----:B------:R-:W-:Y:S01]  /*4a50*/  IMAD.U32 R9, RZ, RZ, UR6 ;  /* 0x00000006ff097e24 */ /* 0x000fe2000f8e00ff */
[----:B------:R-:W-:Y:S01]  /*4a60*/  UIADD3.X UR12, UPT, UPT, UR29, UR6, URZ, UP0, !UPT ;  /* 0x000000061d0c7290 */ /* 0x000fe200087fe4ff */
[----:B------:R-:W-:Y:S01]  /*4a70*/  IMAD.U32 R6, RZ, RZ, UR15 ;  /* 0x0000000fff067e24 */ /* 0x000fe2000f8e00ff */
[-C--:B------:R-:W-:Y:S01]  /*4a80*/  LEA.HI.X R13, R8, R236.reuse, R11, 0x1, P1 ;  /* 0x000000ec080d7211 */ /* 0x080fe200008f0c0b */
[----:B------:R-:W-:Y:S01]  /*4a90*/  ULEA UR7, UP0, UR10, UR7, 0x5 ;  /* 0x000000070a077291 */ /* 0x000fe2000f8028ff */
[----:B------:R-:W-:Y:S02]  /*4aa0*/  LEA.HI.X R11, R4, R236, R9, 0x1, P0 ;  /* 0x000000ec040b7211 */ /* 0x000fe400000f0c09 */
        /* <DEDUP_REMOVED lines=93> */
.L_x_243:
[C---:B------:R-:W-:Y:S01]  /*5080*/  ISETP.GT.AND P1, PT, R48.reuse, R7, PT ;  /* 0x000000073000720c */ /* 0x040fe20003f24270 */
[----:B-1----:R-:W-:Y:S01]  /*5090*/  VIADD R9, R3, 0x9 ;  /* 0x0000000903097836 */ /* 0x002fe20000000000 */
[----:B------:R-:W-:Y:S01]  /*50a0*/  ISETP.GE.AND P2, PT, R7, R232, PT ;  /* 0x000000e80700720c */ /* 0x000fe20003f46270 */
[----:B------:R-:W-:Y:S01]  /*50b0*/  VIADD R13, R3, 0x28 ;  /* 0x00000028030d7836 */ /* 0x000fe20000000000 */
[----:B------:R-:W-:Y:S01]  /*50c0*/  ISETP.GE.AND P0, PT, R7, R228, PT ;  /* 0x000000e40700720c */ /* 0x000fe20003f06270 */
[----:B------:R-:W-:Y:S01]  /*50d0*/  VIADD R7, R3, 0x10 ;  /* 0x0000001003077836 */ /* 0x000fe20000000000 */
[----:B------:R-:W-:Y:S01]  /*50e0*/  FSEL R37, R37, -INF , !P6 ;  /* 0xff80000025257808 */ /* 0x000fe20007000000 */
[----:B------:R-:W-:Y:S01]  /*50f0*/  VIADD R11, R3, 0x29 ;  /* 0x00000029030b7836 */ /* 0x000fe20000000000 */
[-C--:B------:R-:W-:Y:S01]  /*5100*/  ISETP.GT.AND P6, PT, R233, R5.reuse, PT ;  /* 0x00000005e900720c */ /* 0x080fe20003fc4270 */
[----:B------:R-:W1:Y:S01]  /*5110*/  LDCU UR12, c[0x0][0x45c] ;  /* 0x00008b80ff0c77ac */ /* 0x000e620008000800 */
[----:B------:R-:W-:-:S02]  /*5120*/  ISETP.GT.AND P3, PT, R48, R5, PT ;  /* 0x000000053000720c */ /* 0x000fc40003f64270 */
[----:B------:R-:W-:Y:S01]  /*5130*/  FSEL R39, R39, -INF , !P1 ;  /* 0xff80000027277808 */ /* 0x000fe20004800000 */
[----:B------:R-:W-:Y:S01]  /*5140*/  UISETP.GT.U32.AND UP0, UPT, UR13, UR18, UPT ;  /* 0x000000120d00728c */ /* 0x000fe2000bf04070 */
[----:B------:R-:W-:Y:S02]  /*5150*/  FSEL R44, R37, -INF , !P2 ;  /* 0xff800000252c7808 */ /* 0x000fe40005000000 */
[C---:B------:R-:W-:Y:S02]  /*5160*/  ISETP.GE.AND P4, PT, R5.reuse, R232, PT ;  /* 0x000000e80500720c */ /* 0x040fe40003f86270 */
[----:B------:R-:W-:Y:S01]  /*5170*/  ISETP.GE.AND P2, PT, R5, R228, PT ;  /* 0x000000e40500720c */ /* 0x000fe20003f46270 */
[----:B------:R-:W-:Y:S01]  /*5180*/  VIADD R5, R3, 0x11 ;  /* 0x0000001103057836 */ /* 0x000fe20000000000 */
[----:B------:R-:W-:Y:S02]  /*5190*/  ISETP.GT.AND P1, PT, R233, R9, PT ;  /* 0x00000009e900720c */ /* 0x000fe40003f24270 */
[----:B------:R-:W-:-:S02]  /*51a0*/  FSEL R32, R32, -INF , !P6 ;  /* 0xff80000020207808 */ /* 0x000fc40007000000 */
[----:B------:R-:W-:Y:S02]  /*51b0*/  FSEL R40, R39, -INF , !P0 ;  /* 0xff80000027287808 */ /* 0x000fe40004000000 */
[----:B------:R-:W-:Y:S02]  /*51c0*/  FSEL R34, R34, -INF , !P3 ;  /* 0xff80000022227808 */ /* 0x000fe40005800000 */
[----:B------:R-:W-:Y:S02]  /*51d0*/  ISETP.GT.AND P0, PT, R48, R9, PT ;  /* 0x000000093000720c */ /* 0x000fe40003f04270 */
[----:B------:R-:W-:Y:S02]  /*51e0*/  ISETP.GT.AND P3, PT, R233, R7, PT ;  /* 0x00000007e900720c */ /* 0x000fe40003f64270 */
[----:B------:R-:W-:Y:S02]  /*51f0*/  ISETP.GE.AND P6, PT, R9, R232, PT ;  /* 0x000000e80900720c */ /* 0x000fe40003fc6270 */
[----:B------:R-:W-:-:S02]  /*5200*/  FSEL R42, R32, -INF , !P4 ;  /* 0xff800000202a7808 */ /* 0x000fc40006000000 */
[----:B------:R-:W-:Y:S02]  /*5210*/  FSEL R33, R33, -INF , !P1 ;  /* 0xff80000021217808 */ /* 0x000fe40004800000 */
[----:B------:R-:W-:Y:S02]  /*5220*/  FSEL R34, R34, -INF , !P2 ;  /* 0xff80000022227808 */ /* 0x000fe40005000000 */
[----:B------:R-:W-:Y:S01]  /*5230*/  ISETP.GE.AND P4, PT, R9, R228, PT ;  /* 0x000000e40900720c */ /* 0x000fe20003f86270 */
[----:B------:R-:W-:Y:S01]  /*5240*/  VIADD R9, R3, 0x30 ;  /* 0x0000003003097836 */ /* 0x000fe20000000000 */
[----:B------:R-:W-:Y:S02]  /*5250*/  ISETP.GE.AND P2, PT, R7, R232, PT ;  /* 0x000000e80700720c */ /* 0x000fe40003f46270 */
[----:B------:R-:W-:Y:S02]  /*5260*/  FSEL R32, R35, -INF , !P0 ;  /* 0xff80000023207808 */ /* 0x000fe40004000000 */
[----:B------:R-:W-:-:S02]  /*5270*/  FSEL R28, R28, -INF , !P3 ;  /* 0xff8000001c1c7808 */ /* 0x000fc40005800000 */
[----:B------:R-:W-:Y:S02]  /*5280*/  FSEL R46, R33, -INF , !P6 ;  /* 0xff800000212e7808 */ /* 0x000fe40007000000 */
[----:B------:R-:W-:Y:S02]  /*5290*/  ISETP.GT.AND P1, PT, R48, R7, PT ;  /* 0x000000073000720c */ /* 0x000fe40003f24270 */
[----:B------:R-:W-:Y:S01]  /*52a0*/  ISETP.GE.AND P6, PT, R7, R228, PT ;  /* 0x000000e40700720c */ /* 0x000fe20003fc6270 */
[----:B------:R-:W-:Y:S01]  /*52b0*/  VIADD R7, R3, 0x18 ;  /* 0x0000001803077836 */ /* 0x000fe20000000000 */
[----:B------:R-:W-:Y:S02]  /*52c0*/  FSEL R32, R32, -INF , !P4 ;  /* 0xff80000020207808 */ /* 0x000fe40006000000 */
[----:B------:R-:W-:Y:S02]  /*52d0*/  FSEL R28, R28, -INF , !P2 ;  /* 0xff8000001c1c7808 */ /* 0x000fe40005000000 */
[----:B------:R-:W-:-:S02]  /*52e0*/  ISETP.GT.AND P0, PT, R233, R5, PT ;  /* 0x00000005e900720c */ /* 0x000fc40003f04270 */
[C---:B------:R-:W-:Y:S02]  /*52f0*/  ISETP.GE.AND P4, PT, R5.reuse, R232, PT ;  /* 0x000000e80500720c */ /* 0x040fe40003f86270 */
[----:B------:R-:W-:Y:S02]  /*5300*/  ISETP.GT.AND P3, PT, R48, R5, PT ;  /* 0x000000053000720c */ /* 0x000fe40003f64270 */
[----:B------:R-:W-:Y:S01]  /*5310*/  ISETP.GE.AND P2, PT, R5, R228, PT ;  /* 0x000000e40500720c */ /* 0x000fe20003f46270 */
[----:B------:R-:W-:Y:S01]  /*5320*/  VIADD R5, R3, 0x19 ;  /* 0x0000001903057836 */ /* 0x000fe20000000000 */
[----:B------:R-:W-:Y:S02]  /*5330*/  FSEL R8, R30, -INF , !P1 ;  /* 0xff8000001e087808 */ /* 0x000fe40004800000 */
[----:B------:R-:W-:Y:S02]  /*5340*/  FSEL R6, R29, -INF , !P0 ;  /* 0xff8000001d067808 */ /* 0x000fe40004000000 */
[----:B------:R-:W-:-:S02]  /*5350*/  ISETP.GT.AND P1, PT, R233, R7, PT ;  /* 0x00000007e900720c */ /* 0x000fc40003f24270 */
[----:B------:R-:W-:Y:S02]  /*5360*/  FSEL R31, R31, -INF , !P3 ;  /* 0xff8000001f1f7808 */ /* 0x000fe40005800000 */
[----:B------:R-:W-:Y:S02]  /*5370*/  ISETP.GT.AND P0, PT, R48, R7, PT ;  /* 0x000000073000720c */ /* 0x000fe40003f04270 */
[----:B------:R-:W-:Y:S02]  /*5380*/  ISETP.GT.AND P3, PT, R233, R5, PT ;  /* 0x00000005e900720c */ /* 0x000fe40003f64270 */
[----:B------:R-:W-:Y:S02]  /*5390*/  FSEL R8, R8, -INF , !P6 ;  /* 0xff80000008087808 */ /* 0x000fe40007000000 */
[----:B------:R-:W-:Y:S02]  /*53a0*/  FSEL R6, R6, -INF , !P4 ;  /* 0xff80000006067808 */ /* 0x000fe40006000000 */
[----:B------:R-:W-:-:S02]  /*53b0*/  ISETP.GE.AND P6, PT, R7, R232, PT ;  /* 0x000000e80700720c */ /* 0x000fc40003fc6270 */
[----:B------:R-:W-:Y:S01]  /*53c0*/  ISETP.GE.AND P4, PT, R7, R228, PT ;  /* 0x000000e40700720c */ /* 0x000fe20003f86270 */
[----:B------:R-:W-:Y:S01]  /*53d0*/  VIADD R7, R3, 0x20 ;  /* 0x0000002003077836 */ /* 0x000fe20000000000 */
[----:B------:R-:W-:Y:S02]  /*53e0*/  FSEL R4, R24, -INF , !P1 ;  /* 0xff80000018047808 */ /* 0x000fe40004800000 */
[----:B------:R-:W-:Y:S02]  /*53f0*/  ISETP.GE.AND P1, PT, R5, R232, PT ;  /* 0x000000e80500720c */ /* 0x000fe40003f26270 */
[----:B------:R-:W-:Y:S02]  /*5400*/  FSEL R14, R26, -INF , !P0 ;  /* 0xff8000001a0e7808 */ /* 0x000fe40004000000 */
[----:B------:R-:W-:Y:S02]  /*5410*/  FSEL R10, R25, -INF , !P3 ;  /* 0xff800000190a7808 */ /* 0x000fe40005800000 */
[----:B------:R-:W-:-:S02]  /*5420*/  ISETP.GT.AND P0, PT, R48, R5, PT ;  /* 0x000000053000720c */ /* 0x000fc40003f04270 */
[----:B------:R-:W-:Y:S01]  /*5430*/  ISETP.GE.AND P3, PT, R5, R228, PT ;  /* 0x000000e40500720c */ /* 0x000fe20003f66270 */
[----:B------:R-:W-:Y:S01]  /*5440*/  VIADD R5, R3, 0x21 ;  /* 0x0000002103057836 */ /* 0x000fe20000000000 */
[----:B------:R-:W-:Y:S02]  /*5450*/  FSEL R24, R31, -INF , !P2 ;  /* 0xff8000001f187808 */ /* 0x000fe40005000000 */
[----:B------:R-:W-:Y:S02]  /*5460*/  FSEL R14, R14, -INF , !P4 ;  /* 0xff8000000e0e7808 */ /* 0x000fe40006000000 */
[----:B------:R-:W-:Y:S02]  /*5470*/  FSEL R10, R10, -INF , !P1 ;  /* 0xff8000000a0a7808 */ /* 0x000fe40004800000 */
[C---:B------:R-:W-:Y:S02]  /*5480*/  ISETP.GT.AND P2, PT, R48.reuse, R7, PT ;  /* 0x000000073000720c */ /* 0x040fe40003f44270 */
[----:B------:R-:W-:-:S02]  /*5490*/  ISETP.GT.AND P1, PT, R48, R13, PT ;  /* 0x0000000d3000720c */ /* 0x000fc40003f24270 */
[C---:B------:R-:W-:Y:S02]  /*54a0*/  ISETP.GT.AND P4, PT, R233.reuse, R11, PT ;  /* 0x0000000be900720c */ /* 0x040fe40003f84270 */
[----:B------:R-:W-:Y:S02]  /*54b0*/  FSEL R4, R4, -INF , !P6 ;  /* 0xff80000004047808 */ /* 0x000fe40007000000 */
[----:B------:R-:W-:Y:S02]  /*54c0*/  ISETP.GT.AND P6, PT, R233, R5, PT ;  /* 0x00000005e900720c */ /* 0x000fe40003fc4270 */
[----:B------:R-:W-:Y:S02]  /*54d0*/  FSEL R22, R22, -INF , !P2 ;  /* 0xff80000016167808 */ /* 0x000fe40005000000 */
[----:B------:R-:W-:Y:S02]  /*54e0*/  FSEL R200, R18, -INF , !P1 ;  /* 0xff80000012c87808 */ /* 0x000fe40004800000 */
[----:B------:R-:W-:-:S02]  /*54f0*/  FSEL R17, R17, -INF , !P4 ;  /* 0xff80000011117808 */ /* 0x000fc40006000000 */
[----:B------:R-:W-:Y:S02]  /*5500*/  ISETP.GT.AND P2, PT, R48, R5, PT ;  /* 0x000000053000720c */ /* 0x000fe40003f44270 */
[C---:B------:R-:W-:Y:S02]  /*5510*/  ISETP.GE.AND P1, PT, R5.reuse, R232, PT ;  /* 0x000000e80500720c */ /* 0x040fe40003f26270 */
[-C--:B------:R-:W-:Y:S01]  /*5520*/  ISETP.GE.AND P4, PT, R5, R228.reuse, PT ;  /* 0x000000e40500720c */ /* 0x080fe20003f86270 */
[----:B------:R-:W-:Y:S01]  /*5530*/  VIADD R5, R3, 0x38 ;  /* 0x0000003803057836 */ /* 0x000fe20000000000 */
[----:B------:R-:W-:Y:S02]  /*5540*/  FSEL R12, R27, -INF , !P0 ;  /* 0xff8000001b0c7808 */ /* 0x000fe40004000000 */
[----:B------:R-:W-:Y:S02]  /*5550*/  FSEL R21, R21, -INF , !P6 ;  /* 0xff80000015157808 */ /* 0x000fe40007000000 */
[----:B------:R-:W-:-:S02]  /*5560*/  ISETP.GE.AND P6, PT, R7, R228, PT ;  /* 0x000000e40700720c */ /* 0x000fc40003fc6270 */
[----:B------:R-:W-:Y:S02]  /*5570*/  FSEL R12, R12, -INF , !P3 ;  /* 0xff8000000c0c7808 */ /* 0x000fe40005800000 */
[----:B------:R-:W-:Y:S02]  /*5580*/  FSEL R198, R22, -INF , !P6 ;  /* 0xff80000016c67808 */ /* 0x000fe40007000000 */
[C---:B------:R-:W-:Y:S02]  /*5590*/  ISETP.GT.AND P3, PT, R233.reuse, R5, PT ;  /* 0x00000005e900720c */ /* 0x040fe40003f64270 */
[----:B------:R-:W-:Y:S02]  /*55a0*/  ISETP.GT.AND P6, PT, R233, R3, PT ;  /* 0x00000003e900720c */ /* 0x000fe40003fc4270 */
[----:B------:R-:W-:Y:S02]  /*55b0*/  FSEL R23, R23, -INF , !P2 ;  /* 0xff80000017177808 */ /* 0x000fe40005000000 */
[----:B------:R-:W-:-:S02]  /*55c0*/  ISETP.GT.AND P2, PT, R233, R13, PT ;  /* 0x0000000de900720c */ /* 0x000fc40003f44270 */
[----:B------:R-:W-:Y:S02]  /*55d0*/  FSEL R60, R60, -INF , !P3 ;  /* 0xff8000003c3c7808 */ /* 0x000fe40005800000 */
[----:B------:R-:W-:Y:S02]  /*55e0*/  ISETP.GE.AND P3, PT, R3, R232, PT ;  /* 0x000000e80300720c */ /* 0x000fe40003f66270 */
[----:B------:R-:W-:Y:S02]  /*55f0*/  FSEL R18, R36, -INF , !P6 ;  /* 0xff80000024127808 */ /* 0x000fe40007000000 */
[----:B------:R-:W-:Y:S02]  /*5600*/  FSEL R16, R16, -INF , !P2 ;  /* 0xff80000010107808 */ /* 0x000fe40005000000 */
[----:B------:R-:W-:Y:S02]  /*5610*/  ISETP.GT.AND P2, PT, R48, R11, PT ;  /* 0x0000000b3000720c */ /* 0x000fe40003f44270 */
[----:B------:R-:W-:-:S02]  /*5620*/  FSEL R18, R18, -INF , !P3 ;  /* 0xff80000012127808 */ /* 0x000fc40005800000 */
[----:B------:R-:W-:Y:S02]  /*5630*/  ISETP.GT.AND P0, PT, R233, R7, PT ;  /* 0x00000007e900720c */ /* 0x000fe40003f04270 */
[C---:B------:R-:W-:Y:S02]  /*5640*/  ISETP.GE.AND P6, PT, R11.reuse, R232, PT ;  /* 0x000000e80b00720c */ /* 0x040fe40003fc6270 */
[----:B------:R-:W-:Y:S02]  /*5650*/  ISETP.GE.AND P3, PT, R11, R228, PT ;  /* 0x000000e40b00720c */ /* 0x000fe40003f66270 */
[----:B------:R-:W-:Y:S02]  /*5660*/  FSEL R19, R19, -INF , !P2 ;  /* 0xff80000013137808 */ /* 0x000fe40005000000 */
[----:B------:R-:W-:Y:S02]  /*5670*/  FMNMX3.FTZ R11, R18, R44, R42, !PT ;  /* 0x0000002c120b7276 */ /* 0x000fe4000781002a */
[----:B------:R-:W-:-:S02]  /*5680*/  ISETP.GT.AND P2, PT, R233, R9, PT ;  /* 0x00000009e900720c */ /* 0x000fc40003f44270 */
[----:B------:R-:W-:Y:S02]  /*5690*/  FSEL R20, R20, -INF , !P0 ;  /* 0xff80000014147808 */ /* 0x000fe40004000000 */
[----:B------:R-:W-:Y:S01]  /*56a0*/  ISETP.GE.AND P0, PT, R7, R232, PT ;  /* 0x000000e80700720c */ /* 0x000fe20003f06270 */
[----:B------:R-:W-:Y:S01]  /*56b0*/  VIADD R7, R3, 0x31 ;  /* 0x0000003103077836 */ /* 0x000fe20000000000 */
[----:B------:R-:W-:Y:S02]  /*56c0*/  FSEL R194, R21, -INF , !P1 ;  /* 0xff80000015c27808 */ /* 0x000fe40004800000 */
[----:B------:R-:W-:Y:S02]  /*56d0*/  FMNMX3.FTZ R11, R11, R46, R28, !PT ;  /* 0x0000002e0b0b7276 */ /* 0x000fe4000781001c */
[----:B------:R-:W-:Y:S02]  /*56e0*/  FSEL R64, R64, -INF , !P2 ;  /* 0xff80000040407808 */ /* 0x000fe40005000000 */
[----:B------:R-:W-:-:S02]  /*56f0*/  ISETP.GT.AND P1, PT, R48, R3, PT ;  /* 0x000000033000720c */ /* 0x000fc40003f24270 */
[----:B------:R-:W-:Y:S02]  /*5700*/  ISETP.GE.AND P2, PT, R13, R232, PT ;  /* 0x000000e80d00720c */ /* 0x000fe40003f46270 */
[----:B------:R-:W-:Y:S02]  /*5710*/  FSEL R230, R20, -INF , !P0 ;  /* 0xff80000014e67808 */ /* 0x000fe40004000000 */
[----:B------:R-:W-:Y:S02]  /*5720*/  FMNMX3.FTZ R11, R11, R6, R4, !PT ;  /* 0x000000060b0b7276 */ /* 0x000fe40007810004 */
[----:B------:R-:W-:Y:S02]  /*5730*/  FSEL R38, R38, -INF , !P1 ;  /* 0xff80000026267808 */ /* 0x000fe40004800000 */
[C---:B------:R-:W-:Y:S01]  /*5740*/  ISETP.GE.AND P1, PT, R3.reuse, R228, PT ;  /* 0x000000e40300720c */ /* 0x040fe20003f26270 */
[----:B------:R-:W-:Y:S01]  /*5750*/  VIADD R3, R3, 0x39 ;  /* 0x0000003903037836 */ /* 0x000fe20000000000 */
[----:B------:R-:W-:-:S02]  /*5760*/  FSEL R226, R16, -INF , !P2 ;  /* 0xff80000010e27808 */ /* 0x000fc40005000000 */
[----:B------:R-:W-:Y:S02]  /*5770*/  ISETP.GT.AND P0, PT, R233, R7, PT ;  /* 0x00000007e900720c */ /* 0x000fe40003f04270 */
[----:B------:R-:W-:Y:S02]  /*5780*/  ISETP.GE.AND P2, PT, R9, R232, PT ;  /* 0x000000e80900720c */ /* 0x000fe40003f46270 */
[----:B------:R-:W-:Y:S02]  /*5790*/  FMNMX3.FTZ R11, R11, R10, R230, !PT ;  /* 0x0000000a0b0b7276 */ /* 0x000fe400078100e6 */
[----:B------:R-:W-:Y:S02]  /*57a0*/  FSEL R224, R23, -INF , !P4 ;  /* 0xff80000017e07808 */ /* 0x000fe40006000000 */
[----:B------:R-:W-:Y:S02]  /*57b0*/  FSEL R65, R65, -INF , !P0 ;  /* 0xff80000041417808 */ /* 0x000fe40004000000 */
[----:B------:R-:W-:-:S02]  /*57c0*/  FSEL R196, R17, -INF , !P6 ;  /* 0xff80000011c47808 */ /* 0x000fc40007000000 */
[-C--:B------:R-:W-:Y:S02]  /*57d0*/  ISETP.GE.AND P4, PT, R7, R232.reuse, PT ;  /* 0x000000e80700720c */ /* 0x080fe40003f86270 */
[----:B------:R-:W-:Y:S02]  /*57e0*/  FSEL R218, R64, -INF , !P2 ;  /* 0xff80000040da7808 */ /* 0x000fe40005000000 */
[----:B------:R-:W-:Y:S02]  /*57f0*/  ISETP.GE.AND P2, PT, R5, R232, PT ;  /* 0x000000e80500720c */ /* 0x000fe40003f46270 */
[----:B------:R-:W-:Y:S02]  /*5800*/  ISETP.GT.AND P6, PT, R233, R3, PT ;  /* 0x00000003e900720c */ /* 0x000fe40003fc4270 */
[----:B------:R-:W-:Y:S02]  /*5810*/  FMNMX3.FTZ R11, R11, R194, R226, !PT ;  /* 0x000000c20b0b7276 */ /* 0x000fe400078100e2 */
[----:B------:R-:W-:-:S02]  /*5820*/  FSEL R214, R65, -INF , !P4 ;  /* 0xff80000041d67808 */ /* 0x000fc40006000000 */
[----:B------:R-:W-:Y:S02]  /*5830*/  FSEL R212, R60, -INF , !P2 ;  /* 0xff8000003cd47808 */ /* 0x000fe40005000000 */
[----:B------:R-:W-:Y:S02]  /*5840*/  ISETP.GE.AND P4, PT, R3, R232, PT ;  /* 0x000000e80300720c */ /* 0x000fe40003f86270 */
[----:B------:R-:W-:Y:S02]  /*5850*/  FSEL R61, R61, -INF , !P6 ;  /* 0xff8000003d3d7808 */ /* 0x000fe40007000000 */
[----:B------:R-:W-:Y:S02]  /*5860*/  FMNMX3.FTZ R11, R11, R196, R218, !PT ;  /* 0x000000c40b0b7276 */ /* 0x000fe400078100da */
[----:B------:R-:W-:Y:S02]  /*5870*/  FSEL R16, R38, -INF , !P1 ;  /* 0xff80000026107808 */ /* 0x000fe40004800000 */
[----:B------:R-:W-:-:S02]  /*5880*/  ISETP.GT.AND P2, PT, R48, R9, PT ;  /* 0x000000093000720c */ /* 0x000fc40003f44270 */
[----:B------:R-:W-:Y:S02]  /*5890*/  ISETP.GE.AND P6, PT, R9, R228, PT ;  /* 0x000000e40900720c */ /* 0x000fe40003fc6270 */
[----:B------:R-:W-:Y:S02]  /*58a0*/  FSEL R210, R61, -INF , !P4 ;  /* 0xff8000003dd27808 */ /* 0x000fe40006000000 */
[----:B------:R-:W-:Y:S02]  /*58b0*/  FMNMX3.FTZ R11, R11, R214, R212, !PT ;  /* 0x000000d60b0b7276 */ /* 0x000fe400078100d4 */
[----:B------:R-:W-:Y:S02]  /*58c0*/  FMNMX3.FTZ R9, R16, R40, R34, !PT ;  /* 0x0000002810097276 */ /* 0x000fe40007810022 */
[----:B------:R-:W-:Y:S02]  /*58d0*/  ISETP.GT.AND P1, PT, R48, R7, PT ;  /* 0x000000073000720c */ /* 0x000fe40003f24270 */
[----:B------:R-:W-:-:S02]  /*58e0*/  ISETP.GE.AND P4, PT, R7, R228, PT ;  /* 0x000000e40700720c */ /* 0x000fc40003f86270 */
[----:B------:R-:W-:Y:S02]  /*58f0*/  FMNMX.FTZ R7, R210, R11, !PT ;  /* 0x0000000bd2077209 */ /* 0x000fe40007810000 */
[----:B------:R-:W-:Y:S02]  /*5900*/  FMNMX3.FTZ R9, R9, R32, R8, !PT ;  /* 0x0000002009097276 */ /* 0x000fe40007810008 */
[----:B------:R-:W-:Y:S01]  /*5910*/  ISETP.GE.AND P0, PT, R13, R228, PT ;  /* 0x000000e40d00720c */ /* 0x000fe20003f06270 */
[----:B------:R-:W2:Y:S01]  /*5920*/  SHFL.BFLY PT, R20, R7, 0x2, 0x1f ;  /* 0x0c401f0007147f89 */ /* 0x000ea200000e0000 */
[----:B------:R-:W-:Y:S02]  /*5930*/  FMNMX3.FTZ R9, R9, R24, R14, !PT ;  /* 0x0000001809097276 */ /* 0x000fe4000781000e */
[----:B------:R-:W-:Y:S02]  /*5940*/  FSEL R200, R200, -INF , !P0 ;  /* 0xff800000c8c87808 */ /* 0x000fe40004000000 */
[----:B------:R-:W-:-:S02]  /*5950*/  ISETP.GT.AND P0, PT, R48, R5, PT ;  /* 0x000000053000720c */ /* 0x000fc40003f04270 */
[----:B------:R-:W-:Y:S02]  /*5960*/  FSEL R66, R66, -INF , !P2 ;  /* 0xff80000042427808 */ /* 0x000fe40005000000 */
[----:B------:R-:W-:Y:S02]  /*5970*/  FMNMX3.FTZ R9, R9, R12, R198, !PT ;  /* 0x0000000c09097276 */ /* 0x000fe400078100c6 */
[----:B------:R-:W-:Y:S02]  /*5980*/  FSEL R222, R19, -INF , !P3 ;  /* 0xff80000013de7808 */ /* 0x000fe40005800000 */
[----:B------:R-:W-:Y:S02]  /*5990*/  ISETP.GE.AND P3, PT, R5, R228, PT ;  /* 0x000000e40500720c */ /* 0x000fe40003f66270 */
[----:B------:R-:W-:Y:S02]  /*59a0*/  ISETP.GT.AND P2, PT, R48, R3, PT ;  /* 0x000000033000720c */ /* 0x000fe40003f44270 */
[----:B------:R-:W-:-:S02]  /*59b0*/  FSEL R67, R67, -INF , !P1 ;  /* 0xff80000043437808 */ /* 0x000fc40004800000 */
[----:B------:R-:W-:Y:S02]  /*59c0*/  FSEL R62, R62, -INF , !P0 ;  /* 0xff8000003e3e7808 */ /* 0x000fe40004000000 */
[----:B------:R-:W-:Y:S02]  /*59d0*/  FSEL R208, R66, -INF , !P6 ;  /* 0xff80000042d07808 */ /* 0x000fe40007000000 */
[----:B------:R-:W-:Y:S02]  /*59e0*/  FMNMX3.FTZ R9, R9, R224, R200, !PT ;  /* 0x000000e009097276 */ /* 0x000fe400078100c8 */
[----:B------:R-:W-:Y:S02]  /*59f0*/  ISETP.GE.AND P1, PT, R3, R228, PT ;  /* 0x000000e40300720c */ /* 0x000fe40003f26270 */
[----:B------:R-:W-:Y:S02]  /*5a00*/  FSEL R63, R63, -INF , !P2 ;  /* 0xff8000003f3f7808 */ /* 0x000fe40005000000 */
[----:B------:R-:W-:-:S02]  /*5a10*/  FSEL R206, R67, -INF , !P4 ;  /* 0xff80000043ce7808 */ /* 0x000fc40006000000 */
[----:B------:R-:W-:Y:S02]  /*5a20*/  FSEL R204, R62, -INF , !P3 ;  /* 0xff8000003ecc7808 */ /* 0x000fe40005800000 */
[----:B------:R-:W-:Y:S02]  /*5a30*/  FMNMX3.FTZ R9, R9, R222, R208, !PT ;  /* 0x000000de09097276 */ /* 0x000fe400078100d0 */
[----:B------:R-:W-:Y:S02]  /*5a40*/  FSEL R202, R63, -INF , !P1 ;  /* 0xff8000003fca7808 */ /* 0x000fe40004800000 */
[----:B------:R-:W-:Y:S02]  /*5a50*/  FMNMX3.FTZ R5, R9, R206, R204, !PT ;  /* 0x000000ce09057276 */ /* 0x000fe400078100cc */
[----:B--2---:R-:W-:Y:S02]  /*5a60*/  FMNMX.FTZ R7, R7, R20, !PT ;  /* 0x0000001407077209 */ /* 0x004fe40007810000 */
[----:B------:R-:W-:-:S02]  /*5a70*/  FMNMX.FTZ R5, R202, R5, !PT ;  /* 0x00000005ca057209 */ /* 0x000fc40007810000 */
[----:B------:R-:W-:Y:S01]  /*5a80*/  LOP3.LUT R220, R166, 0x200, R78, 0xf8, !PT ;  /* 0x00000200a6dc7812 */ /* 0x000fe200078ef84e */
[----:B------:R-:W2:Y:S03]  /*5a90*/  SHFL.BFLY PT, R164, R7, 0x1, 0x1f ;  /* 0x0c201f0007a47f89 */ /* 0x000ea600000e0000 */
[----:B------:R-:W-:Y:S01]  /*5aa0*/  LEA R220, R220, UR5, 0x1 ;  /* 0x00000005dcdc7c11 */ /* 0x000fe2000f8e08ff */
[----:B------:R-:W3:Y:S04]  /*5ab0*/  SHFL.BFLY PT, R20, R5, 0x2, 0x1f ;  /* 0x0c401f0005147f89 */ /* 0x000ee800000e0000 */
[--C-:B------:R-:W-:Y:S01]  /*5ac0*/  IMAD.IADD R197, R76, 0x1, R220.reuse ;  /* 0x000000014cc57824 */ /* 0x100fe200078e02dc */
[----:B------:R-:W-:Y:S01]  /*5ad0*/  LDSM.16.MT88.4 R156, [R220+0x10000] ;  /* 0x01000000dc9c783b */ /* 0x000fe20000004200 */
[----:B------:R-:W-:-:S02]  /*5ae0*/  IMAD.IADD R199, R167, 0x1, R220 ;  /* 0x00000001a7c77824 */ /* 0x000fc400078e02dc */
[----:B------:R-:W-:Y:S01]  /*5af0*/  IMAD.IADD R207, R167, 0x1, R220 ;  /* 0x00000001a7cf7824 */ /* 0x000fe200078e02dc */
[----:B------:R-:W-:Y:S01]  /*5b00*/  LDSM.16.MT88.4 R148, [R197+0x10000] ;  /* 0x01000000c594783b */ /* 0x000fe20000004200 */
[----:B------:R-:W-:-:S03]  /*5b10*/  IMAD.IADD R192, R76, 0x1, R199 ;  /* 0x000000014cc07824 */ /* 0x000fc600078e02c7 */
[----:B------:R-:W-:Y:S04]  /*5b20*/  LDSM.16.MT88.4 R48, [R197+0x12000] ;  /* 0x01200000c530783b */ /* 0x000fe80000004200 */
[----:B------:R-:W-:Y:S01]  /*5b30*/  LDSM.16.MT88.4 R80, [R197+0x14000] ;  /* 0x01400000c550783b */ /* 0x000fe20000004200 */
[----:B--2---:R-:W-:-:S03]  /*5b40*/  FMNMX.FTZ R164, R7, R164, !PT ;  /* 0x000000a407a47209 */ /* 0x004fc60007810000 */
[----:B------:R-:W-:Y:S01]  /*5b50*/  LDSM.16.MT88.4 R112, [R197+0x16000] ;  /* 0x01600000c570783b */ /* 0x000fe20000004200 */
[----:B---3--:R-:W-:Y:S01]  /*5b60*/  FMNMX.FTZ R20, R5, R20, !PT ;  /* 0x0000001405147209 */ /* 0x008fe20007810000 */
[C---:B-1----:R-:W-:Y:S01]  /*5b70*/  FMUL.FTZ R205, R164.reuse, UR12 ;  /* 0x0000000ca4cd7c20 */ /* 0x042fe20008410000 */
[----:B------:R-:W-:Y:S01]  /*5b80*/  FSETP.NEU.FTZ.AND P0, PT, R164, -INF , PT ;  /* 0xff800000a400780b */ /* 0x000fe20003f1d000 */
[----:B------:R-:W-:Y:S03]  /*5b90*/  LDSM.16.MT88.4 R140, [R199+0x10000] ;  /* 0x01000000c78c783b */ /* 0x000fe60000004200 */
[----:B------:R-:W-:Y:S01]  /*5ba0*/  FSEL R205, R205, RZ, P0 ;  /* 0x000000ffcdcd7208 */ /* 0x000fe20000000000 */
[----:B------:R-:W1:Y:S04]  /*5bb0*/  SHFL.BFLY PT, R3, R20, 0x1, 0x1f ;  /* 0x0c201f0014037f89 */ /* 0x000e6800000e0000 */
[--C-:B------:R-:W-:Y:S01]  /*5bc0*/  FFMA.FTZ R189, R18, UR12, -R205.reuse ;  /* 0x0000000c12bd7c23 */ /* 0x100fe200080108cd */
[--C-:B------:R-:W-:Y:S01]  /*5bd0*/  FFMA.FTZ R188, R44, UR12, -R205.reuse ;  /* 0x0000000c2cbc7c23 */ /* 0x100fe200080108cd */
[--C-:B------:R-:W-:Y:S01]  /*5be0*/  FFMA.FTZ R185, R42, UR12, -R205.reuse ;  /* 0x0000000c2ab97c23 */ /* 0x100fe200080108cd */
[--C-:B------:R-:W-:Y:S01]  /*5bf0*/  FFMA.FTZ R184, R46, UR12, -R205.reuse ;  /* 0x0000000c2eb87c23 */ /* 0x100fe200080108cd */
[----:B------:R-:W2:Y:S01]  /*5c00*/  LDSM.16.MT88.4 R132, [R192+0x10000] ;  /* 0x01000000c084783b */ /* 0x000ea20000004200 */
[--C-:B------:R-:W-:Y:S01]  /*5c10*/  FFMA.FTZ R182, R6, UR12, -R205.reuse ;  /* 0x0000000c06b67c23 */ /* 0x100fe200080108cd */
[--C-:B------:R-:W-:Y:S01]  /*5c20*/  FFMA.FTZ R179, R4, UR12, -R205.reuse ;  /* 0x0000000c04b37c23 */ /* 0x100fe200080108cd */
[----:B------:R-:W-:Y:S01]  /*5c30*/  MUFU.EX2 R189, R189 ;  /* 0x000000bd00bd7308 */ /* 0x000fe20000000800 */
[----:B------:R-:W-:Y:S01]  /*5c40*/  LDSM.16.MT88.4 R56, [R199+0x12000] ;  /* 0x01200000c738783b */ /* 0x000fe20000004200 */
[--C-:B------:R-:W-:Y:S01]  /*5c50*/  FFMA.FTZ R178, R10, UR12, -R205.reuse ;  /* 0x0000000c0ab27c23 */ /* 0x100fe200080108cd */
[--C-:B------:R-:W-:Y:S01]  /*5c60*/  FFMA.FTZ R183, R28, UR12, -R205.reuse ;  /* 0x0000000c1cb77c23 */ /* 0x100fe200080108cd */
[--C-:B------:R-:W-:Y:S01]  /*5c70*/  FFMA.FTZ R193, R230, UR12, -R205.reuse ;  /* 0x0000000ce6c17c23 */ /* 0x100fe200080108cd */
[----:B------:R-:W-:Y:S01]  /*5c80*/  LDSM.16.MT88.4 R64, [R192+0x12000] ;  /* 0x01200000c040783b */ /* 0x000fe20000004200 */
[--C-:B------:R-:W-:Y:S01]  /*5c90*/  FFMA.FTZ R194, R194, UR12, -R205.reuse ;  /* 0x0000000cc2c27c23 */ /* 0x100fe200080108cd */
[--C-:B------:R-:W-:Y:S01]  /*5ca0*/  FFMA.FTZ R195, R226, UR12, -R205.reuse ;  /* 0x0000000ce2c37c23 */ /* 0x100fe200080108cd */
[----:B------:R-:W3:Y:S01]  /*5cb0*/  MUFU.EX2 R188, R188 ;  /* 0x000000bc00bc7308 */ /* 0x000ee20000000800 */
[----:B------:R-:W-:Y:S01]  /*5cc0*/  LDSM.16.MT88.4 R72, [R220+0x14000] ;  /* 0x01400000dc48783b */ /* 0x000fe20000004200 */
[--C-:B------:R-:W-:Y:S01]  /*5cd0*/  FFMA.FTZ R196, R196, UR12, -R205.reuse ;  /* 0x0000000cc4c47c23 */ /* 0x100fe200080108cd */
[--C-:B------:R-:W-:Y:S01]  /*5ce0*/  FFMA.FTZ R214, R214, UR12, -R205.reuse ;  /* 0x0000000cd6d67c23 */ /* 0x100fe200080108cd */
[--C-:B------:R-:W-:Y:S01]  /*5cf0*/  FFMA.FTZ R209, R212, UR12, -R205.reuse ;  /* 0x0000000cd4d17c23 */ /* 0x100fe200080108cd */
[----:B-1----:R-:W-:Y:S01]  /*5d00*/  FMNMX.FTZ R3, R20, R3, !PT ;  /* 0x0000000314037209 */ /* 0x002fe20007810000 */
[----:B------:R-:W-:Y:S01]  /*5d10*/  LDSM.16.MT88.4 R88, [R199+0x14000] ;  /* 0x01400000c758783b */ /* 0x000fe20000004200 */
[----:B------:R-:W-:Y:S01]  /*5d20*/  FFMA.FTZ R250, R210, UR12, -R205 ;  /* 0x0000000cd2fa7c23 */ /* 0x000fe200080108cd */
[----:B------:R-:W-:Y:S01]  /*5d30*/  MUFU.EX2 R185, R185 ;  /* 0x000000b900b97308 */ /* 0x000fe20000000800 */
        /* <DEDUP_REMOVED lines=12> */
[----:B------:R-:W3:Y:S01]  /*5e00*/  LDSM.16.MT88.4 R40, [R220+0x12000] ;  /* 0x01200000dc28783b */ /* 0x000ee20000004200 */
[--C-:B------:R-:W-:Y:S01]  /*5e10*/  FFMA.FTZ R181, R8, UR12, -R201.reuse ;  /* 0x0000000c08b57c23 */ /* 0x100fe200080108c9 */
[----:B------:R-:W-:Y:S01]  /*5e20*/  MUFU.EX2 R191, R191 ;  /* 0x000000bf00bf7308 */ /* 0x000fe20000000800 */
[--C-:B------:R-:W-:Y:S01]  /*5e30*/  FFMA.FTZ R180, R24, UR12, -R201.reuse ;  /* 0x0000000c18b47c23 */ /* 0x100fe200080108c9 */
[----:B------:R-:W4:Y:S01]  /*5e40*/  LDSM.16.MT88.4 R120, [R199+0x16000] ;  /* 0x01600000c778783b */ /* 0x000f220000004200 */
[--C-:B------:R-:W-:Y:S01]  /*5e50*/  FFMA.FTZ R177, R14, UR12, -R201.reuse ;  /* 0x0000000c0eb17c23 */ /* 0x100fe200080108c9 */
[--C-:B------:R-:W-:Y:S01]  /*5e60*/  FFMA.FTZ R176, R12, UR12, -R201.reuse ;  /* 0x0000000c0cb07c23 */ /* 0x100fe200080108c9 */
[--C-:B------:R-:W-:Y:S01]  /*5e70*/  FFMA.FTZ R198, R198, UR12, -R201.reuse ;  /* 0x0000000cc6c67c23 */ /* 0x100fe200080108c9 */
[----:B------:R-:W5:Y:S01]  /*5e80*/  LDSM.16.MT88.4 R4, [R192+0x16000] ;  /* 0x01600000c004783b */ /* 0x000f620000004200 */
[--C-:B------:R-:W-:Y:S01]  /*5e90*/  FFMA.FTZ R200, R200, UR12, -R201.reuse ;  /* 0x0000000cc8c87c23 */ /* 0x100fe200080108c9 */
[----:B------:R-:W2:Y:S01]  /*5ea0*/  MUFU.EX2 R190, R190 ;  /* 0x000000be00be7308 */ /* 0x000ea20000000800 */
[----:B-1----:R-:W-:Y:S01]  /*5eb0*/  F2FP.BF16.F32.PACK_AB R130, R184, R185 ;  /* 0x000000b9b882723e */ /* 0x002fe200000010ff */
[----:B------:R-:W1:Y:S01]  /*5ec0*/  LDSM.16.MT88.4 R8, [R197+0x10800] ;  /* 0x01080000c508783b */ /* 0x000e620000004200 */
[--C-:B------:R-:W-:Y:S01]  /*5ed0*/  FFMA.FTZ R203, R222, UR12, -R201.reuse ;  /* 0x0000000cdecb7c23 */ /* 0x100fe200080108c9 */
[--C-:B------:R-:W-:Y:S01]  /*5ee0*/  FFMA.FTZ R206, R206, UR12, -R201.reuse ;  /* 0x0000000ccece7c23 */ /* 0x100fe200080108c9 */
[--C-:B------:R-:W-:Y:S01]  /*5ef0*/  FFMA.FTZ R204, R204, UR12, -R201.reuse ;  /* 0x0000000ccccc7c23 */ /* 0x100fe200080108c9 */
[----:B------:R-:W1:Y:S01]  /*5f00*/  LDSM.16.MT88.4 R16, [R197+0x12800] ;  /* 0x01280000c510783b */ /* 0x000e620000004200 */
[----:B------:R-:W-:Y:S01]  /*5f10*/  FFMA.FTZ R251, R202, UR12, -R201 ;  /* 0x0000000ccafb7c23 */ /* 0x000fe200080108c9 */
[----:B------:R-:W-:Y:S01]  /*5f20*/  MUFU.EX2 R187, R187 ;  /* 0x000000bb00bb7308 */ /* 0x000fe20000000800 */
[----:B------:R-:W-:Y:S01]  /*5f30*/  FADD.FTZ R185, R185, R188 ;  /* 0x000000bcb9b97221 */ /* 0x000fe20000010000 */
[----:B------:R-:W1:Y:S03]  /*5f40*/  LDSM.16.MT88.4 R20, [R197+0x14800] ;  /* 0x01480000c514783b */ /* 0x000e660000004200 */
[----:B------:R-:W-:Y:S01]  /*5f50*/  FADD.FTZ R184, R184, R185 ;  /* 0x000000b9b8b87221 */ /* 0x000fe20000010000 */
[----:B------:R-:W1:Y:S02]  /*5f60*/  LDSM.16.MT88.4 R12, [R199+0x10800] ;  /* 0x01080000c70c783b */ /* 0x000e640000004200 */
[----:B------:R-:W3:Y:S01]  /*5f70*/  MUFU.EX2 R186, R186 ;  /* 0x000000ba00ba7308 */ /* 0x000ee20000000800 */
[----:B--2---:R-:W-:Y:S01]  /*5f80*/  F2FP.BF16.F32.PACK_AB R129, R190, R191 ;  /* 0x000000bfbe81723e */ /* 0x004fe200000010ff */
[----:B------:R-:W-:Y:S01]  /*5f90*/  LDSM.16.MT88.4 R172, [R197+0x16800] ;  /* 0x01680000c5ac783b */ /* 0x000fe20000004200 */
[----:B------:R-:W-:-:S03]  /*5fa0*/  FADD.FTZ R190, R191, R190 ;  /* 0x000000bebfbe7221 */ /* 0x000fc60000010000 */
[----:B------:R-:W-:Y:S02]  /*5fb0*/  LDSM.16.MT88.4 R168, [R220+0x10800] ;  /* 0x01080000dca8783b */ /* 0x000fe40000004200 */
[----:B------:R-:W-:Y:S02]  /*5fc0*/  MUFU.EX2 R183, R183 ;  /* 0x000000b700b77308 */ /* 0x000fe40000000800 */
[----:B------:R-:W-:Y:S04]  /*5fd0*/  LDSM.16.MT88.4 R32, [R192+0x10800] ;  /* 0x01080000c020783b */ /* 0x000fe80000004200 */
[----:B------:R-:W-:Y:S02]  /*5fe0*/  LDSM.16.MT88.4 R28, [R199+0x12800] ;  /* 0x01280000c71c783b */ /* 0x000fe40000004200 */
[----:B------:R-:W2:Y:S01]  /*5ff0*/  MUFU.EX2 R182, R182 ;  /* 0x000000b600b67308 */ /* 0x000ea20000000800 */
[----:B---3--:R-:W-:Y:S01]  /*6000*/  F2FP.BF16.F32.PACK_AB R131, R186, R187 ;  /* 0x000000bbba83723e */ /* 0x008fe200000010ff */
        /* <DEDUP_REMOVED lines=34> */
[C---:B----4-:R-:W-:Y:S07]  /*6230*/  HMMA.16816.F32.BF16 R116, R128.reuse, R120, RZ ;  /* 0x000000788074723c */ /* 0x050fee00000418ff */
        /* <DEDUP_REMOVED lines=17> */
[----:B-----5:R-:W-:Y:S01]  /*6350*/  HMMA.16816.F32.BF16 R124, R128, R4, RZ ;  /* 0x00000004807c723c */ /* 0x020fe200000418ff */
        /* <DEDUP_REMOVED lines=19> */
[----:B------:R-:W3:Y:S07]  /*6490*/  LDSM.16.MT88.4 R20, [R199+0x14800] ;  /* 0x01480000c714783b */ /* 0x000eee0000004200 */
[C---:B------:R-:W-:Y:S08]  /*64a0*/  HMMA.16816.F32.BF16 R144, R4.reuse, R12, R144 ;  /* 0x0000000c0490723c */ /* 0x040ff00000041890 */
[C---:B-1----:R-:W-:Y:S08]  /*64b0*/  HMMA.16816.F32.BF16 R36, R4.reuse, R8, R36 ;  /* 0x000000080424723c */ /* 0x042ff00000041824 */
[C---:B------:R-:W-:Y:S01]  /*64c0*/  HMMA.16816.F32.BF16 R40, R4.reuse, R10, R40 ;  /* 0x0000000a0428723c */ /* 0x040fe20000041828 */
[----:B------:R-:W1:Y:S07]  /*64d0*/  LDSM.16.MT88.4 R8, [R220+0x16800] ;  /* 0x01680000dc08783b */ /* 0x000e6e0000004200 */
[C---:B------:R-:W-:Y:S01]  /*64e0*/  HMMA.16816.F32.BF16 R140, R4.reuse, R14, R140 ;  /* 0x0000000e048c723c */ /* 0x040fe2000004188c */
[----:B------:R-:W4:Y:S07]  /*64f0*/  LDSM.16.MT88.4 R12, [R192+0x14800] ;  /* 0x01480000c00c783b */ /* 0x000f2e0000004200 */
[C---:B--2---:R-:W-:Y:S08]  /*6500*/  HMMA.16816.F32.BF16 R68, R4.reuse, R16, R68 ;  /* 0x000000100444723c */ /* 0x044ff00000041844 */
[C---:B------:R-:W-:Y:S01]  /*6510*/  HMMA.16816.F32.BF16 R72, R4.reuse, R18, R72 ;  /* 0x000000120448723c */ /* 0x040fe20000041848 */
[----:B------:R2:W5:Y:S07]  /*6520*/  LDSM.16.MT88.4 R16, [R199+0x16800] ;  /* 0x01680000c710783b */ /* 0x00056e0000004200 */
[C---:B---3--:R-:W-:Y:S08]  /*6530*/  HMMA.16816.F32.BF16 R84, R4.reuse, R20, R84 ;  /* 0x000000140454723c */ /* 0x048ff00000041854 */
[C---:B------:R-:W-:Y:S01]  /*6540*/  HMMA.16816.F32.BF16 R88, R4.reuse, R22, R88 ;  /* 0x000000160458723c */ /* 0x040fe20000041858 */
[----:B------:R-:W3:Y:S07]  /*6550*/  LDSM.16.MT88.4 R20, [R192+0x16800] ;  /* 0x01680000c014783b */ /* 0x000eee0000004200 */
[----:B-1----:R-:W-:Y:S01]  /*6560*/  HMMA.16816.F32.BF16 R100, R4, R8, R100 ;  /* 0x000000080464723c */ /* 0x002fe20000041864 */
[----:B--2---:R-:W-:-:S06]  /*6570*/  FFMA.FTZ R199, R224, UR12, -R201 ;  /* 0x0000000ce0c77c23 */ /* 0x004fcc00080108c9 */
[----:B------:R-:W1:Y:S01]  /*6580*/  MUFU.EX2 R199, R199 ;  /* 0x000000c700c77308 */ /* 0x000e620000000800 */
[C---:B------:R-:W-:Y:S01]  /*6590*/  HMMA.16816.F32.BF16 R104, R4.reuse, R10, R104 ;  /* 0x0000000a0468723c */ /* 0x040fe20000041868 */
[----:B------:R-:W2:Y:S07]  /*65a0*/  LDSM.16.MT88.4 R8, [R197+0x13000] ;  /* 0x01300000c508783b */ /* 0x000eae0000004200 */
[C---:B----4-:R-:W-:Y:S08]  /*65b0*/  HMMA.16816.F32.BF16 R92, R4.reuse, R12, R92 ;  /* 0x0000000c045c723c */ /* 0x050ff0000004185c */
[C---:B------:R-:W-:Y:S01]  /*65c0*/  HMMA.16816.F32.BF16 R96, R4.reuse, R14, R96 ;  /* 0x0000000e0460723c */ /* 0x040fe20000041860 */
[----:B------:R-:W4:Y:S07]  /*65d0*/  LDSM.16.MT88.4 R12, [R197+0x11000] ;  /* 0x01100000c50c783b */ /* 0x000f2e0000004200 */
        /* <DEDUP_REMOVED lines=18> */
[C---:B---3--:R-:W-:Y:S08]  /*6700*/  HMMA.16816.F32.BF16 R124, R4.reuse, R20, R124 ;  /* 0x00000014047c723c */ /* 0x048ff0000004187c */
[----:B------:R-:W-:Y:S01]  /*6710*/  HMMA.16816.F32.BF16 R128, R4, R22, R128 ;  /* 0x000000160480723c */ /* 0x000fe20000041880 */
[----:B------:R-:W-:Y:S01]  /*6720*/  F2FP.BF16.F32.PACK_AB R4, R194, R193 ;  /* 0x000000c1c204723e */ /* 0x000fe200000010ff */
[----:B------:R3:W5:Y:S01]  /*6730*/  LDSM.16.MT88.4 R20, [R207+0x13000] ;  /* 0x01300000cf14783b */ /* 0x0007620000004200 */
[----:B-1----:R-:W-:Y:S01]  /*6740*/  F2FP.BF16.F32.PACK_AB R5, R199, R198 ;  /* 0x000000c6c705723e */ /* 0x002fe200000010ff */
[----:B------:R-:W-:Y:S01]  /*6750*/  FADD.FTZ R193, R193, R178 ;  /* 0x000000b2c1c17221 */ /* 0x000fe20000010000 */
[----:B------:R-:W-:-:S02]  /*6760*/  F2FP.BF16.F32.PACK_AB R6, R196, R195 ;  /* 0x000000c3c406723e */ /* 0x000fc400000010ff */
[----:B------:R-:W-:Y:S01]  /*6770*/  F2FP.BF16.F32.PACK_AB R7, R203, R200 ;  /* 0x000000c8cb07723e */ /* 0x000fe200000010ff */
[----:B------:R-:W-:-:S04]  /*6780*/  FADD.FTZ R194, R194, R193 ;  /* 0x000000c1c2c27221 */ /* 0x000fc80000010000 */
[----:B------:R-:W-:Y:S02]  /*6790*/  FADD.FTZ R195, R195, R194 ;  /* 0x000000c2c3c37221 */ /* 0x000fe40000010000 */
[----:B--2---:R-:W-:Y:S02]  /*67a0*/  HMMA.16816.F32.BF16 R44, R4, R8, R44 ;  /* 0x00000008042c723c */ /* 0x004fe4000004182c */
[----:B------:R-:W-:-:S06]  /*67b0*/  FADD.FTZ R196, R196, R195 ;  /* 0x000000c3c4c47221 */ /* 0x000fcc0000010000 */
[----:B------:R-:W-:Y:S01]  /*67c0*/  HMMA.16816.F32.BF16 R48, R4, R10, R48 ;  /* 0x0000000a0430723c */ /* 0x000fe20000041830 */
[----:B------:R-:W1:Y:S01]  /*67d0*/  LDSM.16.MT88.4 R8, [R220+0x13000] ;  /* 0x01300000dc08783b */ /* 0x000e620000004200 */
[----:B---3--:R-:W-:Y:S01]  /*67e0*/  FFMA.FTZ R207, R218, UR12, -R205 ;  /* 0x0000000cdacf7c23 */ /* 0x008fe200080108cd */
[----:B------:R-:W-:Y:S01]  /*67f0*/  FFMA.FTZ R205, R208, UR12, -R201 ;  /* 0x0000000cd0cd7c23 */ /* 0x000fe200080108c9 */
[----:B------:R-:W-:-:S04]  /*6800*/  IMAD.IADD R201, R167, 0x1, R220 ;  /* 0x00000001a7c97824 */ /* 0x000fc800078e02dc */
[C---:B----4-:R-:W-:Y:S01]  /*6810*/  HMMA.16816.F32.BF16 R152, R4.reuse, R12, R152 ;  /* 0x0000000c0498723c */ /* 0x050fe20000041898 */
[----:B------:R-:W2:Y:S07]  /*6820*/  MUFU.EX2 R207, R207 ;  /* 0x000000cf00cf7308 */ /* 0x000eae0000000800 */
[C---:B------:R-:W-:Y:S01]  /*6830*/  HMMA.16816.F32.BF16 R148, R4.reuse, R14, R148 ;  /* 0x0000000e0494723c */ /* 0x040fe20000041894 */
[----:B------:R-:W3:Y:S01]  /*6840*/  LDSM.16.MT88.4 R12, [R220+0x11000] ;  /* 0x01100000dc0c783b */ /* 0x000ee20000004200 */
[----:B------:R-:W4:Y:S06]  /*6850*/  MUFU.EX2 R205, R205 ;  /* 0x000000cd00cd7308 */ /* 0x000f2c0000000800 */
[C---:B-----5:R-:W-:Y:S08]  /*6860*/  HMMA.16816.F32.BF16 R76, R4.reuse, R16, R76 ;  /* 0x00000010044c723c */ /* 0x060ff0000004184c */
[C---:B------:R-:W-:Y:S01]  /*6870*/  HMMA.16816.F32.BF16 R80, R4.reuse, R18, R80 ;  /* 0x000000120450723c */ /* 0x040fe20000041850 */
[----:B------:R-:W5:Y:S07]  /*6880*/  LDSM.16.MT88.4 R16, [R192+0x13000] ;  /* 0x01300000c010783b */ /* 0x000f6e0000004200 */
[C---:B------:R-:W-:Y:S08]  /*6890*/  HMMA.16816.F32.BF16 R52, R4.reuse, R20, R52 ;  /* 0x000000140434723c */ /* 0x040ff00000041834 */
[C---:B-1----:R-:W-:Y:S08]  /*68a0*/  HMMA.16816.F32.BF16 R36, R4.reuse, R8, R36 ;  /* 0x000000080424723c */ /* 0x042ff00000041824 */
[C---:B------:R-:W-:Y:S01]  /*68b0*/  HMMA.16816.F32.BF16 R40, R4.reuse, R10, R40 ;  /* 0x0000000a0428723c */ /* 0x040fe20000041828 */
[----:B------:R-:W1:Y:S07]  /*68c0*/  LDSM.16.MT88.4 R8, [R220+0x17000] ;  /* 0x01700000dc08783b */ /* 0x000e6e0000004200 */
[C---:B---3--:R-:W-:Y:S08]  /*68d0*/  HMMA.16816.F32.BF16 R160, R4.reuse, R12, R160 ;  /* 0x0000000c04a0723c */ /* 0x048ff000000418a0 */
[C---:B------:R-:W-:Y:S01]  /*68e0*/  HMMA.16816.F32.BF16 R156, R4.reuse, R14, R156 ;  /* 0x0000000e049c723c */ /* 0x040fe2000004189c */
[----:B------:R-:W3:Y:S07]  /*68f0*/  LDSM.16.MT88.4 R12, [R192+0x15000] ;  /* 0x01500000c00c783b */ /* 0x000eee0000004200 */
        /* <DEDUP_REMOVED lines=33> */
[----:B----4-:R-:W-:Y:S01]  /*6b10*/  F2FP.BF16.F32.PACK_AB R5, R206, R205 ;  /* 0x000000cdce05723e */ /* 0x010fe200000010ff */
        /* <DEDUP_REMOVED lines=9> */
[C---:B---3--:R-:W-:Y:S08]  /*6bb0*/  HMMA.16816.F32.BF16 R152, R4.reuse, R12, R152 ;  /* 0x0000000c0498723c */ /* 0x048ff00000041898 */
[C---:B------:R-:W-:Y:S01]  /*6bc0*/  HMMA.16816.F32.BF16 R148, R4.reuse, R14, R148 ;  /* 0x0000000e0494723c */ /* 0x040fe20000041894 */
[----:B------:R-:W3:Y:S07]  /*6bd0*/  LDSM.16.MT88.4 R12, [R201+0x11800] ;  /* 0x01180000c90c783b */ /* 0x000eee0000004200 */
[C---:B-----5:R-:W-:Y:S08]  /*6be0*/  HMMA.16816.F32.BF16 R108, R4.reuse, R16, R108 ;  /* 0x00000010046c723c */ /* 0x060ff0000004186c */
[C---:B------:R-:W-:Y:S01]  /*6bf0*/  HMMA.16816.F32.BF16 R112, R4.reuse, R18, R112 ;  /* 0x000000120470723c */ /* 0x040fe20000041870 */
[----:B------:R-:W4:Y:S07]  /*6c00*/  LDSM.16.MT88.4 R16, [R220+0x15800] ;  /* 0x01580000dc10783b */ /* 0x000f2e0000004200 */
[C---:B--2---:R-:W-:Y:S08]  /*6c10*/  HMMA.16816.F32.BF16 R76, R4.reuse, R20, R76 ;  /* 0x00000014044c723c */ /* 0x044ff0000004184c */
[C---:B-1----:R-:W-:Y:S08]  /*6c20*/  HMMA.16816.F32.BF16 R160, R4.reuse, R8, R160 ;  /* 0x0000000804a0723c */ /* 0x042ff000000418a0 */
[C---:B------:R-:W-:Y:S01]  /*6c30*/  HMMA.16816.F32.BF16 R156, R4.reuse, R10, R156 ;  /* 0x0000000a049c723c */ /* 0x040fe2000004189c */
[----:B------:R-:W1:Y:S07]  /*6c40*/  LDSM.16.MT88.4 R8, [R220+0x17800] ;  /* 0x01780000dc08783b */ /* 0x000e6e0000004200 */
[C---:B------:R-:W-:Y:S01]  /*6c50*/  HMMA.16816.F32.BF16 R80, R4.reuse, R22, R80 ;  /* 0x000000160450723c */ /* 0x040fe20000041850 */
[----:B------:R-:W2:Y:S07]  /*6c60*/  LDSM.16.MT88.4 R20, [R192+0x13800] ;  /* 0x01380000c014783b */ /* 0x000eae0000004200 */
[C---:B---3--:R-:W-:Y:S08]  /*6c70*/  HMMA.16816.F32.BF16 R144, R4.reuse, R12, R144 ;  /* 0x0000000c0490723c */ /* 0x048ff00000041890 */
[C---:B------:R-:W-:Y:S01]  /*6c80*/  HMMA.16816.F32.BF16 R140, R4.reuse, R14, R140 ;  /* 0x0000000e048c723c */ /* 0x040fe2000004188c */
[----:B------:R-:W3:Y:S07]  /*6c90*/  LDSM.16.MT88.4 R12, [R192+0x15800] ;  /* 0x01580000c00c783b */ /* 0x000eee0000004200 */
[C---:B----4-:R-:W-:Y:S08]  /*6ca0*/  HMMA.16816.F32.BF16 R68, R4.reuse, R16, R68 ;  /* 0x000000100444723c */ /* 0x050ff00000041844 */
[C---:B------:R-:W-:Y:S01]  /*6cb0*/  HMMA.16816.F32.BF16 R72, R4.reuse, R18, R72 ;  /* 0x000000120448723c */ /* 0x040fe20000041848 */
[----:B------:R-:W4:Y:S07]  /*6cc0*/  LDSM.16.MT88.4 R16, [R192+0x17800] ;  /* 0x01780000c010783b */ /* 0x000f2e0000004200 */
        /* <DEDUP_REMOVED lines=23> */
[C---:B---3--:R-:W-:Y:S08]  /*6e40*/  HMMA.16816.F32.BF16 R92, R4.reuse, R12, R92 ;  /* 0x0000000c045c723c */ /* 0x048ff0000004185c */
[C---:B------:R-:W-:Y:S08]  /*6e50*/  HMMA.16816.F32.BF16 R96, R4.reuse, R14, R96 ;  /* 0x0000000e0460723c */ /* 0x040ff00000041860 */
[C---:B------:R-:W-:Y:S08]  /*6e60*/  HMMA.16816.F32.BF16 R104, R4.reuse, R10, R104 ;  /* 0x0000000a0468723c */ /* 0x040ff00000041868 */
[C---:B----4-:R-:W-:Y:S08]  /*6e70*/  HMMA.16816.F32.BF16 R124, R4.reuse, R16, R124 ;  /* 0x00000010047c723c */ /* 0x050ff0000004187c */
[----:B------:R-:W-:Y:S01]  /*6e80*/  HMMA.16816.F32.BF16 R128, R4, R18, R128 ;  /* 0x000000120480723c */ /* 0x000fe20000041880 */
[----:B------:R-:W-:-:S04]  /*6e90*/  NOP ;  /* 0x0000000000007918 */ /* 0x000fc80000000000 */
[----:B------:R-:W-:-:S15]  /*6ea0*/  BRA.U !UP0, `(.L_x_244) ;  /* 0x0000004108fc7547 */ /* 0x000fde000b800000 */
[----:B------:R-:W-:Y:S01]  /*6eb0*/  UIADD3 UR13, UPT, UPT, UR20, -0x2, URZ ;  /* 0xfffffffe140d7890 */ /* 0x000fe2000fffe0ff */
[----:B------:R-:W-:-:S04]  /*6ec0*/  DEPBAR.LE SB0, 0x0 ;  /* 0x000080000000791a */ /* 0x000fc80000000000 */
[----:B------:R-:W-:Y:S01]  /*6ed0*/  UIMAD.WIDE.U32 UR22, UR13, UR8, URZ ;  /* 0x000000080d1672a5 */ /* 0x000fe2000f8e00ff */
[----:B------:R-:W-:Y:S01]  /*6ee0*/  LOP3.LUT R212, R165, R166, RZ, 0xfc, !PT ;  /* 0x000000a6a5d47212 */ /* 0x000fe200078efcff */
[----:B------:R-:W-:Y:S01]  /*6ef0*/  UIMAD UR15, UR13, UR9, URZ ;  /* 0x000000090d0f72a4 */ /* 0x000fe2000f8e02ff */
[----:B------:R-:W-:Y:S01]  /*6f00*/  ISETP.NE.AND P4, PT, R2, RZ, PT ;  /* 0x000000ff0200720c */ /* 0x000fe20003f85270 */
[----:B------:R-:W-:Y:S01]  /*6f10*/  USHF.L.U32 UR17, UR8, 0x4, URZ ;  /* 0x0000000408117899 */ /* 0x000fe200080006ff */
[----:B------:R-:W-:Y:S01]  /*6f20*/  LEA R212, R212, UR5, 0x1 ;  /* 0x00000005d4d47c11 */ /* 0x000fe2000f8e08ff */
[----:B------:R-:W-:Y:S01]  /*6f30*/  USHF.L.U64.HI UR16, UR8, 0x4, UR9 ;  /* 0x0000000408107899 */ /* 0x000fe20008010209 */
[----:B------:R-:W-:Y:S01]  /*6f40*/  IMAD.U32 R6, RZ, RZ, UR22 ;  /* 0x00000016ff067e24 */ /* 0x000fe2000f8e00ff */
[----:B------:R-:W-:Y:S01]  /*6f50*/  UIADD3 UR6, UPT, UPT, UR15, UR23, URZ ;  /* 0x000000170f067290 */ /* 0x000fe2000fffe0ff */
[----:B------:R-:W-:Y:S01]  /*6f60*/  IMAD.U32 R7, RZ, RZ, UR23 ;  /* 0x00000017ff077e24 */ /* 0x000fe2000f8e00ff */
[----:B------:R-:W-:Y:S01]  /*6f70*/  ULEA UR7, UP0, UR22, UR17, 0x6 ;  /* 0x0000001116077291 */ /* 0x000fe2000f8030ff */
[----:B------:R-:W-:Y:S01]  /*6f80*/  IMAD.MOV.U32 R2, RZ, RZ, 0x20 ;  /* 0x00000020ff027424 */ /* 0x000fe200078e00ff */
[----:B------:R-:W1:Y:S01]  /*6f90*/  LDCU UR4, c[0x0][0x440] ;  /* 0x00008800ff0477ac */ /* 0x000e620008000800 */
[----:B------:R-:W-:Y:S01]  /*6fa0*/  LEA R14, P1, R6, R235, 0x7 ;  /* 0x000000eb060e7211 */ /* 0x000fe200078238ff */
[----:B------:R-:W-:Y:S01]  /*6fb0*/  IMAD.IADD R167, R167, 0x1, R212 ;  /* 0x00000001a7a77824 */ /* 0x000fe200078e02d4 */
[----:B------:R-:W-:Y:S01]  /*6fc0*/  UIADD3 UR15, UPT, UPT, UR23, UR15, URZ ;  /* 0x0000000f170f7290 */ /* 0x000fe2000fffe0ff */
[----:B------:R-:W-:Y:S01]  /*6fd0*/  IMAD.U32 R4, RZ, RZ, UR7 ;  /* 0x00000007ff047e24 */ /* 0x000fe2000f8e00ff */
[----:B------:R-:W-:Y:S01]  /*6fe0*/  ULEA.HI.X UR6, UR22, UR16, UR6, 0x6, UP0 ;  /* 0x0000001016067291 */ /* 0x000fe200080f3406 */
[----:B------:R-:W-:Y:S01]  /*6ff0*/  SEL R166, R2, 0xffffffe0, !P4 ;  /* 0xffffffe002a67807 */ /* 0x000fe20006000000 */
[----:B------:R-:W-:-:S02]  /*7000*/  UIADD3 UR17, UP1, UPT, UR7, UR17, URZ ;  /* 0x0000001107117290 */ /* 0x000fc4000ff3e0ff */
[----:B------:R-:W-:Y:S01]  /*7010*/  IMAD.U32 R7, RZ, RZ, UR15 ;  /* 0x0000000fff077e24 */ /* 0x000fe2000f8e00ff */
[----:B------:R-:W-:Y:S01]  /*7020*/  ULEA UR7, UP0, UR8, UR7, 0x5 ;  /* 0x0000000708077291 */ /* 0x000fe2000f8028ff */
[----:B------:R-:W-:Y:S01]  /*7030*/  IMAD.U32 R5, RZ, RZ, UR6 ;  /* 0x00000006ff057e24 */ /* 0x000fe2000f8e00ff */
[-C--:B------:R-:W-:Y:S01]  /*7040*/  LEA R12, P0, R4, R235.reuse, 0x1 ;  /* 0x000000eb040c7211 */ /* 0x080fe200078008ff */
[----:B------:R-:W-:Y:S01]  /*7050*/  UIADD3.X UR16, UPT, UPT, UR6, UR16, URZ, UP1, !UPT ;  /* 0x0000001006107290 */ /* 0x000fe20008ffe4ff */
[-C--:B------:R-:W-:Y:S01]  /*7060*/  LEA.HI.X R15, R6, R234.reuse, R7, 0x7, P1 ;  /* 0x000000ea060f7211 */ /* 0x080fe200008f3c07 */
[----:B------:R-:W-:Y:S01]  /*7070*/  ULEA.HI.X UR6, UR8, UR6, UR9, 0x5, UP0 ;  /* 0x0000000608067291 */ /* 0x000fe200080f2c09 */
[----:B------:R-:W-:Y:S01]  /*7080*/  IMAD.U32 R6, RZ, RZ, UR17 ;  /* 0x00000011ff067e24 */ /* 0x000fe2000f8e00ff */
[-C--:B------:R-:W-:Y:S01]  /*7090*/  LEA.HI.X R13, R4, R234.reuse, R5, 0x1, P0 ;  /* 0x000000ea040d7211 */ /* 0x080fe200000f0c05 */
[----:B------:R-:W-:Y:S01]  /*70a0*/  IMAD.U32 R4, RZ, RZ, UR7 ;  /* 0x00000007ff047e24 */ /* 0x000fe2000f8e00ff */
[----:B-1----:R-:W-:Y:S01]  /*70b0*/  ISETP.GE.AND P3, PT, R217, UR4, PT ;  /* 0x00000004d9007c0c */ /* 0x002fe2000bf66270 */
[----:B------:R-:W-:Y:S01]  /*70c0*/  BAR.SYNC.DEFER_BLOCKING 0x0 ;  /* 0x0000000000007b1d */ /* 0x000fe20000010000 */
[----:B------:R-:W-:Y:S01]  /*70d0*/  IMAD.U32 R7, RZ, RZ, UR16 ;  /* 0x00000010ff077e24 */ /* 0x000fe2000f8e00ff */
[-C--:B------:R-:W-:Y:S01]  /*70e0*/  LEA R10, P1, R6, R235.reuse, 0x1 ;  /* 0x000000eb060a7211 */ /* 0x080fe200078208ff */
[----:B------:R-:W-:Y:S01]  /*70f0*/  IMAD.U32 R5, RZ, RZ, UR6 ;  /* 0x00000006ff057e24 */ /* 0x000fe2000f8e00ff */
[----:B------:R-:W-:Y:S01]  /*7100*/  LEA R8, P0, R4, R235, 0x1 ;  /* 0x000000eb04087211 */ /* 0x000fe200078008ff */
[----:B------:R-:W-:Y:S01]  /*7110*/  IMAD.IADD R210, R166, 0x1, R212 ;  /* 0x00000001a6d27824 */ /* 0x000fe200078e02d4 */
[----:B------:R-:W-:Y:S01]  /*7120*/  ISETP.GE.AND P2, PT, R248, UR4, PT ;  /* 0x00000004f8007c0c */ /* 0x000fe2000bf46270 */
[----:B------:R-:W-:Y:S01]  /*7130*/  IMAD.IADD R209, R166, 0x1, R167 ;  /* 0x00000001a6d17824 */ /* 0x000fe200078e02a7 */
[----:B------:R-:W-:Y:S01]  /*7140*/  LEA.HI.X R11, R6, R234, R7, 0x1, P1 ;  /* 0x000000ea060b7211 */ /* 0x000fe200008f0c07 */
[----:B------:R-:W-:Y:S01]  /*7150*/  UISETP.GT.U32.AND UP0, UPT, UR13, UR18, UPT ;  /* 0x000000120d00728c */ /* 0x000fe2000bf04070 */
[----:B------:R-:W-:-:S02]  /*7160*/  ISETP.GE.AND P1, PT, R247, UR4, PT ;  /* 0x00000004f7007c0c */ /* 0x000fc4000bf26270 */
[----:B------:R-:W-:Y:S02]  /*7170*/  LEA.HI.X R9, R4, R234, R5, 0x1, P0 ;  /* 0x000000ea04097211 */ /* 0x000fe400000f0c05 */
[----:B------:R-:W-:Y:S02]  /*7180*/  ISETP.GE.AND P0, PT, R246, UR4, PT ;  /* 0x00000004f6007c0c */ /* 0x000fe4000bf06270 */
[----:B------:R-:W-:Y:S01]  /*7190*/  IADD3 R208, PT, PT, R211, R166, RZ ;  /* 0x000000a6d3d07210 */ /* 0x000fe20007ffe0ff */
        /* <DEDUP_REMOVED lines=81> */
[----:B------:R-:W2:Y:S04]  /*76b0*/  LDSM.16.M88.4 R32, [R211+0x8000] ;  /* 0x00800000d320783b */ /* 0x000ea80000000200 */
[----:B------:R-:W3:Y:S04]  /*76c0*/  LDSM.16.M88.4 R24, [R211+0x8800] ;  /* 0x00880000d318783b */ /* 0x000ee80000000200 */
[----:B------:R-:W4:Y:S04]  /*76d0*/  LDSM.16.M88.4 R16, [R211+0x9000] ;  /* 0x00900000d310783b */ /* 0x000f280000000200 */
[----:B------:R-:W5:Y:S01]  /*76e0*/  LDSM.16.M88.4 R4, [R211+0x9800] ;  /* 0x00980000d304783b */ /* 0x000f620000000200 */
[----:B-1----:R-:W-:-:S03]  /*76f0*/  IMAD.MOV.U32 R8, RZ, RZ, 0x40 ;  /* 0x00000040ff087424 */ /* 0x002fc600078e00ff */
[----:B------:R-:W-:Y:S04]  /*7700*/  LDSM.16.M88.4 R172, [R210] ;  /* 0x00000000d2ac783b */ /* 0x000fe80000000200 */
[----:B------:R-:W1:Y:S01]  /*7710*/  LDSM.16.M88.4 R184, [R208+0x8000] ;  /* 0x00800000d0b8783b */ /* 0x000e620000000200 */
[----:B------:R-:W-:-:S03]  /*7720*/  SEL R8, R8, 0xffffffc0, !P5 ;  /* 0xffffffc008087807 */ /* 0x000fc60006800000 */
[----:B------:R-:W1:Y:S02]  /*7730*/  LDSM.16.M88.4 R180, [R208+0x8800] ;  /* 0x00880000d0b4783b */ /* 0x000e640000000200 */
[----:B------:R-:W-:Y:S02]  /*7740*/  IMAD.IADD R165, R211, 0x1, R8 ;  /* 0x00000001d3a57824 */ /* 0x000fe400078e0208 */
[----:B------:R-:W1:Y:S02]  /*7750*/  LDSM.16.M88.4 R188, [R208+0x9000] ;  /* 0x00900000d0bc783b */ /* 0x000e640000000200 */
[----:B------:R-:W-:Y:S02]  /*7760*/  IMAD.IADD R166, R166, 0x1, R165 ;  /* 0x00000001a6a67824 */ /* 0x000fe400078e02a5 */
[----:B------:R-:W1:Y:S04]  /*7770*/  LDSM.16.M88.4 R176, [R208+0x9800] ;  /* 0x00980000d0b0783b */ /* 0x000e680000000200 */
[----:B------:R-:W-:Y:S01]  /*7780*/  LDSM.16.M88.4 R8, [R167] ;  /* 0x00000000a708783b */ /* 0x000fe20000000200 */
[C---:B--2---:R-:W-:Y:S03]  /*7790*/  HMMA.16816.F32.BF16 R168, R192.reuse, R32, RZ ;  /* 0x00000020c0a8723c */ /* 0x044fe600000418ff */
[----:B------:R-:W2:Y:S04]  /*77a0*/  LDSM.16.M88.4 R12, [R165+0x8000] ;  /* 0x00800000a50c783b */ /* 0x000ea80000000200 */
[----:B------:R-:W-:Y:S01]  /*77b0*/  LDSM.16.M88.4 R204, [R166+0x9800] ;  /* 0x00980000a6cc783b */ /* 0x000fe20000000200 */
[C---:B---3--:R-:W-:Y:S03]  /*77c0*/  HMMA.16816.F32.BF16 R28, R192.reuse, R24, RZ ;  /* 0x00000018c01c723c */ /* 0x048fe600000418ff */
[----:B------:R-:W-:Y:S04]  /*77d0*/  LDSM.16.M88.4 R200, [R211+0xa800] ;  /* 0x00a80000d3c8783b */ /* 0x000fe80000000200 */
[----:B------:R-:W0:Y:S01]  /*77e0*/  LDGDEPBAR ;  /* 0x00000000000079af */ /* 0x000e220000000000 */
[C---:B----4-:R-:W-:Y:S08]  /*77f0*/  HMMA.16816.F32.BF16 R20, R192.reuse, R16, RZ ;  /* 0x00000010c014723c */ /* 0x050ff000000418ff */
[C---:B------:R-:W-:Y:S08]  /*7800*/  HMMA.16816.F32.BF16 R32, R192.reuse, R34, RZ ;  /* 0x00000022c020723c */ /* 0x040ff000000418ff */
[C---:B------:R-:W-:Y:S08]  /*7810*/  HMMA.16816.F32.BF16 R24, R192.reuse, R26, RZ ;  /* 0x0000001ac018723c */ /* 0x040ff000000418ff */
[C---:B------:R-:W-:Y:S08]  /*7820*/  HMMA.16816.F32.BF16 R16, R192.reuse, R18, RZ ;  /* 0x00000012c010723c */ /* 0x040ff000000418ff */
[C---:B-----5:R-:W-:Y:S08]  /*7830*/  HMMA.16816.F32.BF16 R196, R192.reuse, R4, RZ ;  /* 0x00000004c0c4723c */ /* 0x060ff000000418ff */
[----:B------:R-:W-:Y:S01]  /*7840*/  HMMA.16816.F32.BF16 R192, R192, R6, RZ ;  /* 0x00000006c0c0723c */ /* 0x000fe200000418ff */
[----:B------:R-:W3:Y:S07]  /*7850*/  LDSM.16.M88.4 R4, [R165+0x8800] ;  /* 0x00880000a504783b */ /* 0x000eee0000000200 */
[C---:B-1----:R-:W-:Y:S08]  /*7860*/  HMMA.16816.F32.BF16 R168, R172.reuse, R184, R168 ;  /* 0x000000b8aca8723c */ /* 0x042ff000000418a8 */
[C---:B------:R-:W-:Y:S01]  /*7870*/  HMMA.16816.F32.BF16 R32, R172.reuse, R186, R32 ;  /* 0x000000baac20723c */ /* 0x040fe20000041820 */
[----:B------:R-:W1:Y:S07]  /*7880*/  LDSM.16.M88.4 R184, [R165+0x9000] ;  /* 0x00900000a5b8783b */ /* 0x000e6e0000000200 */
[C---:B------:R-:W-:Y:S08]  /*7890*/  HMMA.16816.F32.BF16 R28, R172.reuse, R180, R28 ;  /* 0x000000b4ac1c723c */ /* 0x040ff0000004181c */
[C---:B------:R-:W-:Y:S01]  /*78a0*/  HMMA.16816.F32.BF16 R24, R172.reuse, R182, R24 ;  /* 0x000000b6ac18723c */ /* 0x040fe20000041818 */
[----:B------:R-:W4:Y:S07]  /*78b0*/  LDSM.16.M88.4 R180, [R165+0x9800] ;  /* 0x00980000a5b4783b */ /* 0x000f2e0000000200 */
[C---:B------:R-:W-:Y:S08]  /*78c0*/  HMMA.16816.F32.BF16 R20, R172.reuse, R188, R20 ;  /* 0x000000bcac14723c */ /* 0x040ff00000041814 */
[C---:B------:R-:W-:Y:S01]  /*78d0*/  HMMA.16816.F32.BF16 R16, R172.reuse, R190, R16 ;  /* 0x000000beac10723c */ /* 0x040fe20000041810 */
[----:B------:R-:W-:Y:S07]  /*78e0*/  LDSM.16.M88.4 R188, [R211+0xb000] ;  /* 0x00b00000d3bc783b */ /* 0x000fee0000000200 */
[C---:B------:R-:W-:Y:S08]  /*78f0*/  HMMA.16816.F32.BF16 R196, R172.reuse, R176, R196 ;  /* 0x000000b0acc4723c */ /* 0x040ff000000418c4 */
[----:B------:R-:W-:Y:S01]  /*7900*/  HMMA.16816.F32.BF16 R192, R172, R178, R192 ;  /* 0x000000b2acc0723c */ /* 0x000fe200000418c0 */
[----:B------:R-:W-:Y:S04]  /*7910*/  LDSM.16.M88.4 R172, [R209] ;  /* 0x00000000d1ac783b */ /* 0x000fe80000000200 */
[----:B------:R-:W-:Y:S03]  /*7920*/  LDSM.16.M88.4 R176, [R166+0x8000] ;  /* 0x00800000a6b0783b */ /* 0x000fe60000000200 */
[C---:B--2---:R-:W-:Y:S08]  /*7930*/  HMMA.16816.F32.BF16 R168, R8.reuse, R12, R168 ;  /* 0x0000000c08a8723c */ /* 0x044ff000000418a8 */
[C---:B------:R-:W-:Y:S01]  /*7940*/  HMMA.16816.F32.BF16 R32, R8.reuse, R14, R32 ;  /* 0x0000000e0820723c */ /* 0x040fe20000041820 */
[----:B------:R-:W2:Y:S07]  /*7950*/  LDSM.16.M88.4 R12, [R166+0x8800] ;  /* 0x00880000a60c783b */ /* 0x000eae0000000200 */
[C---:B---3--:R-:W-:Y:S08]  /*7960*/  HMMA.16816.F32.BF16 R28, R8.reuse, R4, R28 ;  /* 0x00000004081c723c */ /* 0x048ff0000004181c */
[C---:B------:R-:W-:Y:S01]  /*7970*/  HMMA.16816.F32.BF16 R24, R8.reuse, R6, R24 ;  /* 0x000000060818723c */ /* 0x040fe20000041818 */
[----:B------:R-:W3:Y:S07]  /*7980*/  LDSM.16.M88.4 R4, [R166+0x9000] ;  /* 0x00900000a604783b */ /* 0x000eee0000000200 */
[C---:B-1----:R-:W-:Y:S08]  /*7990*/  HMMA.16816.F32.BF16 R20, R8.reuse, R184, R20 ;  /* 0x000000b80814723c */ /* 0x042ff00000041814 */
[C---:B------:R-:W-:Y:S01]  /*79a0*/  HMMA.16816.F32.BF16 R16, R8.reuse, R186, R16 ;  /* 0x000000ba0810723c */ /* 0x040fe20000041810 */
[----:B------:R-:W-:Y:S07]  /*79b0*/  LDSM.16.M88.4 R184, [R211+0xb800] ;  /* 0x00b80000d3b8783b */ /* 0x000fee0000000200 */
[C---:B----4-:R-:W-:Y:S08]  /*79c0*/  HMMA.16816.F32.BF16 R196, R8.reuse, R180, R196 ;  /* 0x000000b408c4723c */ /* 0x050ff000000418c4 */
[----:B------:R-:W-:Y:S01]  /*79d0*/  HMMA.16816.F32.BF16 R192, R8, R182, R192 ;  /* 0x000000b608c0723c */ /* 0x000fe200000418c0 */
[----:B------:R-:W-:Y:S04]  /*79e0*/  LDSM.16.M88.4 R8, [R212+0x2000] ;  /* 0x00200000d408783b */ /* 0x000fe80000000200 */
        /* <DEDUP_REMOVED lines=30> */
[C---:B---3--:R-:W-:Y:S08]  /*7bd0*/  HMMA.16816.F32.BF16 R28, R12.reuse, R176, R28 ;  /* 0x000000b00c1c723c */ /* 0x048ff0000004181c */
[C---:B------:R-:W-:Y:S01]  /*7be0*/  HMMA.16816.F32.BF16 R24, R12.reuse, R178, R24 ;  /* 0x000000b20c18723c */ /* 0x040fe20000041818 */
[----:B------:R-:W3:Y:S07]  /*7bf0*/  LDSM.16.M88.4 R176, [R165+0xb000] ;  /* 0x00b00000a5b0783b */ /* 0x000eee0000000200 */
[C---:B----4-:R-:W-:Y:S08]  /*7c00*/  HMMA.16816.F32.BF16 R20, R12.reuse, R172, R20 ;  /* 0x000000ac0c14723c */ /* 0x050ff00000041814 */
[C---:B------:R-:W-:Y:S01]  /*7c10*/  HMMA.16816.F32.BF16 R16, R12.reuse, R174, R16 ;  /* 0x000000ae0c10723c */ /* 0x040fe20000041810 */
[----:B------:R-:W4:Y:S07]  /*7c20*/  LDSM.16.M88.4 R172, [R165+0xb800] ;  /* 0x00b80000a5ac783b */ /* 0x000f2e0000000200 */
[C---:B-1----:R-:W-:Y:S08]  /*7c30*/  HMMA.16816.F32.BF16 R196, R12.reuse, R180, R196 ;  /* 0x000000b40cc4723c */ /* 0x042ff000000418c4 */
[----:B------:R-:W-:Y:S01]  /*7c40*/  HMMA.16816.F32.BF16 R192, R12, R182, R192 ;  /* 0x000000b60cc0723c */ /* 0x000fe200000418c0 */
[----:B------:R-:W-:Y:S04]  /*7c50*/  LDSM.16.M88.4 R180, [R209+0x2000] ;  /* 0x00200000d1b4783b */ /* 0x000fe80000000200 */
[----:B------:R-:W1:Y:S03]  /*7c60*/  LDSM.16.M88.4 R12, [R166+0xa000] ;  /* 0x00a00000a60c783b */ /* 0x000e660000000200 */
[C---:B--2---:R-:W-:Y:S08]  /*7c70*/  HMMA.16816.F32.BF16 R168, R8.reuse, R4, R168 ;  /* 0x0000000408a8723c */ /* 0x044ff000000418a8 */
[C---:B------:R-:W-:Y:S01]  /*7c80*/  HMMA.16816.F32.BF16 R32, R8.reuse, R6, R32 ;  /* 0x000000060820723c */ /* 0x040fe20000041820 */
[----:B------:R-:W2:Y:S07]  /*7c90*/  LDSM.16.M88.4 R4, [R166+0xa800] ;  /* 0x00a80000a604783b */ /* 0x000eae0000000200 */
[C---:B------:R-:W-:Y:S08]  /*7ca0*/  HMMA.16816.F32.BF16 R28, R8.reuse, R184, R28 ;  /* 0x000000b8081c723c */ /* 0x040ff0000004181c */
[C---:B------:R-:W-:Y:S01]  /*7cb0*/  HMMA.16816.F32.BF16 R24, R8.reuse, R186, R24 ;  /* 0x000000ba0818723c */ /* 0x040fe20000041818 */
[----:B------:R-:W5:Y:S07]  /*7cc0*/  LDSM.16.M88.4 R184, [R166+0xb000] ;  /* 0x00b00000a6b8783b */ /* 0x000f6e0000000200 */
[C---:B---3--:R-:W-:Y:S08]  /*7cd0*/  HMMA.16816.F32.BF16 R20, R8.reuse, R176, R20 ;  /* 0x000000b00814723c */ /* 0x048ff00000041814 */
[C---:B------:R-:W-:Y:S01]  /*7ce0*/  HMMA.16816.F32.BF16 R16, R8.reuse, R178, R16 ;  /* 0x000000b20810723c */ /* 0x040fe20000041810 */
[----:B------:R-:W-:Y:S07]  /*7cf0*/  LDSM.16.M88.4 R176, [R211+0xc000] ;  /* 0x00c00000d3b0783b */ /* 0x000fee0000000200 */
[C---:B----4-:R-:W-:Y:S08]  /*7d00*/  HMMA.16816.F32.BF16 R196, R8.reuse, R172, R196 ;  /* 0x000000ac08c4723c */ /* 0x050ff000000418c4 */
[----:B------:R-:W-:Y:S01]  /*7d10*/  HMMA.16816.F32.BF16 R192, R8, R174, R192 ;  /* 0x000000ae08c0723c */ /* 0x000fe200000418c0 */
[----:B------:R-:W3:Y:S04]  /*7d20*/  LDSM.16.M88.4 R8, [R212+0x4000] ;  /* 0x00400000d408783b */ /* 0x000ee80000000200 */
[----:B------:R-:W-:Y:S03]  /*7d30*/  LDSM.16.M88.4 R172, [R210+0x4000] ;  /* 0x00400000d2ac783b */ /* 0x000fe60000000200 */
[C---:B-1----:R-:W-:Y:S08]  /*7d40*/  HMMA.16816.F32.BF16 R168, R180.reuse, R12, R168 ;  /* 0x0000000cb4a8723c */ /* 0x042ff000000418a8 */
[C---:B------:R-:W-:Y:S01]  /*7d50*/  HMMA.16816.F32.BF16 R32, R180.reuse, R14, R32 ;  /* 0x0000000eb420723c */ /* 0x040fe20000041820 */
[----:B------:R-:W1:Y:S07]  /*7d60*/  LDSM.16.M88.4 R12, [R211+0xd800] ;  /* 0x00d80000d30c783b */ /* 0x000e6e0000000200 */
[C---:B--2---:R-:W-:Y:S08]  /*7d70*/  HMMA.16816.F32.BF16 R28, R180.reuse, R4, R28 ;  /* 0x00000004b41c723c */ /* 0x044ff0000004181c */
[C---:B------:R-:W-:Y:S01]  /*7d80*/  HMMA.16816.F32.BF16 R24, R180.reuse, R6, R24 ;  /* 0x00000006b418723c */ /* 0x040fe20000041818 */
[----:B------:R-:W2:Y:S07]  /*7d90*/  LDSM.16.M88.4 R4, [R208+0xc000] ;  /* 0x00c00000d004783b */ /* 0x000eae0000000200 */
[C---:B-----5:R-:W-:Y:S08]  /*7da0*/  HMMA.16816.F32.BF16 R20, R180.reuse, R184, R20 ;  /* 0x000000b8b414723c */ /* 0x060ff00000041814 */
[C---:B------:R-:W-:Y:S01]  /*7db0*/  HMMA.16816.F32.BF16 R16, R180.reuse, R186, R16 ;  /* 0x000000bab410723c */ /* 0x040fe20000041810 */
[----:B------:R-:W-:Y:S07]  /*7dc0*/  LDSM.16.M88.4 R184, [R208+0xc800] ;  /* 0x00c80000d0b8783b */ /* 0x000fee0000000200 */
        /* <DEDUP_REMOVED lines=13> */
[C---:B-1----:R-:W-:Y:S08]  /*7ea0*/  HMMA.16816.F32.BF16 R196, R8.reuse, R12, R196 ;  /* 0x0000000c08c4723c */ /* 0x042ff000000418c4 */
[----:B------:R-:W-:Y:S01]  /*7eb0*/  HMMA.16816.F32.BF16 R192, R8, R14, R192 ;  /* 0x0000000e08c0723c */ /* 0x000fe200000418c0 */
[----:B------:R-:W1:Y:S04]  /*7ec0*/  LDSM.16.M88.4 R12, [R165+0xc000] ;  /* 0x00c00000a50c783b */ /* 0x000e680000000200 */
[----:B------:R-:W5:Y:S03]  /*7ed0*/  LDSM.16.M88.4 R8, [R165+0xc800] ;  /* 0x00c80000a508783b */ /* 0x000f660000000200 */
[C---:B--2---:R-:W-:Y:S08]  /*7ee0*/  HMMA.16816.F32.BF16 R168, R172.reuse, R4, R168 ;  /* 0x00000004aca8723c */ /* 0x044ff000000418a8 */
[C---:B------:R-:W-:Y:S01]  /*7ef0*/  HMMA.16816.F32.BF16 R32, R172.reuse, R6, R32 ;  /* 0x00000006ac20723c */ /* 0x040fe20000041820 */
[----:B------:R-:W2:Y:S07]  /*7f00*/  LDSM.16.M88.4 R4, [R165+0xd000] ;  /* 0x00d00000a504783b */ /* 0x000eae0000000200 */
[C---:B----4-:R-:W-:Y:S08]  /*7f10*/  HMMA.16816.F32.BF16 R20, R172.reuse, R180, R20 ;  /* 0x000000b4ac14723c */ /* 0x050ff00000041814 */
[C---:B------:R-:W-:Y:S01]  /*7f20*/  HMMA.16816.F32.BF16 R16, R172.reuse, R182, R16 ;  /* 0x000000b6ac10723c */ /* 0x040fe20000041810 */
[----:B------:R-:W4:Y:S07]  /*7f30*/  LDSM.16.M88.4 R180, [R166+0xc800] ;  /* 0x00c80000a6b4783b */ /* 0x000f2e0000000200 */
[C---:B------:R-:W-:Y:S08]  /*7f40*/  HMMA.16816.F32.BF16 R28, R172.reuse, R184, R28 ;  /* 0x000000b8ac1c723c */ /* 0x040ff0000004181c */
[C---:B------:R-:W-:Y:S01]  /*7f50*/  HMMA.16816.F32.BF16 R24, R172.reuse, R186, R24 ;  /* 0x000000baac18723c */ /* 0x040fe20000041818 */
[----:B------:R-:W4:Y:S07]  /*7f60*/  LDSM.16.M88.4 R184, [R166+0xc000] ;  /* 0x00c00000a6b8783b */ /* 0x000f2e0000000200 */
[C---:B---3--:R-:W-:Y:S08]  /*7f70*/  HMMA.16816.F32.BF16 R196, R172.reuse, R176, R196 ;  /* 0x000000b0acc4723c */ /* 0x048ff000000418c4 */
[----:B------:R-:W-:Y:S01]  /*7f80*/  HMMA.16816.F32.BF16 R192, R172, R178, R192 ;  /* 0x000000b2acc0723c */ /* 0x000fe200000418c0 */
[----:B------:R-:W3:Y:S04]  /*7f90*/  LDSM.16.M88.4 R172, [R166+0xd800] ;  /* 0x00d80000a6ac783b */ /* 0x000ee80000000200 */
[----:B------:R-:W3:Y:S03]  /*7fa0*/  LDSM.16.M88.4 R176, [R166+0xd000] ;  /* 0x00d00000a6b0783b */ /* 0x000ee60000000200 */
[C---:B-1----:R-:W-:Y:S08]  /*7fb0*/  HMMA.16816.F32.BF16 R168, R204.reuse, R12, R168 ;  /* 0x0000000ccca8723c */ /* 0x042ff000000418a8 */
[C---:B------:R-:W-:Y:S01]  /*7fc0*/  HMMA.16816.F32.BF16 R32, R204.reuse, R14, R32 ;  /* 0x0000000ecc20723c */ /* 0x040fe20000041820 */
[----:B------:R-:W-:Y:S07]  /*7fd0*/  LDSM.16.M88.4 R12, [R212+0x6000] ;  /* 0x00600000d40c783b */ /* 0x000fee0000000200 */
[C---:B-----5:R-:W-:Y:S08]  /*7fe0*/  HMMA.16816.F32.BF16 R28, R204.reuse, R8, R28 ;  /* 0x00000008cc1c723c */ /* 0x060ff0000004181c */
[C---:B------:R-:W-:Y:S01]  /*7ff0*/  HMMA.16816.F32.BF16 R24, R204.reuse, R10, R24 ;  /* 0x0000000acc18723c */ /* 0x040fe20000041818 */
[----:B------:R-:W1:Y:S07]  /*8000*/  LDSM.16.M88.4 R8, [R211+0xe000] ;  /* 0x00e00000d308783b */ /* 0x000e6e0000000200 */
[C---:B--2---:R-:W-:Y:S08]  /*8010*/  HMMA.16816.F32.BF16 R20, R204.reuse, R4, R20 ;  /* 0x00000004cc14723c */ /* 0x044ff00000041814 */
[C---:B------:R-:W-:Y:S01]  /*8020*/  HMMA.16816.F32.BF16 R16, R204.reuse, R6, R16 ;  /* 0x00000006cc10723c */ /* 0x040fe20000041810 */
[----:B------:R-:W2:Y:S07]  /*8030*/  LDSM.16.M88.4 R4, [R211+0xe800] ;  /* 0x00e80000d304783b */ /* 0x000eae0000000200 */
[C---:B------:R-:W-:Y:S08]  /*8040*/  HMMA.16816.F32.BF16 R196, R204.reuse, R200, R196 ;  /* 0x000000c8ccc4723c */ /* 0x040ff000000418c4 */
[----:B------:R-:W-:Y:S01]  /*8050*/  HMMA.16816.F32.BF16 R192, R204, R202, R192 ;  /* 0x000000caccc0723c */ /* 0x000fe200000418c0 */
[----:B------:R-:W-:Y:S07]  /*8060*/  LDSM.16.M88.4 R204, [R211+0xf800] ;  /* 0x00f80000d3cc783b */ /* 0x000fee0000000200 */
[C---:B----4-:R-:W-:Y:S08]  /*8070*/  HMMA.16816.F32.BF16 R28, R188.reuse, R180, R28 ;  /* 0x000000b4bc1c723c */ /* 0x050ff0000004181c */
[C---:B------:R-:W-:Y:S01]  /*8080*/  HMMA.16816.F32.BF16 R24, R188.reuse, R182, R24 ;  /* 0x000000b6bc18723c */ /* 0x040fe20000041818 */
[----:B------:R-:W4:Y:S07]  /*8090*/  LDSM.16.M88.4 R180, [R211+0xf000] ;  /* 0x00f00000d3b4783b */ /* 0x000f2e0000000200 */
[C---:B------:R-:W-:Y:S08]  /*80a0*/  HMMA.16816.F32.BF16 R168, R188.reuse, R184, R168 ;  /* 0x000000b8bca8723c */ /* 0x040ff000000418a8 */
[C---:B------:R-:W-:Y:S01]  /*80b0*/  HMMA.16816.F32.BF16 R32, R188.reuse, R186, R32 ;  /* 0x000000babc20723c */ /* 0x040fe20000041820 */
[----:B------:R-:W-:Y:S07]  /*80c0*/  LDSM.16.M88.4 R184, [R210+0x6000] ;  /* 0x00600000d2b8783b */ /* 0x000fee0000000200 */
[C---:B---3--:R-:W-:Y:S08]  /*80d0*/  HMMA.16816.F32.BF16 R196, R188.reuse, R172, R196 ;  /* 0x000000acbcc4723c */ /* 0x048ff000000418c4 */
[C---:B------:R-:W-:Y:S01]  /*80e0*/  HMMA.16816.F32.BF16 R192, R188.reuse, R174, R192 ;  /* 0x000000aebcc0723c */ /* 0x040fe200000418c0 */
[----:B------:R-:W3:Y:S07]  /*80f0*/  LDSM.16.M88.4 R172, [R208+0xe800] ;  /* 0x00e80000d0ac783b */ /* 0x000eee0000000200 */
[C---:B------:R-:W-:Y:S01]  /*8100*/  HMMA.16816.F32.BF16 R200, R188.reuse, R176, R20 ;  /* 0x000000b0bcc8723c */ /* 0x040fe20000041814 */
[----:B------:R-:W5:Y:S07]  /*8110*/  LDSM.16.M88.4 R20, [R208+0xe000] ;  /* 0x00e00000d014783b */ /* 0x000f6e0000000200 */
        /* <DEDUP_REMOVED lines=11> */
[----:B------:R-:W-:Y:S07]  /*81d0*/  LDSM.16.M88.4 R180, [R166+0xe800] ;  /* 0x00e80000a6b4783b */ /* 0x000fee0000000200 */
[C---:B------:R-:W-:Y:S08]  /*81e0*/  HMMA.16816.F32.BF16 R196, R12.reuse, R204, R196 ;  /* 0x000000cc0cc4723c */ /* 0x040ff000000418c4 */
[----:B------:R-:W-:Y:S01]  /*81f0*/  HMMA.16816.F32.BF16 R192, R12, R206, R192 ;  /* 0x000000ce0cc0723c */ /* 0x000fe200000418c0 */
[----:B------:R-:W4:Y:S07]  /*8200*/  LDSM.16.M88.4 R12, [R165+0xe000] ;  /* 0x00e00000a50c783b */ /* 0x000f2e0000000200 */
[C---:B---3--:R-:W-:Y:S08]  /*8210*/  HMMA.16816.F32.BF16 R28, R184.reuse, R172, R28 ;  /* 0x000000acb81c723c */ /* 0x048ff0000004181c */
[C---:B------:R-:W-:Y:S01]  /*8220*/  HMMA.16816.F32.BF16 R24, R184.reuse, R174, R24 ;  /* 0x000000aeb818723c */ /* 0x040fe20000041818 */
[----:B------:R-:W3:Y:S07]  /*8230*/  LDSM.16.M88.4 R172, [R165+0xf000] ;  /* 0x00f00000a5ac783b */ /* 0x000eee0000000200 */
[C---:B-----5:R-:W-:Y:S08]  /*8240*/  HMMA.16816.F32.BF16 R168, R184.reuse, R20, R168 ;  /* 0x00000014b8a8723c */ /* 0x060ff000000418a8 */
[C---:B------:R-:W-:Y:S01]  /*8250*/  HMMA.16816.F32.BF16 R32, R184.reuse, R22, R32 ;  /* 0x00000016b820723c */ /* 0x040fe20000041820 */
[----:B------:R-:W5:Y:S07]  /*8260*/  LDSM.16.M88.4 R20, [R165+0xe800] ;  /* 0x00e80000a514783b */ /* 0x000f6e0000000200 */
[C---:B-1----:R-:W-:Y:S08]  /*8270*/  HMMA.16816.F32.BF16 R200, R184.reuse, R8, R200 ;  /* 0x00000008b8c8723c */ /* 0x042ff000000418c8 */
[C---:B------:R-:W-:Y:S01]  /*8280*/  HMMA.16816.F32.BF16 R16, R184.reuse, R10, R16 ;  /* 0x0000000ab810723c */ /* 0x040fe20000041810 */
[----:B------:R-:W1:Y:S07]  /*8290*/  LDSM.16.M88.4 R8, [R165+0xf800] ;  /* 0x00f80000a508783b */ /* 0x000e6e0000000200 */
[C---:B--2---:R-:W-:Y:S01]  /*82a0*/  HMMA.16816.F32.BF16 R204, R184.reuse, R4, R196 ;  /* 0x00000004b8cc723c */ /* 0x044fe200000418c4 */
[----:B------:R-:W-:Y:S07]  /*82b0*/  LDSM.16.M88.4 R196, [R209+0x6000] ;  /* 0x00600000d1c4783b */ /* 0x000fee0000000200 */
[----:B------:R-:W-:Y:S01]  /*82c0*/  HMMA.16816.F32.BF16 R192, R184, R6, R192 ;  /* 0x00000006b8c0723c */ /* 0x000fe200000418c0 */
[----:B------:R-:W2:Y:S07]  /*82d0*/  LDSM.16.M88.4 R4, [R166+0xf000] ;  /* 0x00f00000a604783b */ /* 0x000eae0000000200 */
[C---:B----4-:R-:W-:Y:S08]  /*82e0*/  HMMA.16816.F32.BF16 R168, R176.reuse, R12, R168 ;  /* 0x0000000cb0a8723c */ /* 0x050ff000000418a8 */
[----:B------:R-:W-:Y:S01]  /*82f0*/  HMMA.16816.F32.BF16 R32, R176, R14, R32 ;  /* 0x0000000eb020723c */ /* 0x000fe20000041820 */
[----:B------:R-:W4:Y:S01]  /*8300*/  LDSM.16.M88.4 R12, [R166+0xf800] ;  /* 0x00f80000a60c783b */ /* 0x000f220000000200 */
[----:B------:R-:W-:-:S06]  /*8310*/  DEPBAR.LE SB0, 0x0 ;  /* 0x000080000000791a */ /* 0x000fcc0000000000 */
[C---:B---3--:R-:W-:Y:S08]  /*8320*/  HMMA.16816.F32.BF16 R200, R176.reuse, R172, R200 ;  /* 0x000000acb0c8723c */ /* 0x048ff000000418c8 */
[C---:B-----5:R-:W-:Y:S08]  /*8330*/  HMMA.16816.F32.BF16 R28, R176.reuse, R20, R28 ;  /* 0x00000014b01c723c */ /* 0x060ff0000004181c */
[C---:B------:R-:W-:Y:S08]  /*8340*/  HMMA.16816.F32.BF16 R24, R176.reuse, R22, R24 ;  /* 0x00000016b018723c */ /* 0x040ff00000041818 */
[C---:B-1----:R-:W-:Y:S08]  /*8350*/  HMMA.16816.F32.BF16 R192, R176.reuse, R10, R192 ;  /* 0x0000000ab0c0723c */ /* 0x042ff000000418c0 */
[C---:B------:R-:W-:Y:S08]  /*8360*/  HMMA.16816.F32.BF16 R16, R176.reuse, R174, R16 ;  /* 0x000000aeb010723c */ /* 0x040ff00000041810 */
[----:B------:R-:W-:Y:S08]  /*8370*/  HMMA.16816.F32.BF16 R204, R176, R8, R204 ;  /* 0x00000008b0cc723c */ /* 0x000ff000000418cc */
[----:B--2---:R-:W-:Y:S01]  /*8380*/  HMMA.16816.F32.BF16 R200, R196, R4, R200 ;  /* 0x00000004c4c8723c */ /* 0x004fe200000418c8 */
[----:B------:R-:W-:-:S07]  /*8390*/  MOV R5, UR20 ;  /* 0x0000001400057c02 */ /* 0x000fce0008000f00 */
[C---:B------:R-:W-:Y:S08]  /*83a0*/  HMMA.16816.F32.BF16 R168, R196.reuse, R188, R168 ;  /* 0x000000bcc4a8723c */ /* 0x040ff000000418a8 */
[C---:B------:R-:W-:Y:S08]  /*83b0*/  HMMA.16816.F32.BF16 R32, R196.reuse, R190, R32 ;  /* 0x000000bec420723c */ /* 0x040ff00000041820 */
[C---:B------:R-:W-:Y:S08]  /*83c0*/  HMMA.16816.F32.BF16 R28, R196.reuse, R180, R28 ;  /* 0x000000b4c41c723c */ /* 0x040ff0000004181c */
[C---:B------:R-:W-:Y:S08]  /*83d0*/  HMMA.16816.F32.BF16 R24, R196.reuse, R182, R24 ;  /* 0x000000b6c418723c */ /* 0x040ff00000041818 */
[C---:B----4-:R-:W-:Y:S08]  /*83e0*/  HMMA.16816.F32.BF16 R192, R196.reuse, R14, R192 ;  /* 0x0000000ec4c0723c */ /* 0x050ff000000418c0 */
[----:B------:R-:W-:Y:S01]  /*83f0*/  HMMA.16816.F32.BF16 R16, R196, R6, R16 ;  /* 0x00000006c410723c */ /* 0x000fe20000041810 */
[----:B------:R-:W-:-:S04]  /*8400*/  IMAD R6, R5, 0x40, R0 ;  /* 0x0000004005067824 */ /* 0x000fc800078e0200 */
[C---:B------:R-:W-:Y:S02]  /*8410*/  VIADD R5, R6.reuse, 0xffffff80 ;  /* 0xffffff8006057836 */ /* 0x040fe40000000000 */
[----:B------:R-:W-:Y:S01]  /*8420*/  VIADD R7, R6, 0xffffff81 ;  /* 0xffffff8106077836 */ /* 0x000fe20000000000 */
[----:B------:R-:W-:Y:S01]  /*8430*/  HMMA.16816.F32.BF16 R204, R196, R12, R204 ;  /* 0x0000000cc4cc723c */ /* 0x000fe200000418cc */
[----:B------:R-:W-:Y:S01]  /*8440*/  VIADD R12, R233, 0x8 ;  /* 0x00000008e90c7836 */ /* 0x000fe20000000000 */
[----:B------:R-:W-:Y:S01]  /*8450*/  BAR.SYNC.DEFER_BLOCKING 0x0 ;  /* 0x0000000000007b1d */ /* 0x000fe20000010000 */
[----:B------:R-:W-:Y:S02]  /*8460*/  ISETP.GE.AND P4, PT, R5, R232, PT ;  /* 0x000000e80500720c */ /* 0x000fe40003f86270 */
[----:B------:R-:W-:Y:S02]  /*8470*/  ISETP.GT.AND P6, PT, R233, R5, PT ;  /* 0x00000005e900720c */ /* 0x000fe40003fc4270 */
[----:B------:R-:W-:Y:S01]  /*8480*/  P2R R4, PR, RZ, 0x10 ;  /* 0x00000010ff047803 */ /* 0x000fe20000000000 */
[----:B------:R-:W-:-:S12]  /*8490*/  BRA.U !UP0, `(.L_x_245) ;  /* 0x0000000508b47547 */ /* 0x000fd8000b800000 */
[----:B------:R-:W-:-:S04]  /*84a0*/  UIADD3 UR6, UPT, UPT, UR20, -0x3, URZ ;  /* 0xfffffffd14067890 */ /* 0x000fc8000fffe0ff */
[----:B------:R-:W-:Y:S02]  /*84b0*/  UIMAD.WIDE.U32 UR8, UR6, UR10, URZ ;  /* 0x0000000a060872a5 */ /* 0x000fe4000f8e00ff */
[----:B------:R-:W-:-:S04]  /*84c0*/  UIMAD UR6, UR6, UR11, URZ ;  /* 0x0000000b060672a4 */ /* 0x000fc8000f8e02ff */
[----:B------:R-:W-:Y:S01]  /*84d0*/  UIADD3 UR4, UPT, UPT, UR9, UR6, URZ ;  /* 0x0000000609047290 */ /* 0x000fe2000fffe0ff */
[----:B------:R-:W-:Y:S01]  /*84e0*/  IMAD.U32 R9, RZ, RZ, UR9 ;  /* 0x00000009ff097e24 */ /* 0x000fe2000f8e00ff */
[----:B------:R-:W-:Y:S01]  /*84f0*/  UIADD3 UR6, UPT, UPT, UR6, UR9, URZ ;  /* 0x0000000906067290 */ /* 0x000fe2000fffe0ff */
[----:B------:R-:W-:-:S03]  /*8500*/  IMAD.U32 R8, RZ, RZ, UR8 ;  /* 0x00000008ff087e24 */ /* 0x000fc6000f8e00ff */
[----:B------:R-:W-:Y:S01]  /*8510*/  IMAD.U32 R9, RZ, RZ, UR4 ;  /* 0x00000004ff097e24 */ /* 0x000fe2000f8e00ff */
[----:B------:R-:W-:Y:S01]  /*8520*/  ULEA UR4, UP0, UR8, UR32, 0x6 ;  /* 0x0000002008047291 */ /* 0x000fe2000f8030ff */
[----:B------:R-:W-:-:S03]  /*8530*/  LEA R20, P4, R8, R237, 0x7 ;  /* 0x000000ed08147211 */ /* 0x000fc600078838ff */
[----:B------:R-:W-:Y:S01]  /*8540*/  ULEA.HI.X UR6, UR8, UR29, UR6, 0x6, UP0 ;  /* 0x0000001d08067291 */ /* 0x000fe200080f3406 */
[----:B------:R-:W-:Y:S01]  /*8550*/  LEA.HI.X R21, R8, R236, R9, 0x7, P4 ;  /* 0x000000ec08157211 */ /* 0x000fe200020f3c09 */
[----:B------:R-:W-:Y:S01]  /*8560*/  IMAD.U32 R0, RZ, RZ, UR4 ;  /* 0x00000004ff007e24 */ /* 0x000fe2000f8e00ff */
[----:B------:R-:W-:-:S03]  /*8570*/  UIADD3 UR32, UP0, UPT, UR32, UR4, URZ ;  /* 0x0000000420207290 */ /* 0x000fc6000ff1e0ff */
[----:B------:R-:W-:Y:S01]  /*8580*/  MOV R9, UR6 ;  /* 0x0000000600097c02 */ /* 0x000fe20008000f00 */
[----:B------:R-:W-:Y:S01]  /*8590*/  UIADD3.X UR29, UPT, UPT, UR29, UR6, URZ, UP0, !UPT ;  /* 0x000000061d1d7290 */ /* 0x000fe200087fe4ff */
[C---:B------:R-:W-:Y:S01]  /*85a0*/  LEA R14, P4, R0.reuse, R237, 0x1 ;  /* 0x000000ed000e7211 */ /* 0x040fe200078808ff */
[----:B------:R-:W-:Y:S01]  /*85b0*/  @!PT LDS RZ, [RZ] ;  /* 0x00000000fffff984 */ /* 0x000fe20000000800 */
[----:B------:R-:W-:Y:S01]  /*85c0*/  @!PT LDS RZ, [RZ] ;  /* 0x00000000fffff984 */ /* 0x000fe20000000800 */
[----:B------:R-:W-:Y:S01]  /*85d0*/  @!PT LDS RZ, [RZ] ;  /* 0x00000000fffff984 */ /* 0x000fe20000000800 */
[----:B------:R1:W-:Y:S01]  /*85e0*/  @!P3 LDGSTS.E.BYPASS.LTC128B.128 [R238+0x8000], desc[UR24][R20.64] ;  /* 0x0800000014eebfae */ /* 0x0003e2000b981a18 */
[----:B------:R-:W-:Y:S02]  /*85f0*/  ULEA UR4, UP0, UR10, UR4, 0x5 ;  /* 0x000000040a047291 */ /* 0x000fe4000f8028ff */
[----:B------:R-:W-:Y:S01]  /*8600*/  LEA.HI.X R15, R0, R236, R9, 0x1, P4 ;  /* 0x000000ec000f7211 */ /* 0x000fe200020f0c09 */
[----:B------:R-:W-:Y:S01]  /*8610*/  IMAD.U32 R0, RZ, RZ, UR32 ;  /* 0x00000020ff007e24 */ /* 0x000fe2000f8e00ff */
[----:B------:R1:W-:Y:S01]  /*8620*/  @P3 STS.128 [R238+0x8000], RZ ;  /* 0x008000ffee003388 */ /* 0x0003e20000000c00 */
[----:B------:R-:W-:Y:S01]  /*8630*/  IMAD.U32 R9, RZ, RZ, UR29 ;  /* 0x0000001dff097e24 */ /* 0x000fe2000f8e00ff */
[----:B------:R-:W-:-:S02]  /*8640*/  ULEA.HI.X UR6, UR10, UR6, UR11, 0x5, UP0 ;  /* 0x000000060a067291 */ /* 0x000fc400080f2c0b */
[----:B------:R-:W-:Y:S01]  /*8650*/  @!PT LDS RZ, [RZ] ;  /* 0x00000000fffff984 */ /* 0x000fe20000000800 */
[----:B------:R-:W-:Y:S01]  /*8660*/  @!PT LDS RZ, [RZ] ;  /* 0x00000000fffff984 */ /* 0x000fe20000000800 */
[----:B------:R-:W-:Y:S01]  /*8670*/  @!PT LDS RZ, [RZ] ;  /* 0x00000000fffff984 */ /* 0x000fe20000000800 */
[----:B------:R1:W-:Y:S01]  /*8680*/  @!P2 LDGSTS.E.BYPASS.LTC128B.128 [R238+0xa000], desc[UR24][R20.64+0x80] ;  /* 0x0a00008014eeafae */ /* 0x0003e2000b981a18 */
[----:B------:R-:W-:-:S03]  /*8690*/  LEA R10, P4, R0, R237, 0x1 ;  /* 0x000000ed000a7211 */ /* 0x000fc600078808ff */
[----:B------:R1:W-:Y:S01]  /*86a0*/  @P2 STS.128 [R238+0xa000], RZ ;  /* 0x00a000ffee002388 */ /* 0x0003e20000000c00 */
[-C--:B------:R-:W-:Y:S01]  /*86b0*/  LEA.HI.X R11, R0, R236.reuse, R9, 0x1, P4 ;  /* 0x000000ec000b7211 */ /* 0x080fe200020f0c09 */
[----:B------:R-:W-:Y:S01]  /*86c0*/  IMAD.U32 R9, RZ, RZ, UR6 ;  /* 0x00000006ff097e24 */ /* 0x000fe2000f8e00ff */
[----:B------:R-:W-:Y:S01]  /*86d0*/  MOV R0, UR4 ;  /* 0x0000000400007c02 */ /* 0x000fe20008000f00 */
[----:B------:R-:W-:Y:S01]  /*86e0*/  @!PT LDS RZ, [RZ] ;  /* 0x00000000fffff984 */ /* 0x000fe20000000800 */
[----:B------:R-:W-:Y:S01]  /*86f0*/  @!PT LDS RZ, [RZ] ;  /* 0x00000000fffff984 */ /* 0x000fe20000000800 */
[----:B------:R-:W-:Y:S01]  /*8700*/  @!PT LDS RZ, [RZ] ;  /* 0x00000000fffff984 */ /* 0x000fe20000000800 */
[----:B------:R1:W-:Y:S03]  /*8710*/  @!P1 LDGSTS.E.BYPASS.LTC128B.128 [R238+0xc000], desc[UR24][R20.64+0x100] ;  /* 0x0c00010014ee9fae */ /* 0x0003e6000b981a18 */
[C---:B------:R-:W-:Y:S01]  /*8720*/  LEA R8, P4, R0.reuse, R237, 0x1 ;  /* 0x000000ed00087211 */ /* 0x040fe200078808ff */
[----:B------:R1:W-:Y:S03]  /*8730*/  @P1 STS.128 [R238+0xc000], RZ ;  /* 0x00c000ffee001388 */ /* 0x0003e60000000c00 */
[----:B------:R-:W-:Y:S01]  /*8740*/  LEA.HI.X R9, R0, R236, R9, 0x1, P4 ;  /* 0x000000ec00097211 */ /* 0x000fe200020f0c09 */
        /* <DEDUP_REMOVED lines=66> */
.L_x_245:
[----:B------:R-:W-:Y:S01]  /*8b70*/  ISETP.GT.AND P0, PT, R12, R5, PT ;  /* 0x000000050c00720c */ /* 0x000fe20003f04270 */
[----:B------:R-:W-:Y:S01]  /*8b80*/  UISETP.GT.U32.AND UP0, UPT, UR13, UR18, UPT ;  /* 0x000000120d00728c */ /* 0x000fe2000bf04070 */
[----:B------:R-:W-:Y:S02]  /*8b90*/  ISETP.GT.AND P3, PT, R233, R7, PT ;  /* 0x00000007e900720c */ /* 0x000fe40003f64270 */
[----:B-1----:R-:W-:Y:S02]  /*8ba0*/  IADD3 R9, PT, PT, R6, -0x78, RZ ;  /* 0xffffff8806097810 */ /* 0x002fe40007ffe0ff */
[----:B------:R-:W-:Y:S02]  /*8bb0*/  FSEL R0, R168, -INF , !P6 ;  /* 0xff800000a8007808 */ /* 0x000fe40007000000 */
[----:B------:R-:W-:Y:S02]  /*8bc0*/  ISETP.GE.AND P1, PT, R5, R228, PT ;  /* 0x000000e40500720c */ /* 0x000fe40003f26270 */
[----:B------:R-:W-:-:S02]  /*8bd0*/  ISETP.NE.AND P6, PT, R4, RZ, PT ;  /* 0x000000ff0400720c */ /* 0x000fc40003fc5270 */
[----:B------:R-:W-:Y:S01]  /*8be0*/  ISETP.GE.AND P4, PT, R7, R232, PT ;  /* 0x000000e80700720c */ /* 0x000fe20003f86270 */
[----:B------:R-:W-:Y:S01]  /*8bf0*/  @UP0 UIADD3 UR20, UPT, UPT, UR20, -0x3, URZ ;  /* 0xfffffffd14140890 */ /* 0x000fe2000fffe0ff */
[----:B------:R-:W-:Y:S02]  /*8c00*/  FSEL R5, R170, -INF , !P0 ;  /* 0xff800000aa057808 */ /* 0x000fe40004000000 */
[----:B------:R-:W-:Y:S02]  /*8c10*/  FSEL R4, R169, -INF , !P3 ;  /* 0xff800000a9047808 */ /* 0x000fe40005800000 */
[----:B------:R-:W-:Y:S02]  /*8c20*/  ISETP.GT.AND P0, PT, R233, R9, PT ;  /* 0x00000009e900720c */ /* 0x000fe40003f04270 */
[----:B------:R-:W-:Y:S02]  /*8c30*/  FSEL R0, R0, -INF , !P6 ;  /* 0xff80000000007808 */ /* 0x000fe40007000000 */
[----:B------:R-:W-:-:S02]  /*8c40*/  ISETP.GT.AND P6, PT, R12, R7, PT ;  /* 0x000000070c00720c */ /* 0x000fc40003fc4270 */
[----:B------:R-:W-:Y:S02]  /*8c50*/  FSEL R4, R4, -INF , !P4 ;  /* 0xff80000004047808 */ /* 0x000fe40006000000 */
[----:B------:R-:W-:Y:S02]  /*8c60*/  IADD3 R11, PT, PT, R6, -0x77, RZ ;  /* 0xffffff89060b7810 */ /* 0x000fe40007ffe0ff */
[----:B------:R-:W-:Y:S02]  /*8c70*/  ISETP.GE.AND P3, PT, R9, R232, PT ;  /* 0x000000e80900720c */ /* 0x000fe40003f66270 */
[----:B------:R-:W-:Y:S02]  /*8c80*/  ISETP.GT.AND P4, PT, R12, R9, PT ;  /* 0x000000090c00720c */ /* 0x000fe40003f84270 */
[----:B------:R-:W-:Y:S02]  /*8c90*/  FSEL R10, R32, -INF , !P0 ;  /* 0xff800000200a7808 */ /* 0x000fe40004000000 */
[----:B------:R-:W-:-:S02]  /*8ca0*/  IADD3 R13, PT, PT, R6, -0x70, RZ ;  /* 0xffffff90060d7810 */ /* 0x000fc40007ffe0ff */
[-C--:B------:R-:W-:Y:S02]  /*8cb0*/  ISETP.GE.AND P2, PT, R7, R228.reuse, PT ;  /* 0x000000e40700720c */ /* 0x080fe40003f46270 */
[----:B------:R-:W-:Y:S02]  /*8cc0*/  FSEL R5, R5, -INF , !P1 ;  /* 0xff80000005057808 */ /* 0x000fe40004800000 */
[----:B------:R-:W-:Y:S02]  /*8cd0*/  ISETP.GE.AND P1, PT, R9, R228, PT ;  /* 0x000000e40900720c */ /* 0x000fe40003f26270 */
[----:B------:R-:W-:Y:S02]  /*8ce0*/  FSEL R7, R171, -INF , !P6 ;  /* 0xff800000ab077808 */ /* 0x000fe40007000000 */
[----:B------:R-:W-:Y:S02]  /*8cf0*/  ISETP.GT.AND P6, PT, R233, R11, PT ;  /* 0x0000000be900720c */ /* 0x000fe40003fc4270 */
[----:B------:R-:W-:-:S02]  /*8d00*/  FSEL R10, R10, -INF , !P3 ;  /* 0xff8000000a0a7808 */ /* 0x000fc40005800000 */
[----:B------:R-:W-:Y:S02]  /*8d10*/  FSEL R9, R34, -INF , !P4 ;  /* 0xff80000022097808 */ /* 0x000fe40006000000 */
[----:B------:R-:W-:Y:S02]  /*8d20*/  ISETP.GT.AND P3, PT, R12, R11, PT ;  /* 0x0000000b0c00720c */ /* 0x000fe40003f64270 */
[----:B------:R-:W-:Y:S02]  /*8d30*/  ISETP.GT.AND P4, PT, R233, R13, PT ;  /* 0x0000000de900720c */ /* 0x000fe40003f84270 */
[----:B------:R-:W-:Y:S02]  /*8d40*/  IADD3 R15, PT, PT, R6, -0x6f, RZ ;  /* 0xffffff91060f7810 */ /* 0x000fe40007ffe0ff */
[----:B------:R-:W-:Y:S02]  /*8d50*/  FSEL R7, R7, -INF , !P2 ;  /* 0xff80000007077808 */ /* 0x000fe40005000000 */
[----:B------:R-:W-:-:S02]  /*8d60*/  ISETP.GE.AND P2, PT, R11, R232, PT ;  /* 0x000000e80b00720c */ /* 0x000fc40003f46270 */
[----:B------:R-:W-:Y:S02]  /*8d70*/  ISETP.GE.AND P0, PT, R11, R228, PT ;  /* 0x000000e40b00720c */ /* 0x000fe40003f06270 */
[----:B------:R-:W-:Y:S02]  /*8d80*/  FSEL R8, R33, -INF , !P6 ;  /* 0xff80000021087808 */ /* 0x000fe40007000000 */
[----:B------:R-:W-:Y:S02]  /*8d90*/  ISETP.GE.AND P6, PT, R13, R232, PT ;  /* 0x000000e80d00720c */ /* 0x000fe40003fc6270 */
[----:B------:R-:W-:Y:S02]  /*8da0*/  FSEL R11, R35, -INF , !P3 ;  /* 0xff800000230b7808 */ /* 0x000fe40005800000 */
[----:B------:R-:W-:Y:S02]  /*8db0*/  FSEL R28, R28, -INF , !P4 ;  /* 0xff8000001c1c7808 */ /* 0x000fe40006000000 */
[----:B------:R-:W-:-:S02]  /*8dc0*/  ISETP.GT.AND P3, PT, R233, R15, PT ;  /* 0x0000000fe900720c */ /* 0x000fc40003f64270 */
[----:B------:R-:W-:Y:S02]  /*8dd0*/  FSEL R9, R9, -INF , !P1 ;  /* 0xff80000009097808 */ /* 0x000fe40004800000 */
[----:B------:R-:W-:Y:S02]  /*8de0*/  FSEL R8, R8, -INF , !P2 ;  /* 0xff80000008087808 */ /* 0x000fe40005000000 */
[----:B------:R-:W-:Y:S02]  /*8df0*/  ISETP.GE.AND P1, PT, R13, R228, PT ;  /* 0x000000e40d00720c */ /* 0x000fe40003f26270 */
[----:B------:R-:W-:Y:S02]  /*8e00*/  ISETP.GT.AND P2, PT, R12, R13, PT ;  /* 0x0000000d0c00720c */ /* 0x000fe40003f44270 */
[----:B------:R-:W-:Y:S02]  /*8e10*/  FSEL R11, R11, -INF , !P0 ;  /* 0xff8000000b0b7808 */ /* 0x000fe40004000000 */
[----:B------:R-:W-:-:S02]  /*8e20*/  FSEL R198, R28, -INF , !P6 ;  /* 0xff8000001cc67808 */ /* 0x000fc40007000000 */
[----:B------:R-:W-:Y:S02]  /*8e30*/  IADD3 R13, PT, PT, R6, -0x68, RZ ;  /* 0xffffff98060d7810 */ /* 0x000fe40007ffe0ff */
[C---:B------:R-:W-:Y:S02]  /*8e40*/  ISETP.GE.AND P4, PT, R15.reuse, R232, PT ;  /* 0x000000e80f00720c */ /* 0x040fe40003f86270 */
[----:B------:R-:W-:Y:S02]  /*8e50*/  ISETP.GE.AND P0, PT, R15, R228, PT ;  /* 0x000000e40f00720c */ /* 0x000fe40003f06270 */
[----:B------:R-:W-:Y:S02]  /*8e60*/  ISETP.GT.AND P6, PT, R12, R15, PT ;  /* 0x0000000f0c00720c */ /* 0x000fe40003fc4270 */
[----:B------:R-:W-:Y:S02]  /*8e70*/  FSEL R29, R29, -INF , !P3 ;  /* 0xff8000001d1d7808 */ /* 0x000fe40005800000 */
[----:B------:R-:W-:-:S02]  /*8e80*/  IADD3 R15, PT, PT, R6, -0x67, RZ ;  /* 0xffffff99060f7810 */ /* 0x000fc40007ffe0ff */
[----:B------:R-:W-:Y:S02]  /*8e90*/  FSEL R30, R30, -INF , !P2 ;  /* 0xff8000001e1e7808 */ /* 0x000fe40005000000 */
[-C--:B------:R-:W-:Y:S02]  /*8ea0*/  ISETP.GT.AND P2, PT, R233, R13.reuse, PT ;  /* 0x0000000de900720c */ /* 0x080fe40003f44270 */
[----:B------:R-:W-:Y:S02]  /*8eb0*/  FSEL R190, R29, -INF , !P4 ;  /* 0xff8000001dbe7808 */ /* 0x000fe40006000000 */
[----:B------:R-:W-:Y:S02]  /*8ec0*/  FSEL R31, R31, -INF , !P6 ;  /* 0xff8000001f1f7808 */ /* 0x000fe40007000000 */
[----:B------:R-:W-:Y:S02]  /*8ed0*/  ISETP.GT.AND P4, PT, R12, R13, PT ;  /* 0x0000000d0c00720c */ /* 0x000fe40003f84270 */
[----:B------:R-:W-:-:S02]  /*8ee0*/  ISETP.GT.AND P6, PT, R233, R15, PT ;  /* 0x0000000fe900720c */ /* 0x000fc40003fc4270 */
[----:B------:R-:W-:Y:S02]  /*8ef0*/  FSEL R213, R30, -INF , !P1 ;  /* 0xff8000001ed57808 */ /* 0x000fe40004800000 */
[C---:B------:R-:W-:Y:S02]  /*8f00*/  ISETP.GE.AND P3, PT, R13.reuse, R232, PT ;  /* 0x000000e80d00720c */ /* 0x040fe40003f66270 */
[----:B------:R-:W-:Y:S02]  /*8f10*/  FSEL R24, R24, -INF , !P2 ;  /* 0xff80000018187808 */ /* 0x000fe40005000000 */
[----:B------:R-:W-:Y:S02]  /*8f20*/  ISETP.GE.AND P1, PT, R13, R228, PT ;  /* 0x000000e40d00720c */ /* 0x000fe40003f26270 */
[----:B------:R-:W-:Y:S02]  /*8f30*/  ISETP.GE.AND P2, PT, R15, R232, PT ;  /* 0x000000e80f00720c */ /* 0x000fe40003f46270 */
[----:B------:R-:W-:-:S02]  /*8f40*/  FSEL R26, R26, -INF , !P4 ;  /* 0xff8000001a1a7808 */ /* 0x000fc40006000000 */
[----:B------:R-:W-:Y:S02]  /*8f50*/  FSEL R25, R25, -INF , !P6 ;  /* 0xff80000019197808 */ /* 0x000fe40007000000 */
[----:B------:R-:W-:Y:S02]  /*8f60*/  IADD3 R13, PT, PT, R6, -0x60, RZ ;  /* 0xffffffa0060d7810 */ /* 0x000fe40007ffe0ff */
[----:B------:R-:W-:Y:S02]  /*8f70*/  FSEL R211, R31, -INF , !P0 ;  /* 0xff8000001fd37808 */ /* 0x000fe40004000000 */
[----:B------:R-:W-:Y:S02]  /*8f80*/  FSEL R196, R24, -INF , !P3 ;  /* 0xff80000018c47808 */ /* 0x000fe40005800000 */
[----:B------:R-:W-:Y:S02]  /*8f90*/  ISETP.GE.AND P0, PT, R15, R228, PT ;  /* 0x000000e40f00720c */ /* 0x000fe40003f06270 */
[----:B------:R-:W-:-:S02]  /*8fa0*/  ISETP.GT.AND P3, PT, R12, R15, PT ;  /* 0x0000000f0c00720c */ /* 0x000fc40003f64270 */
[----:B------:R-:W-:Y:S02]  /*8fb0*/  FSEL R167, R26, -INF , !P1 ;  /* 0xff8000001aa77808 */ /* 0x000fe40004800000 */
[----:B------:R-:W-:Y:S02]  /*8fc0*/  FSEL R166, R25, -INF , !P2 ;  /* 0xff80000019a67808 */ /* 0x000fe40005000000 */
[----:B------:R-:W-:Y:S02]  /*8fd0*/  IADD3 R15, PT, PT, R6, -0x5f, RZ ;  /* 0xffffffa1060f7810 */ /* 0x000fe40007ffe0ff */
[----:B------:R-:W-:Y:S02]  /*8fe0*/  ISETP.GT.AND P4, PT, R233, R13, PT ;  /* 0x0000000de900720c */ /* 0x000fe40003f84270 */
[C---:B------:R-:W-:Y:S02]  /*8ff0*/  ISETP.GE.AND P6, PT, R13.reuse, R232, PT ;  /* 0x000000e80d00720c */ /* 0x040fe40003fc6270 */
[----:B------:R-:W-:-:S02]  /*9000*/  ISETP.GE.AND P1, PT, R13, R228, PT ;  /* 0x000000e40d00720c */ /* 0x000fc40003f26270 */
[----:B------:R-:W-:Y:S02]  /*9010*/  ISETP.GT.AND P2, PT, R12, R13, PT ;  /* 0x0000000d0c00720c */ /* 0x000fe40003f44270 */
[----:B------:R-:W-:Y:S02]  /*9020*/  IADD3 R13, PT, PT, R6, -0x58, RZ ;  /* 0xffffffa8060d7810 */ /* 0x000fe40007ffe0ff */
[----:B------:R-:W-:Y:S02]  /*9030*/  FSEL R27, R27, -INF , !P3 ;  /* 0xff8000001b1b7808 */ /* 0x000fe40005800000 */
[----:B------:R-:W-:Y:S02]  /*9040*/  ISETP.GT.AND P3, PT, R233, R15, PT ;  /* 0x0000000fe900720c */ /* 0x000fe40003f64270 */
[----:B------:R-:W-:Y:S02]  /*9050*/  FSEL R200, R200, -INF , !P4 ;  /* 0xff800000c8c87808 */ /* 0x000fe40006000000 */
[----:B------:R-:W-:-:S02]  /*9060*/  FSEL R202, R202, -INF , !P2 ;  /* 0xff800000caca7808 */ /* 0x000fc40005000000 */
[----:B------:R-:W-:Y:S02]  /*9070*/  ISETP.GT.AND P2, PT, R233, R13, PT ;  /* 0x0000000de900720c */ /* 0x000fe40003f44270 */
[----:B------:R-:W-:Y:S02]  /*9080*/  FSEL R165, R27, -INF , !P0 ;  /* 0xff8000001ba57808 */ /* 0x000fe40004000000 */
[----:B------:R-:W-:Y:S02]  /*9090*/  FSEL R210, R200, -INF , !P6 ;  /* 0xff800000c8d27808 */ /* 0x000fe40007000000 */
[----:B------:R-:W-:Y:S02]  /*90a0*/  FSEL R201, R201, -INF , !P3 ;  /* 0xff800000c9c97808 */ /* 0x000fe40005800000 */
[C---:B------:R-:W-:Y:S02]  /*90b0*/  ISETP.GE.AND P4, PT, R15.reuse, R232, PT ;  /* 0x000000e80f00720c */ /* 0x040fe40003f86270 */
[----:B------:R-:W-:-:S02]  /*90c0*/  ISETP.GE.AND P0, PT, R15, R228, PT ;  /* 0x000000e40f00720c */ /* 0x000fc40003f06270 */
[----:B------:R-:W-:Y:S02]  /*90d0*/  ISETP.GT.AND P6, PT, R12, R15, PT ;  /* 0x0000000f0c00720c */ /* 0x000fe40003fc4270 */
[----:B------:R-:W-:Y:S02]  /*90e0*/  ISETP.GE.AND P3, PT, R13, R232, PT ;  /* 0x000000e80d00720c */ /* 0x000fe40003f66270 */
[----:B------:R-:W-:Y:S02]  /*90f0*/  FSEL R16, R16, -INF , !P2 ;  /* 0xff80000010107808 */ /* 0x000fe40005000000 */
[----:B------:R-:W-:Y:S02]  /*9100*/  IADD3 R15, PT, PT, R6, -0x57, RZ ;  /* 0xffffffa9060f7810 */ /* 0x000fe40007ffe0ff */
[----:B------:R-:W-:Y:S02]  /*9110*/  FSEL R170, R16, -INF , !P3 ;  /* 0xff80000010aa7808 */ /* 0x000fe40005800000 */
[----:B------:R-:W-:-:S02]  /*9120*/  ISETP.GT.AND P3, PT, R12, R15, PT ;  /* 0x0000000f0c00720c */ /* 0x000fc40003f64270 */
[----:B------:R-:W-:Y:S02]  /*9130*/  FSEL R208, R201, -INF , !P4 ;  /* 0xff800000c9d07808 */ /* 0x000fe40006000000 */
[----:B------:R-:W-:Y:S02]  /*9140*/  FSEL R201, R203, -INF , !P6 ;  /* 0xff800000cbc97808 */ /* 0x000fe40007000000 */
[----:B------:R-:W-:Y:S02]  /*9150*/  FSEL R169, R19, -INF , !P3 ;  /* 0xff80000013a97808 */ /* 0x000fe40005800000 */
[----:B------:R-:W-:Y:S02]  /*9160*/  FMNMX3.FTZ R19, R164, R0, R4, !PT ;  /* 0x00000000a4137276 */ /* 0x000fe40007810004 */
[----:B------:R-:W-:Y:S02]  /*9170*/  ISETP.GT.AND P4, PT, R12, R13, PT ;  /* 0x0000000d0c00720c */ /* 0x000fe40003f84270 */
[----:B------:R-:W-:-:S02]  /*9180*/  ISETP.GT.AND P6, PT, R233, R15, PT ;  /* 0x0000000fe900720c */ /* 0x000fc40003fc4270 */
[----:B------:R-:W-:Y:S02]  /*9190*/  FSEL R201, R201, -INF , !P0 ;  /* 0xff800000c9c97808 */ /* 0x000fe40004000000 */
[C---:B------:R-:W-:Y:S02]  /*91a0*/  ISETP.GE.AND P2, PT, R15.reuse, R232, PT ;  /* 0x000000e80f00720c */ /* 0x040fe40003f46270 */
[----:B------:R-:W-:Y:S02]  /*91b0*/  ISETP.GE.AND P0, PT, R15, R228, PT ;  /* 0x000000e40f00720c */ /* 0x000fe40003f06270 */
[----:B------:R-:W-:Y:S02]  /*91c0*/  IADD3 R15, PT, PT, R6, -0x4f, RZ ;  /* 0xffffffb1060f7810 */ /* 0x000fe40007ffe0ff */
[----:B------:R-:W-:Y:S02]  /*91d0*/  FSEL R209, R202, -INF , !P1 ;  /* 0xff800000cad17808 */ /* 0x000fe40004800000 */
[----:B------:R-:W-:-:S02]  /*91e0*/  FMNMX3.FTZ R19, R19, R10, R8, !PT ;  /* 0x0000000a13137276 */ /* 0x000fc40007810008 */
[----:B------:R-:W-:Y:S02]  /*91f0*/  ISETP.GE.AND P1, PT, R13, R228, PT ;  /* 0x000000e40d00720c */ /* 0x000fe40003f26270 */
[----:B------:R-:W-:Y:S02]  /*9200*/  FSEL R18, R18, -INF , !P4 ;  /* 0xff80000012127808 */ /* 0x000fe40006000000 */
[----:B------:R-:W-:Y:S02]  /*9210*/  FSEL R17, R17, -INF , !P6 ;  /* 0xff80000011117808 */ /* 0x000fe40007000000 */
[----:B------:R-:W-:Y:S02]  /*9220*/  IADD3 R13, PT, PT, R6, -0x50, RZ ;  /* 0xffffffb0060d7810 */ /* 0x000fe40007ffe0ff */
[----:B------:R-:W-:Y:S02]  /*9230*/  ISETP.GT.AND P3, PT, R233, R15, PT ;  /* 0x0000000fe900720c */ /* 0x000fe40003f64270 */
[----:B------:R-:W-:-:S02]  /*9240*/  FMNMX3.FTZ R19, R19, R198, R190, !PT ;  /* 0x000000c613137276 */ /* 0x000fc400078100be */
[----:B------:R-:W-:Y:S02]  /*9250*/  FSEL R171, R18, -INF , !P1 ;  /* 0xff80000012ab7808 */ /* 0x000fe40004800000 */
[----:B------:R-:W-:Y:S02]  /*9260*/  FSEL R168, R17, -INF , !P2 ;  /* 0xff80000011a87808 */ /* 0x000fe40005000000 */
[-C--:B------:R-:W-:Y:S02]  /*9270*/  ISETP.GT.AND P4, PT, R233, R13.reuse, PT ;  /* 0x0000000de900720c */ /* 0x080fe40003f84270 */
[C---:B------:R-:W-:Y:S02]  /*9280*/  ISETP.GE.AND P6, PT, R13.reuse, R232, PT ;  /* 0x000000e80d00720c */ /* 0x040fe40003fc6270 */
[----:B------:R-:W-:Y:S02]  /*9290*/  ISETP.GE.AND P1, PT, R13, R228, PT ;  /* 0x000000e40d00720c */ /* 0x000fe40003f26270 */
[----:B------:R-:W-:-:S02]  /*92a0*/  ISETP.GT.AND P2, PT, R12, R13, PT ;  /* 0x0000000d0c00720c */ /* 0x000fc40003f44270 */
[----:B------:R-:W-:Y:S02]  /*92b0*/  FSEL R169, R169, -INF , !P0 ;  /* 0xff800000a9a97808 */ /* 0x000fe40004000000 */
[C---:B------:R-:W-:Y:S02]  /*92c0*/  IADD3 R13, PT, PT, R6.reuse, -0x48, RZ ;  /* 0xffffffb8060d7810 */ /* 0x040fe40007ffe0ff */
[----:B------:R-:W-:Y:S02]  /*92d0*/  ISETP.GE.AND P0, PT, R15, R232, PT ;  /* 0x000000e80f00720c */ /* 0x000fe40003f06270 */
[----:B------:R-:W-:Y:S02]  /*92e0*/  FSEL R200, R205, -INF , !P3 ;  /* 0xff800000cdc87808 */ /* 0x000fe40005800000 */
[----:B------:R-:W-:Y:S02]  /*92f0*/  IADD3 R17, PT, PT, R6, -0x47, RZ ;  /* 0xffffffb906117810 */ /* 0x000fe40007ffe0ff */
[----:B------:R-:W-:-:S02]  /*9300*/  FMNMX3.FTZ R19, R19, R196, R166, !PT ;  /* 0x000000c413137276 */ /* 0x000fc400078100a6 */
[----:B------:R-:W-:Y:S02]  /*9310*/  FSEL R202, R204, -INF , !P4 ;  /* 0xff800000ccca7808 */ /* 0x000fe40006000000 */
[C---:B------:R-:W-:Y:S02]  /*9320*/  ISETP.GT.AND P3, PT, R233.reuse, R13, PT ;  /* 0x0000000de900720c */ /* 0x040fe40003f64270 */
[----:B------:R-:W-:Y:S02]  /*9330*/  FSEL R200, R200, -INF , !P0 ;  /* 0xff800000c8c87808 */ /* 0x000fe40004000000 */
[----:B------:R-:W-:Y:S02]  /*9340*/  ISETP.GT.AND P0, PT, R233, R17, PT ;  /* 0x00000011e900720c */ /* 0x000fe40003f04270 */
[----:B------:R-:W-:Y:S02]  /*9350*/  FMNMX3.FTZ R19, R19, R210, R208, !PT ;  /* 0x000000d213137276 */ /* 0x000fe400078100d0 */
[----:B------:R-:W-:-:S02]  /*9360*/  FMNMX3.FTZ R6, R3, R5, R7, !PT ;  /* 0x0000000503067276 */ /* 0x000fc40007810007 */
[----:B------:R-:W-:Y:S02]  /*9370*/  FSEL R202, R202, -INF , !P6 ;  /* 0xff800000caca7808 */ /* 0x000fe40007000000 */
[----:B------:R-:W-:Y:S02]  /*9380*/  FSEL R178, R192, -INF , !P3 ;  /* 0xff800000c0b27808 */ /* 0x000fe40005800000 */
[-C--:B------:R-:W-:Y:S02]  /*9390*/  ISETP.GE.AND P6, PT, R13, R232.reuse, PT ;  /* 0x000000e80d00720c */ /* 0x080fe40003fc6270 */
[----:B------:R-:W-:Y:S02]  /*93a0*/  ISETP.GE.AND P3, PT, R17, R232, PT ;  /* 0x000000e81100720c */ /* 0x000fe40003f66270 */
[----:B------:R-:W-:Y:S02]  /*93b0*/  FSEL R176, R193, -INF , !P0 ;  /* 0xff800000c1b07808 */ /* 0x000fe40004000000 */
[----:B------:R-:W-:-:S02]  /*93c0*/  FMNMX3.FTZ R19, R19, R170, R168, !PT ;  /* 0x000000aa13137276 */ /* 0x000fc400078100a8 */
[----:B------:R-:W-:Y:S02]  /*93d0*/  FMNMX3.FTZ R6, R6, R9, R11, !PT ;  /* 0x0000000906067276 */ /* 0x000fe4000781000b */
[----:B------:R-:W-:Y:S02]  /*93e0*/  FSEL R178, R178, -INF , !P6 ;  /* 0xff800000b2b27808 */ /* 0x000fe40007000000 */
[----:B------:R-:W-:Y:S02]  /*93f0*/  FSEL R176, R176, -INF , !P3 ;  /* 0xff800000b0b07808 */ /* 0x000fe40005800000 */
[----:B------:R-:W-:Y:S02]  /*9400*/  FMNMX3.FTZ R19, R19, R202, R200, !PT ;  /* 0x000000ca13137276 */ /* 0x000fe400078100c8 */
[----:B------:R-:W-:Y:S02]  /*9410*/  FMNMX3.FTZ R14, R6, R213, R211, !PT ;  /* 0x000000d5060e7276 */ /* 0x000fe400078100d3 */
[----:B------:R-:W-:-:S02]  /*9420*/  FSEL R179, R206, -INF , !P2 ;  /* 0xff800000ceb37808 */ /* 0x000fc40005000000 */
[C---:B------:R-:W-:Y:S02]  /*9430*/  ISETP.GT.AND P0, PT, R12.reuse, R15, PT ;  /* 0x0000000f0c00720c */ /* 0x040fe40003f04270 */
[C---:B------:R-:W-:Y:S02]  /*9440*/  ISETP.GT.AND P3, PT, R12.reuse, R13, PT ;  /* 0x0000000d0c00720c */ /* 0x040fe40003f64270 */
[----:B------:R-:W-:Y:S02]  /*9450*/  ISETP.GT.AND P2, PT, R12, R17, PT ;  /* 0x000000110c00720c */ /* 0x000fe40003f44270 */
[----:B------:R-:W-:Y:S02]  /*9460*/  FMNMX3.FTZ R6, R19, R178, R176, !PT ;  /* 0x000000b213067276 */ /* 0x000fe400078100b0 */
[----:B------:R-:W-:Y:S02]  /*9470*/  FMNMX3.FTZ R12, R14, R167, R165, !PT ;  /* 0x000000a70e0c7276 */ /* 0x000fe400078100a5 */
[----:B------:R-:W-:-:S02]  /*9480*/  ISETP.GE.AND P4, PT, R15, R228, PT ;  /* 0x000000e40f00720c */ /* 0x000fc40003f86270 */
[-C--:B------:R-:W-:Y:S02]  /*9490*/  ISETP.GE.AND P6, PT, R13, R228.reuse, PT ;  /* 0x000000e40d00720c */ /* 0x080fe40003fc6270 */
[----:B------:R-:W-:Y:S01]  /*94a0*/  FSEL R177, R207, -INF , !P0 ;  /* 0xff800000cfb17808 */ /* 0x000fe20004000000 */
[----:B------:R-:W1:Y:S01]  /*94b0*/  SHFL.BFLY PT, R13, R6, 0x2, 0x1f ;  /* 0x0c401f00060d7f89 */ /* 0x000e6200000e0000 */
[----:B------:R-:W-:Y:S02]  /*94c0*/  FMNMX3.FTZ R12, R12, R209, R201, !PT ;  /* 0x000000d10c0c7276 */ /* 0x000fe400078100c9 */
[----:B------:R-:W-:Y:S02]  /*94d0*/  ISETP.GE.AND P0, PT, R17, R228, PT ;  /* 0x000000e41100720c */ /* 0x000fe40003f06270 */
[----:B------:R-:W-:Y:S02]  /*94e0*/  FSEL R175, R194, -INF , !P3 ;  /* 0xff800000c2af7808 */ /* 0x000fe40005800000 */
[----:B------:R-:W-:-:S02]  /*94f0*/  FSEL R173, R195, -INF , !P2 ;  /* 0xff800000c3ad7808 */ /* 0x000fc40005000000 */
[----:B------:R-:W-:Y:S02]  /*9500*/  FSEL R179, R179, -INF , !P1 ;  /* 0xff800000b3b37808 */ /* 0x000fe40004800000 */
[----:B------:R-:W-:Y:S02]  /*9510*/  FSEL R177, R177, -INF , !P4 ;  /* 0xff800000b1b17808 */ /* 0x000fe40006000000 */
[----:B------:R-:W-:Y:S02]  /*9520*/  FMNMX3.FTZ R12, R12, R171, R169, !PT ;  /* 0x000000ab0c0c7276 */ /* 0x000fe400078100a9 */
[----:B------:R-:W-:Y:S02]  /*9530*/  FSEL R175, R175, -INF , !P6 ;  /* 0xff800000afaf7808 */ /* 0x000fe40007000000 */
[----:B------:R-:W-:Y:S02]  /*9540*/  FSEL R173, R173, -INF , !P0 ;  /* 0xff800000adad7808 */ /* 0x000fe40004000000 */
[----:B------:R-:W-:-:S02]  /*9550*/  FMNMX3.FTZ R12, R12, R179, R177, !PT ;  /* 0x000000b30c0c7276 */ /* 0x000fc400078100b1 */
[----:B------:R-:W-:Y:S02]  /*9560*/  IADD3 R197, PT, PT, R220, 0x10040, RZ ;  /* 0x00010040dcc57810 */ /* 0x000fe40007ffe0ff */
[----:B------:R-:W-:Y:S02]  /*9570*/  FMNMX3.FTZ R17, R12, R175, R173, !PT ;  /* 0x000000af0c117276 */ /* 0x000fe400078100ad */
[----:B-1----:R-:W-:-:S03]  /*9580*/  FMNMX.FTZ R15, R6, R13, !PT ;  /* 0x0000000d060f7209 */ /* 0x002fc60007810000 */
[----:B------:R-:W1:Y:S04]  /*9590*/  SHFL.BFLY PT, R12, R17, 0x2, 0x1f ;  /* 0x0c401f00110c7f89 */ /* 0x000e6800000e0000 */
[----:B------:R-:W2:Y:S01]  /*95a0*/  SHFL.BFLY PT, R180, R15, 0x1, 0x1f ;  /* 0x0c201f000fb47f89 */ /* 0x000ea200000e0000 */
[----:B-1----:R-:W-:Y:S02]  /*95b0*/  FMNMX.FTZ R13, R17, R12, !PT ;  /* 0x0000000c110d7209 */ /* 0x002fe40007810000 */
[----:B--2---:R-:W-:-:S03]  /*95c0*/  FMNMX.FTZ R180, R15, R180, !PT ;  /* 0x000000b40fb47209 */ /* 0x004fc60007810000 */
[----:B------:R-:W1:Y:S01]  /*95d0*/  SHFL.BFLY PT, R6, R13, 0x1, 0x1f ;  /* 0x0c201f000d067f89 */ /* 0x000e6200000e0000 */
[C---:B------:R-:W-:Y:S01]  /*95e0*/  FSETP.NEU.FTZ.AND P1, PT, R180.reuse, -INF , PT ;  /* 0xff800000b400780b */ /* 0x040fe20003f3d000 */
[----:B------:R-:W-:-:S05]  /*95f0*/  FMUL.FTZ R199, R180, UR12 ;  /* 0x0000000cb4c77c20 */ /* 0x000fca0008410000 */
        /* <DEDUP_REMOVED lines=13> */
[----:B------:R-:W-:Y:S01]  /*96d0*/  LDSM.16.MT88.4 R12, [R220+0x10000] ;  /* 0x01000000dc0c783b */ /* 0x000fe20000004200 */
[--C-:B------:R-:W-:Y:S01]  /*96e0*/  FFMA.FTZ R205, R170, UR12, -R199.reuse ;  /* 0x0000000caacd7c23 */ /* 0x100fe200080108c7 */
[C---:B------:R-:W-:Y:S01]  /*96f0*/  FSETP.NEU.FTZ.AND P0, PT, R0.reuse, -INF , PT ;  /* 0xff8000000000780b */ /* 0x040fe20003f1d000 */
[----:B------:R-:W-:Y:S01]  /*9700*/  FMUL.FTZ R174, R0, UR12 ;  /* 0x0000000c00ae7c20 */ /* 0x000fe20008410000 */
[----:B------:R-:W1:Y:S01]  /*9710*/  MUFU.EX2 R185, R185 ;  /* 0x000000b900b97308 */ /* 0x000e620000000800 */
[--C-:B------:R-:W-:Y:S01]  /*9720*/  FFMA.FTZ R206, R168, UR12, -R199.reuse ;  /* 0x0000000ca8ce7c23 */ /* 0x100fe200080108c7 */
[----:B------:R-:W-:Y:S01]  /*9730*/  FSEL R6, R0, RZ, P0 ;  /* 0x000000ff00067208 */ /* 0x000fe20000000000 */
[----:B------:R-:W-:Y:S01]  /*9740*/  FFMA.FTZ R202, R202, UR12, -R199 ;  /* 0x0000000ccaca7c23 */ /* 0x000fe200080108c7 */
[----:B------:R-:W-:-:S02]  /*9750*/  FSEL R174, R174, RZ, P0 ;  /* 0x000000ffaeae7208 */ /* 0x000fc40000000000 */
[----:B------:R-:W-:Y:S01]  /*9760*/  LOP3.LUT P0, RZ, R216, 0x2, RZ, 0xc0, !PT ;  /* 0x00000002d8ff7812 */ /* 0x000fe2000780c0ff */
[----:B------:R-:W-:Y:S01]  /*9770*/  FADD.FTZ R6, R3, -R6 ;  /* 0x8000000603067221 */ /* 0x000fe20000010000 */
[----:B------:R-:W-:Y:S01]  /*9780*/  MUFU.EX2 R186, R186 ;  /* 0x000000ba00ba7308 */ /* 0x000fe20000000800 */
[--C-:B------:R-:W-:Y:S01]  /*9790*/  FFMA.FTZ R184, R5, UR12, -R174.reuse ;  /* 0x0000000c05b87c23 */ /* 0x100fe200080108ae */
[----:B------:R-:W-:Y:S01]  /*97a0*/  FSEL R5, R180, RZ, P1 ;  /* 0x000000ffb4057208 */ /* 0x000fe20000800000 */
[----:B------:R-:W-:Y:S01]  /*97b0*/  FMUL.FTZ R16, R6, UR12 ;  /* 0x0000000c06107c20 */ /* 0x000fe20008410000 */
[----:B------:R-:W-:Y:S01]  /*97c0*/  SEL R192, R2, 0xffffffe0, !P0 ;  /* 0xffffffe002c07807 */ /* 0x000fe20004000000 */
[--C-:B------:R-:W-:Y:S01]  /*97d0*/  FFMA.FTZ R182, R7, UR12, -R174.reuse ;  /* 0x0000000c07b67c23 */ /* 0x100fe200080108ae */
[--C-:B------:R-:W-:Y:S01]  /*97e0*/  FFMA.FTZ R181, R9, UR12, -R174.reuse ;  /* 0x0000000c09b57c23 */ /* 0x100fe200080108ae */
[----:B------:R-:W-:Y:S01]  /*97f0*/  FADD.FTZ R4, R164, -R5 ;  /* 0x80000005a4047221 */ /* 0x000fe20000010000 */
[----:B------:R2:W3:Y:S01]  /*9800*/  MUFU.EX2 R2, R16 ;  /* 0x0000001000027308 */ /* 0x0004e20000000800 */
[--C-:B------:R-:W-:Y:S01]  /*9810*/  FFMA.FTZ R188, R11, UR12, -R174.reuse ;  /* 0x0000000c0bbc7c23 */ /* 0x100fe200080108ae */
[----:B------:R-:W-:Y:S01]  /*9820*/  IADD3 R172, PT, PT, R220, R192, RZ ;  /* 0x000000c0dcac7210 */ /* 0x000fe20007ffe0ff */
[----:B------:R-:W-:Y:S01]  /*9830*/  FMUL.FTZ R8, R4, UR12 ;  /* 0x0000000c04087c20 */ /* 0x000fe20008410000 */
[----:B-1----:R-:W-:Y:S01]  /*9840*/  F2FP.BF16.F32.PACK_AB R4, R185, R187 ;  /* 0x000000bbb904723e */ /* 0x002fe200000010ff */
[--C-:B------:R-:W-:Y:S01]  /*9850*/  FFMA.FTZ R194, R213, UR12, -R174.reuse ;  /* 0x0000000cd5c27c23 */ /* 0x100fe200080108ae */
[--C-:B------:R-:W-:Y:S01]  /*9860*/  FFMA.FTZ R195, R211, UR12, -R174.reuse ;  /* 0x0000000cd3c37c23 */ /* 0x100fe200080108ae */
[----:B------:R-:W-:Y:S01]  /*9870*/  LDSM.16.MT88.4 R20, [R172+0x10000] ;  /* 0x01000000ac14783b */ /* 0x000fe20000004200 */
[----:B------:R-:W1:Y:S01]  /*9880*/  MUFU.EX2 R3, R8 ;  /* 0x0000000800037308 */ /* 0x000e620000000800 */
[--C-:B------:R-:W-:Y:S01]  /*9890*/  FFMA.FTZ R193, R167, UR12, -R174.reuse ;  /* 0x0000000ca7c17c23 */ /* 0x100fe200080108ae */
[--C-:B------:R-:W-:Y:S01]  /*98a0*/  FFMA.FTZ R198, R165, UR12, -R174.reuse ;  /* 0x0000000ca5c67c23 */ /* 0x100fe200080108ae */
[--C-:B------:R-:W-:Y:S01]  /*98b0*/  FFMA.FTZ R208, R201, UR12, -R174.reuse ;  /* 0x0000000cc9d07c23 */ /* 0x100fe200080108ae */
[----:B------:R-:W-:Y:S01]  /*98c0*/  LDSM.16.MT88.4 R164, [R220+0x12800] ;  /* 0x01280000dca4783b */ /* 0x000fe20000004200 */
[--C-:B------:R-:W-:Y:S01]  /*98d0*/  FFMA.FTZ R207, R209, UR12, -R174.reuse ;  /* 0x0000000cd1cf7c23 */ /* 0x100fe200080108ae */
[--C-:B------:R-:W-:Y:S01]  /*98e0*/  FFMA.FTZ R201, R171, UR12, -R174.reuse ;  /* 0x0000000cabc97c23 */ /* 0x100fe200080108ae */
[--C-:B------:R-:W-:Y:S01]  /*98f0*/  FFMA.FTZ R210, R169, UR12, -R174.reuse ;  /* 0x0000000ca9d27c23 */ /* 0x100fe200080108ae */
[----:B------:R-:W4:Y:S01]  /*9900*/  MUFU.EX2 R183, R183 ;  /* 0x000000b700b77308 */ /* 0x000f220000000800 */
[----:B--2---:R-:W-:Y:S01]  /*9910*/  IADD3 R16, PT, PT, R220, 0x10000, RZ ;  /* 0x00010000dc107810 */ /* 0x004fe20007ffe0ff */
[-C--:B---3--:R-:W-:Y:S01]  /*9920*/  FMUL.FTZ R34, R142, R2.reuse ;  /* 0x000000028e227220 */ /* 0x088fe20000410000 */
[-C--:B------:R-:W-:Y:S01]  /*9930*/  FMUL.FTZ R35, R143, R2.reuse ;  /* 0x000000028f237220 */ /* 0x080fe20000410000 */
[-C--:B------:R-:W-:Y:S01]  /*9940*/  FMUL.FTZ R26, R146, R2.reuse ;  /* 0x00000002921a7220 */ /* 0x080fe20000410000 */
[----:B------:R-:W-:Y:S01]  /*9950*/  @P5 IADD3 R197, PT, PT, R16, -0x40, RZ ;  /* 0xffffffc010c55810 */ /* 0x000fe20007ffe0ff */
[-C--:B------:R-:W-:Y:S01]  /*9960*/  FMUL.FTZ R27, R147, R2.reuse ;  /* 0x00000002931b7220 */ /* 0x080fe20000410000 */
[----:B------:R-:W-:Y:S01]  /*9970*/  FMUL.FTZ R38, R38, R2 ;  /* 0x0000000226267220 */ /* 0x000fe20000410000 */
[----:B------:R-:W-:Y:S01]  /*9980*/  MUFU.EX2 R184, R184 ;  /* 0x000000b800b87308 */ /* 0x000fe20000000800 */
[-C--:B-1----:R-:W-:Y:S01]  /*9990*/  FMUL.FTZ R32, R140, R3.reuse ;  /* 0x000000038c207220 */ /* 0x082fe20000410000 */
[----:B------:R-:W1:Y:S01]  /*99a0*/  LDSM.16.MT88.4 R28, [R197] ;  /* 0x00000000c51c783b */ /* 0x000e620000004200 */
[-C--:B------:R-:W-:Y:S01]  /*99b0*/  FMUL.FTZ R33, R141, R3.reuse ;  /* 0x000000038d217220 */ /* 0x080fe20000410000 */
[-C--:B------:R-:W-:Y:S01]  /*99c0*/  FMUL.FTZ R24, R144, R3.reuse ;  /* 0x0000000390187220 */ /* 0x080fe20000410000 */
[-C--:B------:R-:W-:Y:S01]  /*99d0*/  FMUL.FTZ R25, R145, R3.reuse ;  /* 0x0000000391197220 */ /* 0x080fe20000410000 */
[----:B------:R-:W2:Y:S01]  /*99e0*/  LDSM.16.MT88.4 R140, [R220+0x12000] ;  /* 0x01200000dc8c783b */ /* 0x000ea20000004200 */
[-C--:B------:R-:W-:Y:S01]  /*99f0*/  FMUL.FTZ R36, R36, R3.reuse ;  /* 0x0000000324247220 */ /* 0x080fe20000410000 */
[----:B------:R-:W3:Y:S01]  /*9a00*/  MUFU.EX2 R182, R182 ;  /* 0x000000b600b67308 */ /* 0x000ee20000000800 */
[----:B----4-:R-:W-:Y:S01]  /*9a10*/  F2FP.BF16.F32.PACK_AB R6, R183, R186 ;  /* 0x000000bab706723e */ /* 0x010fe200000010ff */
[-C--:B------:R-:W-:Y:S01]  /*9a20*/  FMUL.FTZ R37, R37, R3.reuse ;  /* 0x0000000325257220 */ /* 0x080fe20000410000 */
[-C--:B------:R-:W-:Y:S01]  /*9a30*/  FMUL.FTZ R39, R39, R2.reuse ;  /* 0x0000000227277220 */ /* 0x080fe20000410000 */
[-C--:B------:R-:W-:Y:S01]  /*9a40*/  FMUL.FTZ R40, R40, R3.reuse ;  /* 0x0000000328287220 */ /* 0x080fe20000410000 */
[----:B------:R-:W-:Y:S01]  /*9a50*/  FMUL.FTZ R41, R41, R3 ;  /* 0x0000000329297220 */ /* 0x000fe20000410000 */
[-C--:B------:R-:W-:Y:S01]  /*9a60*/  FMUL.FTZ R42, R42, R2.reuse ;  /* 0x000000022a2a7220 */ /* 0x080fe20000410000 */
[-C--:B------:R-:W-:Y:S01]  /*9a70*/  FMUL.FTZ R43, R43, R2.reuse ;  /* 0x000000022b2b7220 */ /* 0x080fe20000410000 */
[----:B------:R-:W-:Y:S01]  /*9a80*/  MUFU.EX2 R181, R181 ;  /* 0x000000b500b57308 */ /* 0x000fe20000000800 */
[----:B------:R-:W-:Y:S01]  /*9a90*/  IADD3 R192, PT, PT, R192, R197, RZ ;  /* 0x000000c5c0c07210 */ /* 0x000fe20007ffe0ff */
[----:B------:R-:W4:Y:S01]  /*9aa0*/  LDSM.16.MT88.4 R144, [R197+0x2000] ;  /* 0x00200000c590783b */ /* 0x000f220000004200 */
[-C--:B------:R-:W-:Y:S01]  /*9ab0*/  FMUL.FTZ R44, R44, R3.reuse ;  /* 0x000000032c2c7220 */ /* 0x080fe20000410000 */
[-C--:B------:R-:W-:Y:S01]  /*9ac0*/  FMUL.FTZ R45, R45, R3.reuse ;  /* 0x000000032d2d7220 */ /* 0x080fe20000410000 */
[-C--:B------:R-:W-:Y:S01]  /*9ad0*/  FMUL.FTZ R46, R46, R2.reuse ;  /* 0x000000022e2e7220 */ /* 0x080fe20000410000 */
[----:B------:R-:W-:Y:S01]  /*9ae0*/  FMUL.FTZ R47, R47, R2 ;  /* 0x000000022f2f7220 */ /* 0x000fe20000410000 */
[-C--:B------:R-:W-:Y:S01]  /*9af0*/  FMUL.FTZ R48, R48, R3.reuse ;  /* 0x0000000330307220 */ /* 0x080fe20000410000 */
[----:B------:R-:W5:Y:S01]  /*9b00*/  MUFU.EX2 R188, R188 ;  /* 0x000000bc00bc7308 */ /* 0x000f620000000800 */
[----:B---3--:R-:W-:Y:S01]  /*9b10*/  F2FP.BF16.F32.PACK_AB R5, R182, R184 ;  /* 0x000000b8b605723e */ /* 0x008fe200000010ff */
[-C--:B------:R-:W-:Y:S01]  /*9b20*/  FMUL.FTZ R49, R49, R3.reuse ;  /* 0x0000000331317220 */ /* 0x080fe20000410000 */
        /* <DEDUP_REMOVED lines=11> */
[----:B------:R-:W-:Y:S01]  /*9be0*/  FMUL.FTZ R61, R61, R3 ;  /* 0x000000033d3d7220 */ /* 0x000fe20000410000 */
[-C--:B------:R-:W-:Y:S01]  /*9bf0*/  FMUL.FTZ R62, R62, R2.reuse ;  /* 0x000000023e3e7220 */ /* 0x080fe20000410000 */
[-C--:B------:R-:W-:Y:S01]  /*9c00*/  FMUL.FTZ R63, R63, R2.reuse ;  /* 0x000000023f3f7220 */ /* 0x080fe20000410000 */
[----:B-----5:R-:W-:Y:S01]  /*9c10*/  F2FP.BF16.F32.PACK_AB R7, R188, R181 ;  /* 0x000000b5bc07723e */ /* 0x020fe200000010ff */
[-C--:B------:R-:W-:Y:S01]  /*9c20*/  FMUL.FTZ R64, R64, R3.reuse ;  /* 0x0000000340407220 */ /* 0x080fe20000410000 */
[-C--:B------:R-:W-:Y:S01]  /*9c30*/  FMUL.FTZ R65, R65, R3.reuse ;  /* 0x0000000341417220 */ /* 0x080fe20000410000 */
[-C--:B------:R-:W-:Y:S01]  /*9c40*/  FMUL.FTZ R66, R66, R2.reuse ;  /* 0x0000000242427220 */ /* 0x080fe20000410000 */
[-C--:B------:R-:W-:Y:S01]  /*9c50*/  FMUL.FTZ R67, R67, R2.reuse ;  /* 0x0000000243437220 */ /* 0x080fe20000410000 */
[-C--:B------:R-:W-:Y:S01]  /*9c60*/  FMUL.FTZ R68, R68, R3.reuse ;  /* 0x0000000344447220 */ /* 0x080fe20000410000 */
[-C--:B------:R-:W-:Y:S01]  /*9c70*/  FMUL.FTZ R69, R69, R3.reuse ;  /* 0x0000000345457220 */ /* 0x080fe20000410000 */
[C---:B-1----:R-:W-:Y:S01]  /*9c80*/  HMMA.16816.F32.BF16 R24, R4.reuse, R28, R24 ;  /* 0x0000001c0418723c */ /* 0x042fe20000041818 */
[-C--:B------:R-:W-:Y:S01]  /*9c90*/  FMUL.FTZ R70, R70, R2.reuse ;  /* 0x0000000246467220 */ /* 0x080fe20000410000 */
[-C--:B------:R-:W-:Y:S01]  /*9ca0*/  FMUL.FTZ R71, R71, R2.reuse ;  /* 0x0000000247477220 */ /* 0x080fe20000410000 */
[-C--:B------:R-:W-:Y:S01]  /*9cb0*/  FMUL.FTZ R72, R72, R3.reuse ;  /* 0x0000000348487220 */ /* 0x080fe20000410000 */
[-C--:B------:R-:W-:Y:S01]  /*9cc0*/  FMUL.FTZ R73, R73, R3.reuse ;  /* 0x0000000349497220 */ /* 0x080fe20000410000 */
[-C--:B------:R-:W-:Y:S01]  /*9cd0*/  FMUL.FTZ R74, R74, R2.reuse ;  /* 0x000000024a4a7220 */ /* 0x080fe20000410000 */
[-C--:B------:R-:W-:Y:S01]  /*9ce0*/  FMUL.FTZ R75, R75, R2.reuse ;  /* 0x000000024b4b7220 */ /* 0x080fe20000410000 */
[-C--:B------:R-:W-:Y:S01]  /*9cf0*/  FMUL.FTZ R16, R152, R3.reuse ;  /* 0x0000000398107220 */ /* 0x080fe20000410000 */
[C---:B------:R-:W-:Y:S01]  /*9d00*/  HMMA.16816.F32.BF16 R28, R4.reuse, R30, R32 ;  /* 0x0000001e041c723c */ /* 0x040fe20000041820 */
[-C--:B------:R-:W-:Y:S01]  /*9d10*/  FMUL.FTZ R32, R136, R3.reuse ;  /* 0x0000000388207220 */ /* 0x080fe20000410000 */
[-C--:B------:R-:W-:Y:S01]  /*9d20*/  FMUL.FTZ R33, R137, R3.reuse ;  /* 0x0000000389217220 */ /* 0x080fe20000410000 */
[-C--:B------:R-:W-:Y:S01]  /*9d30*/  FMUL.FTZ R34, R138, R2.reuse ;  /* 0x000000028a227220 */ /* 0x080fe20000410000 */
[-C--:B------:R-:W-:Y:S01]  /*9d40*/  FMUL.FTZ R35, R139, R2.reuse ;  /* 0x000000028b237220 */ /* 0x080fe20000410000 */
[-C--:B------:R-:W-:Y:S01]  /*9d50*/  FMUL.FTZ R17, R153, R3.reuse ;  /* 0x0000000399117220 */ /* 0x080fe20000410000 */
[----:B------:R-:W1:Y:S01]  /*9d60*/  LDSM.16.MT88.4 R136, [R172+0x12000] ;  /* 0x01200000ac88783b */ /* 0x000e620000004200 */
[-C--:B------:R-:W-:Y:S01]  /*9d70*/  FMUL.FTZ R18, R154, R2.reuse ;  /* 0x000000029a127220 */ /* 0x080fe20000410000 */
[C---:B--2---:R-:W-:Y:S01]  /*9d80*/  HMMA.16816.F32.BF16 R36, R4.reuse, R140, R36 ;  /* 0x0000008c0424723c */ /* 0x044fe20000041824 */
[-C--:B------:R-:W-:Y:S01]  /*9d90*/  FMUL.FTZ R19, R155, R2.reuse ;  /* 0x000000029b137220 */ /* 0x080fe20000410000 */
[-C--:B------:R-:W-:Y:S01]  /*9da0*/  FMUL.FTZ R76, R76, R3.reuse ;  /* 0x000000034c4c7220 */ /* 0x080fe20000410000 */
[----:B------:R-:W-:Y:S01]  /*9db0*/  LDSM.16.MT88.4 R152, [R192] ;  /* 0x00000000c098783b */ /* 0x000fe20000004200 */
[-C--:B------:R-:W-:Y:S01]  /*9dc0*/  FMUL.FTZ R77, R77, R3.reuse ;  /* 0x000000034d4d7220 */ /* 0x080fe20000410000 */
[-C--:B------:R-:W-:Y:S01]  /*9dd0*/  FMUL.FTZ R78, R78, R2.reuse ;  /* 0x000000024e4e7220 */ /* 0x080fe20000410000 */
[-C--:B------:R-:W-:Y:S01]  /*9de0*/  FMUL.FTZ R79, R79, R2.reuse ;  /* 0x000000024f4f7220 */ /* 0x080fe20000410000 */
[-C--:B------:R-:W-:Y:S01]  /*9df0*/  FMUL.FTZ R80, R80, R3.reuse ;  /* 0x0000000350507220 */ /* 0x080fe20000410000 */
[C---:B------:R-:W-:Y:S01]  /*9e00*/  HMMA.16816.F32.BF16 R40, R4.reuse, R142, R40 ;  /* 0x0000008e0428723c */ /* 0x040fe20000041828 */
[----:B------:R-:W2:Y:S01]  /*9e10*/  LDSM.16.MT88.4 R140, [R192+0x2000] ;  /* 0x00200000c08c783b */ /* 0x000ea20000004200 */
[-C--:B------:R-:W-:Y:S01]  /*9e20*/  FMUL.FTZ R81, R81, R3.reuse ;  /* 0x0000000351517220 */ /* 0x080fe20000410000 */
[-C--:B------:R-:W-:Y:S01]  /*9e30*/  FMUL.FTZ R82, R82, R2.reuse ;  /* 0x0000000252527220 */ /* 0x080fe20000410000 */
[-C--:B------:R-:W-:Y:S01]  /*9e40*/  FMUL.FTZ R83, R83, R2.reuse ;  /* 0x0000000253537220 */ /* 0x080fe20000410000 */
[-C--:B------:R-:W-:Y:S01]  /*9e50*/  FMUL.FTZ R84, R84, R3.reuse ;  /* 0x0000000354547220 */ /* 0x080fe20000410000 */
[-C--:B------:R-:W-:Y:S01]  /*9e60*/  FMUL.FTZ R85, R85, R3.reuse ;  /* 0x0000000355557220 */ /* 0x080fe20000410000 */
[-C--:B------:R-:W-:Y:S01]  /*9e70*/  FMUL.FTZ R86, R86, R2.reuse ;  /* 0x0000000256567220 */ /* 0x080fe20000410000 */
[C---:B----4-:R-:W-:Y:S01]  /*9e80*/  HMMA.16816.F32.BF16 R52, R4.reuse, R144, R52 ;  /* 0x000000900434723c */ /* 0x050fe20000041834 */
        /* <DEDUP_REMOVED lines=8> */
[----:B------:R-:W3:Y:S01]  /*9f10*/  LDSM.16.MT88.4 R144, [R172+0x14000] ;  /* 0x01400000ac90783b */ /* 0x000ee20000004200 */
        /* <DEDUP_REMOVED lines=21> */
[----:B------:R-:W1:Y:S01]  /*a070*/  LDSM.16.MT88.4 R136, [R220+0x14000] ;  /* 0x01400000dc88783b */ /* 0x000e620000004200 */
[-C--:B------:R-:W-:Y:S01]  /*a080*/  FMUL.FTZ R105, R105, R3.reuse ;  /* 0x0000000369697220 */ /* 0x080fe20000410000 */
[-C--:B------:R-:W-:Y:S01]  /*a090*/  FMUL.FTZ R106, R106, R2.reuse ;  /* 0x000000026a6a7220 */ /* 0x080fe20000410000 */
[-C--:B------:R-:W-:Y:S01]  /*a0a0*/  FMUL.FTZ R107, R107, R2.reuse ;  /* 0x000000026b6b7220 */ /* 0x080fe20000410000 */
[-C--:B------:R-:W-:Y:S01]  /*a0b0*/  FMUL.FTZ R108, R108, R3.reuse ;  /* 0x000000036c6c7220 */ /* 0x080fe20000410000 */
[-C--:B------:R-:W-:Y:S01]  /*a0c0*/  FMUL.FTZ R109, R109, R3.reuse ;  /* 0x000000036d6d7220 */ /* 0x080fe20000410000 */
[-C--:B------:R-:W-:Y:S01]  /*a0d0*/  FMUL.FTZ R110, R110, R2.reuse ;  /* 0x000000026e6e7220 */ /* 0x080fe20000410000 */
[C---:B--2---:R-:W-:Y:S01]  /*a0e0*/  HMMA.16816.F32.BF16 R60, R4.reuse, R140, R60 ;  /* 0x0000008c043c723c */ /* 0x044fe2000004183c */
        /* <DEDUP_REMOVED lines=15> */
[C---:B---3--:R-:W-:Y:S01]  /*a1e0*/  HMMA.16816.F32.BF16 R76, R4.reuse, R144, R76 ;  /* 0x00000090044c723c */ /* 0x048fe2000004184c */
[----:B------:R-:W-:Y:S01]  /*a1f0*/  MUFU.EX2 R191, R191 ;  /* 0x000000bf00bf7308 */ /* 0x000fe20000000800 */
[-C--:B------:R-:W-:Y:S01]  /*a200*/  FMUL.FTZ R116, R116, R3.reuse ;  /* 0x0000000374747220 */ /* 0x080fe20000410000 */
[-C--:B------:R-:W-:Y:S01]  /*a210*/  FMUL.FTZ R117, R117, R3.reuse ;  /* 0x0000000375757220 */ /* 0x080fe20000410000 */
[-C--:B------:R-:W-:Y:S01]  /*a220*/  FMUL.FTZ R118, R118, R2.reuse ;  /* 0x0000000276767220 */ /* 0x080fe20000410000 */
[-C--:B------:R-:W-:Y:S01]  /*a230*/  FMUL.FTZ R119, R119, R2.reuse ;  /* 0x0000000277777220 */ /* 0x080fe20000410000 */
[-C--:B------:R-:W-:Y:S01]  /*a240*/  FMUL.FTZ R120, R120, R3.reuse ;  /* 0x0000000378787220 */ /* 0x080fe20000410000 */
[-C--:B------:R-:W-:Y:S01]  /*a250*/  FMUL.FTZ R121, R121, R3.reuse ;  /* 0x0000000379797220 */ /* 0x080fe20000410000 */
[C---:B------:R-:W-:Y:S01]  /*a260*/  HMMA.16816.F32.BF16 R80, R4.reuse, R146, R80 ;  /* 0x000000920450723c */ /* 0x040fe20000041850 */
[----:B------:R-:W-:Y:S01]  /*a270*/  LDSM.16.MT88.4 R144, [R220+0x16000] ;  /* 0x01600000dc90783b */ /* 0x000fe20000004200 */
[----:B------:R-:W-:Y:S01]  /*a280*/  MUFU.EX2 R190, R190 ;  /* 0x000000be00be7308 */ /* 0x000fe20000000800 */
[-C--:B------:R-:W-:Y:S01]  /*a290*/  FMUL.FTZ R122, R122, R2.reuse ;  /* 0x000000027a7a7220 */ /* 0x080fe20000410000 */
[-C--:B------:R-:W-:Y:S01]  /*a2a0*/  FMUL.FTZ R123, R123, R2.reuse ;  /* 0x000000027b7b7220 */ /* 0x080fe20000410000 */
[-C--:B------:R-:W-:Y:S01]  /*a2b0*/  FMUL.FTZ R124, R124, R3.reuse ;  /* 0x000000037c7c7220 */ /* 0x080fe20000410000 */
[-C--:B------:R-:W-:Y:S01]  /*a2c0*/  FMUL.FTZ R125, R125, R3.reuse ;  /* 0x000000037d7d7220 */ /* 0x080fe20000410000 */
[-C--:B------:R-:W-:Y:S01]  /*a2d0*/  FMUL.FTZ R126, R126, R2.reuse ;  /* 0x000000027e7e7220 */ /* 0x080fe20000410000 */
[C---:B------:R-:W-:Y:S01]  /*a2e0*/  HMMA.16816.F32.BF16 R32, R4.reuse, R152, R32 ;  /* 0x000000980420723c */ /* 0x040fe20000041820 */
[-C--:B------:R-:W-:Y:S01]  /*a2f0*/  FMUL.FTZ R127, R127, R2.reuse ;  /* 0x000000027f7f7220 */ /* 0x080fe20000410000 */
[----:B------:R-:W-:Y:S01]  /*a300*/  MUFU.EX2 R196, R196 ;  /* 0x000000c400c47308 */ /* 0x000fe20000000800 */
[-C--:B------:R-:W-:Y:S01]  /*a310*/  FMUL.FTZ R128, R128, R3.reuse ;  /* 0x0000000380807220 */ /* 0x080fe20000410000 */
[-C--:B------:R-:W-:Y:S01]  /*a320*/  FMUL.FTZ R129, R129, R3.reuse ;  /* 0x0000000381817220 */ /* 0x080fe20000410000 */
[-C--:B------:R-:W-:Y:S01]  /*a330*/  FMUL.FTZ R130, R130, R2.reuse ;  /* 0x0000000282827220 */ /* 0x080fe20000410000 */
[-C--:B------:R-:W-:Y:S01]  /*a340*/  FMUL.FTZ R131, R131, R2.reuse ;  /* 0x0000000283837220 */ /* 0x080fe20000410000 */
[----:B------:R-:W-:Y:S01]  /*a350*/  LDSM.16.MT88.4 R160, [R197+0x2800] ;  /* 0x00280000c5a0783b */ /* 0x000fe20000004200 */
[C---:B-1----:R-:W-:Y:S01]  /*a360*/  HMMA.16816.F32.BF16 R68, R4.reuse, R136, R68 ;  /* 0x000000880444723c */ /* 0x042fe20000041844 */
[--C-:B------:R-:W-:Y:S01]  /*a370*/  FFMA.FTZ R209, R200, UR12, -R199.reuse ;  /* 0x0000000cc8d17c23 */ /* 0x100fe200080108c7 */
[----:B------:R-:W-:Y:S01]  /*a380*/  MUFU.EX2 R189, R189 ;  /* 0x000000bd00bd7308 */ /* 0x000fe20000000800 */
[----:B------:R-:W-:Y:S01]  /*a390*/  LDSM.16.MT88.4 R168, [R192+0x1000] ;  /* 0x00100000c0a8783b */ /* 0x000fe20000004200 */
[--C-:B------:R-:W-:Y:S01]  /*a3a0*/  FFMA.FTZ R200, R178, UR12, -R199.reuse ;  /* 0x0000000cb2c87c23 */ /* 0x100fe200080108c7 */
[----:B------:R-:W-:Y:S01]  /*a3b0*/  FFMA.FTZ R199, R176, UR12, -R199 ;  /* 0x0000000cb0c77c23 */ /* 0x000fe200080108c7 */
[--C-:B------:R-:W-:Y:S01]  /*a3c0*/  FFMA.FTZ R211, R179, UR12, -R174.reuse ;  /* 0x0000000cb3d37c23 */ /* 0x100fe200080108ae */
[--C-:B------:R-:W-:Y:S01]  /*a3d0*/  FFMA.FTZ R212, R177, UR12, -R174.reuse ;  /* 0x0000000cb1d47c23 */ /* 0x100fe200080108ae */
[C---:B------:R-:W-:Y:S01]  /*a3e0*/  HMMA.16816.F32.BF16 R72, R4.reuse, R138, R72 ;  /* 0x0000008a0448723c */ /* 0x040fe20000041848 */
[----:B------:R-:W1:Y:S01]  /*a3f0*/  LDSM.16.MT88.4 R136, [R192+0x4000] ;  /* 0x00400000c088783b */ /* 0x000e620000004200 */
[----:B------:R-:W3:Y:S01]  /*a400*/  MUFU.EX2 R194, R194 ;  /* 0x000000c200c27308 */ /* 0x000ee20000000800 */
[--C-:B------:R-:W-:Y:S01]  /*a410*/  FFMA.FTZ R213, R175, UR12, -R174.reuse ;  /* 0x0000000cafd57c23 */ /* 0x100fe200080108ae */
[----:B------:R-:W-:Y:S01]  /*a420*/  FFMA.FTZ R214, R173, UR12, -R174 ;  /* 0x0000000cadd67c23 */ /* 0x000fe200080108ae */
[----:B------:R-:W-:Y:S01]  /*a430*/  FFMA.FTZ R250, R250, R3, R187 ;  /* 0x00000003fafa7223 */ /* 0x000fe200000100bb */
[----:B------:R-:W-:Y:S01]  /*a440*/  FFMA.FTZ R251, R251, R2, R184 ;  /* 0x00000002fbfb7223 */ /* 0x000fe200000100b8 */
[----:B------:R-:W-:Y:S01]  /*a450*/  LDSM.16.MT88.4 R176, [R197+0x3800] ;  /* 0x00380000c5b0783b */ /* 0x000fe20000004200 */
[----:B--2---:R-:W-:Y:S01]  /*a460*/  HMMA.16816.F32.BF16 R84, R4, R140, R84 ;  /* 0x0000008c0454723c */ /* 0x004fe20000041854 */
[----:B------:R-:W-:Y:S01]  /*a470*/  FADD.FTZ R185, R185, R250 ;  /* 0x000000fab9b97221 */ /* 0x000fe20000010000 */
[----:B------:R-:W2:Y:S01]  /*a480*/  MUFU.EX2 R195, R195 ;  /* 0x000000c300c37308 */ /* 0x000ea20000000800 */
[----:B------:R-:W-:Y:S01]  /*a490*/  FADD.FTZ R182, R182, R251 ;  /* 0x000000fbb6b67221 */ /* 0x000fe20000010000 */
[----:B------:R-:W-:Y:S01]  /*a4a0*/  PLOP3.LUT P0, PT, PT, PT, UP0, 0x80, 0x8 ;  /* 0x000000000008781c */ /* 0x000fe20003f0f008 */
[----:B------:R-:W-:-:S02]  /*a4b0*/  FADD.FTZ R186, R186, R185 ;  /* 0x000000b9baba7221 */ /* 0x000fc40000010000 */
[----:B------:R-:W-:Y:S01]  /*a4c0*/  FADD.FTZ R3, R181, R182 ;  /* 0x000000b6b5037221 */ /* 0x000fe20000010000 */
[----:B------:R-:W-:Y:S01]  /*a4d0*/  HMMA.16816.F32.BF16 R88, R4, R142, R88 ;  /* 0x0000008e0458723c */ /* 0x000fe20000041858 */
[----:B------:R-:W4:Y:S01]  /*a4e0*/  LDSM.16.MT88.4 R140, [R172+0x16000] ;  /* 0x01600000ac8c783b */ /* 0x000f220000004200 */
[----:B------:R-:W-:Y:S01]  /*a4f0*/  MUFU.EX2 R193, R193 ;  /* 0x000000c100c17308 */ /* 0x000fe20000000800 */
[----:B------:R-:W-:Y:S01]  /*a500*/  FADD.FTZ R186, R183, R186 ;  /* 0x000000bab7ba7221 */ /* 0x000fe20000010000 */
[----:B------:R-:W-:-:S04]  /*a510*/  FADD.FTZ R3, R188, R3 ;  /* 0x00000003bc037221 */ /* 0x000fc80000010000 */
[C---:B------:R-:W-:Y:S01]  /*a520*/  HMMA.16816.F32.BF16 R132, R4.reuse, R154, R132 ;  /* 0x0000009a0484723c */ /* 0x040fe20000041884 */
[----:B------:R-:W-:Y:S01]  /*a530*/  LDSM.16.MT88.4 R152, [R192+0x6000] ;  /* 0x00600000c098783b */ /* 0x000fe20000004200 */
[----:B------:R-:W5:Y:S01]  /*a540*/  MUFU.EX2 R198, R198 ;  /* 0x000000c600c67308 */ /* 0x000f620000000800 */
[----:B---3--:R-:W-:Y:S01]  /*a550*/  FADD.FTZ R2, R194, R3 ;  /* 0x00000003c2027221 */ /* 0x008fe20000010000 */
[-C--:B------:R-:W-:Y:S02]  /*a560*/  MOV R3, R0.reuse ;  /* 0x0000000000037202 */ /* 0x080fe40000000f00 */
[----:B------:R-:W-:Y:S01]  /*a570*/  @P0 MOV R3, R0 ;  /* 0x0000000000030202 */ /* 0x000fe20000000f00 */
[C---:B--2---:R-:W-:Y:S01]  /*a580*/  FADD.FTZ R2, R195.reuse, R2 ;  /* 0x00000002c3027221 */ /* 0x044fe20000010000 */
[C---:B------:R-:W-:Y:S02]  /*a590*/  HMMA.16816.F32.BF16 R16, R4.reuse, R20, R16 ;  /* 0x000000140410723c */ /* 0x040fe40000041810 */
[----:B------:R-:W-:Y:S06]  /*a5a0*/  MUFU.EX2 R203, R203 ;  /* 0x000000cb00cb7308 */ /* 0x000fec0000000800 */
[C---:B------:R-:W-:Y:S01]  /*a5b0*/  HMMA.16816.F32.BF16 R20, R4.reuse, R22, R148 ;  /* 0x000000160414723c */ /* 0x040fe20000041894 */
[----:B------:R-:W-:Y:S01]  /*a5c0*/  LDSM.16.MT88.4 R148, [R172+0x10800] ;  /* 0x01080000ac94783b */ /* 0x000fe20000004200 */
[----:B------:R-:W2:Y:S06]  /*a5d0*/  MUFU.EX2 R204, R204 ;  /* 0x000000cc00cc7308 */ /* 0x000eac0000000800 */
[C---:B-1----:R-:W-:Y:S02]  /*a5e0*/  HMMA.16816.F32.BF16 R92, R4.reuse, R136, R92 ;  /* 0x00000088045c723c */ /* 0x042fe4000004185c */
[----:B------:R-:W-:Y:S06]  /*a5f0*/  MUFU.EX2 R205, R205 ;  /* 0x000000cd00cd7308 */ /* 0x000fec0000000800 */
[C---:B------:R-:W-:Y:S01]  /*a600*/  HMMA.16816.F32.BF16 R96, R4.reuse, R138, R96 ;  /* 0x0000008a0460723c */ /* 0x040fe20000041860 */
[----:B------:R-:W1:Y:S01]  /*a610*/  LDSM.16.MT88.4 R136, [R197+0x6000] ;  /* 0x00600000c588783b */ /* 0x000e620000004200 */
[----:B------:R-:W-:Y:S06]  /*a620*/  MUFU.EX2 R206, R206 ;  /* 0x000000ce00ce7308 */ /* 0x000fec0000000800 */
[C---:B------:R-:W-:Y:S02]  /*a630*/  HMMA.16816.F32.BF16 R100, R4.reuse, R144, R100 ;  /* 0x000000900464723c */ /* 0x040fe40000041864 */
[----:B------:R-:W-:Y:S06]  /*a640*/  MUFU.EX2 R207, R207 ;  /* 0x000000cf00cf7308 */ /* 0x000fec0000000800 */
[C---:B------:R-:W-:Y:S01]  /*a650*/  HMMA.16816.F32.BF16 R104, R4.reuse, R146, R104 ;  /* 0x000000920468723c */ /* 0x040fe20000041868 */
[----:B------:R-:W3:Y:S01]  /*a660*/  LDSM.16.MT88.4 R144, [R220+0x10800] ;  /* 0x01080000dc90783b */ /* 0x000ee20000004200 */
[----:B------:R-:W2:Y:S06]  /*a670*/  MUFU.EX2 R208, R208 ;  /* 0x000000d000d07308 */ /* 0x000eac0000000800 */
[C---:B----4-:R-:W-:Y:S02]  /*a680*/  HMMA.16816.F32.BF16 R108, R4.reuse, R140, R108 ;  /* 0x0000008c046c723c */ /* 0x050fe4000004186c */
[----:B------:R-:W-:Y:S06]  /*a690*/  MUFU.EX2 R201, R201 ;  /* 0x000000c900c97308 */ /* 0x000fec0000000800 */
[C---:B------:R-:W-:Y:S01]  /*a6a0*/  HMMA.16816.F32.BF16 R112, R4.reuse, R142, R112 ;  /* 0x0000008e0470723c */ /* 0x040fe20000041870 */
[----:B------:R-:W4:Y:S01]  /*a6b0*/  LDSM.16.MT88.4 R140, [R197+0x800] ;  /* 0x00080000c58c783b */ /* 0x000f220000004200 */
[----:B------:R-:W2:Y:S06]  /*a6c0*/  MUFU.EX2 R210, R210 ;  /* 0x000000d200d27308 */ /* 0x000eac0000000800 */
        /* <DEDUP_REMOVED lines=12> */
[----:B------:R-:W-:Y:S01]  /*a790*/  HMMA.16816.F32.BF16 R4, R4, R154, R128 ;  /* 0x0000009a0404723c */ /* 0x000fe20000041880 */
[----:B------:R-:W-:Y:S01]  /*a7a0*/  F2FP.BF16.F32.PACK_AB R128, R190, R191 ;  /* 0x000000bfbe80723e */ /* 0x000fe200000010ff */
[----:B------:R-:W-:Y:S01]  /*a7b0*/  LDSM.16.MT88.4 R152, [R220+0x14800] ;  /* 0x01480000dc98783b */ /* 0x000fe20000004200 */
[----:B------:R-:W-:Y:S01]  /*a7c0*/  F2FP.BF16.F32.PACK_AB R129, R195, R194 ;  /* 0x000000c2c381723e */ /* 0x000fe200000010ff */
[----:B------:R-:W2:Y:S01]  /*a7d0*/  MUFU.EX2 R212, R212 ;  /* 0x000000d400d47308 */ /* 0x000ea20000000800 */
[----:B------:R-:W-:Y:S01]  /*a7e0*/  F2FP.BF16.F32.PACK_AB R130, R189, R196 ;  /* 0x000000c4bd82723e */ /* 0x000fe200000010ff */
[----:B------:R-:W-:Y:S01]  /*a7f0*/  FADD.FTZ R191, R191, R186 ;  /* 0x000000babfbf7221 */ /* 0x000fe20000010000 */
[----:B-----5:R-:W-:Y:S01]  /*a800*/  F2FP.BF16.F32.PACK_AB R131, R198, R193 ;  /* 0x000000c1c683723e */ /* 0x020fe200000010ff */
[----:B------:R-:W-:-:S02]  /*a810*/  FADD.FTZ R193, R193, R2 ;  /* 0x00000002c1c17221 */ /* 0x000fc40000010000 */
[----:B------:R-:W-:Y:S02]  /*a820*/  FADD.FTZ R191, R190, R191 ;  /* 0x000000bfbebf7221 */ /* 0x000fe40000010000 */
[----:B------:R-:W-:Y:S01]  /*a830*/  MUFU.EX2 R213, R213 ;  /* 0x000000d500d57308 */ /* 0x000fe20000000800 */
[----:B------:R-:W-:Y:S01]  /*a840*/  FADD.FTZ R198, R198, R193 ;  /* 0x000000c1c6c67221 */ /* 0x000fe20000010000 */
[----:B---3--:R-:W-:Y:S01]  /*a850*/  HMMA.16816.F32.BF16 R8, R128, R144, R8 ;  /* 0x000000908008723c */ /* 0x008fe20000041808 */
[----:B------:R-:W-:-:S04]  /*a860*/  FADD.FTZ R196, R196, R191 ;  /* 0x000000bfc4c47221 */ /* 0x000fc80000010000 */
[----:B------:R-:W-:Y:S01]  /*a870*/  FADD.FTZ R196, R189, R196 ;  /* 0x000000c4bdc47221 */ /* 0x000fe20000010000 */
[----:B------:R-:W3:Y:S02]  /*a880*/  MUFU.EX2 R214, R214 ;  /* 0x000000d600d67308 */ /* 0x000ee40000000800 */
[C---:B------:R-:W-:Y:S01]  /*a890*/  HMMA.16816.F32.BF16 R12, R128.reuse, R146, R12 ;  /* 0x00000092800c723c */ /* 0x040fe2000004180c */
[----:B------:R-:W5:Y:S07]  /*a8a0*/  LDSM.16.MT88.4 R144, [R172+0x12800] ;  /* 0x01280000ac90783b */ /* 0x000f6e0000004200 */
[C---:B------:R-:W-:Y:S08]  /*a8b0*/  HMMA.16816.F32.BF16 R16, R128.reuse, R148, R16 ;  /* 0x000000948010723c */ /* 0x040ff00000041810 */
[C---:B------:R-:W-:Y:S01]  /*a8c0*/  HMMA.16816.F32.BF16 R20, R128.reuse, R150, R20 ;  /* 0x000000968014723c */ /* 0x040fe20000041814 */
[----:B------:R-:W2:Y:S07]  /*a8d0*/  LDSM.16.MT88.4 R148, [R172+0x14800] ;  /* 0x01480000ac94783b */ /* 0x000eae0000004200 */
[C---:B----4-:R-:W-:Y:S08]  /*a8e0*/  HMMA.16816.F32.BF16 R24, R128.reuse, R140, R24 ;  /* 0x0000008c8018723c */ /* 0x050ff00000041818 */
[C---:B------:R-:W-:Y:S01]  /*a8f0*/  HMMA.16816.F32.BF16 R28, R128.reuse, R142, R28 ;  /* 0x0000008e801c723c */ /* 0x040fe2000004181c */
[----:B------:R-:W4:Y:S07]  /*a900*/  LDSM.16.MT88.4 R140, [R197+0x4800] ;  /* 0x00480000c58c783b */ /* 0x000f2e0000004200 */
[C---:B-1----:R-:W-:Y:S08]  /*a910*/  HMMA.16816.F32.BF16 R32, R128.reuse, R136, R32 ;  /* 0x000000888020723c */ /* 0x042ff00000041820 */
[C---:B------:R-:W-:Y:S01]  /*a920*/  HMMA.16816.F32.BF16 R132, R128.reuse, R138, R132 ;  /* 0x0000008a8084723c */ /* 0x040fe20000041884 */
[----:B------:R-:W1:Y:S07]  /*a930*/  LDSM.16.MT88.4 R136, [R192+0x4800] ;  /* 0x00480000c088783b */ /* 0x000e6e0000004200 */
[C---:B-----5:R-:W-:Y:S08]  /*a940*/  HMMA.16816.F32.BF16 R44, R128.reuse, R144, R44 ;  /* 0x00000090802c723c */ /* 0x060ff0000004182c */
[C---:B------:R-:W-:Y:S01]  /*a950*/  HMMA.16816.F32.BF16 R48, R128.reuse, R146, R48 ;  /* 0x000000928030723c */ /* 0x040fe20000041830 */
[----:B------:R-:W5:Y:S07]  /*a960*/  LDSM.16.MT88.4 R144, [R220+0x16800] ;  /* 0x01680000dc90783b */ /* 0x000f6e0000004200 */
[C---:B------:R-:W-:Y:S08]  /*a970*/  HMMA.16816.F32.BF16 R68, R128.reuse, R152, R68 ;  /* 0x000000988044723c */ /* 0x040ff00000041844 */
[C---:B------:R-:W-:Y:S01]  /*a980*/  HMMA.16816.F32.BF16 R72, R128.reuse, R154, R72 ;  /* 0x0000009a8048723c */ /* 0x040fe20000041848 */
[----:B------:R-:W3:Y:S07]  /*a990*/  LDSM.16.MT88.4 R152, [R172+0x16800] ;  /* 0x01680000ac98783b */ /* 0x000eee0000004200 */
[C---:B--2---:R-:W-:Y:S08]  /*a9a0*/  HMMA.16816.F32.BF16 R76, R128.reuse, R148, R76 ;  /* 0x00000094804c723c */ /* 0x044ff0000004184c */
[C---:B------:R-:W-:Y:S01]  /*a9b0*/  HMMA.16816.F32.BF16 R80, R128.reuse, R150, R80 ;  /* 0x000000968050723c */ /* 0x040fe20000041850 */
[----:B------:R-:W-:Y:S07]  /*a9c0*/  LDSM.16.MT88.4 R148, [R192+0x6800] ;  /* 0x00680000c094783b */ /* 0x000fee0000004200 */
[C---:B----4-:R-:W-:Y:S08]  /*a9d0*/  HMMA.16816.F32.BF16 R84, R128.reuse, R140, R84 ;  /* 0x0000008c8054723c */ /* 0x050ff00000041854 */
[C---:B------:R-:W-:Y:S01]  /*a9e0*/  HMMA.16816.F32.BF16 R88, R128.reuse, R142, R88 ;  /* 0x0000008e8058723c */ /* 0x040fe20000041858 */
[----:B------:R-:W2:Y:S07]  /*a9f0*/  LDSM.16.MT88.4 R140, [R197+0x6800] ;  /* 0x00680000c58c783b */ /* 0x000eae0000004200 */
[C---:B------:R-:W-:Y:S08]  /*aa00*/  HMMA.16816.F32.BF16 R60, R128.reuse, R156, R60 ;  /* 0x0000009c803c723c */ /* 0x040ff0000004183c */
[C---:B------:R-:W-:Y:S01]  /*aa10*/  HMMA.16816.F32.BF16 R64, R128.reuse, R158, R64 ;  /* 0x0000009e8040723c */ /* 0x040fe20000041840 */
[----:B------:R-:W4:Y:S07]  /*aa20*/  LDSM.16.MT88.4 R156, [R220+0x11000] ;  /* 0x01100000dc9c783b */ /* 0x000f2e0000004200 */
[C---:B------:R-:W-:Y:S08]  /*aa30*/  HMMA.16816.F32.BF16 R36, R128.reuse, R164, R36 ;  /* 0x000000a48024723c */ /* 0x040ff00000041824 */
[C---:B------:R-:W-:Y:S01]  /*aa40*/  HMMA.16816.F32.BF16 R40, R128.reuse, R166, R40 ;  /* 0x000000a68028723c */ /* 0x040fe20000041828 */
[----:B------:R-:W-:Y:S07]  /*aa50*/  LDSM.16.MT88.4 R164, [R220+0x13000] ;  /* 0x01300000dca4783b */ /* 0x000fee0000004200 */
[C---:B------:R-:W-:Y:S08]  /*aa60*/  HMMA.16816.F32.BF16 R52, R128.reuse, R160, R52 ;  /* 0x000000a08034723c */ /* 0x040ff00000041834 */
[C---:B------:R-:W-:Y:S08]  /*aa70*/  HMMA.16816.F32.BF16 R56, R128.reuse, R162, R56 ;  /* 0x000000a28038723c */ /* 0x040ff00000041838 */
[C---:B-1----:R-:W-:Y:S08]  /*aa80*/  HMMA.16816.F32.BF16 R92, R128.reuse, R136, R92 ;  /* 0x00000088805c723c */ /* 0x042ff0000004185c */
[C---:B------:R-:W-:Y:S01]  /*aa90*/  HMMA.16816.F32.BF16 R96, R128.reuse, R138, R96 ;  /* 0x0000008a8060723c */ /* 0x040fe20000041860 */
[----:B------:R-:W-:Y:S07]  /*aaa0*/  LDSM.16.MT88.4 R136, [R197+0x1000] ;  /* 0x00100000c588783b */ /* 0x000fee0000004200 */
[C---:B-----5:R-:W-:Y:S08]  /*aab0*/  HMMA.16816.F32.BF16 R100, R128.reuse, R144, R100 ;  /* 0x000000908064723c */ /* 0x060ff00000041864 */
[C---:B------:R-:W-:Y:S01]  /*aac0*/  HMMA.16816.F32.BF16 R104, R128.reuse, R146, R104 ;  /* 0x000000928068723c */ /* 0x040fe20000041868 */
[----:B------:R-:W1:Y:S07]  /*aad0*/  LDSM.16.MT88.4 R144, [R172+0x11000] ;  /* 0x01100000ac90783b */ /* 0x000e6e0000004200 */
[C---:B---3--:R-:W-:Y:S08]  /*aae0*/  HMMA.16816.F32.BF16 R108, R128.reuse, R152, R108 ;  /* 0x00000098806c723c */ /* 0x048ff0000004186c */
[C---:B------:R-:W-:Y:S01]  /*aaf0*/  HMMA.16816.F32.BF16 R112, R128.reuse, R154, R112 ;  /* 0x0000009a8070723c */ /* 0x040fe20000041870 */
[----:B------:R-:W-:Y:S07]  /*ab00*/  LDSM.16.MT88.4 R152, [R172+0x13000] ;  /* 0x01300000ac98783b */ /* 0x000fee0000004200 */
[C---:B--2---:R-:W-:Y:S08]  /*ab10*/  HMMA.16816.F32.BF16 R116, R128.reuse, R140, R116 ;  /* 0x0000008c8074723c */ /* 0x044ff00000041874 */
[C---:B------:R-:W-:Y:S01]  /*ab20*/  HMMA.16816.F32.BF16 R120, R128.reuse, R142, R120 ;  /* 0x0000008e8078723c */ /* 0x040fe20000041878 */
[----:B------:R-:W-:Y:S07]  /*ab30*/  LDSM.16.MT88.4 R140, [R192+0x3000] ;  /* 0x00300000c08c783b */ /* 0x000fee0000004200 */
[C---:B------:R-:W-:Y:S08]  /*ab40*/  HMMA.16816.F32.BF16 R124, R128.reuse, R148, R124 ;  /* 0x00000094807c723c */ /* 0x040ff0000004187c */
        /* <DEDUP_REMOVED lines=11> */
[----:B----4-:R-:W-:Y:S01]  /*ac00*/  HMMA.16816.F32.BF16 R160, R4, R156, R8 ;  /* 0x0000009c04a0723c */ /* 0x010fe20000041808 */
[----:B------:R-:W2:Y:S01]  /*ac10*/  LDSM.16.MT88.4 R8, [R220+0x15000] ;  /* 0x01500000dc08783b */ /* 0x000ea20000004200 */
[----:B------:R-:W-:Y:S01]  /*ac20*/  FADD.FTZ R201, R201, R208 ;  /* 0x000000d0c9c97221 */ /* 0x000fe20000010000 */
[----:B------:R-:W-:-:S03]  /*ac30*/  FADD.FTZ R205, R206, R205 ;  /* 0x000000cdcecd7221 */ /* 0x000fc60000010000 */
[----:B------:R-:W-:Y:S02]  /*ac40*/  FADD.FTZ R210, R210, R201 ;  /* 0x000000c9d2d27221 */ /* 0x000fe40000010000 */
[C---:B------:R-:W-:Y:S01]  /*ac50*/  HMMA.16816.F32.BF16 R156, R4.reuse, R158, R12 ;  /* 0x0000009e049c723c */ /* 0x040fe2000004180c */
[----:B------:R-:W3:Y:S07]  /*ac60*/  LDSM.16.MT88.4 R12, [R172+0x15000] ;  /* 0x01500000ac0c783b */ /* 0x000eee0000004200 */
[C---:B-1----:R-:W-:Y:S08]  /*ac70*/  HMMA.16816.F32.BF16 R16, R4.reuse, R144, R16 ;  /* 0x000000900410723c */ /* 0x042ff00000041810 */
[C---:B------:R-:W-:Y:S01]  /*ac80*/  HMMA.16816.F32.BF16 R20, R4.reuse, R146, R20 ;  /* 0x000000920414723c */ /* 0x040fe20000041814 */
[----:B------:R-:W1:Y:S07]  /*ac90*/  LDSM.16.MT88.4 R144, [R197+0x5000] ;  /* 0x00500000c590783b */ /* 0x000e6e0000004200 */
[C---:B------:R-:W-:Y:S08]  /*aca0*/  HMMA.16816.F32.BF16 R24, R4.reuse, R136, R24 ;  /* 0x000000880418723c */ /* 0x040ff00000041818 */
[C---:B------:R-:W-:Y:S08]  /*acb0*/  HMMA.16816.F32.BF16 R28, R4.reuse, R138, R28 ;  /* 0x0000008a041c723c */ /* 0x040ff0000004181c */
[C---:B--2---:R-:W-:Y:S08]  /*acc0*/  HMMA.16816.F32.BF16 R68, R4.reuse, R8, R68 ;  /* 0x000000080444723c */ /* 0x044ff00000041844 */
[C---:B------:R-:W-:Y:S01]  /*acd0*/  HMMA.16816.F32.BF16 R72, R4.reuse, R10, R72 ;  /* 0x0000000a0448723c */ /* 0x040fe20000041848 */
[----:B------:R-:W2:Y:S07]  /*ace0*/  LDSM.16.MT88.4 R8, [R197+0x7000] ;  /* 0x00700000c508783b */ /* 0x000eae0000004200 */
[C---:B---3--:R-:W-:Y:S08]  /*acf0*/  HMMA.16816.F32.BF16 R76, R4.reuse, R12, R76 ;  /* 0x0000000c044c723c */ /* 0x048ff0000004184c */
[C---:B------:R-:W-:Y:S01]  /*ad00*/  HMMA.16816.F32.BF16 R80, R4.reuse, R14, R80 ;  /* 0x0000000e0450723c */ /* 0x040fe20000041850 */
[----:B------:R-:W3:Y:S07]  /*ad10*/  LDSM.16.MT88.4 R12, [R172+0x17000] ;  /* 0x01700000ac0c783b */ /* 0x000eee0000004200 */
[C---:B------:R-:W-:Y:S01]  /*ad20*/  HMMA.16816.F32.BF16 R136, R4.reuse, R168, R32 ;  /* 0x000000a80488723c */ /* 0x040fe20000041820 */
[----:B------:R-:W4:Y:S07]  /*ad30*/  LDSM.16.MT88.4 R32, [R192+0x5000] ;  /* 0x00500000c020783b */ /* 0x000f2e0000004200 */
        /* <DEDUP_REMOVED lines=12> */
[C---:B------:R-:W-:Y:S01]  /*ae00*/  HMMA.16816.F32.BF16 R132, R4.reuse, R170, R132 ;  /* 0x000000aa0484723c */ /* 0x040fe20000041884 */
[----:B------:R-:W-:Y:S07]  /*ae10*/  LDSM.16.MT88.4 R168, [R197+0x7800] ;  /* 0x00780000c5a8783b */ /* 0x000fee0000004200 */
[C---:B------:R-:W-:Y:S08]  /*ae20*/  HMMA.16816.F32.BF16 R36, R4.reuse, R164, R36 ;  /* 0x000000a40424723c */ /* 0x040ff00000041824 */
[C---:B------:R-:W-:Y:S01]  /*ae30*/  HMMA.16816.F32.BF16 R40, R4.reuse, R166, R40 ;  /* 0x000000a60428723c */ /* 0x040fe20000041828 */
[----:B------:R-:W-:Y:S07]  /*ae40*/  LDSM.16.MT88.4 R164, [R220+0x11800] ;  /* 0x01180000dca4783b */ /* 0x000fee0000004200 */
[C---:B------:R-:W-:Y:S08]  /*ae50*/  HMMA.16816.F32.BF16 R44, R4.reuse, R152, R44 ;  /* 0x00000098042c723c */ /* 0x040ff0000004182c */
[C---:B------:R-:W-:Y:S08]  /*ae60*/  HMMA.16816.F32.BF16 R48, R4.reuse, R154, R48 ;  /* 0x0000009a0430723c */ /* 0x040ff00000041830 */
[C---:B------:R-:W-:Y:S08]  /*ae70*/  HMMA.16816.F32.BF16 R52, R4.reuse, R148, R52 ;  /* 0x000000940434723c */ /* 0x040ff00000041834 */
[C---:B------:R-:W-:Y:S01]  /*ae80*/  HMMA.16816.F32.BF16 R56, R4.reuse, R150, R56 ;  /* 0x000000960438723c */ /* 0x040fe20000041838 */
[----:B------:R-:W3:Y:S07]  /*ae90*/  LDSM.16.MT88.4 R148, [R172+0x11800] ;  /* 0x01180000ac94783b */ /* 0x000eee0000004200 */
[C---:B----4-:R-:W-:Y:S08]  /*aea0*/  HMMA.16816.F32.BF16 R92, R4.reuse, R32, R92 ;  /* 0x00000020045c723c */ /* 0x050ff0000004185c */
[C---:B------:R-:W-:Y:S01]  /*aeb0*/  HMMA.16816.F32.BF16 R96, R4.reuse, R34, R96 ;  /* 0x000000220460723c */ /* 0x040fe20000041860 */
[----:B------:R-:W4:Y:S04]  /*aec0*/  LDSM.16.MT88.4 R32, [R172+0x13800] ;  /* 0x01380000ac20783b */ /* 0x000f280000004200 */
[----:B------:R-:W-:Y:S03]  /*aed0*/  LDSM.16.MT88.4 R172, [R197+0x5800] ;  /* 0x00580000c5ac783b */ /* 0x000fe60000004200 */
[C---:B-----5:R-:W-:Y:S08]  /*aee0*/  HMMA.16816.F32.BF16 R100, R4.reuse, R140, R100 ;  /* 0x0000008c0464723c */ /* 0x060ff00000041864 */
[C---:B------:R-:W-:Y:S01]  /*aef0*/  HMMA.16816.F32.BF16 R104, R4.reuse, R142, R104 ;  /* 0x0000008e0468723c */ /* 0x040fe20000041868 */
[----:B------:R-:W5:Y:S07]  /*af00*/  LDSM.16.MT88.4 R140, [R197+0x1800] ;  /* 0x00180000c58c783b */ /* 0x000f6e0000004200 */
[C---:B-1----:R-:W-:Y:S08]  /*af10*/  HMMA.16816.F32.BF16 R124, R4.reuse, R144, R124 ;  /* 0x00000090047c723c */ /* 0x042ff0000004187c */
[----:B------:R-:W-:Y:S01]  /*af20*/  HMMA.16816.F32.BF16 R128, R4, R146, R128 ;  /* 0x000000920480723c */ /* 0x000fe20000041880 */
[----:B------:R-:W-:Y:S01]  /*af30*/  F2FP.BF16.F32.PACK_AB R4, R209, R202 ;  /* 0x000000cad104723e */ /* 0x000fe200000010ff */
[----:B------:R-:W-:Y:S01]  /*af40*/  FADD.FTZ R202, R202, R205 ;  /* 0x000000cdcaca7221 */ /* 0x000fe20000010000 */
        /* <DEDUP_REMOVED lines=8> */
[----:B--2---:R-:W-:Y:S01]  /*afd0*/  HMMA.16816.F32.BF16 R108, R4, R8, R108 ;  /* 0x00000008046c723c */ /* 0x004fe2000004186c */
[----:B------:R-:W-:Y:S01]  /*afe0*/  FADD.FTZ R250, R199, R200 ;  /* 0x000000c8c7fa7221 */ /* 0x000fe20000010000 */
[----:B------:R-:W-:-:S06]  /*aff0*/  FADD.FTZ R251, R214, R213 ;  /* 0x000000d5d6fb7221 */ /* 0x000fcc0000010000 */
[C---:B------:R-:W-:Y:S01]  /*b000*/  HMMA.16816.F32.BF16 R112, R4.reuse, R10, R112 ;  /* 0x0000000a0470723c */ /* 0x040fe20000041870 */
[----:B------:R-:W1:Y:S07]  /*b010*/  LDSM.16.MT88.4 R8, [R220+0x15800] ;  /* 0x01580000dc08783b */ /* 0x000e6e0000004200 */
[C---:B---3--:R-:W-:Y:S01]  /*b020*/  HMMA.16816.F32.BF16 R152, R4.reuse, R148, R16 ;  /* 0x000000940498723c */ /* 0x048fe20000041810 */
[----:B------:R-:W-:Y:S07]  /*b030*/  LDSM.16.MT88.4 R16, [R192+0x3800] ;  /* 0x00380000c010783b */ /* 0x000fee0000004200 */
[C---:B------:R-:W-:Y:S01]  /*b040*/  HMMA.16816.F32.BF16 R148, R4.reuse, R150, R20 ;  /* 0x000000960494723c */ /* 0x040fe20000041814 */
[----:B------:R-:W-:Y:S07]  /*b050*/  LDSM.16.MT88.4 R20, [R220+0x13800] ;  /* 0x01380000dc14783b */ /* 0x000fee0000004200 */
[C---:B----4-:R-:W-:Y:S08]  /*b060*/  HMMA.16816.F32.BF16 R44, R4.reuse, R32, R44 ;  /* 0x00000020042c723c */ /* 0x050ff0000004182c */
[C---:B------:R-:W-:Y:S01]  /*b070*/  HMMA.16816.F32.BF16 R48, R4.reuse, R34, R48 ;  /* 0x000000220430723c */ /* 0x040fe20000041830 */
[----:B------:R-:W2:Y:S07]  /*b080*/  LDSM.16.MT88.4 R32, [R192+0x1800] ;  /* 0x00180000c020783b */ /* 0x000eae0000004200 */
[C---:B------:R-:W-:Y:S08]  /*b090*/  HMMA.16816.F32.BF16 R76, R4.reuse, R12, R76 ;  /* 0x0000000c044c723c */ /* 0x040ff0000004184c */
[C---:B------:R-:W-:Y:S01]  /*b0a0*/  HMMA.16816.F32.BF16 R80, R4.reuse, R14, R80 ;  /* 0x0000000e0450723c */ /* 0x040fe20000041850 */
[----:B------:R-:W3:Y:S07]  /*b0b0*/  LDSM.16.MT88.4 R12, [R192+0x5800] ;  /* 0x00580000c00c783b */ /* 0x000eee0000004200 */
[C---:B-----5:R-:W-:Y:S01]  /*b0c0*/  HMMA.16816.F32.BF16 R144, R4.reuse, R140, R24 ;  /* 0x0000008c0490723c */ /* 0x060fe20000041818 */
[----:B------:R-:W4:Y:S07]  /*b0d0*/  LDSM.16.MT88.4 R24, [R220+0x17800] ;  /* 0x01780000dc18783b */ /* 0x000f2e0000004200 */
[C---:B-1----:R-:W-:Y:S08]  /*b0e0*/  HMMA.16816.F32.BF16 R68, R4.reuse, R8, R68 ;  /* 0x000000080444723c */ /* 0x042ff00000041844 */
[C---:B------:R-:W-:Y:S01]  /*b0f0*/  HMMA.16816.F32.BF16 R72, R4.reuse, R10, R72 ;  /* 0x0000000a0448723c */ /* 0x040fe20000041848 */
[----:B------:R-:W1:Y:S07]  /*b100*/  LDSM.16.MT88.4 R8, [R192+0x7800] ;  /* 0x00780000c008783b */ /* 0x000e6e0000004200 */
        /* <DEDUP_REMOVED lines=14> */
[C---:B---3--:R-:W-:Y:S08]  /*b1f0*/  HMMA.16816.F32.BF16 R92, R4.reuse, R12, R92 ;  /* 0x0000000c045c723c */ /* 0x048ff0000004185c */
[C---:B------:R-:W-:Y:S08]  /*b200*/  HMMA.16816.F32.BF16 R96, R4.reuse, R14, R96 ;  /* 0x0000000e0460723c */ /* 0x040ff00000041860 */
[C---:B----4-:R-:W-:Y:S08]  /*b210*/  HMMA.16816.F32.BF16 R100, R4.reuse, R24, R100 ;  /* 0x000000180464723c */ /* 0x050ff00000041864 */
[C---:B------:R-:W-:Y:S08]  /*b220*/  HMMA.16816.F32.BF16 R104, R4.reuse, R26, R104 ;  /* 0x0000001a0468723c */ /* 0x040ff00000041868 */
[C---:B-1----:R-:W-:Y:S08]  /*b230*/  HMMA.16816.F32.BF16 R124, R4.reuse, R8, R124 ;  /* 0x00000008047c723c */ /* 0x042ff0000004187c */
[C---:B------:R-:W-:Y:S08]  /*b240*/  HMMA.16816.F32.BF16 R128, R4.reuse, R10, R128 ;  /* 0x0000000a0480723c */ /* 0x040ff00000041880 */
[----:B------:R-:W-:Y:S01]  /*b250*/  HMMA.16816.F32.BF16 R160, R4, R164, R160 ;  /* 0x000000a404a0723c */ /* 0x000fe200000418a0 */
[----:B------:R-:W-:-:S02]  /*b260*/  MOV R164, R180 ;  /* 0x000000b400a47202 */ /* 0x000fc40000000f00 */
[----:B------:R-:W-:Y:S01]  /*b270*/  @P0 MOV R164, R180 ;  /* 0x000000b400a40202 */ /* 0x000fe20000000f00 */
[----:B------:R-:W-:-:S01]  /*b280*/  NOP ;  /* 0x0000000000007918 */ /* 0x000fc20000000000 */
[----:B------:R-:W-:-:S15]  /*b290*/  BRA.U UP0, `(.L_x_246) ;  /* 0x0000000100047547 */ /* 0x000fde000b800000 */
.L_x_244:
[----:B------:R-:W-:-:S12]  /*b2a0*/  UIADD3 UR20, UPT, UPT, UR13, -0x1, URZ ;  /* 0xffffffff0d147890 */ /* 0x000fd8000fffe0ff */
.L_x_246:
[----:B------:R-:W-:-:S09]  /*b2b0*/  UISETP.GE.AND UP0, UPT, UR20, UR18, UPT ;  /* 0x000000121400728c */ /* 0x000fd2000bf06270 */
[----:B------:R-:W-:Y:S05]  /*b2c0*/  BRA.U !UP0, `(.L_x_247) ;  /* 0x0000004508247547 */ /* 0x000fea000b800000 */
[C---:B------:R-:W-:Y:S01]  /*b2d0*/  LOP3.LUT P0, RZ, R216.reuse, 0x2, RZ, 0xc0, !PT ;  /* 0x00000002d8ff7812 */ /* 0x040fe2000780c0ff */
[----:B------:R-:W-:Y:S01]  /*b2e0*/  IMAD.SHL.U32 R243, R216, 0x2, RZ ;  /* 0x00000002d8f37824 */ /* 0x000fe200078e00ff */
[----:B------:R-:W1:Y:S01]  /*b2f0*/  LDC.64 R230, c[0x0][0x3c0] ;  /* 0x0000f000ffe67b82 */ /* 0x000e620000000a00 */
[----:B------:R-:W2:Y:S01]  /*b300*/  S2R R216, SR_TID.X ;  /* 0x0000000000d87919 */ /* 0x000ea20000002100 */
[----:B------:R-:W3:Y:S01]  /*b310*/  LDCU UR4, c[0x0][0x440] ;  /* 0x00008800ff0477ac */ /* 0x000ee20008000800 */
[----:B------:R-:W-:Y:S01]  /*b320*/  IMAD.MOV.U32 R212, RZ, RZ, 0x20 ;  /* 0x00000020ffd47424 */ /* 0x000fe200078e00ff */
[----:B------:R-:W-:Y:S01]  /*b330*/  IADD3 R239, PT, PT, R220, 0x10040, RZ ;  /* 0x00010040dcef7810 */ /* 0x000fe20007ffe0ff */
[----:B------:R-:W-:Y:S01]  /*b340*/  IMAD.MOV.U32 R218, RZ, RZ, 0x40 ;  /* 0x00000040ffda7424 */ /* 0x000fe200078e00ff */
[----:B------:R-:W-:Y:S01]  /*b350*/  LOP3.LUT R243, R243, 0x6, RZ, 0xc0, !PT ;  /* 0x00000006f3f37812 */ /* 0x000fe200078ec0ff */
[----:B------:R-:W-:Y:S01]  /*b360*/  IMAD.MOV.U32 R2, RZ, RZ, R3 ;  /* 0x000000ffff027224 */ /* 0x000fe200078e0003 */
[----:B------:R-:W4:Y:S01]  /*b370*/  S2UR UR5, SR_CgaCtaId ;  /* 0x00000000000579c3 */ /* 0x000f220000008800 */
[----:B------:R-:W-:Y:S01]  /*b380*/  SEL R215, R212, 0xffffffe0, !P0 ;  /* 0xffffffe0d4d77807 */ /* 0x000fe20004000000 */
[----:B------:R-:W-:Y:S01]  /*b390*/  IMAD.MOV.U32 R0, RZ, RZ, R164 ;  /* 0x000000ffff007224 */ /* 0x000fe200078e00a4 */
[----:B------:R-:W-:Y:S01]  /*b3a0*/  UMOV UR7, 0x400 ;  /* 0x0000040000077882 */ /* 0x000fe20000000000 */
[----:B------:R-:W-:Y:S01]  /*b3b0*/  VIADD R244, R220, 0x10000 ;  /* 0x00010000dcf47836 */ /* 0x000fe20000000000 */
[----:B------:R-:W1:Y:S01]  /*b3c0*/  LDCU UR6, c[0x0][0x440] ;  /* 0x00008800ff0677ac */ /* 0x000e620008000800 */
[----:B------:R-:W-:-:S02]  /*b3d0*/  VIADD R242, R233, 0x8 ;  /* 0x00000008e9f27836 */ /* 0x000fc40000000000 */
[----:B------:R-:W-:Y:S01]  /*b3e0*/  IMAD.IADD R215, R220, 0x1, R215 ;  /* 0x00000001dcd77824 */ /* 0x000fe200078e02d7 */
[----:B---3--:R-:W-:Y:S01]  /*b3f0*/  ISETP.GE.AND P3, PT, R217, UR4, PT ;  /* 0x00000004d9007c0c */ /* 0x008fe2000bf66270 */
[----:B------:R-:W3:Y:S01]  /*b400*/  LDCU UR4, c[0x0][0x45c] ;  /* 0x00008b80ff0477ac */ /* 0x000ee20008000800 */
[C---:B-1----:R-:W-:Y:S01]  /*b410*/  SHF.L.U64.HI R241, R230.reuse, 0x4, R231 ;  /* 0x00000004e6f17819 */ /* 0x042fe200000102e7 */
[----:B------:R-:W-:Y:S01]  /*b420*/  IMAD.SHL.U32 R240, R230, 0x10, RZ ;  /* 0x00000010e6f07824 */ /* 0x000fe200078e00ff */
[----:B----4-:R-:W-:Y:S01]  /*b430*/  ULEA UR5, UR5, UR7, 0x18 ;  /* 0x0000000705057291 */ /* 0x010fe2000f8ec0ff */
[C---:B--2---:R-:W-:Y:S01]  /*b440*/  LOP3.LUT P2, RZ, R216.reuse, 0x4, RZ, 0xc0, !PT ;  /* 0x00000004d8ff7812 */ /* 0x044fe2000784c0ff */
[C---:B------:R-:W-:Y:S01]  /*b450*/  IMAD.SHL.U32 R245, R216.reuse, 0x20, RZ ;  /* 0x00000020d8f57824 */ /* 0x040fe200078e00ff */
[C---:B------:R-:W-:Y:S02]  /*b460*/  LOP3.LUT P0, RZ, R216.reuse, 0x2, RZ, 0xc0, !PT ;  /* 0x00000002d8ff7812 */ /* 0x040fe4000780c0ff */
[----:B------:R-:W-:-:S02]  /*b470*/  SHF.L.U32 R214, R216, 0x6, RZ ;  /* 0x00000006d8d67819 */ /* 0x000fc400000006ff */
[----:B------:R-:W-:Y:S02]  /*b480*/  SEL R212, R212, 0xffffffe0, !P0 ;  /* 0xffffffe0d4d47807 */ /* 0x000fe40004000000 */
[----:B------:R-:W-:Y:S02]  /*b490*/  SEL R218, R218, 0xffffffc0, !P2 ;  /* 0xffffffc0dada7807 */ /* 0x000fe40005000000 */
[----:B------:R-:W-:Y:S01]  /*b4a0*/  LOP3.LUT R213, R214, 0x400, RZ, 0xc0, !PT ;  /* 0x00000400d6d57812 */ /* 0x000fe200078ec0ff */
[----:B---3--:R-:W-:Y:S06]  /*b4b0*/  BRA `(.L_x_248) ;  /* 0x0000000400a87947 */ /* 0x008fec0003800000 */
.L_x_250:
[----:B------:R-:W1:Y:S01]  /*b4c0*/  LDC.64 R4, c[0x0][0x3b8] ;  /* 0x0000ee00ff047b82 */ /* 0x000e620000000a00 */
[----:B------:R-:W-:Y:S06]  /*b4d0*/  UIADD3 UR7, UPT, UPT, UR20, -0x1, URZ ;  /* 0xffffffff14077890 */ /* 0x000fec000fffe0ff */
[C---:B-1----:R-:W-:Y:S01]  /*b4e0*/  IMAD.WIDE.U32 R18, R4.reuse, UR7, RZ ;  /* 0x0000000704127c25 */ /* 0x042fe2000f8e00ff */
[C---:B------:R-:W-:Y:S03]  /*b4f0*/  SHF.L.U64.HI R8, R4.reuse, 0x4, R5 ;  /* 0x0000000404087819 */ /* 0x040fe60000010205 */
[----:B------:R-:W-:Y:S01]  /*b500*/  IMAD R15, R5, UR7, R19 ;  /* 0x00000007050f7c24 */ /* 0x000fe2000f8e0213 */
[----:B------:R-:W-:Y:S01]  /*b510*/  LOP3.LUT R19, R249, 0x1f8, RZ, 0xc0, !PT ;  /* 0x000001f8f9137812 */ /* 0x000fe200078ec0ff */
[----:B------:R-:W-:Y:S01]  /*b520*/  IMAD.SHL.U32 R17, R4, 0x10, RZ ;  /* 0x0000001004117824 */ /* 0x000fe200078e00ff */
[C---:B------:R-:W-:Y:S02]  /*b530*/  LEA R14, P6, R18.reuse, R237, 0x7 ;  /* 0x000000ed120e7211 */ /* 0x040fe400078c38ff */
[----:B------:R-:W-:Y:S02]  /*b540*/  LOP3.LUT R10, R19, 0x38, R216, 0x78, !PT ;  /* 0x00000038130a7812 */ /* 0x000fe400078e78d8 */
[----:B------:R-:W-:Y:S02]  /*b550*/  LEA R12, P5, R18, R17, 0x6 ;  /* 0x00000011120c7211 */ /* 0x000fe400078a30ff */
[----:B------:R-:W-:Y:S02]  /*b560*/  LOP3.LUT R10, R10, 0x1e00, R249, 0xf8, !PT ;  /* 0x00001e000a0a7812 */ /* 0x000fe400078ef8f9 */
[C-C-:B------:R-:W-:Y:S02]  /*b570*/  LEA.HI.X R13, R18.reuse, R8, R15.reuse, 0x6, P5 ;  /* 0x00000008120d7211 */ /* 0x140fe400028f340f */
[----:B------:R-:W-:Y:S02]  /*b580*/  LEA.HI.X R15, R18, R236, R15, 0x7, P6 ;  /* 0x000000ec120f7211 */ /* 0x000fe400030f3c0f */
[----:B------:R-:W-:Y:S02]  /*b590*/  LEA R238, R10, UR5, 0x1 ;  /* 0x000000050aee7c11 */ /* 0x000fe4000f8e08ff */
[----:B------:R-:W-:Y:S02]  /*b5a0*/  LEA R16, P6, R12, R237, 0x1 ;  /* 0x000000ed0c107211 */ /* 0x000fe400078c08ff */
[CC--:B------:R-:W-:Y:S01]  /*b5b0*/  LEA R3, P5, R4.reuse, R12.reuse, 0x5 ;  /* 0x0000000c04037211 */ /* 0x0c0fe200078a28ff */
[----:B------:R-:W-:Y:S01]  /*b5c0*/  @!PT LDS RZ, [RZ] ;  /* 0x00000000fffff984 */ /* 0x000fe20000000800 */
[----:B------:R-:W-:Y:S01]  /*b5d0*/  @!PT LDS RZ, [RZ] ;  /* 0x00000000fffff984 */ /* 0x000fe20000000800 */
[----:B------:R-:W-:Y:S01]  /*b5e0*/  @!PT LDS RZ, [RZ] ;  /* 0x00000000fffff984 */ /* 0x000fe20000000800 */
[----:B------:R1:W-:Y:S03]  /*b5f0*/  @!P3 LDGSTS.E.BYPASS.LTC128B.128 [R238+0x8000], desc[UR24][R14.64] ;  /* 0x080000000eeebfae */ /* 0x0003e6000b981a18 */
[----:B------:R-:W-:Y:S01]  /*b600*/  LEA.HI.X R5, R4, R13, R5, 0x5, P5 ;  /* 0x0000000d04057211 */ /* 0x000fe200028f2c05 */
[----:B------:R1:W-:Y:S01]  /*b610*/  @P3 STS.128 [R238+0x8000], RZ ;  /* 0x008000ffee003388 */ /* 0x0003e20000000c00 */
[----:B------:R-:W-:Y:S02]  /*b620*/  IADD3 R4, P5, PT, R17, R12, RZ ;  /* 0x0000000c11047210 */ /* 0x000fe40007fbe0ff */
[-CC-:B------:R-:W-:Y:S01]  /*b630*/  LEA.HI.X R17, R12, R236.reuse, R13.reuse, 0x1, P6 ;  /* 0x000000ec0c117211 */ /* 0x180fe200030f0c0d */
[----:B------:R-:W-:Y:S01]  /*b640*/  @!PT LDS RZ, [RZ] ;  /* 0x00000000fffff984 */ /* 0x000fe20000000800 */
[----:B------:R-:W-:Y:S01]  /*b650*/  @!PT LDS RZ, [RZ] ;  /* 0x00000000fffff984 */ /* 0x000fe20000000800 */
[----:B------:R-:W-:Y:S01]  /*b660*/  @!PT LDS RZ, [RZ] ;  /* 0x00000000fffff984 */ /* 0x000fe20000000800 */
[----:B------:R1:W-:Y:S01]  /*b670*/  @!P4 LDGSTS.E.BYPASS.LTC128B.128 [R238+0xa000], desc[UR24][R14.64+0x80] ;  /* 0x0a0000800eeecfae */ /* 0x0003e2000b981a18 */
[-C--:B------:R-:W-:Y:S01]  /*b680*/  LEA R18, P6, R4, R237.reuse, 0x1 ;  /* 0x000000ed04127211 */ /* 0x080fe200078c08ff */
[----:B------:R-:W-:Y:S01]  /*b690*/  IMAD.X R19, R8, 0x1, R13, P5 ;  /* 0x0000000108137824 */ /* 0x000fe200028e060d */
[C---:B------:R-:W-:Y:S01]  /*b6a0*/  LEA R12, P5, R3.reuse, R237, 0x1 ;  /* 0x000000ed030c7211 */ /* 0x040fe200078a08ff */
[----:B------:R1:W-:Y:S03]  /*b6b0*/  @P4 STS.128 [R238+0xa000], RZ ;  /* 0x00a000ffee004388 */ /* 0x0003e60000000c00 */
        /* <DEDUP_REMOVED lines=74> */
.L_x_248:
[----:B------:R-:W-:Y:S04]  /*bb60*/  DEPBAR.LE SB0, 0x0 ;  /* 0x000080000000791a */ /* 0x000fe80000000000 */
[----:B------:R-:W-:Y:S01]  /*bb70*/  BAR.SYNC.DEFER_BLOCKING 0x0 ;  /* 0x0000000000007b1d */ /* 0x000fe20000010000 */
[----:B------:R-:W-:Y:S01]  /*bb80*/  IMAD.SHL.U32 R249, R216, 0x8, RZ ;  /* 0x00000008d8f97824 */ /* 0x000fe200078e00ff */
[----:B------:R-:W-:Y:S01]  /*bb90*/  LOP3.LUT R219, R245, 0x7c00, RZ, 0xc0, !PT ;  /* 0x00007c00f5db7812 */ /* 0x000fe200078ec0ff */
[----:B------:R-:W-:Y:S01]  /*bba0*/  IMAD.WIDE.U32 R204, R230, UR20, RZ ;  /* 0x00000014e6cc7c25 */ /* 0x000fe2000f8e00ff */
[----:B------:R-:W-:Y:S01]  /*bbb0*/  SHF.R.U32.HI R221, RZ, 0x1, R216 ;  /* 0x00000001ffdd7819 */ /* 0x000fe200000116d8 */
[----:B------:R-:W-:Y:S01]  /*bbc0*/  UISETP.GT.AND UP0, UPT, UR20, UR18, UPT ;  /* 0x000000121400728c */ /* 0x000fe2000bf04270 */
[----:B------:R-:W-:Y:S01]  /*bbd0*/  LOP3.LUT R217, R249, 0x38, RZ, 0xc0, !PT ;  /* 0x00000038f9d97812 */ /* 0x000fe200078ec0ff */
[----:B------:R-:W-:Y:S01]  /*bbe0*/  IMAD R205, R231, UR20, R205 ;  /* 0x00000014e7cd7c24 */ /* 0x000fe2000f8e02cd */
[CC--:B------:R-:W-:Y:S02]  /*bbf0*/  LEA R6, P1, R204.reuse, R235.reuse, 0x7 ;  /* 0x000000ebcc067211 */ /* 0x0c0fe400078238ff */
[----:B------:R-:W-:Y:S02]  /*bc00*/  LOP3.LUT R248, R217, 0x40, RZ, 0xfc, !PT ;  /* 0x00000040d9f87812 */ /* 0x000fe400078efcff */
[C---:B------:R-:W-:Y:S02]  /*bc10*/  LEA R165, P0, R204.reuse, R240, 0x6 ;  /* 0x000000f0cca57211 */ /* 0x040fe400078030ff */
[--C-:B------:R-:W-:Y:S02]  /*bc20*/  LEA.HI.X R7, R204, R234, R205.reuse, 0x7, P1 ;  /* 0x000000eacc077211 */ /* 0x100fe400008f3ccd */
[----:B------:R-:W-:Y:S02]  /*bc30*/  ISETP.GE.AND P4, PT, R248, UR6, PT ;  /* 0x00000006f8007c0c */ /* 0x000fe4000bf86270 */
[C---:B------:R-:W-:Y:S02]  /*bc40*/  IADD3 R166, P1, PT, R165.reuse, R240, RZ ;  /* 0x000000f0a5a67210 */ /* 0x040fe40007f3e0ff */
[----:B------:R-:W-:Y:S02]  /*bc50*/  LEA R210, P5, R165, R235, 0x1 ;  /* 0x000000eba5d27211 */ /* 0x000fe400078a08ff */
[----:B------:R-:W-:Y:S02]  /*bc60*/  LEA.HI.X R205, R204, R241, R205, 0x6, P0 ;  /* 0x000000f1cccd7211 */ /* 0x000fe400000f34cd */
[----:B------:R-:W-:Y:S01]  /*bc70*/  LOP3.LUT R247, R217, 0x80, RZ, 0xfc, !PT ;  /* 0x00000080d9f77812 */ /* 0x000fe200078efcff */
[----:B------:R-:W-:Y:S01]  /*bc80*/  @!PT LDS RZ, [RZ] ;  /* 0x00000000fffff984 */ /* 0x000fe20000000800 */
[----:B------:R-:W-:Y:S01]  /*bc90*/  @!PT LDS RZ, [RZ] ;  /* 0x00000000fffff984 */ /* 0x000fe20000000800 */
[----:B------:R-:W-:Y:S01]  /*bca0*/  @!PT LDS RZ, [RZ] ;  /* 0x00000000fffff984 */ /* 0x000fe20000000800 */
[----:B------:R-:W-:Y:S01]  /*bcb0*/  @!P3 LDGSTS.E.BYPASS.LTC128B.128 [R238+0x10000], desc[UR24][R6.64] ;  /* 0x1000000006eebfae */ /* 0x000fe2000b981a18 */
[C---:B------:R-:W-:Y:S02]  /*bcc0*/  LEA R206, P0, R230.reuse, R165, 0x5 ;  /* 0x000000a5e6ce7211 */ /* 0x040fe400078028ff */
[-C--:B------:R-:W-:Y:S01]  /*bcd0*/  LEA.HI.X R211, R165, R234.reuse, R205, 0x1, P5 ;  /* 0x000000eaa5d37211 */ /* 0x080fe200028f0ccd */
[----:B------:R-:W-:Y:S01]  /*bce0*/  IMAD.X R165, R205, 0x1, R241, P1 ;  /* 0x00000001cda57824 */ /* 0x000fe200008e06f1 */
[----:B------:R-:W-:Y:S01]  /*bcf0*/  ISETP.GE.AND P1, PT, R247, UR6, PT ;  /* 0x00000006f7007c0c */ /* 0x000fe2000bf26270 */
[----:B------:R-:W-:Y:S01]  /*bd00*/  @P3 STS.128 [R238+0x10000], RZ ;  /* 0x010000ffee003388 */ /* 0x000fe20000000c00 */
[C---:B------:R-:W-:Y:S02]  /*bd10*/  LOP3.LUT R246, R217.reuse, 0xc0, RZ, 0xfc, !PT ;  /* 0x000000c0d9f67812 */ /* 0x040fe400078efcff */
[----:B------:R-:W-:Y:S02]  /*bd20*/  LEA.HI.X R205, R230, R205, R231, 0x5, P0 ;  /* 0x000000cde6cd7211 */ /* 0x000fe400000f2ce7 */
[----:B------:R-:W-:Y:S01]  /*bd30*/  @!PT LDS RZ, [RZ] ;  /* 0x00000000fffff984 */ /* 0x000fe20000000800 */
[----:B------:R-:W-:Y:S01]  /*bd40*/  @!PT LDS RZ, [RZ] ;  /* 0x00000000fffff984 */ /* 0x000fe20000000800 */
[----:B------:R-:W-:Y:S01]  /*bd50*/  @!PT LDS RZ, [RZ] ;  /* 0x00000000fffff984 */ /* 0x000fe20000000800 */
[----:B------:R-:W-:Y:S01]  /*bd60*/  @!P4 LDGSTS.E.BYPASS.LTC128B.128 [R238+0x12000], desc[UR24][R6.64+0x80] ;  /* 0x1200008006eecfae */ /* 0x000fe2000b981a18 */
[----:B------:R-:W-:Y:S02]  /*bd70*/  ISETP.GE.AND P0, PT, R246, UR6, PT ;  /* 0x00000006f6007c0c */ /* 0x000fe4000bf06270 */
[C---:B------:R-:W-:Y:S02]  /*bd80*/  ISETP.GE.AND P3, PT, R217.reuse, UR6, PT ;  /* 0x00000006d9007c0c */ /* 0x040fe4000bf66270 */
[----:B------:R-:W-:Y:S01]  /*bd90*/  @P4 STS.128 [R238+0x12000], RZ ;  /* 0x012000ffee004388 */ /* 0x000fe20000000c00 */
[-C--:B------:R-:W-:Y:S02]  /*bda0*/  LEA R208, P6, R166, R235.reuse, 0x1 ;  /* 0x000000eba6d07211 */ /* 0x080fe400078c08ff */
[----:B------:R-:W-:Y:S02]  /*bdb0*/  LEA R204, P5, R206, R235, 0x1 ;  /* 0x000000ebcecc7211 */ /* 0x000fe400078a08ff */
[----:B------:R-:W-:Y:S01]  /*bdc0*/  @!PT LDS RZ, [RZ] ;  /* 0x00000000fffff984 */ /* 0x000fe20000000800 */
[----:B------:R-:W-:Y:S01]  /*bdd0*/  @!PT LDS RZ, [RZ] ;  /* 0x00000000fffff984 */ /* 0x000fe20000000800 */
[----:B------:R-:W-:Y:S01]  /*bde0*/  @!PT LDS RZ, [RZ] ;  /* 0x00000000fffff984 */ /* 0x000fe20000000800 */
[----:B------:R-:W-:Y:S01]  /*bdf0*/  @!P1 LDGSTS.E.BYPASS.LTC128B.128 [R238+0x14000], desc[UR24][R6.64+0x100] ;  /* 0x1400010006ee9fae */ /* 0x000fe2000b981a18 */
[-C--:B------:R-:W-:Y:S02]  /*be00*/  LEA.HI.X R209, R166, R234.reuse, R165, 0x1, P6 ;  /* 0x000000eaa6d17211 */ /* 0x080fe400030f0ca5 */
[----:B------:R-:W-:Y:S02]  /*be10*/  LEA.HI.X R205, R206, R234, R205, 0x1, P5 ;  /* 0x000000eacecd7211 */ /* 0x000fe400028f0ccd */
[----:B------:R-:W-:Y:S01]  /*be20*/  @P1 STS.128 [R238+0x14000], RZ ;  /* 0x014000ffee001388 */ /* 0x000fe20000000c00 */
[--C-:B------:R-:W-:Y:S02]  /*be30*/  LOP3.LUT R167, R217, 0x1c0, R214.reuse, 0xf8, !PT ;  /* 0x000001c0d9a77812 */ /* 0x100fe400078ef8d6 */
[----:B------:R-:W-:Y:S02]  /*be40*/  LOP3.LUT R164, R219, 0x200, R214, 0xf8, !PT ;  /* 0x00000200dba47812 */ /* 0x000fe400078ef8d6 */
[----:B------:R-:W-:Y:S01]  /*be50*/  @!PT LDS RZ, [RZ] ;  /* 0x00000000fffff984 */ /* 0x000fe20000000800 */
[----:B------:R-:W-:Y:S01]  /*be60*/  @!PT LDS RZ, [RZ] ;  /* 0x00000000fffff984 */ /* 0x000fe20000000800 */
[----:B------:R-:W-:Y:S01]  /*be70*/  @!PT LDS RZ, [RZ] ;  /* 0x00000000fffff984 */ /* 0x000fe20000000800 */
[----:B------:R1:W-:Y:S01]  /*be80*/  @!P0 LDGSTS.E.BYPASS.LTC128B.128 [R238+0x16000], desc[UR24][R6.64+0x180] ;  /* 0x1600018006ee8fae */ /* 0x0003e2000b981a18 */
[----:B------:R-:W-:Y:S04]  /*be90*/  LOP3.LUT R3, R221, 0x8, RZ, 0xc0, !PT ;  /* 0x00000008dd037812 */ /* 0x000fe800078ec0ff */
[----:B------:R-:W-:Y:S01]  /*bea0*/  @P0 STS.128 [R238+0x16000], RZ ;  /* 0x016000ffee000388 */ /* 0x000fe20000000c00 */
[----:B------:R-:W-:Y:S02]  /*beb0*/  LOP3.LUT R3, R164, R167, R3, 0xf6, !PT ;  /* 0x000000a7a4037212 */ /* 0x000fe400078ef603 */
[----:B------:R-:W-:Y:S02]  /*bec0*/  LOP3.LUT R164, R167, 0x8, R216, 0x78, !PT ;  /* 0x00000008a7a47812 */ /* 0x000fe400078e78d8 */
[----:B------:R-:W-:Y:S01]  /*bed0*/  @!PT LDS RZ, [RZ] ;  /* 0x00000000fffff984 */ /* 0x000fe20000000800 */
[----:B------:R-:W-:Y:S01]  /*bee0*/  @!PT LDS RZ, [RZ] ;  /* 0x00000000fffff984 */ /* 0x000fe20000000800 */
[----:B------:R-:W-:Y:S01]  /*bef0*/  @!PT LDS RZ, [RZ] ;  /* 0x00000000fffff984 */ /* 0x000fe20000000800 */
[----:B------:R-:W-:Y:S01]  /*bf00*/  @!P3 LDGSTS.E.BYPASS.LTC128B.128 [R238+0x10800], desc[UR24][R210.64] ;  /* 0x10800000d2eebfae */ /* 0x000fe2000b981a18 */
[----:B------:R-:W-:Y:S04]  /*bf10*/  LEA R229, R3, UR5, 0x1 ;  /* 0x0000000503e57c11 */ /* 0x000fe8000f8e08ff */
[----:B------:R-:W-:Y:S01]  /*bf20*/  @P3 STS.128 [R238+0x10800], RZ ;  /* 0x010800ffee003388 */ /* 0x000fe20000000c00 */
[----:B------:R-:W-:Y:S02]  /*bf30*/  IMAD R227, R164, 0x2, R213 ;  /* 0x00000002a4e37824 */ /* 0x000fe400078e02d5 */
[----:B------:R-:W-:Y:S02]  /*bf40*/  IMAD.IADD R226, R229, 0x1, R212 ;  /* 0x00000001e5e27824 */ /* 0x000fe400078e02d4 */
[----:B------:R-:W-:Y:S01]  /*bf50*/  @!PT LDS RZ, [RZ] ;  /* 0x00000000fffff984 */ /* 0x000fe20000000800 */
[----:B------:R-:W-:Y:S01]  /*bf60*/  @!PT LDS RZ, [RZ] ;  /* 0x00000000fffff984 */ /* 0x000fe20000000800 */
[----:B------:R-:W-:Y:S01]  /*bf70*/  @!PT LDS RZ, [RZ] ;  /* 0x00000000fffff984 */ /* 0x000fe20000000800 */
[----:B------:R-:W-:Y:S01]  /*bf80*/  @!P4 LDGSTS.E.BYPASS.LTC128B.128 [R238+0x12800], desc[UR24][R210.64+0x80] ;  /* 0x12800080d2eecfae */ /* 0x000fe2000b981a18 */
[----:B------:R-:W-:Y:S02]  /*bf90*/  VIADD R223, R227, UR5 ;  /* 0x00000005e3df7c36 */ /* 0x000fe40008000000 */
[----:B------:R-:W-:Y:S02]  /*bfa0*/  IMAD.IADD R225, R229, 0x1, R218 ;  /* 0x00000001e5e17824 */ /* 0x000fe400078e02da */
[----:B------:R-:W-:Y:S01]  /*bfb0*/  @P4 STS.128 [R238+0x12800], RZ ;  /* 0x012800ffee004388 */ /* 0x000fe20000000c00 */
[C---:B------:R-:W-:Y:S02]  /*bfc0*/  IMAD.IADD R224, R223.reuse, 0x1, R212 ;  /* 0x00000001dfe07824 */ /* 0x040fe400078e02d4 */
[----:B------:R-:W-:Y:S02]  /*bfd0*/  IMAD.IADD R223, R223, 0x1, R218 ;  /* 0x00000001dfdf7824 */ /* 0x000fe400078e02da */
[----:B------:R-:W-:Y:S01]  /*bfe0*/  @!PT LDS RZ, [RZ] ;  /* 0x00000000fffff984 */ /* 0x000fe20000000800 */
[----:B------:R-:W-:Y:S01]  /*bff0*/  @!PT LDS RZ, [RZ] ;  /* 0x00000000fffff984 */ /* 0x000fe20000000800 */
[----:B------:R-:W-:Y:S01]  /*c000*/  @!PT LDS RZ, [RZ] ;  /* 0x00000000fffff984 */ /* 0x000fe20000000800 */
[----:B------:R-:W-:Y:S01]  /*c010*/  @!P1 LDGSTS.E.BYPASS.LTC128B.128 [R238+0x14800], desc[UR24][R210.64+0x100] ;  /* 0x14800100d2ee9fae */ /* 0x000fe2000b981a18 */
[C---:B------:R-:W-:Y:S02]  /*c020*/  IMAD.IADD R222, R212.reuse, 0x1, R225 ;  /* 0x00000001d4de7824 */ /* 0x040fe400078e02e1 */
[----:B------:R-:W-:Y:S02]  /*c030*/  IMAD.IADD R3, R212, 0x1, R223 ;  /* 0x00000001d4037824 */ /* 0x000fe400078e02df */
        /* <DEDUP_REMOVED lines=47> */
[----:B------:R-:W1:Y:S05]  /*c330*/  LDSM.16.M88.4 R172, [R227+UR5+0x8000] ;  /* 0x00800005e3ac783b */ /* 0x000e6a0008000200 */
[----:B------:R-:W3:Y:S05]  /*c340*/  LDSM.16.M88.4 R176, [R227+UR5+0x8800] ;  /* 0x00880005e3b0783b */ /* 0x000eea0008000200 */
[----:B------:R-:W4:Y:S05]  /*c350*/  LDSM.16.M88.4 R180, [R227+UR5+0x9000] ;  /* 0x00900005e3b4783b */ /* 0x000f2a0008000200 */
[----:B------:R-:W0:Y:S05]  /*c360*/  LDGDEPBAR ;  /* 0x00000000000079af */ /* 0x000e2a0000000000 */
[----:B------:R-:W5:Y:S05]  /*c370*/  LDSM.16.M88.4 R184, [R227+UR5+0x9800] ;  /* 0x00980005e3b8783b */ /* 0x000f6a0008000200 */
[----:B------:R-:W-:Y:S05]  /*c380*/  LDSM.16.M88.4 R188, [R226] ;  /* 0x00000000e2bc783b */ /* 0x000fea0000000200 */
[----:B------:R-:W5:Y:S05]  /*c390*/  LDSM.16.M88.4 R192, [R224+0x8000] ;  /* 0x00800000e0c0783b */ /* 0x000f6a0000000200 */
[----:B------:R-:W5:Y:S05]  /*c3a0*/  LDSM.16.M88.4 R196, [R224+0x8800] ;  /* 0x00880000e0c4783b */ /* 0x000f6a0000000200 */
[----:B------:R-:W5:Y:S01]  /*c3b0*/  LDSM.16.M88.4 R200, [R224+0x9000] ;  /* 0x00900000e0c8783b */ /* 0x000f620000000200 */
[C---:B-1----:R-:W-:Y:S04]  /*c3c0*/  HMMA.16816.F32.BF16 R4, R168.reuse, R172, RZ ;  /* 0x000000aca804723c */ /* 0x042fe800000418ff */
[----:B------:R-:W-:Y:S04]  /*c3d0*/  LDSM.16.M88.4 R164, [R225] ;  /* 0x00000000e1a4783b */ /* 0x000fe80000000200 */
[C---:B------:R-:W-:Y:S01]  /*c3e0*/  HMMA.16816.F32.BF16 R8, R168.reuse, R174, RZ ;  /* 0x000000aea808723c */ /* 0x040fe200000418ff */
[----:B------:R-:W-:Y:S05]  /*c3f0*/  LDSM.16.M88.4 R172, [R223+0x8000] ;  /* 0x00800000dfac783b */ /* 0x000fea0000000200 */
[----:B--2---:R-:W-:Y:S02]  /*c400*/  LDSM.16.M88.4 R204, [R226+0x4000] ;  /* 0x00400000e2cc783b */ /* 0x004fe40000000200 */
[C---:B---3--:R-:W-:Y:S03]  /*c410*/  HMMA.16816.F32.BF16 R12, R168.reuse, R176, RZ ;  /* 0x000000b0a80c723c */ /* 0x048fe600000418ff */
[----:B------:R-:W-:Y:S05]  /*c420*/  LDSM.16.M88.4 R208, [R224+0xc000] ;  /* 0x00c00000e0d0783b */ /* 0x000fea0000000200 */
[C---:B------:R-:W-:Y:S01]  /*c430*/  HMMA.16816.F32.BF16 R16, R168.reuse, R178, RZ ;  /* 0x000000b2a810723c */ /* 0x040fe200000418ff */
[----:B------:R-:W-:Y:S07]  /*c440*/  LDSM.16.M88.4 R176, [R223+0x8800] ;  /* 0x00880000dfb0783b */ /* 0x000fee0000000200 */
[C---:B----4-:R-:W-:Y:S08]  /*c450*/  HMMA.16816.F32.BF16 R20, R168.reuse, R180, RZ ;  /* 0x000000b4a814723c */ /* 0x050ff000000418ff */
[C---:B------:R-:W-:Y:S01]  /*c460*/  HMMA.16816.F32.BF16 R24, R168.reuse, R182, RZ ;  /* 0x000000b6a818723c */ /* 0x040fe200000418ff */
[----:B------:R-:W-:Y:S07]  /*c470*/  LDSM.16.M88.4 R180, [R223+0x9000] ;  /* 0x00900000dfb4783b */ /* 0x000fee0000000200 */
[C---:B-----5:R-:W-:Y:S08]  /*c480*/  HMMA.16816.F32.BF16 R28, R168.reuse, R184, RZ ;  /* 0x000000b8a81c723c */ /* 0x060ff000000418ff */
[----:B------:R-:W-:Y:S01]  /*c490*/  HMMA.16816.F32.BF16 R32, R168, R186, RZ ;  /* 0x000000baa820723c */ /* 0x000fe200000418ff */
[----:B------:R-:W1:Y:S05]  /*c4a0*/  LDSM.16.M88.4 R168, [R224+0x9800] ;  /* 0x00980000e0a8783b */ /* 0x000e6a0000000200 */
[----:B------:R-:W2:Y:S02]  /*c4b0*/  LDSM.16.M88.4 R184, [R223+0x9800] ;  /* 0x00980000dfb8783b */ /* 0x000ea40000000200 */
[C---:B------:R-:W-:Y:S08]  /*c4c0*/  HMMA.16816.F32.BF16 R4, R188.reuse, R192, R4 ;  /* 0x000000c0bc04723c */ /* 0x040ff00000041804 */
[C---:B------:R-:W-:Y:S01]  /*c4d0*/  HMMA.16816.F32.BF16 R8, R188.reuse, R194, R8 ;  /* 0x000000c2bc08723c */ /* 0x040fe20000041808 */
[----:B------:R-:W-:Y:S07]  /*c4e0*/  LDSM.16.M88.4 R192, [R222] ;  /* 0x00000000dec0783b */ /* 0x000fee0000000200 */
[C---:B------:R-:W-:Y:S08]  /*c4f0*/  HMMA.16816.F32.BF16 R12, R188.reuse, R196, R12 ;  /* 0x000000c4bc0c723c */ /* 0x040ff0000004180c */
        /* <DEDUP_REMOVED lines=8> */
[----:B------:R-:W-:Y:S02]  /*c580*/  LDSM.16.M88.4 R188, [R227+UR5+0xb800] ;  /* 0x00b80005e3bc783b */ /* 0x000fe40008000200 */
[C---:B------:R-:W-:Y:S08]  /*c590*/  HMMA.16816.F32.BF16 R4, R164.reuse, R172, R4 ;  /* 0x000000aca404723c */ /* 0x040ff00000041804 */
[C---:B------:R-:W-:Y:S01]  /*c5a0*/  HMMA.16816.F32.BF16 R8, R164.reuse, R174, R8 ;  /* 0x000000aea408723c */ /* 0x040fe20000041808 */
[----:B------:R-:W5:Y:S07]  /*c5b0*/  LDSM.16.M88.4 R172, [R3+0x9800] ;  /* 0x0098000003ac783b */ /* 0x000f6e0000000200 */
[C---:B------:R-:W-:Y:S08]  /*c5c0*/  HMMA.16816.F32.BF16 R12, R164.reuse, R176, R12 ;  /* 0x000000b0a40c723c */ /* 0x040ff0000004180c */
[C---:B------:R-:W-:Y:S01]  /*c5d0*/  HMMA.16816.F32.BF16 R16, R164.reuse, R178, R16 ;  /* 0x000000b2a410723c */ /* 0x040fe20000041810 */
[----:B------:R-:W-:Y:S07]  /*c5e0*/  LDSM.16.M88.4 R176, [R229+0x2000] ;  /* 0x00200000e5b0783b */ /* 0x000fee0000000200 */
[C---:B------:R-:W-:Y:S08]  /*c5f0*/  HMMA.16816.F32.BF16 R20, R164.reuse, R180, R20 ;  /* 0x000000b4a414723c */ /* 0x040ff00000041814 */
[C---:B------:R-:W-:Y:S01]  /*c600*/  HMMA.16816.F32.BF16 R24, R164.reuse, R182, R24 ;  /* 0x000000b6a418723c */ /* 0x040fe20000041818 */
[----:B------:R-:W5:Y:S07]  /*c610*/  LDSM.16.M88.4 R180, [R227+UR5+0xa000] ;  /* 0x00a00005e3b4783b */ /* 0x000f6e0008000200 */
[C---:B--2---:R-:W-:Y:S08]  /*c620*/  HMMA.16816.F32.BF16 R28, R164.reuse, R184, R28 ;  /* 0x000000b8a41c723c */ /* 0x044ff0000004181c */
[----:B------:R-:W-:Y:S01]  /*c630*/  HMMA.16816.F32.BF16 R32, R164, R186, R32 ;  /* 0x000000baa420723c */ /* 0x000fe20000041820 */
[----:B------:R-:W2:Y:S05]  /*c640*/  LDSM.16.M88.4 R164, [R227+UR5+0xa800] ;  /* 0x00a80005e3a4783b */ /* 0x000eaa0008000200 */
[----:B------:R-:W2:Y:S02]  /*c650*/  LDSM.16.M88.4 R184, [R227+UR5+0xb000] ;  /* 0x00b00005e3b8783b */ /* 0x000ea40008000200 */
[C---:B---3--:R-:W-:Y:S08]  /*c660*/  HMMA.16816.F32.BF16 R4, R192.reuse, R196, R4 ;  /* 0x000000c4c004723c */ /* 0x048ff00000041804 */
[C---:B------:R-:W-:Y:S01]  /*c670*/  HMMA.16816.F32.BF16 R8, R192.reuse, R198, R8 ;  /* 0x000000c6c008723c */ /* 0x040fe20000041808 */
[----:B------:R-:W-:Y:S07]  /*c680*/  LDSM.16.M88.4 R196, [R226+0x2000] ;  /* 0x00200000e2c4783b */ /* 0x000fee0000000200 */
[C---:B----4-:R-:W-:Y:S08]  /*c690*/  HMMA.16816.F32.BF16 R12, R192.reuse, R200, R12 ;  /* 0x000000c8c00c723c */ /* 0x050ff0000004180c */
[C---:B------:R-:W-:Y:S01]  /*c6a0*/  HMMA.16816.F32.BF16 R16, R192.reuse, R202, R16 ;  /* 0x000000cac010723c */ /* 0x040fe20000041810 */
[----:B------:R-:W3:Y:S07]  /*c6b0*/  LDSM.16.M88.4 R200, [R224+0xa000] ;  /* 0x00a00000e0c8783b */ /* 0x000eee0000000200 */
[C---:B-1----:R-:W-:Y:S08]  /*c6c0*/  HMMA.16816.F32.BF16 R20, R192.reuse, R168, R20 ;  /* 0x000000a8c014723c */ /* 0x042ff00000041814 */
[C---:B------:R-:W-:Y:S01]  /*c6d0*/  HMMA.16816.F32.BF16 R24, R192.reuse, R170, R24 ;  /* 0x000000aac018723c */ /* 0x040fe20000041818 */
[----:B------:R-:W1:Y:S07]  /*c6e0*/  LDSM.16.M88.4 R168, [R224+0xa800] ;  /* 0x00a80000e0a8783b */ /* 0x000e6e0000000200 */
[C---:B-----5:R-:W-:Y:S08]  /*c6f0*/  HMMA.16816.F32.BF16 R28, R192.reuse, R172, R28 ;  /* 0x000000acc01c723c */ /* 0x060ff0000004181c */
[----:B------:R-:W-:Y:S01]  /*c700*/  HMMA.16816.F32.BF16 R32, R192, R174, R32 ;  /* 0x000000aec020723c */ /* 0x000fe20000041820 */
[----:B------:R-:W4:Y:S05]  /*c710*/  LDSM.16.M88.4 R172, [R224+0xb000] ;  /* 0x00b00000e0ac783b */ /* 0x000f2a0000000200 */
[----:B------:R-:W-:Y:S02]  /*c720*/  LDSM.16.M88.4 R192, [R3+0xb800] ;  /* 0x00b8000003c0783b */ /* 0x000fe40000000200 */
[C---:B------:R-:W-:Y:S08]  /*c730*/  HMMA.16816.F32.BF16 R4, R176.reuse, R180, R4 ;  /* 0x000000b4b004723c */ /* 0x040ff00000041804 */
[C---:B------:R-:W-:Y:S01]  /*c740*/  HMMA.16816.F32.BF16 R8, R176.reuse, R182, R8 ;  /* 0x000000b6b008723c */ /* 0x040fe20000041808 */
[----:B------:R-:W5:Y:S07]  /*c750*/  LDSM.16.M88.4 R180, [R224+0xb800] ;  /* 0x00b80000e0b4783b */ /* 0x000f6e0000000200 */
        /* <DEDUP_REMOVED lines=8> */
[----:B------:R-:W2:Y:S05]  /*c7e0*/  LDSM.16.M88.4 R176, [R223+0xa000] ;  /* 0x00a00000dfb0783b */ /* 0x000eaa0000000200 */
[----:B------:R-:W-:Y:S02]  /*c7f0*/  LDSM.16.M88.4 R188, [R3+0xa000] ;  /* 0x00a0000003bc783b */ /* 0x000fe40000000200 */
[C---:B---3--:R-:W-:Y:S08]  /*c800*/  HMMA.16816.F32.BF16 R4, R196.reuse, R200, R4 ;  /* 0x000000c8c404723c */ /* 0x048ff00000041804 */
[C---:B------:R-:W-:Y:S01]  /*c810*/  HMMA.16816.F32.BF16 R8, R196.reuse, R202, R8 ;  /* 0x000000cac408723c */ /* 0x040fe20000041808 */
[----:B------:R-:W-:Y:S07]  /*c820*/  LDSM.16.M88.4 R200, [R227+UR5+0xc000] ;  /* 0x00c00005e3c8783b */ /* 0x000fee0008000200 */
[C---:B-1----:R-:W-:Y:S08]  /*c830*/  HMMA.16816.F32.BF16 R12, R196.reuse, R168, R12 ;  /* 0x000000a8c40c723c */ /* 0x042ff0000004180c */
[C---:B------:R-:W-:Y:S01]  /*c840*/  HMMA.16816.F32.BF16 R16, R196.reuse, R170, R16 ;  /* 0x000000aac410723c */ /* 0x040fe20000041810 */
[----:B------:R-:W1:Y:S07]  /*c850*/  LDSM.16.M88.4 R168, [R223+0xb000] ;  /* 0x00b00000dfa8783b */ /* 0x000e6e0000000200 */
[C---:B----4-:R-:W-:Y:S08]  /*c860*/  HMMA.16816.F32.BF16 R20, R196.reuse, R172, R20 ;  /* 0x000000acc414723c */ /* 0x050ff00000041814 */
[C---:B------:R-:W-:Y:S01]  /*c870*/  HMMA.16816.F32.BF16 R24, R196.reuse, R174, R24 ;  /* 0x000000aec418723c */ /* 0x040fe20000041818 */
[----:B------:R-:W3:Y:S07]  /*c880*/  LDSM.16.M88.4 R172, [R223+0xb800] ;  /* 0x00b80000dfac783b */ /* 0x000eee0000000200 */
[C---:B-----5:R-:W-:Y:S08]  /*c890*/  HMMA.16816.F32.BF16 R28, R196.reuse, R180, R28 ;  /* 0x000000b4c41c723c */ /* 0x060ff0000004181c */
[----:B------:R-:W-:Y:S01]  /*c8a0*/  HMMA.16816.F32.BF16 R32, R196, R182, R32 ;  /* 0x000000b6c420723c */ /* 0x000fe20000041820 */
[----:B------:R-:W4:Y:S05]  /*c8b0*/  LDSM.16.M88.4 R180, [R222+0x2000] ;  /* 0x00200000deb4783b */ /* 0x000f2a0000000200 */
[----:B------:R-:W-:Y:S02]  /*c8c0*/  LDSM.16.M88.4 R196, [R229+0x4000] ;  /* 0x00400000e5c4783b */ /* 0x000fe40000000200 */
[C---:B--2---:R-:W-:Y:S08]  /*c8d0*/  HMMA.16816.F32.BF16 R4, R164.reuse, R176, R4 ;  /* 0x000000b0a404723c */ /* 0x044ff00000041804 */
[C---:B------:R-:W-:Y:S01]  /*c8e0*/  HMMA.16816.F32.BF16 R8, R164.reuse, R178, R8 ;  /* 0x000000b2a408723c */ /* 0x040fe20000041808 */
[----:B------:R-:W2:Y:S07]  /*c8f0*/  LDSM.16.M88.4 R176, [R3+0xa800] ;  /* 0x00a8000003b0783b */ /* 0x000eae0000000200 */
[C---:B------:R-:W-:Y:S08]  /*c900*/  HMMA.16816.F32.BF16 R12, R164.reuse, R184, R12 ;  /* 0x000000b8a40c723c */ /* 0x040ff0000004180c */
[C---:B------:R-:W-:Y:S01]  /*c910*/  HMMA.16816.F32.BF16 R16, R164.reuse, R186, R16 ;  /* 0x000000baa410723c */ /* 0x040fe20000041810 */
[----:B------:R-:W5:Y:S07]  /*c920*/  LDSM.16.M88.4 R184, [R3+0xb000] ;  /* 0x00b0000003b8783b */ /* 0x000f6e0000000200 */
[C---:B-1----:R-:W-:Y:S08]  /*c930*/  HMMA.16816.F32.BF16 R20, R164.reuse, R168, R20 ;  /* 0x000000a8a414723c */ /* 0x042ff00000041814 */
[C---:B------:R-:W-:Y:S01]  /*c940*/  HMMA.16816.F32.BF16 R24, R164.reuse, R170, R24 ;  /* 0x000000aaa418723c */ /* 0x040fe20000041818 */
[----:B------:R-:W-:Y:S07]  /*c950*/  LDSM.16.M88.4 R168, [R227+UR5+0xd000] ;  /* 0x00d00005e3a8783b */ /* 0x000fee0008000200 */
[C---:B---3--:R-:W-:Y:S08]  /*c960*/  HMMA.16816.F32.BF16 R28, R164.reuse, R172, R28 ;  /* 0x000000aca41c723c */ /* 0x048ff0000004181c */
[----:B------:R-:W-:Y:S01]  /*c970*/  HMMA.16816.F32.BF16 R32, R164, R174, R32 ;  /* 0x000000aea420723c */ /* 0x000fe20000041820 */
[----:B------:R-:W1:Y:S05]  /*c980*/  LDSM.16.M88.4 R164, [R227+UR5+0xc800] ;  /* 0x00c80005e3a4783b */ /* 0x000e6a0008000200 */
[----:B------:R-:W3:Y:S02]  /*c990*/  LDSM.16.M88.4 R172, [R227+UR5+0xd800] ;  /* 0x00d80005e3ac783b */ /* 0x000ee40008000200 */
        /* <DEDUP_REMOVED lines=11> */
[----:B------:R-:W4:Y:S05]  /*ca50*/  LDSM.16.M88.4 R180, [R224+0xd000] ;  /* 0x00d00000e0b4783b */ /* 0x000f2a0000000200 */
[----:B------:R-:W5:Y:S02]  /*ca60*/  LDSM.16.M88.4 R192, [R223+0xc000] ;  /* 0x00c00000dfc0783b */ /* 0x000f640000000200 */
[C---:B------:R-:W-:Y:S08]  /*ca70*/  HMMA.16816.F32.BF16 R4, R196.reuse, R200, R4 ;  /* 0x000000c8c404723c */ /* 0x040ff00000041804 */
[C---:B------:R-:W-:Y:S01]  /*ca80*/  HMMA.16816.F32.BF16 R8, R196.reuse, R202, R8 ;  /* 0x000000cac408723c */ /* 0x040fe20000041808 */
[----:B------:R-:W-:Y:S07]  /*ca90*/  LDSM.16.M88.4 R200, [R3+0xc000] ;  /* 0x00c0000003c8783b */ /* 0x000fee0000000200 */
[C---:B-1----:R-:W-:Y:S08]  /*caa0*/  HMMA.16816.F32.BF16 R12, R196.reuse, R164, R12 ;  /* 0x000000a4c40c723c */ /* 0x042ff0000004180c */
[C---:B------:R-:W-:Y:S01]  /*cab0*/  HMMA.16816.F32.BF16 R16, R196.reuse, R166, R16 ;  /* 0x000000a6c410723c */ /* 0x040fe20000041810 */
[----:B------:R-:W1:Y:S07]  /*cac0*/  LDSM.16.M88.4 R164, [R223+0xc800] ;  /* 0x00c80000dfa4783b */ /* 0x000e6e0000000200 */
[C---:B------:R-:W-:Y:S08]  /*cad0*/  HMMA.16816.F32.BF16 R20, R196.reuse, R168, R20 ;  /* 0x000000a8c414723c */ /* 0x040ff00000041814 */
[C---:B------:R-:W-:Y:S01]  /*cae0*/  HMMA.16816.F32.BF16 R24, R196.reuse, R170, R24 ;  /* 0x000000aac418723c */ /* 0x040fe20000041818 */
[----:B------:R-:W1:Y:S07]  /*caf0*/  LDSM.16.M88.4 R168, [R223+0xd000] ;  /* 0x00d00000dfa8783b */ /* 0x000e6e0000000200 */
[C---:B---3--:R-:W-:Y:S08]  /*cb00*/  HMMA.16816.F32.BF16 R28, R196.reuse, R172, R28 ;  /* 0x000000acc41c723c */ /* 0x048ff0000004181c */
[----:B------:R-:W-:Y:S01]  /*cb10*/  HMMA.16816.F32.BF16 R32, R196, R174, R32 ;  /* 0x000000aec420723c */ /* 0x000fe20000041820 */
[----:B------:R-:W3:Y:S05]  /*cb20*/  LDSM.16.M88.4 R172, [R223+0xd800] ;  /* 0x00d80000dfac783b */ /* 0x000eea0000000200 */
[----:B------:R-:W3:Y:S02]  /*cb30*/  LDSM.16.M88.4 R196, [R222+0x4000] ;  /* 0x00400000dec4783b */ /* 0x000ee40000000200 */
[C---:B------:R-:W-:Y:S08]  /*cb40*/  HMMA.16816.F32.BF16 R4, R204.reuse, R208, R4 ;  /* 0x000000d0cc04723c */ /* 0x040ff00000041804 */
[C---:B------:R-:W-:Y:S01]  /*cb50*/  HMMA.16816.F32.BF16 R8, R204.reuse, R210, R8 ;  /* 0x000000d2cc08723c */ /* 0x040fe20000041808 */
[----:B------:R-:W-:Y:S07]  /*cb60*/  LDSM.16.M88.4 R208, [R227+UR5+0xe000] ;  /* 0x00e00005e3d0783b */ /* 0x000fee0008000200 */
[C---:B--2---:R-:W-:Y:S08]  /*cb70*/  HMMA.16816.F32.BF16 R12, R204.reuse, R176, R12 ;  /* 0x000000b0cc0c723c */ /* 0x044ff0000004180c */
[C---:B------:R-:W-:Y:S01]  /*cb80*/  HMMA.16816.F32.BF16 R16, R204.reuse, R178, R16 ;  /* 0x000000b2cc10723c */ /* 0x040fe20000041810 */
[----:B------:R-:W2:Y:S07]  /*cb90*/  LDSM.16.M88.4 R176, [R3+0xc800] ;  /* 0x00c8000003b0783b */ /* 0x000eae0000000200 */
[C---:B----4-:R-:W-:Y:S08]  /*cba0*/  HMMA.16816.F32.BF16 R20, R204.reuse, R180, R20 ;  /* 0x000000b4cc14723c */ /* 0x050ff00000041814 */
[C---:B------:R-:W-:Y:S01]  /*cbb0*/  HMMA.16816.F32.BF16 R24, R204.reuse, R182, R24 ;  /* 0x000000b6cc18723c */ /* 0x040fe20000041818 */
[----:B------:R-:W4:Y:S07]  /*cbc0*/  LDSM.16.M88.4 R180, [R3+0xd000] ;  /* 0x00d0000003b4783b */ /* 0x000f2e0000000200 */
[C---:B------:R-:W-:Y:S08]  /*cbd0*/  HMMA.16816.F32.BF16 R28, R204.reuse, R184, R28 ;  /* 0x000000b8cc1c723c */ /* 0x040ff0000004181c */
[----:B------:R-:W-:Y:S01]  /*cbe0*/  HMMA.16816.F32.BF16 R32, R204, R186, R32 ;  /* 0x000000bacc20723c */ /* 0x000fe20000041820 */
[----:B------:R-:W4:Y:S05]  /*cbf0*/  LDSM.16.M88.4 R184, [R3+0xd800] ;  /* 0x00d8000003b8783b */ /* 0x000f2a0000000200 */
[----:B------:R-:W4:Y:S02]  /*cc00*/  LDSM.16.M88.4 R204, [R229+0x6000] ;  /* 0x00600000e5cc783b */ /* 0x000f240000000200 */
[C---:B-----5:R-:W-:Y:S08]  /*cc10*/  HMMA.16816.F32.BF16 R4, R188.reuse, R192, R4 ;  /* 0x000000c0bc04723c */ /* 0x060ff00000041804 */
[C---:B------:R-:W-:Y:S01]  /*cc20*/  HMMA.16816.F32.BF16 R8, R188.reuse, R194, R8 ;  /* 0x000000c2bc08723c */ /* 0x040fe20000041808 */
[----:B------:R-:W-:Y:S07]  /*cc30*/  LDSM.16.M88.4 R192, [R224+0xe000] ;  /* 0x00e00000e0c0783b */ /* 0x000fee0000000200 */
[C---:B-1----:R-:W-:Y:S08]  /*cc40*/  HMMA.16816.F32.BF16 R12, R188.reuse, R164, R12 ;  /* 0x000000a4bc0c723c */ /* 0x042ff0000004180c */
[C---:B------:R-:W-:Y:S01]  /*cc50*/  HMMA.16816.F32.BF16 R16, R188.reuse, R166, R16 ;  /* 0x000000a6bc10723c */ /* 0x040fe20000041810 */
[----:B------:R-:W1:Y:S07]  /*cc60*/  LDSM.16.M88.4 R164, [R227+UR5+0xe800] ;  /* 0x00e80005e3a4783b */ /* 0x000e6e0008000200 */
[C---:B------:R-:W-:Y:S08]  /*cc70*/  HMMA.16816.F32.BF16 R20, R188.reuse, R168, R20 ;  /* 0x000000a8bc14723c */ /* 0x040ff00000041814 */
[C---:B------:R-:W-:Y:S01]  /*cc80*/  HMMA.16816.F32.BF16 R24, R188.reuse, R170, R24 ;  /* 0x000000aabc18723c */ /* 0x040fe20000041818 */
[----:B------:R-:W5:Y:S07]  /*cc90*/  LDSM.16.M88.4 R168, [R227+UR5+0xf000] ;  /* 0x00f00005e3a8783b */ /* 0x000f6e0008000200 */
[C---:B---3--:R-:W-:Y:S08]  /*cca0*/  HMMA.16816.F32.BF16 R28, R188.reuse, R172, R28 ;  /* 0x000000acbc1c723c */ /* 0x048ff0000004181c */
[----:B------:R-:W-:Y:S01]  /*ccb0*/  HMMA.16816.F32.BF16 R32, R188, R174, R32 ;  /* 0x000000aebc20723c */ /* 0x000fe20000041820 */
[----:B------:R-:W3:Y:S05]  /*ccc0*/  LDSM.16.M88.4 R172, [R227+UR5+0xf800] ;  /* 0x00f80005e3ac783b */ /* 0x000eea0008000200 */
[----:B------:R-:W3:Y:S02]  /*ccd0*/  LDSM.16.M88.4 R188, [R226+0x6000] ;  /* 0x00600000e2bc783b */ /* 0x000ee40000000200 */
[C---:B------:R-:W-:Y:S08]  /*cce0*/  HMMA.16816.F32.BF16 R4, R196.reuse, R200, R4 ;  /* 0x000000c8c404723c */ /* 0x040ff00000041804 */
[C---:B------:R-:W-:Y:S01]  /*ccf0*/  HMMA.16816.F32.BF16 R8, R196.reuse, R202, R8 ;  /* 0x000000cac408723c */ /* 0x040fe20000041808 */
[----:B------:R-:W-:Y:S07]  /*cd00*/  LDSM.16.M88.4 R200, [R223+0xe000] ;  /* 0x00e00000dfc8783b */ /* 0x000fee0000000200 */
        /* <DEDUP_REMOVED lines=10> */
[C---:B------:R-:W-:Y:S08]  /*cdb0*/  HMMA.16816.F32.BF16 R4, R204.reuse, R208, R4 ;  /* 0x000000d0cc04723c */ /* 0x040ff00000041804 */
[C---:B------:R-:W-:Y:S01]  /*cdc0*/  HMMA.16816.F32.BF16 R8, R204.reuse, R210, R8 ;  /* 0x000000d2cc08723c */ /* 0x040fe20000041808 */
[----:B------:R-:W-:Y:S07]  /*cdd0*/  LDSM.16.M88.4 R208, [R3+0xe000] ;  /* 0x00e0000003d0783b */ /* 0x000fee0000000200 */
[C---:B-1----:R-:W-:Y:S08]  /*cde0*/  HMMA.16816.F32.BF16 R12, R204.reuse, R164, R12 ;  /* 0x000000a4cc0c723c */ /* 0x042ff0000004180c */
[C---:B------:R-:W-:Y:S01]  /*cdf0*/  HMMA.16816.F32.BF16 R16, R204.reuse, R166, R16 ;  /* 0x000000a6cc10723c */ /* 0x040fe20000041810 */
[----:B------:R-:W1:Y:S07]  /*ce00*/  LDSM.16.M88.4 R164, [R223+0xe800] ;  /* 0x00e80000dfa4783b */ /* 0x000e6e0000000200 */
[C---:B-----5:R-:W-:Y:S08]  /*ce10*/  HMMA.16816.F32.BF16 R20, R204.reuse, R168, R20 ;  /* 0x000000a8cc14723c */ /* 0x060ff00000041814 */
[C---:B------:R-:W-:Y:S01]  /*ce20*/  HMMA.16816.F32.BF16 R24, R204.reuse, R170, R24 ;  /* 0x000000aacc18723c */ /* 0x040fe20000041818 */
[----:B------:R-:W5:Y:S07]  /*ce30*/  LDSM.16.M88.4 R168, [R223+0xf000] ;  /* 0x00f00000dfa8783b */ /* 0x000f6e0000000200 */
[C---:B---3--:R-:W-:Y:S08]  /*ce40*/  HMMA.16816.F32.BF16 R28, R204.reuse, R172, R28 ;  /* 0x000000accc1c723c */ /* 0x048ff0000004181c */
[----:B------:R-:W-:Y:S01]  /*ce50*/  HMMA.16816.F32.BF16 R32, R204, R174, R32 ;  /* 0x000000aecc20723c */ /* 0x000fe20000041820 */
[----:B------:R-:W3:Y:S05]  /*ce60*/  LDSM.16.M88.4 R172, [R223+0xf800] ;  /* 0x00f80000dfac783b */ /* 0x000eea0000000200 */
[----:B------:R-:W3:Y:S02]  /*ce70*/  LDSM.16.M88.4 R204, [R222+0x6000] ;  /* 0x00600000decc783b */ /* 0x000ee40000000200 */
[C---:B------:R-:W-:Y:S08]  /*ce80*/  HMMA.16816.F32.BF16 R4, R188.reuse, R192, R4 ;  /* 0x000000c0bc04723c */ /* 0x040ff00000041804 */
[C---:B------:R-:W-:Y:S08]  /*ce90*/  HMMA.16816.F32.BF16 R8, R188.reuse, R194, R8 ;  /* 0x000000c2bc08723c */ /* 0x040ff00000041808 */
[C---:B--2---:R-:W-:Y:S08]  /*cea0*/  HMMA.16816.F32.BF16 R12, R188.reuse, R176, R12 ;  /* 0x000000b0bc0c723c */ /* 0x044ff0000004180c */
[C---:B------:R-:W-:Y:S01]  /*ceb0*/  HMMA.16816.F32.BF16 R16, R188.reuse, R178, R16 ;  /* 0x000000b2bc10723c */ /* 0x040fe20000041810 */
[----:B------:R-:W2:Y:S07]  /*cec0*/  LDSM.16.M88.4 R176, [R3+0xe800] ;  /* 0x00e8000003b0783b */ /* 0x000eae0000000200 */
[C---:B----4-:R-:W-:Y:S08]  /*ced0*/  HMMA.16816.F32.BF16 R20, R188.reuse, R180, R20 ;  /* 0x000000b4bc14723c */ /* 0x050ff00000041814 */
[C---:B------:R-:W-:Y:S08]  /*cee0*/  HMMA.16816.F32.BF16 R24, R188.reuse, R182, R24 ;  /* 0x000000b6bc18723c */ /* 0x040ff00000041818 */
[C---:B------:R-:W-:Y:S08]  /*cef0*/  HMMA.16816.F32.BF16 R28, R188.reuse, R184, R28 ;  /* 0x000000b8bc1c723c */ /* 0x040ff0000004181c */
[----:B------:R-:W-:Y:S08]  /*cf00*/  HMMA.16816.F32.BF16 R32, R188, R186, R32 ;  /* 0x000000babc20723c */ /* 0x000ff00000041820 */
[C---:B------:R-:W-:Y:S08]  /*cf10*/  HMMA.16816.F32.BF16 R4, R196.reuse, R200, R4 ;  /* 0x000000c8c404723c */ /* 0x040ff00000041804 */
[C---:B------:R-:W-:Y:S08]  /*cf20*/  HMMA.16816.F32.BF16 R8, R196.reuse, R202, R8 ;  /* 0x000000cac408723c */ /* 0x040ff00000041808 */
[C---:B-1----:R-:W-:Y:S08]  /*cf30*/  HMMA.16816.F32.BF16 R12, R196.reuse, R164, R12 ;  /* 0x000000a4c40c723c */ /* 0x042ff0000004180c */
[C---:B------:R-:W-:Y:S01]  /*cf40*/  HMMA.16816.F32.BF16 R16, R196.reuse, R166, R16 ;  /* 0x000000a6c410723c */ /* 0x040fe20000041810 */
[----:B------:R-:W1:Y:S07]  /*cf50*/  LDSM.16.M88.4 R164, [R3+0xf000] ;  /* 0x00f0000003a4783b */ /* 0x000e6e0000000200 */
[C---:B-----5:R-:W-:Y:S08]  /*cf60*/  HMMA.16816.F32.BF16 R20, R196.reuse, R168, R20 ;  /* 0x000000a8c414723c */ /* 0x060ff00000041814 */
[C---:B------:R-:W-:Y:S01]  /*cf70*/  HMMA.16816.F32.BF16 R24, R196.reuse, R170, R24 ;  /* 0x000000aac418723c */ /* 0x040fe20000041818 */
[----:B------:R-:W4:Y:S01]  /*cf80*/  LDSM.16.M88.4 R168, [R3+0xf800] ;  /* 0x00f8000003a8783b */ /* 0x000f220000000200 */
[----:B------:R-:W-:Y:S04]  /*cf90*/  DEPBAR.LE SB0, 0x0 ;  /* 0x000080000000791a */ /* 0x000fe80000000000 */
[----:B------:R-:W-:Y:S02]  /*cfa0*/  BAR.SYNC.DEFER_BLOCKING 0x0 ;  /* 0x0000000000007b1d */ /* 0x000fe40000010000 */
[C---:B---3--:R-:W-:Y:S08]  /*cfb0*/  HMMA.16816.F32.BF16 R28, R196.reuse, R172, R28 ;  /* 0x000000acc41c723c */ /* 0x048ff0000004181c */
[----:B------:R-:W-:Y:S08]  /*cfc0*/  HMMA.16816.F32.BF16 R32, R196, R174, R32 ;  /* 0x000000aec420723c */ /* 0x000ff00000041820 */
[C---:B------:R-:W-:Y:S01]  /*cfd0*/  HMMA.16816.F32.BF16 R4, R204.reuse, R208, R4 ;  /* 0x000000d0cc04723c */ /* 0x040fe20000041804 */
[----:B------:R-:W-:Y:S04]  /*cfe0*/  IMAD.U32 R208, RZ, RZ, UR20 ;  /* 0x00000014ffd07e24 */ /* 0x000fe8000f8e00ff */
[----:B------:R-:W-:Y:S03]  /*cff0*/  IMAD R209, R208, 0x40, R243 ;  /* 0x00000040d0d17824 */ /* 0x000fe600078e02f3 */
[C---:B------:R-:W-:Y:S03]  /*d000*/  HMMA.16816.F32.BF16 R8, R204.reuse, R210, R8 ;  /* 0x000000d2cc08723c */ /* 0x040fe60000041808 */
[----:B------:R-:W-:Y:S01]  /*d010*/  ISETP.GT.AND P6, PT, R233, R209, PT ;  /* 0x000000d1e900720c */ /* 0x000fe20003fc4270 */
[C---:B------:R-:W-:Y:S02]  /*d020*/  VIADD R211, R209.reuse, 0x1 ;  /* 0x00000001d1d37836 */ /* 0x040fe40000000000 */
[----:B------:R-:W-:Y:S02]  /*d030*/  VIADD R252, R209, 0x8 ;  /* 0x00000008d1fc7836 */ /* 0x000fe40000000000 */
[C---:B--2---:R-:W-:Y:S03]  /*d040*/  HMMA.16816.F32.BF16 R12, R204.reuse, R176, R12 ;  /* 0x000000b0cc0c723c */ /* 0x044fe6000004180c */
[----:B------:R-:W-:Y:S01]  /*d050*/  ISETP.GT.AND P5, PT, R233, R211, PT ;  /* 0x000000d3e900720c */ /* 0x000fe20003fa4270 */
[C---:B------:R-:W-:Y:S01]  /*d060*/  VIADD R222, R209.reuse, 0x9 ;  /* 0x00000009d1de7836 */ /* 0x040fe20000000000 */
[----:B------:R-:W-:Y:S01]  /*d070*/  FSEL R208, R4, -INF , !P6 ;  /* 0xff80000004d07808 */ /* 0x000fe20007000000 */
[----:B------:R-:W-:Y:S01]  /*d080*/  VIADD R173, R209, 0x28 ;  /* 0x00000028d1ad7836 */ /* 0x000fe20000000000 */
[----:B------:R-:W-:Y:S01]  /*d090*/  FSEL R210, R5, -INF , !P5 ;  /* 0xff80000005d27808 */ /* 0x000fe20006800000 */
[C---:B------:R-:W-:Y:S03]  /*d0a0*/  HMMA.16816.F32.BF16 R16, R204.reuse, R178, R16 ;  /* 0x000000b2cc10723c */ /* 0x040fe60000041810 */
[C---:B------:R-:W-:Y:S01]  /*d0b0*/  ISETP.GT.AND P6, PT, R242.reuse, R209, PT ;  /* 0x000000d1f200720c */ /* 0x040fe20003fc4270 */
[C---:B------:R-:W-:Y:S01]  /*d0c0*/  VIADD R5, R209.reuse, 0x10 ;  /* 0x00000010d1057836 */ /* 0x040fe20000000000 */
[----:B------:R-:W-:Y:S01]  /*d0d0*/  ISETP.GT.AND P5, PT, R242, R211, PT ;  /* 0x000000d3f200720c */ /* 0x000fe20003fa4270 */
[----:B------:R-:W-:Y:S01]  /*d0e0*/  VIADD R175, R209, 0x39 ;  /* 0x00000039d1af7836 */ /* 0x000fe20000000000 */
[----:B------:R-:W-:Y:S01]  /*d0f0*/  FSEL R6, R6, -INF , !P6 ;  /* 0xff80000006067808 */ /* 0x000fe20007000000 */
[C---:B-1----:R-:W-:Y:S03]  /*d100*/  HMMA.16816.F32.BF16 R20, R204.reuse, R164, R20 ;  /* 0x000000a4cc14723c */ /* 0x042fe60000041814 */
[----:B------:R-:W-:Y:S01]  /*d110*/  FSEL R7, R7, -INF , !P5 ;  /* 0xff80000007077808 */ /* 0x000fe20006800000 */
[----:B------:R-:W-:Y:S01]  /*d120*/  VIADD R165, R209, 0x19 ;  /* 0x00000019d1a57836 */ /* 0x000fe20000000000 */
[C---:B------:R-:W-:Y:S02]  /*d130*/  ISETP.GT.AND P6, PT, R233.reuse, R252, PT ;  /* 0x000000fce900720c */ /* 0x040fe40003fc4270 */
[----:B------:R-:W-:Y:S01]  /*d140*/  ISETP.GT.AND P5, PT, R233, R222, PT ;  /* 0x000000dee900720c */ /* 0x000fe20003fa4270 */
[C---:B------:R-:W-:Y:S03]  /*d150*/  HMMA.16816.F32.BF16 R24, R204.reuse, R166, R24 ;  /* 0x000000a6cc18723c */ /* 0x040fe60000041818 */
[----:B------:R-:W-:Y:S01]  /*d160*/  FSEL R189, R8, -INF , !P6 ;  /* 0xff80000008bd7808 */ /* 0x000fe20007000000 */
[----:B------:R-:W-:Y:S01]  /*d170*/  VIADD R166, R209, 0x20 ;  /* 0x00000020d1a67836 */ /* 0x000fe20000000000 */
[----:B------:R-:W-:Y:S01]  /*d180*/  FSEL R190, R9, -INF , !P5 ;  /* 0xff80000009be7808 */ /* 0x000fe20006800000 */
[----:B------:R-:W-:Y:S01]  /*d190*/  VIADD R9, R209, 0x11 ;  /* 0x00000011d1097836 */ /* 0x000fe20000000000 */
[C---:B------:R-:W-:Y:S01]  /*d1a0*/  ISETP.GT.AND P6, PT, R242.reuse, R252, PT ;  /* 0x000000fcf200720c */ /* 0x040fe20003fc4270 */
[C---:B----4-:R-:W-:Y:S03]  /*d1b0*/  HMMA.16816.F32.BF16 R28, R204.reuse, R168, R28 ;  /* 0x000000a8cc1c723c */ /* 0x050fe6000004181c */
[----:B------:R-:W-:Y:S02]  /*d1c0*/  ISETP.GT.AND P5, PT, R242, R222, PT ;  /* 0x000000def200720c */ /* 0x000fe40003fa4270 */
[----:B------:R-:W-:Y:S02]  /*d1d0*/  FSEL R10, R10, -INF , !P6 ;  /* 0xff8000000a0a7808 */ /* 0x000fe40007000000 */
[----:B------:R-:W-:Y:S01]  /*d1e0*/  FSEL R11, R11, -INF , !P5 ;  /* 0xff8000000b0b7808 */ /* 0x000fe20006800000 */
[----:B------:R-:W-:Y:S03]  /*d1f0*/  HMMA.16816.F32.BF16 R32, R204, R170, R32 ;  /* 0x000000aacc20723c */ /* 0x000fe60000041820 */
[----:B------:R-:W-:Y:S01]  /*d200*/  ISETP.GT.AND P6, PT, R233, R5, PT ;  /* 0x00000005e900720c */ /* 0x000fe20003fc4270 */
[----:B------:R-:W-:Y:S01]  /*d210*/  VIADD R205, R209, 0x30 ;  /* 0x00000030d1cd7836 */ /* 0x000fe20000000000 */
[----:B------:R-:W-:Y:S01]  /*d220*/  ISETP.GT.AND P5, PT, R233, R9, PT ;  /* 0x00000009e900720c */ /* 0x000fe20003fa4270 */
[C---:B------:R-:W-:Y:S01]  /*d230*/  VIADD R207, R209.reuse, 0x31 ;  /* 0x00000031d1cf7836 */ /* 0x040fe20000000000 */
[----:B------:R-:W-:Y:S01]  /*d240*/  FSEL R191, R12, -INF , !P6 ;  /* 0xff8000000cbf7808 */ /* 0x000fe20007000000 */
[----:B------:R-:W-:Y:S01]  /*d250*/  VIADD R204, R209, 0x38 ;  /* 0x00000038d1cc7836 */ /* 0x000fe20000000000 */
[----:B------:R-:W-:Y:S01]  /*d260*/  FSEL R193, R13, -INF , !P5 ;  /* 0xff8000000dc17808 */ /* 0x000fe20006800000 */
[----:B------:R-:W-:Y:S01]  /*d270*/  VIADD R13, R209, 0x18 ;  /* 0x00000018d10d7836 */ /* 0x000fe20000000000 */
[C---:B------:R-:W-:Y:S02]  /*d280*/  ISETP.GT.AND P6, PT, R242.reuse, R5, PT ;  /* 0x00000005f200720c */ /* 0x040fe40003fc4270 */
[----:B------:R-:W-:Y:S02]  /*d290*/  ISETP.GT.AND P5, PT, R242, R9, PT ;  /* 0x00000009f200720c */ /* 0x000fe40003fa4270 */
[----:B------:R-:W-:Y:S02]  /*d2a0*/  FSEL R14, R14, -INF , !P6 ;  /* 0xff8000000e0e7808 */ /* 0x000fe40007000000 */
[----:B------:R-:W-:Y:S02]  /*d2b0*/  ISETP.GT.AND P6, PT, R233, R13, PT ;  /* 0x0000000de900720c */ /* 0x000fe40003fc4270 */
[----:B------:R-:W-:Y:S02]  /*d2c0*/  FSEL R15, R15, -INF , !P5 ;  /* 0xff8000000f0f7808 */ /* 0x000fe40006800000 */
[----:B------:R-:W-:Y:S02]  /*d2d0*/  ISETP.GT.AND P5, PT, R233, R165, PT ;  /* 0x000000a5e900720c */ /* 0x000fe40003fa4270 */
[----:B------:R-:W-:Y:S02]  /*d2e0*/  FSEL R195, R16, -INF , !P6 ;  /* 0xff80000010c37808 */ /* 0x000fe40007000000 */
[C---:B------:R-:W-:Y:S02]  /*d2f0*/  ISETP.GT.AND P6, PT, R242.reuse, R13, PT ;  /* 0x0000000df200720c */ /* 0x040fe40003fc4270 */
[----:B------:R-:W-:Y:S01]  /*d300*/  FSEL R194, R17, -INF , !P5 ;  /* 0xff80000011c27808 */ /* 0x000fe20006800000 */
[----:B------:R-:W-:Y:S01]  /*d310*/  VIADD R17, R209, 0x21 ;  /* 0x00000021d1117836 */ /* 0x000fe20000000000 */
[----:B------:R-:W-:Y:S02]  /*d320*/  ISETP.GT.AND P5, PT, R242, R165, PT ;  /* 0x000000a5f200720c */ /* 0x000fe40003fa4270 */
[----:B------:R-:W-:Y:S02]  /*d330*/  FSEL R18, R18, -INF , !P6 ;  /* 0xff80000012127808 */ /* 0x000fe40007000000 */
[-C--:B------:R-:W-:Y:S02]  /*d340*/  ISETP.GT.AND P6, PT, R233, R166.reuse, PT ;  /* 0x000000a6e900720c */ /* 0x080fe40003fc4270 */
[----:B------:R-:W-:Y:S02]  /*d350*/  FSEL R19, R19, -INF , !P5 ;  /* 0xff80000013137808 */ /* 0x000fe40006800000 */
[-C--:B------:R-:W-:Y:S02]  /*d360*/  ISETP.GT.AND P5, PT, R233, R17.reuse, PT ;  /* 0x00000011e900720c */ /* 0x080fe40003fa4270 */
[----:B------:R-:W-:Y:S02]  /*d370*/  FSEL R202, R20, -INF , !P6 ;  /* 0xff80000014ca7808 */ /* 0x000fe40007000000 */
[C---:B------:R-:W-:Y:S02]  /*d380*/  ISETP.GT.AND P6, PT, R242.reuse, R166, PT ;  /* 0x000000a6f200720c */ /* 0x040fe40003fc4270 */
[----:B------:R-:W-:Y:S01]  /*d390*/  FSEL R198, R21, -INF , !P5 ;  /* 0xff80000015c67808 */ /* 0x000fe20006800000 */
[----:B------:R-:W-:Y:S01]  /*d3a0*/  VIADD R21, R209, 0x29 ;  /* 0x00000029d1157836 */ /* 0x000fe20000000000 */
[----:B------:R-:W-:Y:S02]  /*d3b0*/  ISETP.GT.AND P5, PT, R242, R17, PT ;  /* 0x00000011f200720c */ /* 0x000fe40003fa4270 */
[----:B------:R-:W-:Y:S02]  /*d3c0*/  FSEL R22, R22, -INF , !P6 ;  /* 0xff80000016167808 */ /* 0x000fe40007000000 */
[----:B------:R-:W-:Y:S02]  /*d3d0*/  ISETP.GT.AND P6, PT, R233, R173, PT ;  /* 0x000000ade900720c */ /* 0x000fe40003fc4270 */
[----:B------:R-:W-:Y:S02]  /*d3e0*/  FSEL R23, R23, -INF , !P5 ;  /* 0xff80000017177808 */ /* 0x000fe40006800000 */
[----:B------:R-:W-:Y:S02]  /*d3f0*/  ISETP.GT.AND P5, PT, R233, R21, PT ;  /* 0x00000015e900720c */ /* 0x000fe40003fa4270 */
[----:B------:R-:W-:Y:S02]  /*d400*/  FSEL R185, R24, -INF , !P6 ;  /* 0xff80000018b97808 */ /* 0x000fe40007000000 */
[C---:B------:R-:W-:Y:S02]  /*d410*/  ISETP.GT.AND P6, PT, R242.reuse, R173, PT ;  /* 0x000000adf200720c */ /* 0x040fe40003fc4270 */
[----:B------:R-:W-:Y:S02]  /*d420*/  FSEL R183, R25, -INF , !P5 ;  /* 0xff80000019b77808 */ /* 0x000fe40006800000 */
        /* <DEDUP_REMOVED lines=10> */
[-C--:B------:R-:W-:Y:S02]  /*d4d0*/  ISETP.GT.AND P6, PT, R233, R204.reuse, PT ;  /* 0x000000cce900720c */ /* 0x080fe40003fc4270 */
[----:B------:R-:W-:Y:S02]  /*d4e0*/  FSEL R174, R31, -INF , !P5 ;  /* 0xff8000001fae7808 */ /* 0x000fe40006800000 */
[-C--:B------:R-:W-:Y:S02]  /*d4f0*/  ISETP.GT.AND P5, PT, R233, R175.reuse, PT ;  /* 0x000000afe900720c */ /* 0x080fe40003fa4270 */
[----:B------:R-:W-:Y:S02]  /*d500*/  FSEL R179, R32, -INF , !P6 ;  /* 0xff80000020b37808 */ /* 0x000fe40007000000 */
[C---:B------:R-:W-:Y:S02]  /*d510*/  ISETP.GT.AND P6, PT, R242.reuse, R204, PT ;  /* 0x000000ccf200720c */ /* 0x040fe40003fc4270 */
[----:B------:R-:W-:Y:S02]  /*d520*/  FSEL R33, R33, -INF , !P5 ;  /* 0xff80000021217808 */ /* 0x000fe40006800000 */
[----:B------:R-:W-:Y:S02]  /*d530*/  ISETP.GT.AND P5, PT, R242, R175, PT ;  /* 0x000000aff200720c */ /* 0x000fe40003fa4270 */
[----:B------:R-:W-:Y:S02]  /*d540*/  FSEL R31, R34, -INF , !P6 ;  /* 0xff800000221f7808 */ /* 0x000fe40007000000 */
[-C--:B------:R-:W-:Y:S02]  /*d550*/  ISETP.GE.AND P6, PT, R209, R232.reuse, PT ;  /* 0x000000e8d100720c */ /* 0x080fe40003fc6270 */
[----:B------:R-:W-:Y:S02]  /*d560*/  FSEL R35, R35, -INF , !P5 ;  /* 0xff80000023237808 */ /* 0x000fe40006800000 */
[----:B------:R-:W-:Y:S02]  /*d570*/  ISETP.GE.AND P5, PT, R211, R232, PT ;  /* 0x000000e8d300720c */ /* 0x000fe40003fa6270 */
        /* <DEDUP_REMOVED lines=31> */
[C---:B------:R-:W-:Y:S02]  /*d770*/  ISETP.GE.AND P5, PT, R17.reuse, R232, PT ;  /* 0x000000e81100720c */ /* 0x040fe40003fa6270 */
        /* <DEDUP_REMOVED lines=8> */
[----:B------:R-:W-:Y:S02]  /*d800*/  FMNMX3.FTZ R165, R0, R30, R26, !PT ;  /* 0x0000001e00a57276 */ /* 0x000fe4000781001a */
[----:B------:R-:W-:Y:S02]  /*d810*/  FSEL R252, R185, -INF , !P6 ;  /* 0xff800000b9fc7808 */ /* 0x000fe40007000000 */
[-C--:B------:R-:W-:Y:S02]  /*d820*/  ISETP.GE.AND P6, PT, R173, R228.reuse, PT ;  /* 0x000000e4ad00720c */ /* 0x080fe40003fc6270 */
[----:B------:R-:W-:Y:S02]  /*d830*/  FSEL R222, R183, -INF , !P5 ;  /* 0xff800000b7de7808 */ /* 0x000fe40006800000 */
[----:B------:R-:W-:Y:S02]  /*d840*/  ISETP.GE.AND P5, PT, R21, R228, PT ;  /* 0x000000e41500720c */ /* 0x000fe40003fa6270 */
[----:B------:R-:W-:Y:S02]  /*d850*/  FMNMX3.FTZ R166, R2, R25, R7, !PT ;  /* 0x0000001902a67276 */ /* 0x000fe40007810007 */
[----:B------:R-:W-:Y:S02]  /*d860*/  FMNMX3.FTZ R165, R165, R34, R29, !PT ;  /* 0x00000022a5a57276 */ /* 0x000fe4000781001d */
[----:B------:R-:W-:Y:S02]  /*d870*/  FSEL R210, R178, -INF , !P6 ;  /* 0xff800000b2d27808 */ /* 0x000fe40007000000 */
[-C--:B------:R-:W-:Y:S02]  /*d880*/  ISETP.GE.AND P6, PT, R205, R232.reuse, PT ;  /* 0x000000e8cd00720c */ /* 0x080fe40003fc6270 */
[----:B------:R-:W-:Y:S02]  /*d890*/  FSEL R211, R206, -INF , !P5 ;  /* 0xff800000ced37808 */ /* 0x000fe40006800000 */
[----:B------:R-:W-:Y:S02]  /*d8a0*/  FMNMX3.FTZ R166, R166, R27, R11, !PT ;  /* 0x0000001ba6a67276 */ /* 0x000fe4000781000b */
[----:B------:R-:W-:Y:S02]  /*d8b0*/  FMNMX3.FTZ R165, R165, R191, R190, !PT ;  /* 0x000000bfa5a57276 */ /* 0x000fe400078100be */
[----:B------:R-:W-:Y:S02]  /*d8c0*/  ISETP.GE.AND P5, PT, R207, R232, PT ;  /* 0x000000e8cf00720c */ /* 0x000fe40003fa6270 */
[----:B------:R-:W-:Y:S02]  /*d8d0*/  FSEL R208, R182, -INF , !P6 ;  /* 0xff800000b6d07808 */ /* 0x000fe40007000000 */
[-C--:B------:R-:W-:Y:S02]  /*d8e0*/  ISETP.GE.AND P6, PT, R205, R228.reuse, PT ;  /* 0x000000e4cd00720c */ /* 0x080fe40003fc6270 */
[----:B------:R-:W-:Y:S02]  /*d8f0*/  FMNMX3.FTZ R166, R166, R225, R193, !PT ;  /* 0x000000e1a6a67276 */ /* 0x000fe400078100c1 */
[----:B------:R-:W-:Y:S02]  /*d900*/  FMNMX3.FTZ R165, R165, R195, R194, !PT ;  /* 0x000000c3a5a57276 */ /* 0x000fe400078100c2 */
[----:B------:R-:W-:Y:S02]  /*d910*/  FSEL R206, R181, -INF , !P5 ;  /* 0xff800000b5ce7808 */ /* 0x000fe40006800000 */
[----:B------:R-:W-:Y:S02]  /*d920*/  ISETP.GE.AND P5, PT, R207, R228, PT ;  /* 0x000000e4cf00720c */ /* 0x000fe40003fa6270 */
[----:B------:R-:W-:Y:S02]  /*d930*/  FSEL R209, R177, -INF , !P6 ;  /* 0xff800000b1d17808 */ /* 0x000fe40007000000 */
[----:B------:R-:W-:Y:S02]  /*d940*/  FMNMX3.FTZ R166, R166, R197, R203, !PT ;  /* 0x000000c5a6a67276 */ /* 0x000fe400078100cb */
[----:B------:R-:W-:Y:S02]  /*d950*/  FMNMX3.FTZ R165, R165, R202, R198, !PT ;  /* 0x000000caa5a57276 */ /* 0x000fe400078100c6 */
        /* <DEDUP_REMOVED lines=12> */
[----:B------:R-:W-:Y:S02]  /*da20*/  FSEL R165, R35, -INF , !P5 ;  /* 0xff80000023a57808 */ /* 0x000fe40006800000 */
[----:B------:R-:W-:Y:S02]  /*da30*/  FMNMX3.FTZ R6, R6, R209, R207, !PT ;  /* 0x000000d106067276 */ /* 0x000fe400078100cf */
[----:B------:R-:W-:Y:S01]  /*da40*/  FMNMX3.FTZ R9, R9, R205, R204, !PT ;  /* 0x000000cd09097276 */ /* 0x000fe200078100cc */
[----:B------:R-:W-:Y:S06]  /*da50*/  BRA.U.ANY UP0, `(.L_x_250) ;  /* 0xffffffd900987547 */ /* 0x000fec000b93ffff */
.L_x_249:
[----:B------:R-:W2:Y:S01]  /*da60*/  SHFL.BFLY PT, R8, R9, 0x2, 0x1f ;  /* 0x0c401f0009087f89 */ /* 0x000ea200000e0000 */
[----:B------:R-:W-:Y:S01]  /*da70*/  FMNMX3.FTZ R6, R6, R166, R165, !PT ;  /* 0x000000a606067276 */ /* 0x000fe200078100a5 */
[----:B------:R-:W-:Y:S01]  /*da80*/  UISETP.GT.AND UP0, UPT, UR20, UR18, UPT ;  /* 0x000000121400728c */ /* 0x000fe2000bf04270 */
[----:B------:R-:W-:Y:S05]  /*da90*/  MOV R167, R239 ;  /* 0x000000ef00a77202 */ /* 0x000fea0000000f00 */
[----:B-1----:R-:W-:Y:S01]  /*daa0*/  LDSM.16.MT88.4 R12, [R220+0x10000] ;  /* 0x01000000dc0c783b */ /* 0x002fe20000004200 */
[----:B------:R-:W-:Y:S01]  /*dab0*/  @P2 IADD3 R167, PT, PT, R244, -0x40, RZ ;  /* 0xffffffc0f4a72810 */ /* 0x000fe20007ffe0ff */
[----:B------:R-:W-:Y:S03]  /*dac0*/  UIADD3 UR20, UPT, UPT, UR20, -0x1, URZ ;  /* 0xffffffff14147890 */ /* 0x000fe6000fffe0ff */
[----:B------:R-:W-:Y:S03]  /*dad0*/  IADD3 R180, PT, PT, R212, R167, RZ ;  /* 0x000000a7d4b47210 */ /* 0x000fe60007ffe0ff */
[----:B------:R-:W1:Y:S08]  /*dae0*/  SHFL.BFLY PT, R3, R6, 0x2, 0x1f ;  /* 0x0c401f0006037f89 */ /* 0x000e7000000e0000 */
[----:B------:R-:W-:Y:S08]  /*daf0*/  LDSM.16.MT88.4 R20, [R215+0x10000] ;  /* 0x01000000d714783b */ /* 0x000ff00000004200 */
[----:B------:R-:W-:Y:S01]  /*db00*/  LDSM.16.MT88.4 R172, [R220+0x15000] ;  /* 0x01500000dcac783b */ /* 0x000fe20000004200 */
[----:B--2---:R-:W-:Y:S07]  /*db10*/  FMNMX.FTZ R5, R9, R8, !PT ;  /* 0x0000000809057209 */ /* 0x004fee0007810000 */
[----:B------:R-:W2:Y:S01]  /*db20*/  SHFL.BFLY PT, R164, R5, 0x1, 0x1f ;  /* 0x0c201f0005a47f89 */ /* 0x000ea200000e0000 */
[----:B-1----:R-:W-:Y:S07]  /*db30*/  FMNMX.FTZ R4, R6, R3, !PT ;  /* 0x0000000306047209 */ /* 0x002fee0007810000 */
[----:B------:R-:W1:Y:S01]  /*db40*/  SHFL.BFLY PT, R3, R4, 0x1, 0x1f ;  /* 0x0c201f0004037f89 */ /* 0x000e6200000e0000 */
[----:B--2---:R-:W-:Y:S04]  /*db50*/  FMNMX.FTZ R164, R5, R164, !PT ;  /* 0x000000a405a47209 */ /* 0x004fe80007810000 */
[C---:B------:R-:W-:Y:S01]  /*db60*/  FSETP.NEU.FTZ.AND P1, PT, R164.reuse, -INF , PT ;  /* 0xff800000a400780b */ /* 0x040fe20003f3d000 */
[C---:B------:R-:W-:Y:S03]  /*db70*/  FMUL.FTZ R177, R164.reuse, UR4 ;  /* 0x00000004a4b17c20 */ /* 0x040fe60008410000 */
[----:B------:R-:W-:Y:S02]  /*db80*/  FSEL R5, R164, RZ, P1 ;  /* 0x000000ffa4057208 */ /* 0x000fe40000800000 */
[----:B-1----:R-:W-:Y:S02]  /*db90*/  FMNMX.FTZ R3, R4, R3, !PT ;  /* 0x0000000304037209 */ /* 0x002fe40007810000 */
[----:B------:R-:W-:Y:S01]  /*dba0*/  FSEL R177, R177, RZ, P1 ;  /* 0x000000ffb1b17208 */ /* 0x000fe20000800000 */
[----:B------:R-:W-:Y:S01]  /*dbb0*/  FADD.FTZ R0, -R5, R0 ;  /* 0x0000000005007221 */ /* 0x000fe20000010100 */
[C---:B------:R-:W-:Y:S01]  /*dbc0*/  FSETP.NEU.FTZ.AND P0, PT, R3.reuse, -INF , PT ;  /* 0xff8000000300780b */ /* 0x040fe20003f1d000 */
[C---:B------:R-:W-:Y:S02]  /*dbd0*/  FMUL.FTZ R176, R3.reuse, UR4 ;  /* 0x0000000403b07c20 */ /* 0x040fe40008410000 */
[----:B------:R-:W-:Y:S01]  /*dbe0*/  FMUL.FTZ R6, R0, UR4 ;  /* 0x0000000400067c20 */ /* 0x000fe20008410000 */
[----:B------:R-:W-:Y:S01]  /*dbf0*/  FSEL R5, R3, RZ, P0 ;  /* 0x000000ff03057208 */ /* 0x000fe20000000000 */
[--C-:B------:R-:W-:Y:S01]  /*dc00*/  FFMA.FTZ R189, R30, UR4, -R177.reuse ;  /* 0x000000041ebd7c23 */ /* 0x100fe200080108b1 */
[----:B------:R-:W-:Y:S01]  /*dc10*/  FSEL R176, R176, RZ, P0 ;  /* 0x000000ffb0b07208 */ /* 0x000fe20000000000 */
[--C-:B------:R-:W-:Y:S01]  /*dc20*/  FFMA.FTZ R183, R29, UR4, -R177.reuse ;  /* 0x000000041db77c23 */ /* 0x100fe200080108b1 */
[--C-:B------:R-:W-:Y:S01]  /*dc30*/  FFMA.FTZ R185, R26, UR4, -R177.reuse ;  /* 0x000000041ab97c23 */ /* 0x100fe200080108b1 */
[----:B------:R-:W-:Y:S01]  /*dc40*/  FADD.FTZ R0, -R5, R2 ;  /* 0x0000000205007221 */ /* 0x000fe20000010100 */
[--C-:B------:R-:W-:Y:S01]  /*dc50*/  FFMA.FTZ R184, R34, UR4, -R177.reuse ;  /* 0x0000000422b87c23 */ /* 0x100fe200080108b1 */
[--C-:B------:R-:W-:Y:S01]  /*dc60*/  FFMA.FTZ R187, R25, UR4, -R176.reuse ;  /* 0x0000000419bb7c23 */ /* 0x100fe200080108b0 */
[--C-:B------:R-:W-:Y:S01]  /*dc70*/  FFMA.FTZ R182, R7, UR4, -R176.reuse ;  /* 0x0000000407b67c23 */ /* 0x100fe200080108b0 */
[--C-:B------:R-:W-:Y:S01]  /*dc80*/  FFMA.FTZ R181, R27, UR4, -R176.reuse ;  /* 0x000000041bb57c23 */ /* 0x100fe200080108b0 */
[--C-:B------:R-:W-:Y:S01]  /*dc90*/  FFMA.FTZ R186, R11, UR4, -R176.reuse ;  /* 0x000000040bba7c23 */ /* 0x100fe200080108b0 */
[----:B------:R-:W-:Y:S01]  /*dca0*/  FMUL.FTZ R8, R0, UR4 ;  /* 0x0000000400087c20 */ /* 0x000fe20008410000 */
[----:B------:R-:W-:Y:S01]  /*dcb0*/  MUFU.EX2 R189, R189 ;  /* 0x000000bd00bd7308 */ /* 0x000fe20000000800 */
[----:B------:R-:W1:Y:S01]  /*dcc0*/  LDSM.16.MT88.4 R28, [R167] ;  /* 0x00000000a71c783b */ /* 0x000e620000004200 */
[--C-:B------:R-:W-:Y:S01]  /*dcd0*/  FFMA.FTZ R188, R191, UR4, -R177.reuse ;  /* 0x00000004bfbc7c23 */ /* 0x100fe200080108b1 */
[--C-:B------:R-:W-:Y:S01]  /*dce0*/  FFMA.FTZ R192, R195, UR4, -R177.reuse ;  /* 0x00000004c3c07c23 */ /* 0x100fe200080108b1 */
[--C-:B------:R-:W-:Y:S01]  /*dcf0*/  FFMA.FTZ R191, R190, UR4, -R177.reuse ;  /* 0x00000004bebf7c23 */ /* 0x100fe200080108b1 */
[--C-:B------:R-:W-:Y:S01]  /*dd00*/  FFMA.FTZ R195, R194, UR4, -R177.reuse ;  /* 0x00000004c2c37c23 */ /* 0x100fe200080108b1 */
[--C-:B------:R-:W-:Y:S01]  /*dd10*/  FFMA.FTZ R190, R225, UR4, -R176.reuse ;  /* 0x00000004e1be7c23 */ /* 0x100fe200080108b0 */
[--C-:B------:R-:W-:Y:S03]  /*dd20*/  FFMA.FTZ R193, R193, UR4, -R176.reuse ;  /* 0x00000004c1c17c23 */ /* 0x100fe600080108b0 */
[----:B------:R-:W2:Y:S01]  /*dd30*/  MUFU.EX2 R185, R185 ;  /* 0x000000b900b97308 */ /* 0x000ea20000000800 */
[--C-:B------:R-:W-:Y:S01]  /*dd40*/  FFMA.FTZ R197, R197, UR4, -R176.reuse ;  /* 0x00000004c5c57c23 */ /* 0x100fe200080108b0 */
[--C-:B------:R-:W-:Y:S01]  /*dd50*/  FFMA.FTZ R194, R203, UR4, -R176.reuse ;  /* 0x00000004cbc27c23 */ /* 0x100fe200080108b0 */
[--C-:B------:R-:W-:Y:S01]  /*dd60*/  FFMA.FTZ R203, R198, UR4, -R177.reuse ;  /* 0x00000004c6cb7c23 */ /* 0x100fe200080108b1 */
[--C-:B------:R-:W-:Y:S01]  /*dd70*/  FFMA.FTZ R196, R202, UR4, -R177.reuse ;  /* 0x00000004cac47c23 */ /* 0x100fe200080108b1 */
[--C-:B------:R-:W-:Y:S01]  /*dd80*/  FFMA.FTZ R198, R201, UR4, -R176.reuse ;  /* 0x00000004c9c67c23 */ /* 0x100fe200080108b0 */
[--C-:B------:R-:W-:Y:S01]  /*dd90*/  FFMA.FTZ R199, R199, UR4, -R176.reuse ;  /* 0x00000004c7c77c23 */ /* 0x100fe200080108b0 */
[--C-:B------:R-:W-:Y:S03]  /*dda0*/  FFMA.FTZ R200, R252, UR4, -R177.reuse ;  /* 0x00000004fcc87c23 */ /* 0x100fe600080108b1 */
[----:B------:R-:W-:Y:S01]  /*ddb0*/  MUFU.EX2 R187, R187 ;  /* 0x000000bb00bb7308 */ /* 0x000fe20000000800 */
[--C-:B------:R-:W-:Y:S01]  /*ddc0*/  FFMA.FTZ R201, R222, UR4, -R177.reuse ;  /* 0x00000004dec97c23 */ /* 0x100fe200080108b1 */
[--C-:B------:R-:W-:Y:S01]  /*ddd0*/  FFMA.FTZ R202, R210, UR4, -R176.reuse ;  /* 0x00000004d2ca7c23 */ /* 0x100fe200080108b0 */
[--C-:B------:R-:W-:Y:S01]  /*dde0*/  FFMA.FTZ R211, R211, UR4, -R176.reuse ;  /* 0x00000004d3d37c23 */ /* 0x100fe200080108b0 */
[--C-:B------:R-:W-:Y:S01]  /*ddf0*/  FFMA.FTZ R223, R206, UR4, -R177.reuse ;  /* 0x00000004cedf7c23 */ /* 0x100fe200080108b1 */
[--C-:B------:R-:W-:Y:S01]  /*de00*/  FFMA.FTZ R208, R208, UR4, -R177.reuse ;  /* 0x00000004d0d07c23 */ /* 0x100fe200080108b1 */
[--C-:B------:R-:W-:Y:S01]  /*de10*/  FFMA.FTZ R206, R209, UR4, -R176.reuse ;  /* 0x00000004d1ce7c23 */ /* 0x100fe200080108b0 */
[--C-:B------:R-:W-:Y:S03]  /*de20*/  FFMA.FTZ R207, R207, UR4, -R176.reuse ;  /* 0x00000004cfcf7c23 */ /* 0x100fe600080108b0 */
[----:B------:R-:W3:Y:S01]  /*de30*/  MUFU.EX2 R182, R182 ;  /* 0x000000b600b67308 */ /* 0x000ee20000000800 */
[----:B--2---:R-:W-:Y:S01]  /*de40*/  F2FP.BF16.F32.PACK_AB R168, R185, R189 ;  /* 0x000000bdb9a8723e */ /* 0x004fe200000010ff */
[--C-:B------:R-:W-:Y:S01]  /*de50*/  FFMA.FTZ R205, R205, UR4, -R177.reuse ;  /* 0x00000004cdcd7c23 */ /* 0x100fe200080108b1 */
[----:B------:R-:W-:Y:S01]  /*de60*/  FFMA.FTZ R177, R204, UR4, -R177 ;  /* 0x00000004ccb17c23 */ /* 0x000fe200080108b1 */
[--C-:B------:R-:W-:Y:S01]  /*de70*/  FFMA.FTZ R166, R166, UR4, -R176.reuse ;  /* 0x00000004a6a67c23 */ /* 0x100fe200080108b0 */
[----:B------:R-:W-:Y:S05]  /*de80*/  FFMA.FTZ R176, R165, UR4, -R176 ;  /* 0x00000004a5b07c23 */ /* 0x000fea00080108b0 */
[----:B------:R-:W-:Y:S10]  /*de90*/  MUFU.EX2 R184, R184 ;  /* 0x000000b800b87308 */ /* 0x000ff40000000800 */
[----:B------:R-:W2:Y:S01]  /*dea0*/  MUFU.EX2 R183, R183 ;  /* 0x000000b700b77308 */ /* 0x000ea20000000800 */
[----:B---3--:R-:W-:Y:S09]  /*deb0*/  F2FP.BF16.F32.PACK_AB R169, R182, R187 ;  /* 0x000000bbb6a9723e */ /* 0x008ff200000010ff */
[----:B------:R-:W-:Y:S10]  /*dec0*/  MUFU.EX2 R181, R181 ;  /* 0x000000b500b57308 */ /* 0x000ff40000000800 */
[----:B------:R-:W3:Y:S01]  /*ded0*/  MUFU.EX2 R186, R186 ;  /* 0x000000ba00ba7308 */ /* 0x000ee20000000800 */
[----:B--2---:R-:W-:Y:S09]  /*dee0*/  F2FP.BF16.F32.PACK_AB R170, R183, R184 ;  /* 0x000000b8b7aa723e */ /* 0x004ff200000010ff */
[----:B------:R-:W2:Y:S10]  /*def0*/  MUFU.EX2 R2, R6 ;  /* 0x0000000600027308 */ /* 0x000eb40000000800 */
[----:B------:R-:W4:Y:S01]  /*df00*/  MUFU.EX2 R0, R8 ;  /* 0x0000000800007308 */ /* 0x000f220000000800 */
[----:B---3--:R-:W-:Y:S09]  /*df10*/  F2FP.BF16.F32.PACK_AB R171, R186, R181 ;  /* 0x000000b5baab723e */ /* 0x008ff200000010ff */
[----:B------:R-:W-:Y:S01]  /*df20*/  MUFU.EX2 R204, R177 ;  /* 0x000000b100cc7308 */ /* 0x000fe20000000800 */
[C---:B--2---:R-:W-:Y:S01]  /*df30*/  FMUL.FTZ R4, R2.reuse, R160 ;  /* 0x000000a002047220 */ /* 0x044fe20000410000 */
[C---:B------:R-:W-:Y:S01]  /*df40*/  FMUL.FTZ R5, R2.reuse, R161 ;  /* 0x000000a102057220 */ /* 0x040fe20000410000 */
[C---:B------:R-:W-:Y:S01]  /*df50*/  FMUL.FTZ R9, R2.reuse, R157 ;  /* 0x0000009d02097220 */ /* 0x040fe20000410000 */
[C---:B------:R-:W-:Y:S01]  /*df60*/  FMUL.FTZ R16, R2.reuse, R148 ;  /* 0x0000009402107220 */ /* 0x040fe20000410000 */
[C---:B------:R-:W-:Y:S01]  /*df70*/  FMUL.FTZ R17, R2.reuse, R149 ;  /* 0x0000009502117220 */ /* 0x040fe20000410000 */
[C---:B------:R-:W-:Y:S01]  /*df80*/  FMUL.FTZ R24, R2.reuse, R140 ;  /* 0x0000008c02187220 */ /* 0x040fe20000410000 */
[C---:B------:R-:W-:Y:S01]  /*df90*/  FMUL.FTZ R25, R2.reuse, R141 ;  /* 0x0000008d02197220 */ /* 0x040fe20000410000 */
[----:B------:R-:W-:Y:S01]  /*dfa0*/  FMUL.FTZ R32, R2, R132 ;  /* 0x0000008402207220 */ /* 0x000fe20000410000 */
[C---:B----4-:R-:W-:Y:S01]  /*dfb0*/  FMUL.FTZ R6, R0.reuse, R162 ;  /* 0x000000a200067220 */ /* 0x050fe20000410000 */
[----:B------:R-:W-:Y:S01]  /*dfc0*/  FMUL.FTZ R7, R0, R163 ;  /* 0x000000a300077220 */ /* 0x000fe20000410000 */
[----:B------:R-:W-:Y:S01]  /*dfd0*/  FMUL.FTZ R8, R2, R156 ;  /* 0x0000009c02087220 */ /* 0x000fe20000410000 */
        /* <DEDUP_REMOVED lines=14> */
[C---:B------:R-:W-:Y:S01]  /*e0c0*/  FMUL.FTZ R15, R0.reuse, R155 ;  /* 0x0000009b000f7220 */ /* 0x040fe20000410000 */
[----:B------:R-:W-:Y:S01]  /*e0d0*/  LDSM.16.MT88.4 R156, [R167+0x2800] ;  /* 0x00280000a79c783b */ /* 0x000fe20000004200 */
[----:B------:R-:W-:Y:S01]  /*e0e0*/  FMUL.FTZ R27, R0, R143 ;  /* 0x0000008f001b7220 */ /* 0x000fe20000410000 */
[----:B------:R-:W-:Y:S01]  /*e0f0*/  FMUL.FTZ R33, R2, R133 ;  /* 0x0000008502217220 */ /* 0x000fe20000410000 */
[C---:B------:R-:W-:Y:S01]  /*e100*/  FMUL.FTZ R34, R0.reuse, R134 ;  /* 0x0000008600227220 */ /* 0x040fe20000410000 */
[----:B------:R-:W-:Y:S01]  /*e110*/  FMUL.FTZ R35, R0, R135 ;  /* 0x0000008700237220 */ /* 0x000fe20000410000 */
[C---:B------:R-:W-:Y:S01]  /*e120*/  FMUL.FTZ R36, R2.reuse, R36 ;  /* 0x0000002402247220 */ /* 0x040fe20000410000 */
[C---:B------:R-:W-:Y:S01]  /*e130*/  HMMA.16816.F32.BF16 R12, R168.reuse, R20, R12 ;  /* 0x00000014a80c723c */ /* 0x040fe2000004180c */
[----:B------:R-:W3:Y:S01]  /*e140*/  MUFU.EX2 R191, R191 ;  /* 0x000000bf00bf7308 */ /* 0x000ee20000000800 */
[----:B------:R-:W4:Y:S01]  /*e150*/  LDSM.16.MT88.4 R152, [R180] ;  /* 0x00000000b498783b */ /* 0x000f220000004200 */
        /* <DEDUP_REMOVED lines=15> */
[----:B------:R-:W5:Y:S01]  /*e250*/  LDSM.16.MT88.4 R144, [R220+0x12000] ;  /* 0x01200000dc90783b */ /* 0x000f620000004200 */
[C---:B-1----:R-:W-:Y:S01]  /*e260*/  HMMA.16816.F32.BF16 R20, R168.reuse, R28, R20 ;  /* 0x0000001ca814723c */ /* 0x042fe20000041814 */
[----:B------:R-:W1:Y:S02]  /*e270*/  MUFU.EX2 R193, R193 ;  /* 0x000000c100c17308 */ /* 0x000e640000000800 */
        /* <DEDUP_REMOVED lines=11> */
[----:B------:R-:W3:Y:S01]  /*e330*/  LDSM.16.MT88.4 R136, [R215+0x12000] ;  /* 0x01200000d788783b */ /* 0x000ee20000004200 */
[----:B------:R-:W-:Y:S01]  /*e340*/  FMUL.FTZ R49, R2, R49 ;  /* 0x0000003102317220 */ /* 0x000fe20000410000 */
[C---:B------:R-:W-:Y:S01]  /*e350*/  FMUL.FTZ R50, R0.reuse, R50 ;  /* 0x0000003200327220 */ /* 0x040fe20000410000 */
[----:B------:R-:W-:Y:S01]  /*e360*/  FMUL.FTZ R51, R0, R51 ;  /* 0x0000003300337220 */ /* 0x000fe20000410000 */
[C---:B------:R-:W-:Y:S01]  /*e370*/  FMUL.FTZ R52, R2.reuse, R52 ;  /* 0x0000003402347220 */ /* 0x040fe20000410000 */
[----:B------:R-:W-:Y:S01]  /*e380*/  FMUL.FTZ R53, R2, R53 ;  /* 0x0000003502357220 */ /* 0x000fe20000410000 */
[C---:B------:R-:W-:Y:S01]  /*e390*/  FMUL.FTZ R54, R0.reuse, R54 ;  /* 0x0000003600367220 */ /* 0x040fe20000410000 */
[----:B------:R-:W-:Y:S01]  /*e3a0*/  FMUL.FTZ R55, R0, R55 ;  /* 0x0000003700377220 */ /* 0x000fe20000410000 */
[C---:B----4-:R-:W-:Y:S01]  /*e3b0*/  HMMA.16816.F32.BF16 R28, R168.reuse, R152, R28 ;  /* 0x00000098a81c723c */ /* 0x050fe2000004181c */
[----:B--2---:R-:W-:Y:S01]  /*e3c0*/  LDSM.16.MT88.4 R176, [R220+0x15800] ;  /* 0x01580000dcb0783b */ /* 0x004fe20000004200 */
[----:B------:R-:W2:Y:S01]  /*e3d0*/  MUFU.EX2 R195, R195 ;  /* 0x000000c300c37308 */ /* 0x000ea20000000800 */
        /* <DEDUP_REMOVED lines=13> */
[C---:B-----5:R-:W-:Y:S04]  /*e4b0*/  HMMA.16816.F32.BF16 R36, R168.reuse, R144, R36 ;  /* 0x00000090a824723c */ /* 0x060fe80000041824 */
[----:B------:R-:W4:Y:S01]  /*e4c0*/  MUFU.EX2 R194, R194 ;  /* 0x000000c200c27308 */ /* 0x000f220000000800 */
        /* <DEDUP_REMOVED lines=13> */
[C---:B---3--:R-:W-:Y:S04]  /*e5a0*/  HMMA.16816.F32.BF16 R44, R168.reuse, R136, R44 ;  /* 0x00000088a82c723c */ /* 0x048fe8000004182c */
[----:B------:R-:W3:Y:S01]  /*e5b0*/  MUFU.EX2 R203, R203 ;  /* 0x000000cb00cb7308 */ /* 0x000ee20000000800 */
[C---:B------:R-:W-:Y:S01]  /*e5c0*/  FMUL.FTZ R76, R2.reuse, R76 ;  /* 0x0000004c024c7220 */ /* 0x040fe20000410000 */
[----:B------:R-:W-:Y:S01]  /*e5d0*/  FMUL.FTZ R77, R2, R77 ;  /* 0x0000004d024d7220 */ /* 0x000fe20000410000 */
[C---:B------:R-:W-:Y:S01]  /*e5e0*/  FMUL.FTZ R78, R0.reuse, R78 ;  /* 0x0000004e004e7220 */ /* 0x040fe20000410000 */
[----:B------:R-:W-:Y:S01]  /*e5f0*/  FMUL.FTZ R79, R0, R79 ;  /* 0x0000004f004f7220 */ /* 0x000fe20000410000 */
[C---:B------:R-:W-:Y:S01]  /*e600*/  FMUL.FTZ R80, R2.reuse, R80 ;  /* 0x0000005002507220 */ /* 0x040fe20000410000 */
[C---:B------:R-:W-:Y:S01]  /*e610*/  HMMA.16816.F32.BF16 R48, R168.reuse, R138, R48 ;  /* 0x0000008aa830723c */ /* 0x040fe20000041830 */
[----:B------:R-:W5:Y:S03]  /*e620*/  LDSM.16.MT88.4 R136, [R220+0x14000] ;  /* 0x01400000dc88783b */ /* 0x000f660000004200 */
        /* <DEDUP_REMOVED lines=36> */
[C---:B------:R-:W-:Y:S01]  /*e870*/  FMUL.FTZ R106, R0.reuse, R106 ;  /* 0x0000006a006a7220 */ /* 0x040fe20000410000 */
[C---:B-----5:R-:W-:Y:S03]  /*e880*/  HMMA.16816.F32.BF16 R68, R168.reuse, R136, R68 ;  /* 0x00000088a844723c */ /* 0x060fe60000041844 */
[----:B------:R-:W5:Y:S01]  /*e890*/  MUFU.EX2 R211, R211 ;  /* 0x000000d300d37308 */ /* 0x000f620000000800 */
[----:B------:R-:W-:Y:S01]  /*e8a0*/  FMUL.FTZ R107, R0, R107 ;  /* 0x0000006b006b7220 */ /* 0x000fe20000410000 */
[C---:B------:R-:W-:Y:S01]  /*e8b0*/  FMUL.FTZ R108, R2.reuse, R108 ;  /* 0x0000006c026c7220 */ /* 0x040fe20000410000 */
[----:B------:R-:W-:Y:S01]  /*e8c0*/  FMUL.FTZ R109, R2, R109 ;  /* 0x0000006d026d7220 */ /* 0x000fe20000410000 */
[C---:B------:R-:W-:Y:S01]  /*e8d0*/  FMUL.FTZ R110, R0.reuse, R110 ;  /* 0x0000006e006e7220 */ /* 0x040fe20000410000 */
[----:B------:R-:W-:Y:S01]  /*e8e0*/  FMUL.FTZ R111, R0, R111 ;  /* 0x0000006f006f7220 */ /* 0x000fe20000410000 */
[C---:B------:R-:W-:Y:S01]  /*e8f0*/  HMMA.16816.F32.BF16 R72, R168.reuse, R138, R72 ;  /* 0x0000008aa848723c */ /* 0x040fe20000041848 */
[----:B------:R-:W4:Y:S03]  /*e900*/  LDSM.16.MT88.4 R136, [R180+0x4000] ;  /* 0x00400000b488783b */ /* 0x000f260000004200 */
        /* <DEDUP_REMOVED lines=21> */
[C---:B--2---:R-:W-:Y:S04]  /*ea60*/  HMMA.16816.F32.BF16 R84, R168.reuse, R140, R84 ;  /* 0x0000008ca854723c */ /* 0x044fe80000041854 */
[----:B------:R-:W2:Y:S01]  /*ea70*/  MUFU.EX2 R207, R207 ;  /* 0x000000cf00cf7308 */ /* 0x000ea20000000800 */
[----:B------:R-:W-:Y:S01]  /*ea80*/  FMUL.FTZ R127, R0, R127 ;  /* 0x0000007f007f7220 */ /* 0x000fe20000410000 */
[C---:B------:R-:W-:Y:S01]  /*ea90*/  FMUL.FTZ R128, R2.reuse, R128 ;  /* 0x0000008002807220 */ /* 0x040fe20000410000 */
[----:B------:R-:W-:Y:S01]  /*eaa0*/  FMUL.FTZ R129, R2, R129 ;  /* 0x0000008102817220 */ /* 0x000fe20000410000 */
[C---:B------:R-:W-:Y:S01]  /*eab0*/  FMUL.FTZ R130, R0.reuse, R130 ;  /* 0x0000008200827220 */ /* 0x040fe20000410000 */
[----:B------:R-:W-:Y:S01]  /*eac0*/  FMUL.FTZ R131, R0, R131 ;  /* 0x0000008300837220 */ /* 0x000fe20000410000 */
[C---:B------:R-:W-:Y:S01]  /*ead0*/  HMMA.16816.F32.BF16 R88, R168.reuse, R142, R88 ;  /* 0x0000008ea858723c */ /* 0x040fe20000041858 */
[----:B------:R-:W5:Y:S03]  /*eae0*/  LDSM.16.MT88.4 R140, [R215+0x16000] ;  /* 0x01600000d78c783b */ /* 0x000f660000004200 */
[----:B------:R-:W2:Y:S01]  /*eaf0*/  MUFU.EX2 R205, R205 ;  /* 0x000000cd00cd7308 */ /* 0x000ea20000000800 */
[----:B------:R-:W-:Y:S01]  /*eb00*/  FFMA.FTZ R189, R2, R250, R189 ;  /* 0x000000fa02bd7223 */ /* 0x000fe200000100bd */
[----:B------:R-:W-:Y:S01]  /*eb10*/  MOV R2, R3 ;  /* 0x0000000300027202 */ /* 0x000fe20000000f00 */
[----:B------:R-:W-:Y:S01]  /*eb20*/  FFMA.FTZ R187, R0, R251, R187 ;  /* 0x000000fb00bb7223 */ /* 0x000fe200000100bb */
[----:B------:R-:W-:Y:S01]  /*eb30*/  MOV R0, R164 ;  /* 0x000000a400007202 */ /* 0x000fe20000000f00 */
[----:B------:R-:W-:Y:S01]  /*eb40*/  FADD.FTZ R189, R185, R189 ;  /* 0x000000bdb9bd7221 */ /* 0x000fe20000010000 */
[C---:B----4-:R-:W-:Y:S04]  /*eb50*/  HMMA.16816.F32.BF16 R92, R168.reuse, R136, R92 ;  /* 0x00000088a85c723c */ /* 0x050fe8000004185c */
[----:B------:R-:W4:Y:S01]  /*eb60*/  MUFU.EX2 R166, R166 ;  /* 0x000000a600a67308 */ /* 0x000f220000000800 */
[----:B------:R-:W-:Y:S01]  /*eb70*/  FADD.FTZ R182, R182, R187 ;  /* 0x000000bbb6b67221 */ /* 0x000fe20000010000 */
[----:B------:R-:W-:Y:S03]  /*eb80*/  FADD.FTZ R184, R184, R189 ;  /* 0x000000bdb8b87221 */ /* 0x000fe60000010000 */
[----:B------:R-:W-:Y:S01]  /*eb90*/  FADD.FTZ R181, R181, R182 ;  /* 0x000000b6b5b57221 */ /* 0x000fe20000010000 */
[C---:B------:R-:W-:Y:S01]  /*eba0*/  HMMA.16816.F32.BF16 R96, R168.reuse, R138, R96 ;  /* 0x0000008aa860723c */ /* 0x040fe20000041860 */
[----:B------:R-:W1:Y:S02]  /*ebb0*/  LDSM.16.MT88.4 R136, [R167+0x6000] ;  /* 0x00600000a788783b */ /* 0x000e640000004200 */
[----:B------:R-:W-:Y:S01]  /*ebc0*/  FADD.FTZ R183, R183, R184 ;  /* 0x000000b8b7b77221 */ /* 0x000fe20000010000 */
[----:B------:R-:W-:Y:S04]  /*ebd0*/  FADD.FTZ R181, R186, R181 ;  /* 0x000000b5bab57221 */ /* 0x000fe80000010000 */
[C---:B---3--:R-:W-:Y:S08]  /*ebe0*/  HMMA.16816.F32.BF16 R100, R168.reuse, R132, R100 ;  /* 0x00000084a864723c */ /* 0x048ff00000041864 */
[C---:B------:R-:W-:Y:S01]  /*ebf0*/  HMMA.16816.F32.BF16 R104, R168.reuse, R134, R104 ;  /* 0x00000086a868723c */ /* 0x040fe20000041868 */
[----:B------:R-:W3:Y:S07]  /*ec00*/  LDSM.16.MT88.4 R132, [R180+0x6000] ;  /* 0x00600000b484783b */ /* 0x000eee0000004200 */
[C---:B-----5:R-:W-:Y:S08]  /*ec10*/  HMMA.16816.F32.BF16 R108, R168.reuse, R140, R108 ;  /* 0x0000008ca86c723c */ /* 0x060ff0000004186c */
[C---:B------:R-:W-:Y:S01]  /*ec20*/  HMMA.16816.F32.BF16 R112, R168.reuse, R142, R112 ;  /* 0x0000008ea870723c */ /* 0x040fe20000041870 */
[----:B------:R-:W5:Y:S07]  /*ec30*/  LDSM.16.MT88.4 R140, [R220+0x10800] ;  /* 0x01080000dc8c783b */ /* 0x000f6e0000004200 */
[C---:B-1----:R-:W-:Y:S08]  /*ec40*/  HMMA.16816.F32.BF16 R116, R168.reuse, R136, R116 ;  /* 0x00000088a874723c */ /* 0x042ff00000041874 */
[C---:B------:R-:W-:Y:S01]  /*ec50*/  HMMA.16816.F32.BF16 R120, R168.reuse, R138, R120 ;  /* 0x0000008aa878723c */ /* 0x040fe20000041878 */
[----:B------:R-:W1:Y:S07]  /*ec60*/  LDSM.16.MT88.4 R136, [R167+0x800] ;  /* 0x00080000a788783b */ /* 0x000e6e0000004200 */
[C---:B---3--:R-:W-:Y:S03]  /*ec70*/  HMMA.16816.F32.BF16 R124, R168.reuse, R132, R124 ;  /* 0x00000084a87c723c */ /* 0x048fe6000004187c */
        /* <DEDUP_REMOVED lines=12> */
[C---:B-----5:R-:W-:Y:S05]  /*ed40*/  HMMA.16816.F32.BF16 R4, R132.reuse, R140, R4 ;  /* 0x0000008c8404723c */ /* 0x060fea0000041804 */
[----:B------:R-:W-:Y:S01]  /*ed50*/  FADD.FTZ R195, R195, R192 ;  /* 0x000000c0c3c37221 */ /* 0x000fe20000010000 */
[----:B------:R-:W-:Y:S02]  /*ed60*/  FADD.FTZ R197, R194, R197 ;  /* 0x000000c5c2c57221 */ /* 0x000fe40000010000 */
[C---:B------:R-:W-:Y:S01]  /*ed70*/  HMMA.16816.F32.BF16 R8, R132.reuse, R142, R8 ;  /* 0x0000008e8408723c */ /* 0x040fe20000041808 */
[----:B------:R-:W3:Y:S07]  /*ed80*/  LDSM.16.MT88.4 R140, [R215+0x12800] ;  /* 0x01280000d78c783b */ /* 0x000eee0000004200 */
[C---:B------:R-:W-:Y:S08]  /*ed90*/  HMMA.16816.F32.BF16 R12, R132.reuse, R144, R12 ;  /* 0x00000090840c723c */ /* 0x040ff0000004180c */
[C---:B------:R-:W-:Y:S01]  /*eda0*/  HMMA.16816.F32.BF16 R16, R132.reuse, R146, R16 ;  /* 0x000000928410723c */ /* 0x040fe20000041810 */
[----:B------:R-:W5:Y:S07]  /*edb0*/  LDSM.16.MT88.4 R144, [R180+0x2800] ;  /* 0x00280000b490783b */ /* 0x000f6e0000004200 */
[C---:B-1----:R-:W-:Y:S08]  /*edc0*/  HMMA.16816.F32.BF16 R20, R132.reuse, R136, R20 ;  /* 0x000000888414723c */ /* 0x042ff00000041814 */
[C---:B------:R-:W-:Y:S01]  /*edd0*/  HMMA.16816.F32.BF16 R24, R132.reuse, R138, R24 ;  /* 0x0000008a8418723c */ /* 0x040fe20000041818 */
[----:B------:R-:W1:Y:S07]  /*ede0*/  LDSM.16.MT88.4 R136, [R220+0x14800] ;  /* 0x01480000dc88783b */ /* 0x000e6e0000004200 */
[C---:B------:R-:W-:Y:S08]  /*edf0*/  HMMA.16816.F32.BF16 R28, R132.reuse, R148, R28 ;  /* 0x00000094841c723c */ /* 0x040ff0000004181c */
[C---:B------:R-:W-:Y:S01]  /*ee00*/  HMMA.16816.F32.BF16 R32, R132.reuse, R150, R32 ;  /* 0x000000968420723c */ /* 0x040fe20000041820 */
[----:B------:R-:W2:Y:S07]  /*ee10*/  LDSM.16.MT88.4 R148, [R215+0x14800] ;  /* 0x01480000d794783b */ /* 0x000eae0000004200 */
[C---:B------:R-:W-:Y:S08]  /*ee20*/  HMMA.16816.F32.BF16 R36, R132.reuse, R152, R36 ;  /* 0x000000988424723c */ /* 0x040ff00000041824 */
[C---:B------:R-:W-:Y:S01]  /*ee30*/  HMMA.16816.F32.BF16 R40, R132.reuse, R154, R40 ;  /* 0x0000009a8428723c */ /* 0x040fe20000041828 */
[----:B------:R-:W-:Y:S07]  /*ee40*/  LDSM.16.MT88.4 R152, [R180+0x1000] ;  /* 0x00100000b498783b */ /* 0x000fee0000004200 */
[C---:B---3--:R-:W-:Y:S08]  /*ee50*/  HMMA.16816.F32.BF16 R44, R132.reuse, R140, R44 ;  /* 0x0000008c842c723c */ /* 0x048ff0000004182c */
[C---:B------:R-:W-:Y:S01]  /*ee60*/  HMMA.16816.F32.BF16 R48, R132.reuse, R142, R48 ;  /* 0x0000008e8430723c */ /* 0x040fe20000041830 */
[----:B------:R-:W3:Y:S07]  /*ee70*/  LDSM.16.MT88.4 R140, [R220+0x16800] ;  /* 0x01680000dc8c783b */ /* 0x000eee0000004200 */
[C---:B------:R-:W-:Y:S08]  /*ee80*/  HMMA.16816.F32.BF16 R52, R132.reuse, R156, R52 ;  /* 0x0000009c8434723c */ /* 0x040ff00000041834 */
[C---:B------:R-:W-:Y:S01]  /*ee90*/  HMMA.16816.F32.BF16 R56, R132.reuse, R158, R56 ;  /* 0x0000009e8438723c */ /* 0x040fe20000041838 */
[----:B------:R-:W-:Y:S07]  /*eea0*/  LDSM.16.MT88.4 R156, [R215+0x13000] ;  /* 0x01300000d79c783b */ /* 0x000fee0000004200 */
[C---:B-----5:R-:W-:Y:S08]  /*eeb0*/  HMMA.16816.F32.BF16 R60, R132.reuse, R144, R60 ;  /* 0x00000090843c723c */ /* 0x060ff0000004183c */
[C---:B------:R-:W-:Y:S01]  /*eec0*/  HMMA.16816.F32.BF16 R64, R132.reuse, R146, R64 ;  /* 0x000000928440723c */ /* 0x040fe20000041840 */
[----:B------:R-:W-:Y:S07]  /*eed0*/  LDSM.16.MT88.4 R144, [R167+0x6800] ;  /* 0x00680000a790783b */ /* 0x000fee0000004200 */
        /* <DEDUP_REMOVED lines=12> */
[C---:B---3--:R-:W-:Y:S08]  /*efa0*/  HMMA.16816.F32.BF16 R100, R132.reuse, R140, R100 ;  /* 0x0000008c8464723c */ /* 0x048ff00000041864 */
[C---:B------:R-:W-:Y:S01]  /*efb0*/  HMMA.16816.F32.BF16 R104, R132.reuse, R142, R104 ;  /* 0x0000008e8468723c */ /* 0x040fe20000041868 */
[----:B------:R-:W-:Y:S07]  /*efc0*/  LDSM.16.MT88.4 R140, [R215+0x11000] ;  /* 0x01100000d78c783b */ /* 0x000fee0000004200 */
[C---:B-1----:R-:W-:Y:S08]  /*efd0*/  HMMA.16816.F32.BF16 R108, R132.reuse, R136, R108 ;  /* 0x00000088846c723c */ /* 0x042ff0000004186c */
[C---:B------:R-:W-:Y:S01]  /*efe0*/  HMMA.16816.F32.BF16 R112, R132.reuse, R138, R112 ;  /* 0x0000008a8470723c */ /* 0x040fe20000041870 */
[----:B------:R-:W1:Y:S07]  /*eff0*/  LDSM.16.MT88.4 R136, [R220+0x11000] ;  /* 0x01100000dc88783b */ /* 0x000e6e0000004200 */
[C---:B------:R-:W-:Y:S08]  /*f000*/  HMMA.16816.F32.BF16 R116, R132.reuse, R144, R116 ;  /* 0x000000908474723c */ /* 0x040ff00000041874 */
[C---:B------:R-:W-:Y:S01]  /*f010*/  HMMA.16816.F32.BF16 R120, R132.reuse, R146, R120 ;  /* 0x000000928478723c */ /* 0x040fe20000041878 */
[----:B------:R-:W3:Y:S07]  /*f020*/  LDSM.16.MT88.4 R144, [R167+0x1000] ;  /* 0x00100000a790783b */ /* 0x000eee0000004200 */
[C---:B--2---:R-:W-:Y:S08]  /*f030*/  HMMA.16816.F32.BF16 R124, R132.reuse, R148, R124 ;  /* 0x00000094847c723c */ /* 0x044ff0000004187c */
[----:B------:R-:W-:Y:S01]  /*f040*/  HMMA.16816.F32.BF16 R128, R132, R150, R128 ;  /* 0x000000968480723c */ /* 0x000fe20000041880 */
[----:B------:R-:W2:Y:S02]  /*f050*/  LDSM.16.MT88.4 R148, [R220+0x13000] ;  /* 0x01300000dc94783b */ /* 0x000ea40000004200 */
[----:B------:R-:W-:Y:S01]  /*f060*/  F2FP.BF16.F32.PACK_AB R132, R203, R196 ;  /* 0x000000c4cb84723e */ /* 0x000fe200000010ff */
[----:B------:R-:W-:Y:S01]  /*f070*/  FADD.FTZ R196, R196, R195 ;  /* 0x000000c3c4c47221 */ /* 0x000fe20000010000 */
[----:B------:R-:W-:Y:S01]  /*f080*/  F2FP.BF16.F32.PACK_AB R133, R199, R198 ;  /* 0x000000c6c785723e */ /* 0x000fe200000010ff */
[----:B------:R-:W-:Y:S01]  /*f090*/  FADD.FTZ R198, R198, R197 ;  /* 0x000000c5c6c67221 */ /* 0x000fe20000010000 */
[----:B------:R-:W-:Y:S01]  /*f0a0*/  F2FP.BF16.F32.PACK_AB R134, R201, R200 ;  /* 0x000000c8c986723e */ /* 0x000fe200000010ff */
[----:B------:R-:W-:Y:S01]  /*f0b0*/  FADD.FTZ R203, R203, R196 ;  /* 0x000000c4cbcb7221 */ /* 0x000fe20000010000 */
[----:B------:R-:W-:Y:S01]  /*f0c0*/  F2FP.BF16.F32.PACK_AB R135, R211, R202 ;  /* 0x000000cad387723e */ /* 0x000fe200000010ff */
[----:B------:R-:W-:Y:S02]  /*f0d0*/  FADD.FTZ R199, R199, R198 ;  /* 0x000000c6c7c77221 */ /* 0x000fe40000010000 */
[----:B------:R-:W-:Y:S02]  /*f0e0*/  FADD.FTZ R200, R200, R203 ;  /* 0x000000cbc8c87221 */ /* 0x000fe40000010000 */
[----:B------:R-:W-:Y:S02]  /*f0f0*/  FADD.FTZ R202, R202, R199 ;  /* 0x000000c7caca7221 */ /* 0x000fe40000010000 */
[C---:B-1----:R-:W-:Y:S03]  /*f100*/  HMMA.16816.F32.BF16 R4, R132.reuse, R136, R4 ;  /* 0x000000888404723c */ /* 0x042fe60000041804 */
[----:B------:R-:W-:Y:S01]  /*f110*/  FADD.FTZ R201, R201, R200 ;  /* 0x000000c8c9c97221 */ /* 0x000fe20000010000 */
[----:B------:R-:W-:Y:S04]  /*f120*/  FADD.FTZ R211, R211, R202 ;  /* 0x000000cad3d37221 */ /* 0x000fe80000010000 */
[C---:B------:R-:W-:Y:S01]  /*f130*/  HMMA.16816.F32.BF16 R8, R132.reuse, R138, R8 ;  /* 0x0000008a8408723c */ /* 0x040fe20000041808 */
[----:B------:R-:W1:Y:S07]  /*f140*/  LDSM.16.MT88.4 R136, [R215+0x15000] ;  /* 0x01500000d788783b */ /* 0x000e6e0000004200 */
[C---:B------:R-:W-:Y:S08]  /*f150*/  HMMA.16816.F32.BF16 R12, R132.reuse, R140, R12 ;  /* 0x0000008c840c723c */ /* 0x040ff0000004180c */
[C---:B------:R-:W-:Y:S01]  /*f160*/  HMMA.16816.F32.BF16 R16, R132.reuse, R142, R16 ;  /* 0x0000008e8410723c */ /* 0x040fe20000041810 */
[----:B------:R-:W5:Y:S07]  /*f170*/  LDSM.16.MT88.4 R140, [R167+0x5000] ;  /* 0x00500000a78c783b */ /* 0x000f6e0000004200 */
[C---:B---3--:R-:W-:Y:S08]  /*f180*/  HMMA.16816.F32.BF16 R20, R132.reuse, R144, R20 ;  /* 0x000000908414723c */ /* 0x048ff00000041814 */
[C---:B------:R-:W-:Y:S01]  /*f190*/  HMMA.16816.F32.BF16 R24, R132.reuse, R146, R24 ;  /* 0x000000928418723c */ /* 0x040fe20000041818 */
[----:B------:R-:W3:Y:S07]  /*f1a0*/  LDSM.16.MT88.4 R144, [R180+0x5000] ;  /* 0x00500000b490783b */ /* 0x000eee0000004200 */
[C---:B------:R-:W-:Y:S08]  /*f1b0*/  HMMA.16816.F32.BF16 R28, R132.reuse, R152, R28 ;  /* 0x00000098841c723c */ /* 0x040ff0000004181c */
[C---:B------:R-:W-:Y:S08]  /*f1c0*/  HMMA.16816.F32.BF16 R32, R132.reuse, R154, R32 ;  /* 0x0000009a8420723c */ /* 0x040ff00000041820 */
[C---:B--2---:R-:W-:Y:S08]  /*f1d0*/  HMMA.16816.F32.BF16 R36, R132.reuse, R148, R36 ;  /* 0x000000948424723c */ /* 0x044ff00000041824 */
[C---:B------:R-:W-:Y:S01]  /*f1e0*/  HMMA.16816.F32.BF16 R40, R132.reuse, R150, R40 ;  /* 0x000000968428723c */ /* 0x040fe20000041828 */
[----:B------:R-:W2:Y:S07]  /*f1f0*/  LDSM.16.MT88.4 R148, [R220+0x17000] ;  /* 0x01700000dc94783b */ /* 0x000eae0000004200 */
[C---:B------:R-:W-:Y:S08]  /*f200*/  HMMA.16816.F32.BF16 R44, R132.reuse, R156, R44 ;  /* 0x0000009c842c723c */ /* 0x040ff0000004182c */
[C---:B------:R-:W-:Y:S01]  /*f210*/  HMMA.16816.F32.BF16 R48, R132.reuse, R158, R48 ;  /* 0x0000009e8430723c */ /* 0x040fe20000041830 */
[----:B------:R-:W-:Y:S07]  /*f220*/  LDSM.16.MT88.4 R156, [R220+0x11800] ;  /* 0x01180000dc9c783b */ /* 0x000fee0000004200 */
[C---:B------:R-:W-:Y:S08]  /*f230*/  HMMA.16816.F32.BF16 R52, R132.reuse, R160, R52 ;  /* 0x000000a08434723c */ /* 0x040ff00000041834 */
[C---:B------:R-:W-:Y:S08]  /*f240*/  HMMA.16816.F32.BF16 R56, R132.reuse, R162, R56 ;  /* 0x000000a28438723c */ /* 0x040ff00000041838 */
[C---:B------:R-:W-:Y:S03]  /*f250*/  HMMA.16816.F32.BF16 R60, R132.reuse, R168, R60 ;  /* 0x000000a8843c723c */ /* 0x040fe6000004183c */
[----:B------:R-:W-:Y:S01]  /*f260*/  F2FP.BF16.F32.PACK_AB R168, R223, R208 ;  /* 0x000000d0dfa8723e */ /* 0x000fe200000010ff */
[----:B------:R-:W-:Y:S01]  /*f270*/  FADD.FTZ R208, R208, R201 ;  /* 0x000000c9d0d07221 */ /* 0x000fe20000010000 */
[----:B------:R-:W-:Y:S01]  /*f280*/  F2FP.BF16.F32.PACK_AB R169, R207, R206 ;  /* 0x000000cecfa9723e */ /* 0x000fe200000010ff */
[----:B------:R-:W-:Y:S02]  /*f290*/  FADD.FTZ R206, R206, R211 ;  /* 0x000000d3cece7221 */ /* 0x000fe40000010000 */
[C---:B------:R-:W-:Y:S03]  /*f2a0*/  HMMA.16816.F32.BF16 R64, R132.reuse, R170, R64 ;  /* 0x000000aa8440723c */ /* 0x040fe60000041840 */
[----:B------:R-:W-:Y:S01]  /*f2b0*/  F2FP.BF16.F32.PACK_AB R170, R204, R205 ;  /* 0x000000cdccaa723e */ /* 0x000fe200000010ff */
[----:B------:R-:W-:Y:S01]  /*f2c0*/  FADD.FTZ R208, R223, R208 ;  /* 0x000000d0dfd07221 */ /* 0x000fe20000010000 */
[----:B----4-:R-:W-:Y:S01]  /*f2d0*/  F2FP.BF16.F32.PACK_AB R171, R165, R166 ;  /* 0x000000a6a5ab723e */ /* 0x010fe200000010ff */
[----:B------:R-:W-:Y:S02]  /*f2e0*/  FADD.FTZ R207, R207, R206 ;  /* 0x000000cecfcf7221 */ /* 0x000fe40000010000 */
[C---:B------:R-:W-:Y:S03]  /*f2f0*/  HMMA.16816.F32.BF16 R68, R132.reuse, R172, R68 ;  /* 0x000000ac8444723c */ /* 0x040fe60000041844 */
[----:B------:R-:W-:Y:S01]  /*f300*/  FADD.FTZ R205, R205, R208 ;  /* 0x000000d0cdcd7221 */ /* 0x000fe20000010000 */
[----:B------:R-:W-:Y:S03]  /*f310*/  FADD.FTZ R166, R166, R207 ;  /* 0x000000cfa6a67221 */ /* 0x000fe60000010000 */
[----:B------:R-:W-:Y:S01]  /*f320*/  FADD.FTZ R250, R204, R205 ;  /* 0x000000cdccfa7221 */ /* 0x000fe20000010000 */
[C---:B------:R-:W-:Y:S01]  /*f330*/  HMMA.16816.F32.BF16 R72, R132.reuse, R174, R72 ;  /* 0x000000ae8448723c */ /* 0x040fe20000041848 */
[----:B------:R-:W-:Y:S02]  /*f340*/  LDSM.16.MT88.4 R172, [R180+0x1800] ;  /* 0x00180000b4ac783b */ /* 0x000fe40000004200 */
[----:B------:R-:W-:Y:S05]  /*f350*/  FADD.FTZ R251, R165, R166 ;  /* 0x000000a6a5fb7221 */ /* 0x000fea0000010000 */
[C---:B-1----:R-:W-:Y:S08]  /*f360*/  HMMA.16816.F32.BF16 R76, R132.reuse, R136, R76 ;  /* 0x00000088844c723c */ /* 0x042ff0000004184c */
[C---:B------:R-:W-:Y:S01]  /*f370*/  HMMA.16816.F32.BF16 R80, R132.reuse, R138, R80 ;  /* 0x0000008a8450723c */ /* 0x040fe20000041850 */
[----:B------:R-:W1:Y:S07]  /*f380*/  LDSM.16.MT88.4 R136, [R215+0x17000] ;  /* 0x01700000d788783b */ /* 0x000e6e0000004200 */
[C---:B-----5:R-:W-:Y:S08]  /*f390*/  HMMA.16816.F32.BF16 R84, R132.reuse, R140, R84 ;  /* 0x0000008c8454723c */ /* 0x060ff00000041854 */
[C---:B------:R-:W-:Y:S01]  /*f3a0*/  HMMA.16816.F32.BF16 R88, R132.reuse, R142, R88 ;  /* 0x0000008e8458723c */ /* 0x040fe20000041858 */
[----:B------:R-:W4:Y:S07]  /*f3b0*/  LDSM.16.MT88.4 R140, [R167+0x7000] ;  /* 0x00700000a78c783b */ /* 0x000f2e0000004200 */
        /* <DEDUP_REMOVED lines=9> */
[C---:B----4-:R-:W-:Y:S08]  /*f450*/  HMMA.16816.F32.BF16 R116, R132.reuse, R140, R116 ;  /* 0x0000008c8474723c */ /* 0x050ff00000041874 */
[C---:B------:R-:W-:Y:S08]  /*f460*/  HMMA.16816.F32.BF16 R120, R132.reuse, R142, R120 ;  /* 0x0000008e8478723c */ /* 0x040ff00000041878 */
[C---:B---3--:R-:W-:Y:S08]  /*f470*/  HMMA.16816.F32.BF16 R124, R132.reuse, R144, R124 ;  /* 0x00000090847c723c */ /* 0x048ff0000004187c */
[----:B------:R-:W-:Y:S08]  /*f480*/  HMMA.16816.F32.BF16 R128, R132, R146, R128 ;  /* 0x000000928480723c */ /* 0x000ff00000041880 */
[C---:B------:R-:W-:Y:S01]  /*f490*/  HMMA.16816.F32.BF16 R160, R168.reuse, R156, R4 ;  /* 0x0000009ca8a0723c */ /* 0x040fe20000041804 */
[----:B------:R-:W3:Y:S07]  /*f4a0*/  LDSM.16.MT88.4 R4, [R220+0x13800] ;  /* 0x01380000dc04783b */ /* 0x000eee0000004200 */
[C---:B------:R-:W-:Y:S01]  /*f4b0*/  HMMA.16816.F32.BF16 R156, R168.reuse, R158, R8 ;  /* 0x0000009ea89c723c */ /* 0x040fe20000041808 */
[----:B------:R-:W4:Y:S07]  /*f4c0*/  LDSM.16.MT88.4 R8, [R215+0x13800] ;  /* 0x01380000d708783b */ /* 0x000f2e0000004200 */
[C---:B--2---:R-:W-:Y:S01]  /*f4d0*/  HMMA.16816.F32.BF16 R152, R168.reuse, R148, R12 ;  /* 0x00000094a898723c */ /* 0x044fe2000004180c */
[----:B------:R-:W2:Y:S07]  /*f4e0*/  LDSM.16.MT88.4 R12, [R167+0x3800] ;  /* 0x00380000a70c783b */ /* 0x000eae0000004200 */
[C---:B------:R-:W-:Y:S01]  /*f4f0*/  HMMA.16816.F32.BF16 R148, R168.reuse, R150, R16 ;  /* 0x00000096a894723c */ /* 0x040fe20000041810 */
[----:B------:R-:W5:Y:S07]  /*f500*/  LDSM.16.MT88.4 R16, [R180+0x3800] ;  /* 0x00380000b410783b */ /* 0x000f6e0000004200 */
[C---:B-1----:R-:W-:Y:S01]  /*f510*/  HMMA.16816.F32.BF16 R144, R168.reuse, R136, R20 ;  /* 0x00000088a890723c */ /* 0x042fe20000041814 */
[----:B------:R-:W1:Y:S07]  /*f520*/  LDSM.16.MT88.4 R20, [R215+0x15800] ;  /* 0x01580000d714783b */ /* 0x000e6e0000004200 */
[C---:B------:R-:W-:Y:S01]  /*f530*/  HMMA.16816.F32.BF16 R140, R168.reuse, R138, R24 ;  /* 0x0000008aa88c723c */ /* 0x040fe20000041818 */
[----:B------:R-:W1:Y:S07]  /*f540*/  LDSM.16.MT88.4 R24, [R167+0x5800] ;  /* 0x00580000a718783b */ /* 0x000e6e0000004200 */
[C---:B------:R-:W-:Y:S01]  /*f550*/  HMMA.16816.F32.BF16 R136, R168.reuse, R172, R28 ;  /* 0x000000aca888723c */ /* 0x040fe2000004181c */
[----:B------:R-:W1:Y:S07]  /*f560*/  LDSM.16.MT88.4 R28, [R180+0x5800] ;  /* 0x00580000b41c783b */ /* 0x000e6e0000004200 */
[C---:B------:R-:W-:Y:S01]  /*f570*/  HMMA.16816.F32.BF16 R132, R168.reuse, R174, R32 ;  /* 0x000000aea884723c */ /* 0x040fe20000041820 */
[----:B------:R-:W1:Y:S07]  /*f580*/  LDSM.16.MT88.4 R32, [R220+0x17800] ;  /* 0x01780000dc20783b */ /* 0x000e6e0000004200 */
[C---:B---3--:R-:W-:Y:S08]  /*f590*/  HMMA.16816.F32.BF16 R36, R168.reuse, R4, R36 ;  /* 0x00000004a824723c */ /* 0x048ff00000041824 */
[C---:B------:R-:W-:Y:S01]  /*f5a0*/  HMMA.16816.F32.BF16 R40, R168.reuse, R6, R40 ;  /* 0x00000006a828723c */ /* 0x040fe20000041828 */
[----:B------:R-:W3:Y:S07]  /*f5b0*/  LDSM.16.MT88.4 R4, [R215+0x17800] ;  /* 0x01780000d704783b */ /* 0x000eee0000004200 */
[C---:B----4-:R-:W-:Y:S08]  /*f5c0*/  HMMA.16816.F32.BF16 R44, R168.reuse, R8, R44 ;  /* 0x00000008a82c723c */ /* 0x050ff0000004182c */
[C---:B------:R-:W-:Y:S01]  /*f5d0*/  HMMA.16816.F32.BF16 R48, R168.reuse, R10, R48 ;  /* 0x0000000aa830723c */ /* 0x040fe20000041830 */
[----:B------:R-:W4:Y:S07]  /*f5e0*/  LDSM.16.MT88.4 R8, [R167+0x7800] ;  /* 0x00780000a708783b */ /* 0x000f2e0000004200 */
[C---:B--2---:R-:W-:Y:S08]  /*f5f0*/  HMMA.16816.F32.BF16 R52, R168.reuse, R12, R52 ;  /* 0x0000000ca834723c */ /* 0x044ff00000041834 */
[C---:B------:R-:W-:Y:S01]  /*f600*/  HMMA.16816.F32.BF16 R56, R168.reuse, R14, R56 ;  /* 0x0000000ea838723c */ /* 0x040fe20000041838 */
[----:B------:R-:W2:Y:S07]  /*f610*/  LDSM.16.MT88.4 R12, [R180+0x7800] ;  /* 0x00780000b40c783b */ /* 0x000eae0000004200 */
[C---:B-----5:R-:W-:Y:S08]  /*f620*/  HMMA.16816.F32.BF16 R60, R168.reuse, R16, R60 ;  /* 0x00000010a83c723c */ /* 0x060ff0000004183c */
[C---:B------:R-:W-:Y:S08]  /*f630*/  HMMA.16816.F32.BF16 R64, R168.reuse, R18, R64 ;  /* 0x00000012a840723c */ /* 0x040ff00000041840 */
        /* <DEDUP_REMOVED lines=14> */
[C---:B--2---:R-:W-:Y:S08]  /*f720*/  HMMA.16816.F32.BF16 R124, R168.reuse, R12, R124 ;  /* 0x0000000ca87c723c */ /* 0x044ff0000004187c */
[----:B------:R-:W-:Y:S01]  /*f730*/  HMMA.16816.F32.BF16 R128, R168, R14, R128 ;  /* 0x0000000ea880723c */ /* 0x000fe20000041880 */
[----:B------:R-:W-:Y:S08]  /*f740*/  @!UPT UIADD3 URZ, UPT, UPT, URZ, URZ, URZ ;  /* 0x000000fffffff290 */ /* 0x000ff0000fffe0ff */
[----:B------:R-:W-:Y:S11]  /*f750*/  BRA.U UP0, `(.L_x_248) ;  /* 0xffffffc500007547 */ /* 0x000ff6000b83ffff */
.L_x_247:
[----:B------:R-:W1:Y:S01]  /*f760*/  SHFL.BFLY PT, R0, R251, 0x2, 0x1f ;  /* 0x0c401f00fb007f89 */ /* 0x000e6200000e0000 */
[----:B------:R-:W-:Y:S01]  /*f770*/  UISETP.NE.AND UP3, UPT, UR19, -0x1, UPT ;  /* 0xffffffff1300788c */ /* 0x000fe2000bf65270 */
[C---:B------:R-:W-:Y:S01]  /*f780*/  LOP3.LUT P1, RZ, R216.reuse, 0x10, RZ, 0xc0, !PT ;  /* 0x00000010d8ff7812 */ /* 0x040fe2000782c0ff */
[----:B------:R-:W2:Y:S01]  /*f790*/  S2UR UR11, SR_CTAID.Y ;  /* 0x00000000000b79c3 */ /* 0x000ea20000002600 */
[----:B------:R-:W3:Y:S01]  /*f7a0*/  SHFL.BFLY PT, R5, R250, 0x2, 0x1f ;  /* 0x0c401f00fa057f89 */ /* 0x000ee200000e0000 */
[C---:B------:R-:W-:Y:S01]  /*f7b0*/  LOP3.LUT P2, RZ, R216.reuse, 0x8, RZ, 0xc0, !PT ;  /* 0x00000008d8ff7812 */ /* 0x040fe2000784c0ff */
[----:B------:R-:W4:Y:S01]  /*f7c0*/  LDCU.U8 UR4, c[0x0][0x549] ;  /* 0x0000a920ff0477ac */ /* 0x000f220008000000 */
[----:B------:R-:W-:Y:S01]  /*f7d0*/  LOP3.LUT P0, RZ, R216, 0x4, RZ, 0xc0, !PT ;  /* 0x00000004d8ff7812 */ /* 0x000fe2000780c0ff */
[----:B------:R-:W5:Y:S04]  /*f7e0*/  LDCU UR9, c[0x0][0x434] ;  /* 0x00008680ff0977ac */ /* 0x000f680008000800 */
        /* <DEDUP_REMOVED lines=320> */
.L_x_251:
[----:B------:R-:W-:Y:S01]  /*10bf0*/  BAR.SYNC.DEFER_BLOCKING 0x0 ;  /* 0x0000000000007b1d */ /* 0x000fe20000010000 */
[----:B------:R-:W-:Y:S01]  /*10c00*/  UIMAD UR13, UR6, UR13, URZ ;  /* 0x0000000d060d72a4 */ /* 0x000fe2000f8e02ff */
[----:B------:R-:W-:Y:S01]  /*10c10*/  LOP3.LUT P0, RZ, R216, 0x3, RZ, 0xc0, !PT ;  /* 0x00000003d8ff7812 */ /* 0x000fe2000780c0ff */
[----:B------:R-:W-:Y:S01]  /*10c20*/  UIMAD UR9, UR4, UR15, URZ ;  /* 0x0000000f040972a4 */ /* 0x000fe2000f8e02ff */
[----:B------:R-:W-:Y:S01]  /*10c30*/  LOP3.LUT R16, R221, 0x30, RZ, 0xc0, !PT ;  /* 0x00000030dd107812 */ /* 0x000fe200078ec0ff */
[----:B------:R-:W-:-:S03]  /*10c40*/  USEL UR19, UR19, URZ, UP0 ;  /* 0x000000ff13137287 */ /* 0x000fc60008000000 */
[----:B------:R-:W1:Y:S01]  /*10c50*/  @P4 LDC R5, c[0x0][0x458] ;  /* 0x00011600ff054b82 */ /* 0x000e620000000800 */
[----:B------:R-:W2:Y:S01]  /*10c60*/  @P4 MUFU.LG2 R4, R4 ;  /* 0x0000000400044308 */ /* 0x000ea20000000c00 */
[----:B------:R-:W4:Y:S01]  /*10c70*/  S2R R6, SR_CTAID.X ;  /* 0x0000000000067919 */ /* 0x000f220000002500 */
[----:B------:R-:W-:Y:S01]  /*10c80*/  @!UP0 UIMAD UR13, UR11, UR7, UR13 ;  /* 0x000000070b0d82a4 */ /* 0x000fe2000f8e020d */
[----:B---3--:R-:W-:Y:S01]  /*10c90*/  SHF.R.U32.HI R7, RZ, 0x2, R216 ;  /* 0x00000002ff077819 */ /* 0x008fe200000116d8 */
[----:B------:R-:W-:Y:S01]  /*10ca0*/  USHF.L.U32 UR9, UR9, 0x6, URZ ;  /* 0x0000000609097899 */ /* 0x000fe200080006ff */
[----:B------:R-:W-:Y:S01]  /*10cb0*/  BSSY.RECONVERGENT B0, `(.L_x_252) ;  /* 0x0000022000007945 */ /* 0x000fe20003800200 */
[----:B------:R-:W-:Y:S01]  /*10cc0*/  USEL UR5, UR5, URZ, UP0 ;  /* 0x000000ff05057287 */ /* 0x000fe20008000000 */
[----:B------:R-:W3:Y:S01]  /*10cd0*/  @P3 LDC R14, c[0x0][0x458] ;  /* 0x00011600ff0e3b82 */ /* 0x000ee20000000800 */
        /* <DEDUP_REMOVED lines=12> */
[----:B---3--:R-:W-:Y:S01]  /*10da0*/  @P3 FFMA.FTZ R12, R3, R14, R2 ;  /* 0x0000000e030c3223 */ /* 0x008fe20000010002 */
[----:B----4-:R-:W-:Y:S06]  /*10db0*/  @P0 BRA `(.L_x_253) ;  /* 0x0000000000440947 */ /* 0x010fec0003800000 */
        /* <DEDUP_REMOVED lines=17> */
.L_x_253:
[----:B------:R-:W-:Y:S05]  /*10ed0*/  BSYNC.RECONVERGENT B0 ;  /* 0x0000000000007941 */ /* 0x000fea0003800200 */
.L_x_252:
        /* <DEDUP_REMOVED lines=41> */
.L_x_255:
[----:B------:R-:W-:Y:S05]  /*11170*/  BSYNC.RECONVERGENT B0 ;  /* 0x0000000000007941 */ /* 0x000fea0003800200 */
.L_x_254:
        /* <DEDUP_REMOVED lines=27> */
.L_x_257:
[----:B------:R-:W-:Y:S05]  /*11330*/  BSYNC.RECONVERGENT B0 ;  /* 0x0000000000007941 */ /* 0x000fea0003800200 */
.L_x_256:
        /* <DEDUP_REMOVED lines=27> */
.L_x_259:
[----:B------:R-:W-:Y:S05]  /*114f0*/  BSYNC.RECONVERGENT B0 ;  /* 0x0000000000007941 */ /* 0x000fea0003800200 */
.L_x_258:
        /* <DEDUP_REMOVED lines=27> */
.L_x_260:
        /* <DEDUP_REMOVED lines=13> */
.L_x_2337:


//--------------------- .text._ZN5flash16flash_fwd_kernelI23Flash_fwd_kernel_traitsILi256ELi64ELi64ELi4ELb0ELb0EN7cutlass10bfloat16_tE19Flash_kernel_traitsILi256ELi64ELi64ELi4ES3_EELb0ELb0ELb1ELb1ELb0ELb0ELb0ELb0EEEvNS_16Flash_fwd_paramsE --------------------------
	.section	.text._ZN5flash16flash_fwd_kernelI23Flash_fwd_kernel_traitsILi256ELi64ELi64ELi4ELb0ELb0EN7cutlass10bfloat16_tE19Flash_kernel_traitsILi256ELi64ELi64ELi4ES3_EELb0ELb0ELb1ELb1ELb0ELb0ELb0ELb0EEEvNS_16Flash_fwd_paramsE,"ax",@progbits
	.align	128
        .global         _ZN5flash16flash_fwd_kernelI23Flash_fwd_kernel_traitsILi256ELi64ELi64ELi4ELb0ELb0EN7cutlass10bfloat16_tE19Flash_kernel_traitsILi256ELi64ELi64ELi4ES3_EELb0ELb0ELb1ELb1ELb0ELb0ELb0ELb0EEEvNS_16Flash_fwd_paramsE
        .type           _ZN5flash16flash_fwd_kernelI23Flash_fwd_kernel_traitsILi256ELi64ELi64ELi4ELb0ELb0EN7cutlass10bfloat16_tE19Flash_kernel_traitsILi256ELi64ELi64ELi4ES3_EELb0ELb0ELb1ELb1ELb0ELb0ELb0ELb0EEEvNS_16Flash_fwd_paramsE,@function
        .size           _ZN5flash16flash_fwd_kernelI23Flash_fwd_kernel_traitsILi256ELi64ELi64ELi4ELb0ELb0EN7cutlass10bfloat16_tE19Flash_kernel_traitsILi256ELi64ELi64ELi4ES3_EELb0ELb0ELb1ELb1ELb0ELb0ELb0ELb0EEEvNS_16Flash_fwd_paramsE,(.L_x_2338 - _ZN5flash16flash_fwd_kernelI23Flash_fwd_kernel_traitsILi256ELi64ELi64ELi4ELb0ELb0EN7cutlass10bfloat16_tE19Flash_kernel_traitsILi256ELi64ELi64ELi4ES3_EELb0ELb0ELb1ELb1ELb0ELb0ELb0ELb0EEEvNS_16Flash_fwd_paramsE)
        .other          _ZN5flash16flash_fwd_kernelI23Flash_fwd_kernel_traitsILi256ELi64ELi64ELi4ELb0ELb0EN7cutlass10bfloat16_tE19Flash_kernel_traitsILi256ELi64ELi64ELi4ES3_EELb0ELb0ELb1ELb1ELb0ELb0ELb0ELb0EEEvNS_16Flash_fwd_paramsE,@"STO_CUDA_ENTRY STV_DEFAULT"
_ZN5flash16flash_fwd_kernelI23Flash_fwd_kernel_traitsILi256ELi64ELi64ELi4ELb0ELb0EN7cutlass10bfloat16_tE19Flash_kernel_traitsILi256ELi64ELi64ELi4ES3_EELb0ELb0ELb1ELb1ELb0ELb0ELb0ELb0EEEvNS_16Flash_fwd_paramsE:
.text._ZN5flash16flash_fwd_kernelI23Flash_fwd_kernel_traitsILi256ELi64ELi64ELi4ELb0ELb0EN7cutlass10bfloat16_tE19Flash_kernel_traitsILi256ELi64ELi64ELi4ES3_EELb0ELb0ELb1ELb1ELb0ELb0ELb0ELb0EEEvNS_16Flash_fwd_paramsE:
        /* <DEDUP_REMOVED lines=71> */
.L_x_261:
[----:B-----5:R-:W-:Y:S01]  /*0470*/  @P0 R2UR UR30, R0 ;  /* 0x00000000001e02ca */ /* 0x020fe200000e0000 */
[----:B------:R-:W-:Y:S01]  /*0480*/  @!UP0 UISETP.NE.U32.AND UP1, UPT, UR4, URZ, UPT ;  /* 0x000000ff0400828c */ /* 0x000fe2000bf25070 */
[----:B------:R-:W-:-:S13]  /*0490*/  @!P1 EXIT ;  /* 0x000000000000994d */ /* 0x000fda0003800000 */
[----:B------:R-:W1:Y:S01]  /*04a0*/  LDCU UR24, c[0x0][0x504] ;  /* 0x0000a080ff1877ac */ /* 0x000e620008000800 */
[----:B------:R-:W2:Y:S01]  /*04b0*/  S2UR UR26, SR_CTAID.Z ;  /* 0x00000000001a79c3 */ /* 0x000ea20000002700 */
[----:B------:R-:W3:Y:S01]  /*04c0*/  S2R R212, SR_TID.X ;  /* 0x0000000000d47919 */ /* 0x000ee20000002100 */
        /* <DEDUP_REMOVED lines=52> */
.L_x_263:
        /* <DEDUP_REMOVED lines=31> */
[C---:B------:R-:W-:Y:S01]  /*0a00*/  LOP3.LUT R8, R0.reuse, 0x80, RZ, 0xfc, !PT ;  /* 0x0000008000087812 */ /* 0x040fe200078efcff */
[----:B------:R-:W-:Y:S01]  /*0a10*/  USHF.R.S32.HI UR10, URZ, 0x1f, UR27 ;  /* 0x0000001fff0a7899 */ /* 0x000fe2000801141b */
        /* <DEDUP_REMOVED lines=24> */
.L_x_265:
[----:B------:R-:W-:Y:S05]  /*0ba0*/  BSYNC.RECONVERGENT B0 ;  /* 0x0000000000007941 */ /* 0x000fea0003800200 */
.L_x_264:
        /* <DEDUP_REMOVED lines=24> */
.L_x_267:
[----:B------:R-:W-:Y:S05]  /*0d30*/  BSYNC.RECONVERGENT B0 ;  /* 0x0000000000007941 */ /* 0x000fea0003800200 */
.L_x_266:
        /* <DEDUP_REMOVED lines=24> */
.L_x_269:
[----:B------:R-:W-:Y:S05]  /*0ec0*/  BSYNC.RECONVERGENT B0 ;  /* 0x0000000000007941 */ /* 0x000fea0003800200 */
.L_x_268:
        /* <DEDUP_REMOVED lines=26> */
.L_x_271:
[----:B------:R-:W-:Y:S05]  /*1070*/  BSYNC.RECONVERGENT B0 ;  /* 0x0000000000007941 */ /* 0x000fea0003800200 */
.L_x_270:
        /* <DEDUP_REMOVED lines=10> */
.L_x_273:
[----:B------:R-:W-:Y:S05]  /*1120*/  BSYNC.RECONVERGENT B0 ;  /* 0x0000000000007941 */ /* 0x000fea0003800200 */
.L_x_272:
        /* <DEDUP_REMOVED lines=10> */
.L_x_275:
[----:B------:R-:W-:Y:S05]  /*11d0*/  BSYNC.RECONVERGENT B0 ;  /* 0x0000000000007941 */ /* 0x000fea0003800200 */
.L_x_274:
        /* <DEDUP_REMOVED lines=10> */
.L_x_277:
[----:B------:R-:W-:Y:S05]  /*1280*/  BSYNC.RECONVERGENT B0 ;  /* 0x0000000000007941 */ /* 0x000fea0003800200 */
.L_x_276:
        /* <DEDUP_REMOVED lines=10> */
.L_x_262:
        /* <DEDUP_REMOVED lines=21> */
[----:B------:R-:W-:Y:S05]  /*1480*/  BRA `(.L_x_279) ;  /* 0x0000000000187947 */ /* 0x000fea0003800000 */
.L_x_278:
[----:B------:R-:W1:Y:S01]  /*1490*/  LDCU.64 UR10, c[0x0][0x3b8] ;  /* 0x00007700ff0a77ac */ /* 0x000e620008000a00 */
[----:B------:R-:W-:-:S04]  /*14a0*/  UIADD3 UR13, UPT, UPT, UR12, UR15, URZ ;  /* 0x0000000f0c0d7290 */ /* 0x000fc8000fffe0ff */
[----:B-1----:R-:W-:Y:S02]  /*14b0*/  UIMAD.WIDE.U32 UR4, UR13, UR10, URZ ;  /* 0x0000000a0d0472a5 */ /* 0x002fe4000f8e00ff */
[----:B------:R-:W-:-:S04]  /*14c0*/  UIMAD UR13, UR13, UR11, URZ ;  /* 0x0000000b0d0d72a4 */ /* 0x000fc8000f8e02ff */
[----:B------:R-:W-:Y:S01]  /*14d0*/  UIADD3 UR13, UPT, UPT, UR5, UR13, URZ ;  /* 0x0000000d050d7290 */ /* 0x000fe2000fffe0ff */
[----:B------:R-:W-:Y:S02]  /*14e0*/  UMOV UR14, UR4 ;  /* 0x00000004000e7c82 */ /* 0x000fe40008000000 */
.L_x_279:
        /* <DEDUP_REMOVED lines=38> */
.L_x_280:
[----:B------:R-:W1:Y:S01]  /*1750*/  LDCU.64 UR8, c[0x0][0x3c0] ;  /* 0x00007800ff0877ac */ /* 0x000e620008000a00 */
[----:B------:R-:W-:-:S04]  /*1760*/  UIADD3 UR12, UPT, UPT, UR12, UR15, URZ ;  /* 0x0000000f0c0c7290 */ /* 0x000fc8000fffe0ff */
[----:B-1----:R-:W-:Y:S02]  /*1770*/  UIMAD.WIDE.U32 UR16, UR12, UR8, URZ ;  /* 0x000000080c1072a5 */ /* 0x002fe4000f8e00ff */
[----:B------:R-:W-:-:S04]  /*1780*/  UIMAD UR12, UR12, UR9, URZ ;  /* 0x000000090c0c72a4 */ /* 0x000fc8000f8e02ff */
[----:B------:R-:W-:-:S12]  /*1790*/  UIADD3 UR12, UPT, UPT, UR17, UR12, URZ ;  /* 0x0000000c110c7290 */ /* 0x000fd8000fffe0ff */
.L_x_281:
[----:B------:R-:W-:Y:S01]  /*17a0*/  IMAD.SHL.U32 R241, R212, 0x8, RZ ;  /* 0x00000008d4f17824 */ /* 0x000fe200078e00ff */
[----:B------:R-:W1:Y:S01]  /*17b0*/  LDCU.128 UR4, c[0x0][0x3d0] ;  /* 0x00007a00ff0477ac */ /* 0x000e620008000c00 */
[----:B------:R-:W-:Y:S01]  /*17c0*/  SHF.R.U32.HI R4, RZ, 0x3, R212 ;  /* 0x00000003ff047819 */ /* 0x000fe200000116d4 */
[----:B------:R-:W2:Y:S01]  /*17d0*/  S2R R7, SR_CTAID.X ;  /* 0x0000000000077919 */ /* 0x000ea20000002500 */
[----:B------:R-:W-:Y:S01]  /*17e0*/  SHF.R.S32.HI R233, RZ, 0x1f, R2 ;  /* 0x0000001fffe97819 */ /* 0x000fe20000011402 */
[----:B------:R-:W3:Y:S01]  /*17f0*/  S2UR UR33, SR_CgaCtaId ;  /* 0x00000000002179c3 */ /* 0x000ee20000008800 */
[C---:B------:R-:W-:Y:S01]  /*1800*/  LOP3.LUT R211, R241.reuse, 0x38, RZ, 0xc0, !PT ;  /* 0x00000038f1d37812 */ /* 0x040fe200078ec0ff */
[C---:B------:R-:W-:Y:S01]  /*1810*/  VIADD R6, R4.reuse, 0x10 ;  /* 0x0000001004067836 */ /* 0x040fe20000000000 */
[----:B------:R-:W-:Y:S01]  /*1820*/  LOP3.LUT R237, R241, 0x1f8, RZ, 0xc0, !PT ;  /* 0x000001f8f1ed7812 */ /* 0x000fe200078ec0ff */
[C---:B------:R-:W-:Y:S01]  /*1830*/  VIADD R5, R4.reuse, 0x20 ;  /* 0x0000002004057836 */ /* 0x040fe20000000000 */
[C---:B------:R-:W-:Y:S01]  /*1840*/  IADD3 R10, P1, PT, R211.reuse, UR14, RZ ;  /* 0x0000000ed30a7c10 */ /* 0x040fe2000ff3e0ff */
[----:B------:R-:W4:Y:S01]  /*1850*/  LDCU.64 UR14, c[0x0][0x390] ;  /* 0x00007200ff0e77ac */ /* 0x000f220008000a00 */
[----:B------:R-:W-:Y:S01]  /*1860*/  IADD3 R14, P0, PT, R211, UR16, RZ ;  /* 0x00000010d30e7c10 */ /* 0x000fe2000ff1e0ff */
[----:B------:R-:W-:Y:S01]  /*1870*/  BSSY.RECONVERGENT B0, `(.L_x_282) ;  /* 0x000004f000007945 */ /* 0x000fe20003800200 */
[----:B------:R-:W-:Y:S01]  /*1880*/  LOP3.LUT R0, R241, 0x1e00, RZ, 0xc0, !PT ;  /* 0x00001e00f1007812 */ /* 0x000fe200078ec0ff */
[----:B------:R-:W-:Y:S01]  /*1890*/  IMAD.X R11, RZ, RZ, UR13, P1 ;  /* 0x0000000dff0b7e24 */ /* 0x000fe200088e06ff */
[----:B------:R-:W5:Y:S01]  /*18a0*/  LDCU.64 UR16, c[0x0][0x388] ;  /* 0x00007100ff1077ac */ /* 0x000f620008000a00 */
[----:B------:R-:W-:Y:S01]  /*18b0*/  IMAD.X R15, RZ, RZ, UR12, P0 ;  /* 0x0000000cff0f7e24 */ /* 0x000fe200080e06ff */
[----:B------:R-:W-:Y:S01]  /*18c0*/  IADD3 R12, P0, PT, R211, UR32, RZ ;  /* 0x00000020d30c7c10 */ /* 0x000fe2000ff1e0ff */
[----:B------:R-:W-:Y:S01]  /*18d0*/  IMAD.WIDE.U32 R10, R4, UR10, R10 ;  /* 0x0000000a040a7c25 */ /* 0x000fe2000f8e000a */
[----:B------:R-:W2:Y:S01]  /*18e0*/  LDCU.64 UR12, c[0x0][0x3c8] ;  /* 0x00007900ff0c77ac */ /* 0x000ea20008000a00 */
[----:B------:R-:W-:-:S02]  /*18f0*/  LOP3.LUT R237, R237, 0x38, R212, 0x78, !PT ;  /* 0x00000038eded7812 */ /* 0x000fc400078e78d4 */
[C---:B------:R-:W-:Y:S01]  /*1900*/  IMAD.WIDE.U32 R14, R4.reuse, UR8, R14 ;  /* 0x00000008040e7c25 */ /* 0x040fe2000f8e000e */
[----:B------:R-:W-:Y:S02]  /*1910*/  LOP3.LUT R240, R211, 0x40, RZ, 0xfc, !PT ;  /* 0x00000040d3f07812 */ /* 0x000fe400078efcff */
[----:B------:R-:W-:Y:S01]  /*1920*/  LOP3.LUT R237, R237, R0, RZ, 0xfc, !PT ;  /* 0x00000000eded7212 */ /* 0x000fe200078efcff */
[----:B-1----:R-:W-:Y:S01]  /*1930*/  IMAD R235, R233, UR4, RZ ;  /* 0x00000004e9eb7c24 */ /* 0x002fe2000f8e02ff */
[C---:B------:R-:W-:Y:S01]  /*1940*/  LOP3.LUT R239, R211.reuse, 0x80, RZ, 0xfc, !PT ;  /* 0x00000080d3ef7812 */ /* 0x040fe200078efcff */
[C---:B------:R-:W-:Y:S01]  /*1950*/  IMAD R11, R4.reuse, UR11, R11 ;  /* 0x0000000b040b7c24 */ /* 0x040fe2000f8e020b */
[----:B------:R-:W-:Y:S01]  /*1960*/  LOP3.LUT R238, R211, 0xc0, RZ, 0xfc, !PT ;  /* 0x000000c0d3ee7812 */ /* 0x000fe200078efcff */
[----:B------:R-:W-:Y:S02]  /*1970*/  IMAD R233, R233, UR6, RZ ;  /* 0x00000006e9e97c24 */ /* 0x000fe4000f8e02ff */
[----:B------:R-:W-:-:S02]  /*1980*/  IMAD R15, R4, UR9, R15 ;  /* 0x00000009040f7c24 */ /* 0x000fc4000f8e020f */
[C---:B------:R-:W-:Y:S01]  /*1990*/  IMAD R235, R2.reuse, UR5, R235 ;  /* 0x0000000502eb7c24 */ /* 0x040fe2000f8e02eb */
[----:B------:R-:W-:Y:S01]  /*19a0*/  UMOV UR5, 0x400 ;  /* 0x0000040000057882 */ /* 0x000fe20000000000 */
[C---:B------:R-:W-:Y:S01]  /*19b0*/  IMAD.WIDE.U32 R10, R2.reuse, UR4, R10 ;  /* 0x00000004020a7c25 */ /* 0x040fe2000f8e000a */
[----:B------:R-:W-:Y:S02]  /*19c0*/  UIADD3 UR4, UPT, UPT, UR21, -0x1, URZ ;  /* 0xffffffff15047890 */ /* 0x000fe4000fffe0ff */
[----:B---3--:R-:W-:Y:S01]  /*19d0*/  ULEA UR5, UR33, UR5, 0x18 ;  /* 0x0000000521057291 */ /* 0x008fe2000f8ec0ff */
[----:B------:R-:W-:Y:S01]  /*19e0*/  IMAD R233, R2, UR7, R233 ;  /* 0x0000000702e97c24 */ /* 0x000fe2000f8e02e9 */
[----:B-----5:R-:W-:Y:S01]  /*19f0*/  LEA R236, P1, R10, UR16, 0x1 ;  /* 0x000000100aec7c11 */ /* 0x020fe2000f8208ff */
[----:B------:R-:W-:-:S03]  /*1a00*/  IMAD.WIDE.U32 R2, R2, UR6, R14 ;  /* 0x0000000602027c25 */ /* 0x000fc6000f8e000e */
[----:B------:R-:W-:Y:S01]  /*1a10*/  LEA R237, R237, UR5, 0x1 ;  /* 0x00000005eded7c11 */ /* 0x000fe2000f8e08ff */
[----:B------:R-:W-:Y:S01]  /*1a20*/  IMAD.X R13, RZ, RZ, UR31, P0 ;  /* 0x0000001fff0d7e24 */ /* 0x000fe200080e06ff */
[----:B----4-:R-:W-:Y:S01]  /*1a30*/  LEA R234, P0, R2, UR14, 0x1 ;  /* 0x0000000e02ea7c11 */ /* 0x010fe2000f8008ff */
[----:B------:R-:W-:Y:S01]  /*1a40*/  UIADD3 UR14, UPT, UPT, -UR27, UR20, URZ ;  /* 0x000000141b0e7290 */ /* 0x000fe2000fffe1ff */
[----:B--2---:R-:W-:Y:S02]  /*1a50*/  IMAD.U32 R8, RZ, RZ, UR12 ;  /* 0x0000000cff087e24 */ /* 0x004fe4000f8e00ff */
[----:B------:R-:W-:Y:S01]  /*1a60*/  IMAD.IADD R233, R3, 0x1, R233 ;  /* 0x0000000103e97824 */ /* 0x000fe200078e02e9 */
[----:B------:R-:W-:Y:S01]  /*1a70*/  LEA R3, P2, R7, R4, 0x6 ;  /* 0x0000000407037211 */ /* 0x000fe200078430ff */
[----:B------:R-:W-:Y:S01]  /*1a80*/  IMAD.IADD R235, R11, 0x1, R235 ;  /* 0x000000010beb7824 */ /* 0x000fe200078e02eb */
[----:B------:R-:W-:Y:S01]  /*1a90*/  ISETP.GE.AND P3, PT, R4, UR14, PT ;  /* 0x0000000e04007c0c */ /* 0x000fe2000bf66270 */
[----:B------:R-:W-:Y:S01]  /*1aa0*/  IMAD.WIDE.U32 R8, R8, UR26, R12 ;  /* 0x0000001a08087c25 */ /* 0x000fe2000f8e000c */
[----:B------:R-:W-:Y:S01]  /*1ab0*/  LEA.HI.X R233, R2, UR15, R233, 0x1, P0 ;  /* 0x0000000f02e97c11 */ /* 0x000fe200080f0ce9 */
[----:B------:R-:W-:Y:S01]  /*1ac0*/  UIMAD UR15, UR4, -0x40, UR30 ;  /* 0xffffffc0040f78a4 */ /* 0x000fe2000f8e021e */
[----:B------:R-:W-:Y:S01]  /*1ad0*/  LEA.HI.X R235, R10, UR17, R235, 0x1, P1 ;  /* 0x000000110aeb7c11 */ /* 0x000fe200088f0ceb */
[----:B------:R-:W-:Y:S01]  /*1ae0*/  IMAD.U32 R13, RZ, RZ, UR13 ;  /* 0x0000000dff0d7e24 */ /* 0x000fe2000f8e00ff */
[----:B------:R-:W-:-:S02]  /*1af0*/  ISETP.GE.AND P0, PT, R6, UR14, PT ;  /* 0x0000000e06007c0c */ /* 0x000fc4000bf06270 */
[----:B------:R-:W-:Y:S01]  /*1b00*/  ISETP.GE.AND P1, PT, R5, UR14, PT ;  /* 0x0000000e05007c0c */ /* 0x000fe2000bf26270 */
[----:B------:R-:W-:Y:S01]  /*1b10*/  IMAD R13, R13, UR26, R9 ;  /* 0x0000001a0d0d7c24 */ /* 0x000fe2000f8e0209 */
[----:B------:R-:W-:-:S03]  /*1b20*/  LEA.HI.X R2, R7, RZ, RZ, 0x6, P2 ;  /* 0x000000ff07027211 */ /* 0x000fc600010f34ff */
        /* <DEDUP_REMOVED lines=35> */
.L_x_283:
[----:B------:R-:W-:Y:S05]  /*1d60*/  BSYNC.RECONVERGENT B0 ;  /* 0x0000000000007941 */ /* 0x000fea0003800200 */
.L_x_282:
[----:B------:R-:W-:Y:S01]  /*1d70*/  USHF.L.U64.HI UR16, UR10, 0x6, UR11 ;  /* 0x000000060a107899 */ /* 0x000fe2000801020b */
[----:B------:R-:W-:Y:S01]  /*1d80*/  BSSY.RECONVERGENT B0, `(.L_x_284) ;  /* 0x0000029000007945 */ /* 0x000fe20003800200 */
[C---:B------:R-:W-:Y:S02]  /*1d90*/  ISETP.GE.AND P6, PT, R4.reuse, UR15, PT ;  /* 0x0000000f04007c0c */ /* 0x040fe4000bfc6270 */
[----:B------:R-:W-:Y:S01]  /*1da0*/  IADD3 R4, PT, PT, R4, 0x30, RZ ;  /* 0x0000003004047810 */ /* 0x000fe20007ffe0ff */
[----:B------:R-:W-:Y:S05]  /*1db0*/  @P0 BRA `(.L_x_285) ;  /* 0x0000000000940947 */ /* 0x000fea0003800000 */
        /* <DEDUP_REMOVED lines=37> */
.L_x_285:
[----:B------:R-:W-:Y:S05]  /*2010*/  BSYNC.RECONVERGENT B0 ;  /* 0x0000000000007941 */ /* 0x000fea0003800200 */
.L_x_284:
[----:B------:R-:W-:Y:S01]  /*2020*/  USHF.L.U32 UR17, UR10, 0x6, URZ ;  /* 0x000000060a117899 */ /* 0x000fe200080006ff */
[----:B------:R-:W-:Y:S01]  /*2030*/  BSSY.RECONVERGENT B0, `(.L_x_286) ;  /* 0x0000028000007945 */ /* 0x000fe20003800200 */
[----:B------:R-:W-:-:S03]  /*2040*/  ISETP.GE.AND P0, PT, R4, UR14, PT ;  /* 0x0000000e04007c0c */ /* 0x000fc6000bf06270 */
        /* <DEDUP_REMOVED lines=38> */
.L_x_287:
[----:B------:R-:W-:Y:S05]  /*22b0*/  BSYNC.RECONVERGENT B0 ;  /* 0x0000000000007941 */ /* 0x000fea0003800200 */
.L_x_286:
[----:B------:R-:W-:Y:S01]  /*22c0*/  UIMAD.WIDE.U32 UR34, UR17, UR4, URZ ;  /* 0x00000004112272a5 */ /* 0x000fe2000f8e00ff */
[----:B------:R-:W-:Y:S01]  /*22d0*/  BSSY.RECONVERGENT B0, `(.L_x_288) ;  /* 0x0000027000007945 */ /* 0x000fe20003800200 */
[----:B------:R-:W-:-:S03]  /*22e0*/  ISETP.GE.AND P1, PT, R6, UR15, PT ;  /* 0x0000000f06007c0c */ /* 0x000fc6000bf26270 */
[----:B------:R-:W-:Y:S10]  /*22f0*/  @P0 BRA `(.L_x_289) ;  /* 0x0000000000900947 */ /* 0x000ff40003800000 */
        /* <DEDUP_REMOVED lines=36> */
.L_x_289:
[----:B------:R-:W-:Y:S05]  /*2540*/  BSYNC.RECONVERGENT B0 ;  /* 0x0000000000007941 */ /* 0x000fea0003800200 */
.L_x_288:
        /* <DEDUP_REMOVED lines=34> */
.L_x_291:
[----:B------:R-:W-:Y:S05]  /*2770*/  BSYNC.RECONVERGENT B0 ;  /* 0x0000000000007941 */ /* 0x000fea0003800200 */
.L_x_290:
        /* <DEDUP_REMOVED lines=36> */
.L_x_293:
[----:B------:R-:W-:Y:S05]  /*29c0*/  BSYNC.RECONVERGENT B0 ;  /* 0x0000000000007941 */ /* 0x000fea0003800200 */
.L_x_292:
        /* <DEDUP_REMOVED lines=36> */
.L_x_295:
[----:B------:R-:W-:Y:S05]  /*2c10*/  BSYNC.RECONVERGENT B0 ;  /* 0x0000000000007941 */ /* 0x000fea0003800200 */
.L_x_294:
        /* <DEDUP_REMOVED lines=37> */
.L_x_297:
[----:B------:R-:W-:Y:S05]  /*2e70*/  BSYNC.RECONVERGENT B0 ;  /* 0x0000000000007941 */ /* 0x000fea0003800200 */
.L_x_296:
[----:B------:R-:W5:Y:S01]  /*2e80*/  LDCU.64 UR12, c[0x0][0x538] ;  /* 0x0000a700ff0c77ac */ /* 0x000f620008000a00 */
[----:B------:R-:W0:Y:S01]  /*2e90*/  LDGDEPBAR ;  /* 0x00000000000079af */ /* 0x000e220000000000 */
[----:B-----5:R-:W-:-:S04]  /*2ea0*/  UISETP.NE.U32.AND UP1, UPT, UR12, URZ, UPT ;  /* 0x000000ff0c00728c */ /* 0x020fc8000bf25070 */
[----:B------:R-:W-:Y:S01]  /*2eb0*/  UISETP.NE.AND.EX UP1, UPT, UR13, URZ, UPT, UP1 ;  /* 0x000000ff0d00728c */ /* 0x000fe2000bf25310 */
[----:B------:R-:W-:Y:S01]  /*2ec0*/  IMAD.SHL.U32 R213, R212, 0x20, RZ ;  /* 0x00000020d4d57824 */ /* 0x000fe200078e00ff */
[----:B------:R-:W-:Y:S01]  /*2ed0*/  SHF.R.U32.HI R215, RZ, 0x1, R212 ;  /* 0x00000001ffd77819 */ /* 0x000fe200000116d4 */
        /* <DEDUP_REMOVED lines=11> */
[----:B------:R-:W-:-:S06]  /*2f90*/  IMAD.U32 R3, RZ, RZ, UR13 ;  /* 0x0000000dff037e24 */ /* 0x000fcc000f8e00ff */
[----:B------:R4:W2:Y:S01]  /*2fa0*/  @P0 LDG.E R3, desc[UR28][R2.64] ;  /* 0x0000001c02030981 */ /* 0x0008a2000c1e1900 */
[----:B-----5:R-:W2:Y:S01]  /*2fb0*/  @P0 MUFU.RCP R0, UR6 ;  /* 0x0000000600000d08 */ /* 0x020ea20008001000 */
[----:B------:R-:W-:Y:S01]  /*2fc0*/  USHF.L.U32 UR34, UR8, 0x6, URZ ;  /* 0x0000000608227899 */ /* 0x000fe200080006ff */
[----:B------:R-:W-:Y:S01]  /*2fd0*/  LOP3.LUT R213, R213, 0x7c00, RZ, 0xc0, !PT ;  /* 0x00007c00d5d57812 */ /* 0x000fe200078ec0ff */
[----:B------:R-:W-:Y:S01]  /*2fe0*/  USHF.L.U64.HI UR13, UR8, 0x6, UR9 ;  /* 0x00000006080d7899 */ /* 0x000fe20008010209 */
[----:B------:R-:W-:Y:S01]  /*2ff0*/  BSSY.RECONVERGENT B0, `(.L_x_298) ;  /* 0x0000033000007945 */ /* 0x000fe20003800200 */
[----:B------:R-:W-:Y:S02]  /*3000*/  UIMAD.WIDE.U32 UR34, UR34, UR4, URZ ;  /* 0x00000004222272a5 */ /* 0x000fe4000f8e00ff */
[----:B------:R-:W-:Y:S01]  /*3010*/  UIMAD UR13, UR13, UR4, URZ ;  /* 0x000000040d0d72a4 */ /* 0x000fe2000f8e02ff */
[----:B------:R-:W-:-:S03]  /*3020*/  UMOV UR6, URZ ;  /* 0x000000ff00067c82 */ /* 0x000fc60008000000 */
[----:B------:R-:W-:Y:S01]  /*3030*/  UIADD3 UR13, UPT, UPT, UR35, UR13, URZ ;  /* 0x0000000d230d7290 */ /* 0x000fe2000fffe0ff */
[----:B----4-:R-:W-:Y:S01]  /*3040*/  LOP3.LUT R2, R215, 0x8, RZ, 0xc0, !PT ;  /* 0x00000008d7027812 */ /* 0x010fe200078ec0ff */
[----:B------:R-:W-:Y:S01]  /*3050*/  BAR.SYNC.DEFER_BLOCKING 0x0 ;  /* 0x0000000000007b1d */ /* 0x000fe20000010000 */
[----:B--2---:R-:W-:Y:S01]  /*3060*/  @P0 FMUL.FTZ R0, R3, R0 ;  /* 0x0000000003000220 */ /* 0x004fe20000410000 */
[----:B------:R-:W-:-:S04]  /*3070*/  LOP3.LUT R3, R215, 0x1f0, RZ, 0xc0, !PT ;  /* 0x000001f0d7037812 */ /* 0x000fc800078ec0ff */
[----:B------:R-:W-:Y:S01]  /*3080*/  @P0 R2UR UR7, R0 ;  /* 0x00000000000702ca */ /* 0x000fe200000e0000 */
[----:B------:R-:W-:-:S05]  /*3090*/  IMAD.SHL.U32 R0, R212, 0x40, RZ ;  /* 0x00000040d4007824 */ /* 0x000fca00078e00ff */
[--C-:B------:R-:W-:Y:S02]  /*30a0*/  LOP3.LUT R7, R211, 0x1c0, R0.reuse, 0xf8, !PT ;  /* 0x000001c0d3077812 */ /* 0x100fe400078ef800 */
[----:B------:R-:W-:Y:S02]  /*30b0*/  LOP3.LUT R166, R213, 0x200, R0, 0xf8, !PT ;  /* 0x00000200d5a67812 */ /* 0x000fe400078ef800 */
[----:B------:R-:W-:-:S03]  /*30c0*/  LOP3.LUT R167, R7, R2, RZ, 0x3c, !PT ;  /* 0x0000000207a77212 */ /* 0x000fc600078e3cff */
[----:B------:R-:W-:Y:S01]  /*30d0*/  @UP1 UMOV UR6, UR7 ;  /* 0x0000000700061c82 */ /* 0x000fe20008000000 */
[----:B------:R-:W-:Y:S05]  /*30e0*/  @P6 BRA `(.L_x_299) ;  /* 0x00000000007c6947 */ /* 0x000fea0003800000 */
[----:B------:R-:W2:Y:S01]  /*30f0*/  LDCU UR7, c[0x0][0x440] ;  /* 0x00008800ff0777ac */ /* 0x000ea20008000800 */
[----:B------:R-:W-:Y:S02]  /*3100*/  IMAD.U32 R8, RZ, RZ, UR34 ;  /* 0x00000022ff087e24 */ /* 0x000fe4000f8e00ff */
[----:B------:R-:W-:Y:S02]  /*3110*/  IMAD.U32 R2, RZ, RZ, UR13 ;  /* 0x0000000dff027e24 */ /* 0x000fe4000f8e00ff */
[----:B------:R-:W-:Y:S01]  /*3120*/  IMAD.U32 R9, RZ, RZ, UR35 ;  /* 0x00000023ff097e24 */ /* 0x000fe2000f8e00ff */
[----:B------:R-:W-:-:S04]  /*3130*/  LEA R10, P4, R8, R234, 0x1 ;  /* 0x000000ea080a7211 */ /* 0x000fc800078808ff */
[----:B------:R-:W-:Y:S02]  /*3140*/  LEA.HI.X R11, R8, R233, R2, 0x1, P4 ;  /* 0x000000e9080b7211 */ /* 0x000fe400020f0c02 */
[----:B--2---:R-:W-:Y:S02]  /*3150*/  ISETP.GE.AND P3, PT, R211, UR7, PT ;  /* 0x00000007d3007c0c */ /* 0x004fe4000bf66270 */
        /* <DEDUP_REMOVED lines=24> */
.L_x_299:
[----:B------:R4:W-:Y:S04]  /*32e0*/  STS.128 [R237+0x10000], RZ ;  /* 0x010000ffed007388 */ /* 0x0009e80000000c00 */
[----:B------:R4:W-:Y:S04]  /*32f0*/  STS.128 [R237+0x12000], RZ ;  /* 0x012000ffed007388 */ /* 0x0009e80000000c00 */
[----:B------:R4:W-:Y:S04]  /*3300*/  STS.128 [R237+0x14000], RZ ;  /* 0x014000ffed007388 */ /* 0x0009e80000000c00 */
[----:B------:R4:W-:Y:S02]  /*3310*/  STS.128 [R237+0x16000], RZ ;  /* 0x016000ffed007388 */ /* 0x0009e40000000c00 */
.L_x_300:
[----:B------:R-:W-:Y:S05]  /*3320*/  BSYNC.RECONVERGENT B0 ;  /* 0x0000000000007941 */ /* 0x000fea0003800200 */
.L_x_298:
        /* <DEDUP_REMOVED lines=46> */
.L_x_302:
[----:B------:R-:W-:Y:S05]  /*3610*/  BSYNC.RECONVERGENT B0 ;  /* 0x0000000000007941 */ /* 0x000fea0003800200 */
.L_x_301:
        /* <DEDUP_REMOVED lines=11> */
[----:B-1----:R-:W-:Y:S01]  /*36d0*/  IMAD.U32 R5, RZ, RZ, UR25 ;  /* 0x00000019ff057e24 */ /* 0x002fe2000f8e00ff */
        /* <DEDUP_REMOVED lines=27> */
.L_x_304:
[----:B------:R-:W-:Y:S05]  /*3890*/  BSYNC.RECONVERGENT B0 ;  /* 0x0000000000007941 */ /* 0x000fea0003800200 */
.L_x_303:
        /* <DEDUP_REMOVED lines=41> */
.L_x_306:
[----:B------:R-:W-:Y:S05]  /*3b30*/  BSYNC.RECONVERGENT B0 ;  /* 0x0000000000007941 */ /* 0x000fea0003800200 */
.L_x_305:
[----:B------:R-:W-:Y:S01]  /*3b40*/  LDSM.16.M88.4 R40, [R92] ;  /* 0x000000005c28783b */ /* 0x000fe20000000200 */
[----:B------:R-:W-:Y:S01]  /*3b50*/  IMAD.MOV.U32 R85, RZ, RZ, 0x20 ;  /* 0x00000020ff557424 */ /* 0x000fe200078e00ff */
[C---:B------:R-:W-:Y:S01]  /*3b60*/  LOP3.LUT P0, R2, R212.reuse, 0x2, RZ, 0xc0, !PT ;  /* 0x00000002d4027812 */ /* 0x040fe2000780c0ff */
[----:B------:R-:W-:Y:S01]  /*3b70*/  VIADD R209, R91, UR5 ;  /* 0x000000055bd17c36 */ /* 0x000fe20008000000 */
[----:B-1-3--:R-:W1:Y:S01]  /*3b80*/  LDSM.16.M88.4 R12, [R91+UR5+0x8000] ;  /* 0x008000055b0c783b */ /* 0x00ae620008000200 */
[----:B------:R-:W-:Y:S01]  /*3b90*/  LOP3.LUT R8, R212, 0x4, RZ, 0xc0, !PT ;  /* 0x00000004d4087812 */ /* 0x000fe200078ec0ff */
[----:B------:R-:W-:Y:S01]  /*3ba0*/  IMAD.MOV.U32 R165, RZ, RZ, 0x40 ;  /* 0x00000040ffa57424 */ /* 0x000fe200078e00ff */
[----:B------:R-:W-:Y:S01]  /*3bb0*/  SEL R85, R85, 0xffffffe0, !P0 ;  /* 0xffffffe055557807 */ /* 0x000fe20004000000 */
[----:B------:R-:W3:Y:S01]  /*3bc0*/  LDSM.16.M88.4 R56, [R91+UR5+0x8800] ;  /* 0x008800055b38783b */ /* 0x000ee20008000200 */
[----:B------:R-:W-:Y:S01]  /*3bd0*/  ISETP.NE.AND P4, PT, R8, RZ, PT ;  /* 0x000000ff0800720c */ /* 0x000fe20003f85270 */
[----:B------:R-:W-:Y:S01]  /*3be0*/  IMAD.SHL.U32 R196, R212, 0x2, RZ ;  /* 0x00000002d4c47824 */ /* 0x000fe200078e00ff */
[----:B------:R-:W-:Y:S01]  /*3bf0*/  UIADD3 UR23, UPT, UPT, UR30, UR23, -UR20 ;  /* 0x000000171e177290 */ /* 0x000fe2000fffe814 */
[----:B------:R-:W5:Y:S01]  /*3c00*/  LDSM.16.M88.4 R48, [R91+UR5+0x9000] ;  /* 0x009000055b30783b */ /* 0x000f620008000200 */
[--C-:B------:R-:W-:Y:S01]  /*3c10*/  IMAD.IADD R89, R92, 0x1, R85.reuse ;  /* 0x000000015c597824 */ /* 0x100fe200078e0255 */
[----:B------:R-:W-:Y:S01]  /*3c20*/  SEL R165, R165, 0xffffffc0, !P4 ;  /* 0xffffffc0a5a57807 */ /* 0x000fe20006000000 */
[----:B------:R-:W-:Y:S01]  /*3c30*/  IMAD.IADD R87, R209, 0x1, R85 ;  /* 0x00000001d1577824 */ /* 0x000fe200078e0255 */
[----:B------:R-:W4:Y:S01]  /*3c40*/  LDSM.16.M88.4 R4, [R91+UR5+0x9800] ;  /* 0x009800055b04783b */ /* 0x000f220008000200 */
[----:B------:R-:W-:Y:S01]  /*3c50*/  LOP3.LUT R198, R196, 0x6, RZ, 0xc0, !PT ;  /* 0x00000006c4c67812 */ /* 0x000fe200078ec0ff */
[----:B------:R-:W-:Y:S01]  /*3c60*/  IMAD.U32 R230, RZ, RZ, UR30 ;  /* 0x0000001effe67e24 */ /* 0x000fe2000f8e00ff */
[----:B------:R-:W-:Y:S01]  /*3c70*/  UISETP.GT.U32.AND UP0, UPT, UR4, UR18, UPT ;  /* 0x000000120400728c */ /* 0x000fe2000bf04070 */
[----:B------:R-:W-:Y:S01]  /*3c80*/  LDSM.16.M88.4 R24, [R89] ;  /* 0x000000005918783b */ /* 0x000fe20000000200 */
[----:B------:R-:W-:-:S02]  /*3c90*/  IMAD.IADD R90, R92, 0x1, R165 ;  /* 0x000000015c5a7824 */ /* 0x000fc400078e02a5 */
[----:B------:R-:W-:Y:S01]  /*3ca0*/  IMAD.IADD R86, R209, 0x1, R165 ;  /* 0x00000001d1567824 */ /* 0x000fe200078e02a5 */
[----:B------:R-:W4:Y:S01]  /*3cb0*/  LDSM.16.M88.4 R28, [R87+0x8000] ;  /* 0x00800000571c783b */ /* 0x000f220000000200 */
[C---:B------:R-:W-:Y:S02]  /*3cc0*/  IMAD.IADD R88, R85.reuse, 0x1, R90 ;  /* 0x0000000155587824 */ /* 0x040fe400078e025a */
[----:B------:R-:W-:Y:S01]  /*3cd0*/  IMAD.IADD R84, R85, 0x1, R86 ;  /* 0x0000000155547824 */ /* 0x000fe200078e0256 */
[----:B------:R-:W4:Y:S04]  /*3ce0*/  LDSM.16.M88.4 R20, [R87+0x8800] ;  /* 0x008800005714783b */ /* 0x000f280000000200 */
[----:B------:R-:W4:Y:S04]  /*3cf0*/  LDSM.16.M88.4 R64, [R87+0x9000] ;  /* 0x009000005740783b */ /* 0x000f280000000200 */
[----:B------:R-:W4:Y:S04]  /*3d00*/  LDSM.16.M88.4 R36, [R87+0x9800] ;  /* 0x009800005724783b */ /* 0x000f280000000200 */
[----:B--2---:R-:W-:Y:S01]  /*3d10*/  LDSM.16.M88.4 R8, [R90] ;  /* 0x000000005a08783b */ /* 0x004fe20000000200 */
[C---:B-1----:R-:W-:Y:S03]  /*3d20*/  HMMA.16816.F32.BF16 R16, R40.reuse, R12, RZ ;  /* 0x0000000c2810723c */ /* 0x042fe600000418ff */
[----:B------:R-:W-:Y:S04]  /*3d30*/  LDSM.16.M88.4 R32, [R86+0x8800] ;  /* 0x008800005620783b */ /* 0x000fe80000000200 */
[----:B------:R-:W-:Y:S01]  /*3d40*/  LDSM.16.M88.4 R76, [R89+0x2000] ;  /* 0x00200000594c783b */ /* 0x000fe20000000200 */
[C---:B---3--:R-:W-:Y:S03]  /*3d50*/  HMMA.16816.F32.BF16 R60, R40.reuse, R56, RZ ;  /* 0x00000038283c723c */ /* 0x048fe600000418ff */
[----:B------:R-:W-:Y:S04]  /*3d60*/  LDSM.16.M88.4 R80, [R87+0xb800] ;  /* 0x00b800005750783b */ /* 0x000fe80000000200 */
[----:B------:R-:W-:Y:S01]  /*3d70*/  LDSM.16.M88.4 R68, [R86+0xa000] ;  /* 0x00a000005644783b */ /* 0x000fe20000000200 */
[C---:B-----5:R-:W-:Y:S03]  /*3d80*/  HMMA.16816.F32.BF16 R52, R40.reuse, R48, RZ ;  /* 0x000000302834723c */ /* 0x060fe600000418ff */
[----:B------:R-:W-:Y:S04]  /*3d90*/  LDSM.16.M88.4 R72, [R86+0xb800] ;  /* 0x00b800005648783b */ /* 0x000fe80000000200 */
[----:B------:R-:W0:Y:S01]  /*3da0*/  LDGDEPBAR ;  /* 0x00000000000079af */ /* 0x000e220000000000 */
[C---:B------:R-:W-:Y:S08]  /*3db0*/  HMMA.16816.F32.BF16 R12, R40.reuse, R14, RZ ;  /* 0x0000000e280c723c */ /* 0x040ff000000418ff */
[C---:B------:R-:W-:Y:S08]  /*3dc0*/  HMMA.16816.F32.BF16 R56, R40.reuse, R58, RZ ;  /* 0x0000003a2838723c */ /* 0x040ff000000418ff */
[C---:B------:R-:W-:Y:S08]  /*3dd0*/  HMMA.16816.F32.BF16 R48, R40.reuse, R50, RZ ;  /* 0x000000322830723c */ /* 0x040ff000000418ff */
[C---:B----4-:R-:W-:Y:S08]  /*3de0*/  HMMA.16816.F32.BF16 R44, R40.reuse, R4, RZ ;  /* 0x00000004282c723c */ /* 0x050ff000000418ff */
[----:B------:R-:W-:Y:S01]  /*3df0*/  HMMA.16816.F32.BF16 R40, R40, R6, RZ ;  /* 0x000000062828723c */ /* 0x000fe200000418ff */
[----:B------:R-:W1:Y:S07]  /*3e00*/  LDSM.16.M88.4 R4, [R86+0x8000] ;  /* 0x008000005604783b */ /* 0x000e6e0000000200 */
[C---:B------:R-:W-:Y:S08]  /*3e10*/  HMMA.16816.F32.BF16 R16, R24.reuse, R28, R16 ;  /* 0x0000001c1810723c */ /* 0x040ff00000041810 */
[C---:B------:R-:W-:Y:S01]  /*3e20*/  HMMA.16816.F32.BF16 R12, R24.reuse, R30, R12 ;  /* 0x0000001e180c723c */ /* 0x040fe2000004180c */
[----:B------:R-:W2:Y:S07]  /*3e30*/  LDSM.16.M88.4 R28, [R86+0x9000] ;  /* 0x00900000561c783b */ /* 0x000eae0000000200 */
        /* <DEDUP_REMOVED lines=8> */
[----:B------:R-:W-:Y:S04]  /*3ec0*/  LDSM.16.M88.4 R24, [R88] ;  /* 0x000000005818783b */ /* 0x000fe80000000200 */
        /* <DEDUP_REMOVED lines=13> */
[----:B------:R-:W3:Y:S03]  /*3fa0*/  LDSM.16.M88.4 R20, [R91+UR5+0xa000] ;  /* 0x00a000055b14783b */ /* 0x000ee60008000200 */
[C---:B-1----:R-:W-:Y:S08]  /*3fb0*/  HMMA.16816.F32.BF16 R16, R24.reuse, R4, R16 ;  /* 0x000000041810723c */ /* 0x042ff00000041810 */
[C---:B------:R-:W-:Y:S01]  /*3fc0*/  HMMA.16816.F32.BF16 R12, R24.reuse, R6, R12 ;  /* 0x00000006180c723c */ /* 0x040fe2000004180c */
[----:B------:R-:W1:Y:S07]  /*3fd0*/  LDSM.16.M88.4 R4, [R91+UR5+0xa800] ;  /* 0x00a800055b04783b */ /* 0x000e6e0008000200 */
[C---:B----4-:R-:W-:Y:S08]  /*3fe0*/  HMMA.16816.F32.BF16 R52, R24.reuse, R32, R52 ;  /* 0x000000201834723c */ /* 0x050ff00000041834 */
[C---:B------:R-:W-:Y:S01]  /*3ff0*/  HMMA.16816.F32.BF16 R48, R24.reuse, R34, R48 ;  /* 0x000000221830723c */ /* 0x040fe20000041830 */
[----:B------:R-:W4:Y:S07]  /*4000*/  LDSM.16.M88.4 R32, [R91+UR5+0xb000] ;  /* 0x00b000055b20783b */ /* 0x000f2e0008000200 */
[C---:B--2---:R-:W-:Y:S08]  /*4010*/  HMMA.16816.F32.BF16 R44, R24.reuse, R28, R44 ;  /* 0x0000001c182c723c */ /* 0x044ff0000004182c */
[C---:B------:R-:W-:Y:S01]  /*4020*/  HMMA.16816.F32.BF16 R40, R24.reuse, R30, R40 ;  /* 0x0000001e1828723c */ /* 0x040fe20000041828 */
[----:B------:R-:W2:Y:S07]  /*4030*/  LDSM.16.M88.4 R28, [R91+UR5+0xb800] ;  /* 0x00b800055b1c783b */ /* 0x000eae0008000200 */
        /* <DEDUP_REMOVED lines=12> */
[----:B------:R-:W4:Y:S07]  /*4100*/  LDSM.16.M88.4 R32, [R86+0xa800] ;  /* 0x00a800005620783b */ /* 0x000f2e0000000200 */
[C---:B--2---:R-:W-:Y:S08]  /*4110*/  HMMA.16816.F32.BF16 R44, R8.reuse, R28, R44 ;  /* 0x0000001c082c723c */ /* 0x044ff0000004182c */
[----:B------:R-:W-:Y:S01]  /*4120*/  HMMA.16816.F32.BF16 R40, R8, R30, R40 ;  /* 0x0000001e0828723c */ /* 0x000fe20000041828 */
[----:B------:R-:W2:Y:S04]  /*4130*/  LDSM.16.M88.4 R8, [R86+0xb000] ;  /* 0x00b000005608783b */ /* 0x000ea80000000200 */
[----:B------:R-:W-:Y:S03]  /*4140*/  LDSM.16.M88.4 R28, [R84+0xa800] ;  /* 0x00a80000541c783b */ /* 0x000fe60000000200 */
[C---:B---3--:R-:W-:Y:S08]  /*4150*/  HMMA.16816.F32.BF16 R60, R76.reuse, R20, R60 ;  /* 0x000000144c3c723c */ /* 0x048ff0000004183c */
[C---:B------:R-:W-:Y:S01]  /*4160*/  HMMA.16816.F32.BF16 R56, R76.reuse, R22, R56 ;  /* 0x000000164c38723c */ /* 0x040fe20000041838 */
[----:B------:R-:W3:Y:S07]  /*4170*/  LDSM.16.M88.4 R20, [R88+0x2000] ;  /* 0x002000005814783b */ /* 0x000eee0000000200 */
        /* <DEDUP_REMOVED lines=8> */
[----:B------:R-:W-:Y:S04]  /*4200*/  LDSM.16.M88.4 R76, [R90+0x4000] ;  /* 0x004000005a4c783b */ /* 0x000fe80000000200 */
[----:B------:R-:W-:Y:S03]  /*4210*/  LDSM.16.M88.4 R80, [R86+0xc000] ;  /* 0x00c000005650783b */ /* 0x000fe60000000200 */
[C---:B----4-:R-:W-:Y:S08]  /*4220*/  HMMA.16816.F32.BF16 R60, R64.reuse, R32, R60 ;  /* 0x00000020403c723c */ /* 0x050ff0000004183c */
[C---:B------:R-:W-:Y:S01]  /*4230*/  HMMA.16816.F32.BF16 R56, R64.reuse, R34, R56 ;  /* 0x000000224038723c */ /* 0x040fe20000041838 */
[----:B------:R-:W-:Y:S07]  /*4240*/  LDSM.16.M88.4 R32, [R92+0x4000] ;  /* 0x004000005c20783b */ /* 0x000fee0000000200 */
[C---:B--2---:R-:W-:Y:S08]  /*4250*/  HMMA.16816.F32.BF16 R52, R64.reuse, R8, R52 ;  /* 0x000000084034723c */ /* 0x044ff00000041834 */
[C---:B------:R-:W-:Y:S01]  /*4260*/  HMMA.16816.F32.BF16 R48, R64.reuse, R10, R48 ;  /* 0x0000000a4030723c */ /* 0x040fe20000041830 */
[----:B------:R-:W2:Y:S07]  /*4270*/  LDSM.16.M88.4 R8, [R91+UR5+0xc000] ;  /* 0x00c000055b08783b */ /* 0x000eae0008000200 */
[C---:B------:R-:W-:Y:S08]  /*4280*/  HMMA.16816.F32.BF16 R16, R64.reuse, R68, R16 ;  /* 0x000000444010723c */ /* 0x040ff00000041810 */
[C---:B------:R-:W-:Y:S01]  /*4290*/  HMMA.16816.F32.BF16 R12, R64.reuse, R70, R12 ;  /* 0x00000046400c723c */ /* 0x040fe2000004180c */
[----:B------:R-:W-:Y:S07]  /*42a0*/  LDSM.16.M88.4 R68, [R91+UR5+0xc800] ;  /* 0x00c800055b44783b */ /* 0x000fee0008000200 */
[C---:B------:R-:W-:Y:S08]  /*42b0*/  HMMA.16816.F32.BF16 R44, R64.reuse, R72, R44 ;  /* 0x00000048402c723c */ /* 0x040ff0000004182c */
[----:B------:R-:W-:Y:S01]  /*42c0*/  HMMA.16816.F32.BF16 R40, R64, R74, R40 ;  /* 0x0000004a4028723c */ /* 0x000fe20000041828 */
[----:B------:R-:W4:Y:S04]  /*42d0*/  LDSM.16.M88.4 R64, [R91+UR5+0xd000] ;  /* 0x00d000055b40783b */ /* 0x000f280008000200 */
[----:B------:R-:W-:Y:S03]  /*42e0*/  LDSM.16.M88.4 R72, [R86+0xc800] ;  /* 0x00c800005648783b */ /* 0x000fe60000000200 */
[C---:B---3--:R-:W-:Y:S08]  /*42f0*/  HMMA.16816.F32.BF16 R16, R20.reuse, R36, R16 ;  /* 0x000000241410723c */ /* 0x048ff00000041810 */
[C---:B------:R-:W-:Y:S01]  /*4300*/  HMMA.16816.F32.BF16 R12, R20.reuse, R38, R12 ;  /* 0x00000026140c723c */ /* 0x040fe2000004180c */
[----:B------:R-:W3:Y:S07]  /*4310*/  LDSM.16.M88.4 R36, [R91+UR5+0xd800] ;  /* 0x00d800055b24783b */ /* 0x000eee0008000200 */
[C---:B------:R-:W-:Y:S08]  /*4320*/  HMMA.16816.F32.BF16 R60, R20.reuse, R28, R60 ;  /* 0x0000001c143c723c */ /* 0x040ff0000004183c */
[C---:B------:R-:W-:Y:S01]  /*4330*/  HMMA.16816.F32.BF16 R56, R20.reuse, R30, R56 ;  /* 0x0000001e1438723c */ /* 0x040fe20000041838 */
[----:B------:R-:W-:Y:S07]  /*4340*/  LDSM.16.M88.4 R28, [R87+0xc000] ;  /* 0x00c00000571c783b */ /* 0x000fee0000000200 */
[C---:B-1----:R-:W-:Y:S08]  /*4350*/  HMMA.16816.F32.BF16 R52, R20.reuse, R4, R52 ;  /* 0x000000041434723c */ /* 0x042ff00000041834 */
[C---:B------:R-:W-:Y:S01]  /*4360*/  HMMA.16816.F32.BF16 R48, R20.reuse, R6, R48 ;  /* 0x000000061430723c */ /* 0x040fe20000041830 */
[----:B------:R-:W1:Y:S07]  /*4370*/  LDSM.16.M88.4 R4, [R89+0x4000] ;  /* 0x004000005904783b */ /* 0x000e6e0000000200 */
[C---:B-----5:R-:W-:Y:S08]  /*4380*/  HMMA.16816.F32.BF16 R44, R20.reuse, R24, R44 ;  /* 0x00000018142c723c */ /* 0x060ff0000004182c */
[----:B------:R-:W-:Y:S01]  /*4390*/  HMMA.16816.F32.BF16 R40, R20, R26, R40 ;  /* 0x0000001a1428723c */ /* 0x000fe20000041828 */
[----:B------:R-:W5:Y:S04]  /*43a0*/  LDSM.16.M88.4 R24, [R87+0xc800] ;  /* 0x00c800005718783b */ /* 0x000f680000000200 */
[----:B------:R-:W-:Y:S03]  /*43b0*/  LDSM.16.M88.4 R20, [R87+0xd000] ;  /* 0x00d000005714783b */ /* 0x000fe60000000200 */
        /* <DEDUP_REMOVED lines=16> */
[C---:B-----5:R-:W-:Y:S08]  /*44c0*/  HMMA.16816.F32.BF16 R60, R4.reuse, R24, R60 ;  /* 0x00000018043c723c */ /* 0x060ff0000004183c */
[C---:B------:R-:W-:Y:S01]  /*44d0*/  HMMA.16816.F32.BF16 R56, R4.reuse, R26, R56 ;  /* 0x0000001a0438723c */ /* 0x040fe20000041838 */
[----:B------:R-:W5:Y:S07]  /*44e0*/  LDSM.16.M88.4 R24, [R84+0xd000] ;  /* 0x00d000005418783b */ /* 0x000f6e0000000200 */
[C---:B--2---:R-:W-:Y:S08]  /*44f0*/  HMMA.16816.F32.BF16 R44, R4.reuse, R8, R44 ;  /* 0x00000008042c723c */ /* 0x044ff0000004182c */
[C---:B------:R-:W-:Y:S08]  /*4500*/  HMMA.16816.F32.BF16 R52, R4.reuse, R20, R52 ;  /* 0x000000140434723c */ /* 0x040ff00000041834 */
[C---:B------:R-:W-:Y:S01]  /*4510*/  HMMA.16816.F32.BF16 R48, R4.reuse, R22, R48 ;  /* 0x000000160430723c */ /* 0x040fe20000041830 */
[----:B------:R-:W2:Y:S07]  /*4520*/  LDSM.16.M88.4 R20, [R84+0xd800] ;  /* 0x00d800005414783b */ /* 0x000eae0000000200 */
[----:B------:R-:W-:Y:S01]  /*4530*/  HMMA.16816.F32.BF16 R40, R4, R10, R40 ;  /* 0x0000000a0428723c */ /* 0x000fe20000041828 */
[----:B------:R-:W-:Y:S04]  /*4540*/  LDSM.16.M88.4 R8, [R92+0x6000] ;  /* 0x006000005c08783b */ /* 0x000fe80000000200 */
[----:B------:R-:W2:Y:S03]  /*4550*/  LDSM.16.M88.4 R4, [R91+UR5+0xe000] ;  /* 0x00e000055b04783b */ /* 0x000ea60008000200 */
[C---:B------:R-:W-:Y:S08]  /*4560*/  HMMA.16816.F32.BF16 R16, R76.reuse, R80, R16 ;  /* 0x000000504c10723c */ /* 0x040ff00000041810 */
[C---:B------:R-:W-:Y:S08]  /*4570*/  HMMA.16816.F32.BF16 R12, R76.reuse, R82, R12 ;  /* 0x000000524c0c723c */ /* 0x040ff0000004180c */
[C---:B----4-:R-:W-:Y:S08]  /*4580*/  HMMA.16816.F32.BF16 R44, R76.reuse, R64, R44 ;  /* 0x000000404c2c723c */ /* 0x050ff0000004182c */
[C---:B------:R-:W-:Y:S08]  /*4590*/  HMMA.16816.F32.BF16 R60, R76.reuse, R72, R60 ;  /* 0x000000484c3c723c */ /* 0x040ff0000004183c */
[C---:B------:R-:W-:Y:S01]  /*45a0*/  HMMA.16816.F32.BF16 R56, R76.reuse, R74, R56 ;  /* 0x0000004a4c38723c */ /* 0x040fe20000041838 */
[----:B------:R-:W-:Y:S07]  /*45b0*/  LDSM.16.M88.4 R72, [R91+UR5+0xf000] ;  /* 0x00f000055b48783b */ /* 0x000fee0008000200 */
[C---:B------:R-:W-:Y:S08]  /*45c0*/  HMMA.16816.F32.BF16 R52, R76.reuse, R68, R52 ;  /* 0x000000444c34723c */ /* 0x040ff00000041834 */
[C---:B------:R-:W-:Y:S01]  /*45d0*/  HMMA.16816.F32.BF16 R48, R76.reuse, R70, R48 ;  /* 0x000000464c30723c */ /* 0x040fe20000041830 */
[----:B------:R-:W-:Y:S07]  /*45e0*/  LDSM.16.M88.4 R68, [R91+UR5+0xf800] ;  /* 0x00f800055b44783b */ /* 0x000fee0008000200 */
[----:B------:R-:W-:Y:S01]  /*45f0*/  HMMA.16816.F32.BF16 R64, R76, R66, R40 ;  /* 0x000000424c40723c */ /* 0x000fe20000041828 */
[----:B------:R-:W4:Y:S04]  /*4600*/  LDSM.16.M88.4 R40, [R91+UR5+0xe800] ;  /* 0x00e800055b28783b */ /* 0x000f280008000200 */
[----:B------:R-:W-:Y:S03]  /*4610*/  LDSM.16.M88.4 R76, [R84+0xe000] ;  /* 0x00e00000544c783b */ /* 0x000fe60000000200 */
[C---:B---3--:R-:W-:Y:S08]  /*4620*/  HMMA.16816.F32.BF16 R16, R36.reuse, R32, R16 ;  /* 0x000000202410723c */ /* 0x048ff00000041810 */
[C---:B------:R-:W-:Y:S01]  /*4630*/  HMMA.16816.F32.BF16 R12, R36.reuse, R34, R12 ;  /* 0x00000022240c723c */ /* 0x040fe2000004180c */
[----:B------:R-:W-:Y:S07]  /*4640*/  LDSM.16.M88.4 R32, [R87+0xf800] ;  /* 0x00f800005720783b */ /* 0x000fee0000000200 */
[C---:B-1----:R-:W-:Y:S08]  /*4650*/  HMMA.16816.F32.BF16 R60, R36.reuse, R28, R60 ;  /* 0x0000001c243c723c */ /* 0x042ff0000004183c */
[C---:B------:R-:W-:Y:S01]  /*4660*/  HMMA.16816.F32.BF16 R56, R36.reuse, R30, R56 ;  /* 0x0000001e2438723c */ /* 0x040fe20000041838 */
[----:B------:R-:W-:Y:S07]  /*4670*/  LDSM.16.M88.4 R28, [R87+0xe800] ;  /* 0x00e80000571c783b */ /* 0x000fee0000000200 */
[C---:B-----5:R-:W-:Y:S08]  /*4680*/  HMMA.16816.F32.BF16 R52, R36.reuse, R24, R52 ;  /* 0x000000182434723c */ /* 0x060ff00000041834 */
        /* <DEDUP_REMOVED lines=8> */
[----:B------:R-:W3:Y:S07]  /*4710*/  LDSM.16.M88.4 R4, [R87+0xf000] ;  /* 0x00f000005704783b */ /* 0x000eee0000000200 */
[C---:B----4-:R-:W-:Y:S08]  /*4720*/  HMMA.16816.F32.BF16 R60, R8.reuse, R40, R60 ;  /* 0x00000028083c723c */ /* 0x050ff0000004183c */
[C---:B------:R-:W-:Y:S01]  /*4730*/  HMMA.16816.F32.BF16 R56, R8.reuse, R42, R56 ;  /* 0x0000002a0838723c */ /* 0x040fe20000041838 */
[----:B------:R-:W-:Y:S07]  /*4740*/  LDSM.16.M88.4 R40, [R86+0xe000] ;  /* 0x00e000005628783b */ /* 0x000fee0000000200 */
[C---:B------:R-:W-:Y:S08]  /*4750*/  HMMA.16816.F32.BF16 R52, R8.reuse, R72, R52 ;  /* 0x000000480834723c */ /* 0x040ff00000041834 */
[C---:B------:R-:W-:Y:S01]  /*4760*/  HMMA.16816.F32.BF16 R48, R8.reuse, R74, R48 ;  /* 0x0000004a0830723c */ /* 0x040fe20000041830 */
[----:B------:R-:W4:Y:S07]  /*4770*/  LDSM.16.M88.4 R72, [R90+0x6000] ;  /* 0x006000005a48783b */ /* 0x000f2e0000000200 */
        /* <DEDUP_REMOVED lines=10> */
[C---:B---3--:R-:W-:Y:S01]  /*4820*/  HMMA.16816.F32.BF16 R80, R24.reuse, R4, R52 ;  /* 0x000000041850723c */ /* 0x048fe20000041834 */
[----:B------:R-:W-:Y:S07]  /*4830*/  LDSM.16.M88.4 R52, [R84+0xf000] ;  /* 0x00f000005434783b */ /* 0x000fee0000000200 */
[----:B------:R-:W-:Y:S01]  /*4840*/  HMMA.16816.F32.BF16 R48, R24, R6, R48 ;  /* 0x000000061830723c */ /* 0x000fe20000041830 */
[----:B------:R-:W3:Y:S01]  /*4850*/  LDSM.16.M88.4 R4, [R84+0xf800] ;  /* 0x00f800005404783b */ /* 0x000ee20000000200 */
[----:B------:R-:W-:-:S06]  /*4860*/  DEPBAR.LE SB0, 0x0 ;  /* 0x000080000000791a */ /* 0x000fcc0000000000 */
[----:B------:R-:W-:Y:S08]  /*4870*/  HMMA.16816.F32.BF16 R44, R24, R32, R44 ;  /* 0x00000020182c723c */ /* 0x000ff0000004182c */
[C---:B----4-:R-:W-:Y:S08]  /*4880*/  HMMA.16816.F32.BF16 R60, R72.reuse, R36, R60 ;  /* 0x00000024483c723c */ /* 0x050ff0000004183c */
[----:B-----5:R-:W-:Y:S01]  /*4890*/  HMMA.16816.F32.BF16 R80, R72, R8, R80 ;  /* 0x000000084850723c */ /* 0x020fe20000041850 */
[----:B------:R-:W-:Y:S01]  /*48a0*/  SHF.R.U32.HI R8, RZ, 0x2, R212 ;  /* 0x00000002ff087819 */ /* 0x000fe200000116d4 */
[----:B------:R-:W-:-:S03]  /*48b0*/  IMAD.U32 R9, RZ, RZ, UR4 ;  /* 0x00000004ff097e24 */ /* 0x000fc6000f8e00ff */
[----:B------:R-:W-:-:S03]  /*48c0*/  LOP3.LUT R8, R8, 0x7, RZ, 0xc0, !PT ;  /* 0x0000000708087812 */ /* 0x000fc600078ec0ff */
[C---:B-1----:R-:W-:Y:S08]  /*48d0*/  HMMA.16816.F32.BF16 R44, R72.reuse, R28, R44 ;  /* 0x0000001c482c723c */ /* 0x042ff0000004182c */
[----:B------:R-:W-:Y:S01]  /*48e0*/  HMMA.16816.F32.BF16 R48, R72, R10, R48 ;  /* 0x0000000a4830723c */ /* 0x000fe20000041830 */
[----:B------:R-:W-:Y:S01]  /*48f0*/  IADD3 R10, PT, PT, R8, UR27, R3 ;  /* 0x0000001b080a7c10 */ /* 0x000fe2000fffe003 */
[----:B------:R-:W-:-:S04]  /*4900*/  IMAD R8, R9, 0x40, R198 ;  /* 0x0000004009087824 */ /* 0x000fc800078e02c6 */
[----:B------:R-:W-:Y:S02]  /*4910*/  VIADD R3, R8, 0x38 ;  /* 0x0000003808037836 */ /* 0x000fe40000000000 */
[C---:B------:R-:W-:Y:S01]  /*4920*/  HMMA.16816.F32.BF16 R16, R72.reuse, R40, R16 ;  /* 0x000000284810723c */ /* 0x040fe20000041810 */
[----:B------:R-:W-:Y:S02]  /*4930*/  VIADD R232, R10, UR30 ;  /* 0x0000001e0ae87c36 */ /* 0x000fe40008000000 */
[----:B------:R-:W-:Y:S02]  /*4940*/  VIADD R9, R3, UR20 ;  /* 0x0000001403097c36 */ /* 0x000fe40008000000 */
[----:B------:R-:W-:Y:S02]  /*4950*/  VIADD R11, R8, UR20 ;  /* 0x00000014080b7c36 */ /* 0x000fe40008000000 */
[C---:B------:R-:W-:Y:S01]  /*4960*/  VIADD R40, R232.reuse, -UR22 ;  /* 0x80000016e8287c36 */ /* 0x040fe20008000000 */
[----:B------:R-:W-:Y:S01]  /*4970*/  HMMA.16816.F32.BF16 R12, R72, R42, R12 ;  /* 0x0000002a480c723c */ /* 0x000fe2000004180c */
[--C-:B------:R-:W-:Y:S01]  /*4980*/  IADD3 R28, PT, PT, R232, 0x37, -R9.reuse ;  /* 0x00000037e81c7810 */ /* 0x100fe20007ffe809 */
[----:B------:R-:W-:Y:S01]  /*4990*/  VIADD R43, R8, 0x1 ;  /* 0x00000001082b7836 */ /* 0x000fe20000000000 */
[--C-:B------:R-:W-:Y:S01]  /*49a0*/  IADD3 R36, PT, PT, R232, 0x2f, -R9.reuse ;  /* 0x0000002fe8247810 */ /* 0x100fe20007ffe809 */
[C---:B------:R-:W-:Y:S01]  /*49b0*/  VIADD R41, R8.reuse, 0x8 ;  /* 0x0000000808297836 */ /* 0x040fe20000000000 */
[----:B------:R-:W-:Y:S01]  /*49c0*/  IABS R28, R28 ;  /* 0x0000001c001c7213 */ /* 0x000fe20000000000 */
[----:B------:R-:W-:Y:S01]  /*49d0*/  VIADD R37, R8, 0x9 ;  /* 0x0000000908257836 */ /* 0x000fe20000000000 */
[----:B------:R-:W-:Y:S01]  /*49e0*/  IABS R36, R36 ;  /* 0x0000002400247213 */ /* 0x000fe20000000000 */
[----:B--2---:R-:W-:Y:S01]  /*49f0*/  HMMA.16816.F32.BF16 R60, R20, R68, R60 ;  /* 0x00000044143c723c */ /* 0x004fe2000004183c */
[----:B------:R-:W-:Y:S01]  /*4a00*/  IADD3 R32, PT, PT, R232, 0x27, -R9 ;  /* 0x00000027e8207810 */ /* 0x000fe20007ffe809 */
[C---:B------:R-:W-:Y:S01]  /*4a10*/  VIADD R33, R8.reuse, 0x11 ;  /* 0x0000001108217836 */ /* 0x040fe20000000000 */
[----:B------:R-:W-:Y:S01]  /*4a20*/  I2FP.F32.S32 R28, R28 ;  /* 0x0000001c001c7245 */ /* 0x000fe20000201400 */
[----:B------:R-:W-:Y:S01]  /*4a30*/  VIADD R29, R8, 0x20 ;  /* 0x00000020081d7836 */ /* 0x000fe20000000000 */
[----:B------:R-:W-:-:S02]  /*4a40*/  I2FP.F32.S32 R36, R36 ;  /* 0x0000002400247245 */ /* 0x000fc40000201400 */
[----:B------:R-:W-:Y:S01]  /*4a50*/  ISETP.GT.AND P1, PT, R40, R8, PT ;  /* 0x000000082800720c */ /* 0x000fe20003f24270 */
[----:B------:R-:W-:Y:S01]  /*4a60*/  HMMA.16816.F32.BF16 R56, R72, R38, R56 ;  /* 0x000000264838723c */ /* 0x000fe20000041838 */
[----:B------:R-:W-:Y:S02]  /*4a70*/  IABS R32, R32 ;  /* 0x0000002000207213 */ /* 0x000fe40000000000 */
[C-C-:B------:R-:W-:Y:S02]  /*4a80*/  IADD3 R39, PT, PT, R232.reuse, 0x10, -R9.reuse ;  /* 0x00000010e8277810 */ /* 0x140fe40007ffe809 */
[C-C-:B------:R-:W-:Y:S02]  /*4a90*/  IADD3 R200, PT, PT, R232.reuse, 0xf, -R9.reuse ;  /* 0x0000000fe8c87810 */ /* 0x140fe40007ffe809 */
[----:B------:R-:W-:Y:S01]  /*4aa0*/  I2FP.F32.S32 R32, R32 ;  /* 0x0000002000207245 */ /* 0x000fe20000201400 */
[----:B---3--:R-:W-:Y:S01]  /*4ab0*/  HMMA.16816.F32.BF16 R44, R20, R4, R44 ;  /* 0x00000004142c723c */ /* 0x008fe2000004182c */
[----:B------:R-:W-:-:S02]  /*4ac0*/  IADD3 R5, PT, PT, R232, 0x28, -R9 ;  /* 0x00000028e8057810 */ /* 0x000fc40007ffe809 */
[----:B------:R-:W-:Y:S01]  /*4ad0*/  IADD3 R4, PT, PT, R232, 0x17, -R9 ;  /* 0x00000017e8047810 */ /* 0x000fe20007ffe809 */
[----:B------:R-:W-:Y:S01]  /*4ae0*/  FFMA.FTZ R32, R32, -UR6, R61 ;  /* 0x8000000620207c23 */ /* 0x000fe2000801003d */
[----:B------:R-:W-:Y:S02]  /*4af0*/  IABS R5, R5 ;  /* 0x0000000500057213 */ /* 0x000fe40000000000 */
[----:B------:R-:W-:Y:S01]  /*4b00*/  IABS R4, R4 ;  /* 0x0000000400047213 */ /* 0x000fe20000000000 */
[----:B------:R-:W-:Y:S01]  /*4b10*/  HMMA.16816.F32.BF16 R64, R24, R34, R64 ;  /* 0x000000221840723c */ /* 0x000fe20000041840 */
[----:B------:R-:W-:Y:S01]  /*4b20*/  I2FP.F32.S32 R5, R5 ;  /* 0x0000000500057245 */ /* 0x000fe20000201400 */
[C---:B------:R-:W-:Y:S01]  /*4b30*/  IMAD.IADD R24, R232.reuse, 0x1, -R11 ;  /* 0x00000001e8187824 */ /* 0x040fe200078e0a0b */
[--C-:B------:R-:W-:Y:S01]  /*4b40*/  IADD3 R25, PT, PT, R232, 0x30, -R9.reuse ;  /* 0x00000030e8197810 */ /* 0x100fe20007ffe809 */
[----:B------:R-:W-:Y:S01]  /*4b50*/  VIADD R35, R10, UR23 ;  /* 0x000000170a237c36 */ /* 0x000fe20008000000 */
[----:B------:R-:W-:Y:S01]  /*4b60*/  I2FP.F32.S32 R4, R4 ;  /* 0x0000000400047245 */ /* 0x000fe20000201400 */
[----:B------:R-:W-:Y:S01]  /*4b70*/  FFMA.FTZ R60, R5, -UR6, R60 ;  /* 0x80000006053c7c23 */ /* 0x000fe2000801003c */
[----:B------:R-:W-:Y:S01]  /*4b80*/  IADD3 R5, PT, PT, R232, 0x18, -R9 ;  /* 0x00000018e8057810 */ /* 0x000fe20007ffe809 */
[----:B------:R-:W-:Y:S01]  /*4b90*/  HMMA.16816.F32.BF16 R16, R20, R76, R16 ;  /* 0x0000004c1410723c */ /* 0x000fe20000041810 */
[----:B------:R-:W-:Y:S01]  /*4ba0*/  IABS R27, R24 ;  /* 0x00000018001b7213 */ /* 0x000fe20000000000 */
[C---:B------:R-:W-:Y:S01]  /*4bb0*/  VIADD R26, R8.reuse, 0x28 ;  /* 0x00000028081a7836 */ /* 0x040fe20000000000 */
[----:B------:R-:W-:Y:S01]  /*4bc0*/  IABS R5, R5 ;  /* 0x0000000500057213 */ /* 0x000fe20000000000 */
[----:B------:R-:W-:Y:S01]  /*4bd0*/  VIADD R24, R8, 0x30 ;  /* 0x0000003008187836 */ /* 0x000fe20000000000 */
[----:B------:R-:W-:-:S02]  /*4be0*/  IABS R25, R25 ;  /* 0x0000001900197213 */ /* 0x000fc40000000000 */
[----:B------:R-:W-:Y:S01]  /*4bf0*/  I2FP.F32.S32 R27, R27 ;  /* 0x0000001b001b7245 */ /* 0x000fe20000201400 */
[C---:B------:R-:W-:Y:S01]  /*4c00*/  HMMA.16816.F32.BF16 R80, R20.reuse, R52, R80 ;  /* 0x000000341450723c */ /* 0x040fe20000041850 */
[----:B------:R-:W-:Y:S02]  /*4c10*/  I2FP.F32.S32 R5, R5 ;  /* 0x0000000500057245 */ /* 0x000fe40000201400 */
[----:B------:R-:W-:Y:S02]  /*4c20*/  I2FP.F32.S32 R25, R25 ;  /* 0x0000001900197245 */ /* 0x000fe40000201400 */
[----:B------:R-:W-:Y:S02]  /*4c30*/  VIADDMNMX R231, R35, 0x1, R230, PT ;  /* 0x0000000123e77846 */ /* 0x000fe400038001e6 */
[C---:B------:R-:W-:Y:S01]  /*4c40*/  ISETP.GT.AND P0, PT, R40.reuse, R43, PT ;  /* 0x0000002b2800720c */ /* 0x040fe20003f04270 */
[----:B------:R-:W-:Y:S01]  /*4c50*/  HMMA.16816.F32.BF16 R12, R20, R78, R12 ;  /* 0x0000004e140c723c */ /* 0x000fe2000004180c */
[----:B------:R-:W-:-:S02]  /*4c60*/  ISETP.GT.AND P5, PT, R40, R41, PT ;  /* 0x000000292800720c */ /* 0x000fc40003fa4270 */
[----:B------:R-:W-:Y:S01]  /*4c70*/  FFMA.FTZ R34, R27, -UR6, R16 ;  /* 0x800000061b227c23 */ /* 0x000fe20008010010 */
[----:B------:R-:W-:Y:S01]  /*4c80*/  FFMA.FTZ R28, R28, -UR6, R17 ;  /* 0x800000061c1c7c23 */ /* 0x000fe20008010011 */
[C---:B------:R-:W-:Y:S01]  /*4c90*/  VIADD R27, R8.reuse, 0x21 ;  /* 0x00000021081b7836 */ /* 0x040fe20000000000 */
[C---:B------:R-:W-:Y:S01]  /*4ca0*/  ISETP.GE.AND P6, PT, R8.reuse, R231, PT ;  /* 0x000000e70800720c */ /* 0x040fe20003fc6270 */
[----:B------:R-:W-:Y:S01]  /*4cb0*/  VIADD R17, R8, 0x31 ;  /* 0x0000003108117836 */ /* 0x000fe20000000000 */
[----:B------:R-:W-:Y:S01]  /*4cc0*/  HMMA.16816.F32.BF16 R56, R20, R70, R56 ;  /* 0x000000461438723c */ /* 0x000fe20000041838 */
[----:B------:R-:W-:Y:S01]  /*4cd0*/  ISETP.GT.AND P3, PT, R40, R37, PT ;  /* 0x000000252800720c */ /* 0x000fe20003f64270 */
[C---:B------:R-:W-:Y:S02]  /*4ce0*/  VIADD R16, R8.reuse, 0x39 ;  /* 0x0000003908107836 */ /* 0x040fe40000000000 */
[----:B------:R-:W-:Y:S01]  /*4cf0*/  FFMA.FTZ R80, R5, -UR6, R80 ;  /* 0x8000000605507c23 */ /* 0x000fe20008010050 */
[----:B------:R-:W-:-:S02]  /*4d00*/  VIADD R5, R8, 0x10 ;  /* 0x0000001008057836 */ /* 0x000fc40000000000 */
[----:B------:R-:W-:Y:S01]  /*4d10*/  FFMA.FTZ R81, R4, -UR6, R81 ;  /* 0x8000000604517c23 */ /* 0x000fe20008010051 */
[----:B------:R-:W-:Y:S01]  /*4d20*/  VIADD R4, R8, 0x19 ;  /* 0x0000001908047836 */ /* 0x000fe20000000000 */
[----:B------:R-:W-:Y:S01]  /*4d30*/  IABS R39, R39 ;  /* 0x0000002700277213 */ /* 0x000fe20000000000 */
[----:B------:R-:W-:Y:S01]  /*4d40*/  HMMA.16816.F32.BF16 R64, R72, R30, R64 ;  /* 0x0000001e4840723c */ /* 0x000fe20000041840 */
[C-C-:B------:R-:W-:Y:S02]  /*4d50*/  IADD3 R31, PT, PT, R232.reuse, 0x20, -R9.reuse ;  /* 0x00000020e81f7810 */ /* 0x140fe40007ffe809 */
[----:B------:R-:W-:Y:S01]  /*4d60*/  IADD3 R30, PT, PT, R232, 0x1f, -R9 ;  /* 0x0000001fe81e7810 */ /* 0x000fe20007ffe809 */
[----:B------:R-:W-:Y:S01]  /*4d70*/  FFMA.FTZ R38, R25, -UR6, R12 ;  /* 0x8000000619267c23 */ /* 0x000fe2000801000c */
[----:B------:R-:W-:Y:S01]  /*4d80*/  IABS R31, R31 ;  /* 0x0000001f001f7213 */ /* 0x000fe20000000000 */
[----:B------:R-:W-:Y:S01]  /*4d90*/  FFMA.FTZ R36, R36, -UR6, R13 ;  /* 0x8000000624247c23 */ /* 0x000fe2000801000d */
[----:B------:R-:W-:Y:S01]  /*4da0*/  IABS R30, R30 ;  /* 0x0000001e001e7213 */ /* 0x000fe20000000000 */
[C---:B------:R-:W-:Y:S01]  /*4db0*/  HMMA.16816.F32.BF16 R48, R20.reuse, R54, R48 ;  /* 0x000000361430723c */ /* 0x040fe20000041830 */
[----:B------:R-:W-:Y:S01]  /*4dc0*/  FSEL R12, R34, -INF , !P1 ;  /* 0xff800000220c7808 */ /* 0x000fe20004800000 */
[C---:B------:R-:W-:Y:S01]  /*4dd0*/  VIADD R13, R8.reuse, 0x18 ;  /* 0x00000018080d7836 */ /* 0x040fe20000000000 */
[----:B------:R-:W-:Y:S01]  /*4de0*/  I2FP.F32.S32 R31, R31 ;  /* 0x0000001f001f7245 */ /* 0x000fe20000201400 */
[----:B------:R-:W-:Y:S01]  /*4df0*/  VIADD R25, R8, 0x29 ;  /* 0x0000002908197836 */ /* 0x000fe20000000000 */
[----:B------:R-:W-:Y:S01]  /*4e00*/  I2FP.F32.S32 R30, R30 ;  /* 0x0000001e001e7245 */ /* 0x000fe20000201400 */
[----:B------:R-:W-:Y:S01]  /*4e10*/  VIADD R34, R232, 0x8 ;  /* 0x00000008e8227836 */ /* 0x000fe20000000000 */
[----:B------:R-:W-:Y:S01]  /*4e20*/  ISETP.GT.AND P1, PT, R40, R5, PT ;  /* 0x000000052800720c */ /* 0x000fe20003f24270 */
[----:B------:R-:W-:Y:S01]  /*4e30*/  FFMA.FTZ R31, R31, -UR6, R56 ;  /* 0x800000061f1f7c23 */ /* 0x000fe20008010038 */
[----:B------:R-:W-:Y:S01]  /*4e40*/  IABS R200, R200 ;  /* 0x000000c800c87213 */ /* 0x000fe20000000000 */
[----:B------:R-:W-:Y:S01]  /*4e50*/  FFMA.FTZ R30, R30, -UR6, R57 ;  /* 0x800000061e1e7c23 */ /* 0x000fe20008010039 */
[----:B------:R-:W-:Y:S01]  /*4e60*/  FSEL R10, R60, -INF , !P1 ;  /* 0xff8000003c0a7808 */ /* 0x000fe20004800000 */
[----:B------:R-:W-:Y:S01]  /*4e70*/  HMMA.16816.F32.BF16 R64, R20, R6, R64 ;  /* 0x000000061440723c */ /* 0x000fe20000041840 */
[----:B------:R-:W-:Y:S01]  /*4e80*/  FSEL R12, R12, -INF , !P6 ;  /* 0xff8000000c0c7808 */ /* 0x000fe20007000000 */
[----:B------:R-:W-:Y:S01]  /*4e90*/  IMAD.IADD R54, R34, 0x1, -R11 ;  /* 0x0000000122367824 */ /* 0x000fe200078e0a0b */
[----:B------:R-:W-:Y:S01]  /*4ea0*/  FSEL R28, R28, -INF , !P0 ;  /* 0xff8000001c1c7808 */ /* 0x000fe20004000000 */
[--C-:B------:R-:W-:Y:S01]  /*4eb0*/  IMAD.IADD R56, R232, 0x1, -R9.reuse ;  /* 0x00000001e8387824 */ /* 0x100fe200078e0a09 */
[----:B------:R-:W-:Y:S01]  /*4ec0*/  FSEL R38, R38, -INF , !P5 ;  /* 0xff80000026267808 */ /* 0x000fe20006800000 */
[----:B------:R-:W-:Y:S01]  /*4ed0*/  IMAD.IADD R20, R34, 0x1, -R9 ;  /* 0x0000000122147824 */ /* 0x000fe200078e0a09 */
[----:B------:R-:W-:-:S02]  /*4ee0*/  FSEL R36, R36, -INF , !P3 ;  /* 0xff80000024247808 */ /* 0x000fc40005800000 */
[----:B------:R-:W-:Y:S02]  /*4ef0*/  IADD3 R60, PT, PT, R232, 0x8, -R9 ;  /* 0x00000008e83c7810 */ /* 0x000fe40007ffe809 */
[C---:B------:R-:W-:Y:S02]  /*4f00*/  ISETP.GT.AND P2, PT, R40.reuse, R33, PT ;  /* 0x000000212800720c */ /* 0x040fe40003f44270 */
[C---:B------:R-:W-:Y:S02]  /*4f10*/  ISETP.GT.AND P6, PT, R40.reuse, R13, PT ;  /* 0x0000000d2800720c */ /* 0x040fe40003fc4270 */
[C---:B------:R-:W-:Y:S02]  /*4f20*/  ISETP.GT.AND P0, PT, R40.reuse, R4, PT ;  /* 0x000000042800720c */ /* 0x040fe40003f04270 */
[C---:B------:R-:W-:Y:S02]  /*4f30*/  ISETP.GT.AND P5, PT, R40.reuse, R29, PT ;  /* 0x0000001d2800720c */ /* 0x040fe40003fa4270 */
[----:B------:R-:W-:-:S02]  /*4f40*/  ISETP.GT.AND P3, PT, R40, R27, PT ;  /* 0x0000001b2800720c */ /* 0x000fc40003f64270 */
[----:B------:R-:W-:Y:S02]  /*4f50*/  I2FP.F32.S32 R39, R39 ;  /* 0x0000002700277245 */ /* 0x000fe40000201400 */
[----:B------:R-:W-:Y:S02]  /*4f60*/  I2FP.F32.S32 R200, R200 ;  /* 0x000000c800c87245 */ /* 0x000fe40000201400 */
[----:B------:R-:W-:Y:S01]  /*4f70*/  IABS R60, R60 ;  /* 0x0000003c003c7213 */ /* 0x000fe20000000000 */
[----:B------:R-:W-:Y:S01]  /*4f80*/  FFMA.FTZ R202, R39, -UR6, R48 ;  /* 0x8000000627ca7c23 */ /* 0x000fe20008010030 */
[----:B------:R-:W-:Y:S01]  /*4f90*/  FSEL R32, R32, -INF , !P2 ;  /* 0xff80000020207808 */ /* 0x000fe20005000000 */
[----:B------:R-:W-:Y:S01]  /*4fa0*/  FFMA.FTZ R200, R200, -UR6, R49 ;  /* 0x80000006c8c87c23 */ /* 0x000fe20008010031 */
[----:B------:R-:W-:Y:S02]  /*4fb0*/  FSEL R31, R31, -INF , !P6 ;  /* 0xff8000001f1f7808 */ /* 0x000fe40007000000 */
[----:B------:R-:W-:-:S02]  /*4fc0*/  FSEL R30, R30, -INF , !P0 ;  /* 0xff8000001e1e7808 */ /* 0x000fc40004000000 */
[----:B------:R-:W-:Y:S02]  /*4fd0*/  FSEL R206, R80, -INF , !P5 ;  /* 0xff80000050ce7808 */ /* 0x000fe40006800000 */
[----:B------:R-:W-:Y:S02]  /*4fe0*/  FSEL R194, R81, -INF , !P3 ;  /* 0xff80000051c27808 */ /* 0x000fe40005800000 */
[C---:B------:R-:W-:Y:S02]  /*4ff0*/  ISETP.GT.AND P1, PT, R40.reuse, R26, PT ;  /* 0x0000001a2800720c */ /* 0x040fe40003f24270 */
[C---:B------:R-:W-:Y:S02]  /*5000*/  ISETP.GT.AND P2, PT, R40.reuse, R25, PT ;  /* 0x000000192800720c */ /* 0x040fe40003f44270 */
[C---:B------:R-:W-:Y:S02]  /*5010*/  ISETP.GT.AND P6, PT, R40.reuse, R24, PT ;  /* 0x000000182800720c */ /* 0x040fe40003fc4270 */
[----:B------:R-:W-:-:S02]  /*5020*/  ISETP.GT.AND P0, PT, R40, R17, PT ;  /* 0x000000112800720c */ /* 0x000fc40003f04270 */
[C---:B------:R-:W-:Y:S02]  /*5030*/  ISETP.GT.AND P5, PT, R40.reuse, R3, PT ;  /* 0x000000032800720c */ /* 0x040fe40003fa4270 */
[----:B------:R-:W-:Y:S02]  /*5040*/  ISETP.GT.AND P3, PT, R40, R16, PT ;  /* 0x000000102800720c */ /* 0x000fe40003f64270 */
[----:B------:R-:W-:Y:S02]  /*5050*/  VIADDMNMX R230, R35, 0x9, R230, PT ;  /* 0x0000000923e67846 */ /* 0x000fe400038001e6 */
[C-C-:B------:R-:W-:Y:S02]  /*5060*/  IADD3 R57, PT, PT, R232.reuse, 0x7, -R9.reuse ;  /* 0x00000007e8397810 */ /* 0x140fe40007ffe809 */
[--C-:B------:R-:W-:Y:S02]  /*5070*/  IADD3 R55, PT, PT, R232, -0x1, -R9.reuse ;  /* 0xffffffffe8377810 */ /* 0x100fe40007ffe809 */
[----:B------:R-:W-:-:S02]  /*5080*/  IADD3 R53, PT, PT, R34, 0x37, -R9 ;  /* 0x0000003722357810 */ /* 0x000fc40007ffe809 */
[C-C-:B------:R-:W-:Y:S02]  /*5090*/  IADD3 R52, PT, PT, R34.reuse, 0x30, -R9.reuse ;  /* 0x0000003022347810 */ /* 0x140fe40007ffe809 */
[C-C-:B------:R-:W-:Y:S02]  /*50a0*/  IADD3 R21, PT, PT, R34.reuse, 0x2f, -R9.reuse ;  /* 0x0000002f22157810 */ /* 0x140fe40007ffe809 */
[C-C-:B------:R-:W-:Y:S02]  /*50b0*/  IADD3 R49, PT, PT, R34.reuse, 0x28, -R9.reuse ;  /* 0x0000002822317810 */ /* 0x140fe40007ffe809 */
[C-C-:B------:R-:W-:Y:S02]  /*50c0*/  IADD3 R7, PT, PT, R34.reuse, 0x27, -R9.reuse ;  /* 0x0000002722077810 */ /* 0x140fe40007ffe809 */
[C-C-:B------:R-:W-:Y:S02]  /*50d0*/  IADD3 R48, PT, PT, R34.reuse, 0x20, -R9.reuse ;  /* 0x0000002022307810 */ /* 0x140fe40007ffe809 */
[----:B------:R-:W-:-:S02]  /*50e0*/  IADD3 R6, PT, PT, R34, 0x1f, -R9 ;  /* 0x0000001f22067810 */ /* 0x000fc40007ffe809 */
[C-C-:B------:R-:W-:Y:S02]  /*50f0*/  IADD3 R42, PT, PT, R34.reuse, 0x18, -R9.reuse ;  /* 0x00000018222a7810 */ /* 0x140fe40007ffe809 */
[C-C-:B------:R-:W-:Y:S02]  /*5100*/  IADD3 R11, PT, PT, R34.reuse, 0x17, -R9.reuse ;  /* 0x00000017220b7810 */ /* 0x140fe40007ffe809 */
[C-C-:B------:R-:W-:Y:S02]  /*5110*/  IADD3 R40, PT, PT, R34.reuse, 0x10, -R9.reuse ;  /* 0x0000001022287810 */ /* 0x140fe40007ffe809 */
[C-C-:B------:R-:W-:Y:S02]  /*5120*/  IADD3 R39, PT, PT, R34.reuse, 0xf, -R9.reuse ;  /* 0x0000000f22277810 */ /* 0x140fe40007ffe809 */
[C-C-:B------:R-:W-:Y:S02]  /*5130*/  IADD3 R35, PT, PT, R34.reuse, 0x8, -R9.reuse ;  /* 0x0000000822237810 */ /* 0x140fe40007ffe809 */
[----:B------:R-:W-:-:S02]  /*5140*/  IADD3 R22, PT, PT, R34, 0x7, -R9 ;  /* 0x0000000722167810 */ /* 0x000fc40007ffe809 */
[C---:B------:R-:W-:Y:S01]  /*5150*/  IADD3 R23, PT, PT, R34.reuse, -0x1, -R9 ;  /* 0xffffffff22177810 */ /* 0x040fe20007ffe809 */
[----:B------:R-:W-:Y:S01]  /*5160*/  VIADD R34, R34, -UR22 ;  /* 0x8000001622227c36 */ /* 0x000fe20008000000 */
[----:B------:R-:W-:Y:S02]  /*5170*/  I2FP.F32.S32 R9, R60 ;  /* 0x0000003c00097245 */ /* 0x000fe40000201400 */
[----:B------:R-:W-:Y:S02]  /*5180*/  IABS R57, R57 ;  /* 0x0000003900397213 */ /* 0x000fe40000000000 */
[----:B------:R-:W-:Y:S01]  /*5190*/  FSEL R202, R202, -INF , !P1 ;  /* 0xff800000caca7808 */ /* 0x000fe20004800000 */
[----:B------:R-:W-:Y:S01]  /*51a0*/  FFMA.FTZ R9, R9, -UR6, R44 ;  /* 0x8000000609097c23 */ /* 0x000fe2000801002c */
[----:B------:R-:W-:Y:S02]  /*51b0*/  FSEL R200, R200, -INF , !P2 ;  /* 0xff800000c8c87808 */ /* 0x000fe40005000000 */
[----:B------:R-:W-:-:S02]  /*51c0*/  ISETP.GT.AND P1, PT, R34, R8, PT ;  /* 0x000000082200720c */ /* 0x000fc40003f24270 */
[----:B------:R-:W-:Y:S02]  /*51d0*/  ISETP.GE.AND P2, PT, R8, R230, PT ;  /* 0x000000e60800720c */ /* 0x000fe40003f46270 */
[----:B------:R-:W-:Y:S02]  /*51e0*/  I2FP.F32.S32 R8, R57 ;  /* 0x0000003900087245 */ /* 0x000fe40000201400 */
[----:B------:R-:W-:Y:S02]  /*51f0*/  IABS R54, R54 ;  /* 0x0000003600367213 */ /* 0x000fe40000000000 */
[----:B------:R-:W-:Y:S01]  /*5200*/  FSEL R216, R9, -INF , !P6 ;  /* 0xff80000009d87808 */ /* 0x000fe20007000000 */
[----:B------:R-:W-:Y:S01]  /*5210*/  FFMA.FTZ R8, R8, -UR6, R45 ;  /* 0x8000000608087c23 */ /* 0x000fe2000801002d */
[----:B------:R-:W-:Y:S02]  /*5220*/  I2FP.F32.S32 R9, R54 ;  /* 0x0000003600097245 */ /* 0x000fe40000201400 */
[----:B------:R-:W-:-:S02]  /*5230*/  IABS R56, R56 ;  /* 0x0000003800387213 */ /* 0x000fc40000000000 */
[----:B------:R-:W-:Y:S01]  /*5240*/  IABS R53, R53 ;  /* 0x0000003500357213 */ /* 0x000fe20000000000 */
[----:B------:R-:W-:Y:S01]  /*5250*/  FFMA.FTZ R9, R9, -UR6, R18 ;  /* 0x8000000609097c23 */ /* 0x000fe20008010012 */
[----:B------:R-:W-:Y:S02]  /*5260*/  I2FP.F32.S32 R57, R56 ;  /* 0x0000003800397245 */ /* 0x000fe40000201400 */
[----:B------:R-:W-:Y:S02]  /*5270*/  FSEL R214, R8, -INF , !P0 ;  /* 0xff80000008d67808 */ /* 0x000fe40004000000 */
[----:B------:R-:W-:Y:S01]  /*5280*/  IABS R55, R55 ;  /* 0x0000003700377213 */ /* 0x000fe20000000000 */
[----:B------:R-:W-:Y:S01]  /*5290*/  FFMA.FTZ R57, R57, -UR6, R64 ;  /* 0x8000000639397c23 */ /* 0x000fe20008010040 */
[----:B------:R-:W-:Y:S02]  /*52a0*/  I2FP.F32.S32 R8, R53 ;  /* 0x0000003500087245 */ /* 0x000fe40000201400 */
[----:B------:R-:W-:-:S02]  /*52b0*/  I2FP.F32.S32 R56, R55 ;  /* 0x0000003700387245 */ /* 0x000fc40000201400 */
[----:B------:R-:W-:Y:S01]  /*52c0*/  FSEL R9, R9, -INF , !P1 ;  /* 0xff80000009097808 */ /* 0x000fe20004800000 */
[----:B------:R-:W-:Y:S01]  /*52d0*/  FFMA.FTZ R8, R8, -UR6, R19 ;  /* 0x8000000608087c23 */ /* 0x000fe20008010013 */
[----:B------:R-:W-:Y:S01]  /*52e0*/  IABS R52, R52 ;  /* 0x0000003400347213 */ /* 0x000fe20000000000 */
[----:B------:R-:W-:Y:S01]  /*52f0*/  FFMA.FTZ R56, R56, -UR6, R65 ;  /* 0x8000000638387c23 */ /* 0x000fe20008010041 */
[----:B------:R-:W-:Y:S02]  /*5300*/  ISETP.GT.AND P6, PT, R34, R43, PT ;  /* 0x0000002b2200720c */ /* 0x000fe40003fc4270 */
[----:B------:R-:W-:Y:S02]  /*5310*/  IABS R18, R21 ;  /* 0x0000001500127213 */ /* 0x000fe40000000000 */
[----:B------:R-:W-:Y:S02]  /*5320*/  FSEL R21, R9, -INF , !P2 ;  /* 0xff80000009157808 */ /* 0x000fe40005000000 */
[----:B------:R-:W-:-:S02]  /*5330*/  FSEL R210, R57, -INF , !P5 ;  /* 0xff80000039d27808 */ /* 0x000fc40006800000 */
[----:B------:R-:W-:Y:S02]  /*5340*/  I2FP.F32.S32 R9, R52 ;  /* 0x0000003400097245 */ /* 0x000fe40000201400 */
[----:B------:R-:W-:Y:S02]  /*5350*/  ISETP.GE.AND P5, PT, R43, R230, PT ;  /* 0x000000e62b00720c */ /* 0x000fe40003fa6270 */
[----:B------:R-:W-:Y:S01]  /*5360*/  FSEL R8, R8, -INF , !P6 ;  /* 0xff80000008087808 */ /* 0x000fe20007000000 */
[----:B------:R-:W-:Y:S01]  /*5370*/  FFMA.FTZ R9, R9, -UR6, R14 ;  /* 0x8000000609097c23 */ /* 0x000fe2000801000e */
[----:B------:R-:W-:Y:S02]  /*5380*/  IABS R7, R7 ;  /* 0x0000000700077213 */ /* 0x000fe40000000000 */
[----:B------:R-:W-:Y:S02]  /*5390*/  FSEL R208, R56, -INF , !P3 ;  /* 0xff80000038d07808 */ /* 0x000fe40005800000 */
[----:B------:R-:W-:Y:S01]  /*53a0*/  FSEL R19, R8, -INF , !P5 ;  /* 0xff80000008137808 */ /* 0x000fe20006800000 */
[----:B------:R-:W-:Y:S01]  /*53b0*/  IMAD.MOV.U32 R8, RZ, RZ, R7 ;  /* 0x000000ffff087224 */ /* 0x000fe200078e0007 */
[----:B------:R-:W-:-:S02]  /*53c0*/  IABS R49, R49 ;  /* 0x0000003100317213 */ /* 0x000fc40000000000 */
[----:B------:R-:W-:Y:S02]  /*53d0*/  ISETP.GT.AND P3, PT, R34, R41, PT ;  /* 0x000000292200720c */ /* 0x000fe40003f64270 */
[----:B------:R-:W-:Y:S02]  /*53e0*/  I2FP.F32.S32 R18, R18 ;  /* 0x0000001200127245 */ /* 0x000fe40000201400 */
[----:B------:R-:W-:Y:S02]  /*53f0*/  ISETP.GE.AND P0, PT, R43, R231, PT ;  /* 0x000000e72b00720c */ /* 0x000fe40003f06270 */
[----:B------:R-:W-:Y:S01]  /*5400*/  I2FP.F32.S32 R49, R49 ;  /* 0x0000003100317245 */ /* 0x000fe20000201400 */
[----:B------:R-:W-:Y:S01]  /*5410*/  FFMA.FTZ R15, R18, -UR6, R15 ;  /* 0x80000006120f7c23 */ /* 0x000fe2000801000f */
[C---:B------:R-:W-:Y:S02]  /*5420*/  ISETP.GE.AND P1, PT, R41.reuse, R231, PT ;  /* 0x000000e72900720c */ /* 0x040fe40003f26270 */
[----:B------:R-:W-:Y:S01]  /*5430*/  ISETP.GE.AND P2, PT, R41, R230, PT ;  /* 0x000000e62900720c */ /* 0x000fe20003f46270 */
[----:B------:R-:W-:Y:S01]  /*5440*/  FFMA.FTZ R49, R49, -UR6, R62 ;  /* 0x8000000631317c23 */ /* 0x000fe2000801003e */
[----:B------:R-:W-:-:S02]  /*5450*/  FSEL R9, R9, -INF , !P3 ;  /* 0xff80000009097808 */ /* 0x000fc40005800000 */
[----:B------:R-:W-:Y:S02]  /*5460*/  FSEL R28, R28, -INF , !P0 ;  /* 0xff8000001c1c7808 */ /* 0x000fe40004000000 */
[----:B------:R-:W-:Y:S02]  /*5470*/  I2FP.F32.S32 R8, R8 ;  /* 0x0000000800087245 */ /* 0x000fe40000201400 */
[----:B------:R-:W-:Y:S02]  /*5480*/  ISETP.GT.AND P0, PT, R34, R37, PT ;  /* 0x000000252200720c */ /* 0x000fe40003f04270 */
[----:B------:R-:W-:Y:S01]  /*5490*/  FSEL R18, R38, -INF , !P1 ;  /* 0xff80000026127808 */ /* 0x000fe20004800000 */
[----:B------:R-:W-:Y:S01]  /*54a0*/  FFMA.FTZ R8, R8, -UR6, R63 ;  /* 0x8000000608087c23 */ /* 0x000fe2000801003f */
[----:B------:R-:W-:Y:S02]  /*54b0*/  FSEL R7, R9, -INF , !P2 ;  /* 0xff80000009077808 */ /* 0x000fe40005000000 */
[----:B------:R-:W-:-:S02]  /*54c0*/  ISETP.GT.AND P1, PT, R34, R5, PT ;  /* 0x000000052200720c */ /* 0x000fc40003f24270 */
[C---:B------:R-:W-:Y:S02]  /*54d0*/  ISETP.GE.AND P3, PT, R5.reuse, R231, PT ;  /* 0x000000e70500720c */ /* 0x040fe40003f66270 */
[-C--:B------:R-:W-:Y:S02]  /*54e0*/  ISETP.GE.AND P2, PT, R5, R230.reuse, PT ;  /* 0x000000e60500720c */ /* 0x080fe40003f46270 */
[----:B------:R-:W-:Y:S02]  /*54f0*/  ISETP.GE.AND P5, PT, R37, R230, PT ;  /* 0x000000e62500720c */ /* 0x000fe40003fa6270 */
[----:B------:R-:W-:Y:S02]  /*5500*/  FSEL R5, R15, -INF , !P0 ;  /* 0xff8000000f057808 */ /* 0x000fe40004000000 */
[----:B------:R-:W-:Y:S02]  /*5510*/  ISETP.GT.AND P0, PT, R34, R33, PT ;  /* 0x000000212200720c */ /* 0x000fe40003f04270 */
[----:B------:R-:W-:-:S02]  /*5520*/  FSEL R15, R49, -INF , !P1 ;  /* 0xff800000310f7808 */ /* 0x000fc40004800000 */
[----:B------:R-:W-:Y:S02]  /*5530*/  ISETP.GE.AND P6, PT, R37, R231, PT ;  /* 0x000000e72500720c */ /* 0x000fe40003fc6270 */
[----:B------:R-:W-:Y:S02]  /*5540*/  FSEL R5, R5, -INF , !P5 ;  /* 0xff80000005057808 */ /* 0x000fe40006800000 */
[----:B------:R-:W-:Y:S02]  /*5550*/  ISETP.GE.AND P5, PT, R33, R230, PT ;  /* 0x000000e62100720c */ /* 0x000fe40003fa6270 */
[----:B------:R-:W-:Y:S02]  /*5560*/  FSEL R8, R8, -INF , !P0 ;  /* 0xff80000008087808 */ /* 0x000fe40004000000 */
[----:B------:R-:W-:Y:S02]  /*5570*/  IABS R48, R48 ;  /* 0x0000003000307213 */ /* 0x000fe40000000000 */
[----:B------:R-:W-:-:S02]  /*5580*/  IABS R9, R6 ;  /* 0x0000000600097213 */ /* 0x000fc40000000000 */
[----:B------:R-:W-:Y:S02]  /*5590*/  FSEL R10, R10, -INF , !P3 ;  /* 0xff8000000a0a7808 */ /* 0x000fe40005800000 */
[----:B------:R-:W-:Y:S02]  /*55a0*/  FSEL R15, R15, -INF , !P2 ;  /* 0xff8000000f0f7808 */ /* 0x000fe40005000000 */
[----:B------:R-:W-:Y:S02]  /*55b0*/  FSEL R14, R36, -INF , !P6 ;  /* 0xff800000240e7808 */ /* 0x000fe40007000000 */
[----:B------:R-:W-:Y:S02]  /*55c0*/  ISETP.GT.AND P1, PT, R34, R13, PT ;  /* 0x0000000d2200720c */ /* 0x000fe40003f24270 */
[C---:B------:R-:W-:Y:S01]  /*55d0*/  ISETP.GE.AND P3, PT, R13.reuse, R231, PT ;  /* 0x000000e70d00720c */ /* 0x040fe20003f66270 */
[----:B------:R-:W-:Y:S01]  /*55e0*/  BAR.SYNC.DEFER_BLOCKING 0x0 ;  /* 0x0000000000007b1d */ /* 0x000fe20000010000 */
[----:B------:R-:W-:-:S02]  /*55f0*/  ISETP.GE.AND P2, PT, R13, R230, PT ;  /* 0x000000e60d00720c */ /* 0x000fc40003f46270 */
[----:B------:R-:W-:Y:S02]  /*5600*/  ISETP.GE.AND P6, PT, R33, R231, PT ;  /* 0x000000e72100720c */ /* 0x000fe40003fc6270 */
[----:B------:R-:W-:Y:S02]  /*5610*/  FSEL R13, R8, -INF , !P5 ;  /* 0xff800000080d7808 */ /* 0x000fe40006800000 */
[----:B------:R-:W-:Y:S02]  /*5620*/  I2FP.F32.S32 R33, R48 ;  /* 0x0000003000217245 */ /* 0x000fe40000201400 */
[----:B------:R-:W-:Y:S02]  /*5630*/  I2FP.F32.S32 R8, R9 ;  /* 0x0000000900087245 */ /* 0x000fe40000201400 */
[----:B------:R-:W-:Y:S01]  /*5640*/  FSEL R6, R32, -INF , !P6 ;  /* 0xff80000020067808 */ /* 0x000fe20007000000 */
[----:B------:R-:W-:Y:S01]  /*5650*/  FFMA.FTZ R33, R33, -UR6, R58 ;  /* 0x8000000621217c23 */ /* 0x000fe2000801003a */
[----:B------:R-:W-:Y:S01]  /*5660*/  ISETP.GT.AND P6, PT, R34, R4, PT ;  /* 0x000000042200720c */ /* 0x000fe20003fc4270 */
[----:B------:R-:W-:Y:S01]  /*5670*/  FFMA.FTZ R59, R8, -UR6, R59 ;  /* 0x80000006083b7c23 */ /* 0x000fe2000801003b */
[----:B------:R-:W-:-:S02]  /*5680*/  ISETP.GE.AND P0, PT, R4, R231, PT ;  /* 0x000000e70400720c */ /* 0x000fc40003f06270 */
[----:B------:R-:W-:Y:S02]  /*5690*/  IABS R9, R11 ;  /* 0x0000000b00097213 */ /* 0x000fe40000000000 */
[----:B------:R-:W-:Y:S02]  /*56a0*/  ISETP.GE.AND P5, PT, R4, R230, PT ;  /* 0x000000e60400720c */ /* 0x000fe40003fa6270 */
[----:B------:R-:W-:Y:S02]  /*56b0*/  FSEL R33, R33, -INF , !P1 ;  /* 0xff80000021217808 */ /* 0x000fe40004800000 */
[----:B------:R-:W-:Y:S02]  /*56c0*/  FSEL R59, R59, -INF , !P6 ;  /* 0xff8000003b3b7808 */ /* 0x000fe40007000000 */
[----:B------:R-:W-:Y:S02]  /*56d0*/  IABS R42, R42 ;  /* 0x0000002a002a7213 */ /* 0x000fe40000000000 */
[----:B------:R-:W-:-:S02]  /*56e0*/  FSEL R8, R30, -INF , !P0 ;  /* 0xff8000001e087808 */ /* 0x000fc40004000000 */
[----:B------:R-:W-:Y:S02]  /*56f0*/  IABS R40, R40 ;  /* 0x0000002800287213 */ /* 0x000fe40000000000 */
[----:B------:R-:W-:Y:S02]  /*5700*/  I2FP.F32.S32 R30, R9 ;  /* 0x00000009001e7245 */ /* 0x000fe40000201400 */
[----:B------:R-:W-:Y:S02]  /*5710*/  FSEL R4, R31, -INF , !P3 ;  /* 0xff8000001f047808 */ /* 0x000fe40005800000 */
[----:B------:R-:W-:Y:S01]  /*5720*/  FSEL R11, R33, -INF , !P2 ;  /* 0xff800000210b7808 */ /* 0x000fe20005000000 */
[----:B------:R-:W-:Y:S01]  /*5730*/  FFMA.FTZ R30, R30, -UR6, R83 ;  /* 0x800000061e1e7c23 */ /* 0x000fe20008010053 */
[----:B------:R-:W-:Y:S02]  /*5740*/  FSEL R9, R59, -INF , !P5 ;  /* 0xff8000003b097808 */ /* 0x000fe40006800000 */
[----:B------:R-:W-:-:S02]  /*5750*/  ISETP.GT.AND P3, PT, R34, R29, PT ;  /* 0x0000001d2200720c */ /* 0x000fc40003f64270 */
[C---:B------:R-:W-:Y:S02]  /*5760*/  ISETP.GE.AND P1, PT, R29.reuse, R231, PT ;  /* 0x000000e71d00720c */ /* 0x040fe40003f26270 */
[-C--:B------:R-:W-:Y:S02]  /*5770*/  ISETP.GE.AND P2, PT, R29, R230.reuse, PT ;  /* 0x000000e61d00720c */ /* 0x080fe40003f46270 */
[----:B------:R-:W-:Y:S02]  /*5780*/  ISETP.GT.AND P0, PT, R34, R27, PT ;  /* 0x0000001b2200720c */ /* 0x000fe40003f04270 */
[C---:B------:R-:W-:Y:S02]  /*5790*/  ISETP.GE.AND P6, PT, R27.reuse, R231, PT ;  /* 0x000000e71b00720c */ /* 0x040fe40003fc6270 */
[----:B------:R-:W-:Y:S02]  /*57a0*/  ISETP.GE.AND P5, PT, R27, R230, PT ;  /* 0x000000e61b00720c */ /* 0x000fe40003fa6270 */
[----:B------:R-:W-:-:S02]  /*57b0*/  I2FP.F32.S32 R29, R42 ;  /* 0x0000002a001d7245 */ /* 0x000fc40000201400 */
[----:B------:R-:W-:Y:S02]  /*57c0*/  I2FP.F32.S32 R27, R40 ;  /* 0x00000028001b7245 */ /* 0x000fe40000201400 */
[----:B------:R-:W-:Y:S01]  /*57d0*/  IABS R39, R39 ;  /* 0x0000002700277213 */ /* 0x000fe20000000000 */
[----:B------:R-:W-:Y:S01]  /*57e0*/  FFMA.FTZ R29, R29, -UR6, R82 ;  /* 0x800000061d1d7c23 */ /* 0x000fe20008010052 */
[----:B------:R-:W-:Y:S01]  /*57f0*/  FSEL R206, R206, -INF , !P1 ;  /* 0xff800000cece7808 */ /* 0x000fe20004800000 */
[----:B------:R-:W-:Y:S01]  /*5800*/  FFMA.FTZ R50, R27, -UR6, R50 ;  /* 0x800000061b327c23 */ /* 0x000fe20008010032 */
[----:B------:R-:W-:Y:S02]  /*5810*/  I2FP.F32.S32 R32, R39 ;  /* 0x0000002700207245 */ /* 0x000fe40000201400 */
[----:B------:R-:W-:Y:S02]  /*5820*/  ISETP.GT.AND P1, PT, R34, R26, PT ;  /* 0x0000001a2200720c */ /* 0x000fe40003f24270 */
[----:B------:R-:W-:Y:S01]  /*5830*/  FSEL R29, R29, -INF , !P3 ;  /* 0xff8000001d1d7808 */ /* 0x000fe20005800000 */
[----:B------:R-:W-:Y:S01]  /*5840*/  FFMA.FTZ R51, R32, -UR6, R51 ;  /* 0x8000000620337c23 */ /* 0x000fe20008010033 */
[----:B------:R-:W-:-:S02]  /*5850*/  FSEL R30, R30, -INF , !P0 ;  /* 0xff8000001e1e7808 */ /* 0x000fc40004000000 */
[----:B------:R-:W-:Y:S02]  /*5860*/  FSEL R50, R50, -INF , !P1 ;  /* 0xff80000032327808 */ /* 0x000fe40004800000 */
[----:B------:R-:W-:Y:S02]  /*5870*/  ISETP.GT.AND P0, PT, R34, R25, PT ;  /* 0x000000192200720c */ /* 0x000fe40003f04270 */
[----:B------:R-:W-:Y:S02]  /*5880*/  IABS R35, R35 ;  /* 0x0000002300237213 */ /* 0x000fe40000000000 */
[----:B------:R-:W-:Y:S02]  /*5890*/  ISETP.GE.AND P1, PT, R25, R231, PT ;  /* 0x000000e71900720c */ /* 0x000fe40003f26270 */
[----:B------:R-:W-:Y:S02]  /*58a0*/  FSEL R199, R29, -INF , !P2 ;  /* 0xff8000001dc77808 */ /* 0x000fe40005000000 */
[----:B------:R-:W-:-:S02]  /*58b0*/  FSEL R194, R194, -INF , !P6 ;  /* 0xff800000c2c27808 */ /* 0x000fc40007000000 */
[----:B------:R-:W-:Y:S02]  /*58c0*/  FSEL R223, R30, -INF , !P5 ;  /* 0xff8000001edf7808 */ /* 0x000fe40006800000 */
[C---:B------:R-:W-:Y:S02]  /*58d0*/  ISETP.GT.AND P6, PT, R34.reuse, R24, PT ;  /* 0x000000182200720c */ /* 0x040fe40003fc4270 */
[----:B------:R-:W-:Y:S02]  /*58e0*/  ISETP.GT.AND P5, PT, R34, R17, PT ;  /* 0x000000112200720c */ /* 0x000fe40003fa4270 */
[----:B------:R-:W-:Y:S02]  /*58f0*/  I2FP.F32.S32 R29, R35 ;  /* 0x00000023001d7245 */ /* 0x000fe40000201400 */
[----:B------:R-:W-:Y:S02]  /*5900*/  FSEL R200, R200, -INF , !P1 ;  /* 0xff800000c8c87808 */ /* 0x000fe40004800000 */
[----:B------:R-:W-:Y:S01]  /*5910*/  FSEL R221, R51, -INF , !P0 ;  /* 0xff80000033dd7808 */ /* 0x000fe20004000000 */
[----:B------:R-:W-:Y:S01]  /*5920*/  FFMA.FTZ R46, R29, -UR6, R46 ;  /* 0x800000061d2e7c23 */ /* 0x000fe2000801002e */
[----:B------:R-:W-:-:S02]  /*5930*/  ISETP.GE.AND P3, PT, R26, R231, PT ;  /* 0x000000e71a00720c */ /* 0x000fc40003f66270 */
[-C--:B------:R-:W-:Y:S02]  /*5940*/  ISETP.GE.AND P2, PT, R26, R230.reuse, PT ;  /* 0x000000e61a00720c */ /* 0x080fe40003f46270 */
[----:B------:R-:W-:Y:S02]  /*5950*/  ISETP.GE.AND P1, PT, R25, R230, PT ;  /* 0x000000e61900720c */ /* 0x000fe40003f26270 */
[----:B------:R-:W-:Y:S02]  /*5960*/  ISETP.GE.AND P0, PT, R24, R231, PT ;  /* 0x000000e71800720c */ /* 0x000fe40003f06270 */
[----:B------:R-:W-:Y:S02]  /*5970*/  P2R R27, PR, RZ, 0x40 ;  /* 0x00000040ff1b7803 */ /* 0x000fe40000000000 */
[----:B------:R-:W-:Y:S02]  /*5980*/  P2R R26, PR, RZ, 0x20 ;  /* 0x00000020ff1a7803 */ /* 0x000fe40000000000 */
[----:B------:R-:W-:-:S02]  /*5990*/  FSEL R202, R202, -INF , !P3 ;  /* 0xff800000caca7808 */ /* 0x000fc40005800000 */
[----:B------:R-:W-:Y:S02]  /*59a0*/  ISETP.GT.AND P6, PT, R34, R3, PT ;  /* 0x000000032200720c */ /* 0x000fe40003fc4270 */
[----:B------:R-:W-:Y:S02]  /*59b0*/  FSEL R201, R50, -INF , !P2 ;  /* 0xff80000032c97808 */ /* 0x000fe40005000000 */
[----:B------:R-:W-:Y:S02]  /*59c0*/  ISETP.GT.AND P5, PT, R34, R16, PT ;  /* 0x000000102200720c */ /* 0x000fe40003fa4270 */
[----:B------:R-:W-:Y:S02]  /*59d0*/  P2R R25, PR, RZ, 0x2 ;  /* 0x00000002ff197803 */ /* 0x000fe40000000000 */
[----:B------:R-:W-:Y:S01]  /*59e0*/  P2R R31, PR, RZ, 0x1 ;  /* 0x00000001ff1f7803 */ /* 0x000fe20000000000 */
[----:B------:R-:W-:Y:S08]  /*59f0*/  BRA.U !UP0, `(.L_x_307) ;  /* 0x0000000508c47547 */ /* 0x000ff0000b800000 */
[----:B------:R-:W-:-:S04]  /*5a00*/  UIADD3 UR7, UPT, UPT, UR21, -0x2, URZ ;  /* 0xfffffffe15077890 */ /* 0x000fc8000fffe0ff */
[----:B------:R-:W-:Y:S02]  /*5a10*/  UIMAD.WIDE.U32 UR12, UR17, UR7, URZ ;  /* 0x00000007110c72a5 */ /* 0x000fe4000f8e00ff */
[----:B------:R-:W-:-:S04]  /*5a20*/  UIMAD UR7, UR16, UR7, URZ ;  /* 0x00000007100772a4 */ /* 0x000fc8000f8e02ff */
[----:B------:R-:W-:Y:S01]  /*5a30*/  UIADD3 UR7, UPT, UPT, UR13, UR7, URZ ;  /* 0x000000070d077290 */ /* 0x000fe2000fffe0ff */
[----:B------:R-:W-:Y:S01]  /*5a40*/  IMAD.U32 R32, RZ, RZ, UR12 ;  /* 0x0000000cff207e24 */ /* 0x000fe2000f8e00ff */
[----:B------:R-:W-:Y:S01]  /*5a50*/  UIADD3 UR12, UP0, UPT, UR32, UR12, URZ ;  /* 0x0000000c200c7290 */ /* 0x000fe2000ff1e0ff */
[----:B------:R-:W-:-:S03]  /*5a60*/  IMAD.U32 R33, RZ, RZ, UR13 ;  /* 0x0000000dff217e24 */ /* 0x000fc6000f8e00ff */
[----:B------:R-:W-:Y:S01]  /*5a70*/  IMAD.U32 R30, RZ, RZ, UR7 ;  /* 0x00000007ff1e7e24 */ /* 0x000fe2000f8e00ff */
[----:B------:R-:W-:Y:S01]  /*5a80*/  UIADD3.X UR7, UPT, UPT, UR31, UR7, URZ, UP0, !UPT ;  /* 0x000000071f077290 */ /* 0x000fe200087fe4ff */
[CC--:B------:R-:W-:Y:S01]  /*5a90*/  LEA R36, P0, R32.reuse, R236.reuse, 0x1 ;  /* 0x000000ec20247211 */ /* 0x0c0fe200078008ff */
[----:B------:R-:W-:Y:S01]  /*5aa0*/  IMAD.U32 R29, RZ, RZ, UR12 ;  /* 0x0000000cff1d7e24 */ /* 0x000fe2000f8e00ff */
[----:B------:R-:W-:Y:S02]  /*5ab0*/  UIADD3 UR15, UP0, UPT, UR32, UR12, URZ ;  /* 0x0000000c200f7290 */ /* 0x000fe4000ff1e0ff */
[-C--:B------:R-:W-:Y:S01]  /*5ac0*/  LEA.HI.X R37, R32, R235.reuse, R30, 0x1, P0 ;  /* 0x000000eb20257211 */ /* 0x080fe200000f0c1e */
[----:B------:R-:W-:Y:S01]  /*5ad0*/  IMAD.U32 R30, RZ, RZ, UR7 ;  /* 0x00000007ff1e7e24 */ /* 0x000fe2000f8e00ff */
[C---:B------:R-:W-:Y:S01]  /*5ae0*/  LEA R34, P0, R29.reuse, R236, 0x1 ;  /* 0x000000ec1d227211 */ /* 0x040fe200078008ff */
[----:B------:R-:W-:Y:S02]  /*5af0*/  UIADD3.X UR13, UPT, UPT, UR31, UR7, URZ, UP0, !UPT ;  /* 0x000000071f0d7290 */ /* 0x000fe400087fe4ff */
[----:B------:R-:W-:Y:S01]  /*5b00*/  ULEA UR12, UP0, UR10, UR12, 0x5 ;  /* 0x0000000c0a0c7291 */ /* 0x000fe2000f8028ff */
[----:B------:R-:W-:Y:S01]  /*5b10*/  LEA.HI.X R35, R29, R235, R30, 0x1, P0 ;  /* 0x000000eb1d237211 */ /* 0x000fe200000f0c1e */
[----:B------:R-:W-:-:S02]  /*5b20*/  IMAD.U32 R29, RZ, RZ, UR15 ;  /* 0x0000000fff1d7e24 */ /* 0x000fc4000f8e00ff */
[----:B------:R-:W-:Y:S01]  /*5b30*/  ULEA.HI.X UR7, UR10, UR7, UR11, 0x5, UP0 ;  /* 0x000000070a077291 */ /* 0x000fe200080f2c0b */
[----:B------:R-:W-:Y:S02]  /*5b40*/  IMAD.U32 R30, RZ, RZ, UR13 ;  /* 0x0000000dff1e7e24 */ /* 0x000fe4000f8e00ff */
[----:B------:R-:W-:-:S04]  /*5b50*/  LEA R32, P0, R29, R236, 0x1 ;  /* 0x000000ec1d207211 */ /* 0x000fc800078008ff */
[----:B------:R-:W-:Y:S01]  /*5b60*/  LEA.HI.X R33, R29, R235, R30, 0x1, P0 ;  /* 0x000000eb1d217211 */ /* 0x000fe200000f0c1e */
[----:B------:R-:W-:Y:S02]  /*5b70*/  IMAD.U32 R30, RZ, RZ, UR7 ;  /* 0x00000007ff1e7e24 */ /* 0x000fe4000f8e00ff */
[----:B------:R-:W-:Y:S01]  /*5b80*/  IMAD.U32 R29, RZ, RZ, UR12 ;  /* 0x0000000cff1d7e24 */ /* 0x000fe2000f8e00ff */
[----:B------:R-:W1:Y:S04]  /*5b90*/  LDCU UR7, c[0x0][0x440] ;  /* 0x00008800ff0777ac */ /* 0x000e680008000800 */
[----:B------:R-:W-:-:S04]  /*5ba0*/  LEA R38, P0, R29, R236, 0x1 ;  /* 0x000000ec1d267211 */ /* 0x000fc800078008ff */
[----:B------:R-:W-:Y:S02]  /*5bb0*/  LEA.HI.X R39, R29, R235, R30, 0x1, P0 ;  /* 0x000000eb1d277211 */ /* 0x000fe400000f0c1e */
[----:B-1----:R-:W-:Y:S02]  /*5bc0*/  ISETP.GE.AND P3, PT, R211, UR7, PT ;  /* 0x00000007d3007c0c */ /* 0x002fe4000bf66270 */
        /* <DEDUP_REMOVED lines=84> */
.L_x_307:
[----:B------:R-:W-:Y:S01]  /*6110*/  ISETP.NE.AND P0, PT, R25, RZ, PT ;  /* 0x000000ff1900720c */ /* 0x000fe20003f05270 */
[----:B------:R-:W2:Y:S01]  /*6120*/  LDCU UR15, c[0x0][0x45c] ;  /* 0x00008b80ff0f77ac */ /* 0x000ea20008000800 */
[----:B------:R-:W-:Y:S02]  /*6130*/  ISETP.NE.AND P2, PT, R27, RZ, PT ;  /* 0x000000ff1b00720c */ /* 0x000fe40003f45270 */
[----:B------:R-:W-:Y:S01]  /*6140*/  FMNMX3.FTZ R25, R12, R28, R18, !PT ;  /* 0x0000001c0c197276 */ /* 0x000fe20007810012 */
[----:B------:R-:W-:Y:S01]  /*6150*/  UISETP.GT.U32.AND UP0, UPT, UR4, UR18, UPT ;  /* 0x000000120400728c */ /* 0x000fe2000bf04070 */
[----:B------:R-:W-:Y:S02]  /*6160*/  FSEL R221, R221, -INF , !P0 ;  /* 0xff800000dddd7808 */ /* 0x000fe40004000000 */
[----:B------:R-:W-:Y:S02]  /*6170*/  ISETP.GE.AND P0, PT, R24, R230, PT ;  /* 0x000000e61800720c */ /* 0x000fe40003f06270 */
[----:B------:R-:W-:-:S02]  /*6180*/  FMNMX3.FTZ R25, R25, R14, R10, !PT ;  /* 0x0000000e19197276 */ /* 0x000fc4000781000a */
[----:B------:R-:W-:Y:S02]  /*6190*/  FSEL R46, R46, -INF , !P2 ;  /* 0xff8000002e2e7808 */ /* 0x000fe40005000000 */
[----:B------:R-:W-:Y:S02]  /*61a0*/  ISETP.NE.AND P1, PT, R31, RZ, PT ;  /* 0x000000ff1f00720c */ /* 0x000fe40003f25270 */
[----:B------:R-:W-:Y:S02]  /*61b0*/  ISETP.GE.AND P2, PT, R3, R231, PT ;  /* 0x000000e70300720c */ /* 0x000fe40003f46270 */
[----:B------:R-:W-:Y:S02]  /*61c0*/  FMNMX3.FTZ R24, R21, R19, R7, !PT ;  /* 0x0000001315187276 */ /* 0x000fe40007810007 */
[----:B------:R-:W-:Y:S02]  /*61d0*/  IABS R22, R22 ;  /* 0x0000001600167213 */ /* 0x000fe40000000000 */
[----:B------:R-:W-:-:S02]  /*61e0*/  IABS R20, R20 ;  /* 0x0000001400147213 */ /* 0x000fc40000000000 */
[----:B------:R-:W-:Y:S02]  /*61f0*/  FMNMX3.FTZ R25, R25, R6, R4, !PT ;  /* 0x0000000619197276 */ /* 0x000fe40007810004 */
[----:B------:R-:W-:Y:S02]  /*6200*/  FSEL R216, R216, -INF , !P1 ;  /* 0xff800000d8d87808 */ /* 0x000fe40004800000 */
[----:B------:R-:W-:Y:S02]  /*6210*/  FSEL R210, R210, -INF , !P2 ;  /* 0xff800000d2d27808 */ /* 0x000fe40005000000 */
[----:B------:R-:W-:Y:S02]  /*6220*/  FMNMX3.FTZ R24, R24, R5, R15, !PT ;  /* 0x0000000518187276 */ /* 0x000fe4000781000f */
[C---:B------:R-:W-:Y:S02]  /*6230*/  ISETP.GE.AND P1, PT, R17.reuse, R231, PT ;  /* 0x000000e71100720c */ /* 0x040fe40003f26270 */
[----:B------:R-:W-:-:S02]  /*6240*/  ISETP.GE.AND P2, PT, R17, R230, PT ;  /* 0x000000e61100720c */ /* 0x000fc40003f46270 */
[----:B------:R-:W-:Y:S02]  /*6250*/  IABS R23, R23 ;  /* 0x0000001700177213 */ /* 0x000fe40000000000 */
[----:B------:R-:W-:Y:S02]  /*6260*/  I2FP.F32.S32 R22, R22 ;  /* 0x0000001600167245 */ /* 0x000fe40000201400 */
[----:B------:R-:W-:Y:S02]  /*6270*/  I2FP.F32.S32 R17, R20 ;  /* 0x0000001400117245 */ /* 0x000fe40000201400 */
[----:B------:R-:W-:Y:S01]  /*6280*/  FMNMX3.FTZ R25, R25, R8, R206, !PT ;  /* 0x0000000819197276 */ /* 0x000fe200078100ce */
[----:B------:R-:W-:Y:S01]  /*6290*/  FFMA.FTZ R22, R22, -UR6, R47 ;  /* 0x8000000616167c23 */ /* 0x000fe2000801002f */
[----:B------:R-:W-:Y:S01]  /*62a0*/  FMNMX3.FTZ R24, R24, R13, R11, !PT ;  /* 0x0000000d18187276 */ /* 0x000fe2000781000b */
[----:B------:R-:W-:Y:S01]  /*62b0*/  FFMA.FTZ R17, R17, -UR6, R66 ;  /* 0x8000000611117c23 */ /* 0x000fe20008010042 */
[----:B------:R-:W-:-:S02]  /*62c0*/  ISETP.NE.AND P3, PT, R26, RZ, PT ;  /* 0x000000ff1a00720c */ /* 0x000fc40003f65270 */
[----:B------:R-:W-:Y:S02]  /*62d0*/  FSEL R214, R214, -INF , !P1 ;  /* 0xff800000d6d67808 */ /* 0x000fe40004800000 */
[----:B------:R-:W-:Y:S02]  /*62e0*/  I2FP.F32.S32 R26, R23 ;  /* 0x00000017001a7245 */ /* 0x000fe40000201400 */
[----:B------:R-:W-:Y:S02]  /*62f0*/  ISETP.GE.AND P1, PT, R16, R231, PT ;  /* 0x000000e71000720c */ /* 0x000fe40003f26270 */
[----:B------:R-:W-:Y:S01]  /*6300*/  FMNMX3.FTZ R25, R25, R194, R202, !PT ;  /* 0x000000c219197276 */ /* 0x000fe200078100ca */
[----:B------:R-:W-:Y:S01]  /*6310*/  FFMA.FTZ R26, R26, -UR6, R67 ;  /* 0x800000061a1a7c23 */ /* 0x000fe20008010043 */
[----:B------:R-:W-:Y:S02]  /*6320*/  FMNMX3.FTZ R24, R24, R9, R199, !PT ;  /* 0x0000000918187276 */ /* 0x000fe400078100c7 */
[----:B------:R-:W-:-:S02]  /*6330*/  FSEL R208, R208, -INF , !P1 ;  /* 0xff800000d0d07808 */ /* 0x000fc40004800000 */
[----:B------:R-:W-:Y:S02]  /*6340*/  FMNMX3.FTZ R25, R25, R200, R216, !PT ;  /* 0x000000c819197276 */ /* 0x000fe400078100d8 */
[----:B------:R-:W-:Y:S02]  /*6350*/  ISETP.GE.AND P1, PT, R3, R230, PT ;  /* 0x000000e60300720c */ /* 0x000fe40003f26270 */
[----:B------:R-:W-:Y:S02]  /*6360*/  FSEL R22, R22, -INF , !P3 ;  /* 0xff80000016167808 */ /* 0x000fe40005800000 */
[----:B------:R-:W-:Y:S02]  /*6370*/  FSEL R17, R17, -INF , !P6 ;  /* 0xff80000011117808 */ /* 0x000fe40007000000 */
[----:B------:R-:W-:Y:S02]  /*6380*/  FSEL R217, R46, -INF , !P0 ;  /* 0xff8000002ed97808 */ /* 0x000fe40004000000 */
[----:B------:R-:W-:-:S02]  /*6390*/  FMNMX3.FTZ R24, R24, R223, R201, !PT ;  /* 0x000000df18187276 */ /* 0x000fc400078100c9 */
[----:B------:R-:W-:Y:S02]  /*63a0*/  FMNMX3.FTZ R3, R25, R214, R210, !PT ;  /* 0x000000d619037276 */ /* 0x000fe400078100d2 */
[----:B------:R-:W-:Y:S02]  /*63b0*/  ISETP.GE.AND P3, PT, R16, R230, PT ;  /* 0x000000e61000720c */ /* 0x000fe40003f66270 */
[----:B------:R-:W-:Y:S02]  /*63c0*/  FSEL R26, R26, -INF , !P5 ;  /* 0xff8000001a1a7808 */ /* 0x000fe40006800000 */
[----:B------:R-:W-:Y:S02]  /*63d0*/  FSEL R207, R22, -INF , !P2 ;  /* 0xff80000016cf7808 */ /* 0x000fe40005000000 */
[----:B------:R-:W-:Y:S02]  /*63e0*/  FSEL R205, R17, -INF , !P1 ;  /* 0xff80000011cd7808 */ /* 0x000fe40004800000 */
[----:B------:R-:W-:-:S02]  /*63f0*/  FMNMX3.FTZ R24, R24, R221, R217, !PT ;  /* 0x000000dd18187276 */ /* 0x000fc400078100d9 */
[----:B------:R-:W-:Y:S02]  /*6400*/  FMNMX.FTZ R3, R208, R3, !PT ;  /* 0x00000003d0037209 */ /* 0x000fe40007810000 */
[----:B------:R-:W-:Y:S02]  /*6410*/  FSEL R203, R26, -INF , !P3 ;  /* 0xff8000001acb7808 */ /* 0x000fe40005800000 */
[----:B------:R-:W-:Y:S01]  /*6420*/  FMNMX3.FTZ R24, R24, R207, R205, !PT ;  /* 0x000000cf18187276 */ /* 0x000fe200078100cd */
[----:B------:R-:W3:Y:S01]  /*6430*/  SHFL.BFLY PT, R20, R3, 0x2, 0x1f ;  /* 0x0c401f0003147f89 */ /* 0x000ee200000e0000 */
[----:B------:R-:W-:Y:S02]  /*6440*/  LOP3.LUT R0, R167, 0x200, R0, 0xf8, !PT ;  /* 0x00000200a7007812 */ /* 0x000fe400078ef800 */
[----:B------:R-:W-:Y:S02]  /*6450*/  FMNMX.FTZ R17, R203, R24, !PT ;  /* 0x00000018cb117209 */ /* 0x000fe40007810000 */
[----:B------:R-:W-:-:S03]  /*6460*/  LEA R0, R0, UR5, 0x1 ;  /* 0x0000000500007c11 */ /* 0x000fc6000f8e08ff */
[----:B------:R-:W4:Y:S02]  /*6470*/  SHFL.BFLY PT, R16, R17, 0x2, 0x1f ;  /* 0x0c401f0011107f89 */ /* 0x000f2400000e0000 */
[--C-:B------:R-:W-:Y:S02]  /*6480*/  IMAD.IADD R197, R85, 0x1, R0.reuse ;  /* 0x0000000155c57824 */ /* 0x100fe400078e0200 */
[----:B------:R-:W-:Y:S01]  /*6490*/  IMAD.IADD R218, R165, 0x1, R0 ;  /* 0x00000001a5da7824 */ /* 0x000fe200078e0200 */
[----:B------:R-:W-:Y:S03]  /*64a0*/  LDSM.16.MT88.4 R156, [R0+0x10000] ;  /* 0x01000000009c783b */ /* 0x000fe60000004200 */
[----:B------:R-:W-:Y:S01]  /*64b0*/  IMAD.IADD R192, R85, 0x1, R218 ;  /* 0x0000000155c07824 */ /* 0x000fe200078e02da */
[----:B------:R-:W-:Y:S04]  /*64c0*/  LDSM.16.MT88.4 R80, [R197+0x14000] ;  /* 0x01400000c550783b */ /* 0x000fe80000004200 */
[----:B------:R-:W-:Y:S01]  /*64d0*/  LDSM.16.MT88.4 R148, [R197+0x10000] ;  /* 0x01000000c594783b */ /* 0x000fe20000004200 */
[----:B---3--:R-:W-:-:S03]  /*64e0*/  FMNMX.FTZ R23, R3, R20, !PT ;  /* 0x0000001403177209 */ /* 0x008fc60007810000 */
[----:B------:R-:W-:Y:S04]  /*64f0*/  LDSM.16.MT88.4 R48, [R197+0x12000] ;  /* 0x01200000c530783b */ /* 0x000fe80000004200 */
[----:B------:R-:W3:Y:S01]  /*6500*/  SHFL.BFLY PT, R164, R23, 0x1, 0x1f ;  /* 0x0c201f0017a47f89 */ /* 0x000ee200000e0000 */
[----:B----4-:R-:W-:-:S03]  /*6510*/  FMNMX.FTZ R16, R17, R16, !PT ;  /* 0x0000001011107209 */ /* 0x010fc60007810000 */
[----:B------:R-:W-:Y:S04]  /*6520*/  LDSM.16.MT88.4 R112, [R197+0x16000] ;  /* 0x01600000c570783b */ /* 0x000fe80000004200 */
[----:B------:R-:W4:Y:S04]  /*6530*/  SHFL.BFLY PT, R3, R16, 0x1, 0x1f ;  /* 0x0c201f0010037f89 */ /* 0x000f2800000e0000 */
[----:B------:R-:W5:Y:S04]  /*6540*/  LDSM.16.MT88.4 R140, [R218+0x10000] ;  /* 0x01000000da8c783b */ /* 0x000f680000004200 */
[----:B------:R-:W5:Y:S04]  /*6550*/  LDSM.16.MT88.4 R132, [R192+0x10000] ;  /* 0x01000000c084783b */ /* 0x000f680000004200 */
[----:B------:R-:W5:Y:S01]  /*6560*/  LDSM.16.MT88.4 R40, [R0+0x12000] ;  /* 0x012000000028783b */ /* 0x000f620000004200 */
[----:B---3--:R-:W-:-:S03]  /*6570*/  FMNMX.FTZ R164, R23, R164, !PT ;  /* 0x000000a417a47209 */ /* 0x008fc60007810000 */
[----:B------:R-:W3:Y:S01]  /*6580*/  LDSM.16.MT88.4 R56, [R218+0x12000] ;  /* 0x01200000da38783b */ /* 0x000ee20000004200 */
[C---:B------:R-:W-:Y:S01]  /*6590*/  FSETP.NEU.FTZ.AND P0, PT, R164.reuse, -INF , PT ;  /* 0xff800000a400780b */ /* 0x040fe20003f1d000 */
[----:B--2---:R-:W-:Y:S02]  /*65a0*/  FMUL.FTZ R219, R164, UR15 ;  /* 0x0000000fa4db7c20 */ /* 0x004fe40008410000 */
[----:B------:R-:W2:Y:S01]  /*65b0*/  LDSM.16.MT88.4 R64, [R192+0x12000] ;  /* 0x01200000c040783b */ /* 0x000ea20000004200 */
[----:B----4-:R-:W-:Y:S02]  /*65c0*/  FMNMX.FTZ R3, R16, R3, !PT ;  /* 0x0000000310037209 */ /* 0x010fe40007810000 */
[----:B------:R-:W-:Y:S01]  /*65d0*/  FSEL R219, R219, RZ, P0 ;  /* 0x000000ffdbdb7208 */ /* 0x000fe20000000000 */
[----:B------:R-:W4:Y:S01]  /*65e0*/  LDSM.16.MT88.4 R72, [R0+0x14000] ;  /* 0x014000000048783b */ /* 0x000f220000004200 */
[C---:B------:R-:W-:Y:S01]  /*65f0*/  FSETP.NEU.FTZ.AND P0, PT, R3.reuse, -INF , PT ;  /* 0xff8000000300780b */ /* 0x040fe20003f1d000 */
[----:B------:R-:W-:-:S02]  /*6600*/  FMUL.FTZ R204, R3, UR15 ;  /* 0x0000000f03cc7c20 */ /* 0x000fc40008410000 */
[--C-:B------:R-:W-:Y:S01]  /*6610*/  FFMA.FTZ R191, R12, UR15, -R219.reuse ;  /* 0x0000000f0cbf7c23 */ /* 0x100fe200080108db */
[--C-:B------:R-:W-:Y:S01]  /*6620*/  FFMA.FTZ R190, R28, UR15, -R219.reuse ;  /* 0x0000000f1cbe7c23 */ /* 0x100fe200080108db */
[--C-:B------:R-:W-:Y:S01]  /*6630*/  FFMA.FTZ R187, R18, UR15, -R219.reuse ;  /* 0x0000000f12bb7c23 */ /* 0x100fe200080108db */
[----:B------:R-:W-:Y:S01]  /*6640*/  FSEL R204, R204, RZ, P0 ;  /* 0x000000ffcccc7208 */ /* 0x000fe20000000000 */
[--C-:B------:R-:W-:Y:S01]  /*6650*/  FFMA.FTZ R186, R14, UR15, -R219.reuse ;  /* 0x0000000f0eba7c23 */ /* 0x100fe200080108db */
[----:B------:R-:W4:Y:S01]  /*6660*/  LDSM.16.MT88.4 R88, [R218+0x14000] ;  /* 0x01400000da58783b */ /* 0x000f220000004200 */
        /* <DEDUP_REMOVED lines=14> */
[----:B------:R-:W4:Y:S01]  /*6750*/  LDSM.16.MT88.4 R120, [R218+0x16000] ;  /* 0x01600000da78783b */ /* 0x000f220000004200 */
[----:B------:R-:W1:Y:S01]  /*6760*/  MUFU.EX2 R190, R190 ;  /* 0x000000be00be7308 */ /* 0x000e620000000800 */
[--C-:B------:R-:W-:Y:S01]  /*6770*/  FFMA.FTZ R180, R13, UR15, -R204.reuse ;  /* 0x0000000f0db47c23 */ /* 0x100fe200080108cc */
[--C-:B------:R-:W-:Y:S01]  /*6780*/  FFMA.FTZ R193, R206, UR15, -R219.reuse ;  /* 0x0000000fcec17c23 */ /* 0x100fe200080108db */
[----:B------:R-:W4:Y:S01]  /*6790*/  LDSM.16.MT88.4 R4, [R192+0x16000] ;  /* 0x01600000c004783b */ /* 0x000f220000004200 */
        /* <DEDUP_REMOVED lines=12> */
[----:B------:R-:W5:Y:S01]  /*6860*/  MUFU.EX2 R186, R186 ;  /* 0x000000ba00ba7308 */ /* 0x000f620000000800 */
[----:B-1----:R-:W-:Y:S01]  /*6870*/  F2FP.BF16.F32.PACK_AB R128, R190, R191 ;  /* 0x000000bfbe80723e */ /* 0x002fe200000010ff */
[--C-:B------:R-:W-:Y:S01]  /*6880*/  FFMA.FTZ R208, R217, UR15, -R204.reuse ;  /* 0x0000000fd9d07c23 */ /* 0x100fe200080108cc */
[----:B------:R-:W1:Y:S01]  /*6890*/  LDSM.16.MT88.4 R20, [R218+0x10800] ;  /* 0x01080000da14783b */ /* 0x000e620000004200 */
        /* <DEDUP_REMOVED lines=11> */
[----:B------:R-:W3:Y:S01]  /*6950*/  MUFU.EX2 R188, R188 ;  /* 0x000000bc00bc7308 */ /* 0x000ee20000000800 */
[C---:B-----5:R-:W-:Y:S01]  /*6960*/  F2FP.BF16.F32.PACK_AB R130, R186.reuse, R187 ;  /* 0x000000bbba82723e */ /* 0x060fe200000010ff */
[----:B------:R-:W-:Y:S01]  /*6970*/  FADD.FTZ R187, R187, R190 ;  /* 0x000000bebbbb7221 */ /* 0x000fe20000010000 */
[----:B------:R-:W-:Y:S03]  /*6980*/  LDSM.16.MT88.4 R28, [R0+0x12800] ;  /* 0x01280000001c783b */ /* 0x000fe60000004200 */
[----:B------:R-:W-:Y:S01]  /*6990*/  FADD.FTZ R186, R186, R187 ;  /* 0x000000bbbaba7221 */ /* 0x000fe20000010000 */
[----:B------:R-:W-:Y:S01]  /*69a0*/  LDSM.16.MT88.4 R24, [R192+0x12800] ;  /* 0x01280000c018783b */ /* 0x000fe20000004200 */
[----:B------:R-:W-:Y:S08]  /*69b0*/  MUFU.EX2 R185, R185 ;  /* 0x000000b900b97308 */ /* 0x000ff00000000800 */
[----:B------:R-:W5:Y:S01]  /*69c0*/  MUFU.EX2 R184, R184 ;  /* 0x000000b800b87308 */ /* 0x000f620000000800 */
[----:B---3--:R-:W-:Y:S01]  /*69d0*/  F2FP.BF16.F32.PACK_AB R129, R188, R189 ;  /* 0x000000bdbc81723e */ /* 0x008fe200000010ff */
[----:B------:R-:W-:-:S06]  /*69e0*/  FADD.FTZ R188, R189, R188 ;  /* 0x000000bcbdbc7221 */ /* 0x000fcc0000010000 */
[----:B------:R-:W-:Y:S08]  /*69f0*/  MUFU.EX2 R183, R183 ;  /* 0x000000b700b77308 */ /* 0x000ff00000000800 */
[----:B------:R-:W3:Y:S01]  /*6a00*/  MUFU.EX2 R182, R182 ;  /* 0x000000b600b67308 */ /* 0x000ee20000000800 */
        /* <DEDUP_REMOVED lines=25> */
[----:B------:R-:W1:Y:S01]  /*6ba0*/  MUFU.EX2 R202, R202 ;  /* 0x000000ca00ca7308 */ /* 0x000e620000000800 */
[C---:B------:R-:W-:Y:S07]  /*6bb0*/  HMMA.16816.F32.BF16 R52, R128.reuse, R56, RZ ;  /* 0x000000388034723c */ /* 0x040fee00000418ff */
[----:B------:R-:W-:Y:S01]  /*6bc0*/  MUFU.EX2 R201, R201 ;  /* 0x000000c900c97308 */ /* 0x000fe20000000800 */
[C---:B--2---:R-:W-:Y:S07]  /*6bd0*/  HMMA.16816.F32.BF16 R60, R128.reuse, R64, RZ ;  /* 0x00000040803c723c */ /* 0x044fee00000418ff */
[----:B------:R-:W2:Y:S01]  /*6be0*/  MUFU.EX2 R206, R206 ;  /* 0x000000ce00ce7308 */ /* 0x000ea20000000800 */
        /* <DEDUP_REMOVED lines=26> */
[----:B---3--:R-:W-:Y:S01]  /*6d90*/  F2FP.BF16.F32.PACK_AB R4, R182, R183 ;  /* 0x000000b7b604723e */ /* 0x008fe200000010ff */
[----:B------:R-:W-:Y:S01]  /*6da0*/  FADD.FTZ R183, R183, R186 ;  /* 0x000000bab7b77221 */ /* 0x000fe20000010000 */
[----:B-----5:R-:W-:Y:S01]  /*6db0*/  F2FP.BF16.F32.PACK_AB R5, R180, R181 ;  /* 0x000000b5b405723e */ /* 0x020fe200000010ff */
[----:B------:R-:W-:-:S02]  /*6dc0*/  FADD.FTZ R181, R181, R184 ;  /* 0x000000b8b5b57221 */ /* 0x000fc40000010000 */
[----:B------:R-:W-:Y:S02]  /*6dd0*/  FADD.FTZ R182, R182, R183 ;  /* 0x000000b7b6b67221 */ /* 0x000fe40000010000 */
[----:B------:R-:W-:Y:S01]  /*6de0*/  HMMA.16816.F32.BF16 R128, R128, R6, RZ ;  /* 0x000000068080723c */ /* 0x000fe200000418ff */
[----:B------:R-:W-:Y:S01]  /*6df0*/  F2FP.BF16.F32.PACK_AB R6, R178, R179 ;  /* 0x000000b3b206723e */ /* 0x000fe200000010ff */
[----:B------:R-:W-:Y:S01]  /*6e00*/  FADD.FTZ R180, R180, R181 ;  /* 0x000000b5b4b47221 */ /* 0x000fe20000010000 */
[----:B-1----:R-:W-:Y:S01]  /*6e10*/  F2FP.BF16.F32.PACK_AB R7, R176, R177 ;  /* 0x000000b1b007723e */ /* 0x002fe200000010ff */
[----:B------:R-:W-:Y:S02]  /*6e20*/  FADD.FTZ R179, R179, R182 ;  /* 0x000000b6b3b37221 */ /* 0x000fe40000010000 */
[----:B------:R-:W-:Y:S02]  /*6e30*/  FADD.FTZ R177, R177, R180 ;  /* 0x000000b4b1b17221 */ /* 0x000fe40000010000 */
[----:B------:R-:W-:-:S02]  /*6e40*/  FADD.FTZ R178, R178, R179 ;  /* 0x000000b3b2b27221 */ /* 0x000fc40000010000 */
[----:B------:R-:W-:Y:S01]  /*6e50*/  HMMA.16816.F32.BF16 R76, R4, R8, R76 ;  /* 0x00000008044c723c */ /* 0x000fe2000004184c */
[----:B------:R-:W-:-:S07]  /*6e60*/  FADD.FTZ R176, R176, R177 ;  /* 0x000000b1b0b07221 */ /* 0x000fce0000010000 */
[C---:B------:R-:W-:Y:S01]  /*6e70*/  HMMA.16816.F32.BF16 R80, R4.reuse, R10, R80 ;  /* 0x0000000a0450723c */ /* 0x040fe20000041850 */
[----:B------:R-:W1:Y:S07]  /*6e80*/  LDSM.16.MT88.4 R8, [R218+0x14800] ;  /* 0x01480000da08783b */ /* 0x000e6e0000004200 */
[C---:B------:R-:W-:Y:S08]  /*6e90*/  HMMA.16816.F32.BF16 R152, R4.reuse, R16, R152 ;  /* 0x000000100498723c */ /* 0x040ff00000041898 */
[C---:B------:R-:W-:Y:S01]  /*6ea0*/  HMMA.16816.F32.BF16 R148, R4.reuse, R18, R148 ;  /* 0x000000120494723c */ /* 0x040fe20000041894 */
[----:B------:R-:W3:Y:S07]  /*6eb0*/  LDSM.16.MT88.4 R16, [R218+0x12800] ;  /* 0x01280000da10783b */ /* 0x000eee0000004200 */
[C---:B------:R-:W-:Y:S08]  /*6ec0*/  HMMA.16816.F32.BF16 R44, R4.reuse, R12, R44 ;  /* 0x0000000c042c723c */ /* 0x040ff0000004182c */
        /* <DEDUP_REMOVED lines=48> */
[----:B------:R-:W-:-:S04]  /*71d0*/  FADD.FTZ R202, R202, R199 ;  /* 0x000000c7caca7221 */ /* 0x000fc80000010000 */
[C---:B-1----:R-:W-:Y:S08]  /*71e0*/  HMMA.16816.F32.BF16 R108, R4.reuse, R8, R108 ;  /* 0x00000008046c723c */ /* 0x042ff0000004186c */
        /* <DEDUP_REMOVED lines=22> */
[----:B------:R-:W4:Y:S07]  /*7350*/  LDSM.16.MT88.4 R20, [R192+0x13000] ;  /* 0x01300000c014783b */ /* 0x000f2e0000004200 */
        /* <DEDUP_REMOVED lines=21> */
[C---:B-----5:R-:W-:Y:S08]  /*74b0*/  HMMA.16816.F32.BF16 R124, R4.reuse, R24, R124 ;  /* 0x00000018047c723c */ /* 0x060ff0000004187c */
        /* <DEDUP_REMOVED lines=55> */
[C---:B---3--:R-:W-:Y:S08]  /*7830*/  HMMA.16816.F32.BF16 R124, R4.reuse, R16, R124 ;  /* 0x00000010047c723c */ /* 0x048ff0000004187c */
        /* <DEDUP_REMOVED lines=18> */
[-C--:B------:R-:W-:Y:S01]  /*7960*/  LEA R14, P1, R8, R234.reuse, 0x7 ;  /* 0x000000ea080e7211 */ /* 0x080fe200078238ff */
[----:B------:R-:W-:Y:S01]  /*7970*/  IMAD.MOV.U32 R166, RZ, RZ, 0x40 ;  /* 0x00000040ffa67424 */ /* 0x000fe200078e00ff */
[----:B------:R-:W-:Y:S01]  /*7980*/  ULEA.HI.X UR12, UR26, UR17, UR12, 0x6, UP0 ;  /* 0x000000111a0c7291 */ /* 0x000fe200080f340c */
[----:B------:R-:W-:Y:S01]  /*7990*/  IMAD.U32 R5, RZ, RZ, UR13 ;  /* 0x0000000dff057e24 */ /* 0x000fe2000f8e00ff */
[----:B------:R-:W-:Y:S01]  /*79a0*/  UIADD3 UR16, UPT, UPT, UR27, UR16, URZ ;  /* 0x000000101b107290 */ /* 0x000fe2000fffe0ff */
[----:B------:R-:W-:Y:S01]  /*79b0*/  SEL R200, R2, 0xffffffe0, !P5 ;  /* 0xffffffe002c87807 */ /* 0x000fe20006800000 */
[----:B------:R-:W-:Y:S01]  /*79c0*/  UIADD3 UR22, UP1, UPT, UR13, UR22, URZ ;  /* 0x000000160d167290 */ /* 0x000fe2000ff3e0ff */
[----:B------:R-:W-:Y:S01]  /*79d0*/  SEL R166, R166, 0xffffffc0, !P4 ;  /* 0xffffffc0a6a67807 */ /* 0x000fe20006000000 */
[----:B------:R-:W-:Y:S01]  /*79e0*/  IMAD.U32 R4, RZ, RZ, UR12 ;  /* 0x0000000cff047e24 */ /* 0x000fe2000f8e00ff */
[----:B------:R-:W-:Y:S01]  /*79f0*/  ULEA UR13, UP0, UR8, UR13, 0x5 ;  /* 0x0000000d080d7291 */ /* 0x000fe2000f8028ff */
[CC--:B------:R-:W-:Y:S01]  /*7a00*/  LEA R12, P0, R5.reuse, R234.reuse, 0x1 ;  /* 0x000000ea050c7211 */ /* 0x0c0fe200078008ff */
[----:B------:R-:W-:Y:S01]  /*7a10*/  IMAD.U32 R6, RZ, RZ, UR16 ;  /* 0x00000010ff067e24 */ /* 0x000fe2000f8e00ff */
[----:B------:R-:W-:Y:S01]  /*7a20*/  UIADD3.X UR17, UPT, UPT, UR12, UR17, URZ, UP1, !UPT ;  /* 0x000000110c117290 */ /* 0x000fe20008ffe4ff */
[----:B------:R-:W-:Y:S01]  /*7a30*/  IMAD.U32 R7, RZ, RZ, UR22 ;  /* 0x00000016ff077e24 */ /* 0x000fe2000f8e00ff */
[----:B------:R-:W-:Y:S01]  /*7a40*/  ULEA.HI.X UR8, UR8, UR12, UR9, 0x5, UP0 ;  /* 0x0000000c08087291 */ /* 0x000fe200080f2c09 */
[-C--:B------:R-:W-:Y:S01]  /*7a50*/  LEA.HI.X R13, R5, R233.reuse, R4, 0x1, P0 ;  /* 0x000000e9050d7211 */ /* 0x080fe200000f0c04 */
[----:B------:R-:W-:Y:S01]  /*7a60*/  IMAD.U32 R5, RZ, RZ, UR13 ;  /* 0x0000000dff057e24 */ /* 0x000fe2000f8e00ff */
[-C--:B------:R-:W-:Y:S01]  /*7a70*/  LEA.HI.X R15, R8, R233.reuse, R6, 0x7, P1 ;  /* 0x000000e9080f7211 */ /* 0x080fe200008f3c06 */
[----:B------:R-:W-:Y:S01]  /*7a80*/  IMAD.U32 R6, RZ, RZ, UR17 ;  /* 0x00000011ff067e24 */ /* 0x000fe2000f8e00ff */
[-C--:B------:R-:W-:Y:S01]  /*7a90*/  LEA R10, P1, R7, R234.reuse, 0x1 ;  /* 0x000000ea070a7211 */ /* 0x080fe200078208ff */
[----:B------:R-:W-:Y:S01]  /*7aa0*/  IMAD.U32 R4, RZ, RZ, UR8 ;  /* 0x00000008ff047e24 */ /* 0x000fe2000f8e00ff */
[----:B-1----:R-:W-:Y:S01]  /*7ab0*/  ISETP.GE.AND P3, PT, R211, UR7, PT ;  /* 0x00000007d3007c0c */ /* 0x002fe2000bf66270 */
[----:B------:R-:W-:Y:S01]  /*7ac0*/  BAR.SYNC.DEFER_BLOCKING 0x0 ;  /* 0x0000000000007b1d */ /* 0x000fe20000010000 */
[----:B------:R-:W-:Y:S01]  /*7ad0*/  LEA R8, P0, R5, R234, 0x1 ;  /* 0x000000ea05087211 */ /* 0x000fe200078008ff */
[----:B------:R-:W-:Y:S01]  /*7ae0*/  IMAD.IADD R208, R200, 0x1, R210 ;  /* 0x00000001c8d07824 */ /* 0x000fe200078e02d2 */
[----:B------:R-:W-:Y:S01]  /*7af0*/  ISETP.GE.AND P2, PT, R240, UR7, PT ;  /* 0x00000007f0007c0c */ /* 0x000fe2000bf46270 */
[----:B------:R-:W-:Y:S01]  /*7b00*/  IMAD.IADD R199, R209, 0x1, R200 ;  /* 0x00000001d1c77824 */ /* 0x000fe200078e02c8 */
[-C--:B------:R-:W-:Y:S01]  /*7b10*/  LEA.HI.X R11, R7, R233.reuse, R6, 0x1, P1 ;  /* 0x000000e9070b7211 */ /* 0x080fe200008f0c06 */
[----:B------:R-:W-:Y:S01]  /*7b20*/  IMAD.IADD R197, R165, 0x1, R210 ;  /* 0x00000001a5c57824 */ /* 0x000fe200078e02d2 */
[----:B------:R-:W-:Y:S01]  /*7b30*/  ISETP.GE.AND P1, PT, R239, UR7, PT ;  /* 0x00000007ef007c0c */ /* 0x000fe2000bf26270 */
[----:B------:R-:W-:Y:S01]  /*7b40*/  IMAD.IADD R166, R209, 0x1, R166 ;  /* 0x00000001d1a67824 */ /* 0x000fe200078e02a6 */
[----:B------:R-:W-:Y:S01]  /*7b50*/  LEA.HI.X R9, R5, R233, R4, 0x1, P0 ;  /* 0x000000e905097211 */ /* 0x000fe200000f0c04 */
[----:B------:R-:W-:Y:S01]  /*7b60*/  IMAD.IADD R167, R200, 0x1, R197 ;  /* 0x00000001c8a77824 */ /* 0x000fe200078e02c5 */
[----:B------:R-:W-:Y:S01]  /*7b70*/  ISETP.GE.AND P0, PT, R238, UR7, PT ;  /* 0x00000007ee007c0c */ /* 0x000fe2000bf06270 */
[----:B------:R-:W-:Y:S01]  /*7b80*/  IMAD.IADD R165, R200, 0x1, R166 ;  /* 0x00000001c8a57824 */ /* 0x000fe200078e02a6 */
[----:B------:R-:W-:Y:S01]  /*7b90*/  UISETP.GT.U32.AND UP0, UPT, UR4, UR18, UPT ;  /* 0x000000120400728c */ /* 0x000fe2000bf04070 */
        /* <DEDUP_REMOVED lines=81> */
[----:B-1----:R-:W1:Y:S04]  /*80b0*/  LDSM.16.M88.4 R12, [R209+0x8000] ;  /* 0x00800000d10c783b */ /* 0x002e680000000200 */
[----:B------:R-:W3:Y:S04]  /*80c0*/  LDSM.16.M88.4 R188, [R209+0x8800] ;  /* 0x00880000d1bc783b */ /* 0x000ee80000000200 */
[----:B------:R-:W4:Y:S04]  /*80d0*/  LDSM.16.M88.4 R180, [R209+0x9000] ;  /* 0x00900000d1b4783b */ /* 0x000f280000000200 */
[----:B------:R-:W5:Y:S04]  /*80e0*/  LDSM.16.M88.4 R32, [R209+0x9800] ;  /* 0x00980000d120783b */ /* 0x000f680000000200 */
[----:B------:R-:W-:Y:S04]  /*80f0*/  LDSM.16.M88.4 R20, [R208] ;  /* 0x00000000d014783b */ /* 0x000fe80000000200 */
[----:B------:R-:W5:Y:S04]  /*8100*/  LDSM.16.M88.4 R28, [R199+0x8000] ;  /* 0x00800000c71c783b */ /* 0x000f680000000200 */
[----:B--2---:R-:W2:Y:S04]  /*8110*/  LDSM.16.M88.4 R8, [R199+0x8800] ;  /* 0x00880000c708783b */ /* 0x004ea80000000200 */
[----:B------:R-:W2:Y:S04]  /*8120*/  LDSM.16.M88.4 R220, [R199+0x9000] ;  /* 0x00900000c7dc783b */ /* 0x000ea80000000200 */
[----:B------:R-:W2:Y:S04]  /*8130*/  LDSM.16.M88.4 R24, [R199+0x9800] ;  /* 0x00980000c718783b */ /* 0x000ea80000000200 */
[----:B------:R-:W-:Y:S01]  /*8140*/  LDSM.16.M88.4 R168, [R197] ;  /* 0x00000000c5a8783b */ /* 0x000fe20000000200 */
[C---:B-1----:R-:W-:Y:S03]  /*8150*/  HMMA.16816.F32.BF16 R16, R172.reuse, R12, RZ ;  /* 0x0000000cac10723c */ /* 0x042fe600000418ff */
[----:B------:R-:W1:Y:S04]  /*8160*/  LDSM.16.M88.4 R4, [R166+0x8000] ;  /* 0x00800000a604783b */ /* 0x000e680000000200 */
[----:B------:R-:W1:Y:S01]  /*8170*/  LDSM.16.M88.4 R200, [R166+0x9800] ;  /* 0x00980000a6c8783b */ /* 0x000e620000000200 */
[C---:B---3--:R-:W-:Y:S03]  /*8180*/  HMMA.16816.F32.BF16 R192, R172.reuse, R188, RZ ;  /* 0x000000bcacc0723c */ /* 0x048fe600000418ff */
[----:B------:R-:W3:Y:S04]  /*8190*/  LDSM.16.M88.4 R216, [R166+0x8800] ;  /* 0x00880000a6d8783b */ /* 0x000ee80000000200 */
[----:B------:R-:W3:Y:S01]  /*81a0*/  LDSM.16.M88.4 R204, [R166+0x9000] ;  /* 0x00900000a6cc783b */ /* 0x000ee20000000200 */
[C---:B------:R-:W-:Y:S03]  /*81b0*/  HMMA.16816.F32.BF16 R12, R172.reuse, R14, RZ ;  /* 0x0000000eac0c723c */ /* 0x040fe600000418ff */
[----:B------:R-:W0:Y:S05]  /*81c0*/  LDGDEPBAR ;  /* 0x00000000000079af */ /* 0x000e2a0000000000 */
[C---:B------:R-:W-:Y:S08]  /*81d0*/  HMMA.16816.F32.BF16 R188, R172.reuse, R190, RZ ;  /* 0x000000beacbc723c */ /* 0x040ff000000418ff */
[C---:B----4-:R-:W-:Y:S08]  /*81e0*/  HMMA.16816.F32.BF16 R184, R172.reuse, R180, RZ ;  /* 0x000000b4acb8723c */ /* 0x050ff000000418ff */
[C---:B------:R-:W-:Y:S08]  /*81f0*/  HMMA.16816.F32.BF16 R180, R172.reuse, R182, RZ ;  /* 0x000000b6acb4723c */ /* 0x040ff000000418ff */
[C---:B-----5:R-:W-:Y:S08]  /*8200*/  HMMA.16816.F32.BF16 R176, R172.reuse, R32, RZ ;  /* 0x00000020acb0723c */ /* 0x060ff000000418ff */
[----:B------:R-:W-:Y:S01]  /*8210*/  HMMA.16816.F32.BF16 R172, R172, R34, RZ ;  /* 0x00000022acac723c */ /* 0x000fe200000418ff */
[----:B------:R-:W-:Y:S07]  /*8220*/  LDSM.16.M88.4 R32, [R165+0x8000] ;  /* 0x00800000a520783b */ /* 0x000fee0000000200 */
[C---:B------:R-:W-:Y:S08]  /*8230*/  HMMA.16816.F32.BF16 R16, R20.reuse, R28, R16 ;  /* 0x0000001c1410723c */ /* 0x040ff00000041810 */
[C---:B------:R-:W-:Y:S01]  /*8240*/  HMMA.16816.F32.BF16 R12, R20.reuse, R30, R12 ;  /* 0x0000001e140c723c */ /* 0x040fe2000004180c */
[----:B------:R-:W-:Y:S07]  /*8250*/  LDSM.16.M88.4 R28, [R165+0x8800] ;  /* 0x00880000a51c783b */ /* 0x000fee0000000200 */
[C---:B--2---:R-:W-:Y:S08]  /*8260*/  HMMA.16816.F32.BF16 R192, R20.reuse, R8, R192 ;  /* 0x0000000814c0723c */ /* 0x044ff000000418c0 */
[C---:B------:R-:W-:Y:S01]  /*8270*/  HMMA.16816.F32.BF16 R188, R20.reuse, R10, R188 ;  /* 0x0000000a14bc723c */ /* 0x040fe200000418bc */
[----:B------:R-:W2:Y:S07]  /*8280*/  LDSM.16.M88.4 R8, [R167] ;  /* 0x00000000a708783b */ /* 0x000eae0000000200 */
[C---:B------:R-:W-:Y:S08]  /*8290*/  HMMA.16816.F32.BF16 R184, R20.reuse, R220, R184 ;  /* 0x000000dc14b8723c */ /* 0x040ff000000418b8 */
[C---:B------:R-:W-:Y:S01]  /*82a0*/  HMMA.16816.F32.BF16 R180, R20.reuse, R222, R180 ;  /* 0x000000de14b4723c */ /* 0x040fe200000418b4 */
[----:B------:R-:W-:Y:S07]  /*82b0*/  LDSM.16.M88.4 R220, [R210+0x2000] ;  /* 0x00200000d2dc783b */ /* 0x000fee0000000200 */
[C---:B------:R-:W-:Y:S08]  /*82c0*/  HMMA.16816.F32.BF16 R176, R20.reuse, R24, R176 ;  /* 0x0000001814b0723c */ /* 0x040ff000000418b0 */
[----:B------:R-:W-:Y:S01]  /*82d0*/  HMMA.16816.F32.BF16 R172, R20, R26, R172 ;  /* 0x0000001a14ac723c */ /* 0x000fe200000418ac */
[----:B------:R-:W4:Y:S04]  /*82e0*/  LDSM.16.M88.4 R24, [R165+0x9000] ;  /* 0x00900000a518783b */ /* 0x000f280000000200 */
[----:B------:R-:W5:Y:S03]  /*82f0*/  LDSM.16.M88.4 R20, [R165+0x9800] ;  /* 0x00980000a514783b */ /* 0x000f660000000200 */
[C---:B-1----:R-:W-:Y:S08]  /*8300*/  HMMA.16816.F32.BF16 R16, R168.reuse, R4, R16 ;  /* 0x00000004a810723c */ /* 0x042ff00000041810 */
[C---:B------:R-:W-:Y:S01]  /*8310*/  HMMA.16816.F32.BF16 R12, R168.reuse, R6, R12 ;  /* 0x00000006a80c723c */ /* 0x040fe2000004180c */
[----:B------:R-:W1:Y:S07]  /*8320*/  LDSM.16.M88.4 R4, [R209+0xa000] ;  /* 0x00a00000d104783b */ /* 0x000e6e0000000200 */
[C---:B------:R-:W-:Y:S08]  /*8330*/  HMMA.16816.F32.BF16 R176, R168.reuse, R200, R176 ;  /* 0x000000c8a8b0723c */ /* 0x040ff000000418b0 */
[C---:B------:R-:W-:Y:S01]  /*8340*/  HMMA.16816.F32.BF16 R172, R168.reuse, R202, R172 ;  /* 0x000000caa8ac723c */ /* 0x040fe200000418ac */
[----:B------:R-:W1:Y:S07]  /*8350*/  LDSM.16.M88.4 R200, [R209+0xb800] ;  /* 0x00b80000d1c8783b */ /* 0x000e6e0000000200 */
[C---:B---3--:R-:W-:Y:S08]  /*8360*/  HMMA.16816.F32.BF16 R192, R168.reuse, R216, R192 ;  /* 0x000000d8a8c0723c */ /* 0x048ff000000418c0 */
        /* <DEDUP_REMOVED lines=9> */
[C---:B------:R-:W-:Y:S08]  /*8400*/  HMMA.16816.F32.BF16 R192, R8.reuse, R28, R192 ;  /* 0x0000001c08c0723c */ /* 0x040ff000000418c0 */
[C---:B------:R-:W-:Y:S01]  /*8410*/  HMMA.16816.F32.BF16 R188, R8.reuse, R30, R188 ;  /* 0x0000001e08bc723c */ /* 0x040fe200000418bc */
[----:B------:R-:W-:Y:S07]  /*8420*/  LDSM.16.M88.4 R28, [R199+0xa800] ;  /* 0x00a80000c71c783b */ /* 0x000fee0000000200 */
[C---:B----4-:R-:W-:Y:S08]  /*8430*/  HMMA.16816.F32.BF16 R184, R8.reuse, R24, R184 ;  /* 0x0000001808b8723c */ /* 0x050ff000000418b8 */
[C---:B------:R-:W-:Y:S01]  /*8440*/  HMMA.16816.F32.BF16 R180, R8.reuse, R26, R180 ;  /* 0x0000001a08b4723c */ /* 0x040fe200000418b4 */
[----:B------:R-:W4:Y:S07]  /*8450*/  LDSM.16.M88.4 R24, [R199+0xb000] ;  /* 0x00b00000c718783b */ /* 0x000f2e0000000200 */
[C---:B-----5:R-:W-:Y:S08]  /*8460*/  HMMA.16816.F32.BF16 R176, R8.reuse, R20, R176 ;  /* 0x0000001408b0723c */ /* 0x060ff000000418b0 */
[----:B------:R-:W-:Y:S01]  /*8470*/  HMMA.16816.F32.BF16 R172, R8, R22, R172 ;  /* 0x0000001608ac723c */ /* 0x000fe200000418ac */
[----:B------:R-:W5:Y:S04]  /*8480*/  LDSM.16.M88.4 R20, [R199+0xb800] ;  /* 0x00b80000c714783b */ /* 0x000f680000000200 */
[----:B------:R-:W-:Y:S03]  /*8490*/  LDSM.16.M88.4 R8, [R197+0x2000] ;  /* 0x00200000c508783b */ /* 0x000fe60000000200 */
[C---:B-1----:R-:W-:Y:S08]  /*84a0*/  HMMA.16816.F32.BF16 R16, R220.reuse, R4, R16 ;  /* 0x00000004dc10723c */ /* 0x042ff00000041810 */
[C---:B------:R-:W-:Y:S01]  /*84b0*/  HMMA.16816.F32.BF16 R12, R220.reuse, R6, R12 ;  /* 0x00000006dc0c723c */ /* 0x040fe2000004180c */
[----:B------:R-:W1:Y:S07]  /*84c0*/  LDSM.16.M88.4 R4, [R166+0xa000] ;  /* 0x00a00000a604783b */ /* 0x000e6e0000000200 */
[C---:B------:R-:W-:Y:S08]  /*84d0*/  HMMA.16816.F32.BF16 R176, R220.reuse, R200, R176 ;  /* 0x000000c8dcb0723c */ /* 0x040ff000000418b0 */
[C---:B---3--:R-:W-:Y:S08]  /*84e0*/  HMMA.16816.F32.BF16 R184, R220.reuse, R204, R184 ;  /* 0x000000ccdcb8723c */ /* 0x048ff000000418b8 */
[C---:B------:R-:W-:Y:S01]  /*84f0*/  HMMA.16816.F32.BF16 R180, R220.reuse, R206, R180 ;  /* 0x000000cedcb4723c */ /* 0x040fe200000418b4 */
[----:B------:R-:W3:Y:S07]  /*8500*/  LDSM.16.M88.4 R204, [R166+0xb000] ;  /* 0x00b00000a6cc783b */ /* 0x000eee0000000200 */
[----:B------:R-:W-:Y:S01]  /*8510*/  HMMA.16816.F32.BF16 R200, R220, R202, R172 ;  /* 0x000000cadcc8723c */ /* 0x000fe200000418ac */
[----:B------:R-:W3:Y:S07]  /*8520*/  LDSM.16.M88.4 R172, [R166+0xa800] ;  /* 0x00a80000a6ac783b */ /* 0x000eee0000000200 */
[C---:B--2---:R-:W-:Y:S08]  /*8530*/  HMMA.16816.F32.BF16 R16, R168.reuse, R32, R16 ;  /* 0x00000020a810723c */ /* 0x044ff00000041810 */
[----:B------:R-:W-:Y:S01]  /*8540*/  HMMA.16816.F32.BF16 R12, R168, R34, R12 ;  /* 0x00000022a80c723c */ /* 0x000fe2000004180c */
[----:B------:R-:W-:Y:S07]  /*8550*/  LDSM.16.M88.4 R32, [R165+0xa800] ;  /* 0x00a80000a520783b */ /* 0x000fee0000000200 */
[C---:B------:R-:W-:Y:S08]  /*8560*/  HMMA.16816.F32.BF16 R192, R220.reuse, R216, R192 ;  /* 0x000000d8dcc0723c */ /* 0x040ff000000418c0 */
[----:B------:R-:W-:Y:S08]  /*8570*/  HMMA.16816.F32.BF16 R188, R220, R218, R188 ;  /* 0x000000dadcbc723c */ /* 0x000ff000000418bc */
[C---:B----4-:R-:W-:Y:S08]  /*8580*/  HMMA.16816.F32.BF16 R184, R168.reuse, R24, R184 ;  /* 0x00000018a8b8723c */ /* 0x050ff000000418b8 */
[C---:B------:R-:W-:Y:S01]  /*8590*/  HMMA.16816.F32.BF16 R180, R168.reuse, R26, R180 ;  /* 0x0000001aa8b4723c */ /* 0x040fe200000418b4 */
[----:B------:R-:W-:Y:S07]  /*85a0*/  LDSM.16.M88.4 R24, [R167+0x2000] ;  /* 0x00200000a718783b */ /* 0x000fee0000000200 */
[C---:B-----5:R-:W-:Y:S08]  /*85b0*/  HMMA.16816.F32.BF16 R176, R168.reuse, R20, R176 ;  /* 0x00000014a8b0723c */ /* 0x060ff000000418b0 */
[----:B------:R-:W-:Y:S01]  /*85c0*/  HMMA.16816.F32.BF16 R200, R168, R22, R200 ;  /* 0x00000016a8c8723c */ /* 0x000fe200000418c8 */
[----:B------:R-:W2:Y:S07]  /*85d0*/  LDSM.16.M88.4 R20, [R166+0xb800] ;  /* 0x00b80000a614783b */ /* 0x000eae0000000200 */
[C---:B-1----:R-:W-:Y:S08]  /*85e0*/  HMMA.16816.F32.BF16 R16, R8.reuse, R4, R16 ;  /* 0x000000040810723c */ /* 0x042ff00000041810 */
[----:B------:R-:W-:Y:S01]  /*85f0*/  HMMA.16816.F32.BF16 R12, R8, R6, R12 ;  /* 0x00000006080c723c */ /* 0x000fe2000004180c */
[----:B------:R-:W1:Y:S07]  /*8600*/  LDSM.16.M88.4 R4, [R165+0xa000] ;  /* 0x00a00000a504783b */ /* 0x000e6e0000000200 */
[C---:B------:R-:W-:Y:S08]  /*8610*/  HMMA.16816.F32.BF16 R192, R168.reuse, R28, R192 ;  /* 0x0000001ca8c0723c */ /* 0x040ff000000418c0 */
[----:B------:R-:W-:Y:S01]  /*8620*/  HMMA.16816.F32.BF16 R188, R168, R30, R188 ;  /* 0x0000001ea8bc723c */ /* 0x000fe200000418bc */
[----:B------:R-:W4:Y:S04]  /*8630*/  LDSM.16.M88.4 R28, [R165+0xb000] ;  /* 0x00b00000a51c783b */ /* 0x000f280000000200 */
[----:B------:R-:W5:Y:S03]  /*8640*/  LDSM.16.M88.4 R168, [R165+0xb800] ;  /* 0x00b80000a5a8783b */ /* 0x000f660000000200 */
[C---:B---3--:R-:W-:Y:S08]  /*8650*/  HMMA.16816.F32.BF16 R184, R8.reuse, R204, R184 ;  /* 0x000000cc08b8723c */ /* 0x048ff000000418b8 */
[C---:B------:R-:W-:Y:S08]  /*8660*/  HMMA.16816.F32.BF16 R192, R8.reuse, R172, R192 ;  /* 0x000000ac08c0723c */ /* 0x040ff000000418c0 */
[C---:B------:R-:W-:Y:S01]  /*8670*/  HMMA.16816.F32.BF16 R188, R8.reuse, R174, R188 ;  /* 0x000000ae08bc723c */ /* 0x040fe200000418bc */
[----:B------:R-:W-:Y:S07]  /*8680*/  LDSM.16.M88.4 R172, [R209+0xc000] ;  /* 0x00c00000d1ac783b */ /* 0x000fee0000000200 */
[C---:B------:R-:W-:Y:S01]  /*8690*/  HMMA.16816.F32.BF16 R204, R8.reuse, R206, R180 ;  /* 0x000000ce08cc723c */ /* 0x040fe200000418b4 */
[----:B------:R-:W3:Y:S07]  /*86a0*/  LDSM.16.M88.4 R180, [R210+0x4000] ;  /* 0x00400000d2b4783b */ /* 0x000eee0000000200 */
[C---:B--2---:R-:W-:Y:S01]  /*86b0*/  HMMA.16816.F32.BF16 R216, R8.reuse, R20, R176 ;  /* 0x0000001408d8723c */ /* 0x044fe200000418b0 */
[----:B------:R-:W-:Y:S07]  /*86c0*/  LDSM.16.M88.4 R176, [R209+0xc800] ;  /* 0x00c80000d1b0783b */ /* 0x000fee0000000200 */
[----:B------:R-:W-:Y:S01]  /*86d0*/  HMMA.16816.F32.BF16 R200, R8, R22, R200 ;  /* 0x0000001608c8723c */ /* 0x000fe200000418c8 */
[----:B------:R-:W2:Y:S04]  /*86e0*/  LDSM.16.M88.4 R8, [R209+0xd000] ;  /* 0x00d00000d108783b */ /* 0x000ea80000000200 */
[----:B------:R-:W-:Y:S03]  /*86f0*/  LDSM.16.M88.4 R20, [R199+0xc000] ;  /* 0x00c00000c714783b */ /* 0x000fe60000000200 */
[C---:B-1----:R-:W-:Y:S08]  /*8700*/  HMMA.16816.F32.BF16 R16, R24.reuse, R4, R16 ;  /* 0x000000041810723c */ /* 0x042ff00000041810 */
[C---:B------:R-:W-:Y:S01]  /*8710*/  HMMA.16816.F32.BF16 R12, R24.reuse, R6, R12 ;  /* 0x00000006180c723c */ /* 0x040fe2000004180c */
[----:B------:R-:W1:Y:S07]  /*8720*/  LDSM.16.M88.4 R4, [R209+0xd800] ;  /* 0x00d80000d104783b */ /* 0x000e6e0000000200 */
[C---:B------:R-:W-:Y:S08]  /*8730*/  HMMA.16816.F32.BF16 R192, R24.reuse, R32, R192 ;  /* 0x0000002018c0723c */ /* 0x040ff000000418c0 */
[C---:B------:R-:W-:Y:S01]  /*8740*/  HMMA.16816.F32.BF16 R188, R24.reuse, R34, R188 ;  /* 0x0000002218bc723c */ /* 0x040fe200000418bc */
[----:B------:R-:W-:Y:S07]  /*8750*/  LDSM.16.M88.4 R32, [R199+0xd000] ;  /* 0x00d00000c720783b */ /* 0x000fee0000000200 */
[C---:B----4-:R-:W-:Y:S08]  /*8760*/  HMMA.16816.F32.BF16 R184, R24.reuse, R28, R184 ;  /* 0x0000001c18b8723c */ /* 0x050ff000000418b8 */
[C---:B------:R-:W-:Y:S01]  /*8770*/  HMMA.16816.F32.BF16 R204, R24.reuse, R30, R204 ;  /* 0x0000001e18cc723c */ /* 0x040fe200000418cc */
[----:B------:R-:W-:Y:S07]  /*8780*/  LDSM.16.M88.4 R28, [R199+0xc800] ;  /* 0x00c80000c71c783b */ /* 0x000fee0000000200 */
[C---:B-----5:R-:W-:Y:S08]  /*8790*/  HMMA.16816.F32.BF16 R216, R24.reuse, R168, R216 ;  /* 0x000000a818d8723c */ /* 0x060ff000000418d8 */
[----:B------:R-:W-:Y:S01]  /*87a0*/  HMMA.16816.F32.BF16 R200, R24, R170, R200 ;  /* 0x000000aa18c8723c */ /* 0x000fe200000418c8 */
[----:B------:R-:W4:Y:S04]  /*87b0*/  LDSM.16.M88.4 R24, [R208+0x4000] ;  /* 0x00400000d018783b */ /* 0x000f280000000200 */
[----:B------:R-:W-:Y:S03]  /*87c0*/  LDSM.16.M88.4 R168, [R166+0xc000] ;  /* 0x00c00000a6a8783b */ /* 0x000fe60000000200 */
[C---:B---3--:R-:W-:Y:S08]  /*87d0*/  HMMA.16816.F32.BF16 R16, R180.reuse, R172, R16 ;  /* 0x000000acb410723c */ /* 0x048ff00000041810 */
        /* <DEDUP_REMOVED lines=8> */
[C---:B------:R-:W-:Y:S08]  /*8860*/  HMMA.16816.F32.BF16 R192, R180.reuse, R176, R192 ;  /* 0x000000b0b4c0723c */ /* 0x040ff000000418c0 */
[----:B------:R-:W-:Y:S01]  /*8870*/  HMMA.16816.F32.BF16 R188, R180, R178, R188 ;  /* 0x000000b2b4bc723c */ /* 0x000fe200000418bc */
[----:B------:R-:W-:Y:S04]  /*8880*/  LDSM.16.M88.4 R176, [R166+0xd800] ;  /* 0x00d80000a6b0783b */ /* 0x000fe80000000200 */
[----:B------:R-:W-:Y:S03]  /*8890*/  LDSM.16.M88.4 R180, [R165+0xc800] ;  /* 0x00c80000a5b4783b */ /* 0x000fe60000000200 */
[C---:B----4-:R-:W-:Y:S08]  /*88a0*/  HMMA.16816.F32.BF16 R16, R24.reuse, R20, R16 ;  /* 0x000000141810723c */ /* 0x050ff00000041810 */
[C---:B------:R-:W-:Y:S01]  /*88b0*/  HMMA.16816.F32.BF16 R12, R24.reuse, R22, R12 ;  /* 0x00000016180c723c */ /* 0x040fe2000004180c */
[----:B------:R-:W3:Y:S07]  /*88c0*/  LDSM.16.M88.4 R20, [R166+0xd000] ;  /* 0x00d00000a614783b */ /* 0x000eee0000000200 */
[C---:B------:R-:W-:Y:S08]  /*88d0*/  HMMA.16816.F32.BF16 R192, R24.reuse, R28, R192 ;  /* 0x0000001c18c0723c */ /* 0x040ff000000418c0 */
[C---:B------:R-:W-:Y:S01]  /*88e0*/  HMMA.16816.F32.BF16 R188, R24.reuse, R30, R188 ;  /* 0x0000001e18bc723c */ /* 0x040fe200000418bc */
[----:B------:R-:W-:Y:S07]  /*88f0*/  LDSM.16.M88.4 R28, [R165+0xc000] ;  /* 0x00c00000a51c783b */ /* 0x000fee0000000200 */
[C---:B------:R-:W-:Y:S08]  /*8900*/  HMMA.16816.F32.BF16 R184, R24.reuse, R32, R184 ;  /* 0x0000002018b8723c */ /* 0x040ff000000418b8 */
[C---:B------:R-:W-:Y:S01]  /*8910*/  HMMA.16816.F32.BF16 R204, R24.reuse, R34, R204 ;  /* 0x0000002218cc723c */ /* 0x040fe200000418cc */
[----:B------:R-:W4:Y:S07]  /*8920*/  LDSM.16.M88.4 R32, [R167+0x4000] ;  /* 0x00400000a720783b */ /* 0x000f2e0000000200 */
[C---:B--2---:R-:W-:Y:S08]  /*8930*/  HMMA.16816.F32.BF16 R216, R24.reuse, R8, R216 ;  /* 0x0000000818d8723c */ /* 0x044ff000000418d8 */
        /* <DEDUP_REMOVED lines=9> */
[C---:B---3--:R-:W-:Y:S08]  /*89d0*/  HMMA.16816.F32.BF16 R184, R172.reuse, R20, R184 ;  /* 0x00000014acb8723c */ /* 0x048ff000000418b8 */
[C---:B------:R-:W-:Y:S01]  /*89e0*/  HMMA.16816.F32.BF16 R204, R172.reuse, R22, R204 ;  /* 0x00000016accc723c */ /* 0x040fe200000418cc */
[----:B------:R-:W3:Y:S07]  /*89f0*/  LDSM.16.M88.4 R20, [R209+0xe800] ;  /* 0x00e80000d114783b */ /* 0x000eee0000000200 */
[C---:B------:R-:W-:Y:S08]  /*8a00*/  HMMA.16816.F32.BF16 R216, R172.reuse, R176, R216 ;  /* 0x000000b0acd8723c */ /* 0x040ff000000418d8 */
[----:B------:R-:W-:Y:S01]  /*8a10*/  HMMA.16816.F32.BF16 R200, R172, R178, R200 ;  /* 0x000000b2acc8723c */ /* 0x000fe200000418c8 */
[----:B------:R-:W-:Y:S04]  /*8a20*/  LDSM.16.M88.4 R176, [R208+0x6000] ;  /* 0x00600000d0b0783b */ /* 0x000fe80000000200 */
[----:B------:R-:W-:Y:S03]  /*8a30*/  LDSM.16.M88.4 R172, [R199+0xe000] ;  /* 0x00e00000c7ac783b */ /* 0x000fe60000000200 */
[C---:B----4-:R-:W-:Y:S08]  /*8a40*/  HMMA.16816.F32.BF16 R16, R32.reuse, R28, R16 ;  /* 0x0000001c2010723c */ /* 0x050ff00000041810 */
[C---:B------:R-:W-:Y:S01]  /*8a50*/  HMMA.16816.F32.BF16 R12, R32.reuse, R30, R12 ;  /* 0x0000001e200c723c */ /* 0x040fe2000004180c */
[----:B------:R-:W4:Y:S07]  /*8a60*/  LDSM.16.M88.4 R28, [R209+0xf000] ;  /* 0x00f00000d11c783b */ /* 0x000f2e0000000200 */
[C---:B------:R-:W-:Y:S08]  /*8a70*/  HMMA.16816.F32.BF16 R192, R32.reuse, R180, R192 ;  /* 0x000000b420c0723c */ /* 0x040ff000000418c0 */
[C---:B------:R-:W-:Y:S01]  /*8a80*/  HMMA.16816.F32.BF16 R188, R32.reuse, R182, R188 ;  /* 0x000000b620bc723c */ /* 0x040fe200000418bc */
[----:B------:R-:W5:Y:S07]  /*8a90*/  LDSM.16.M88.4 R180, [R209+0xf800] ;  /* 0x00f80000d1b4783b */ /* 0x000f6e0000000200 */
[C---:B--2---:R-:W-:Y:S08]  /*8aa0*/  HMMA.16816.F32.BF16 R184, R32.reuse, R8, R184 ;  /* 0x0000000820b8723c */ /* 0x044ff000000418b8 */
[C---:B------:R-:W-:Y:S01]  /*8ab0*/  HMMA.16816.F32.BF16 R204, R32.reuse, R10, R204 ;  /* 0x0000000a20cc723c */ /* 0x040fe200000418cc */
[----:B------:R-:W-:Y:S07]  /*8ac0*/  LDSM.16.M88.4 R8, [R199+0xf000] ;  /* 0x00f00000c708783b */ /* 0x000fee0000000200 */
[C---:B-1----:R-:W-:Y:S08]  /*8ad0*/  HMMA.16816.F32.BF16 R216, R32.reuse, R4, R216 ;  /* 0x0000000420d8723c */ /* 0x042ff000000418d8 */
[----:B------:R-:W-:Y:S01]  /*8ae0*/  HMMA.16816.F32.BF16 R200, R32, R6, R200 ;  /* 0x0000000620c8723c */ /* 0x000fe200000418c8 */
[----:B------:R-:W1:Y:S04]  /*8af0*/  LDSM.16.M88.4 R4, [R199+0xe800] ;  /* 0x00e80000c704783b */ /* 0x000e680000000200 */
[----:B------:R-:W-:Y:S03]  /*8b00*/  LDSM.16.M88.4 R32, [R166+0xf000] ;  /* 0x00f00000a620783b */ /* 0x000fe60000000200 */
[C---:B---3--:R-:W-:Y:S08]  /*8b10*/  HMMA.16816.F32.BF16 R192, R168.reuse, R20, R192 ;  /* 0x00000014a8c0723c */ /* 0x048ff000000418c0 */
[C---:B------:R-:W-:Y:S01]  /*8b20*/  HMMA.16816.F32.BF16 R188, R168.reuse, R22, R188 ;  /* 0x00000016a8bc723c */ /* 0x040fe200000418bc */
[----:B------:R-:W2:Y:S07]  /*8b30*/  LDSM.16.M88.4 R20, [R199+0xf800] ;  /* 0x00f80000c714783b */ /* 0x000eae0000000200 */
[C---:B----4-:R-:W-:Y:S08]  /*8b40*/  HMMA.16816.F32.BF16 R184, R168.reuse, R28, R184 ;  /* 0x0000001ca8b8723c */ /* 0x050ff000000418b8 */
[C---:B------:R-:W-:Y:S01]  /*8b50*/  HMMA.16816.F32.BF16 R204, R168.reuse, R30, R204 ;  /* 0x0000001ea8cc723c */ /* 0x040fe200000418cc */
[----:B------:R-:W-:Y:S07]  /*8b60*/  LDSM.16.M88.4 R28, [R197+0x6000] ;  /* 0x00600000c51c783b */ /* 0x000fee0000000200 */
[C---:B------:R-:W-:Y:S08]  /*8b70*/  HMMA.16816.F32.BF16 R16, R168.reuse, R24, R16 ;  /* 0x00000018a810723c */ /* 0x040ff00000041810 */
[C---:B------:R-:W-:Y:S01]  /*8b80*/  HMMA.16816.F32.BF16 R12, R168.reuse, R26, R12 ;  /* 0x0000001aa80c723c */ /* 0x040fe2000004180c */
[----:B------:R-:W3:Y:S07]  /*8b90*/  LDSM.16.M88.4 R24, [R166+0xe000] ;  /* 0x00e00000a618783b */ /* 0x000eee0000000200 */
[C---:B-----5:R-:W-:Y:S08]  /*8ba0*/  HMMA.16816.F32.BF16 R216, R168.reuse, R180, R216 ;  /* 0x000000b4a8d8723c */ /* 0x060ff000000418d8 */
        /* <DEDUP_REMOVED lines=11> */
[----:B------:R-:W5:Y:S07]  /*8c60*/  LDSM.16.M88.4 R172, [R165+0xe000] ;  /* 0x00e00000a5ac783b */ /* 0x000f6e0000000200 */
[C---:B--2---:R-:W-:Y:S08]  /*8c70*/  HMMA.16816.F32.BF16 R216, R176.reuse, R20, R216 ;  /* 0x00000014b0d8723c */ /* 0x044ff000000418d8 */
[----:B------:R-:W-:Y:S01]  /*8c80*/  HMMA.16816.F32.BF16 R200, R176, R22, R200 ;  /* 0x00000016b0c8723c */ /* 0x000fe200000418c8 */
[----:B------:R-:W2:Y:S04]  /*8c90*/  LDSM.16.M88.4 R20, [R165+0xf000] ;  /* 0x00f00000a514783b */ /* 0x000ea80000000200 */
[----:B------:R-:W2:Y:S01]  /*8ca0*/  LDSM.16.M88.4 R176, [R165+0xf800] ;  /* 0x00f80000a5b0783b */ /* 0x000ea20000000200 */
[----:B------:R-:W-:-:S04]  /*8cb0*/  DEPBAR.LE SB0, 0x0 ;  /* 0x000080000000791a */ /* 0x000fc80000000000 */
[C---:B---3--:R-:W-:Y:S08]  /*8cc0*/  HMMA.16816.F32.BF16 R16, R28.reuse, R24, R16 ;  /* 0x000000181c10723c */ /* 0x048ff00000041810 */
[C---:B------:R-:W-:Y:S08]  /*8cd0*/  HMMA.16816.F32.BF16 R12, R28.reuse, R26, R12 ;  /* 0x0000001a1c0c723c */ /* 0x040ff0000004180c */
[----:B-1----:R-:W-:Y:S01]  /*8ce0*/  HMMA.16816.F32.BF16 R192, R28, R4, R192 ;  /* 0x000000041cc0723c */ /* 0x002fe200000418c0 */
[----:B------:R-:W-:-:S04]  /*8cf0*/  IMAD.U32 R5, RZ, RZ, UR21 ;  /* 0x00000015ff057e24 */ /* 0x000fc8000f8e00ff */
[----:B------:R-:W-:Y:S02]  /*8d00*/  IMAD R4, R5, 0x40, R198 ;  /* 0x0000004005047824 */ /* 0x000fe400078e02c6 */
[----:B------:R-:W-:Y:S01]  /*8d10*/  IMAD.U32 R5, RZ, RZ, UR20 ;  /* 0x00000014ff057e24 */ /* 0x000fe2000f8e00ff */
[----:B------:R-:W-:Y:S01]  /*8d20*/  HMMA.16816.F32.BF16 R188, R28, R6, R188 ;  /* 0x000000061cbc723c */ /* 0x000fe200000418bc */
[----:B------:R-:W-:-:S03]  /*8d30*/  VIADD R7, R232, 0x8 ;  /* 0x00000008e8077836 */ /* 0x000fc60000000000 */
[----:B------:R-:W-:-:S04]  /*8d40*/  IADD3 R5, PT, PT, R232, -UR24, -R5 ;  /* 0x80000018e8057c10 */ /* 0x000fc8000fffe805 */
[C---:B------:R-:W-:Y:S08]  /*8d50*/  HMMA.16816.F32.BF16 R204, R28.reuse, R34, R204 ;  /* 0x000000221ccc723c */ /* 0x040ff000000418cc */
[----:B----4-:R-:W-:Y:S01]  /*8d60*/  HMMA.16816.F32.BF16 R216, R28, R8, R216 ;  /* 0x000000081cd8723c */ /* 0x010fe200000418d8 */
[----:B------:R-:W-:-:S05]  /*8d70*/  VIADD R8, R4, 0xffffff80 ;  /* 0xffffff8004087836 */ /* 0x000fca0000000000 */
[----:B------:R-:W-:Y:S02]  /*8d80*/  ISETP.GE.AND P5, PT, R8, R231, PT ;  /* 0x000000e70800720c */ /* 0x000fe40003fa6270 */
[----:B------:R-:W-:Y:S01]  /*8d90*/  HMMA.16816.F32.BF16 R200, R28, R10, R200 ;  /* 0x0000000a1cc8723c */ /* 0x000fe200000418c8 */
[----:B------:R-:W-:Y:S01]  /*8da0*/  IMAD.U32 R10, RZ, RZ, UR20 ;  /* 0x00000014ff0a7e24 */ /* 0x000fe2000f8e00ff */
[----:B------:R-:W-:Y:S02]  /*8db0*/  ISETP.GT.AND P6, PT, R5, R8, PT ;  /* 0x000000080500720c */ /* 0x000fe40003fc4270 */
[----:B------:R-:W-:-:S04]  /*8dc0*/  P2R R11, PR, RZ, 0x20 ;  /* 0x00000020ff0b7803 */ /* 0x000fc80000000000 */
[----:B------:R-:W-:Y:S08]  /*8dd0*/  HMMA.16816.F32.BF16 R184, R28, R32, R184 ;  /* 0x000000201cb8723c */ /* 0x000ff000000418b8 */
[C---:B-----5:R-:W-:Y:S08]  /*8de0*/  HMMA.16816.F32.BF16 R16, R180.reuse, R172, R16 ;  /* 0x000000acb410723c */ /* 0x060ff00000041810 */
[C---:B------:R-:W-:Y:S08]  /*8df0*/  HMMA.16816.F32.BF16 R12, R180.reuse, R174, R12 ;  /* 0x000000aeb40c723c */ /* 0x040ff0000004180c */
[C---:B------:R-:W-:Y:S08]  /*8e00*/  HMMA.16816.F32.BF16 R192, R180.reuse, R168, R192 ;  /* 0x000000a8b4c0723c */ /* 0x040ff000000418c0 */
[C---:B------:R-:W-:Y:S08]  /*8e10*/  HMMA.16816.F32.BF16 R188, R180.reuse, R170, R188 ;  /* 0x000000aab4bc723c */ /* 0x040ff000000418bc */
[C---:B--2---:R-:W-:Y:S08]  /*8e20*/  HMMA.16816.F32.BF16 R204, R180.reuse, R22, R204 ;  /* 0x00000016b4cc723c */ /* 0x044ff000000418cc */
[C---:B------:R-:W-:Y:S08]  /*8e30*/  HMMA.16816.F32.BF16 R216, R180.reuse, R176, R216 ;  /* 0x000000b0b4d8723c */ /* 0x040ff000000418d8 */
[C---:B------:R-:W-:Y:S08]  /*8e40*/  HMMA.16816.F32.BF16 R200, R180.reuse, R178, R200 ;  /* 0x000000b2b4c8723c */ /* 0x040ff000000418c8 */
[----:B------:R-:W-:Y:S01]  /*8e50*/  HMMA.16816.F32.BF16 R184, R180, R20, R184 ;  /* 0x00000014b4b8723c */ /* 0x000fe200000418b8 */
[----:B------:R-:W-:Y:S01]  /*8e60*/  VIADD R20, R4, UR20 ;  /* 0x0000001404147c36 */ /* 0x000fe20008000000 */
[----:B------:R-:W-:-:S04]  /*8e70*/  IADD3 R21, PT, PT, R7, -UR24, -R10 ;  /* 0x8000001807157c10 */ /* 0x000fc8000fffe80a */
[----:B------:R-:W-:-:S04]  /*8e80*/  IADD3 R6, PT, PT, R232, 0x80, -R20 ;  /* 0x00000080e8067810 */ /* 0x000fc80007ffe814 */
[----:B------:R-:W-:Y:S01]  /*8e90*/  IABS R10, R6 ;  /* 0x00000006000a7213 */ /* 0x000fe20000000000 */
[----:B------:R-:W-:Y:S06]  /*8ea0*/  BAR.SYNC.DEFER_BLOCKING 0x0 ;  /* 0x0000000000007b1d */ /* 0x000fec0000010000 */
[----:B------:R-:W-:Y:S05]  /*8eb0*/  BRA.U !UP0, `(.L_x_309) ;  /* 0x0000000508b47547 */ /* 0x000fea000b800000 */
        /* <DEDUP_REMOVED lines=109> */
.L_x_309:
[--C-:B------:R-:W-:Y:S01]  /*9590*/  IADD3 R6, PT, PT, R7, 0x80, -R20.reuse ;  /* 0x0000008007067810 */ /* 0x100fe20007ffe814 */
[----:B------:R-:W-:Y:S01]  /*95a0*/  VIADD R199, R0, 0x10040 ;  /* 0x0001004000c77836 */ /* 0x000fe20000000000 */
[----:B------:R-:W-:Y:S01]  /*95b0*/  I2FP.F32.S32 R9, R10 ;  /* 0x0000000a00097245 */ /* 0x000fe20000201400 */
[----:B------:R-:W-:Y:S01]  /*95c0*/  UISETP.GT.U32.AND UP0, UPT, UR4, UR18, UPT ;  /* 0x000000120400728c */ /* 0x000fe2000bf04070 */
[----:B------:R-:W-:Y:S02]  /*95d0*/  IADD3 R10, PT, PT, R232, 0x7f, -R20 ;  /* 0x0000007fe80a7810 */ /* 0x000fe40007ffe814 */
[----:B------:R-:W-:Y:S01]  /*95e0*/  IABS R6, R6 ;  /* 0x0000000600067213 */ /* 0x000fe20000000000 */
[----:B------:R-:W-:Y:S01]  /*95f0*/  FFMA.FTZ R9, R9, -UR6, R16 ;  /* 0x8000000609097c23 */ /* 0x000fe20008010010 */
[----:B------:R-:W-:Y:S02]  /*9600*/  IABS R10, R10 ;  /* 0x0000000a000a7213 */ /* 0x000fe40000000000 */
[----:B-1----:R-:W-:-:S02]  /*9610*/  I2FP.F32.S32 R23, R6 ;  /* 0x0000000600177245 */ /* 0x002fc40000201400 */
[----:B------:R-:W-:Y:S02]  /*9620*/  IADD3 R6, PT, PT, R7, 0x7f, -R20 ;  /* 0x0000007f07067810 */ /* 0x000fe40007ffe814 */
[----:B------:R-:W-:Y:S01]  /*9630*/  FSEL R9, R9, -INF , !P6 ;  /* 0xff80000009097808 */ /* 0x000fe20007000000 */
[----:B------:R-:W-:Y:S01]  /*9640*/  FFMA.FTZ R18, R23, -UR6, R18 ;  /* 0x8000000617127c23 */ /* 0x000fe20008010012 */
[----:B------:R-:W-:Y:S01]  /*9650*/  ISETP.GE.AND P1, PT, R8, R230, PT ;  /* 0x000000e60800720c */ /* 0x000fe20003f26270 */
[----:B------:R-:W-:Y:S01]  /*9660*/  @UP0 UIADD3 UR21, UPT, UPT, UR21, -0x3, URZ ;  /* 0xfffffffd15150890 */ /* 0x000fe2000fffe0ff */
[----:B------:R-:W-:Y:S01]  /*9670*/  ISETP.GT.AND P0, PT, R21, R8, PT ;  /* 0x000000081500720c */ /* 0x000fe20003f04270 */
[----:B------:R-:W-:Y:S01]  /*9680*/  VIADD R8, R4, 0xffffff81 ;  /* 0xffffff8104087836 */ /* 0x000fe20000000000 */
[----:B------:R-:W-:Y:S02]  /*9690*/  ISETP.NE.AND P6, PT, R11, RZ, PT ;  /* 0x000000ff0b00720c */ /* 0x000fe40003fc5270 */
[----:B------:R-:W-:-:S02]  /*96a0*/  I2FP.F32.S32 R10, R10 ;  /* 0x0000000a000a7245 */ /* 0x000fc40000201400 */
[----:B------:R-:W-:Y:S02]  /*96b0*/  IABS R6, R6 ;  /* 0x0000000600067213 */ /* 0x000fe40000000000 */
[----:B------:R-:W-:Y:S01]  /*96c0*/  FSEL R11, R9, -INF , !P6 ;  /* 0xff800000090b7808 */ /* 0x000fe20007000000 */
[----:B------:R-:W-:Y:S01]  /*96d0*/  FFMA.FTZ R10, R10, -UR6, R17 ;  /* 0x800000060a0a7c23 */ /* 0x000fe20008010011 */
[----:B------:R-:W-:Y:S01]  /*96e0*/  IADD3 R9, PT, PT, R232, 0x78, -R20 ;  /* 0x00000078e8097810 */ /* 0x000fe20007ffe814 */
[----:B------:R-:W-:Y:S01]  /*96f0*/  IMAD.MOV.U32 R16, RZ, RZ, R6 ;  /* 0x000000ffff107224 */ /* 0x000fe200078e0006 */
[----:B------:R-:W-:Y:S02]  /*9700*/  ISETP.GT.AND P2, PT, R5, R8, PT ;  /* 0x000000080500720c */ /* 0x000fe40003f44270 */
[C---:B------:R-:W-:Y:S02]  /*9710*/  ISETP.GE.AND P3, PT, R8.reuse, R231, PT ;  /* 0x000000e70800720c */ /* 0x040fe40003f66270 */
[----:B------:R-:W-:-:S02]  /*9720*/  ISETP.GE.AND P5, PT, R8, R230, PT ;  /* 0x000000e60800720c */ /* 0x000fc40003fa6270 */
[----:B------:R-:W-:Y:S01]  /*9730*/  ISETP.GT.AND P6, PT, R21, R8, PT ;  /* 0x000000081500720c */ /* 0x000fe20003fc4270 */
[----:B------:R-:W-:Y:S01]  /*9740*/  VIADD R8, R4, 0xffffff88 ;  /* 0xffffff8804087836 */ /* 0x000fe20000000000 */
[----:B------:R-:W-:Y:S02]  /*9750*/  IABS R9, R9 ;  /* 0x0000000900097213 */ /* 0x000fe40000000000 */
[----:B------:R-:W-:Y:S02]  /*9760*/  FSEL R18, R18, -INF , !P0 ;  /* 0xff80000012127808 */ /* 0x000fe40004000000 */
[----:B------:R-:W-:Y:S02]  /*9770*/  FSEL R10, R10, -INF , !P2 ;  /* 0xff8000000a0a7808 */ /* 0x000fe40005000000 */
[----:B------:R-:W-:Y:S02]  /*9780*/  I2FP.F32.S32 R16, R16 ;  /* 0x0000001000107245 */ /* 0x000fe40000201400 */
[----:B------:R-:W-:-:S02]  /*9790*/  I2FP.F32.S32 R17, R9 ;  /* 0x0000000900117245 */ /* 0x000fc40000201400 */
[----:B------:R-:W-:Y:S02]  /*97a0*/  FSEL R6, R18, -INF , !P1 ;  /* 0xff80000012067808 */ /* 0x000fe40004800000 */
[----:B------:R-:W-:Y:S01]  /*97b0*/  FSEL R9, R10, -INF , !P3 ;  /* 0xff8000000a097808 */ /* 0x000fe20005800000 */
[----:B------:R-:W-:Y:S01]  /*97c0*/  FFMA.FTZ R12, R17, -UR6, R12 ;  /* 0x80000006110c7c23 */ /* 0x000fe2000801000c */
[----:B------:R-:W-:Y:S01]  /*97d0*/  ISETP.GT.AND P0, PT, R5, R8, PT ;  /* 0x000000080500720c */ /* 0x000fe20003f04270 */
[----:B------:R-:W-:Y:S01]  /*97e0*/  VIADD R10, R4, 0xffffff89 ;  /* 0xffffff89040a7836 */ /* 0x000fe20000000000 */
[C---:B------:R-:W-:Y:S02]  /*97f0*/  ISETP.GE.AND P1, PT, R8.reuse, R231, PT ;  /* 0x000000e70800720c */ /* 0x040fe40003f26270 */
[----:B------:R-:W-:Y:S02]  /*9800*/  ISETP.GE.AND P2, PT, R8, R230, PT ;  /* 0x000000e60800720c */ /* 0x000fe40003f46270 */
[----:B------:R-:W-:Y:S01]  /*9810*/  ISETP.GT.AND P3, PT, R21, R8, PT ;  /* 0x000000081500720c */ /* 0x000fe20003f64270 */
[----:B------:R-:W-:Y:S01]  /*9820*/  FFMA.FTZ R8, R16, -UR6, R19 ;  /* 0x8000000610087c23 */ /* 0x000fe20008010013 */
[----:B------:R-:W-:-:S02]  /*9830*/  IADD3 R19, PT, PT, R7, 0x78, -R20 ;  /* 0x0000007807137810 */ /* 0x000fc40007ffe814 */
[----:B------:R-:W-:Y:S02]  /*9840*/  FSEL R17, R12, -INF , !P0 ;  /* 0xff8000000c117808 */ /* 0x000fe40004000000 */
[----:B------:R-:W-:Y:S02]  /*9850*/  IABS R19, R19 ;  /* 0x0000001300137213 */ /* 0x000fe40000000000 */
[----:B------:R-:W-:Y:S02]  /*9860*/  FSEL R8, R8, -INF , !P6 ;  /* 0xff80000008087808 */ /* 0x000fe40007000000 */
[----:B------:R-:W-:Y:S02]  /*9870*/  IADD3 R16, PT, PT, R232, 0x77, -R20 ;  /* 0x00000077e8107810 */ /* 0x000fe40007ffe814 */
[----:B------:R-:W-:Y:S02]  /*9880*/  I2FP.F32.S32 R19, R19 ;  /* 0x0000001300137245 */ /* 0x000fe40000201400 */
[----:B------:R-:W-:-:S02]  /*9890*/  FSEL R8, R8, -INF , !P5 ;  /* 0xff80000008087808 */ /* 0x000fc40006800000 */
[----:B------:R-:W-:Y:S02]  /*98a0*/  FSEL R17, R17, -INF , !P1 ;  /* 0xff80000011117808 */ /* 0x000fe40004800000 */
[----:B------:R-:W-:Y:S02]  /*98b0*/  ISETP.GT.AND P6, PT, R5, R10, PT ;  /* 0x0000000a0500720c */ /* 0x000fe40003fc4270 */
[----:B------:R-:W-:Y:S02]  /*98c0*/  IABS R16, R16 ;  /* 0x0000001000107213 */ /* 0x000fe40000000000 */
[C---:B------:R-:W-:Y:S02]  /*98d0*/  ISETP.GE.AND P5, PT, R10.reuse, R231, PT ;  /* 0x000000e70a00720c */ /* 0x040fe40003fa6270 */
[----:B------:R-:W-:Y:S02]  /*98e0*/  ISETP.GE.AND P0, PT, R10, R230, PT ;  /* 0x000000e60a00720c */ /* 0x000fe40003f06270 */
[----:B------:R-:W-:Y:S01]  /*98f0*/  ISETP.GT.AND P1, PT, R21, R10, PT ;  /* 0x0000000a1500720c */ /* 0x000fe20003f24270 */
[----:B------:R-:W-:Y:S01]  /*9900*/  FFMA.FTZ R10, R19, -UR6, R14 ;  /* 0x80000006130a7c23 */ /* 0x000fe2000801000e */
[--C-:B------:R-:W-:Y:S01]  /*9910*/  IADD3 R12, PT, PT, R7, 0x77, -R20.reuse ;  /* 0x00000077070c7810 */ /* 0x100fe20007ffe814 */
[----:B------:R-:W-:Y:S01]  /*9920*/  VIADD R14, R4, 0xffffff90 ;  /* 0xffffff90040e7836 */ /* 0x000fe20000000000 */
[----:B------:R-:W-:-:S02]  /*9930*/  IADD3 R19, PT, PT, R232, 0x70, -R20 ;  /* 0x00000070e8137810 */ /* 0x000fc40007ffe814 */
[----:B------:R-:W-:Y:S02]  /*9940*/  I2FP.F32.S32 R16, R16 ;  /* 0x0000001000107245 */ /* 0x000fe40000201400 */
[----:B------:R-:W-:Y:S02]  /*9950*/  IABS R12, R12 ;  /* 0x0000000c000c7213 */ /* 0x000fe40000000000 */
[----:B------:R-:W-:Y:S01]  /*9960*/  IABS R19, R19 ;  /* 0x0000001300137213 */ /* 0x000fe20000000000 */
[----:B------:R-:W-:Y:S01]  /*9970*/  FFMA.FTZ R13, R16, -UR6, R13 ;  /* 0x80000006100d7c23 */ /* 0x000fe2000801000d */
[----:B------:R-:W-:Y:S02]  /*9980*/  I2FP.F32.S32 R12, R12 ;  /* 0x0000000c000c7245 */ /* 0x000fe40000201400 */
[----:B------:R-:W-:Y:S02]  /*9990*/  I2FP.F32.S32 R19, R19 ;  /* 0x0000001300137245 */ /* 0x000fe40000201400 */
[----:B------:R-:W-:Y:S01]  /*99a0*/  FSEL R10, R10, -INF , !P3 ;  /* 0xff8000000a0a7808 */ /* 0x000fe20005800000 */
[----:B------:R-:W-:Y:S01]  /*99b0*/  FFMA.FTZ R12, R12, -UR6, R15 ;  /* 0x800000060c0c7c23 */ /* 0x000fe2000801000f */
[----:B------:R-:W-:Y:S01]  /*99c0*/  FSEL R13, R13, -INF , !P6 ;  /* 0xff8000000d0d7808 */ /* 0x000fe20007000000 */
[----:B------:R-:W-:Y:S01]  /*99d0*/  FFMA.FTZ R192, R19, -UR6, R192 ;  /* 0x8000000613c07c23 */ /* 0x000fe200080100c0 */
[----:B------:R-:W-:-:S02]  /*99e0*/  ISETP.GT.AND P3, PT, R5, R14, PT ;  /* 0x0000000e0500720c */ /* 0x000fc40003f64270 */
[----:B------:R-:W-:Y:S02]  /*99f0*/  FSEL R10, R10, -INF , !P2 ;  /* 0xff8000000a0a7808 */ /* 0x000fe40005000000 */
[----:B------:R-:W-:Y:S02]  /*9a00*/  FSEL R13, R13, -INF , !P5 ;  /* 0xff8000000d0d7808 */ /* 0x000fe40006800000 */
[C---:B------:R-:W-:Y:S02]  /*9a10*/  ISETP.GE.AND P2, PT, R14.reuse, R231, PT ;  /* 0x000000e70e00720c */ /* 0x040fe40003f46270 */
[----:B------:R-:W-:Y:S02]  /*9a20*/  ISETP.GE.AND P6, PT, R14, R230, PT ;  /* 0x000000e60e00720c */ /* 0x000fe40003fc6270 */
[----:B------:R-:W-:Y:S01]  /*9a30*/  ISETP.GT.AND P5, PT, R21, R14, PT ;  /* 0x0000000e1500720c */ /* 0x000fe20003fa4270 */
[----:B------:R-:W-:Y:S01]  /*9a40*/  VIADD R14, R4, 0xffffff91 ;  /* 0xffffff91040e7836 */ /* 0x000fe20000000000 */
[----:B------:R-:W-:-:S02]  /*9a50*/  FSEL R12, R12, -INF , !P1 ;  /* 0xff8000000c0c7808 */ /* 0x000fc40004800000 */
[----:B------:R-:W-:Y:S02]  /*9a60*/  FSEL R197, R192, -INF , !P3 ;  /* 0xff800000c0c57808 */ /* 0x000fe40005800000 */
[----:B------:R-:W-:Y:S02]  /*9a70*/  FSEL R12, R12, -INF , !P0 ;  /* 0xff8000000c0c7808 */ /* 0x000fe40004000000 */
[----:B------:R-:W-:Y:S02]  /*9a80*/  FSEL R197, R197, -INF , !P2 ;  /* 0xff800000c5c57808 */ /* 0x000fe40005000000 */
[--C-:B------:R-:W-:Y:S02]  /*9a90*/  IADD3 R15, PT, PT, R7, 0x70, -R20.reuse ;  /* 0x00000070070f7810 */ /* 0x100fe40007ffe814 */
[----:B------:R-:W-:Y:S02]  /*9aa0*/  IADD3 R16, PT, PT, R232, 0x6f, -R20 ;  /* 0x0000006fe8107810 */ /* 0x000fe40007ffe814 */
[----:B------:R-:W-:-:S02]  /*9ab0*/  ISETP.GT.AND P1, PT, R5, R14, PT ;  /* 0x0000000e0500720c */ /* 0x000fc40003f24270 */
[C---:B------:R-:W-:Y:S02]  /*9ac0*/  ISETP.GE.AND P0, PT, R14.reuse, R231, PT ;  /* 0x000000e70e00720c */ /* 0x040fe40003f06270 */
[----:B------:R-:W-:Y:S02]  /*9ad0*/  ISETP.GE.AND P3, PT, R14, R230, PT ;  /* 0x000000e60e00720c */ /* 0x000fe40003f66270 */
[----:B------:R-:W-:Y:S02]  /*9ae0*/  ISETP.GT.AND P2, PT, R21, R14, PT ;  /* 0x0000000e1500720c */ /* 0x000fe40003f44270 */
[----:B------:R-:W-:Y:S02]  /*9af0*/  IADD3 R14, PT, PT, R7, 0x6f, -R20 ;  /* 0x0000006f070e7810 */ /* 0x000fe40007ffe814 */
[----:B------:R-:W-:Y:S02]  /*9b00*/  IABS R15, R15 ;  /* 0x0000000f000f7213 */ /* 0x000fe40000000000 */
[----:B------:R-:W-:-:S02]  /*9b10*/  IABS R16, R16 ;  /* 0x0000001000107213 */ /* 0x000fc40000000000 */
[----:B------:R-:W-:Y:S02]  /*9b20*/  IABS R14, R14 ;  /* 0x0000000e000e7213 */ /* 0x000fe40000000000 */
[----:B------:R-:W-:Y:S02]  /*9b30*/  I2FP.F32.S32 R15, R15 ;  /* 0x0000000f000f7245 */ /* 0x000fe40000201400 */
[----:B------:R-:W-:Y:S02]  /*9b40*/  I2FP.F32.S32 R16, R16 ;  /* 0x0000001000107245 */ /* 0x000fe40000201400 */
[----:B------:R-:W-:Y:S01]  /*9b50*/  I2FP.F32.S32 R14, R14 ;  /* 0x0000000e000e7245 */ /* 0x000fe20000201400 */
[----:B------:R-:W-:Y:S01]  /*9b60*/  FFMA.FTZ R194, R15, -UR6, R194 ;  /* 0x800000060fc27c23 */ /* 0x000fe200080100c2 */
[--C-:B------:R-:W-:Y:S01]  /*9b70*/  IADD3 R167, PT, PT, R232, 0x68, -R20.reuse ;  /* 0x00000068e8a77810 */ /* 0x100fe20007ffe814 */
[----:B------:R-:W-:Y:S01]  /*9b80*/  FFMA.FTZ R193, R16, -UR6, R193 ;  /* 0x8000000610c17c23 */ /* 0x000fe200080100c1 */
[--C-:B------:R-:W-:Y:S01]  /*9b90*/  IADD3 R15, PT, PT, R7, 0x68, -R20.reuse ;  /* 0x00000068070f7810 */ /* 0x100fe20007ffe814 */
[----:B------:R-:W-:Y:S01]  /*9ba0*/  FFMA.FTZ R195, R14, -UR6, R195 ;  /* 0x800000060ec37c23 */ /* 0x000fe200080100c3 */
[----:B------:R-:W-:Y:S01]  /*9bb0*/  IADD3 R14, PT, PT, R232, 0x67, -R20 ;  /* 0x00000067e80e7810 */ /* 0x000fe20007ffe814 */
[----:B------:R-:W-:Y:S01]  /*9bc0*/  VIADD R16, R4, 0xffffff98 ;  /* 0xffffff9804107836 */ /* 0x000fe20000000000 */
[----:B------:R-:W-:-:S02]  /*9bd0*/  IABS R167, R167 ;  /* 0x000000a700a77213 */ /* 0x000fc40000000000 */
[----:B------:R-:W-:Y:S02]  /*9be0*/  FSEL R214, R194, -INF , !P5 ;  /* 0xff800000c2d67808 */ /* 0x000fe40006800000 */
[----:B------:R-:W-:Y:S02]  /*9bf0*/  FSEL R193, R193, -INF , !P1 ;  /* 0xff800000c1c17808 */ /* 0x000fe40004800000 */
[----:B------:R-:W-:Y:S02]  /*9c00*/  IABS R15, R15 ;  /* 0x0000000f000f7213 */ /* 0x000fe40000000000 */
[----:B------:R-:W-:Y:S02]  /*9c10*/  IABS R14, R14 ;  /* 0x0000000e000e7213 */ /* 0x000fe40000000000 */
[----:B------:R-:W-:Y:S02]  /*9c20*/  I2FP.F32.S32 R167, R167 ;  /* 0x000000a700a77245 */ /* 0x000fe40000201400 */
[----:B------:R-:W-:-:S02]  /*9c30*/  IADD3 R166, PT, PT, R7, 0x67, -R20 ;  /* 0x0000006707a67810 */ /* 0x000fc40007ffe814 */
[----:B------:R-:W-:Y:S01]  /*9c40*/  IADD3 R19, PT, PT, R232, 0x60, -R20 ;  /* 0x00000060e8137810 */ /* 0x000fe20007ffe814 */
[----:B------:R-:W-:Y:S01]  /*9c50*/  FFMA.FTZ R167, R167, -UR6, R188 ;  /* 0x80000006a7a77c23 */ /* 0x000fe200080100bc */
[----:B------:R-:W-:Y:S02]  /*9c60*/  FSEL R214, R214, -INF , !P6 ;  /* 0xff800000d6d67808 */ /* 0x000fe40007000000 */
[----:B------:R-:W-:Y:S02]  /*9c70*/  FSEL R193, R193, -INF , !P0 ;  /* 0xff800000c1c17808 */ /* 0x000fe40004000000 */
[----:B------:R-:W-:Y:S02]  /*9c80*/  ISETP.GT.AND P5, PT, R5, R16, PT ;  /* 0x000000100500720c */ /* 0x000fe40003fa4270 */
[C---:B------:R-:W-:Y:S02]  /*9c90*/  ISETP.GE.AND P6, PT, R16.reuse, R231, PT ;  /* 0x000000e71000720c */ /* 0x040fe40003fc6270 */
[----:B------:R-:W-:-:S02]  /*9ca0*/  ISETP.GE.AND P1, PT, R16, R230, PT ;  /* 0x000000e61000720c */ /* 0x000fc40003f26270 */
[----:B------:R-:W-:Y:S01]  /*9cb0*/  ISETP.GT.AND P0, PT, R21, R16, PT ;  /* 0x000000101500720c */ /* 0x000fe20003f04270 */
[----:B------:R-:W-:Y:S01]  /*9cc0*/  VIADD R16, R4, 0xffffff99 ;  /* 0xffffff9904107836 */ /* 0x000fe20000000000 */
[----:B------:R-:W-:Y:S02]  /*9cd0*/  I2FP.F32.S32 R15, R15 ;  /* 0x0000000f000f7245 */ /* 0x000fe40000201400 */
[----:B------:R-:W-:Y:S02]  /*9ce0*/  I2FP.F32.S32 R14, R14 ;  /* 0x0000000e000e7245 */ /* 0x000fe40000201400 */
[----:B------:R-:W-:Y:S01]  /*9cf0*/  IABS R166, R166 ;  /* 0x000000a600a67213 */ /* 0x000fe20000000000 */
[----:B------:R-:W-:Y:S01]  /*9d00*/  FFMA.FTZ R190, R15, -UR6, R190 ;  /* 0x800000060fbe7c23 */ /* 0x000fe200080100be */
[----:B------:R-:W-:Y:S01]  /*9d10*/  IABS R19, R19 ;  /* 0x0000001300137213 */ /* 0x000fe20000000000 */
[----:B------:R-:W-:Y:S01]  /*9d20*/  FFMA.FTZ R165, R14, -UR6, R189 ;  /* 0x800000060ea57c23 */ /* 0x000fe200080100bd */
[----:B------:R-:W-:Y:S01]  /*9d30*/  FSEL R210, R195, -INF , !P2 ;  /* 0xff800000c3d27808 */ /* 0x000fe20005000000 */
[----:B------:R-:W-:Y:S01]  /*9d40*/  VIADD R14, R4, 0xffffffa0 ;  /* 0xffffffa0040e7836 */ /* 0x000fe20000000000 */
[----:B------:R-:W-:-:S02]  /*9d50*/  ISETP.GT.AND P2, PT, R5, R16, PT ;  /* 0x000000100500720c */ /* 0x000fc40003f44270 */
[----:B------:R-:W-:Y:S02]  /*9d60*/  I2FP.F32.S32 R166, R166 ;  /* 0x000000a600a67245 */ /* 0x000fe40000201400 */
[----:B------:R-:W-:Y:S02]  /*9d70*/  I2FP.F32.S32 R19, R19 ;  /* 0x0000001300137245 */ /* 0x000fe40000201400 */
[----:B------:R-:W-:Y:S01]  /*9d80*/  FSEL R167, R167, -INF , !P5 ;  /* 0xff800000a7a77808 */ /* 0x000fe20006800000 */
[----:B------:R-:W-:Y:S01]  /*9d90*/  FFMA.FTZ R166, R166, -UR6, R191 ;  /* 0x80000006a6a67c23 */ /* 0x000fe200080100bf */
[----:B------:R-:W-:Y:S01]  /*9da0*/  FSEL R210, R210, -INF , !P3 ;  /* 0xff800000d2d27808 */ /* 0x000fe20005800000 */
[----:B------:R-:W-:Y:S01]  /*9db0*/  FFMA.FTZ R184, R19, -UR6, R184 ;  /* 0x8000000613b87c23 */ /* 0x000fe200080100b8 */
[----:B------:R-:W-:Y:S02]  /*9dc0*/  ISETP.GE.AND P3, PT, R16, R231, PT ;  /* 0x000000e71000720c */ /* 0x000fe40003f66270 */
[----:B------:R-:W-:-:S02]  /*9dd0*/  FSEL R192, R190, -INF , !P0 ;  /* 0xff800000bec07808 */ /* 0x000fc40004000000 */
[----:B------:R-:W-:Y:S02]  /*9de0*/  FSEL R165, R165, -INF , !P2 ;  /* 0xff800000a5a57808 */ /* 0x000fe40005000000 */
[----:B------:R-:W-:Y:S02]  /*9df0*/  FSEL R167, R167, -INF , !P6 ;  /* 0xff800000a7a77808 */ /* 0x000fe40007000000 */
[----:B------:R-:W-:Y:S02]  /*9e00*/  ISETP.GT.AND P6, PT, R21, R16, PT ;  /* 0x000000101500720c */ /* 0x000fe40003fc4270 */
[----:B------:R-:W-:Y:S02]  /*9e10*/  ISETP.GT.AND P0, PT, R5, R14, PT ;  /* 0x0000000e0500720c */ /* 0x000fe40003f04270 */
[----:B------:R-:W-:Y:S02]  /*9e20*/  FSEL R192, R192, -INF , !P1 ;  /* 0xff800000c0c07808 */ /* 0x000fe40004800000 */
[----:B------:R-:W-:-:S02]  /*9e30*/  FSEL R165, R165, -INF , !P3 ;  /* 0xff800000a5a57808 */ /* 0x000fc40005800000 */
[-C--:B------:R-:W-:Y:S02]  /*9e40*/  ISETP.GE.AND P5, PT, R16, R230.reuse, PT ;  /* 0x000000e61000720c */ /* 0x080fe40003fa6270 */
[C---:B------:R-:W-:Y:S02]  /*9e50*/  ISETP.GE.AND P1, PT, R14.reuse, R231, PT ;  /* 0x000000e70e00720c */ /* 0x040fe40003f26270 */
[----:B------:R-:W-:Y:S02]  /*9e60*/  ISETP.GE.AND P2, PT, R14, R230, PT ;  /* 0x000000e60e00720c */ /* 0x000fe40003f46270 */
[----:B------:R-:W-:Y:S01]  /*9e70*/  ISETP.GT.AND P3, PT, R21, R14, PT ;  /* 0x0000000e1500720c */ /* 0x000fe20003f64270 */
[----:B------:R-:W-:Y:S01]  /*9e80*/  VIADD R14, R4, 0xffffffa1 ;  /* 0xffffffa1040e7836 */ /* 0x000fe20000000000 */
[--C-:B------:R-:W-:Y:S02]  /*9e90*/  IADD3 R15, PT, PT, R7, 0x60, -R20.reuse ;  /* 0x00000060070f7810 */ /* 0x100fe40007ffe814 */
[----:B------:R-:W-:-:S02]  /*9ea0*/  IADD3 R16, PT, PT, R232, 0x5f, -R20 ;  /* 0x0000005fe8107810 */ /* 0x000fc40007ffe814 */
[----:B------:R-:W-:Y:S02]  /*9eb0*/  FSEL R166, R166, -INF , !P6 ;  /* 0xff800000a6a67808 */ /* 0x000fe40007000000 */
[----:B------:R-:W-:Y:S02]  /*9ec0*/  FSEL R221, R184, -INF , !P0 ;  /* 0xff800000b8dd7808 */ /* 0x000fe40004000000 */
[----:B------:R-:W-:Y:S02]  /*9ed0*/  IABS R15, R15 ;  /* 0x0000000f000f7213 */ /* 0x000fe40000000000 */
[----:B------:R-:W-:Y:S02]  /*9ee0*/  IABS R16, R16 ;  /* 0x0000001000107213 */ /* 0x000fe40000000000 */
[----:B------:R-:W-:Y:S02]  /*9ef0*/  FSEL R166, R166, -INF , !P5 ;  /* 0xff800000a6a67808 */ /* 0x000fe40006800000 */
[----:B------:R-:W-:-:S02]  /*9f00*/  FSEL R221, R221, -INF , !P1 ;  /* 0xff800000dddd7808 */ /* 0x000fc40004800000 */
[----:B------:R-:W-:Y:S02]  /*9f10*/  ISETP.GT.AND P6, PT, R5, R14, PT ;  /* 0x0000000e0500720c */ /* 0x000fe40003fc4270 */
[C---:B------:R-:W-:Y:S02]  /*9f20*/  ISETP.GE.AND P5, PT, R14.reuse, R231, PT ;  /* 0x000000e70e00720c */ /* 0x040fe40003fa6270 */
[----:B------:R-:W-:Y:S02]  /*9f30*/  ISETP.GE.AND P0, PT, R14, R230, PT ;  /* 0x000000e60e00720c */ /* 0x000fe40003f06270 */
[----:B------:R-:W-:Y:S02]  /*9f40*/  ISETP.GT.AND P1, PT, R21, R14, PT ;  /* 0x0000000e1500720c */ /* 0x000fe40003f24270 */
[--C-:B------:R-:W-:Y:S02]  /*9f50*/  IADD3 R14, PT, PT, R7, 0x5f, -R20.reuse ;  /* 0x0000005f070e7810 */ /* 0x100fe40007ffe814 */
[----:B------:R-:W-:-:S02]  /*9f60*/  IADD3 R171, PT, PT, R232, 0x58, -R20 ;  /* 0x00000058e8ab7810 */ /* 0x000fc40007ffe814 */
[----:B------:R-:W-:Y:S02]  /*9f70*/  I2FP.F32.S32 R15, R15 ;  /* 0x0000000f000f7245 */ /* 0x000fe40000201400 */
[----:B------:R-:W-:Y:S02]  /*9f80*/  I2FP.F32.S32 R16, R16 ;  /* 0x0000001000107245 */ /* 0x000fe40000201400 */
[----:B------:R-:W-:Y:S01]  /*9f90*/  IABS R14, R14 ;  /* 0x0000000e000e7213 */ /* 0x000fe20000000000 */
[----:B------:R-:W-:Y:S01]  /*9fa0*/  FFMA.FTZ R186, R15, -UR6, R186 ;  /* 0x800000060fba7c23 */ /* 0x000fe200080100ba */
[----:B------:R-:W-:Y:S01]  /*9fb0*/  IABS R171, R171 ;  /* 0x000000ab00ab7213 */ /* 0x000fe20000000000 */
[----:B------:R-:W-:Y:S01]  /*9fc0*/  FFMA.FTZ R185, R16, -UR6, R185 ;  /* 0x8000000610b97c23 */ /* 0x000fe200080100b9 */
[----:B------:R-:W-:Y:S01]  /*9fd0*/  I2FP.F32.S32 R14, R14 ;  /* 0x0000000e000e7245 */ /* 0x000fe20000201400 */
[----:B------:R-:W-:Y:S01]  /*9fe0*/  VIADD R16, R4, 0xffffffa8 ;  /* 0xffffffa804107836 */ /* 0x000fe20000000000 */
[----:B------:R-:W-:-:S02]  /*9ff0*/  I2FP.F32.S32 R171, R171 ;  /* 0x000000ab00ab7245 */ /* 0x000fc40000201400 */
[----:B------:R-:W-:Y:S01]  /*a000*/  IADD3 R15, PT, PT, R7, 0x58, -R20 ;  /* 0x00000058070f7810 */ /* 0x000fe20007ffe814 */
[----:B------:R-:W-:Y:S01]  /*a010*/  FFMA.FTZ R187, R14, -UR6, R187 ;  /* 0x800000060ebb7c23 */ /* 0x000fe200080100bb */
[----:B------:R-:W-:Y:S01]  /*a020*/  FSEL R208, R186, -INF , !P3 ;  /* 0xff800000bad07808 */ /* 0x000fe20005800000 */
[----:B------:R-:W-:Y:S01]  /*a030*/  FFMA.FTZ R171, R171, -UR6, R204 ;  /* 0x80000006abab7c23 */ /* 0x000fe200080100cc */
[----:B------:R-:W-:Y:S01]  /*a040*/  FSEL R209, R185, -INF , !P6 ;  /* 0xff800000b9d17808 */ /* 0x000fe20007000000 */
[----:B------:R-:W-:Y:S01]  /*a050*/  VIADD R14, R4, 0xffffffa9 ;  /* 0xffffffa9040e7836 */ /* 0x000fe20000000000 */
[----:B------:R-:W-:Y:S02]  /*a060*/  ISETP.GT.AND P3, PT, R5, R16, PT ;  /* 0x000000100500720c */ /* 0x000fe40003f64270 */
[----:B------:R-:W-:Y:S02]  /*a070*/  IABS R15, R15 ;  /* 0x0000000f000f7213 */ /* 0x000fe40000000000 */
[----:B------:R-:W-:-:S02]  /*a080*/  FSEL R208, R208, -INF , !P2 ;  /* 0xff800000d0d07808 */ /* 0x000fc40005000000 */
[----:B------:R-:W-:Y:S02]  /*a090*/  FSEL R209, R209, -INF , !P5 ;  /* 0xff800000d1d17808 */ /* 0x000fe40006800000 */
[C---:B------:R-:W-:Y:S02]  /*a0a0*/  ISETP.GE.AND P2, PT, R16.reuse, R231, PT ;  /* 0x000000e71000720c */ /* 0x040fe40003f46270 */
[----:B------:R-:W-:Y:S02]  /*a0b0*/  ISETP.GE.AND P6, PT, R16, R230, PT ;  /* 0x000000e61000720c */ /* 0x000fe40003fc6270 */
[----:B------:R-:W-:Y:S02]  /*a0c0*/  ISETP.GT.AND P5, PT, R21, R16, PT ;  /* 0x000000101500720c */ /* 0x000fe40003fa4270 */
[----:B------:R-:W-:Y:S02]  /*a0d0*/  IADD3 R16, PT, PT, R232, 0x57, -R20 ;  /* 0x00000057e8107810 */ /* 0x000fe40007ffe814 */
[----:B------:R-:W-:-:S02]  /*a0e0*/  FSEL R204, R187, -INF , !P1 ;  /* 0xff800000bbcc7808 */ /* 0x000fc40004800000 */
[----:B------:R-:W-:Y:S02]  /*a0f0*/  FSEL R171, R171, -INF , !P3 ;  /* 0xff800000abab7808 */ /* 0x000fe40005800000 */
[----:B------:R-:W-:Y:S02]  /*a100*/  I2FP.F32.S32 R15, R15 ;  /* 0x0000000f000f7245 */ /* 0x000fe40000201400 */
[----:B------:R-:W-:Y:S02]  /*a110*/  IABS R16, R16 ;  /* 0x0000001000107213 */ /* 0x000fe40000000000 */
[----:B------:R-:W-:Y:S01]  /*a120*/  FSEL R204, R204, -INF , !P0 ;  /* 0xff800000cccc7808 */ /* 0x000fe20004000000 */
[----:B------:R-:W-:Y:S01]  /*a130*/  FFMA.FTZ R170, R15, -UR6, R206 ;  /* 0x800000060faa7c23 */ /* 0x000fe200080100ce */
[----:B------:R-:W-:Y:S02]  /*a140*/  FSEL R171, R171, -INF , !P2 ;  /* 0xff800000abab7808 */ /* 0x000fe40005000000 */
[----:B------:R-:W-:-:S02]  /*a150*/  ISETP.GT.AND P1, PT, R5, R14, PT ;  /* 0x0000000e0500720c */ /* 0x000fc40003f24270 */
[C---:B------:R-:W-:Y:S02]  /*a160*/  ISETP.GE.AND P0, PT, R14.reuse, R231, PT ;  /* 0x000000e70e00720c */ /* 0x040fe40003f06270 */
[----:B------:R-:W-:Y:S02]  /*a170*/  ISETP.GE.AND P3, PT, R14, R230, PT ;  /* 0x000000e60e00720c */ /* 0x000fe40003f66270 */
[----:B------:R-:W-:Y:S02]  /*a180*/  ISETP.GT.AND P2, PT, R21, R14, PT ;  /* 0x0000000e1500720c */ /* 0x000fe40003f44270 */
[--C-:B------:R-:W-:Y:S02]  /*a190*/  IADD3 R15, PT, PT, R232, 0x50, -R20.reuse ;  /* 0x00000050e80f7810 */ /* 0x100fe40007ffe814 */
[----:B------:R-:W-:Y:S02]  /*a1a0*/  IADD3 R14, PT, PT, R7, 0x57, -R20 ;  /* 0x00000057070e7810 */ /* 0x000fe40007ffe814 */
[----:B------:R-:W-:-:S02]  /*a1b0*/  I2FP.F32.S32 R16, R16 ;  /* 0x0000001000107245 */ /* 0x000fc40000201400 */
[----:B------:R-:W-:Y:S02]  /*a1c0*/  IABS R15, R15 ;  /* 0x0000000f000f7213 */ /* 0x000fe40000000000 */
[----:B------:R-:W-:Y:S01]  /*a1d0*/  IABS R14, R14 ;  /* 0x0000000e000e7213 */ /* 0x000fe20000000000 */
[----:B------:R-:W-:Y:S01]  /*a1e0*/  FFMA.FTZ R169, R16, -UR6, R205 ;  /* 0x8000000610a97c23 */ /* 0x000fe200080100cd */
[----:B------:R-:W-:Y:S01]  /*a1f0*/  I2FP.F32.S32 R15, R15 ;  /* 0x0000000f000f7245 */ /* 0x000fe20000201400 */
[----:B------:R-:W-:Y:S01]  /*a200*/  VIADD R16, R4, 0xffffffb0 ;  /* 0xffffffb004107836 */ /* 0x000fe20000000000 */
[----:B------:R-:W-:Y:S02]  /*a210*/  I2FP.F32.S32 R14, R14 ;  /* 0x0000000e000e7245 */ /* 0x000fe40000201400 */
[----:B------:R-:W-:Y:S01]  /*a220*/  IADD3 R19, PT, PT, R7, 0x50, -R20 ;  /* 0x0000005007137810 */ /* 0x000fe20007ffe814 */
[----:B------:R-:W-:Y:S01]  /*a230*/  FFMA.FTZ R216, R15, -UR6, R216 ;  /* 0x800000060fd87c23 */ /* 0x000fe200080100d8 */
[----:B------:R-:W-:Y:S01]  /*a240*/  IADD3 R22, PT, PT, R232, 0x4f, -R20 ;  /* 0x0000004fe8167810 */ /* 0x000fe20007ffe814 */
[----:B------:R-:W-:Y:S01]  /*a250*/  FFMA.FTZ R207, R14, -UR6, R207 ;  /* 0x800000060ecf7c23 */ /* 0x000fe200080100cf */
[----:B------:R-:W-:-:S02]  /*a260*/  FSEL R170, R170, -INF , !P5 ;  /* 0xff800000aaaa7808 */ /* 0x000fc40006800000 */
[----:B------:R-:W-:Y:S02]  /*a270*/  FSEL R169, R169, -INF , !P1 ;  /* 0xff800000a9a97808 */ /* 0x000fe40004800000 */
[----:B------:R-:W-:Y:S02]  /*a280*/  ISETP.GT.AND P5, PT, R5, R16, PT ;  /* 0x000000100500720c */ /* 0x000fe40003fa4270 */
[----:B------:R-:W-:Y:S02]  /*a290*/  IABS R22, R22 ;  /* 0x0000001600167213 */ /* 0x000fe40000000000 */
[----:B------:R-:W-:Y:S02]  /*a2a0*/  IABS R19, R19 ;  /* 0x0000001300137213 */ /* 0x000fe40000000000 */
[----:B------:R-:W-:Y:S02]  /*a2b0*/  IADD3 R18, PT, PT, R232, 0x48, -R20 ;  /* 0x00000048e8127810 */ /* 0x000fe40007ffe814 */
[----:B------:R-:W-:-:S02]  /*a2c0*/  FSEL R170, R170, -INF , !P6 ;  /* 0xff800000aaaa7808 */ /* 0x000fc40007000000 */
[----:B------:R-:W-:Y:S02]  /*a2d0*/  FSEL R169, R169, -INF , !P0 ;  /* 0xff800000a9a97808 */ /* 0x000fe40004000000 */
[C---:B------:R-:W-:Y:S02]  /*a2e0*/  ISETP.GE.AND P6, PT, R16.reuse, R231, PT ;  /* 0x000000e71000720c */ /* 0x040fe40003fc6270 */
[----:B------:R-:W-:Y:S02]  /*a2f0*/  ISETP.GE.AND P1, PT, R16, R230, PT ;  /* 0x000000e61000720c */ /* 0x000fe40003f26270 */
[----:B------:R-:W-:Y:S01]  /*a300*/  ISETP.GT.AND P0, PT, R21, R16, PT ;  /* 0x000000101500720c */ /* 0x000fe20003f04270 */
[----:B------:R-:W-:Y:S01]  /*a310*/  VIADD R16, R4, 0xffffffb1 ;  /* 0xffffffb104107836 */ /* 0x000fe20000000000 */
[----:B------:R-:W-:Y:S02]  /*a320*/  FSEL R168, R207, -INF , !P2 ;  /* 0xff800000cfa87808 */ /* 0x000fe40005000000 */
[----:B------:R-:W-:-:S02]  /*a330*/  FSEL R179, R216, -INF , !P5 ;  /* 0xff800000d8b37808 */ /* 0x000fc40006800000 */
[----:B------:R-:W-:Y:S02]  /*a340*/  I2FP.F32.S32 R22, R22 ;  /* 0x0000001600167245 */ /* 0x000fe40000201400 */
[----:B------:R-:W-:Y:S02]  /*a350*/  I2FP.F32.S32 R19, R19 ;  /* 0x0000001300137245 */ /* 0x000fe40000201400 */
[----:B------:R-:W-:Y:S01]  /*a360*/  IABS R18, R18 ;  /* 0x0000001200127213 */ /* 0x000fe20000000000 */
[----:B------:R-:W-:Y:S01]  /*a370*/  FFMA.FTZ R22, R22, -UR6, R217 ;  /* 0x8000000616167c23 */ /* 0x000fe200080100d9 */
[----:B------:R-:W-:Y:S01]  /*a380*/  FSEL R168, R168, -INF , !P3 ;  /* 0xff800000a8a87808 */ /* 0x000fe20005800000 */
[----:B------:R-:W-:Y:S01]  /*a390*/  FFMA.FTZ R19, R19, -UR6, R218 ;  /* 0x8000000613137c23 */ /* 0x000fe200080100da */
[----:B------:R-:W-:Y:S02]  /*a3a0*/  FSEL R179, R179, -INF , !P6 ;  /* 0xff800000b3b37808 */ /* 0x000fe40007000000 */
[----:B------:R-:W-:-:S02]  /*a3b0*/  ISETP.GT.AND P2, PT, R5, R16, PT ;  /* 0x000000100500720c */ /* 0x000fc40003f44270 */
[C---:B------:R-:W-:Y:S02]  /*a3c0*/  ISETP.GE.AND P3, PT, R16.reuse, R231, PT ;  /* 0x000000e71000720c */ /* 0x040fe40003f66270 */
[----:B------:R-:W-:Y:S02]  /*a3d0*/  ISETP.GE.AND P5, PT, R16, R230, PT ;  /* 0x000000e61000720c */ /* 0x000fe40003fa6270 */
[----:B------:R-:W-:Y:S01]  /*a3e0*/  ISETP.GT.AND P6, PT, R21, R16, PT ;  /* 0x000000101500720c */ /* 0x000fe20003fc4270 */
[C---:B------:R-:W-:Y:S01]  /*a3f0*/  VIADD R16, R4.reuse, 0xffffffb8 ;  /* 0xffffffb804107836 */ /* 0x040fe20000000000 */
[----:B------:R-:W-:Y:S01]  /*a400*/  I2FP.F32.S32 R23, R18 ;  /* 0x0000001200177245 */ /* 0x000fe20000201400 */
[----:B------:R-:W-:Y:S01]  /*a410*/  VIADD R4, R4, 0xffffffb9 ;  /* 0xffffffb904047836 */ /* 0x000fe20000000000 */
[C-C-:B------:R-:W-:Y:S02]  /*a420*/  IADD3 R15, PT, PT, R7.reuse, 0x4f, -R20.reuse ;  /* 0x0000004f070f7810 */ /* 0x140fe40007ffe814 */
[----:B------:R-:W-:Y:S01]  /*a430*/  IADD3 R14, PT, PT, R7, 0x48, -R20 ;  /* 0x00000048070e7810 */ /* 0x000fe20007ffe814 */
[----:B------:R-:W-:Y:S01]  /*a440*/  FFMA.FTZ R23, R23, -UR6, R200 ;  /* 0x8000000617177c23 */ /* 0x000fe200080100c8 */
[----:B------:R-:W-:-:S02]  /*a450*/  IADD3 R7, PT, PT, R7, 0x47, -R20 ;  /* 0x0000004707077810 */ /* 0x000fc40007ffe814 */
[----:B------:R-:W-:Y:S02]  /*a460*/  IADD3 R20, PT, PT, R232, 0x47, -R20 ;  /* 0x00000047e8147810 */ /* 0x000fe40007ffe814 */
[----:B------:R-:W-:Y:S02]  /*a470*/  FSEL R19, R19, -INF , !P0 ;  /* 0xff80000013137808 */ /* 0x000fe40004000000 */
[----:B------:R-:W-:Y:S02]  /*a480*/  FSEL R22, R22, -INF , !P2 ;  /* 0xff80000016167808 */ /* 0x000fe40005000000 */
[----:B------:R-:W-:Y:S02]  /*a490*/  ISETP.GT.AND P0, PT, R5, R16, PT ;  /* 0x000000100500720c */ /* 0x000fe40003f04270 */
[----:B------:R-:W-:Y:S02]  /*a4a0*/  IABS R20, R20 ;  /* 0x0000001400147213 */ /* 0x000fe40000000000 */
[----:B------:R-:W-:-:S02]  /*a4b0*/  FSEL R205, R22, -INF , !P3 ;  /* 0xff80000016cd7808 */ /* 0x000fc40005800000 */
[----:B------:R-:W-:Y:S02]  /*a4c0*/  ISETP.GT.AND P2, PT, R5, R4, PT ;  /* 0x000000040500720c */ /* 0x000fe40003f44270 */
[----:B------:R-:W-:Y:S02]  /*a4d0*/  ISETP.GE.AND P3, PT, R16, R231, PT ;  /* 0x000000e71000720c */ /* 0x000fe40003f66270 */
[----:B------:R-:W-:Y:S02]  /*a4e0*/  FMNMX3.FTZ R18, R164, R11, R9, !PT ;  /* 0x0000000ba4127276 */ /* 0x000fe40007810009 */
[----:B------:R-:W-:Y:S02]  /*a4f0*/  FSEL R23, R23, -INF , !P0 ;  /* 0xff80000017177808 */ /* 0x000fe40004000000 */
[----:B------:R-:W-:Y:S02]  /*a500*/  I2FP.F32.S32 R20, R20 ;  /* 0x0000001400147245 */ /* 0x000fe40000201400 */
[----:B------:R-:W-:-:S02]  /*a510*/  FMNMX3.FTZ R5, R3, R6, R8, !PT ;  /* 0x0000000603057276 */ /* 0x000fc40007810008 */
[----:B------:R-:W-:Y:S01]  /*a520*/  IABS R15, R15 ;  /* 0x0000000f000f7213 */ /* 0x000fe20000000000 */
[----:B------:R-:W-:Y:S01]  /*a530*/  FFMA.FTZ R20, R20, -UR6, R201 ;  /* 0x8000000614147c23 */ /* 0x000fe200080100c9 */
[----:B------:R-:W-:Y:S02]  /*a540*/  IABS R14, R14 ;  /* 0x0000000e000e7213 */ /* 0x000fe40000000000 */
[----:B------:R-:W-:Y:S02]  /*a550*/  FMNMX3.FTZ R18, R18, R17, R13, !PT ;  /* 0x0000001112127276 */ /* 0x000fe4000781000d */
[----:B------:R-:W-:Y:S02]  /*a560*/  FSEL R177, R23, -INF , !P3 ;  /* 0xff80000017b17808 */ /* 0x000fe40005800000 */
[----:B------:R-:W-:Y:S02]  /*a570*/  IABS R7, R7 ;  /* 0x0000000700077213 */ /* 0x000fe40000000000 */
[----:B------:R-:W-:-:S02]  /*a580*/  ISETP.GE.AND P0, PT, R16, R230, PT ;  /* 0x000000e61000720c */ /* 0x000fc40003f06270 */
[----:B------:R-:W-:Y:S02]  /*a590*/  ISETP.GT.AND P3, PT, R21, R16, PT ;  /* 0x000000101500720c */ /* 0x000fe40003f64270 */
[----:B------:R-:W-:Y:S02]  /*a5a0*/  FMNMX3.FTZ R5, R5, R10, R12, !PT ;  /* 0x0000000a05057276 */ /* 0x000fe4000781000c */
[----:B------:R-:W-:Y:S02]  /*a5b0*/  I2FP.F32.S32 R16, R15 ;  /* 0x0000000f00107245 */ /* 0x000fe40000201400 */
[----:B------:R-:W-:Y:S02]  /*a5c0*/  I2FP.F32.S32 R15, R14 ;  /* 0x0000000e000f7245 */ /* 0x000fe40000201400 */
[----:B------:R-:W-:Y:S01]  /*a5d0*/  FMNMX3.FTZ R18, R18, R197, R193, !PT ;  /* 0x000000c512127276 */ /* 0x000fe200078100c1 */
[----:B------:R-:W-:Y:S01]  /*a5e0*/  FFMA.FTZ R16, R16, -UR6, R219 ;  /* 0x8000000610107c23 */ /* 0x000fe200080100db */
[----:B------:R-:W-:Y:S01]  /*a5f0*/  I2FP.F32.S32 R14, R7 ;  /* 0x00000007000e7245 */ /* 0x000fe20000201400 */
[----:B------:R-:W-:Y:S01]  /*a600*/  FFMA.FTZ R15, R15, -UR6, R202 ;  /* 0x800000060f0f7c23 */ /* 0x000fe200080100ca */
[----:B------:R-:W-:-:S02]  /*a610*/  FMNMX3.FTZ R7, R5, R214, R210, !PT ;  /* 0x000000d605077276 */ /* 0x000fc400078100d2 */
[----:B------:R-:W-:Y:S01]  /*a620*/  FSEL R20, R20, -INF , !P2 ;  /* 0xff80000014147808 */ /* 0x000fe20005000000 */
[----:B------:R-:W-:Y:S01]  /*a630*/  FFMA.FTZ R203, R14, -UR6, R203 ;  /* 0x800000060ecb7c23 */ /* 0x000fe200080100cb */
[----:B------:R-:W-:Y:S02]  /*a640*/  ISETP.GE.AND P2, PT, R4, R231, PT ;  /* 0x000000e70400720c */ /* 0x000fe40003f46270 */
[----:B------:R-:W-:Y:S02]  /*a650*/  FMNMX3.FTZ R18, R18, R167, R165, !PT ;  /* 0x000000a712127276 */ /* 0x000fe400078100a5 */
[----:B------:R-:W-:Y:S02]  /*a660*/  FMNMX3.FTZ R7, R7, R192, R166, !PT ;  /* 0x000000c007077276 */ /* 0x000fe400078100a6 */
[----:B------:R-:W-:Y:S02]  /*a670*/  FSEL R175, R20, -INF , !P2 ;  /* 0xff80000014af7808 */ /* 0x000fe40005000000 */
[----:B------:R-:W-:-:S02]  /*a680*/  FMNMX3.FTZ R18, R18, R221, R209, !PT ;  /* 0x000000dd12127276 */ /* 0x000fc400078100d1 */
[----:B------:R-:W-:Y:S02]  /*a690*/  ISETP.GT.AND P2, PT, R21, R4, PT ;  /* 0x000000041500720c */ /* 0x000fe40003f44270 */
[----:B------:R-:W-:Y:S02]  /*a6a0*/  FSEL R16, R16, -INF , !P6 ;  /* 0xff80000010107808 */ /* 0x000fe40007000000 */
[----:B------:R-:W-:Y:S02]  /*a6b0*/  FMNMX3.FTZ R7, R7, R208, R204, !PT ;  /* 0x000000d007077276 */ /* 0x000fe400078100cc */
[----:B------:R-:W-:Y:S02]  /*a6c0*/  FMNMX3.FTZ R18, R18, R171, R169, !PT ;  /* 0x000000ab12127276 */ /* 0x000fe400078100a9 */
[----:B------:R-:W-:Y:S02]  /*a6d0*/  ISETP.GE.AND P6, PT, R4, R230, PT ;  /* 0x000000e60400720c */ /* 0x000fe40003fc6270 */
[----:B------:R-:W-:-:S02]  /*a6e0*/  FSEL R15, R15, -INF , !P3 ;  /* 0xff8000000f0f7808 */ /* 0x000fc40005800000 */
[----:B------:R-:W-:Y:S02]  /*a6f0*/  FSEL R172, R203, -INF , !P2 ;  /* 0xff800000cbac7808 */ /* 0x000fe40005000000 */
[----:B------:R-:W-:Y:S02]  /*a700*/  FSEL R178, R19, -INF , !P1 ;  /* 0xff80000013b27808 */ /* 0x000fe40004800000 */
[----:B------:R-:W-:Y:S02]  /*a710*/  FSEL R176, R16, -INF , !P5 ;  /* 0xff80000010b07808 */ /* 0x000fe40006800000 */
[----:B------:R-:W-:Y:S02]  /*a720*/  FMNMX3.FTZ R7, R7, R170, R168, !PT ;  /* 0x000000aa07077276 */ /* 0x000fe400078100a8 */
[----:B------:R-:W-:Y:S02]  /*a730*/  FMNMX3.FTZ R18, R18, R179, R205, !PT ;  /* 0x000000b312127276 */ /* 0x000fe400078100cd */
[----:B------:R-:W-:-:S02]  /*a740*/  FSEL R174, R15, -INF , !P0 ;  /* 0xff8000000fae7808 */ /* 0x000fc40004000000 */
[----:B------:R-:W-:Y:S02]  /*a750*/  FSEL R172, R172, -INF , !P6 ;  /* 0xff800000acac7808 */ /* 0x000fe40007000000 */
[----:B------:R-:W-:Y:S02]  /*a760*/  FMNMX3.FTZ R7, R7, R178, R176, !PT ;  /* 0x000000b207077276 */ /* 0x000fe400078100b0 */
[----:B------:R-:W-:Y:S02]  /*a770*/  FMNMX3.FTZ R5, R18, R177, R175, !PT ;  /* 0x000000b112057276 */ /* 0x000fe400078100af */
[----:B------:R-:W-:-:S03]  /*a780*/  FMNMX3.FTZ R16, R7, R174, R172, !PT ;  /* 0x000000ae07107276 */ /* 0x000fc600078100ac */
[----:B------:R-:W1:Y:S04]  /*a790*/  SHFL.BFLY PT, R14, R5, 0x2, 0x1f ;  /* 0x0c401f00050e7f89 */ /* 0x000e6800000e0000 */
[----:B------:R-:W2:Y:S01]  /*a7a0*/  SHFL.BFLY PT, R7, R16, 0x2, 0x1f ;  /* 0x0c401f0010077f89 */ /* 0x000ea200000e0000 */
[----:B-1----:R-:W-:Y:S02]  /*a7b0*/  FMNMX.FTZ R4, R5, R14, !PT ;  /* 0x0000000e05047209 */ /* 0x002fe40007810000 */
[----:B--2---:R-:W-:-:S03]  /*a7c0*/  FMNMX.FTZ R5, R16, R7, !PT ;  /* 0x0000000710057209 */ /* 0x004fc60007810000 */
[----:B------:R-:W1:Y:S04]  /*a7d0*/  SHFL.BFLY PT, R181, R4, 0x1, 0x1f ;  /* 0x0c201f0004b57f89 */ /* 0x000e6800000e0000 */
[----:B------:R-:W2:Y:S01]  /*a7e0*/  SHFL.BFLY PT, R180, R5, 0x1, 0x1f ;  /* 0x0c201f0005b47f89 */ /* 0x000ea200000e0000 */
[----:B-1----:R-:W-:Y:S02]  /*a7f0*/  FMNMX.FTZ R181, R4, R181, !PT ;  /* 0x000000b504b57209 */ /* 0x002fe40007810000 */
[----:B--2---:R-:W-:-:S03]  /*a800*/  FMNMX.FTZ R180, R5, R180, !PT ;  /* 0x000000b405b47209 */ /* 0x004fc60007810000 */
[C---:B------:R-:W-:Y:S01]  /*a810*/  FMUL.FTZ R202, R181.reuse, UR15 ;  /* 0x0000000fb5ca7c20 */ /* 0x040fe20008410000 */
[C---:B------:R-:W-:Y:S02]  /*a820*/  FSETP.NEU.FTZ.AND P1, PT, R181.reuse, -INF , PT ;  /* 0xff800000b500780b */ /* 0x040fe40003f3d000 */
[C---:B------:R-:W-:Y:S01]  /*a830*/  FSETP.NEU.FTZ.AND P0, PT, R180.reuse, -INF , PT ;  /* 0xff800000b400780b */ /* 0x040fe20003f1d000 */
[----:B------:R-:W-:Y:S01]  /*a840*/  FMUL.FTZ R173, R180, UR15 ;  /* 0x0000000fb4ad7c20 */ /* 0x000fe20008410000 */
[----:B------:R-:W-:Y:S02]  /*a850*/  FSEL R5, R181, RZ, P1 ;  /* 0x000000ffb5057208 */ /* 0x000fe40000800000 */
[----:B------:R-:W-:Y:S02]  /*a860*/  FSEL R202, R202, RZ, P1 ;  /* 0x000000ffcaca7208 */ /* 0x000fe40000800000 */
[----:B------:R-:W-:Y:S01]  /*a870*/  FSEL R173, R173, RZ, P0 ;  /* 0x000000ffadad7208 */ /* 0x000fe20000000000 */
[----:B------:R-:W-:-:S02]  /*a880*/  FADD.FTZ R4, R164, -R5 ;  /* 0x80000005a4047221 */ /* 0x000fc40000010000 */
[--C-:B------:R-:W-:Y:S01]  /*a890*/  FFMA.FTZ R188, R11, UR15, -R202.reuse ;  /* 0x0000000f0bbc7c23 */ /* 0x100fe200080108ca */
[--C-:B------:R-:W-:Y:S01]  /*a8a0*/  FFMA.FTZ R187, R9, UR15, -R202.reuse ;  /* 0x0000000f09bb7c23 */ /* 0x100fe200080108ca */
[--C-:B------:R-:W-:Y:S01]  /*a8b0*/  FFMA.FTZ R184, R6, UR15, -R173.reuse ;  /* 0x0000000f06b87c23 */ /* 0x100fe200080108ad */
[----:B------:R-:W-:Y:S01]  /*a8c0*/  FSEL R6, R180, RZ, P0 ;  /* 0x000000ffb4067208 */ /* 0x000fe20000000000 */
[--C-:B------:R-:W-:Y:S01]  /*a8d0*/  FFMA.FTZ R186, R17, UR15, -R202.reuse ;  /* 0x0000000f11ba7c23 */ /* 0x100fe200080108ca */
[----:B------:R-:W-:Y:S01]  /*a8e0*/  LOP3.LUT P0, RZ, R212, 0x2, RZ, 0xc0, !PT ;  /* 0x00000002d4ff7812 */ /* 0x000fe2000780c0ff */
[----:B------:R-:W-:Y:S01]  /*a8f0*/  FFMA.FTZ R185, R13, UR15, -R202 ;  /* 0x0000000f0db97c23 */ /* 0x000fe200080108ca */
[--C-:B------:R-:W-:Y:S01]  /*a900*/  FFMA.FTZ R183, R8, UR15, -R173.reuse ;  /* 0x0000000f08b77c23 */ /* 0x100fe200080108ad */
[----:B------:R-:W-:Y:S01]  /*a910*/  FADD.FTZ R6, R3, -R6 ;  /* 0x8000000603067221 */ /* 0x000fe20000010000 */
[----:B------:R-:W-:Y:S01]  /*a920*/  SEL R191, R2, 0xffffffe0, !P0 ;  /* 0xffffffe002bf7807 */ /* 0x000fe20004000000 */
[--C-:B------:R-:W-:Y:S01]  /*a930*/  FFMA.FTZ R182, R10, UR15, -R173.reuse ;  /* 0x0000000f0ab67c23 */ /* 0x100fe200080108ad */
[----:B------:R-:W-:Y:S01]  /*a940*/  FFMA.FTZ R189, R12, UR15, -R173 ;  /* 0x0000000f0cbd7c23 */ /* 0x000fe200080108ad */
[----:B------:R-:W-:Y:S01]  /*a950*/  FMUL.FTZ R16, R6, UR15 ;  /* 0x0000000f06107c20 */ /* 0x000fe20008410000 */
[----:B------:R-:W-:Y:S01]  /*a960*/  FMUL.FTZ R8, R4, UR15 ;  /* 0x0000000f04087c20 */ /* 0x000fe20008410000 */
[----:B------:R-:W-:Y:S01]  /*a970*/  MUFU.EX2 R188, R188 ;  /* 0x000000bc00bc7308 */ /* 0x000fe20000000800 */
[----:B------:R-:W-:Y:S01]  /*a980*/  IMAD.IADD R201, R0, 0x1, R191 ;  /* 0x0000000100c97824 */ /* 0x000fe200078e02bf */
[----:B------:R-:W-:Y:S01]  /*a990*/  LDSM.16.MT88.4 R12, [R0+0x10000] ;  /* 0x01000000000c783b */ /* 0x000fe20000004200 */
[--C-:B------:R-:W-:Y:S01]  /*a9a0*/  FFMA.FTZ R194, R193, UR15, -R202.reuse ;  /* 0x0000000fc1c27c23 */ /* 0x100fe200080108ca */
[--C-:B------:R-:W-:Y:S01]  /*a9b0*/  FFMA.FTZ R197, R197, UR15, -R202.reuse ;  /* 0x0000000fc5c57c23 */ /* 0x100fe200080108ca */
[--C-:B------:R-:W-:Y:S01]  /*a9c0*/  FFMA.FTZ R195, R167, UR15, -R202.reuse ;  /* 0x0000000fa7c37c23 */ /* 0x100fe200080108ca */
[----:B------:R-:W-:Y:S01]  /*a9d0*/  LDSM.16.MT88.4 R20, [R201+0x10000] ;  /* 0x01000000c914783b */ /* 0x000fe20000004200 */
[--C-:B------:R-:W-:Y:S01]  /*a9e0*/  FFMA.FTZ R190, R165, UR15, -R202.reuse ;  /* 0x0000000fa5be7c23 */ /* 0x100fe200080108ca */
[----:B------:R1:W2:Y:S01]  /*a9f0*/  MUFU.EX2 R2, R16 ;  /* 0x0000001000027308 */ /* 0x0002a20000000800 */
[--C-:B------:R-:W-:Y:S01]  /*aa00*/  FFMA.FTZ R193, R214, UR15, -R173.reuse ;  /* 0x0000000fd6c17c23 */ /* 0x100fe200080108ad */
[--C-:B------:R-:W-:Y:S01]  /*aa10*/  FFMA.FTZ R200, R210, UR15, -R173.reuse ;  /* 0x0000000fd2c87c23 */ /* 0x100fe200080108ad */
[--C-:B------:R-:W-:Y:S01]  /*aa20*/  FFMA.FTZ R192, R192, UR15, -R173.reuse ;  /* 0x0000000fc0c07c23 */ /* 0x100fe200080108ad */
[--C-:B------:R-:W-:Y:S01]  /*aa30*/  FFMA.FTZ R203, R166, UR15, -R173.reuse ;  /* 0x0000000fa6cb7c23 */ /* 0x100fe200080108ad */
[--C-:B------:R-:W-:Y:S01]  /*aa40*/  FFMA.FTZ R207, R209, UR15, -R202.reuse ;  /* 0x0000000fd1cf7c23 */ /* 0x100fe200080108ca */
[----:B------:R-:W-:Y:S01]  /*aa50*/  LDSM.16.MT88.4 R164, [R0+0x12800] ;  /* 0x0128000000a4783b */ /* 0x000fe20000004200 */
[--C-:B------:R-:W-:Y:S01]  /*aa60*/  FFMA.FTZ R217, R204, UR15, -R173.reuse ;  /* 0x0000000fccd97c23 */ /* 0x100fe200080108ad */
[----:B------:R-:W3:Y:S01]  /*aa70*/  MUFU.EX2 R187, R187 ;  /* 0x000000bb00bb7308 */ /* 0x000ee20000000800 */
[--C-:B------:R-:W-:Y:S01]  /*aa80*/  FFMA.FTZ R206, R221, UR15, -R202.reuse ;  /* 0x0000000fddce7c23 */ /* 0x100fe200080108ca */
[--C-:B------:R-:W-:Y:S01]  /*aa90*/  FFMA.FTZ R209, R171, UR15, -R202.reuse ;  /* 0x0000000fabd17c23 */ /* 0x100fe200080108ca */
[--C-:B------:R-:W-:Y:S01]  /*aaa0*/  FFMA.FTZ R210, R169, UR15, -R202.reuse ;  /* 0x0000000fa9d27c23 */ /* 0x100fe200080108ca */
[--C-:B------:R-:W-:Y:S01]  /*aab0*/  FFMA.FTZ R208, R208, UR15, -R173.reuse ;  /* 0x0000000fd0d07c23 */ /* 0x100fe200080108ad */
[--C-:B------:R-:W-:Y:S01]  /*aac0*/  FFMA.FTZ R204, R170, UR15, -R173.reuse ;  /* 0x0000000faacc7c23 */ /* 0x100fe200080108ad */
[----:B------:R-:W-:Y:S01]  /*aad0*/  FFMA.FTZ R219, R168, UR15, -R173 ;  /* 0x0000000fa8db7c23 */ /* 0x000fe200080108ad */
[----:B------:R-:W-:Y:S01]  /*aae0*/  FFMA.FTZ R214, R179, UR15, -R202 ;  /* 0x0000000fb3d67c23 */ /* 0x000fe200080108ca */
[----:B------:R-:W-:Y:S01]  /*aaf0*/  MUFU.EX2 R186, R186 ;  /* 0x000000ba00ba7308 */ /* 0x000fe20000000800 */
[----:B-1----:R-:W-:-:S02]  /*ab00*/  VIADD R16, R0, 0x10000 ;  /* 0x0001000000107836 */ /* 0x002fc40000000000 */
[-C--:B--2---:R-:W-:Y:S01]  /*ab10*/  FMUL.FTZ R26, R146, R2.reuse ;  /* 0x00000002921a7220 */ /* 0x084fe20000410000 */
[-C--:B------:R-:W-:Y:S01]  /*ab20*/  FMUL.FTZ R27, R147, R2.reuse ;  /* 0x00000002931b7220 */ /* 0x080fe20000410000 */
[-C--:B------:R-:W-:Y:S01]  /*ab30*/  FMUL.FTZ R34, R142, R2.reuse ;  /* 0x000000028e227220 */ /* 0x080fe20000410000 */
[----:B------:R-:W-:Y:S02]  /*ab40*/  @P4 VIADD R199, R16, 0xffffffc0 ;  /* 0xffffffc010c74836 */ /* 0x000fe40000000000 */
[-C--:B------:R-:W-:Y:S01]  /*ab50*/  FMUL.FTZ R35, R143, R2.reuse ;  /* 0x000000028f237220 */ /* 0x080fe20000410000 */
[----:B------:R-:W-:Y:S01]  /*ab60*/  FMUL.FTZ R38, R38, R2 ;  /* 0x0000000226267220 */ /* 0x000fe20000410000 */
[----:B------:R-:W1:Y:S01]  /*ab70*/  MUFU.EX2 R185, R185 ;  /* 0x000000b900b97308 */ /* 0x000e620000000800 */
[----:B---3--:R-:W-:Y:S01]  /*ab80*/  F2FP.BF16.F32.PACK_AB R4, R187, R188 ;  /* 0x000000bcbb04723e */ /* 0x008fe200000010ff */
[----:B------:R-:W2:Y:S01]  /*ab90*/  LDSM.16.MT88.4 R28, [R199] ;  /* 0x00000000c71c783b */ /* 0x000ea20000004200 */
[-C--:B------:R-:W-:Y:S01]  /*aba0*/  FMUL.FTZ R39, R39, R2.reuse ;  /* 0x0000000227277220 */ /* 0x080fe20000410000 */
[-C--:B------:R-:W-:Y:S01]  /*abb0*/  FMUL.FTZ R42, R42, R2.reuse ;  /* 0x000000022a2a7220 */ /* 0x080fe20000410000 */
[-C--:B------:R-:W-:Y:S01]  /*abc0*/  FMUL.FTZ R43, R43, R2.reuse ;  /* 0x000000022b2b7220 */ /* 0x080fe20000410000 */
[-C--:B------:R-:W-:Y:S01]  /*abd0*/  FMUL.FTZ R46, R46, R2.reuse ;  /* 0x000000022e2e7220 */ /* 0x080fe20000410000 */
[-C--:B------:R-:W-:Y:S01]  /*abe0*/  FMUL.FTZ R47, R47, R2.reuse ;  /* 0x000000022f2f7220 */ /* 0x080fe20000410000 */
[----:B------:R-:W-:Y:S01]  /*abf0*/  MUFU.EX2 R184, R184 ;  /* 0x000000b800b87308 */ /* 0x000fe20000000800 */
[-C--:B------:R-:W-:Y:S01]  /*ac00*/  FMUL.FTZ R50, R50, R2.reuse ;  /* 0x0000000232327220 */ /* 0x080fe20000410000 */
[----:B------:R-:W-:Y:S01]  /*ac10*/  FMUL.FTZ R51, R51, R2 ;  /* 0x0000000233337220 */ /* 0x000fe20000410000 */
[----:B------:R-:W-:-:S02]  /*ac20*/  IMAD.IADD R191, R191, 0x1, R199 ;  /* 0x00000001bfbf7824 */ /* 0x000fc400078e02c7 */
[-C--:B------:R-:W-:Y:S01]  /*ac30*/  FMUL.FTZ R54, R54, R2.reuse ;  /* 0x0000000236367220 */ /* 0x080fe20000410000 */
[-C--:B------:R-:W-:Y:S01]  /*ac40*/  FMUL.FTZ R55, R55, R2.reuse ;  /* 0x0000000237377220 */ /* 0x080fe20000410000 */
[-C--:B------:R-:W-:Y:S01]  /*ac50*/  FMUL.FTZ R58, R58, R2.reuse ;  /* 0x000000023a3a7220 */ /* 0x080fe20000410000 */
[----:B------:R-:W-:Y:S01]  /*ac60*/  FMUL.FTZ R59, R59, R2 ;  /* 0x000000023b3b7220 */ /* 0x000fe20000410000 */
[----:B------:R-:W3:Y:S01]  /*ac70*/  MUFU.EX2 R183, R183 ;  /* 0x000000b700b77308 */ /* 0x000ee20000000800 */
[----:B-1----:R-:W-:Y:S01]  /*ac80*/  F2FP.BF16.F32.PACK_AB R6, R185, R186 ;  /* 0x000000bab906723e */ /* 0x002fe200000010ff */
[-C--:B------:R-:W-:Y:S01]  /*ac90*/  FMUL.FTZ R62, R62, R2.reuse ;  /* 0x000000023e3e7220 */ /* 0x080fe20000410000 */
[-C--:B------:R-:W-:Y:S01]  /*aca0*/  FMUL.FTZ R63, R63, R2.reuse ;  /* 0x000000023f3f7220 */ /* 0x080fe20000410000 */
[-C--:B------:R-:W-:Y:S01]  /*acb0*/  FMUL.FTZ R66, R66, R2.reuse ;  /* 0x0000000242427220 */ /* 0x080fe20000410000 */
[-C--:B------:R-:W-:Y:S01]  /*acc0*/  FMUL.FTZ R67, R67, R2.reuse ;  /* 0x0000000243437220 */ /* 0x080fe20000410000 */
[-C--:B------:R-:W-:Y:S01]  /*acd0*/  FMUL.FTZ R70, R70, R2.reuse ;  /* 0x0000000246467220 */ /* 0x080fe20000410000 */
[-C--:B------:R-:W-:Y:S01]  /*ace0*/  FMUL.FTZ R71, R71, R2.reuse ;  /* 0x0000000247477220 */ /* 0x080fe20000410000 */
[----:B------:R-:W-:Y:S01]  /*acf0*/  MUFU.EX2 R182, R182 ;  /* 0x000000b600b67308 */ /* 0x000fe20000000800 */
[-C--:B------:R-:W-:Y:S01]  /*ad00*/  FMUL.FTZ R74, R74, R2.reuse ;  /* 0x000000024a4a7220 */ /* 0x080fe20000410000 */
[-C--:B------:R-:W-:Y:S01]  /*ad10*/  FMUL.FTZ R75, R75, R2.reuse ;  /* 0x000000024b4b7220 */ /* 0x080fe20000410000 */
[-C--:B------:R-:W-:Y:S01]  /*ad20*/  FMUL.FTZ R18, R154, R2.reuse ;  /* 0x000000029a127220 */ /* 0x080fe20000410000 */
[-C--:B------:R-:W-:Y:S01]  /*ad30*/  FMUL.FTZ R19, R155, R2.reuse ;  /* 0x000000029b137220 */ /* 0x080fe20000410000 */
[-C--:B------:R-:W-:Y:S01]  /*ad40*/  FMUL.FTZ R78, R78, R2.reuse ;  /* 0x000000024e4e7220 */ /* 0x080fe20000410000 */
[-C--:B------:R-:W-:Y:S01]  /*ad50*/  FMUL.FTZ R79, R79, R2.reuse ;  /* 0x000000024f4f7220 */ /* 0x080fe20000410000 */
[----:B------:R-:W-:Y:S01]  /*ad60*/  FMUL.FTZ R82, R82, R2 ;  /* 0x0000000252527220 */ /* 0x000fe20000410000 */
[----:B------:R-:W1:Y:S01]  /*ad70*/  MUFU.EX2 R189, R189 ;  /* 0x000000bd00bd7308 */ /* 0x000e620000000800 */
[----:B---3--:R-:W-:Y:S01]  /*ad80*/  F2FP.BF16.F32.PACK_AB R5, R183, R184 ;  /* 0x000000b8b705723e */ /* 0x008fe200000010ff */
[-C--:B------:R-:W-:Y:S01]  /*ad90*/  FMUL.FTZ R83, R83, R2.reuse ;  /* 0x0000000253537220 */ /* 0x080fe20000410000 */
[-C--:B------:R-:W-:Y:S01]  /*ada0*/  FMUL.FTZ R134, R134, R2.reuse ;  /* 0x0000000286867220 */ /* 0x080fe20000410000 */
[-C--:B------:R-:W-:Y:S01]  /*adb0*/  FMUL.FTZ R135, R135, R2.reuse ;  /* 0x0000000287877220 */ /* 0x080fe20000410000 */
[-C--:B------:R-:W-:Y:S01]  /*adc0*/  FMUL.FTZ R86, R86, R2.reuse ;  /* 0x0000000256567220 */ /* 0x080fe20000410000 */
[-C--:B------:R-:W-:Y:S01]  /*add0*/  FMUL.FTZ R87, R87, R2.reuse ;  /* 0x0000000257577220 */ /* 0x080fe20000410000 */
[-C--:B------:R-:W-:Y:S01]  /*ade0*/  FMUL.FTZ R90, R90, R2.reuse ;  /* 0x000000025a5a7220 */ /* 0x080fe20000410000 */
[----:B------:R-:W3:Y:S01]  /*adf0*/  MUFU.EX2 R3, R8 ;  /* 0x0000000800037308 */ /* 0x000ee20000000800 */
        /* <DEDUP_REMOVED lines=8> */
[----:B-1----:R-:W-:Y:S01]  /*ae80*/  F2FP.BF16.F32.PACK_AB R7, R189, R182 ;  /* 0x000000b6bd07723e */ /* 0x002fe200000010ff */
[-C--:B------:R-:W-:Y:S01]  /*ae90*/  FMUL.FTZ R107, R107, R2.reuse ;  /* 0x000000026b6b7220 */ /* 0x080fe20000410000 */
[-C--:B------:R-:W-:Y:S01]  /*aea0*/  FMUL.FTZ R10, R162, R2.reuse ;  /* 0x00000002a20a7220 */ /* 0x080fe20000410000 */
[-C--:B------:R-:W-:Y:S01]  /*aeb0*/  FMUL.FTZ R11, R163, R2.reuse ;  /* 0x00000002a30b7220 */ /* 0x080fe20000410000 */
[-C--:B------:R-:W-:Y:S01]  /*aec0*/  FMUL.FTZ R158, R158, R2.reuse ;  /* 0x000000029e9e7220 */ /* 0x080fe20000410000 */
[-C--:B------:R-:W-:Y:S01]  /*aed0*/  FMUL.FTZ R159, R159, R2.reuse ;  /* 0x000000029f9f7220 */ /* 0x080fe20000410000 */
[----:B------:R-:W-:Y:S01]  /*aee0*/  MUFU.EX2 R197, R197 ;  /* 0x000000c500c57308 */ /* 0x000fe20000000800 */
[-C--:B------:R-:W-:Y:S01]  /*aef0*/  FMUL.FTZ R150, R150, R2.reuse ;  /* 0x0000000296967220 */ /* 0x080fe20000410000 */
[-C--:B---3--:R-:W-:Y:S01]  /*af00*/  FMUL.FTZ R24, R144, R3.reuse ;  /* 0x0000000390187220 */ /* 0x088fe20000410000 */
[-C--:B------:R-:W-:Y:S01]  /*af10*/  FMUL.FTZ R25, R145, R3.reuse ;  /* 0x0000000391197220 */ /* 0x080fe20000410000 */
[-C--:B------:R-:W-:Y:S01]  /*af20*/  FMUL.FTZ R32, R140, R3.reuse ;  /* 0x000000038c207220 */ /* 0x080fe20000410000 */
[-C--:B------:R-:W-:Y:S01]  /*af30*/  FMUL.FTZ R33, R141, R3.reuse ;  /* 0x000000038d217220 */ /* 0x080fe20000410000 */
[----:B------:R-:W1:Y:S01]  /*af40*/  LDSM.16.MT88.4 R144, [R199+0x2000] ;  /* 0x00200000c790783b */ /* 0x000e620000004200 */
[-C--:B------:R-:W-:Y:S01]  /*af50*/  FMUL.FTZ R36, R36, R3.reuse ;  /* 0x0000000324247220 */ /* 0x080fe20000410000 */
[-C--:B------:R-:W-:Y:S01]  /*af60*/  FMUL.FTZ R37, R37, R3.reuse ;  /* 0x0000000325257220 */ /* 0x080fe20000410000 */
[-C--:B------:R-:W-:Y:S01]  /*af70*/  FMUL.FTZ R40, R40, R3.reuse ;  /* 0x0000000328287220 */ /* 0x080fe20000410000 */
[C---:B--2---:R-:W-:Y:S01]  /*af80*/  HMMA.16816.F32.BF16 R24, R4.reuse, R28, R24 ;  /* 0x0000001c0418723c */ /* 0x044fe20000041818 */
[----:B------:R-:W2:Y:S01]  /*af90*/  LDSM.16.MT88.4 R140, [R0+0x12000] ;  /* 0x01200000008c783b */ /* 0x000ea20000004200 */
        /* <DEDUP_REMOVED lines=26> */
[----:B------:R-:W4:Y:S01]  /*b140*/  LDSM.16.MT88.4 R152, [R191] ;  /* 0x00000000bf98783b */ /* 0x000f220000004200 */
        /* <DEDUP_REMOVED lines=25> */
[----:B------:R-:W2:Y:S01]  /*b2e0*/  MUFU.EX2 R194, R194 ;  /* 0x000000c200c27308 */ /* 0x000ea20000000800 */
[-C--:B------:R-:W-:Y:S01]  /*b2f0*/  FMUL.FTZ R148, R148, R3.reuse ;  /* 0x0000000394947220 */ /* 0x080fe20000410000 */
[-C--:B------:R-:W-:Y:S01]  /*b300*/  FMUL.FTZ R149, R149, R3.reuse ;  /* 0x0000000395957220 */ /* 0x080fe20000410000 */
[-C--:B------:R-:W-:Y:S01]  /*b310*/  FMUL.FTZ R151, R151, R2.reuse ;  /* 0x0000000297977220 */ /* 0x080fe20000410000 */
[-C--:B------:R-:W-:Y:S01]  /*b320*/  FMUL.FTZ R108, R108, R3.reuse ;  /* 0x000000036c6c7220 */ /* 0x080fe20000410000 */
[-C--:B------:R-:W-:Y:S01]  /*b330*/  FMUL.FTZ R109, R109, R3.reuse ;  /* 0x000000036d6d7220 */ /* 0x080fe20000410000 */
[C---:B---3--:R-:W-:Y:S01]  /*b340*/  HMMA.16816.F32.BF16 R44, R4.reuse, R136, R44 ;  /* 0x00000088042c723c */ /* 0x048fe2000004182c */
[-C--:B------:R-:W-:Y:S01]  /*b350*/  FMUL.FTZ R110, R110, R2.reuse ;  /* 0x000000026e6e7220 */ /* 0x080fe20000410000 */
[----:B------:R-:W-:Y:S01]  /*b360*/  MUFU.EX2 R195, R195 ;  /* 0x000000c300c37308 */ /* 0x000fe20000000800 */
[-C--:B------:R-:W-:Y:S01]  /*b370*/  FMUL.FTZ R111, R111, R2.reuse ;  /* 0x000000026f6f7220 */ /* 0x080fe20000410000 */
[-C--:B------:R-:W-:Y:S01]  /*b380*/  FMUL.FTZ R112, R112, R3.reuse ;  /* 0x0000000370707220 */ /* 0x080fe20000410000 */
[-C--:B------:R-:W-:Y:S01]  /*b390*/  FMUL.FTZ R113, R113, R3.reuse ;  /* 0x0000000371717220 */ /* 0x080fe20000410000 */
[-C--:B------:R-:W-:Y:S01]  /*b3a0*/  FMUL.FTZ R114, R114, R2.reuse ;  /* 0x0000000272727220 */ /* 0x080fe20000410000 */
[-C--:B------:R-:W-:Y:S01]  /*b3b0*/  FMUL.FTZ R115, R115, R2.reuse ;  /* 0x0000000273737220 */ /* 0x080fe20000410000 */
[C---:B------:R-:W-:Y:S01]  /*b3c0*/  HMMA.16816.F32.BF16 R48, R4.reuse, R138, R48 ;  /* 0x0000008a0430723c */ /* 0x040fe20000041830 */
[----:B------:R-:W3:Y:S01]  /*b3d0*/  LDSM.16.MT88.4 R136, [R0+0x14000] ;  /* 0x014000000088783b */ /* 0x000ee20000004200 */
[----:B------:R-:W-:Y:S01]  /*b3e0*/  MUFU.EX2 R190, R190 ;  /* 0x000000be00be7308 */ /* 0x000fe20000000800 */
[-C--:B------:R-:W-:Y:S01]  /*b3f0*/  FMUL.FTZ R116, R116, R3.reuse ;  /* 0x0000000374747220 */ /* 0x080fe20000410000 */
[-C--:B------:R-:W-:Y:S01]  /*b400*/  FMUL.FTZ R117, R117, R3.reuse ;  /* 0x0000000375757220 */ /* 0x080fe20000410000 */
[-C--:B------:R-:W-:Y:S01]  /*b410*/  FMUL.FTZ R118, R118, R2.reuse ;  /* 0x0000000276767220 */ /* 0x080fe20000410000 */
[-C--:B------:R-:W-:Y:S01]  /*b420*/  FMUL.FTZ R119, R119, R2.reuse ;  /* 0x0000000277777220 */ /* 0x080fe20000410000 */
[-C--:B------:R-:W-:Y:S01]  /*b430*/  FMUL.FTZ R120, R120, R3.reuse ;  /* 0x0000000378787220 */ /* 0x080fe20000410000 */
[C---:B------:R-:W-:Y:S01]  /*b440*/  HMMA.16816.F32.BF16 R56, R4.reuse, R146, R56 ;  /* 0x000000920438723c */ /* 0x040fe20000041838 */
[----:B------:R-:W5:Y:S01]  /*b450*/  LDSM.16.MT88.4 R144, [R201+0x14000] ;  /* 0x01400000c990783b */ /* 0x000f620000004200 */
[----:B------:R-:W-:Y:S01]  /*b460*/  MUFU.EX2 R193, R193 ;  /* 0x000000c100c17308 */ /* 0x000fe20000000800 */
[-C--:B------:R-:W-:Y:S01]  /*b470*/  FMUL.FTZ R121, R121, R3.reuse ;  /* 0x0000000379797220 */ /* 0x080fe20000410000 */
[-C--:B------:R-:W-:Y:S01]  /*b480*/  FMUL.FTZ R122, R122, R2.reuse ;  /* 0x000000027a7a7220 */ /* 0x080fe20000410000 */
[-C--:B------:R-:W-:Y:S01]  /*b490*/  FMUL.FTZ R123, R123, R2.reuse ;  /* 0x000000027b7b7220 */ /* 0x080fe20000410000 */
[-C--:B------:R-:W-:Y:S01]  /*b4a0*/  FMUL.FTZ R124, R124, R3.reuse ;  /* 0x000000037c7c7220 */ /* 0x080fe20000410000 */
[-C--:B------:R-:W-:Y:S01]  /*b4b0*/  FMUL.FTZ R125, R125, R3.reuse ;  /* 0x000000037d7d7220 */ /* 0x080fe20000410000 */
[C---:B----4-:R-:W-:Y:S01]  /*b4c0*/  HMMA.16816.F32.BF16 R32, R4.reuse, R152, R32 ;  /* 0x000000980420723c */ /* 0x050fe20000041820 */
[-C--:B------:R-:W-:Y:S01]  /*b4d0*/  FMUL.FTZ R126, R126, R2.reuse ;  /* 0x000000027e7e7220 */ /* 0x080fe20000410000 */
[----:B------:R-:W4:Y:S01]  /*b4e0*/  MUFU.EX2 R200, R200 ;  /* 0x000000c800c87308 */ /* 0x000f220000000800 */
        /* <DEDUP_REMOVED lines=8> */
[--C-:B------:R-:W-:Y:S01]  /*b570*/  FFMA.FTZ R205, R205, UR15, -R202.reuse ;  /* 0x0000000fcdcd7c23 */ /* 0x100fe200080108ca */
[--C-:B------:R-:W-:Y:S01]  /*b580*/  FFMA.FTZ R216, R177, UR15, -R202.reuse ;  /* 0x0000000fb1d87c23 */ /* 0x100fe200080108ca */
[----:B------:R-:W-:Y:S01]  /*b590*/  LDSM.16.MT88.4 R160, [R199+0x2800] ;  /* 0x00280000c7a0783b */ /* 0x000fe20000004200 */
[----:B------:R-:W-:Y:S01]  /*b5a0*/  FFMA.FTZ R221, R175, UR15, -R202 ;  /* 0x0000000fafdd7c23 */ /* 0x000fe200080108ca */
[--C-:B------:R-:W-:Y:S01]  /*b5b0*/  FFMA.FTZ R202, R178, UR15, -R173.reuse ;  /* 0x0000000fb2ca7c23 */ /* 0x100fe200080108ad */
[C---:B-1----:R-:W-:Y:S01]  /*b5c0*/  HMMA.16816.F32.BF16 R60, R4.reuse, R140, R60 ;  /* 0x0000008c043c723c */ /* 0x042fe2000004183c */
[----:B------:R-:W-:Y:S01]  /*b5d0*/  LDSM.16.MT88.4 R168, [R191+0x1000] ;  /* 0x00100000bfa8783b */ /* 0x000fe20000004200 */
[----:B------:R-:W1:Y:S01]  /*b5e0*/  MUFU.EX2 R203, R203 ;  /* 0x000000cb00cb7308 */ /* 0x000e620000000800 */
[--C-:B------:R-:W-:Y:S01]  /*b5f0*/  FFMA.FTZ R223, R176, UR15, -R173.reuse ;  /* 0x0000000fb0df7c23 */ /* 0x100fe200080108ad */
[--C-:B------:R-:W-:Y:S01]  /*b600*/  FFMA.FTZ R218, R174, UR15, -R173.reuse ;  /* 0x0000000faeda7c23 */ /* 0x100fe200080108ad */
[----:B------:R-:W-:Y:S01]  /*b610*/  FFMA.FTZ R225, R172, UR15, -R173 ;  /* 0x0000000face17c23 */ /* 0x000fe200080108ad */
[----:B------:R-:W-:Y:S01]  /*b620*/  FFMA.FTZ R188, R245, R3, R188 ;  /* 0x00000003f5bc7223 */ /* 0x000fe200000100bc */
[----:B------:R-:W-:Y:S01]  /*b630*/  FFMA.FTZ R2, R243, R2, R184 ;  /* 0x00000002f3027223 */ /* 0x000fe200000100b8 */
[C---:B------:R-:W-:Y:S01]  /*b640*/  HMMA.16816.F32.BF16 R64, R4.reuse, R142, R64 ;  /* 0x0000008e0440723c */ /* 0x040fe20000041840 */
[----:B------:R-:W2:Y:S01]  /*b650*/  LDSM.16.MT88.4 R140, [R199+0x4000] ;  /* 0x00400000c78c783b */ /* 0x000ea20000004200 */
[----:B------:R-:W-:Y:S01]  /*b660*/  MUFU.EX2 R206, R206 ;  /* 0x000000ce00ce7308 */ /* 0x000fe20000000800 */
[----:B------:R-:W-:Y:S01]  /*b670*/  FADD.FTZ R187, R187, R188 ;  /* 0x000000bcbbbb7221 */ /* 0x000fe20000010000 */
[----:B------:R-:W-:Y:S01]  /*b680*/  FADD.FTZ R183, R183, R2 ;  /* 0x00000002b7b77221 */ /* 0x000fe20000010000 */
[----:B------:R-:W-:Y:S01]  /*b690*/  LDSM.16.MT88.4 R176, [R201+0x13800] ;  /* 0x01380000c9b0783b */ /* 0x000fe20000004200 */
[----:B------:R-:W-:Y:S01]  /*b6a0*/  PLOP3.LUT P0, PT, PT, PT, UP0, 0x80, 0x8 ;  /* 0x000000000008781c */ /* 0x000fe20003f0f008 */
[----:B------:R-:W-:Y:S01]  /*b6b0*/  FADD.FTZ R186, R186, R187 ;  /* 0x000000bbbaba7221 */ /* 0x000fe20000010000 */
[----:B---3--:R-:W-:Y:S01]  /*b6c0*/  HMMA.16816.F32.BF16 R68, R4, R136, R68 ;  /* 0x000000880444723c */ /* 0x008fe20000041844 */
[----:B------:R-:W-:Y:S01]  /*b6d0*/  LDSM.16.MT88.4 R172, [R201+0x15800] ;  /* 0x01580000c9ac783b */ /* 0x000fe20000004200 */
[----:B------:R-:W3:Y:S01]  /*b6e0*/  MUFU.EX2 R207, R207 ;  /* 0x000000cf00cf7308 */ /* 0x000ee20000000800 */
[----:B------:R-:W-:-:S05]  /*b6f0*/  FADD.FTZ R186, R185, R186 ;  /* 0x000000bab9ba7221 */ /* 0x000fca0000010000 */
[C---:B------:R-:W-:Y:S01]  /*b700*/  HMMA.16816.F32.BF16 R72, R4.reuse, R138, R72 ;  /* 0x0000008a0448723c */ /* 0x040fe20000041848 */
[----:B------:R-:W4:Y:S01]  /*b710*/  LDSM.16.MT88.4 R136, [R191+0x4000] ;  /* 0x00400000bf88783b */ /* 0x000f220000004200 */
[----:B------:R-:W-:Y:S06]  /*b720*/  MUFU.EX2 R209, R209 ;  /* 0x000000d100d17308 */ /* 0x000fec0000000800 */
[C---:B-----5:R-:W-:Y:S02]  /*b730*/  HMMA.16816.F32.BF16 R76, R4.reuse, R144, R76 ;  /* 0x00000090044c723c */ /* 0x060fe4000004184c */
[----:B------:R-:W-:Y:S06]  /*b740*/  MUFU.EX2 R210, R210 ;  /* 0x000000d200d27308 */ /* 0x000fec0000000800 */
[C---:B------:R-:W-:Y:S01]  /*b750*/  HMMA.16816.F32.BF16 R80, R4.reuse, R146, R80 ;  /* 0x000000920450723c */ /* 0x040fe20000041850 */
[----:B------:R-:W5:Y:S01]  /*b760*/  LDSM.16.MT88.4 R144, [R0+0x16000] ;  /* 0x016000000090783b */ /* 0x000f620000004200 */
[----:B------:R-:W-:Y:S06]  /*b770*/  MUFU.EX2 R208, R208 ;  /* 0x000000d000d07308 */ /* 0x000fec0000000800 */
[C---:B------:R-:W-:Y:S02]  /*b780*/  HMMA.16816.F32.BF16 R8, R4.reuse, R12, R8 ;  /* 0x0000000c0408723c */ /* 0x040fe40000041808 */
[----:B------:R-:W3:Y:S06]  /*b790*/  MUFU.EX2 R217, R217 ;  /* 0x000000d900d97308 */ /* 0x000eec0000000800 */
[C---:B--2---:R-:W-:Y:S02]  /*b7a0*/  HMMA.16816.F32.BF16 R84, R4.reuse, R140, R84 ;  /* 0x0000008c0454723c */ /* 0x044fe40000041854 */
[----:B------:R-:W-:Y:S06]  /*b7b0*/  MUFU.EX2 R204, R204 ;  /* 0x000000cc00cc7308 */ /* 0x000fec0000000800 */
[C---:B------:R-:W-:Y:S01]  /*b7c0*/  HMMA.16816.F32.BF16 R88, R4.reuse, R142, R88 ;  /* 0x0000008e0458723c */ /* 0x040fe20000041858 */
[----:B------:R-:W2:Y:S01]  /*b7d0*/  LDSM.16.MT88.4 R140, [R201+0x16000] ;  /* 0x01600000c98c783b */ /* 0x000ea20000004200 */
[----:B------:R-:W3:Y:S06]  /*b7e0*/  MUFU.EX2 R219, R219 ;  /* 0x000000db00db7308 */ /* 0x000eec0000000800 */
[C---:B----4-:R-:W-:Y:S02]  /*b7f0*/  HMMA.16816.F32.BF16 R92, R4.reuse, R136, R92 ;  /* 0x00000088045c723c */ /* 0x050fe4000004185c */
[----:B------:R-:W-:Y:S06]  /*b800*/  MUFU.EX2 R214, R214 ;  /* 0x000000d600d67308 */ /* 0x000fec0000000800 */
[C---:B------:R-:W-:Y:S01]  /*b810*/  HMMA.16816.F32.BF16 R96, R4.reuse, R138, R96 ;  /* 0x0000008a0460723c */ /* 0x040fe20000041860 */
[----:B------:R-:W4:Y:S01]  /*b820*/  LDSM.16.MT88.4 R136, [R199+0x6000] ;  /* 0x00600000c788783b */ /* 0x000f220000004200 */
[----:B------:R-:W3:Y:S06]  /*b830*/  MUFU.EX2 R205, R205 ;  /* 0x000000cd00cd7308 */ /* 0x000eec0000000800 */
[C---:B-----5:R-:W-:Y:S02]  /*b840*/  HMMA.16816.F32.BF16 R100, R4.reuse, R144, R100 ;  /* 0x000000900464723c */ /* 0x060fe40000041864 */
[----:B------:R-:W-:Y:S06]  /*b850*/  MUFU.EX2 R216, R216 ;  /* 0x000000d800d87308 */ /* 0x000fec0000000800 */
[C---:B------:R-:W-:Y:S01]  /*b860*/  HMMA.16816.F32.BF16 R104, R4.reuse, R146, R104 ;  /* 0x000000920468723c */ /* 0x040fe20000041868 */
[----:B------:R-:W5:Y:S01]  /*b870*/  LDSM.16.MT88.4 R144, [R0+0x10800] ;  /* 0x010800000090783b */ /* 0x000f620000004200 */
[----:B------:R-:W-:Y:S06]  /*b880*/  MUFU.EX2 R221, R221 ;  /* 0x000000dd00dd7308 */ /* 0x000fec0000000800 */
[C---:B------:R-:W-:Y:S01]  /*b890*/  HMMA.16816.F32.BF16 R12, R4.reuse, R14, R156 ;  /* 0x0000000e040c723c */ /* 0x040fe2000004189c */
[----:B------:R-:W-:Y:S01]  /*b8a0*/  LDSM.16.MT88.4 R156, [R191+0x2800] ;  /* 0x00280000bf9c783b */ /* 0x000fe20000004200 */
[----:B------:R-:W-:Y:S06]  /*b8b0*/  MUFU.EX2 R202, R202 ;  /* 0x000000ca00ca7308 */ /* 0x000fec0000000800 */
[C---:B------:R-:W-:Y:S02]  /*b8c0*/  HMMA.16816.F32.BF16 R16, R4.reuse, R20, R16 ;  /* 0x000000140410723c */ /* 0x040fe40000041810 */
[----:B------:R-:W3:Y:S06]  /*b8d0*/  MUFU.EX2 R223, R223 ;  /* 0x000000df00df7308 */ /* 0x000eec0000000800 */
[C---:B------:R-:W-:Y:S01]  /*b8e0*/  HMMA.16816.F32.BF16 R20, R4.reuse, R22, R148 ;  /* 0x000000160414723c */ /* 0x040fe20000041894 */
[----:B------:R-:W3:Y:S01]  /*b8f0*/  LDSM.16.MT88.4 R148, [R201+0x10800] ;  /* 0x01080000c994783b */ /* 0x000ee20000004200 */
[----:B------:R-:W-:Y:S06]  /*b900*/  MUFU.EX2 R218, R218 ;  /* 0x000000da00da7308 */ /* 0x000fec0000000800 */
[C---:B--2---:R-:W-:Y:S02]  /*b910*/  HMMA.16816.F32.BF16 R108, R4.reuse, R140, R108 ;  /* 0x0000008c046c723c */ /* 0x044fe4000004186c */
[----:B------:R-:W2:Y:S06]  /*b920*/  MUFU.EX2 R225, R225 ;  /* 0x000000e100e17308 */ /* 0x000eac0000000800 */
[C---:B------:R-:W-:Y:S01]  /*b930*/  HMMA.16816.F32.BF16 R112, R4.reuse, R142, R112 ;  /* 0x0000008e0470723c */ /* 0x040fe20000041870 */
[----:B------:R-:W2:Y:S07]  /*b940*/  LDSM.16.MT88.4 R140, [R199+0x800] ;  /* 0x00080000c78c783b */ /* 0x000eae0000004200 */
[C---:B----4-:R-:W-:Y:S08]  /*b950*/  HMMA.16816.F32.BF16 R116, R4.reuse, R136, R116 ;  /* 0x000000880474723c */ /* 0x050ff00000041874 */
[C---:B------:R-:W-:Y:S01]  /*b960*/  HMMA.16816.F32.BF16 R120, R4.reuse, R138, R120 ;  /* 0x0000008a0478723c */ /* 0x040fe20000041878 */
[----:B------:R-:W-:Y:S07]  /*b970*/  LDSM.16.MT88.4 R136, [R191+0x800] ;  /* 0x00080000bf88783b */ /* 0x000fee0000004200 */
[C---:B------:R-:W-:Y:S08]  /*b980*/  HMMA.16816.F32.BF16 R124, R4.reuse, R152, R124 ;  /* 0x00000098047c723c */ /* 0x040ff0000004187c */
[----:B------:R-:W-:Y:S01]  /*b990*/  HMMA.16816.F32.BF16 R4, R4, R154, R128 ;  /* 0x0000009a0404723c */ /* 0x000fe20000041880 */
[----:B------:R-:W-:Y:S01]  /*b9a0*/  F2FP.BF16.F32.PACK_AB R128, R194, R197 ;  /* 0x000000c5c280723e */ /* 0x000fe200000010ff */
[----:B------:R-:W4:Y:S01]  /*b9b0*/  LDSM.16.MT88.4 R152, [R0+0x14800] ;  /* 0x014800000098783b */ /* 0x000f220000004200 */
[----:B------:R-:W-:Y:S01]  /*b9c0*/  F2FP.BF16.F32.PACK_AB R129, R200, R193 ;  /* 0x000000c1c881723e */ /* 0x000fe200000010ff */
[----:B------:R-:W-:Y:S01]  /*b9d0*/  FADD.FTZ R197, R197, R186 ;  /* 0x000000bac5c57221 */ /* 0x000fe20000010000 */
[----:B------:R-:W-:-:S02]  /*b9e0*/  F2FP.BF16.F32.PACK_AB R130, R190, R195 ;  /* 0x000000c3be82723e */ /* 0x000fc400000010ff */
[----:B-1----:R-:W-:Y:S01]  /*b9f0*/  F2FP.BF16.F32.PACK_AB R131, R203, R192 ;  /* 0x000000c0cb83723e */ /* 0x002fe200000010ff */
[----:B------:R-:W-:-:S04]  /*ba00*/  FADD.FTZ R194, R194, R197 ;  /* 0x000000c5c2c27221 */ /* 0x000fc80000010000 */
[----:B------:R-:W-:Y:S02]  /*ba10*/  FADD.FTZ R195, R195, R194 ;  /* 0x000000c2c3c37221 */ /* 0x000fe40000010000 */
[----:B-----5:R-:W-:Y:S02]  /*ba20*/  HMMA.16816.F32.BF16 R8, R128, R144, R8 ;  /* 0x000000908008723c */ /* 0x020fe40000041808 */
[----:B------:R-:W-:-:S06]  /*ba30*/  FADD.FTZ R195, R190, R195 ;  /* 0x000000c3bec37221 */ /* 0x000fcc0000010000 */
        /* <DEDUP_REMOVED lines=8> */
[C---:B----4-:R-:W-:Y:S08]  /*bac0*/  HMMA.16816.F32.BF16 R68, R128.reuse, R152, R68 ;  /* 0x000000988044723c */ /* 0x050ff00000041844 */
[C---:B-1----:R-:W-:Y:S08]  /*bad0*/  HMMA.16816.F32.BF16 R44, R128.reuse, R144, R44 ;  /* 0x00000090802c723c */ /* 0x042ff0000004182c */
[C---:B------:R-:W-:Y:S01]  /*bae0*/  HMMA.16816.F32.BF16 R48, R128.reuse, R146, R48 ;  /* 0x000000928030723c */ /* 0x040fe20000041830 */
[----:B------:R-:W1:Y:S07]  /*baf0*/  LDSM.16.MT88.4 R144, [R0+0x16800] ;  /* 0x016800000090783b */ /* 0x000e6e0000004200 */
[C---:B------:R-:W-:Y:S01]  /*bb00*/  HMMA.16816.F32.BF16 R72, R128.reuse, R154, R72 ;  /* 0x0000009a8048723c */ /* 0x040fe20000041848 */
[----:B------:R-:W4:Y:S07]  /*bb10*/  LDSM.16.MT88.4 R152, [R201+0x16800] ;  /* 0x01680000c998783b */ /* 0x000f2e0000004200 */
[C---:B------:R-:W-:Y:S08]  /*bb20*/  HMMA.16816.F32.BF16 R32, R128.reuse, R136, R32 ;  /* 0x000000888020723c */ /* 0x040ff00000041820 */
[C---:B------:R-:W-:Y:S01]  /*bb30*/  HMMA.16816.F32.BF16 R132, R128.reuse, R138, R132 ;  /* 0x0000008a8084723c */ /* 0x040fe20000041884 */
[----:B------:R-:W5:Y:S07]  /*bb40*/  LDSM.16.MT88.4 R136, [R191+0x4800] ;  /* 0x00480000bf88783b */ /* 0x000f6e0000004200 */
        /* <DEDUP_REMOVED lines=9> */
[C---:B----4-:R-:W-:Y:S08]  /*bbe0*/  HMMA.16816.F32.BF16 R108, R128.reuse, R152, R108 ;  /* 0x00000098806c723c */ /* 0x050ff0000004186c */
        /* <DEDUP_REMOVED lines=71> */
[----:B------:R1:W3:Y:S07]  /*c060*/  LDSM.16.MT88.4 R152, [R0+0x17800] ;  /* 0x017800000098783b */ /* 0x0002ee0000004200 */
        /* <DEDUP_REMOVED lines=8> */
[----:B-1----:R-:W-:Y:S01]  /*c0f0*/  FADD.FTZ R0, R182, R183 ;  /* 0x000000b7b6007221 */ /* 0x002fe20000010000 */
[----:B------:R-:W-:-:S03]  /*c100*/  FADD.FTZ R205, R205, R214 ;  /* 0x000000d6cdcd7221 */ /* 0x000fc60000010000 */
[----:B------:R-:W-:Y:S01]  /*c110*/  FADD.FTZ R0, R189, R0 ;  /* 0x00000000bd007221 */ /* 0x000fe20000010000 */
[----:B------:R-:W-:Y:S01]  /*c120*/  FADD.FTZ R216, R216, R205 ;  /* 0x000000cdd8d87221 */ /* 0x000fe20000010000 */
[----:B------:R-:W-:Y:S01]  /*c130*/  HMMA.16816.F32.BF16 R160, R4, R156, R8 ;  /* 0x0000009c04a0723c */ /* 0x000fe20000041808 */
[----:B------:R-:W1:Y:S01]  /*c140*/  LDSM.16.MT88.4 R8, [R191+0x1800] ;  /* 0x00180000bf08783b */ /* 0x000e620000004200 */
[----:B------:R-:W-:Y:S01]  /*c150*/  FADD.FTZ R3, R193, R0 ;  /* 0x00000000c1037221 */ /* 0x000fe20000010000 */
[----:B------:R-:W-:-:S03]  /*c160*/  FADD.FTZ R245, R221, R216 ;  /* 0x000000d8ddf57221 */ /* 0x000fc60000010000 */
[----:B------:R-:W-:Y:S02]  /*c170*/  FADD.FTZ R3, R200, R3 ;  /* 0x00000003c8037221 */ /* 0x000fe40000010000 */
[C---:B--2---:R-:W-:Y:S02]  /*c180*/  HMMA.16816.F32.BF16 R36, R4.reuse, R140, R36 ;  /* 0x0000008c0424723c */ /* 0x044fe40000041824 */
[----:B------:R-:W-:Y:S01]  /*c190*/  FADD.FTZ R192, R192, R3 ;  /* 0x00000003c0c07221 */ /* 0x000fe20000010000 */
[--C-:B------:R-:W-:Y:S02]  /*c1a0*/  IMAD.MOV.U32 R3, RZ, RZ, R180.reuse ;  /* 0x000000ffff037224 */ /* 0x100fe400078e00b4 */
[----:B------:R-:W-:Y:S02]  /*c1b0*/  @P0 IMAD.MOV.U32 R3, RZ, RZ, R180 ;  /* 0x000000ffff030224 */ /* 0x000fe400078e00b4 */
[----:B------:R-:W-:Y:S01]  /*c1c0*/  FADD.FTZ R203, R203, R192 ;  /* 0x000000c0cbcb7221 */ /* 0x000fe20000010000 */
[----:B------:R-:W-:Y:S01]  /*c1d0*/  HMMA.16816.F32.BF16 R40, R4, R142, R40 ;  /* 0x0000008e0428723c */ /* 0x000fe20000041828 */
[----:B------:R-:W2:Y:S02]  /*c1e0*/  LDSM.16.MT88.4 R140, [R199+0x1800] ;  /* 0x00180000c78c783b */ /* 0x000ea40000004200 */
[----:B------:R-:W-:-:S04]  /*c1f0*/  FADD.FTZ R208, R208, R203 ;  /* 0x000000cbd0d07221 */ /* 0x000fc80000010000 */
[----:B------:R-:W-:Y:S01]  /*c200*/  FADD.FTZ R217, R217, R208 ;  /* 0x000000d0d9d97221 */ /* 0x000fe20000010000 */
[----:B---3--:R-:W-:Y:S03]  /*c210*/  HMMA.16816.F32.BF16 R100, R4, R152, R100 ;  /* 0x000000980464723c */ /* 0x008fe60000041864 */
[----:B------:R-:W-:-:S04]  /*c220*/  FADD.FTZ R204, R204, R217 ;  /* 0x000000d9cccc7221 */ /* 0x000fc80000010000 */
[----:B------:R-:W-:Y:S01]  /*c230*/  FADD.FTZ R219, R219, R204 ;  /* 0x000000ccdbdb7221 */ /* 0x000fe20000010000 */
[----:B------:R-:W-:Y:S03]  /*c240*/  HMMA.16816.F32.BF16 R104, R4, R154, R104 ;  /* 0x0000009a0468723c */ /* 0x000fe60000041868 */
[----:B------:R-:W-:-:S04]  /*c250*/  FADD.FTZ R202, R202, R219 ;  /* 0x000000dbcaca7221 */ /* 0x000fc80000010000 */
[----:B------:R-:W-:Y:S01]  /*c260*/  FADD.FTZ R223, R223, R202 ;  /* 0x000000cadfdf7221 */ /* 0x000fe20000010000 */
[----:B------:R-:W-:Y:S01]  /*c270*/  HMMA.16816.F32.BF16 R156, R4, R158, R12 ;  /* 0x0000009e049c723c */ /* 0x000fe2000004180c */
[----:B------:R-:W-:Y:S02]  /*c280*/  LDSM.16.MT88.4 R12, [R191+0x3800] ;  /* 0x00380000bf0c783b */ /* 0x000fe40000004200 */
[----:B------:R-:W-:-:S04]  /*c290*/  FADD.FTZ R218, R218, R223 ;  /* 0x000000dfdada7221 */ /* 0x000fc80000010000 */
[----:B------:R-:W-:Y:S01]  /*c2a0*/  FADD.FTZ R243, R225, R218 ;  /* 0x000000dae1f37221 */ /* 0x000fe20000010000 */
[C---:B------:R-:W-:Y:S08]  /*c2b0*/  HMMA.16816.F32.BF16 R68, R4.reuse, R32, R68 ;  /* 0x000000200444723c */ /* 0x040ff00000041844 */
[C---:B------:R-:W-:Y:S01]  /*c2c0*/  HMMA.16816.F32.BF16 R72, R4.reuse, R34, R72 ;  /* 0x000000220448723c */ /* 0x040fe20000041848 */
[----:B------:R-:W3:Y:S07]  /*c2d0*/  LDSM.16.MT88.4 R32, [R199+0x7800] ;  /* 0x00780000c720783b */ /* 0x000eee0000004200 */
[C---:B------:R-:W-:Y:S01]  /*c2e0*/  HMMA.16816.F32.BF16 R152, R4.reuse, R148, R16 ;  /* 0x000000940498723c */ /* 0x040fe20000041810 */
[----:B------:R-:W4:Y:S07]  /*c2f0*/  LDSM.16.MT88.4 R16, [R191+0x5800] ;  /* 0x00580000bf10783b */ /* 0x000f2e0000004200 */
[C---:B-1----:R-:W-:Y:S08]  /*c300*/  HMMA.16816.F32.BF16 R136, R4.reuse, R8, R136 ;  /* 0x000000080488723c */ /* 0x042ff00000041888 */
[C---:B------:R-:W-:Y:S01]  /*c310*/  HMMA.16816.F32.BF16 R132, R4.reuse, R10, R132 ;  /* 0x0000000a0484723c */ /* 0x040fe20000041884 */
[----:B------:R-:W1:Y:S07]  /*c320*/  LDSM.16.MT88.4 R8, [R191+0x7800] ;  /* 0x00780000bf08783b */ /* 0x000e6e0000004200 */
        /* <DEDUP_REMOVED lines=14> */
[C---:B------:R-:W-:Y:S08]  /*c410*/  HMMA.16816.F32.BF16 R60, R4.reuse, R12, R60 ;  /* 0x0000000c043c723c */ /* 0x040ff0000004183c */
[C---:B------:R-:W-:Y:S08]  /*c420*/  HMMA.16816.F32.BF16 R64, R4.reuse, R14, R64 ;  /* 0x0000000e0440723c */ /* 0x040ff00000041840 */
[C---:B----4-:R-:W-:Y:S08]  /*c430*/  HMMA.16816.F32.BF16 R92, R4.reuse, R16, R92 ;  /* 0x00000010045c723c */ /* 0x050ff0000004185c */
[C---:B------:R-:W-:Y:S08]  /*c440*/  HMMA.16816.F32.BF16 R96, R4.reuse, R18, R96 ;  /* 0x000000120460723c */ /* 0x040ff00000041860 */
[C---:B-1----:R-:W-:Y:S08]  /*c450*/  HMMA.16816.F32.BF16 R124, R4.reuse, R8, R124 ;  /* 0x00000008047c723c */ /* 0x042ff0000004187c */
[C---:B------:R-:W-:Y:S08]  /*c460*/  HMMA.16816.F32.BF16 R128, R4.reuse, R10, R128 ;  /* 0x0000000a0480723c */ /* 0x040ff00000041880 */
[----:B------:R-:W-:Y:S01]  /*c470*/  HMMA.16816.F32.BF16 R84, R4, R164, R84 ;  /* 0x000000a40454723c */ /* 0x000fe20000041854 */
[----:B------:R-:W-:-:S02]  /*c480*/  IMAD.MOV.U32 R164, RZ, RZ, R181 ;  /* 0x000000ffffa47224 */ /* 0x000fc400078e00b5 */
[----:B------:R-:W-:Y:S01]  /*c490*/  @P0 IMAD.MOV.U32 R164, RZ, RZ, R181 ;  /* 0x000000ffffa40224 */ /* 0x000fe200078e00b5 */
[----:B------:R-:W-:-:S01]  /*c4a0*/  NOP ;  /* 0x0000000000007918 */ /* 0x000fc20000000000 */
[----:B------:R-:W-:-:S15]  /*c4b0*/  BRA.U UP0, `(.L_x_310) ;  /* 0x0000000100047547 */ /* 0x000fde000b800000 */
.L_x_308:
[----:B------:R-:W-:-:S12]  /*c4c0*/  UIADD3 UR21, UPT, UPT, UR4, -0x1, URZ ;  /* 0xffffffff04157890 */ /* 0x000fd8000fffe0ff */
.L_x_310:
[----:B------:R-:W-:-:S09]  /*c4d0*/  UISETP.GE.AND UP0, UPT, UR21, UR18, UPT ;  /* 0x000000121500728c */ /* 0x000fd2000bf06270 */
[----:B------:R-:W-:Y:S05]  /*c4e0*/  BRA.U !UP0, `(.L_x_311) ;  /* 0x0000004d08447547 */ /* 0x000fea000b800000 */
[----:B------:R-:W1:Y:S01]  /*c4f0*/  S2R R212, SR_TID.X ;  /* 0x0000000000d47919 */ /* 0x000e620000002100 */
[----:B------:R-:W2:Y:S01]  /*c500*/  LDC.64 R224, c[0x0][0x3c0] ;  /* 0x0000f000ffe07b82 */ /* 0x000ea20000000a00 */
[----:B------:R-:W3:Y:S01]  /*c510*/  LDCU UR4, c[0x0][0x440] ;  /* 0x00008800ff0477ac */ /* 0x000ee20008000800 */
[----:B------:R-:W-:Y:S01]  /*c520*/  IMAD.MOV.U32 R214, RZ, RZ, 0x40 ;  /* 0x00000040ffd67424 */ /* 0x000fe200078e00ff */
[----:B------:R-:W-:Y:S01]  /*c530*/  IADD3 R226, PT, PT, R232, 0x8, RZ ;  /* 0x00000008e8e27810 */ /* 0x000fe20007ffe0ff */
[----:B------:R-:W-:Y:S01]  /*c540*/  IMAD.MOV.U32 R208, RZ, RZ, 0x20 ;  /* 0x00000020ffd07424 */ /* 0x000fe200078e00ff */
[----:B------:R-:W-:Y:S01]  /*c550*/  UMOV UR9, 0x400 ;  /* 0x0000040000097882 */ /* 0x000fe20000000000 */
[----:B------:R-:W-:Y:S01]  /*c560*/  IMAD.MOV.U32 R2, RZ, RZ, R3 ;  /* 0x000000ffff027224 */ /* 0x000fe200078e0003 */
[----:B------:R-:W4:Y:S01]  /*c570*/  LDCU UR8, c[0x0][0x440] ;  /* 0x00008800ff0877ac */ /* 0x000f220008000800 */
[----:B------:R-:W5:Y:S01]  /*c580*/  S2UR UR5, SR_CgaCtaId ;  /* 0x00000000000579c3 */ /* 0x000f620000008800 */
[----:B------:R-:W-:Y:S01]  /*c590*/  IMAD.MOV.U32 R0, RZ, RZ, R164 ;  /* 0x000000ffff007224 */ /* 0x000fe200078e00a4 */
[----:B------:R-:W1:Y:S01]  /*c5a0*/  LDCU UR7, c[0x0][0x504] ;  /* 0x0000a080ff0777ac */ /* 0x000e620008000800 */
[----:B---3--:R-:W-:Y:S01]  /*c5b0*/  ISETP.GE.AND P3, PT, R211, UR4, PT ;  /* 0x00000004d3007c0c */ /* 0x008fe2000bf66270 */
[----:B------:R-:W3:Y:S01]  /*c5c0*/  LDCU UR4, c[0x0][0x45c] ;  /* 0x00008b80ff0477ac */ /* 0x000ee20008000800 */
[----:B--2---:R-:W-:-:S02]  /*c5d0*/  SHF.L.U64.HI R229, R224, 0x4, R225 ;  /* 0x00000004e0e57819 */ /* 0x004fc400000102e1 */
[----:B------:R-:W-:Y:S01]  /*c5e0*/  SHF.L.U32 R228, R224, 0x4, RZ ;  /* 0x00000004e0e47819 */ /* 0x000fe200000006ff */
[C---:B-1----:R-:W-:Y:S01]  /*c5f0*/  IMAD.SHL.U32 R210, R212.reuse, 0x40, RZ ;  /* 0x00000040d4d27824 */ /* 0x042fe200078e00ff */
[C---:B------:R-:W-:Y:S01]  /*c600*/  LOP3.LUT P2, RZ, R212.reuse, 0x4, RZ, 0xc0, !PT ;  /* 0x00000004d4ff7812 */ /* 0x040fe2000784c0ff */
[C---:B------:R-:W-:Y:S01]  /*c610*/  IMAD.SHL.U32 R227, R212.reuse, 0x20, RZ ;  /* 0x00000020d4e37824 */ /* 0x040fe200078e00ff */
[----:B------:R-:W-:Y:S01]  /*c620*/  LOP3.LUT P0, RZ, R212, 0x2, RZ, 0xc0, !PT ;  /* 0x00000002d4ff7812 */ /* 0x000fe2000780c0ff */
[----:B-----5:R-:W-:Y:S01]  /*c630*/  ULEA UR5, UR5, UR9, 0x18 ;  /* 0x0000000905057291 */ /* 0x020fe2000f8ec0ff */
[----:B------:R-:W-:Y:S02]  /*c640*/  SEL R214, R214, 0xffffffc0, !P2 ;  /* 0xffffffc0d6d67807 */ /* 0x000fe40005000000 */
[----:B------:R-:W-:Y:S02]  /*c650*/  SEL R208, R208, 0xffffffe0, !P0 ;  /* 0xffffffe0d0d07807 */ /* 0x000fe40004000000 */
[----:B------:R-:W-:Y:S01]  /*c660*/  LOP3.LUT R209, R210, 0x400, RZ, 0xc0, !PT ;  /* 0x00000400d2d17812 */ /* 0x000fe200078ec0ff */
[----:B---34-:R-:W-:Y:S06]  /*c670*/  BRA `(.L_x_312) ;  /* 0x0000000400a87947 */ /* 0x018fec0003800000 */
.L_x_314:
[----:B------:R-:W1:Y:S01]  /*c680*/  LDC.64 R164, c[0x0][0x3b8] ;  /* 0x0000ee00ffa47b82 */ /* 0x000e620000000a00 */
[----:B------:R-:W-:Y:S06]  /*c690*/  UIADD3 UR9, UPT, UPT, UR21, -0x1, URZ ;  /* 0xffffffff15097890 */ /* 0x000fec000fffe0ff */
[C---:B-1----:R-:W-:Y:S01]  /*c6a0*/  IMAD.WIDE.U32 R172, R164.reuse, UR9, RZ ;  /* 0x00000009a4ac7c25 */ /* 0x042fe2000f8e00ff */
[C---:B------:R-:W-:Y:S03]  /*c6b0*/  SHF.L.U64.HI R166, R164.reuse, 0x4, R165 ;  /* 0x00000004a4a67819 */ /* 0x040fe600000102a5 */
[----:B------:R-:W-:Y:S02]  /*c6c0*/  IMAD.SHL.U32 R169, R164, 0x10, RZ ;  /* 0x00000010a4a97824 */ /* 0x000fe400078e00ff */
[----:B------:R-:W-:Y:S03]  /*c6d0*/  IMAD R3, R165, UR9, R173 ;  /* 0x00000009a5037c24 */ /* 0x000fe6000f8e02ad */
[C---:B------:R-:W-:Y:S04]  /*c6e0*/  LEA R168, P5, R172.reuse, R169, 0x6 ;  /* 0x000000a9aca87211 */ /* 0x040fe800078a30ff */
[C-C-:B------:R-:W-:Y:S02]  /*c6f0*/  LEA.HI.X R167, R172.reuse, R166, R3.reuse, 0x6, P5 ;  /* 0x000000a6aca77211 */ /* 0x140fe400028f3403 */
[C---:B------:R-:W-:Y:S04]  /*c700*/  LEA R170, P5, R172.reuse, R236, 0x7 ;  /* 0x000000ecacaa7211 */ /* 0x040fe800078a38ff */
[----:B------:R-:W-:Y:S02]  /*c710*/  LEA.HI.X R171, R172, R235, R3, 0x7, P5 ;  /* 0x000000ebacab7211 */ /* 0x000fe400028f3c03 */
[CC--:B------:R-:W-:Y:S04]  /*c720*/  LEA R3, P5, R164.reuse, R168.reuse, 0x5 ;  /* 0x000000a8a4037211 */ /* 0x0c0fe800078a28ff */
[----:B------:R-:W-:Y:S02]  /*c730*/  LEA.HI.X R164, R164, R167, R165, 0x5, P5 ;  /* 0x000000a7a4a47211 */ /* 0x000fe400028f2ca5 */
[----:B------:R-:W-:Y:S02]  /*c740*/  LOP3.LUT R165, R241, 0x1f8, RZ, 0xc0, !PT ;  /* 0x000001f8f1a57812 */ /* 0x000fe400078ec0ff */
[----:B------:R-:W-:Y:S02]  /*c750*/  IADD3 R169, P5, PT, R169, R168, RZ ;  /* 0x000000a8a9a97210 */ /* 0x000fe40007fbe0ff */
[----:B------:R-:W-:Y:S03]  /*c760*/  LOP3.LUT R172, R165, 0x38, R212, 0x78, !PT ;  /* 0x00000038a5ac7812 */ /* 0x000fe600078e78d4 */
[----:B------:R-:W-:Y:S01]  /*c770*/  IMAD.X R166, R166, 0x1, R167, P5 ;  /* 0x00000001a6a67824 */ /* 0x000fe200028e06a7 */
[----:B------:R-:W-:Y:S02]  /*c780*/  LOP3.LUT R172, R172, 0x1e00, R241, 0xf8, !PT ;  /* 0x00001e00acac7812 */ /* 0x000fe400078ef8f1 */
[-C--:B------:R-:W-:Y:S02]  /*c790*/  LEA R174, P5, R168, R236.reuse, 0x1 ;  /* 0x000000eca8ae7211 */ /* 0x080fe400078a08ff */
[----:B------:R-:W-:Y:S02]  /*c7a0*/  LEA R237, R172, UR5, 0x1 ;  /* 0x00000005aced7c11 */ /* 0x000fe4000f8e08ff */
[-C--:B------:R-:W-:Y:S02]  /*c7b0*/  LEA.HI.X R175, R168, R235.reuse, R167, 0x1, P5 ;  /* 0x000000eba8af7211 */ /* 0x080fe400028f0ca7 */
[CC--:B------:R-:W-:Y:S01]  /*c7c0*/  LEA R168, P5, R169.reuse, R236.reuse, 0x1 ;  /* 0x000000eca9a87211 */ /* 0x0c0fe200078a08ff */
[----:B------:R-:W-:Y:S01]  /*c7d0*/  @!PT LDS RZ, [RZ] ;  /* 0x00000000fffff984 */ /* 0x000fe20000000800 */
[----:B------:R-:W-:Y:S01]  /*c7e0*/  @!PT LDS RZ, [RZ] ;  /* 0x00000000fffff984 */ /* 0x000fe20000000800 */
[----:B------:R-:W-:Y:S01]  /*c7f0*/  @!PT LDS RZ, [RZ] ;  /* 0x00000000fffff984 */ /* 0x000fe20000000800 */
[----:B------:R1:W-:Y:S03]  /*c800*/  @!P3 LDGSTS.E.BYPASS.LTC128B.128 [R237+0x8000], desc[UR28][R170.64] ;  /* 0x08000000aaedbfae */ /* 0x0003e6000b981a1c */
[-C--:B------:R-:W-:Y:S01]  /*c810*/  LEA.HI.X R169, R169, R235.reuse, R166, 0x1, P5 ;  /* 0x000000eba9a97211 */ /* 0x080fe200028f0ca6 */
[----:B------:R1:W-:Y:S01]  /*c820*/  @P3 STS.128 [R237+0x8000], RZ ;  /* 0x008000ffed003388 */ /* 0x0003e20000000c00 */
[C---:B------:R-:W-:Y:S03]  /*c830*/  LEA R166, P5, R3.reuse, R236, 0x1 ;  /* 0x000000ec03a67211 */ /* 0x040fe600078a08ff */
        /* <DEDUP_REMOVED lines=78> */
.L_x_312:
[----:B------:R-:W-:Y:S04]  /*cd20*/  DEPBAR.LE SB0, 0x0 ;  /* 0x000080000000791a */ /* 0x000fe80000000000 */
[----:B------:R-:W-:Y:S01]  /*cd30*/  BAR.SYNC.DEFER_BLOCKING 0x0 ;  /* 0x0000000000007b1d */ /* 0x000fe20000010000 */
[----:B------:R-:W-:Y:S01]  /*cd40*/  IMAD.SHL.U32 R241, R212, 0x8, RZ ;  /* 0x00000008d4f17824 */ /* 0x000fe200078e00ff */
[----:B------:R-:W-:Y:S01]  /*cd50*/  SHF.R.U32.HI R215, RZ, 0x1, R212 ;  /* 0x00000001ffd77819 */ /* 0x000fe200000116d4 */
[----:B------:R-:W-:Y:S01]  /*cd60*/  IMAD.WIDE.U32 R206, R224, UR21, RZ ;  /* 0x00000015e0ce7c25 */ /* 0x000fe2000f8e00ff */
[----:B------:R-:W-:Y:S01]  /*cd70*/  LOP3.LUT R213, R227, 0x7c00, RZ, 0xc0, !PT ;  /* 0x00007c00e3d57812 */ /* 0x000fe200078ec0ff */
[----:B------:R-:W-:Y:S01]  /*cd80*/  UISETP.GT.AND UP0, UPT, UR21, UR18, UPT ;  /* 0x000000121500728c */ /* 0x000fe2000bf04270 */
[----:B------:R-:W-:Y:S01]  /*cd90*/  LOP3.LUT R211, R241, 0x38, RZ, 0xc0, !PT ;  /* 0x00000038f1d37812 */ /* 0x000fe200078ec0ff */
[----:B------:R-:W-:Y:S01]  /*cda0*/  IMAD R200, R225, UR21, R207 ;  /* 0x00000015e1c87c24 */ /* 0x000fe2000f8e02cf */
[C---:B------:R-:W-:Y:S02]  /*cdb0*/  LEA R204, P1, R206.reuse, R234, 0x7 ;  /* 0x000000eacecc7211 */ /* 0x040fe400078238ff */
[C---:B------:R-:W-:Y:S02]  /*cdc0*/  LOP3.LUT R240, R211.reuse, 0x40, RZ, 0xfc, !PT ;  /* 0x00000040d3f07812 */ /* 0x040fe400078efcff */
[CC--:B------:R-:W-:Y:S02]  /*cdd0*/  LEA R201, P0, R206.reuse, R228.reuse, 0x6 ;  /* 0x000000e4cec97211 */ /* 0x0c0fe400078030ff */
[--C-:B------:R-:W-:Y:S02]  /*cde0*/  LEA.HI.X R205, R206, R233, R200.reuse, 0x7, P1 ;  /* 0x000000e9cecd7211 */ /* 0x100fe400008f3cc8 */
[----:B------:R-:W-:Y:S02]  /*cdf0*/  ISETP.GE.AND P4, PT, R240, UR8, PT ;  /* 0x00000008f0007c0c */ /* 0x000fe4000bf86270 */
[----:B------:R-:W-:Y:S02]  /*ce00*/  LEA.HI.X R202, R206, R229, R200, 0x6, P0 ;  /* 0x000000e5ceca7211 */ /* 0x000fe400000f34c8 */
[----:B------:R-:W-:Y:S02]  /*ce10*/  LOP3.LUT R239, R211, 0x80, RZ, 0xfc, !PT ;  /* 0x00000080d3ef7812 */ /* 0x000fe400078efcff */
[----:B------:R-:W-:Y:S01]  /*ce20*/  IADD3 R197, P0, PT, R201, R228, RZ ;  /* 0x000000e4c9c57210 */ /* 0x000fe20007f1e0ff */
[----:B------:R-:W-:Y:S01]  /*ce30*/  @!PT LDS RZ, [RZ] ;  /* 0x00000000fffff984 */ /* 0x000fe20000000800 */
[----:B------:R-:W-:Y:S01]  /*ce40*/  @!PT LDS RZ, [RZ] ;  /* 0x00000000fffff984 */ /* 0x000fe20000000800 */
[----:B------:R-:W-:Y:S01]  /*ce50*/  @!PT LDS RZ, [RZ] ;  /* 0x00000000fffff984 */ /* 0x000fe20000000800 */
[----:B------:R-:W-:Y:S01]  /*ce60*/  @!P3 LDGSTS.E.BYPASS.LTC128B.128 [R237+0x10000], desc[UR28][R204.64] ;  /* 0x10000000ccedbfae */ /* 0x000fe2000b981a1c */
[----:B------:R-:W-:Y:S03]  /*ce70*/  ISETP.GE.AND P1, PT, R239, UR8, PT ;  /* 0x00000008ef007c0c */ /* 0x000fe6000bf26270 */
[----:B------:R-:W-:Y:S01]  /*ce80*/  IMAD.X R196, R202, 0x1, R229, P0 ;  /* 0x00000001cac47824 */ /* 0x000fe200000e06e5 */
[----:B------:R-:W-:Y:S01]  /*ce90*/  @P3 STS.128 [R237+0x10000], RZ ;  /* 0x010000ffed003388 */ /* 0x000fe20000000c00 */
[-C--:B------:R-:W-:Y:S02]  /*cea0*/  LEA R198, P0, R197, R234.reuse, 0x1 ;  /* 0x000000eac5c67211 */ /* 0x080fe400078008ff */
[----:B------:R-:W-:Y:S01]  /*ceb0*/  LOP3.LUT R238, R211, 0xc0, RZ, 0xfc, !PT ;  /* 0x000000c0d3ee7812 */ /* 0x000fe200078efcff */
[----:B------:R-:W-:Y:S01]  /*cec0*/  @!PT LDS RZ, [RZ] ;  /* 0x00000000fffff984 */ /* 0x000fe20000000800 */
[----:B------:R-:W-:Y:S01]  /*ced0*/  @!PT LDS RZ, [RZ] ;  /* 0x00000000fffff984 */ /* 0x000fe20000000800 */
[----:B------:R-:W-:Y:S01]  /*cee0*/  @!PT LDS RZ, [RZ] ;  /* 0x00000000fffff984 */ /* 0x000fe20000000800 */
[----:B------:R-:W-:Y:S01]  /*cef0*/  @!P4 LDGSTS.E.BYPASS.LTC128B.128 [R237+0x12000], desc[UR28][R204.64+0x80] ;  /* 0x12000080ccedcfae */ /* 0x000fe2000b981a1c */
[----:B------:R-:W-:Y:S02]  /*cf00*/  LEA.HI.X R199, R197, R233, R196, 0x1, P0 ;  /* 0x000000e9c5c77211 */ /* 0x000fe400000f0cc4 */
[----:B------:R-:W-:Y:S01]  /*cf10*/  ISETP.GE.AND P0, PT, R238, UR8, PT ;  /* 0x00000008ee007c0c */ /* 0x000fe2000bf06270 */
[----:B------:R-:W-:Y:S01]  /*cf20*/  @P4 STS.128 [R237+0x12000], RZ ;  /* 0x012000ffed004388 */ /* 0x000fe20000000c00 */
[----:B------:R-:W-:Y:S02]  /*cf30*/  ISETP.GE.AND P3, PT, R211, UR8, PT ;  /* 0x00000008d3007c0c */ /* 0x000fe4000bf66270 */
[C---:B------:R-:W-:Y:S01]  /*cf40*/  LEA R200, P6, R201.reuse, R234, 0x1 ;  /* 0x000000eac9c87211 */ /* 0x040fe200078c08ff */
[----:B------:R-:W-:Y:S01]  /*cf50*/  @!PT LDS RZ, [RZ] ;  /* 0x00000000fffff984 */ /* 0x000fe20000000800 */
[----:B------:R-:W-:Y:S01]  /*cf60*/  @!PT LDS RZ, [RZ] ;  /* 0x00000000fffff984 */ /* 0x000fe20000000800 */
[----:B------:R-:W-:Y:S01]  /*cf70*/  @!PT LDS RZ, [RZ] ;  /* 0x00000000fffff984 */ /* 0x000fe20000000800 */
[----:B------:R-:W-:Y:S01]  /*cf80*/  @!P1 LDGSTS.E.BYPASS.LTC128B.128 [R237+0x14000], desc[UR28][R204.64+0x100] ;  /* 0x14000100cced9fae */ /* 0x000fe2000b981a1c */
[C---:B------:R-:W-:Y:S02]  /*cf90*/  LEA R197, P5, R224.reuse, R201, 0x5 ;  /* 0x000000c9e0c57211 */ /* 0x040fe400078a28ff */
[-C--:B------:R-:W-:Y:S01]  /*cfa0*/  LEA.HI.X R201, R201, R233.reuse, R202, 0x1, P6 ;  /* 0x000000e9c9c97211 */ /* 0x080fe200030f0cca */
[----:B------:R-:W-:Y:S01]  /*cfb0*/  @P1 STS.128 [R237+0x14000], RZ ;  /* 0x014000ffed001388 */ /* 0x000fe20000000c00 */
[----:B------:R-:W-:Y:S02]  /*cfc0*/  LEA.HI.X R202, R224, R202, R225, 0x5, P5 ;  /* 0x000000cae0ca7211 */ /* 0x000fe400028f2ce1 */
[----:B------:R-:W-:Y:S01]  /*cfd0*/  LEA R196, P5, R197, R234, 0x1 ;  /* 0x000000eac5c47211 */ /* 0x000fe200078a08ff */
[----:B------:R-:W-:Y:S01]  /*cfe0*/  @!PT LDS RZ, [RZ] ;  /* 0x00000000fffff984 */ /* 0x000fe20000000800 */
[----:B------:R-:W-:Y:S01]  /*cff0*/  @!PT LDS RZ, [RZ] ;  /* 0x00000000fffff984 */ /* 0x000fe20000000800 */
[----:B------:R-:W-:Y:S01]  /*d000*/  @!PT LDS RZ, [RZ] ;  /* 0x00000000fffff984 */ /* 0x000fe20000000800 */
[----:B------:R-:W-:Y:S01]  /*d010*/  @!P0 LDGSTS.E.BYPASS.LTC128B.128 [R237+0x16000], desc[UR28][R204.64+0x180] ;  /* 0x16000180cced8fae */ /* 0x000fe2000b981a1c */
[----:B------:R-:W-:Y:S02]  /*d020*/  LOP3.LUT R166, R215, 0x8, RZ, 0xc0, !PT ;  /* 0x00000008d7a67812 */ /* 0x000fe400078ec0ff */
[----:B------:R-:W-:Y:S01]  /*d030*/  LEA.HI.X R197, R197, R233, R202, 0x1, P5 ;  /* 0x000000e9c5c57211 */ /* 0x000fe200028f0cca */
[----:B------:R-:W-:Y:S01]  /*d040*/  @P0 STS.128 [R237+0x16000], RZ ;  /* 0x016000ffed000388 */ /* 0x000fe20000000c00 */
[--C-:B------:R-:W-:Y:S02]  /*d050*/  LOP3.LUT R3, R211, 0x1c0, R210.reuse, 0xf8, !PT ;  /* 0x000001c0d3037812 */ /* 0x100fe400078ef8d2 */
[----:B------:R-:W-:Y:S01]  /*d060*/  LOP3.LUT R164, R213, 0x200, R210, 0xf8, !PT ;  /* 0x00000200d5a47812 */ /* 0x000fe200078ef8d2 */
[----:B------:R-:W-:Y:S01]  /*d070*/  @!PT LDS RZ, [RZ] ;  /* 0x00000000fffff984 */ /* 0x000fe20000000800 */
[----:B------:R-:W-:Y:S01]  /*d080*/  @!PT LDS RZ, [RZ] ;  /* 0x00000000fffff984 */ /* 0x000fe20000000800 */
[----:B------:R-:W-:Y:S01]  /*d090*/  @!PT LDS RZ, [RZ] ;  /* 0x00000000fffff984 */ /* 0x000fe20000000800 */
[----:B------:R-:W-:Y:S01]  /*d0a0*/  @!P3 LDGSTS.E.BYPASS.LTC128B.128 [R237+0x10800], desc[UR28][R200.64] ;  /* 0x10800000c8edbfae */ /* 0x000fe2000b981a1c */
[C---:B------:R-:W-:Y:S02]  /*d0b0*/  LOP3.LUT R217, R3.reuse, R166, RZ, 0x3c, !PT ;  /* 0x000000a603d97212 */ /* 0x040fe400078e3cff */
[----:B------:R-:W-:Y:S01]  /*d0c0*/  LOP3.LUT R222, R3, 0x8, R212, 0x78, !PT ;  /* 0x0000000803de7812 */ /* 0x000fe200078e78d4 */
[----:B------:R-:W-:Y:S01]  /*d0d0*/  @P3 STS.128 [R237+0x10800], RZ ;  /* 0x010800ffed003388 */ /* 0x000fe20000000c00 */
[----:B------:R-:W-:Y:S03]  /*d0e0*/  LOP3.LUT R223, R164, R217, RZ, 0xfc, !PT ;  /* 0x000000d9a4df7212 */ /* 0x000fe600078efcff */
[----:B------:R-:W-:Y:S01]  /*d0f0*/  @!PT LDS RZ, [RZ] ;  /* 0x00000000fffff984 */ /* 0x000fe20000000800 */
[----:B------:R-:W-:Y:S01]  /*d100*/  @!PT LDS RZ, [RZ] ;  /* 0x00000000fffff984 */ /* 0x000fe20000000800 */
[----:B------:R-:W-:Y:S01]  /*d110*/  @!PT LDS RZ, [RZ] ;  /* 0x00000000fffff984 */ /* 0x000fe20000000800 */
[----:B------:R-:W-:Y:S01]  /*d120*/  @!P4 LDGSTS.E.BYPASS.LTC128B.128 [R237+0x12800], desc[UR28][R200.64+0x80] ;  /* 0x12800080c8edcfae */ /* 0x000fe2000b981a1c */
[----:B------:R-:W-:Y:S01]  /*d130*/  IMAD R222, R222, 0x2, R209 ;  /* 0x00000002dede7824 */ /* 0x000fe200078e02d1 */
[----:B------:R-:W-:Y:S02]  /*d140*/  LEA R223, R223, UR5, 0x1 ;  /* 0x00000005dfdf7c11 */ /* 0x000fe4000f8e08ff */
[----:B------:R-:W-:Y:S01]  /*d150*/  @P4 STS.128 [R237+0x12800], RZ ;  /* 0x012800ffed004388 */ /* 0x000fe20000000c00 */
[----:B------:R-:W-:Y:S02]  /*d160*/  VIADD R219, R222, UR5 ;  /* 0x00000005dedb7c36 */ /* 0x000fe40008000000 */
[--C-:B------:R-:W-:Y:S01]  /*d170*/  IMAD.IADD R220, R223, 0x1, R208.reuse ;  /* 0x00000001dfdc7824 */ /* 0x100fe200078e02d0 */
[----:B------:R-:W-:Y:S01]  /*d180*/  @!PT LDS RZ, [RZ] ;  /* 0x00000000fffff984 */ /* 0x000fe20000000800 */
[----:B------:R-:W-:Y:S01]  /*d190*/  @!PT LDS RZ, [RZ] ;  /* 0x00000000fffff984 */ /* 0x000fe20000000800 */
[----:B------:R-:W-:Y:S01]  /*d1a0*/  @!PT LDS RZ, [RZ] ;  /* 0x00000000fffff984 */ /* 0x000fe20000000800 */
[----:B------:R-:W-:Y:S01]  /*d1b0*/  @!P1 LDGSTS.E.BYPASS.LTC128B.128 [R237+0x14800], desc[UR28][R200.64+0x100] ;  /* 0x14800100c8ed9fae */ /* 0x000fe2000b981a1c */
[----:B------:R-:W-:Y:S02]  /*d1c0*/  IMAD.IADD R218, R219, 0x1, R208 ;  /* 0x00000001dbda7824 */ /* 0x000fe400078e02d0 */
[--C-:B------:R-:W-:Y:S01]  /*d1d0*/  IMAD.IADD R221, R223, 0x1, R214.reuse ;  /* 0x00000001dfdd7824 */ /* 0x100fe200078e02d6 */
        /* <DEDUP_REMOVED lines=59> */
[----:B------:R-:W-:Y:S01]  /*d590*/  LDSM.16.M88.4 R200, [R3+0x8000] ;  /* 0x0080000003c8783b */ /* 0x000fe20000000200 */
[C---:B--2---:R-:W-:Y:S03]  /*d5a0*/  HMMA.16816.F32.BF16 R4, R164.reuse, R168, RZ ;  /* 0x000000a8a404723c */ /* 0x044fe600000418ff */
[----:B------:R-:W-:Y:S05]  /*d5b0*/  LDSM.16.M88.4 R204, [R219+0xc800] ;  /* 0x00c80000dbcc783b */ /* 0x000fea0000000200 */
        /* <DEDUP_REMOVED lines=17> */
[----:B------:R-:W5:Y:S07]  /*d6d0*/  LDSM.16.M88.4 R192, [R216] ;  /* 0x00000000d8c0783b */ /* 0x000f6e0000000200 */
[C---:B-1----:R-:W-:Y:S08]  /*d6e0*/  HMMA.16816.F32.BF16 R20, R184.reuse, R168, R20 ;  /* 0x000000a8b814723c */ /* 0x042ff00000041814 */
[C---:B------:R-:W-:Y:S01]  /*d6f0*/  HMMA.16816.F32.BF16 R24, R184.reuse, R170, R24 ;  /* 0x000000aab818723c */ /* 0x040fe20000041818 */
[----:B------:R-:W1:Y:S07]  /*d700*/  LDSM.16.M88.4 R168, [R3+0x8800] ;  /* 0x0088000003a8783b */ /* 0x000e6e0000000200 */
[C---:B--2---:R-:W-:Y:S08]  /*d710*/  HMMA.16816.F32.BF16 R28, R184.reuse, R164, R28 ;  /* 0x000000a4b81c723c */ /* 0x044ff0000004181c */
[----:B------:R-:W-:Y:S01]  /*d720*/  HMMA.16816.F32.BF16 R32, R184, R166, R32 ;  /* 0x000000a6b820723c */ /* 0x000fe20000041820 */
[----:B------:R-:W2:Y:S04]  /*d730*/  LDSM.16.M88.4 R164, [R3+0x9000] ;  /* 0x0090000003a4783b */ /* 0x000ea80000000200 */
[----:B------:R-:W-:Y:S03]  /*d740*/  LDSM.16.M88.4 R184, [R222+UR5+0xa800] ;  /* 0x00a80005deb8783b */ /* 0x000fe60008000200 */
[C---:B------:R-:W-:Y:S08]  /*d750*/  HMMA.16816.F32.BF16 R4, R172.reuse, R176, R4 ;  /* 0x000000b0ac04723c */ /* 0x040ff00000041804 */
[C---:B------:R-:W-:Y:S01]  /*d760*/  HMMA.16816.F32.BF16 R8, R172.reuse, R178, R8 ;  /* 0x000000b2ac08723c */ /* 0x040fe20000041808 */
[----:B------:R-:W-:Y:S07]  /*d770*/  LDSM.16.M88.4 R176, [R223+0x2000] ;  /* 0x00200000dfb0783b */ /* 0x000fee0000000200 */
[C---:B---3--:R-:W-:Y:S08]  /*d780*/  HMMA.16816.F32.BF16 R12, R172.reuse, R180, R12 ;  /* 0x000000b4ac0c723c */ /* 0x048ff0000004180c */
[C---:B------:R-:W-:Y:S01]  /*d790*/  HMMA.16816.F32.BF16 R16, R172.reuse, R182, R16 ;  /* 0x000000b6ac10723c */ /* 0x040fe20000041810 */
[----:B------:R-:W-:Y:S07]  /*d7a0*/  LDSM.16.M88.4 R180, [R222+UR5+0xa000] ;  /* 0x00a00005deb4783b */ /* 0x000fee0008000200 */
[C---:B----4-:R-:W-:Y:S08]  /*d7b0*/  HMMA.16816.F32.BF16 R20, R172.reuse, R188, R20 ;  /* 0x000000bcac14723c */ /* 0x050ff00000041814 */
[C---:B------:R-:W-:Y:S01]  /*d7c0*/  HMMA.16816.F32.BF16 R24, R172.reuse, R190, R24 ;  /* 0x000000beac18723c */ /* 0x040fe20000041818 */
[----:B------:R-:W-:Y:S07]  /*d7d0*/  LDSM.16.M88.4 R188, [R222+UR5+0xb000] ;  /* 0x00b00005debc783b */ /* 0x000fee0008000200 */
[C---:B------:R-:W-:Y:S08]  /*d7e0*/  HMMA.16816.F32.BF16 R28, R172.reuse, R196, R28 ;  /* 0x000000c4ac1c723c */ /* 0x040ff0000004181c */
        /* <DEDUP_REMOVED lines=8> */
[----:B------:R-:W1:Y:S07]  /*d870*/  LDSM.16.M88.4 R168, [R222+UR5+0xb800] ;  /* 0x00b80005dea8783b */ /* 0x000e6e0008000200 */
[C---:B--2---:R-:W-:Y:S08]  /*d880*/  HMMA.16816.F32.BF16 R20, R192.reuse, R164, R20 ;  /* 0x000000a4c014723c */ /* 0x044ff00000041814 */
[C---:B------:R-:W-:Y:S01]  /*d890*/  HMMA.16816.F32.BF16 R24, R192.reuse, R166, R24 ;  /* 0x000000a6c018723c */ /* 0x040fe20000041818 */
[----:B------:R-:W2:Y:S07]  /*d8a0*/  LDSM.16.M88.4 R164, [R218+0xa800] ;  /* 0x00a80000daa4783b */ /* 0x000eae0000000200 */
[C---:B---3--:R-:W-:Y:S08]  /*d8b0*/  HMMA.16816.F32.BF16 R28, R192.reuse, R172, R28 ;  /* 0x000000acc01c723c */ /* 0x048ff0000004181c */
[----:B------:R-:W-:Y:S01]  /*d8c0*/  HMMA.16816.F32.BF16 R32, R192, R174, R32 ;  /* 0x000000aec020723c */ /* 0x000fe20000041820 */
[----:B------:R-:W3:Y:S04]  /*d8d0*/  LDSM.16.M88.4 R172, [R218+0xb000] ;  /* 0x00b00000daac783b */ /* 0x000ee80000000200 */
[----:B------:R-:W4:Y:S03]  /*d8e0*/  LDSM.16.M88.4 R192, [R218+0xb800] ;  /* 0x00b80000dac0783b */ /* 0x000f260000000200 */
[C---:B------:R-:W-:Y:S08]  /*d8f0*/  HMMA.16816.F32.BF16 R4, R176.reuse, R180, R4 ;  /* 0x000000b4b004723c */ /* 0x040ff00000041804 */
[C---:B------:R-:W-:Y:S01]  /*d900*/  HMMA.16816.F32.BF16 R8, R176.reuse, R182, R8 ;  /* 0x000000b6b008723c */ /* 0x040fe20000041808 */
[----:B------:R-:W-:Y:S07]  /*d910*/  LDSM.16.M88.4 R180, [R221+0x2000] ;  /* 0x00200000ddb4783b */ /* 0x000fee0000000200 */
[C---:B------:R-:W-:Y:S08]  /*d920*/  HMMA.16816.F32.BF16 R12, R176.reuse, R184, R12 ;  /* 0x000000b8b00c723c */ /* 0x040ff0000004180c */
[C---:B------:R-:W-:Y:S01]  /*d930*/  HMMA.16816.F32.BF16 R16, R176.reuse, R186, R16 ;  /* 0x000000bab010723c */ /* 0x040fe20000041810 */
[----:B------:R-:W5:Y:S07]  /*d940*/  LDSM.16.M88.4 R184, [R219+0xa000] ;  /* 0x00a00000dbb8783b */ /* 0x000f6e0000000200 */
[C---:B------:R-:W-:Y:S08]  /*d950*/  HMMA.16816.F32.BF16 R20, R176.reuse, R188, R20 ;  /* 0x000000bcb014723c */ /* 0x040ff00000041814 */
[C---:B------:R-:W-:Y:S01]  /*d960*/  HMMA.16816.F32.BF16 R24, R176.reuse, R190, R24 ;  /* 0x000000beb018723c */ /* 0x040fe20000041818 */
[----:B------:R-:W5:Y:S07]  /*d970*/  LDSM.16.M88.4 R188, [R219+0xa800] ;  /* 0x00a80000dbbc783b */ /* 0x000f6e0000000200 */
[C---:B-1----:R-:W-:Y:S08]  /*d980*/  HMMA.16816.F32.BF16 R28, R176.reuse, R168, R28 ;  /* 0x000000a8b01c723c */ /* 0x042ff0000004181c */
[----:B------:R-:W-:Y:S01]  /*d990*/  HMMA.16816.F32.BF16 R32, R176, R170, R32 ;  /* 0x000000aab020723c */ /* 0x000fe20000041820 */
[----:B------:R-:W1:Y:S04]  /*d9a0*/  LDSM.16.M88.4 R168, [R219+0xb000] ;  /* 0x00b00000dba8783b */ /* 0x000e680000000200 */
[----:B------:R-:W1:Y:S03]  /*d9b0*/  LDSM.16.M88.4 R176, [R219+0xb800] ;  /* 0x00b80000dbb0783b */ /* 0x000e660000000200 */
[C---:B------:R-:W-:Y:S08]  /*d9c0*/  HMMA.16816.F32.BF16 R4, R196.reuse, R200, R4 ;  /* 0x000000c8c404723c */ /* 0x040ff00000041804 */
[C---:B------:R-:W-:Y:S01]  /*d9d0*/  HMMA.16816.F32.BF16 R8, R196.reuse, R202, R8 ;  /* 0x000000cac408723c */ /* 0x040fe20000041808 */
[----:B------:R-:W-:Y:S07]  /*d9e0*/  LDSM.16.M88.4 R200, [R3+0xa800] ;  /* 0x00a8000003c8783b */ /* 0x000fee0000000200 */
[C---:B--2---:R-:W-:Y:S08]  /*d9f0*/  HMMA.16816.F32.BF16 R12, R196.reuse, R164, R12 ;  /* 0x000000a4c40c723c */ /* 0x044ff0000004180c */
[C---:B------:R-:W-:Y:S01]  /*da00*/  HMMA.16816.F32.BF16 R16, R196.reuse, R166, R16 ;  /* 0x000000a6c410723c */ /* 0x040fe20000041810 */
[----:B------:R-:W-:Y:S07]  /*da10*/  LDSM.16.M88.4 R164, [R216+0x2000] ;  /* 0x00200000d8a4783b */ /* 0x000fee0000000200 */
[C---:B---3--:R-:W-:Y:S08]  /*da20*/  HMMA.16816.F32.BF16 R20, R196.reuse, R172, R20 ;  /* 0x000000acc414723c */ /* 0x048ff00000041814 */
[C---:B------:R-:W-:Y:S01]  /*da30*/  HMMA.16816.F32.BF16 R24, R196.reuse, R174, R24 ;  /* 0x000000aec418723c */ /* 0x040fe20000041818 */
[----:B------:R-:W2:Y:S07]  /*da40*/  LDSM.16.M88.4 R172, [R3+0xa000] ;  /* 0x00a0000003ac783b */ /* 0x000eae0000000200 */
[C---:B----4-:R-:W-:Y:S08]  /*da50*/  HMMA.16816.F32.BF16 R28, R196.reuse, R192, R28 ;  /* 0x000000c0c41c723c */ /* 0x050ff0000004181c */
[----:B------:R-:W-:Y:S01]  /*da60*/  HMMA.16816.F32.BF16 R32, R196, R194, R32 ;  /* 0x000000c2c420723c */ /* 0x000fe20000041820 */
[----:B------:R-:W3:Y:S04]  /*da70*/  LDSM.16.M88.4 R192, [R3+0xb000] ;  /* 0x00b0000003c0783b */ /* 0x000ee80000000200 */
[----:B------:R-:W-:Y:S03]  /*da80*/  LDSM.16.M88.4 R196, [R222+UR5+0xc800] ;  /* 0x00c80005dec4783b */ /* 0x000fe60008000200 */
        /* <DEDUP_REMOVED lines=8> */
[----:B------:R-:W1:Y:S07]  /*db10*/  LDSM.16.M88.4 R168, [R223+0x4000] ;  /* 0x00400000dfa8783b */ /* 0x000e6e0000000200 */
[C---:B------:R-:W-:Y:S08]  /*db20*/  HMMA.16816.F32.BF16 R28, R180.reuse, R176, R28 ;  /* 0x000000b0b41c723c */ /* 0x040ff0000004181c */
[----:B------:R-:W-:Y:S01]  /*db30*/  HMMA.16816.F32.BF16 R32, R180, R178, R32 ;  /* 0x000000b2b420723c */ /* 0x000fe20000041820 */
[----:B------:R-:W5:Y:S04]  /*db40*/  LDSM.16.M88.4 R176, [R222+UR5+0xd000] ;  /* 0x00d00005deb0783b */ /* 0x000f680008000200 */
[----:B------:R-:W-:Y:S03]  /*db50*/  LDSM.16.M88.4 R180, [R220+0x4000] ;  /* 0x00400000dcb4783b */ /* 0x000fe60000000200 */
[C---:B--2---:R-:W-:Y:S08]  /*db60*/  HMMA.16816.F32.BF16 R4, R164.reuse, R172, R4 ;  /* 0x000000aca404723c */ /* 0x044ff00000041804 */
[C---:B------:R-:W-:Y:S01]  /*db70*/  HMMA.16816.F32.BF16 R8, R164.reuse, R174, R8 ;  /* 0x000000aea408723c */ /* 0x040fe20000041808 */
[----:B------:R-:W2:Y:S07]  /*db80*/  LDSM.16.M88.4 R172, [R222+UR5+0xd800] ;  /* 0x00d80005deac783b */ /* 0x000eae0008000200 */
[C---:B------:R-:W-:Y:S08]  /*db90*/  HMMA.16816.F32.BF16 R12, R164.reuse, R200, R12 ;  /* 0x000000c8a40c723c */ /* 0x040ff0000004180c */
[C---:B------:R-:W-:Y:S01]  /*dba0*/  HMMA.16816.F32.BF16 R16, R164.reuse, R202, R16 ;  /* 0x000000caa410723c */ /* 0x040fe20000041810 */
[----:B------:R-:W-:Y:S07]  /*dbb0*/  LDSM.16.M88.4 R200, [R218+0xc800] ;  /* 0x00c80000dac8783b */ /* 0x000fee0000000200 */
[C---:B---3--:R-:W-:Y:S08]  /*dbc0*/  HMMA.16816.F32.BF16 R20, R164.reuse, R192, R20 ;  /* 0x000000c0a414723c */ /* 0x048ff00000041814 */
[C---:B------:R-:W-:Y:S01]  /*dbd0*/  HMMA.16816.F32.BF16 R24, R164.reuse, R194, R24 ;  /* 0x000000c2a418723c */ /* 0x040fe20000041818 */
[----:B------:R-:W3:Y:S07]  /*dbe0*/  LDSM.16.M88.4 R192, [R218+0xc000] ;  /* 0x00c00000dac0783b */ /* 0x000eee0000000200 */
[C---:B----4-:R-:W-:Y:S08]  /*dbf0*/  HMMA.16816.F32.BF16 R28, R164.reuse, R184, R28 ;  /* 0x000000b8a41c723c */ /* 0x050ff0000004181c */
[----:B------:R-:W-:Y:S01]  /*dc00*/  HMMA.16816.F32.BF16 R32, R164, R186, R32 ;  /* 0x000000baa420723c */ /* 0x000fe20000041820 */
[----:B------:R-:W4:Y:S04]  /*dc10*/  LDSM.16.M88.4 R164, [R218+0xd000] ;  /* 0x00d00000daa4783b */ /* 0x000f280000000200 */
[----:B------:R-:W4:Y:S03]  /*dc20*/  LDSM.16.M88.4 R184, [R218+0xd800] ;  /* 0x00d80000dab8783b */ /* 0x000f260000000200 */
[C---:B-1----:R-:W-:Y:S08]  /*dc30*/  HMMA.16816.F32.BF16 R4, R168.reuse, R188, R4 ;  /* 0x000000bca804723c */ /* 0x042ff00000041804 */
[C---:B------:R-:W-:Y:S01]  /*dc40*/  HMMA.16816.F32.BF16 R8, R168.reuse, R190, R8 ;  /* 0x000000bea808723c */ /* 0x040fe20000041808 */
[----:B------:R-:W-:Y:S07]  /*dc50*/  LDSM.16.M88.4 R188, [R221+0x4000] ;  /* 0x00400000ddbc783b */ /* 0x000fee0000000200 */
[C---:B------:R-:W-:Y:S08]  /*dc60*/  HMMA.16816.F32.BF16 R12, R168.reuse, R196, R12 ;  /* 0x000000c4a80c723c */ /* 0x040ff0000004180c */
[C---:B------:R-:W-:Y:S01]  /*dc70*/  HMMA.16816.F32.BF16 R16, R168.reuse, R198, R16 ;  /* 0x000000c6a810723c */ /* 0x040fe20000041810 */
[----:B------:R-:W1:Y:S07]  /*dc80*/  LDSM.16.M88.4 R196, [R219+0xc000] ;  /* 0x00c00000dbc4783b */ /* 0x000e6e0000000200 */
[C---:B-----5:R-:W-:Y:S08]  /*dc90*/  HMMA.16816.F32.BF16 R20, R168.reuse, R176, R20 ;  /* 0x000000b0a814723c */ /* 0x060ff00000041814 */
[C---:B------:R-:W-:Y:S01]  /*dca0*/  HMMA.16816.F32.BF16 R24, R168.reuse, R178, R24 ;  /* 0x000000b2a818723c */ /* 0x040fe20000041818 */
[----:B------:R-:W-:Y:S07]  /*dcb0*/  LDSM.16.M88.4 R176, [R3+0xc000] ;  /* 0x00c0000003b0783b */ /* 0x000fee0000000200 */
[C---:B--2---:R-:W-:Y:S08]  /*dcc0*/  HMMA.16816.F32.BF16 R28, R168.reuse, R172, R28 ;  /* 0x000000aca81c723c */ /* 0x044ff0000004181c */
[----:B------:R-:W-:Y:S01]  /*dcd0*/  HMMA.16816.F32.BF16 R32, R168, R174, R32 ;  /* 0x000000aea820723c */ /* 0x000fe20000041820 */
[----:B------:R-:W2:Y:S04]  /*dce0*/  LDSM.16.M88.4 R168, [R219+0xd000] ;  /* 0x00d00000dba8783b */ /* 0x000ea80000000200 */
[----:B------:R-:W5:Y:S03]  /*dcf0*/  LDSM.16.M88.4 R172, [R219+0xd800] ;  /* 0x00d80000dbac783b */ /* 0x000f660000000200 */
[C---:B---3--:R-:W-:Y:S08]  /*dd00*/  HMMA.16816.F32.BF16 R4, R180.reuse, R192, R4 ;  /* 0x000000c0b404723c */ /* 0x048ff00000041804 */
[C---:B------:R-:W-:Y:S01]  /*dd10*/  HMMA.16816.F32.BF16 R8, R180.reuse, R194, R8 ;  /* 0x000000c2b408723c */ /* 0x040fe20000041808 */
[----:B------:R-:W-:Y:S07]  /*dd20*/  LDSM.16.M88.4 R192, [R3+0xd800] ;  /* 0x00d8000003c0783b */ /* 0x000fee0000000200 */
[C---:B------:R-:W-:Y:S08]  /*dd30*/  HMMA.16816.F32.BF16 R12, R180.reuse, R200, R12 ;  /* 0x000000c8b40c723c */ /* 0x040ff0000004180c */
[C---:B------:R-:W-:Y:S01]  /*dd40*/  HMMA.16816.F32.BF16 R16, R180.reuse, R202, R16 ;  /* 0x000000cab410723c */ /* 0x040fe20000041810 */
[----:B------:R-:W-:Y:S07]  /*dd50*/  LDSM.16.M88.4 R200, [R222+UR5+0xe000] ;  /* 0x00e00005dec8783b */ /* 0x000fee0008000200 */
[C---:B----4-:R-:W-:Y:S08]  /*dd60*/  HMMA.16816.F32.BF16 R20, R180.reuse, R164, R20 ;  /* 0x000000a4b414723c */ /* 0x050ff00000041814 */
[C---:B------:R-:W-:Y:S01]  /*dd70*/  HMMA.16816.F32.BF16 R24, R180.reuse, R166, R24 ;  /* 0x000000a6b418723c */ /* 0x040fe20000041818 */
[----:B------:R-:W3:Y:S07]  /*dd80*/  LDSM.16.M88.4 R164, [R216+0x4000] ;  /* 0x00400000d8a4783b */ /* 0x000eee0000000200 */
[C---:B------:R-:W-:Y:S08]  /*dd90*/  HMMA.16816.F32.BF16 R28, R180.reuse, R184, R28 ;  /* 0x000000b8b41c723c */ /* 0x040ff0000004181c */
[----:B------:R-:W-:Y:S01]  /*dda0*/  HMMA.16816.F32.BF16 R32, R180, R186, R32 ;  /* 0x000000bab420723c */ /* 0x000fe20000041820 */
[----:B------:R-:W4:Y:S04]  /*ddb0*/  LDSM.16.M88.4 R180, [R3+0xc800] ;  /* 0x00c8000003b4783b */ /* 0x000f280000000200 */
[----:B------:R-:W4:Y:S03]  /*ddc0*/  LDSM.16.M88.4 R184, [R3+0xd000] ;  /* 0x00d0000003b8783b */ /* 0x000f260000000200 */
        /* <DEDUP_REMOVED lines=8> */
[----:B------:R-:W2:Y:S07]  /*de50*/  LDSM.16.M88.4 R168, [R222+UR5+0xe800] ;  /* 0x00e80005dea8783b */ /* 0x000eae0008000200 */
[C---:B-----5:R-:W-:Y:S08]  /*de60*/  HMMA.16816.F32.BF16 R28, R188.reuse, R172, R28 ;  /* 0x000000acbc1c723c */ /* 0x060ff0000004181c */
[----:B------:R-:W-:Y:S01]  /*de70*/  HMMA.16816.F32.BF16 R32, R188, R174, R32 ;  /* 0x000000aebc20723c */ /* 0x000fe20000041820 */
[----:B------:R-:W5:Y:S04]  /*de80*/  LDSM.16.M88.4 R172, [R222+UR5+0xf000] ;  /* 0x00f00005deac783b */ /* 0x000f680008000200 */
[----:B------:R-:W-:Y:S03]  /*de90*/  LDSM.16.M88.4 R188, [R221+0x6000] ;  /* 0x00600000ddbc783b */ /* 0x000fe60000000200 */
[C---:B---3--:R-:W-:Y:S08]  /*dea0*/  HMMA.16816.F32.BF16 R4, R164.reuse, R176, R4 ;  /* 0x000000b0a404723c */ /* 0x048ff00000041804 */
[C---:B------:R-:W-:Y:S01]  /*deb0*/  HMMA.16816.F32.BF16 R8, R164.reuse, R178, R8 ;  /* 0x000000b2a408723c */ /* 0x040fe20000041808 */
[----:B------:R-:W3:Y:S07]  /*dec0*/  LDSM.16.M88.4 R176, [R222+UR5+0xf800] ;  /* 0x00f80005deb0783b */ /* 0x000eee0008000200 */
[C---:B----4-:R-:W-:Y:S08]  /*ded0*/  HMMA.16816.F32.BF16 R12, R164.reuse, R180, R12 ;  /* 0x000000b4a40c723c */ /* 0x050ff0000004180c */
[C---:B------:R-:W-:Y:S01]  /*dee0*/  HMMA.16816.F32.BF16 R16, R164.reuse, R182, R16 ;  /* 0x000000b6a410723c */ /* 0x040fe20000041810 */
[----:B------:R-:W-:Y:S07]  /*def0*/  LDSM.16.M88.4 R180, [R218+0xe000] ;  /* 0x00e00000dab4783b */ /* 0x000fee0000000200 */
        /* <DEDUP_REMOVED lines=9> */
[----:B------:R-:W-:Y:S07]  /*df90*/  LDSM.16.M88.4 R200, [R3+0xe800] ;  /* 0x00e8000003c8783b */ /* 0x000fee0000000200 */
[C---:B--2---:R-:W-:Y:S08]  /*dfa0*/  HMMA.16816.F32.BF16 R12, R196.reuse, R168, R12 ;  /* 0x000000a8c40c723c */ /* 0x044ff0000004180c */
[C---:B------:R-:W-:Y:S01]  /*dfb0*/  HMMA.16816.F32.BF16 R16, R196.reuse, R170, R16 ;  /* 0x000000aac410723c */ /* 0x040fe20000041810 */
[----:B------:R-:W1:Y:S07]  /*dfc0*/  LDSM.16.M88.4 R168, [R218+0xe800] ;  /* 0x00e80000daa8783b */ /* 0x000e6e0000000200 */
[C---:B-----5:R-:W-:Y:S08]  /*dfd0*/  HMMA.16816.F32.BF16 R20, R196.reuse, R172, R20 ;  /* 0x000000acc414723c */ /* 0x060ff00000041814 */
[C---:B------:R-:W-:Y:S01]  /*dfe0*/  HMMA.16816.F32.BF16 R24, R196.reuse, R174, R24 ;  /* 0x000000aec418723c */ /* 0x040fe20000041818 */
[----:B------:R-:W2:Y:S07]  /*dff0*/  LDSM.16.M88.4 R172, [R218+0xf800] ;  /* 0x00f80000daac783b */ /* 0x000eae0000000200 */
[C---:B---3--:R-:W-:Y:S08]  /*e000*/  HMMA.16816.F32.BF16 R28, R196.reuse, R176, R28 ;  /* 0x000000b0c41c723c */ /* 0x048ff0000004181c */
[----:B------:R-:W-:Y:S01]  /*e010*/  HMMA.16816.F32.BF16 R32, R196, R178, R32 ;  /* 0x000000b2c420723c */ /* 0x000fe20000041820 */
[----:B------:R-:W3:Y:S04]  /*e020*/  LDSM.16.M88.4 R176, [R219+0xe800] ;  /* 0x00e80000dbb0783b */ /* 0x000ee80000000200 */
[----:B------:R-:W5:Y:S03]  /*e030*/  LDSM.16.M88.4 R196, [R219+0xf000] ;  /* 0x00f00000dbc4783b */ /* 0x000f660000000200 */
[C---:B----4-:R-:W-:Y:S08]  /*e040*/  HMMA.16816.F32.BF16 R4, R164.reuse, R180, R4 ;  /* 0x000000b4a404723c */ /* 0x050ff00000041804 */
[C---:B------:R-:W-:Y:S01]  /*e050*/  HMMA.16816.F32.BF16 R8, R164.reuse, R182, R8 ;  /* 0x000000b6a408723c */ /* 0x040fe20000041808 */
[----:B------:R-:W-:Y:S07]  /*e060*/  LDSM.16.M88.4 R180, [R216+0x6000] ;  /* 0x00600000d8b4783b */ /* 0x000fee0000000200 */
[C---:B-1----:R-:W-:Y:S08]  /*e070*/  HMMA.16816.F32.BF16 R12, R164.reuse, R168, R12 ;  /* 0x000000a8a40c723c */ /* 0x042ff0000004180c */
[C---:B------:R-:W-:Y:S01]  /*e080*/  HMMA.16816.F32.BF16 R16, R164.reuse, R170, R16 ;  /* 0x000000aaa410723c */ /* 0x040fe20000041810 */
[----:B------:R-:W1:Y:S07]  /*e090*/  LDSM.16.M88.4 R168, [R219+0xf800] ;  /* 0x00f80000dba8783b */ /* 0x000e6e0000000200 */
[C---:B------:R-:W-:Y:S08]  /*e0a0*/  HMMA.16816.F32.BF16 R20, R164.reuse, R184, R20 ;  /* 0x000000b8a414723c */ /* 0x040ff00000041814 */
[C---:B------:R-:W-:Y:S01]  /*e0b0*/  HMMA.16816.F32.BF16 R24, R164.reuse, R186, R24 ;  /* 0x000000baa418723c */ /* 0x040fe20000041818 */
[----:B------:R-:W4:Y:S07]  /*e0c0*/  LDSM.16.M88.4 R184, [R3+0xe000] ;  /* 0x00e0000003b8783b */ /* 0x000f2e0000000200 */
[C---:B--2---:R-:W-:Y:S08]  /*e0d0*/  HMMA.16816.F32.BF16 R28, R164.reuse, R172, R28 ;  /* 0x000000aca41c723c */ /* 0x044ff0000004181c */
[----:B------:R-:W-:Y:S01]  /*e0e0*/  HMMA.16816.F32.BF16 R32, R164, R174, R32 ;  /* 0x000000aea420723c */ /* 0x000fe20000041820 */
[----:B------:R-:W2:Y:S01]  /*e0f0*/  LDSM.16.M88.4 R164, [R3+0xf800] ;  /* 0x00f8000003a4783b */ /* 0x000ea20000000200 */
[----:B------:R-:W-:Y:S04]  /*e100*/  DEPBAR.LE SB0, 0x0 ;  /* 0x000080000000791a */ /* 0x000fe80000000000 */
[----:B------:R-:W-:Y:S02]  /*e110*/  BAR.SYNC.DEFER_BLOCKING 0x0 ;  /* 0x0000000000007b1d */ /* 0x000fe40000010000 */
[C---:B------:R-:W-:Y:S08]  /*e120*/  HMMA.16816.F32.BF16 R4, R188.reuse, R192, R4 ;  /* 0x000000c0bc04723c */ /* 0x040ff00000041804 */
[C---:B------:R-:W-:Y:S08]  /*e130*/  HMMA.16816.F32.BF16 R8, R188.reuse, R194, R8 ;  /* 0x000000c2bc08723c */ /* 0x040ff00000041808 */
[C---:B---3--:R-:W-:Y:S08]  /*e140*/  HMMA.16816.F32.BF16 R12, R188.reuse, R176, R12 ;  /* 0x000000b0bc0c723c */ /* 0x048ff0000004180c */
[C---:B------:R-:W-:Y:S08]  /*e150*/  HMMA.16816.F32.BF16 R16, R188.reuse, R178, R16 ;  /* 0x000000b2bc10723c */ /* 0x040ff00000041810 */
[C---:B-----5:R-:W-:Y:S01]  /*e160*/  HMMA.16816.F32.BF16 R20, R188.reuse, R196, R20 ;  /* 0x000000c4bc14723c */ /* 0x060fe20000041814 */
[----:B------:R-:W-:Y:S02]  /*e170*/  IMAD.U32 R197, RZ, RZ, UR21 ;  /* 0x00000015ffc57e24 */ /* 0x000fe4000f8e00ff */
[----:B------:R-:W-:Y:S05]  /*e180*/  IMAD.SHL.U32 R196, R212, 0x2, RZ ;  /* 0x00000002d4c47824 */ /* 0x000fea00078e00ff */
[C---:B------:R-:W-:Y:S03]  /*e190*/  HMMA.16816.F32.BF16 R24, R188.reuse, R198, R24 ;  /* 0x000000c6bc18723c */ /* 0x040fe60000041818 */
[----:B------:R-:W-:Y:S05]  /*e1a0*/  LOP3.LUT R198, R196, 0x6, RZ, 0xc0, !PT ;  /* 0x00000006c4c67812 */ /* 0x000fea00078ec0ff */
[C---:B-1----:R-:W-:Y:S03]  /*e1b0*/  HMMA.16816.F32.BF16 R28, R188.reuse, R168, R28 ;  /* 0x000000a8bc1c723c */ /* 0x042fe6000004181c */
[----:B------:R-:W-:Y:S04]  /*e1c0*/  IMAD R197, R197, 0x40, R198 ;  /* 0x00000040c5c57824 */ /* 0x000fe800078e02c6 */
[C---:B------:R-:W-:Y:S01]  /*e1d0*/  VIADD R199, R197.reuse, UR20 ;  /* 0x00000014c5c77c36 */ /* 0x040fe20008000000 */
[----:B------:R-:W-:Y:S03]  /*e1e0*/  HMMA.16816.F32.BF16 R32, R188, R170, R32 ;  /* 0x000000aabc20723c */ /* 0x000fe60000041820 */
[C---:B------:R-:W-:Y:S04]  /*e1f0*/  VIADD R242, R197.reuse, 0x38 ;  /* 0x00000038c5f27836 */ /* 0x040fe80000000000 */
[----:B------:R-:W-:Y:S01]  /*e200*/  VIADD R247, R242, UR20 ;  /* 0x00000014f2f77c36 */ /* 0x000fe20008000000 */
[C---:B----4-:R-:W-:Y:S08]  /*e210*/  HMMA.16816.F32.BF16 R4, R180.reuse, R184, R4 ;  /* 0x000000b8b404723c */ /* 0x050ff00000041804 */
[C---:B------:R-:W-:Y:S08]  /*e220*/  HMMA.16816.F32.BF16 R8, R180.reuse, R186, R8 ;  /* 0x000000bab408723c */ /* 0x040ff00000041808 */
[C---:B------:R-:W-:Y:S01]  /*e230*/  HMMA.16816.F32.BF16 R12, R180.reuse, R200, R12 ;  /* 0x000000c8b40c723c */ /* 0x040fe2000004180c */
[----:B------:R-:W-:Y:S02]  /*e240*/  IMAD.U32 R201, RZ, RZ, UR7 ;  /* 0x00000007ffc97e24 */ /* 0x000fe4000f8e00ff */
[--C-:B------:R-:W-:Y:S02]  /*e250*/  IMAD.IADD R200, R232, 0x1, -R199.reuse ;  /* 0x00000001e8c87824 */ /* 0x100fe400078e0ac7 */
[----:B------:R-:W-:Y:S01]  /*e260*/  IMAD.IADD R199, R226, 0x1, -R199 ;  /* 0x00000001e2c77824 */ /* 0x000fe200078e0ac7 */
[--C-:B------:R-:W-:Y:S02]  /*e270*/  IADD3 R246, PT, PT, R232, -UR20, -R201.reuse ;  /* 0x80000014e8f67c10 */ /* 0x100fe4000fffe8c9 */
[C---:B------:R-:W-:Y:S03]  /*e280*/  HMMA.16816.F32.BF16 R16, R180.reuse, R202, R16 ;  /* 0x000000cab410723c */ /* 0x040fe60000041810 */
[----:B------:R-:W-:Y:S01]  /*e290*/  IADD3 R244, PT, PT, R226, -UR20, -R201 ;  /* 0x80000014e2f47c10 */ /* 0x000fe2000fffe8c9 */
[----:B------:R-:W-:Y:S01]  /*e2a0*/  VIADD R201, R197, 0x1 ;  /* 0x00000001c5c97836 */ /* 0x000fe20000000000 */
[----:B------:R-:W-:Y:S03]  /*e2b0*/  IABS R203, R200 ;  /* 0x000000c800cb7213 */ /* 0x000fe60000000000 */
[C---:B------:R-:W-:Y:S03]  /*e2c0*/  HMMA.16816.F32.BF16 R20, R180.reuse, R204, R20 ;  /* 0x000000ccb414723c */ /* 0x040fe60000041814 */
[----:B------:R-:W-:Y:S02]  /*e2d0*/  ISETP.GT.AND P6, PT, R246, R201, PT ;  /* 0x000000c9f600720c */ /* 0x000fe40003fc4270 */
[----:B------:R-:W-:Y:S03]  /*e2e0*/  I2FP.F32.S32 R203, R203 ;  /* 0x000000cb00cb7245 */ /* 0x000fe60000201400 */
[C---:B------:R-:W-:Y:S08]  /*e2f0*/  HMMA.16816.F32.BF16 R24, R180.reuse, R206, R24 ;  /* 0x000000ceb418723c */ /* 0x040ff00000041818 */
[C---:B--2---:R-:W-:Y:S08]  /*e300*/  HMMA.16816.F32.BF16 R28, R180.reuse, R164, R28 ;  /* 0x000000a4b41c723c */ /* 0x044ff0000004181c */
[----:B------:R-:W-:Y:S01]  /*e310*/  HMMA.16816.F32.BF16 R32, R180, R166, R32 ;  /* 0x000000a6b420723c */ /* 0x000fe20000041820 */
[----:B------:R-:W-:Y:S08]  /*e320*/  @!UPT UIADD3 URZ, UPT, UPT, URZ, URZ, URZ ;  /* 0x000000fffffff290 */ /* 0x000ff0000fffe0ff */
[----:B------:R-:W-:Y:S11]  /*e330*/  BRA.U.ANY UP0, `(.L_x_314) ;  /* 0xffffffe100d07547 */ /* 0x000ff6000b93ffff */
.L_x_313:
[C-C-:B------:R-:W-:Y:S01]  /*e340*/  IADD3 R164, PT, PT, R232.reuse, 0x2f, -R247.reuse ;  /* 0x0000002fe8a47810 */ /* 0x140fe20007ffe8f7 */
[----:B------:R-:W-:Y:S01]  /*e350*/  FFMA.FTZ R4, R203, -UR6, R4 ;  /* 0x80000006cb047c23 */ /* 0x000fe20008010004 */
[--C-:B-1----:R-:W-:Y:S01]  /*e360*/  IADD3 R168, PT, PT, R232, 0x37, -R247.reuse ;  /* 0x00000037e8a87810 */ /* 0x102fe20007ffe8f7 */
[----:B------:R-:W-:Y:S01]  /*e370*/  UISETP.GT.AND UP0, UPT, UR21, UR18, UPT ;  /* 0x000000121500728c */ /* 0x000fe2000bf04270 */
[--C-:B------:R-:W-:Y:S01]  /*e380*/  IADD3 R166, PT, PT, R226, 0x37, -R247.reuse ;  /* 0x00000037e2a67810 */ /* 0x100fe20007ffe8f7 */
[----:B------:R-:W-:Y:S01]  /*e390*/  UIADD3 UR21, UPT, UPT, UR21, -0x1, URZ ;  /* 0xffffffff15157890 */ /* 0x000fe2000fffe0ff */
[----:B------:R-:W-:Y:S02]  /*e3a0*/  IABS R164, R164 ;  /* 0x000000a400a47213 */ /* 0x000fe40000000000 */
[----:B------:R-:W-:Y:S02]  /*e3b0*/  IABS R168, R168 ;  /* 0x000000a800a87213 */ /* 0x000fe40000000000 */
[----:B------:R-:W-:Y:S02]  /*e3c0*/  IABS R166, R166 ;  /* 0x000000a600a67213 */ /* 0x000fe40000000000 */
[----:B------:R-:W-:Y:S02]  /*e3d0*/  I2FP.F32.S32 R164, R164 ;  /* 0x000000a400a47245 */ /* 0x000fe40000201400 */
[----:B------:R-:W-:Y:S02]  /*e3e0*/  IADD3 R3, PT, PT, R232, 0x30, -R247 ;  /* 0x00000030e8037810 */ /* 0x000fe40007ffe8f7 */
[----:B------:R-:W-:Y:S01]  /*e3f0*/  I2FP.F32.S32 R168, R168 ;  /* 0x000000a800a87245 */ /* 0x000fe20000201400 */
[----:B------:R-:W-:Y:S01]  /*e400*/  FFMA.FTZ R9, R164, -UR6, R9 ;  /* 0x80000006a4097c23 */ /* 0x000fe20008010009 */
[----:B------:R-:W-:Y:S02]  /*e410*/  I2FP.F32.S32 R166, R166 ;  /* 0x000000a600a67245 */ /* 0x000fe40000201400 */
[----:B------:R-:W-:Y:S01]  /*e420*/  IABS R165, R199 ;  /* 0x000000c700a57213 */ /* 0x000fe20000000000 */
[----:B------:R-:W-:Y:S01]  /*e430*/  FFMA.FTZ R5, R168, -UR6, R5 ;  /* 0x80000006a8057c23 */ /* 0x000fe20008010005 */
[----:B------:R-:W-:Y:S01]  /*e440*/  IABS R3, R3 ;  /* 0x0000000300037213 */ /* 0x000fe20000000000 */
[----:B------:R-:W-:Y:S01]  /*e450*/  FFMA.FTZ R7, R166, -UR6, R7 ;  /* 0x80000006a6077c23 */ /* 0x000fe20008010007 */
[--C-:B------:R-:W-:Y:S02]  /*e460*/  IADD3 R164, PT, PT, R226, 0x30, -R247.reuse ;  /* 0x00000030e2a47810 */ /* 0x100fe40007ffe8f7 */
[----:B------:R-:W-:Y:S02]  /*e470*/  ISETP.GT.AND P0, PT, R244, R201, PT ;  /* 0x000000c9f400720c */ /* 0x000fe40003f04270 */
[----:B------:R-:W-:Y:S02]  /*e480*/  I2FP.F32.S32 R165, R165 ;  /* 0x000000a500a57245 */ /* 0x000fe40000201400 */
[----:B------:R-:W-:Y:S02]  /*e490*/  I2FP.F32.S32 R3, R3 ;  /* 0x0000000300037245 */ /* 0x000fe40000201400 */
[----:B------:R-:W-:Y:S01]  /*e4a0*/  IABS R164, R164 ;  /* 0x000000a400a47213 */ /* 0x000fe20000000000 */
[----:B------:R-:W-:Y:S01]  /*e4b0*/  FFMA.FTZ R6, R165, -UR6, R6 ;  /* 0x80000006a5067c23 */ /* 0x000fe20008010006 */
[-C--:B------:R-:W-:Y:S01]  /*e4c0*/  ISETP.GT.AND P4, PT, R246, R197.reuse, PT ;  /* 0x000000c5f600720c */ /* 0x080fe20003f84270 */
[----:B------:R-:W-:Y:S01]  /*e4d0*/  FFMA.FTZ R8, R3, -UR6, R8 ;  /* 0x8000000603087c23 */ /* 0x000fe20008010008 */
[----:B------:R-:W-:Y:S01]  /*e4e0*/  FSEL R168, R5, -INF , !P6 ;  /* 0xff80000005a87808 */ /* 0x000fe20007000000 */
[----:B------:R-:W-:Y:S01]  /*e4f0*/  VIADD R165, R197, 0x8 ;  /* 0x00000008c5a57836 */ /* 0x000fe20000000000 */
[----:B------:R-:W-:Y:S01]  /*e500*/  FSEL R5, R7, -INF , !P0 ;  /* 0xff80000007057808 */ /* 0x000fe20004000000 */
[----:B------:R-:W-:Y:S01]  /*e510*/  IMAD.MOV.U32 R7, RZ, RZ, R164 ;  /* 0x000000ffff077224 */ /* 0x000fe200078e00a4 */
[----:B------:R-:W-:Y:S01]  /*e520*/  FSEL R170, R4, -INF , !P4 ;  /* 0xff80000004aa7808 */ /* 0x000fe20006000000 */
[----:B------:R-:W-:Y:S01]  /*e530*/  VIADD R3, R197, 0x9 ;  /* 0x00000009c5037836 */ /* 0x000fe20000000000 */
[----:B------:R-:W-:Y:S02]  /*e540*/  ISETP.GT.AND P4, PT, R244, R197, PT ;  /* 0x000000c5f400720c */ /* 0x000fe40003f84270 */
[----:B------:R-:W-:Y:S02]  /*e550*/  IADD3 R4, PT, PT, R226, 0x2f, -R247 ;  /* 0x0000002fe2047810 */ /* 0x000fe40007ffe8f7 */
[----:B------:R-:W-:Y:S02]  /*e560*/  FSEL R6, R6, -INF , !P4 ;  /* 0xff80000006067808 */ /* 0x000fe40006000000 */
[----:B------:R-:W-:Y:S02]  /*e570*/  IABS R4, R4 ;  /* 0x0000000400047213 */ /* 0x000fe40000000000 */
[----:B------:R-:W-:Y:S02]  /*e580*/  I2FP.F32.S32 R7, R7 ;  /* 0x0000000700077245 */ /* 0x000fe40000201400 */
[C---:B------:R-:W-:Y:S02]  /*e590*/  ISETP.GT.AND P6, PT, R246.reuse, R165, PT ;  /* 0x000000a5f600720c */ /* 0x040fe40003fc4270 */
[----:B------:R-:W-:Y:S01]  /*e5a0*/  ISETP.GT.AND P4, PT, R246, R3, PT ;  /* 0x00000003f600720c */ /* 0x000fe20003f84270 */
[----:B------:R-:W-:Y:S01]  /*e5b0*/  FFMA.FTZ R10, R7, -UR6, R10 ;  /* 0x80000006070a7c23 */ /* 0x000fe2000801000a */
[----:B------:R-:W-:Y:S02]  /*e5c0*/  I2FP.F32.S32 R4, R4 ;  /* 0x0000000400047245 */ /* 0x000fe40000201400 */
[----:B------:R-:W-:Y:S02]  /*e5d0*/  FSEL R9, R9, -INF , !P4 ;  /* 0xff80000009097808 */ /* 0x000fe40006000000 */
[----:B------:R-:W-:Y:S01]  /*e5e0*/  FSEL R8, R8, -INF , !P6 ;  /* 0xff80000008087808 */ /* 0x000fe20007000000 */
[----:B------:R-:W-:Y:S01]  /*e5f0*/  FFMA.FTZ R11, R4, -UR6, R11 ;  /* 0x80000006040b7c23 */ /* 0x000fe2000801000b */
[C---:B------:R-:W-:Y:S02]  /*e600*/  ISETP.GE.AND P6, PT, R165.reuse, R231, PT ;  /* 0x000000e7a500720c */ /* 0x040fe40003fc6270 */
[----:B------:R-:W-:Y:S02]  /*e610*/  ISETP.GE.AND P4, PT, R165, R230, PT ;  /* 0x000000e6a500720c */ /* 0x000fe40003f86270 */
[----:B------:R-:W-:Y:S02]  /*e620*/  ISETP.GT.AND P0, PT, R244, R165, PT ;  /* 0x000000a5f400720c */ /* 0x000fe40003f04270 */
[C-C-:B------:R-:W-:Y:S02]  /*e630*/  IADD3 R7, PT, PT, R226.reuse, 0x27, -R247.reuse ;  /* 0x00000027e2077810 */ /* 0x140fe40007ffe8f7 */
[--C-:B------:R-:W-:Y:S02]  /*e640*/  IADD3 R165, PT, PT, R226, 0x28, -R247.reuse ;  /* 0x00000028e2a57810 */ /* 0x100fe40007ffe8f7 */
[--C-:B------:R-:W-:Y:S02]  /*e650*/  IADD3 R167, PT, PT, R232, 0x28, -R247.reuse ;  /* 0x00000028e8a77810 */ /* 0x100fe40007ffe8f7 */
[----:B------:R-:W-:Y:S02]  /*e660*/  FSEL R4, R10, -INF , !P0 ;  /* 0xff8000000a047808 */ /* 0x000fe40004000000 */
[----:B------:R-:W-:Y:S02]  /*e670*/  IABS R7, R7 ;  /* 0x0000000700077213 */ /* 0x000fe40000000000 */
[----:B------:R-:W-:Y:S02]  /*e680*/  IABS R165, R165 ;  /* 0x000000a500a57213 */ /* 0x000fe40000000000 */
[----:B------:R-:W-:Y:S02]  /*e690*/  ISETP.GT.AND P0, PT, R244, R3, PT ;  /* 0x00000003f400720c */ /* 0x000fe40003f04270 */
[----:B------:R-:W-:Y:S02]  /*e6a0*/  IABS R167, R167 ;  /* 0x000000a700a77213 */ /* 0x000fe40000000000 */
[----:B------:R-:W-:Y:S02]  /*e6b0*/  IADD3 R164, PT, PT, R232, 0x27, -R247 ;  /* 0x00000027e8a47810 */ /* 0x000fe40007ffe8f7 */
[----:B------:R-:W-:Y:S02]  /*e6c0*/  I2FP.F32.S32 R10, R7 ;  /* 0x00000007000a7245 */ /* 0x000fe40000201400 */
[----:B------:R-:W-:Y:S02]  /*e6d0*/  I2FP.F32.S32 R165, R165 ;  /* 0x000000a500a57245 */ /* 0x000fe40000201400 */
[----:B------:R-:W-:Y:S01]  /*e6e0*/  FSEL R7, R11, -INF , !P0 ;  /* 0xff8000000b077808 */ /* 0x000fe20004000000 */
[----:B------:R-:W-:Y:S01]  /*e6f0*/  FFMA.FTZ R15, R10, -UR6, R15 ;  /* 0x800000060a0f7c23 */ /* 0x000fe2000801000f */
[----:B------:R-:W-:Y:S01]  /*e700*/  I2FP.F32.S32 R167, R167 ;  /* 0x000000a700a77245 */ /* 0x000fe20000201400 */
[----:B------:R-:W-:Y:S01]  /*e710*/  FFMA.FTZ R14, R165, -UR6, R14 ;  /* 0x80000006a50e7c23 */ /* 0x000fe2000801000e */
[----:B------:R-:W-:Y:S01]  /*e720*/  IABS R164, R164 ;  /* 0x000000a400a47213 */ /* 0x000fe20000000000 */
[C---:B------:R-:W-:Y:S01]  /*e730*/  VIADD R165, R197.reuse, 0x11 ;  /* 0x00000011c5a57836 */ /* 0x040fe20000000000 */
[----:B------:R-:W-:Y:S01]  /*e740*/  ISETP.GE.AND P0, PT, R197, R231, PT ;  /* 0x000000e7c500720c */ /* 0x000fe20003f06270 */
[----:B------:R-:W-:Y:S01]  /*e750*/  FFMA.FTZ R12, R167, -UR6, R12 ;  /* 0x80000006a70c7c23 */ /* 0x000fe2000801000c */
[----:B------:R-:W-:Y:S01]  /*e760*/  I2FP.F32.S32 R164, R164 ;  /* 0x000000a400a47245 */ /* 0x000fe20000201400 */
[----:B------:R-:W-:Y:S01]  /*e770*/  VIADD R167, R197, 0x10 ;  /* 0x00000010c5a77836 */ /* 0x000fe20000000000 */
[----:B------:R-:W-:Y:S02]  /*e780*/  FSEL R170, R170, -INF , !P0 ;  /* 0xff800000aaaa7808 */ /* 0x000fe40004000000 */
[-C--:B------:R-:W-:Y:S01]  /*e790*/  ISETP.GE.AND P1, PT, R201, R230.reuse, PT ;  /* 0x000000e6c900720c */ /* 0x080fe20003f26270 */
[----:B------:R-:W-:Y:S01]  /*e7a0*/  FFMA.FTZ R13, R164, -UR6, R13 ;  /* 0x80000006a40d7c23 */ /* 0x000fe2000801000d */
[-C--:B------:R-:W-:Y:S02]  /*e7b0*/  ISETP.GE.AND P0, PT, R197, R230.reuse, PT ;  /* 0x000000e6c500720c */ /* 0x080fe40003f06270 */
[----:B------:R-:W-:Y:S02]  /*e7c0*/  FSEL R5, R5, -INF , !P1 ;  /* 0xff80000005057808 */ /* 0x000fe40004800000 */
[----:B------:R-:W-:Y:S02]  /*e7d0*/  FSEL R11, R6, -INF , !P0 ;  /* 0xff800000060b7808 */ /* 0x000fe40004000000 */
[----:B------:R-:W-:Y:S02]  /*e7e0*/  ISETP.GT.AND P1, PT, R244, R167, PT ;  /* 0x000000a7f400720c */ /* 0x000fe40003f24270 */
[----:B------:R-:W-:Y:S02]  /*e7f0*/  ISETP.GT.AND P0, PT, R246, R165, PT ;  /* 0x000000a5f600720c */ /* 0x000fe40003f04270 */
[----:B------:R-:W-:Y:S02]  /*e800*/  FSEL R14, R14, -INF , !P1 ;  /* 0xff8000000e0e7808 */ /* 0x000fe40004800000 */
[----:B------:R-:W-:Y:S02]  /*e810*/  FSEL R200, R13, -INF , !P0 ;  /* 0xff8000000dc87808 */ /* 0x000fe40004000000 */
[C---:B------:R-:W-:Y:S02]  /*e820*/  ISETP.GE.AND P0, PT, R3.reuse, R231, PT ;  /* 0x000000e70300720c */ /* 0x040fe40003f06270 */
[----:B------:R-:W-:Y:S02]  /*e830*/  ISETP.GE.AND P1, PT, R3, R230, PT ;  /* 0x000000e60300720c */ /* 0x000fe40003f26270 */
[--C-:B------:R-:W-:Y:S02]  /*e840*/  IADD3 R13, PT, PT, R232, 0x20, -R247.reuse ;  /* 0x00000020e80d7810 */ /* 0x100fe40007ffe8f7 */
[--C-:B------:R-:W-:Y:S02]  /*e850*/  IADD3 R3, PT, PT, R226, 0x20, -R247.reuse ;  /* 0x00000020e2037810 */ /* 0x100fe40007ffe8f7 */
[----:B------:R-:W-:Y:S02]  /*e860*/  IADD3 R10, PT, PT, R232, 0x1f, -R247 ;  /* 0x0000001fe80a7810 */ /* 0x000fe40007ffe8f7 */
[----:B------:R-:W-:Y:S02]  /*e870*/  IABS R13, R13 ;  /* 0x0000000d000d7213 */ /* 0x000fe40000000000 */
[----:B------:R-:W-:Y:S02]  /*e880*/  IABS R3, R3 ;  /* 0x0000000300037213 */ /* 0x000fe40000000000 */
[----:B------:R-:W-:Y:S02]  /*e890*/  IABS R10, R10 ;  /* 0x0000000a000a7213 */ /* 0x000fe40000000000 */
[----:B------:R-:W-:Y:S02]  /*e8a0*/  I2FP.F32.S32 R13, R13 ;  /* 0x0000000d000d7245 */ /* 0x000fe40000201400 */
[----:B------:R-:W-:Y:S02]  /*e8b0*/  I2FP.F32.S32 R3, R3 ;  /* 0x0000000300037245 */ /* 0x000fe40000201400 */
[----:B------:R-:W-:Y:S01]  /*e8c0*/  I2FP.F32.S32 R10, R10 ;  /* 0x0000000a000a7245 */ /* 0x000fe20000201400 */
[----:B------:R-:W-:Y:S01]  /*e8d0*/  FFMA.FTZ R16, R13, -UR6, R16 ;  /* 0x800000060d107c23 */ /* 0x000fe20008010010 */
[----:B------:R-:W-:Y:S01]  /*e8e0*/  ISETP.GE.AND P5, PT, R201, R231, PT ;  /* 0x000000e7c900720c */ /* 0x000fe20003fa6270 */
[----:B------:R-:W-:Y:S01]  /*e8f0*/  FFMA.FTZ R18, R3, -UR6, R18 ;  /* 0x8000000603127c23 */ /* 0x000fe20008010012 */
[C---:B------:R-:W-:Y:S02]  /*e900*/  VIADD R13, R197.reuse, 0x18 ;  /* 0x00000018c50d7836 */ /* 0x040fe40000000000 */
[----:B------:R-:W-:Y:S01]  /*e910*/  FFMA.FTZ R17, R10, -UR6, R17 ;  /* 0x800000060a117c23 */ /* 0x000fe20008010011 */
[----:B------:R-:W-:Y:S01]  /*e920*/  VIADD R3, R197, 0x19 ;  /* 0x00000019c5037836 */ /* 0x000fe20000000000 */
[--C-:B------:R-:W-:Y:S02]  /*e930*/  IADD3 R6, PT, PT, R226, 0x1f, -R247.reuse ;  /* 0x0000001fe2067810 */ /* 0x100fe40007ffe8f7 */
[----:B------:R-:W-:Y:S02]  /*e940*/  FSEL R10, R9, -INF , !P0 ;  /* 0xff800000090a7808 */ /* 0x000fe40004000000 */
[----:B------:R-:W-:Y:S02]  /*e950*/  FSEL R168, R168, -INF , !P5 ;  /* 0xff800000a8a87808 */ /* 0x000fe40006800000 */
[----:B------:R-:W-:Y:S02]  /*e960*/  FSEL R9, R4, -INF , !P4 ;  /* 0xff80000004097808 */ /* 0x000fe40006000000 */
[----:B------:R-:W-:Y:S02]  /*e970*/  FSEL R7, R7, -INF , !P1 ;  /* 0xff80000007077808 */ /* 0x000fe40004800000 */
[C---:B------:R-:W-:Y:S02]  /*e980*/  ISETP.GT.AND P5, PT, R246.reuse, R167, PT ;  /* 0x000000a7f600720c */ /* 0x040fe40003fa4270 */
[----:B------:R-:W-:Y:S02]  /*e990*/  ISETP.GT.AND P4, PT, R246, R3, PT ;  /* 0x00000003f600720c */ /* 0x000fe40003f84270 */
[----:B------:R-:W-:Y:S02]  /*e9a0*/  ISETP.GT.AND P1, PT, R244, R13, PT ;  /* 0x0000000df400720c */ /* 0x000fe40003f24270 */
[----:B------:R-:W-:Y:S02]  /*e9b0*/  IABS R6, R6 ;  /* 0x0000000600067213 */ /* 0x000fe40000000000 */
[----:B------:R-:W-:Y:S02]  /*e9c0*/  FSEL R12, R12, -INF , !P5 ;  /* 0xff8000000c0c7808 */ /* 0x000fe40006800000 */
[----:B------:R-:W-:Y:S02]  /*e9d0*/  FSEL R17, R17, -INF , !P4 ;  /* 0xff80000011117808 */ /* 0x000fe40006000000 */
[----:B------:R-:W-:Y:S02]  /*e9e0*/  FSEL R18, R18, -INF , !P1 ;  /* 0xff80000012127808 */ /* 0x000fe40004800000 */
[C---:B------:R-:W-:Y:S02]  /*e9f0*/  ISETP.GE.AND P4, PT, R165.reuse, R231, PT ;  /* 0x000000e7a500720c */ /* 0x040fe40003f86270 */
[----:B------:R-:W-:Y:S02]  /*ea00*/  ISETP.GE.AND P1, PT, R165, R230, PT ;  /* 0x000000e6a500720c */ /* 0x000fe40003f26270 */
[----:B------:R-:W-:Y:S02]  /*ea10*/  ISETP.GT.AND P5, PT, R244, R165, PT ;  /* 0x000000a5f400720c */ /* 0x000fe40003fa4270 */
[----:B------:R-:W-:Y:S02]  /*ea20*/  I2FP.F32.S32 R6, R6 ;  /* 0x0000000600067245 */ /* 0x000fe40000201400 */
[----:B------:R-:W-:Y:S02]  /*ea30*/  IADD3 R165, PT, PT, R226, 0x18, -R247 ;  /* 0x00000018e2a57810 */ /* 0x000fe40007ffe8f7 */
[----:B------:R-:W-:Y:S01]  /*ea40*/  ISETP.GT.AND P0, PT, R246, R13, PT ;  /* 0x0000000df600720c */ /* 0x000fe20003f04270 */
[----:B------:R-:W-:Y:S01]  /*ea50*/  FFMA.FTZ R19, R6, -UR6, R19 ;  /* 0x8000000606137c23 */ /* 0x000fe20008010013 */
[----:B------:R-:W-:Y:S02]  /*ea60*/  IABS R165, R165 ;  /* 0x000000a500a57213 */ /* 0x000fe40000000000 */
[----:B------:R-:W-:Y:S02]  /*ea70*/  IADD3 R6, PT, PT, R232, 0x17, -R247 ;  /* 0x00000017e8067810 */ /* 0x000fe40007ffe8f7 */
[----:B------:R-:W-:Y:S02]  /*ea80*/  FSEL R16, R16, -INF , !P0 ;  /* 0xff80000010107808 */ /* 0x000fe40004000000 */
[----:B------:R-:W-:Y:S02]  /*ea90*/  FSEL R15, R15, -INF , !P5 ;  /* 0xff8000000f0f7808 */ /* 0x000fe40006800000 */
[----:B------:R-:W-:Y:S02]  /*eaa0*/  ISETP.GE.AND P5, PT, R167, R231, PT ;  /* 0x000000e7a700720c */ /* 0x000fe40003fa6270 */
[----:B------:R-:W-:Y:S02]  /*eab0*/  ISETP.GT.AND P0, PT, R244, R3, PT ;  /* 0x00000003f400720c */ /* 0x000fe40003f04270 */
[----:B------:R-:W-:Y:S02]  /*eac0*/  I2FP.F32.S32 R165, R165 ;  /* 0x000000a500a57245 */ /* 0x000fe40000201400 */
[----:B------:R-:W-:Y:S02]  /*ead0*/  IABS R6, R6 ;  /* 0x0000000600067213 */ /* 0x000fe40000000000 */
[----:B------:R-:W-:Y:S01]  /*eae0*/  FSEL R19, R19, -INF , !P0 ;  /* 0xff80000013137808 */ /* 0x000fe20004000000 */
[----:B------:R-:W-:Y:S01]  /*eaf0*/  FFMA.FTZ R22, R165, -UR6, R22 ;  /* 0x80000006a5167c23 */ /* 0x000fe20008010016 */
[----:B------:R-:W-:Y:S01]  /*eb00*/  FSEL R194, R12, -INF , !P5 ;  /* 0xff8000000cc27808 */ /* 0x000fe20006800000 */
[----:B------:R-:W-:Y:S01]  /*eb10*/  VIADD R165, R197, 0x20 ;  /* 0x00000020c5a57836 */ /* 0x000fe20000000000 */
[----:B------:R-:W-:Y:S02]  /*eb20*/  FSEL R8, R8, -INF , !P6 ;  /* 0xff80000008087808 */ /* 0x000fe40007000000 */
[C---:B------:R-:W-:Y:S02]  /*eb30*/  ISETP.GE.AND P0, PT, R13.reuse, R231, PT ;  /* 0x000000e70d00720c */ /* 0x040fe40003f06270 */
[----:B------:R-:W-:Y:S02]  /*eb40*/  I2FP.F32.S32 R6, R6 ;  /* 0x0000000600067245 */ /* 0x000fe40000201400 */
[-C--:B------:R-:W-:Y:S01]  /*eb50*/  ISETP.GE.AND P5, PT, R13, R230.reuse, PT ;  /* 0x000000e60d00720c */ /* 0x080fe20003fa6270 */
[----:B------:R-:W-:Y:S01]  /*eb60*/  VIADD R13, R197, 0x21 ;  /* 0x00000021c50d7836 */ /* 0x000fe20000000000 */
[----:B------:R-:W-:Y:S01]  /*eb70*/  ISETP.GE.AND P6, PT, R167, R230, PT ;  /* 0x000000e6a700720c */ /* 0x000fe20003fc6270 */
[----:B------:R-:W-:Y:S01]  /*eb80*/  FFMA.FTZ R21, R6, -UR6, R21 ;  /* 0x8000000606157c23 */ /* 0x000fe20008010015 */
[----:B------:R-:W-:Y:S02]  /*eb90*/  IADD3 R4, PT, PT, R226, 0x17, -R247 ;  /* 0x00000017e2047810 */ /* 0x000fe40007ffe8f7 */
[----:B------:R-:W-:Y:S02]  /*eba0*/  FSEL R199, R14, -INF , !P6 ;  /* 0xff8000000ec77808 */ /* 0x000fe40007000000 */
[----:B------:R-:W-:Y:S02]  /*ebb0*/  FSEL R201, R15, -INF , !P1 ;  /* 0xff8000000fc97808 */ /* 0x000fe40004800000 */
[----:B------:R-:W-:Y:S02]  /*ebc0*/  IABS R4, R4 ;  /* 0x0000000400047213 */ /* 0x000fe40000000000 */
[----:B------:R-:W-:Y:S02]  /*ebd0*/  ISETP.GT.AND P6, PT, R246, R13, PT ;  /* 0x0000000df600720c */ /* 0x000fe40003fc4270 */
[----:B------:R-:W-:Y:S02]  /*ebe0*/  ISETP.GT.AND P1, PT, R244, R165, PT ;  /* 0x000000a5f400720c */ /* 0x000fe40003f24270 */
[----:B------:R-:W-:Y:S02]  /*ebf0*/  I2FP.F32.S32 R4, R4 ;  /* 0x0000000400047245 */ /* 0x000fe40000201400 */
[----:B------:R-:W-:Y:S02]  /*ec00*/  FSEL R21, R21, -INF , !P6 ;  /* 0xff80000015157808 */ /* 0x000fe40007000000 */
[----:B------:R-:W-:Y:S01]  /*ec10*/  FSEL R22, R22, -INF , !P1 ;  /* 0xff80000016167808 */ /* 0x000fe20004800000 */
[----:B------:R-:W-:Y:S01]  /*ec20*/  FFMA.FTZ R23, R4, -UR6, R23 ;  /* 0x8000000604177c23 */ /* 0x000fe20008010017 */
[C---:B------:R-:W-:Y:S02]  /*ec30*/  ISETP.GE.AND P6, PT, R3.reuse, R231, PT ;  /* 0x000000e70300720c */ /* 0x040fe40003fc6270 */
[----:B------:R-:W-:Y:S02]  /*ec40*/  ISETP.GE.AND P1, PT, R3, R230, PT ;  /* 0x000000e60300720c */ /* 0x000fe40003f26270 */
[--C-:B------:R-:W-:Y:S02]  /*ec50*/  IADD3 R15, PT, PT, R232, 0x10, -R247.reuse ;  /* 0x00000010e80f7810 */ /* 0x100fe40007ffe8f7 */
[C-C-:B------:R-:W-:Y:S02]  /*ec60*/  IADD3 R3, PT, PT, R226.reuse, 0x10, -R247.reuse ;  /* 0x00000010e2037810 */ /* 0x140fe40007ffe8f7 */
[--C-:B------:R-:W-:Y:S02]  /*ec70*/  IADD3 R4, PT, PT, R226, 0xf, -R247.reuse ;  /* 0x0000000fe2047810 */ /* 0x100fe40007ffe8f7 */
[----:B------:R-:W-:Y:S02]  /*ec80*/  IABS R15, R15 ;  /* 0x0000000f000f7213 */ /* 0x000fe40000000000 */
[----:B------:R-:W-:Y:S02]  /*ec90*/  IABS R3, R3 ;  /* 0x0000000300037213 */ /* 0x000fe40000000000 */
[C-C-:B------:R-:W-:Y:S02]  /*eca0*/  IADD3 R167, PT, PT, R232.reuse, 0x18, -R247.reuse ;  /* 0x00000018e8a77810 */ /* 0x140fe40007ffe8f7 */
[----:B------:R-:W-:Y:S02]  /*ecb0*/  IADD3 R6, PT, PT, R232, 0xf, -R247 ;  /* 0x0000000fe8067810 */ /* 0x000fe40007ffe8f7 */
[----:B------:R-:W-:Y:S02]  /*ecc0*/  IABS R4, R4 ;  /* 0x0000000400047213 */ /* 0x000fe40000000000 */
[----:B------:R-:W-:Y:S02]  /*ecd0*/  I2FP.F32.S32 R15, R15 ;  /* 0x0000000f000f7245 */ /* 0x000fe40000201400 */
[----:B------:R-:W-:Y:S02]  /*ece0*/  I2FP.F32.S32 R3, R3 ;  /* 0x0000000300037245 */ /* 0x000fe40000201400 */
[----:B------:R-:W-:Y:S01]  /*ecf0*/  IABS R167, R167 ;  /* 0x000000a700a77213 */ /* 0x000fe20000000000 */
[----:B------:R-:W-:Y:S01]  /*ed00*/  FFMA.FTZ R24, R15, -UR6, R24 ;  /* 0x800000060f187c23 */ /* 0x000fe20008010018 */
[----:B------:R-:W-:Y:S01]  /*ed10*/  IABS R6, R6 ;  /* 0x0000000600067213 */ /* 0x000fe20000000000 */
[----:B------:R-:W-:Y:S01]  /*ed20*/  FFMA.FTZ R26, R3, -UR6, R26 ;  /* 0x80000006031a7c23 */ /* 0x000fe2000801001a */
[----:B------:R-:W-:Y:S01]  /*ed30*/  I2FP.F32.S32 R4, R4 ;  /* 0x0000000400047245 */ /* 0x000fe20000201400 */
[C---:B------:R-:W-:Y:S01]  /*ed40*/  VIADD R15, R197.reuse, 0x28 ;  /* 0x00000028c50f7836 */ /* 0x040fe20000000000 */
[----:B------:R-:W-:Y:S01]  /*ed50*/  I2FP.F32.S32 R167, R167 ;  /* 0x000000a700a77245 */ /* 0x000fe20000201400 */
[----:B------:R-:W-:Y:S01]  /*ed60*/  VIADD R3, R197, 0x29 ;  /* 0x00000029c5037836 */ /* 0x000fe20000000000 */
[----:B------:R-:W-:Y:S01]  /*ed70*/  I2FP.F32.S32 R6, R6 ;  /* 0x0000000600067245 */ /* 0x000fe20000201400 */
[----:B------:R-:W-:Y:S01]  /*ed80*/  FFMA.FTZ R27, R4, -UR6, R27 ;  /* 0x80000006041b7c23 */ /* 0x000fe2000801001b */
[----:B------:R-:W-:Y:S01]  /*ed90*/  IADD3 R4, PT, PT, R232, 0x8, -R247 ;  /* 0x00000008e8047810 */ /* 0x000fe20007ffe8f7 */
[----:B------:R-:W-:Y:S01]  /*eda0*/  FFMA.FTZ R20, R167, -UR6, R20 ;  /* 0x80000006a7147c23 */ /* 0x000fe20008010014 */
[----:B------:R-:W-:Y:S01]  /*edb0*/  FSEL R219, R18, -INF , !P5 ;  /* 0xff80000012db7808 */ /* 0x000fe20006800000 */
[----:B------:R-:W-:Y:S01]  /*edc0*/  FFMA.FTZ R25, R6, -UR6, R25 ;  /* 0x8000000606197c23 */ /* 0x000fe20008010019 */
        /* <DEDUP_REMOVED lines=9> */
[----:B------:R-:W-:Y:S02]  /*ee60*/  ISETP.GT.AND P4, PT, R244, R13, PT ;  /* 0x0000000df400720c */ /* 0x000fe40003f84270 */
[C---:B------:R-:W-:Y:S02]  /*ee70*/  ISETP.GE.AND P5, PT, R13.reuse, R231, PT ;  /* 0x000000e70d00720c */ /* 0x040fe40003fa6270 */
[----:B------:R-:W-:Y:S02]  /*ee80*/  ISETP.GE.AND P1, PT, R13, R230, PT ;  /* 0x000000e60d00720c */ /* 0x000fe40003f26270 */
[----:B------:R-:W-:Y:S02]  /*ee90*/  I2FP.F32.S32 R13, R4 ;  /* 0x00000004000d7245 */ /* 0x000fe40000201400 */
[--C-:B------:R-:W-:Y:S02]  /*eea0*/  IADD3 R4, PT, PT, R226, 0x7, -R247.reuse ;  /* 0x00000007e2047810 */ /* 0x100fe40007ffe8f7 */
[----:B------:R-:W-:Y:S01]  /*eeb0*/  FSEL R202, R17, -INF , !P6 ;  /* 0xff80000011ca7808 */ /* 0x000fe20007000000 */
[----:B------:R-:W-:Y:S01]  /*eec0*/  FFMA.FTZ R28, R13, -UR6, R28 ;  /* 0x800000060d1c7c23 */ /* 0x000fe2000801001c */
[----:B------:R-:W-:Y:S01]  /*eed0*/  ISETP.GT.AND P6, PT, R246, R15, PT ;  /* 0x0000000ff600720c */ /* 0x000fe20003fc4270 */
[----:B------:R-:W-:Y:S01]  /*eee0*/  VIADD R13, R197, 0x30 ;  /* 0x00000030c50d7836 */ /* 0x000fe20000000000 */
        /* <DEDUP_REMOVED lines=10> */
[----:B------:R-:W-:Y:S02]  /*ef90*/  FSEL R27, R27, -INF , !P6 ;  /* 0xff8000001b1b7808 */ /* 0x000fe40007000000 */
[C---:B------:R-:W-:Y:S02]  /*efa0*/  ISETP.GE.AND P6, PT, R15.reuse, R231, PT ;  /* 0x000000e70f00720c */ /* 0x040fe40003fc6270 */
[----:B------:R-:W-:Y:S02]  /*efb0*/  ISETP.GE.AND P4, PT, R15, R230, PT ;  /* 0x000000e60f00720c */ /* 0x000fe40003f86270 */
[----:B------:R-:W-:Y:S02]  /*efc0*/  I2FP.F32.S32 R6, R6 ;  /* 0x0000000600067245 */ /* 0x000fe40000201400 */
[--C-:B------:R-:W-:Y:S02]  /*efd0*/  IADD3 R15, PT, PT, R226, 0x8, -R247.reuse ;  /* 0x00000008e20f7810 */ /* 0x100fe40007ffe8f7 */
[----:B------:R-:W-:Y:S01]  /*efe0*/  IADD3 R4, PT, PT, R232, -0x1, -R247 ;  /* 0xffffffffe8047810 */ /* 0x000fe20007ffe8f7 */
[----:B------:R-:W-:Y:S01]  /*eff0*/  FFMA.FTZ R29, R6, -UR6, R29 ;  /* 0x80000006061d7c23 */ /* 0x000fe2000801001d */
[----:B------:R-:W-:Y:S01]  /*f000*/  IABS R15, R15 ;  /* 0x0000000f000f7213 */ /* 0x000fe20000000000 */
[----:B------:R-:W-:Y:S01]  /*f010*/  IMAD.IADD R6, R232, 0x1, -R247 ;  /* 0x00000001e8067824 */ /* 0x000fe200078e0af7 */
[----:B------:R-:W-:Y:S02]  /*f020*/  IABS R4, R4 ;  /* 0x0000000400047213 */ /* 0x000fe40000000000 */
[----:B------:R-:W-:Y:S02]  /*f030*/  FSEL R204, R16, -INF , !P0 ;  /* 0xff80000010cc7808 */ /* 0x000fe40004000000 */
[----:B------:R-:W-:Y:S02]  /*f040*/  I2FP.F32.S32 R15, R15 ;  /* 0x0000000f000f7245 */ /* 0x000fe40000201400 */
[----:B------:R-:W-:Y:S02]  /*f050*/  ISETP.GE.AND P0, PT, R165, R230, PT ;  /* 0x000000e6a500720c */ /* 0x000fe40003f06270 */
[----:B------:R-:W-:Y:S01]  /*f060*/  I2FP.F32.S32 R4, R4 ;  /* 0x0000000400047245 */ /* 0x000fe20000201400 */
[----:B------:R-:W-:Y:S01]  /*f070*/  FFMA.FTZ R30, R15, -UR6, R30 ;  /* 0x800000060f1e7c23 */ /* 0x000fe2000801001e */
[----:B------:R-:W-:Y:S02]  /*f080*/  IABS R6, R6 ;  /* 0x0000000600067213 */ /* 0x000fe40000000000 */
[----:B------:R-:W-:Y:S01]  /*f090*/  FSEL R206, R21, -INF , !P5 ;  /* 0xff80000015ce7808 */ /* 0x000fe20006800000 */
[----:B------:R-:W-:Y:S01]  /*f0a0*/  FFMA.FTZ R33, R4, -UR6, R33 ;  /* 0x8000000604217c23 */ /* 0x000fe20008010021 */
[----:B------:R-:W-:Y:S01]  /*f0b0*/  FSEL R207, R22, -INF , !P0 ;  /* 0xff80000016cf7808 */ /* 0x000fe20004000000 */
[--C-:B------:R-:W-:Y:S01]  /*f0c0*/  IMAD.IADD R4, R226, 0x1, -R247.reuse ;  /* 0x00000001e2047824 */ /* 0x100fe200078e0af7 */
[----:B------:R-:W-:Y:S02]  /*f0d0*/  FSEL R205, R23, -INF , !P1 ;  /* 0xff80000017cd7808 */ /* 0x000fe40004800000 */
[C---:B------:R-:W-:Y:S02]  /*f0e0*/  ISETP.GE.AND P5, PT, R3.reuse, R231, PT ;  /* 0x000000e70300720c */ /* 0x040fe40003fa6270 */
[----:B------:R-:W-:Y:S01]  /*f0f0*/  ISETP.GE.AND P0, PT, R3, R230, PT ;  /* 0x000000e60300720c */ /* 0x000fe20003f06270 */
[C---:B------:R-:W-:Y:S01]  /*f100*/  VIADD R3, R197.reuse, 0x31 ;  /* 0x00000031c5037836 */ /* 0x040fe20000000000 */
[----:B------:R-:W-:Y:S01]  /*f110*/  I2FP.F32.S32 R15, R6 ;  /* 0x00000006000f7245 */ /* 0x000fe20000201400 */
[----:B------:R-:W-:Y:S01]  /*f120*/  VIADD R197, R197, 0x39 ;  /* 0x00000039c5c57836 */ /* 0x000fe20000000000 */
[----:B------:R-:W-:Y:S02]  /*f130*/  ISETP.GT.AND P1, PT, R246, R13, PT ;  /* 0x0000000df600720c */ /* 0x000fe40003f24270 */
[----:B------:R-:W-:Y:S01]  /*f140*/  IADD3 R247, PT, PT, R226, -0x1, -R247 ;  /* 0xffffffffe2f77810 */ /* 0x000fe20007ffe8f7 */
[----:B------:R-:W-:Y:S01]  /*f150*/  FFMA.FTZ R32, R15, -UR6, R32 ;  /* 0x800000060f207c23 */ /* 0x000fe20008010020 */
[----:B------:R-:W-:Y:S02]  /*f160*/  FSEL R28, R28, -INF , !P1 ;  /* 0xff8000001c1c7808 */ /* 0x000fe40004800000 */
[----:B------:R-:W-:Y:S02]  /*f170*/  FSEL R172, R25, -INF , !P5 ;  /* 0xff80000019ac7808 */ /* 0x000fe40006800000 */
[C---:B------:R-:W-:Y:S02]  /*f180*/  ISETP.GT.AND P1, PT, R246.reuse, R3, PT ;  /* 0x00000003f600720c */ /* 0x040fe40003f24270 */
[----:B------:R-:W-:Y:S02]  /*f190*/  ISETP.GT.AND P5, PT, R246, R242, PT ;  /* 0x000000f2f600720c */ /* 0x000fe40003fa4270 */
[----:B------:R-:W-:Y:S02]  /*f1a0*/  IABS R4, R4 ;  /* 0x0000000400047213 */ /* 0x000fe40000000000 */
[----:B------:R-:W-:Y:S02]  /*f1b0*/  IABS R247, R247 ;  /* 0x000000f700f77213 */ /* 0x000fe40000000000 */
[----:B------:R-:W-:Y:S02]  /*f1c0*/  FSEL R29, R29, -INF , !P1 ;  /* 0xff8000001d1d7808 */ /* 0x000fe40004800000 */
[----:B------:R-:W-:Y:S02]  /*f1d0*/  FSEL R173, R27, -INF , !P0 ;  /* 0xff8000001bad7808 */ /* 0x000fe40004000000 */
[----:B------:R-:W-:Y:S02]  /*f1e0*/  FSEL R32, R32, -INF , !P5 ;  /* 0xff80000020207808 */ /* 0x000fe40006800000 */
[----:B------:R-:W-:Y:S02]  /*f1f0*/  I2FP.F32.S32 R15, R4 ;  /* 0x00000004000f7245 */ /* 0x000fe40000201400 */
[----:B------:R-:W-:Y:S02]  /*f200*/  ISETP.GT.AND P1, PT, R244, R13, PT ;  /* 0x0000000df400720c */ /* 0x000fe40003f24270 */
[----:B------:R-:W-:Y:S01]  /*f210*/  ISETP.GE.AND P0, PT, R13, R231, PT ;  /* 0x000000e70d00720c */ /* 0x000fe20003f06270 */
[----:B------:R-:W-:Y:S01]  /*f220*/  FFMA.FTZ R34, R15, -UR6, R34 ;  /* 0x800000060f227c23 */ /* 0x000fe20008010022 */
[----:B------:R-:W-:Y:S02]  /*f230*/  ISETP.GE.AND P5, PT, R13, R230, PT ;  /* 0x000000e60d00720c */ /* 0x000fe40003fa6270 */
[----:B------:R-:W-:Y:S02]  /*f240*/  I2FP.F32.S32 R4, R247 ;  /* 0x000000f700047245 */ /* 0x000fe40000201400 */
[----:B------:R-:W-:Y:S02]  /*f250*/  FMNMX3.FTZ R13, R0, R170, R168, !PT ;  /* 0x000000aa000d7276 */ /* 0x000fe400078100a8 */
[----:B------:R-:W-:Y:S01]  /*f260*/  FSEL R30, R30, -INF , !P1 ;  /* 0xff8000001e1e7808 */ /* 0x000fe20004800000 */
[----:B------:R-:W-:Y:S01]  /*f270*/  FFMA.FTZ R35, R4, -UR6, R35 ;  /* 0x8000000604237c23 */ /* 0x000fe20008010023 */
[----:B------:R-:W-:Y:S02]  /*f280*/  FMNMX3.FTZ R13, R13, R8, R10, !PT ;  /* 0x000000080d0d7276 */ /* 0x000fe4000781000a */
[----:B------:R-:W-:Y:S02]  /*f290*/  FMNMX3.FTZ R4, R2, R11, R5, !PT ;  /* 0x0000000b02047276 */ /* 0x000fe40007810005 */
[----:B------:R-:W-:Y:S02]  /*f2a0*/  FMNMX3.FTZ R13, R13, R194, R200, !PT ;  /* 0x000000c20d0d7276 */ /* 0x000fe400078100c8 */
[----:B------:R-:W-:Y:S02]  /*f2b0*/  FMNMX3.FTZ R4, R4, R9, R7, !PT ;  /* 0x0000000904047276 */ /* 0x000fe40007810007 */
[----:B------:R-:W-:Y:S02]  /*f2c0*/  ISETP.GT.AND P1, PT, R246, R197, PT ;  /* 0x000000c5f600720c */ /* 0x000fe40003f24270 */
[----:B------:R-:W-:Y:S02]  /*f2d0*/  FMNMX3.FTZ R13, R13, R204, R202, !PT ;  /* 0x000000cc0d0d7276 */ /* 0x000fe400078100ca */
[----:B------:R-:W-:Y:S02]  /*f2e0*/  FMNMX3.FTZ R4, R4, R199, R201, !PT ;  /* 0x000000c704047276 */ /* 0x000fe400078100c9 */
[----:B------:R-:W-:Y:S02]  /*f2f0*/  FSEL R174, R24, -INF , !P6 ;  /* 0xff80000018ae7808 */ /* 0x000fe40007000000 */
[----:B------:R-:W-:Y:S02]  /*f300*/  FSEL R175, R26, -INF , !P4 ;  /* 0xff8000001aaf7808 */ /* 0x000fe40006000000 */
[----:B------:R-:W-:Y:S02]  /*f310*/  FSEL R190, R28, -INF , !P0 ;  /* 0xff8000001cbe7808 */ /* 0x000fe40004000000 */
[----:B------:R-:W-:Y:S02]  /*f320*/  FSEL R33, R33, -INF , !P1 ;  /* 0xff80000021217808 */ /* 0x000fe40004800000 */
[C---:B------:R-:W-:Y:S02]  /*f330*/  ISETP.GT.AND P6, PT, R244.reuse, R3, PT ;  /* 0x00000003f400720c */ /* 0x040fe40003fc4270 */
[C---:B------:R-:W-:Y:S02]  /*f340*/  ISETP.GE.AND P1, PT, R3.reuse, R231, PT ;  /* 0x000000e70300720c */ /* 0x040fe40003f26270 */
[----:B------:R-:W-:Y:S02]  /*f350*/  ISETP.GE.AND P0, PT, R3, R230, PT ;  /* 0x000000e60300720c */ /* 0x000fe40003f06270 */
[----:B------:R-:W-:Y:S02]  /*f360*/  ISETP.GT.AND P4, PT, R244, R197, PT ;  /* 0x000000c5f400720c */ /* 0x000fe40003f84270 */
[----:B------:R-:W-:Y:S02]  /*f370*/  FMNMX3.FTZ R3, R13, R216, R206, !PT ;  /* 0x000000d80d037276 */ /* 0x000fe400078100ce */
[----:B------:R-:W-:Y:S02]  /*f380*/  FMNMX3.FTZ R4, R4, R219, R203, !PT ;  /* 0x000000db04047276 */ /* 0x000fe400078100cb */
[----:B------:R-:W-:Y:S02]  /*f390*/  FSEL R31, R31, -INF , !P6 ;  /* 0xff8000001f1f7808 */ /* 0x000fe40007000000 */
[----:B------:R-:W-:Y:S02]  /*f3a0*/  FSEL R192, R29, -INF , !P1 ;  /* 0xff8000001dc07808 */ /* 0x000fe40004800000 */
[----:B------:R-:W-:Y:S02]  /*f3b0*/  FSEL R35, R35, -INF , !P4 ;  /* 0xff80000023237808 */ /* 0x000fe40006000000 */
[----:B------:R-:W-:Y:S02]  /*f3c0*/  FMNMX3.FTZ R3, R3, R174, R172, !PT ;  /* 0x000000ae03037276 */ /* 0x000fe400078100ac */
[-C--:B------:R-:W-:Y:S02]  /*f3d0*/  ISETP.GE.AND P1, PT, R242, R231.reuse, PT ;  /* 0x000000e7f200720c */ /* 0x080fe40003f26270 */
[----:B------:R-:W-:Y:S02]  /*f3e0*/  ISETP.GE.AND P4, PT, R197, R231, PT ;  /* 0x000000e7c500720c */ /* 0x000fe40003f86270 */
[----:B------:R-:W-:Y:S02]  /*f3f0*/  ISETP.GT.AND P6, PT, R244, R242, PT ;  /* 0x000000f2f400720c */ /* 0x000fe40003fc4270 */
[----:B------:R-:W-:Y:S02]  /*f400*/  FMNMX3.FTZ R4, R4, R207, R205, !PT ;  /* 0x000000cf04047276 */ /* 0x000fe400078100cd */
[----:B------:R-:W-:Y:S02]  /*f410*/  FSEL R178, R32, -INF , !P1 ;  /* 0xff80000020b27808 */ /* 0x000fe40004800000 */
[----:B------:R-:W-:Y:S02]  /*f420*/  FSEL R177, R33, -INF , !P4 ;  /* 0xff80000021b17808 */ /* 0x000fe40006000000 */
[----:B------:R-:W-:Y:S02]  /*f430*/  FSEL R34, R34, -INF , !P6 ;  /* 0xff80000022227808 */ /* 0x000fe40007000000 */
[----:B------:R-:W-:Y:S02]  /*f440*/  FMNMX3.FTZ R3, R3, R190, R192, !PT ;  /* 0x000000be03037276 */ /* 0x000fe400078100c0 */
[----:B------:R-:W-:Y:S02]  /*f450*/  FSEL R195, R30, -INF , !P5 ;  /* 0xff8000001ec37808 */ /* 0x000fe40006800000 */
[----:B------:R-:W-:Y:S02]  /*f460*/  FSEL R193, R31, -INF , !P0 ;  /* 0xff8000001fc17808 */ /* 0x000fe40004000000 */
[----:B------:R-:W-:Y:S02]  /*f470*/  FMNMX3.FTZ R4, R4, R175, R173, !PT ;  /* 0x000000af04047276 */ /* 0x000fe400078100ad */
[-C--:B------:R-:W-:Y:S02]  /*f480*/  ISETP.GE.AND P6, PT, R242, R230.reuse, PT ;  /* 0x000000e6f200720c */ /* 0x080fe40003fc6270 */
[----:B------:R-:W-:Y:S02]  /*f490*/  ISETP.GE.AND P1, PT, R197, R230, PT ;  /* 0x000000e6c500720c */ /* 0x000fe40003f26270 */
[----:B------:R-:W-:Y:S02]  /*f4a0*/  FMNMX3.FTZ R12, R3, R178, R177, !PT ;  /* 0x000000b2030c7276 */ /* 0x000fe400078100b1 */
[----:B------:R-:W-:Y:S02]  /*f4b0*/  FSEL R166, R34, -INF , !P6 ;  /* 0xff80000022a67808 */ /* 0x000fe40007000000 */
[----:B------:R-:W-:Y:S01]  /*f4c0*/  FSEL R165, R35, -INF , !P1 ;  /* 0xff80000023a57808 */ /* 0x000fe20004800000 */
[----:B------:R-:W1:Y:S01]  /*f4d0*/  SHFL.BFLY PT, R15, R12, 0x2, 0x1f ;  /* 0x0c401f000c0f7f89 */ /* 0x000e6200000e0000 */
[----:B------:R-:W-:Y:S02]  /*f4e0*/  FMNMX3.FTZ R3, R4, R195, R193, !PT ;  /* 0x000000c304037276 */ /* 0x000fe400078100c1 */
[----:B------:R-:W-:Y:S02]  /*f4f0*/  LOP3.LUT R217, R217, 0x200, R210, 0xf8, !PT ;  /* 0x00000200d9d97812 */ /* 0x000fe400078ef8d2 */
[----:B------:R-:W-:Y:S02]  /*f500*/  FMNMX3.FTZ R6, R3, R166, R165, !PT ;  /* 0x000000a603067276 */ /* 0x000fe400078100a5 */
[----:B------:R-:W-:Y:S03]  /*f510*/  LEA R167, R217, UR5, 0x1 ;  /* 0x00000005d9a77c11 */ /* 0x000fe6000f8e08ff */
[----:B------:R-:W2:Y:S02]  /*f520*/  SHFL.BFLY PT, R3, R6, 0x2, 0x1f ;  /* 0x0c401f0006037f89 */ /* 0x000ea400000e0000 */
[C---:B------:R-:W-:Y:S02]  /*f530*/  IMAD.IADD R180, R167.reuse, 0x1, R208 ;  /* 0x00000001a7b47824 */ /* 0x040fe400078e02d0 */
[----:B------:R-:W-:Y:S04]  /*f540*/  VIADD R181, R167, 0x10040 ;  /* 0x00010040a7b57836 */ /* 0x000fe80000000000 */
[----:B------:R-:W-:Y:S01]  /*f550*/  LDSM.16.MT88.4 R20, [R180+0x10000] ;  /* 0x01000000b414783b */ /* 0x000fe20000004200 */
[----:B-1----:R-:W-:Y:S07]  /*f560*/  FMNMX.FTZ R13, R12, R15, !PT ;  /* 0x0000000f0c0d7209 */ /* 0x002fee0007810000 */
[----:B------:R-:W1:Y:S01]  /*f570*/  SHFL.BFLY PT, R164, R13, 0x1, 0x1f ;  /* 0x0c201f000da47f89 */ /* 0x000e6200000e0000 */
[----:B--2---:R-:W-:Y:S07]  /*f580*/  FMNMX.FTZ R4, R6, R3, !PT ;  /* 0x0000000306047209 */ /* 0x004fee0007810000 */
[----:B------:R-:W2:Y:S01]  /*f590*/  SHFL.BFLY PT, R3, R4, 0x1, 0x1f ;  /* 0x0c201f0004037f89 */ /* 0x000ea200000e0000 */
[----:B-1----:R-:W-:Y:S07]  /*f5a0*/  FMNMX.FTZ R164, R13, R164, !PT ;  /* 0x000000a40da47209 */ /* 0x002fee0007810000 */
[----:B------:R-:W1:Y:S01]  /*f5b0*/  LDSM.16.MT88.4 R12, [R167+0x10000] ;  /* 0x01000000a70c783b */ /* 0x000e620000004200 */
[C---:B------:R-:W-:Y:S01]  /*f5c0*/  FSETP.NEU.FTZ.AND P1, PT, R164.reuse, -INF , PT ;  /* 0xff800000a400780b */ /* 0x040fe20003f3d000 */
[----:B------:R-:W-:Y:S01]  /*f5d0*/  FMUL.FTZ R179, R164, UR4 ;  /* 0x00000004a4b37c20 */ /* 0x000fe20008410000 */
[----:B--2---:R-:W-:Y:S04]  /*f5e0*/  FMNMX.FTZ R3, R4, R3, !PT ;  /* 0x0000000304037209 */ /* 0x004fe80007810000 */
[----:B------:R-:W-:Y:S02]  /*f5f0*/  FSEL R179, R179, RZ, P1 ;  /* 0x000000ffb3b37208 */ /* 0x000fe40000800000 */
[C---:B------:R-:W-:Y:S01]  /*f600*/  FSETP.NEU.FTZ.AND P0, PT, R3.reuse, -INF , PT ;  /* 0xff8000000300780b */ /* 0x040fe20003f1d000 */
[----:B------:R-:W-:Y:S02]  /*f610*/  FMUL.FTZ R176, R3, UR4 ;  /* 0x0000000403b07c20 */ /* 0x000fe40008410000 */
[--C-:B------:R-:W-:Y:S01]  /*f620*/  FFMA.FTZ R191, R170, UR4, -R179.reuse ;  /* 0x00000004aabf7c23 */ /* 0x100fe200080108b3 */
[--C-:B------:R-:W-:Y:S01]  /*f630*/  FFMA.FTZ R186, R168, UR4, -R179.reuse ;  /* 0x00000004a8ba7c23 */ /* 0x100fe200080108b3 */
[--C-:B------:R-:W-:Y:S01]  /*f640*/  FFMA.FTZ R185, R8, UR4, -R179.reuse ;  /* 0x0000000408b97c23 */ /* 0x100fe200080108b3 */
[----:B------:R-:W-:Y:S01]  /*f650*/  FSEL R176, R176, RZ, P0 ;  /* 0x000000ffb0b07208 */ /* 0x000fe20000000000 */
[--C-:B------:R-:W-:Y:S01]  /*f660*/  FFMA.FTZ R184, R10, UR4, -R179.reuse ;  /* 0x000000040ab87c23 */ /* 0x100fe200080108b3 */
[----:B------:R-:W-:Y:S01]  /*f670*/  VIADD R8, R167, 0x10000 ;  /* 0x00010000a7087836 */ /* 0x000fe20000000000 */
[----:B------:R-:W-:Y:S01]  /*f680*/  MUFU.EX2 R191, R191 ;  /* 0x000000bf00bf7308 */ /* 0x000fe20000000800 */
[----:B------:R-:W-:Y:S01]  /*f690*/  FFMA.FTZ R218, R172, UR4, -R179 ;  /* 0x00000004acda7c23 */ /* 0x000fe200080108b3 */
[--C-:B------:R-:W-:Y:S01]  /*f6a0*/  FFMA.FTZ R183, R5, UR4, -R176.reuse ;  /* 0x0000000405b77c23 */ /* 0x100fe200080108b0 */
[----:B------:R-:W-:Y:S01]  /*f6b0*/  FSEL R5, R164, RZ, P1 ;  /* 0x000000ffa4057208 */ /* 0x000fe20000800000 */
[--C-:B------:R-:W-:Y:S01]  /*f6c0*/  FFMA.FTZ R189, R11, UR4, -R176.reuse ;  /* 0x000000040bbd7c23 */ /* 0x100fe200080108b0 */
[--C-:B------:R-:W-:Y:S01]  /*f6d0*/  FFMA.FTZ R187, R9, UR4, -R176.reuse ;  /* 0x0000000409bb7c23 */ /* 0x100fe200080108b0 */
[----:B------:R-:W-:Y:S01]  /*f6e0*/  FFMA.FTZ R188, R7, UR4, -R176 ;  /* 0x0000000407bc7c23 */ /* 0x000fe200080108b0 */
[----:B------:R-:W-:Y:S02]  /*f6f0*/  @P2 VIADD R181, R8, 0xffffffc0 ;  /* 0xffffffc008b52836 */ /* 0x000fe40000000000 */
[----:B------:R-:W-:Y:S01]  /*f700*/  FADD.FTZ R0, -R5, R0 ;  /* 0x0000000005007221 */ /* 0x000fe20000010100 */
[----:B------:R-:W-:Y:S01]  /*f710*/  FSEL R5, R3, RZ, P0 ;  /* 0x000000ff03057208 */ /* 0x000fe20000000000 */
[----:B------:R-:W2:Y:S01]  /*f720*/  MUFU.EX2 R186, R186 ;  /* 0x000000ba00ba7308 */ /* 0x000ea20000000800 */
[----:B------:R-:W-:Y:S02]  /*f730*/  IMAD.IADD R182, R208, 0x1, R181 ;  /* 0x00000001d0b67824 */ /* 0x000fe400078e02b5 */
[----:B------:R-:W-:Y:S01]  /*f740*/  FMUL.FTZ R4, R0, UR4 ;  /* 0x0000000400047c20 */ /* 0x000fe20008410000 */
[----:B------:R-:W3:Y:S01]  /*f750*/  LDSM.16.MT88.4 R28, [R181] ;  /* 0x00000000b51c783b */ /* 0x000ee20000004200 */
[----:B------:R-:W-:Y:S01]  /*f760*/  FADD.FTZ R0, -R5, R2 ;  /* 0x0000000205007221 */ /* 0x000fe20000010100 */
[--C-:B------:R-:W-:Y:S01]  /*f770*/  FFMA.FTZ R220, R173, UR4, -R176.reuse ;  /* 0x00000004addc7c23 */ /* 0x100fe200080108b0 */
[--C-:B------:R-:W-:Y:S01]  /*f780*/  FFMA.FTZ R197, R200, UR4, -R179.reuse ;  /* 0x00000004c8c57c23 */ /* 0x100fe200080108b3 */
[--C-:B------:R-:W-:Y:S01]  /*f790*/  FFMA.FTZ R200, R201, UR4, -R176.reuse ;  /* 0x00000004c9c87c23 */ /* 0x100fe200080108b0 */
[----:B------:R-:W-:Y:S01]  /*f7a0*/  FMUL.FTZ R6, R0, UR4 ;  /* 0x0000000400067c20 */ /* 0x000fe20008410000 */
        /* <DEDUP_REMOVED lines=8> */
[----:B------:R-:W4:Y:S01]  /*f830*/  MUFU.EX2 R183, R183 ;  /* 0x000000b700b77308 */ /* 0x000f220000000800 */
[----:B--2---:R-:W-:Y:S01]  /*f840*/  F2FP.BF16.F32.PACK_AB R168, R186, R191 ;  /* 0x000000bfbaa8723e */ /* 0x004fe200000010ff */
[--C-:B------:R-:W-:Y:S01]  /*f850*/  FFMA.FTZ R217, R206, UR4, -R179.reuse ;  /* 0x00000004ced97c23 */ /* 0x100fe200080108b3 */
[--C-:B------:R-:W-:Y:S01]  /*f860*/  FFMA.FTZ R206, R207, UR4, -R176.reuse ;  /* 0x00000004cfce7c23 */ /* 0x100fe200080108b0 */
[--C-:B------:R-:W-:Y:S01]  /*f870*/  FFMA.FTZ R207, R174, UR4, -R179.reuse ;  /* 0x00000004aecf7c23 */ /* 0x100fe200080108b3 */
[--C-:B------:R-:W-:Y:S01]  /*f880*/  FFMA.FTZ R216, R216, UR4, -R179.reuse ;  /* 0x00000004d8d87c23 */ /* 0x100fe200080108b3 */
[----:B------:R-:W-:Y:S01]  /*f890*/  LDSM.16.MT88.4 R172, [R167+0x15000] ;  /* 0x01500000a7ac783b */ /* 0x000fe20000004200 */
[--C-:B------:R-:W-:Y:S03]  /*f8a0*/  FFMA.FTZ R205, R205, UR4, -R176.reuse ;  /* 0x00000004cdcd7c23 */ /* 0x100fe600080108b0 */
[----:B------:R-:W-:Y:S01]  /*f8b0*/  MUFU.EX2 R185, R185 ;  /* 0x000000b900b97308 */ /* 0x000fe20000000800 */
[--C-:B------:R-:W-:Y:S01]  /*f8c0*/  FFMA.FTZ R221, R192, UR4, -R179.reuse ;  /* 0x00000004c0dd7c23 */ /* 0x100fe200080108b3 */
[--C-:B------:R-:W-:Y:S01]  /*f8d0*/  FFMA.FTZ R192, R195, UR4, -R176.reuse ;  /* 0x00000004c3c07c23 */ /* 0x100fe200080108b0 */
[--C-:B------:R-:W-:Y:S01]  /*f8e0*/  FFMA.FTZ R195, R178, UR4, -R179.reuse ;  /* 0x00000004b2c37c23 */ /* 0x100fe200080108b3 */
[--C-:B------:R-:W-:Y:S01]  /*f8f0*/  FFMA.FTZ R190, R190, UR4, -R179.reuse ;  /* 0x00000004bebe7c23 */ /* 0x100fe200080108b3 */
[----:B------:R-:W-:Y:S01]  /*f900*/  FFMA.FTZ R179, R177, UR4, -R179 ;  /* 0x00000004b1b37c23 */ /* 0x000fe200080108b3 */
[--C-:B------:R-:W-:Y:S01]  /*f910*/  FFMA.FTZ R193, R193, UR4, -R176.reuse ;  /* 0x00000004c1c17c23 */ /* 0x100fe200080108b0 */
[--C-:B------:R-:W-:Y:S03]  /*f920*/  FFMA.FTZ R166, R166, UR4, -R176.reuse ;  /* 0x00000004a6a67c23 */ /* 0x100fe600080108b0 */
[----:B------:R-:W2:Y:S01]  /*f930*/  MUFU.EX2 R184, R184 ;  /* 0x000000b800b87308 */ /* 0x000ea20000000800 */
[----:B----4-:R-:W-:Y:S01]  /*f940*/  F2FP.BF16.F32.PACK_AB R169, R183, R189 ;  /* 0x000000bdb7a9723e */ /* 0x010fe200000010ff */
[----:B------:R-:W-:Y:S08]  /*f950*/  FFMA.FTZ R176, R165, UR4, -R176 ;  /* 0x00000004a5b07c23 */ /* 0x000ff000080108b0 */
[----:B------:R-:W-:Y:S10]  /*f960*/  MUFU.EX2 R187, R187 ;  /* 0x000000bb00bb7308 */ /* 0x000ff40000000800 */
[----:B------:R-:W4:Y:S01]  /*f970*/  MUFU.EX2 R188, R188 ;  /* 0x000000bc00bc7308 */ /* 0x000f220000000800 */
[----:B--2---:R-:W-:Y:S09]  /*f980*/  F2FP.BF16.F32.PACK_AB R170, R184, R185 ;  /* 0x000000b9b8aa723e */ /* 0x004ff200000010ff */
[----:B------:R-:W2:Y:S10]  /*f990*/  MUFU.EX2 R2, R4 ;  /* 0x0000000400027308 */ /* 0x000eb40000000800 */
[----:B------:R-:W5:Y:S01]  /*f9a0*/  MUFU.EX2 R0, R6 ;  /* 0x0000000600007308 */ /* 0x000f620000000800 */
[----:B----4-:R-:W-:Y:S09]  /*f9b0*/  F2FP.BF16.F32.PACK_AB R171, R188, R187 ;  /* 0x000000bbbcab723e */ /* 0x010ff200000010ff */
        /* <DEDUP_REMOVED lines=9> */
[C---:B-----5:R-:W-:Y:S01]  /*fa50*/  FMUL.FTZ R6, R0.reuse, R162 ;  /* 0x000000a200067220 */ /* 0x060fe20000410000 */
[C---:B------:R-:W-:Y:S01]  /*fa60*/  FMUL.FTZ R7, R0.reuse, R163 ;  /* 0x000000a300077220 */ /* 0x040fe20000410000 */
[C---:B------:R-:W-:Y:S01]  /*fa70*/  FMUL.FTZ R10, R0.reuse, R158 ;  /* 0x0000009e000a7220 */ /* 0x040fe20000410000 */
[----:B------:R-:W-:Y:S01]  /*fa80*/  LDSM.16.MT88.4 R160, [R181+0x4800] ;  /* 0x00480000b5a0783b */ /* 0x000fe20000004200 */
[C---:B------:R-:W-:Y:S01]  /*fa90*/  FMUL.FTZ R11, R0.reuse, R159 ;  /* 0x0000009f000b7220 */ /* 0x040fe20000410000 */
[C---:B------:R-:W-:Y:S01]  /*faa0*/  FMUL.FTZ R18, R0.reuse, R150 ;  /* 0x0000009600127220 */ /* 0x040fe20000410000 */
[C---:B------:R-:W-:Y:S01]  /*fab0*/  FMUL.FTZ R19, R0.reuse, R151 ;  /* 0x0000009700137220 */ /* 0x040fe20000410000 */
[----:B------:R-:W-:Y:S01]  /*fac0*/  FMUL.FTZ R26, R0, R142 ;  /* 0x0000008e001a7220 */ /* 0x000fe20000410000 */
[C---:B-1----:R-:W-:Y:S01]  /*fad0*/  HMMA.16816.F32.BF16 R4, R168.reuse, R12, R4 ;  /* 0x0000000ca804723c */ /* 0x042fe20000041804 */
        /* <DEDUP_REMOVED lines=15> */
[C---:B------:R-:W-:Y:S01]  /*fbd0*/  HMMA.16816.F32.BF16 R12, R168.reuse, R20, R12 ;  /* 0x00000014a80c723c */ /* 0x040fe2000004180c */
[----:B------:R-:W2:Y:S01]  /*fbe0*/  MUFU.EX2 R197, R197 ;  /* 0x000000c500c57308 */ /* 0x000ea20000000800 */
        /* <DEDUP_REMOVED lines=17> */
[C---:B---3--:R-:W-:Y:S01]  /*fd00*/  HMMA.16816.F32.BF16 R20, R168.reuse, R28, R20 ;  /* 0x0000001ca814723c */ /* 0x048fe20000041814 */
[----:B------:R-:W3:Y:S02]  /*fd10*/  MUFU.EX2 R200, R200 ;  /* 0x000000c800c87308 */ /* 0x000ee40000000800 */
        /* <DEDUP_REMOVED lines=20> */
[----:B-1----:R-:W-:Y:S01]  /*fe60*/  LDSM.16.MT88.4 R176, [R167+0x15800] ;  /* 0x01580000a7b0783b */ /* 0x002fe20000004200 */
[----:B------:R-:W1:Y:S01]  /*fe70*/  MUFU.EX2 R202, R202 ;  /* 0x000000ca00ca7308 */ /* 0x000e620000000800 */
        /* <DEDUP_REMOVED lines=29> */
[----:B------:R-:W2:Y:S01]  /*10050*/  MUFU.EX2 R217, R217 ;  /* 0x000000d900d97308 */ /* 0x000ea20000000800 */
        /* <DEDUP_REMOVED lines=14> */
[----:B------:R-:W2:Y:S01]  /*10140*/  MUFU.EX2 R205, R205 ;  /* 0x000000cd00cd7308 */ /* 0x000ea20000000800 */
[C---:B------:R-:W-:Y:S01]  /*10150*/  FMUL.FTZ R86, R0.reuse, R86 ;  /* 0x0000005600567220 */ /* 0x040fe20000410000 */
[----:B------:R-:W-:Y:S01]  /*10160*/  FMUL.FTZ R87, R0, R87 ;  /* 0x0000005700577220 */ /* 0x000fe20000410000 */
[C---:B------:R-:W-:Y:S01]  /*10170*/  FMUL.FTZ R88, R2.reuse, R88 ;  /* 0x0000005802587220 */ /* 0x040fe20000410000 */
[----:B------:R-:W-:Y:S01]  /*10180*/  FMUL.FTZ R89, R2, R89 ;  /* 0x0000005902597220 */ /* 0x000fe20000410000 */
[C---:B------:R-:W-:Y:S01]  /*10190*/  FMUL.FTZ R90, R0.reuse, R90 ;  /* 0x0000005a005a7220 */ /* 0x040fe20000410000 */
[C---:B------:R-:W-:Y:S01]  /*101a0*/  HMMA.16816.F32.BF16 R56, R168.reuse, R134, R56 ;  /* 0x00000086a838723c */ /* 0x040fe20000041838 */
[----:B------:R-:W3:Y:S03]  /*101b0*/  LDSM.16.MT88.4 R132, [R180+0x14000] ;  /* 0x01400000b484783b */ /* 0x000ee60000004200 */
        /* <DEDUP_REMOVED lines=37> */
[C---:B---3--:R-:W-:Y:S04]  /*10410*/  HMMA.16816.F32.BF16 R76, R168.reuse, R132, R76 ;  /* 0x00000084a84c723c */ /* 0x048fe8000004184c */
[----:B------:R-:W3:Y:S01]  /*10420*/  MUFU.EX2 R221, R221 ;  /* 0x000000dd00dd7308 */ /* 0x000ee20000000800 */
[----:B------:R-:W-:Y:S01]  /*10430*/  FMUL.FTZ R117, R2, R117 ;  /* 0x0000007502757220 */ /* 0x000fe20000410000 */
[C---:B------:R-:W-:Y:S01]  /*10440*/  FMUL.FTZ R118, R0.reuse, R118 ;  /* 0x0000007600767220 */ /* 0x040fe20000410000 */
[----:B------:R-:W-:Y:S01]  /*10450*/  FMUL.FTZ R119, R0, R119 ;  /* 0x0000007700777220 */ /* 0x000fe20000410000 */
[C---:B------:R-:W-:Y:S01]  /*10460*/  FMUL.FTZ R120, R2.reuse, R120 ;  /* 0x0000007802787220 */ /* 0x040fe20000410000 */
[----:B------:R-:W-:Y:S01]  /*10470*/  FMUL.FTZ R121, R2, R121 ;  /* 0x0000007902797220 */ /* 0x000fe20000410000 */
[C---:B------:R-:W-:Y:S01]  /*10480*/  HMMA.16816.F32.BF16 R80, R168.reuse, R134, R80 ;  /* 0x00000086a850723c */ /* 0x040fe20000041850 */
[----:B------:R-:W2:Y:S03]  /*10490*/  LDSM.16.MT88.4 R132, [R167+0x16000] ;  /* 0x01600000a784783b */ /* 0x000ea60000004200 */
        /* <DEDUP_REMOVED lines=14> */
[----:B------:R-:W5:Y:S03]  /*10580*/  LDSM.16.MT88.4 R140, [R180+0x16000] ;  /* 0x01600000b48c783b */ /* 0x000f660000004200 */
[----:B------:R-:W1:Y:S01]  /*10590*/  MUFU.EX2 R195, R195 ;  /* 0x000000c300c37308 */ /* 0x000e620000000800 */
[----:B------:R-:W-:Y:S01]  /*105a0*/  FFMA.FTZ R191, R2, R245, R191 ;  /* 0x000000f502bf7223 */ /* 0x000fe200000100bf */
[----:B------:R-:W-:Y:S02]  /*105b0*/  IMAD.MOV.U32 R2, RZ, RZ, R3 ;  /* 0x000000ffff027224 */ /* 0x000fe400078e0003 */
[----:B------:R-:W-:Y:S01]  /*105c0*/  FFMA.FTZ R189, R0, R243, R189 ;  /* 0x000000f300bd7223 */ /* 0x000fe200000100bd */
[----:B------:R-:W-:Y:S01]  /*105d0*/  FADD.FTZ R186, R186, R191 ;  /* 0x000000bfbaba7221 */ /* 0x000fe20000010000 */
[C---:B----4-:R-:W-:Y:S04]  /*105e0*/  HMMA.16816.F32.BF16 R92, R168.reuse, R136, R92 ;  /* 0x00000088a85c723c */ /* 0x050fe8000004185c */
[----:B------:R-:W4:Y:S01]  /*105f0*/  MUFU.EX2 R166, R166 ;  /* 0x000000a600a67308 */ /* 0x000f220000000800 */
[----:B------:R-:W-:Y:S01]  /*10600*/  FADD.FTZ R0, R183, R189 ;  /* 0x000000bdb7007221 */ /* 0x000fe20000010000 */
[----:B------:R-:W-:Y:S03]  /*10610*/  FADD.FTZ R185, R185, R186 ;  /* 0x000000bab9b97221 */ /* 0x000fe60000010000 */
[----:B------:R-:W-:Y:S01]  /*10620*/  FADD.FTZ R187, R187, R0 ;  /* 0x00000000bbbb7221 */ /* 0x000fe20000010000 */
[C---:B------:R-:W-:Y:S01]  /*10630*/  HMMA.16816.F32.BF16 R96, R168.reuse, R138, R96 ;  /* 0x0000008aa860723c */ /* 0x040fe20000041860 */
[----:B------:R-:W3:Y:S02]  /*10640*/  LDSM.16.MT88.4 R136, [R181+0x6000] ;  /* 0x00600000b588783b */ /* 0x000ee40000004200 */
[----:B------:R-:W-:Y:S01]  /*10650*/  FADD.FTZ R185, R184, R185 ;  /* 0x000000b9b8b97221 */ /* 0x000fe20000010000 */
[----:B------:R-:W-:Y:S01]  /*10660*/  FADD.FTZ R188, R188, R187 ;  /* 0x000000bbbcbc7221 */ /* 0x000fe20000010000 */
[----:B------:R-:W-:Y:S03]  /*10670*/  IMAD.MOV.U32 R0, RZ, RZ, R164 ;  /* 0x000000ffff007224 */ /* 0x000fe600078e00a4 */
[C---:B--2---:R-:W-:Y:S08]  /*10680*/  HMMA.16816.F32.BF16 R100, R168.reuse, R132, R100 ;  /* 0x00000084a864723c */ /* 0x044ff00000041864 */
        /* <DEDUP_REMOVED lines=8> */
[C---:B--2---:R-:W-:Y:S03]  /*10710*/  HMMA.16816.F32.BF16 R124, R168.reuse, R132, R124 ;  /* 0x00000084a87c723c */ /* 0x044fe6000004187c */
        /* <DEDUP_REMOVED lines=23> */
[C---:B------:R-:W-:Y:S08]  /*10890*/  HMMA.16816.F32.BF16 R28, R132.reuse, R148, R28 ;  /* 0x00000094841c723c */ /* 0x040ff0000004181c */
[C---:B------:R-:W-:Y:S01]  /*108a0*/  HMMA.16816.F32.BF16 R32, R132.reuse, R150, R32 ;  /* 0x000000968420723c */ /* 0x040fe20000041820 */
[----:B------:R-:W1:Y:S07]  /*108b0*/  LDSM.16.MT88.4 R148, [R180+0x14800] ;  /* 0x01480000b494783b */ /* 0x000e6e0000004200 */
        /* <DEDUP_REMOVED lines=9> */
[C---:B-----5:R-:W-:Y:S08]  /*10950*/  HMMA.16816.F32.BF16 R60, R132.reuse, R144, R60 ;  /* 0x00000090843c723c */ /* 0x060ff0000004183c */
[C---:B------:R-:W-:Y:S01]  /*10960*/  HMMA.16816.F32.BF16 R64, R132.reuse, R146, R64 ;  /* 0x000000928440723c */ /* 0x040fe20000041840 */
[----:B------:R-:W-:Y:S07]  /*10970*/  LDSM.16.MT88.4 R144, [R181+0x6800] ;  /* 0x00680000b590783b */ /* 0x000fee0000004200 */
[C---:B---3--:R-:W-:Y:S08]  /*10980*/  HMMA.16816.F32.BF16 R68, R132.reuse, R136, R68 ;  /* 0x000000888444723c */ /* 0x048ff00000041844 */
[C---:B------:R-:W-:Y:S01]  /*10990*/  HMMA.16816.F32.BF16 R72, R132.reuse, R138, R72 ;  /* 0x0000008a8448723c */ /* 0x040fe20000041848 */
[----:B------:R-:W3:Y:S07]  /*109a0*/  LDSM.16.MT88.4 R136, [R180+0x16800] ;  /* 0x01680000b488783b */ /* 0x000eee0000004200 */
[C---:B-1----:R-:W-:Y:S08]  /*109b0*/  HMMA.16816.F32.BF16 R76, R132.reuse, R148, R76 ;  /* 0x00000094844c723c */ /* 0x042ff0000004184c */
        /* <DEDUP_REMOVED lines=16> */
[----:B------:R-:W3:Y:S07]  /*10ac0*/  LDSM.16.MT88.4 R144, [R181+0x1000] ;  /* 0x00100000b590783b */ /* 0x000eee0000004200 */
[C---:B-1----:R-:W-:Y:S08]  /*10ad0*/  HMMA.16816.F32.BF16 R124, R132.reuse, R148, R124 ;  /* 0x00000094847c723c */ /* 0x042ff0000004187c */
[----:B------:R-:W-:Y:S01]  /*10ae0*/  HMMA.16816.F32.BF16 R128, R132, R150, R128 ;  /* 0x000000968480723c */ /* 0x000fe20000041880 */
[----:B------:R-:W1:Y:S02]  /*10af0*/  LDSM.16.MT88.4 R148, [R167+0x13000] ;  /* 0x01300000a794783b */ /* 0x000e640000004200 */
        /* <DEDUP_REMOVED lines=10> */
[C---:B--2---:R-:W-:Y:S03]  /*10ba0*/  HMMA.16816.F32.BF16 R4, R132.reuse, R136, R4 ;  /* 0x000000888404723c */ /* 0x044fe60000041804 */
[----:B------:R-:W-:Y:S01]  /*10bb0*/  FADD.FTZ R207, R218, R207 ;  /* 0x000000cfdacf7221 */ /* 0x000fe20000010000 */
[----:B------:R-:W-:Y:S04]  /*10bc0*/  FADD.FTZ R219, R220, R219 ;  /* 0x000000dbdcdb7221 */ /* 0x000fe80000010000 */
        /* <DEDUP_REMOVED lines=10> */
[C---:B-1----:R-:W-:Y:S08]  /*10c70*/  HMMA.16816.F32.BF16 R36, R132.reuse, R148, R36 ;  /* 0x000000948424723c */ /* 0x042ff00000041824 */
[C---:B------:R-:W-:Y:S01]  /*10c80*/  HMMA.16816.F32.BF16 R40, R132.reuse, R150, R40 ;  /* 0x000000968428723c */ /* 0x040fe20000041828 */
[----:B------:R-:W1:Y:S07]  /*10c90*/  LDSM.16.MT88.4 R148, [R167+0x17000] ;  /* 0x01700000a794783b */ /* 0x000e6e0000004200 */
        /* <DEDUP_REMOVED lines=22> */
[C---:B--2---:R-:W-:Y:S08]  /*10e00*/  HMMA.16816.F32.BF16 R76, R132.reuse, R136, R76 ;  /* 0x00000088844c723c */ /* 0x044ff0000004184c */
[C---:B------:R-:W-:Y:S01]  /*10e10*/  HMMA.16816.F32.BF16 R80, R132.reuse, R138, R80 ;  /* 0x0000008a8450723c */ /* 0x040fe20000041850 */
[----:B------:R-:W2:Y:S07]  /*10e20*/  LDSM.16.MT88.4 R136, [R180+0x17000] ;  /* 0x01700000b488783b */ /* 0x000eae0000004200 */
[C---:B-----5:R-:W-:Y:S08]  /*10e30*/  HMMA.16816.F32.BF16 R84, R132.reuse, R140, R84 ;  /* 0x0000008c8454723c */ /* 0x060ff00000041854 */
        /* <DEDUP_REMOVED lines=19> */
[C---:B-1----:R-:W-:Y:S01]  /*10f70*/  HMMA.16816.F32.BF16 R152, R168.reuse, R148, R12 ;  /* 0x00000094a898723c */ /* 0x042fe2000004180c */
[----:B------:R-:W1:Y:S07]  /*10f80*/  LDSM.16.MT88.4 R12, [R181+0x3800] ;  /* 0x00380000b50c783b */ /* 0x000e6e0000004200 */
[C---:B------:R-:W-:Y:S01]  /*10f90*/  HMMA.16816.F32.BF16 R148, R168.reuse, R150, R16 ;  /* 0x00000096a894723c */ /* 0x040fe20000041810 */
[----:B------:R-:W5:Y:S07]  /*10fa0*/  LDSM.16.MT88.4 R16, [R182+0x3800] ;  /* 0x00380000b610783b */ /* 0x000f6e0000004200 */
[C---:B--2---:R-:W-:Y:S01]  /*10fb0*/  HMMA.16816.F32.BF16 R144, R168.reuse, R136, R20 ;  /* 0x00000088a890723c */ /* 0x044fe20000041814 */
[----:B------:R-:W2:Y:S07]  /*10fc0*/  LDSM.16.MT88.4 R20, [R180+0x15800] ;  /* 0x01580000b414783b */ /* 0x000eae0000004200 */
[C---:B------:R-:W-:Y:S01]  /*10fd0*/  HMMA.16816.F32.BF16 R140, R168.reuse, R138, R24 ;  /* 0x0000008aa88c723c */ /* 0x040fe20000041818 */
[----:B------:R-:W2:Y:S07]  /*10fe0*/  LDSM.16.MT88.4 R24, [R181+0x5800] ;  /* 0x00580000b518783b */ /* 0x000eae0000004200 */
[C---:B------:R-:W-:Y:S01]  /*10ff0*/  HMMA.16816.F32.BF16 R136, R168.reuse, R172, R28 ;  /* 0x000000aca888723c */ /* 0x040fe2000004181c */
[----:B------:R-:W2:Y:S07]  /*11000*/  LDSM.16.MT88.4 R28, [R182+0x5800] ;  /* 0x00580000b61c783b */ /* 0x000eae0000004200 */
        /* <DEDUP_REMOVED lines=8> */
[C---:B-1----:R-:W-:Y:S08]  /*11090*/  HMMA.16816.F32.BF16 R52, R168.reuse, R12, R52 ;  /* 0x0000000ca834723c */ /* 0x042ff00000041834 */
[C---:B------:R-:W-:Y:S01]  /*110a0*/  HMMA.16816.F32.BF16 R56, R168.reuse, R14, R56 ;  /* 0x0000000ea838723c */ /* 0x040fe20000041838 */
[----:B------:R-:W1:Y:S07]  /*110b0*/  LDSM.16.MT88.4 R12, [R182+0x7800] ;  /* 0x00780000b60c783b */ /* 0x000e6e0000004200 */
[C---:B-----5:R-:W-:Y:S08]  /*110c0*/  HMMA.16816.F32.BF16 R60, R168.reuse, R16, R60 ;  /* 0x00000010a83c723c */ /* 0x060ff0000004183c */
        /* <DEDUP_REMOVED lines=16> */
[----:B------:R-:W-:Y:S01]  /*111d0*/  HMMA.16816.F32.BF16 R128, R168, R14, R128 ;  /* 0x0000000ea880723c */ /* 0x000fe20000041880 */
[----:B------:R-:W-:Y:S08]  /*111e0*/  @!UPT UIADD3 URZ, UPT, UPT, URZ, URZ, URZ ;  /* 0x000000fffffff290 */ /* 0x000ff0000fffe0ff */
[----:B------:R-:W-:Y:S11]  /*111f0*/  BRA.U UP0, `(.L_x_312) ;  /* 0xffffffb900c87547 */ /* 0x000ff6000b83ffff */
.L_x_311:
        /* <DEDUP_REMOVED lines=13> */
[----:B----4-:R-:W-:Y:S01]  /*112d0*/  UISETP.NE.AND UP1, UPT, UR4, URZ, UPT ;  /* 0x000000ff0400728c */ /* 0x010fe2000bf25270 */
[----:B------:R-:W1:Y:S01]  /*112e0*/  S2UR UR4, SR_CTAID.X ;  /* 0x00000000000479c3 */ /* 0x000e620000002500 */
[----:B------:R-:W4:Y:S01]  /*112f0*/  LDCU UR13, c[0x0][0x434] ;  /* 0x00008680ff0d77ac */ /* 0x000f220008000800 */
[----:B---3--:R-:W-:Y:S01]  /*11300*/  FADD.FTZ R8, R8, R245 ;  /* 0x000000f508087221 */ /* 0x008fe20000010000 */
[----:B------:R-:W3:Y:S01]  /*11310*/  SHFL.BFLY PT, R0, R7, 0x1, 0x1f ;  /* 0x0c201f0007007f89 */ /* 0x000ee200000e0000 */
[----:B--2---:R-:W-:-:S03]  /*11320*/  @!UP3 UIMAD.WIDE.U32 UR16, UR11, UR6, URZ ;  /* 0x000000060b10b2a5 */ /* 0x004fc6000f8e00ff */
[----:B------:R-:W2:Y:S01]  /*11330*/  SHFL.BFLY PT, R5, R8, 0x1, 0x1f ;  /* 0x0c201f0008057f89 */ /* 0x000ea200000e0000 */
[----:B------:R-:W-:Y:S01]  /*11340*/  @!UP3 UIMAD UR12, UR11, UR7, UR17 ;  /* 0x000000070b0cb2a4 */ /* 0x000fe2000f8e0211 */
[----:B------:R-:W4:Y:S01]  /*11350*/  @UP3 LDCU.64 UR6, c[0x0][0x408] ;  /* 0x00008100ff0637ac */ /* 0x000f220008000a00 */
[----:B------:R-:W1:Y:S01]  /*11360*/  @UP1 LDCU UR8, c[0x0][0x430] ;  /* 0x00008600ff0817ac */ /* 0x000e620008000800 */
[----:B-----5:R-:W-:Y:S01]  /*11370*/  UISETP.NE.AND UP0, UPT, UR10, URZ, !UP1 ;  /* 0x000000ff0a00728c */ /* 0x020fe2000cf05270 */
[----:B------:R-:W1:Y:S01]  /*11380*/  @UP1 LDCU UR15, c[0x0][0x430] ;  /* 0x00008600ff0f17ac */ /* 0x000e620008000800 */
[----:B---3--:R-:W-:Y:S01]  /*11390*/  FADD.FTZ R0, R7, R0 ;  /* 0x0000000007007221 */ /* 0x008fe20000010000 */
[----:B----4-:R-:W-:Y:S01]  /*113a0*/  @UP3 UIMAD.WIDE.U32 UR20, UR19, UR6, URZ ;  /* 0x00000006131432a5 */ /* 0x010fe2000f8e00ff */
[----:B--2---:R-:W-:Y:S02]  /*113b0*/  FADD.FTZ R2, R8, R5 ;  /* 0x0000000508027221 */ /* 0x004fe40000010000 */
[----:B------:R-:W2:Y:S01]  /*113c0*/  MUFU.RCP R4, R0 ;  /* 0x0000000000047308 */ /* 0x000ea20000001000 */
[----:B------:R-:W-:Y:S01]  /*113d0*/  SHF.L.U32 R5, R212, 0x4, RZ ;  /* 0x00000004d4057819 */ /* 0x000fe200000006ff */
[----:B------:R-:W3:Y:S01]  /*113e0*/  S2UR UR6, SR_CTAID.Z ;  /* 0x00000000000679c3 */ /* 0x000ee20000002700 */
[----:B------:R-:W-:Y:S01]  /*113f0*/  FSETP.NE.FTZ.AND P3, PT, R0, RZ, PT ;  /* 0x000000ff0000720b */ /* 0x000fe20003f75000 */
[----:B------:R-:W-:Y:S01]  /*11400*/  @UP3 UIMAD UR12, UR19, UR7, UR21 ;  /* 0x00000007130c32a4 */ /* 0x000fe2000f8e0215 */
[----:B------:R-:W-:Y:S01]  /*11410*/  LOP3.LUT R5, R5, 0x1c0, RZ, 0xc0, !PT ;  /* 0x000001c005057812 */ /* 0x000fe200078ec0ff */
[----:B------:R-:W-:Y:S01]  /*11420*/  @!UP2 UIMAD UR19, UR11, UR9, URZ ;  /* 0x000000090b13a2a4 */ /* 0x000fe2000f8e02ff */
[----:B------:R-:W-:Y:S01]  /*11430*/  FSETP.NE.FTZ.AND P4, PT, R2, RZ, PT ;  /* 0x000000ff0200720b */ /* 0x000fe20003f95000 */
[----:B------:R-:W4:Y:S01]  /*11440*/  MUFU.RCP R6, R2 ;  /* 0x0000000200067308 */ /* 0x000f220000001000 */
[----:B------:R-:W-:Y:S01]  /*11450*/  LOP3.LUT R5, R5, 0x38, R196, 0xf8, !PT ;  /* 0x0000003805057812 */ /* 0x000fe200078ef8c4 */
[----:B------:R-:W-:Y:S01]  /*11460*/  @UP1 UMOV UR7, 0x1 ;  /* 0x0000000100071882 */ /* 0x000fe20000000000 */
[----:B-1----:R-:W-:-:S02]  /*11470*/  @UP1 UIMAD UR13, UR8, UR9, URZ ;  /* 0x00000009080d12a4 */ /* 0x002fc4000f8e02ff */
[----:B------:R-:W-:Y:S01]  /*11480*/  LOP3.LUT R5, R5, R198, R213, 0xfe, !PT ;  /* 0x000000c605057212 */ /* 0x000fe200078efed5 */
[----:B------:R-:W-:Y:S01]  /*11490*/  @UP3 UMOV UR16, UR20 ;  /* 0x0000001400103c82 */ /* 0x000fe20008000000 */
[----:B--2---:R-:W-:Y:S02]  /*114a0*/  FSEL R4, R4, 1, P3 ;  /* 0x3f80000004047808 */ /* 0x004fe40001800000 */
[----:B------:R-:W-:-:S03]  /*114b0*/  LEA R5, R5, UR5, 0x1 ;  /* 0x0000000505057c11 */ /* 0x000fc6000f8e08ff */
[C---:B------:R-:W-:Y:S01]  /*114c0*/  FMUL.FTZ R162, R4.reuse, R162 ;  /* 0x000000a204a27220 */ /* 0x040fe20000410000 */
[C---:B------:R-:W-:Y:S01]  /*114d0*/  FMUL.FTZ R163, R4.reuse, R163 ;  /* 0x000000a304a37220 */ /* 0x040fe20000410000 */
[----:B------:R-:W-:Y:S01]  /*114e0*/  FMUL.FTZ R158, R4, R158 ;  /* 0x0000009e049e7220 */ /* 0x000fe20000410000 */
        /* <DEDUP_REMOVED lines=127> */
[----:B------:R-:W-:-:S02]  /*11ce0*/  MOV R6, 0x10 ;  /* 0x0000001000067802 */ /* 0x000fc40000000f00 */
[----:B------:R-:W-:Y:S02]  /*11cf0*/  SEL R4, R4, 0xffffffe0, !P2 ;  /* 0xffffffe004047807 */ /* 0x000fe40005000000 */
[----:B------:R-:W-:Y:S02]  /*11d00*/  SEL R6, R6, 0xfffffff0, !P0 ;  /* 0xfffffff006067807 */ /* 0x000fe40004000000 */
[C---:B------:R-:W-:Y:S02]  /*11d10*/  IADD3 R11, PT, PT, R5.reuse, 0x40, RZ ;  /* 0x00000040050b7810 */ /* 0x040fe40007ffe0ff */
[C---:B------:R-:W-:Y:S02]  /*11d20*/  IADD3 R9, PT, PT, R5.reuse, R4, RZ ;  /* 0x0000000405097210 */ /* 0x040fe40007ffe0ff */
[----:B------:R-:W-:Y:S02]  /*11d30*/  @P1 IADD3 R11, PT, PT, R5, -0x40, RZ ;  /* 0xffffffc0050b1810 */ /* 0x000fe40007ffe0ff */
[----:B------:R-:W-:-:S02]  /*11d40*/  F2FP.BF16.F32.PACK_AB R160, R161, R160 ;  /* 0x000000a0a1a0723e */ /* 0x000fc400000010ff */
[----:B------:R-:W-:Y:S02]  /*11d50*/  F2FP.BF16.F32.PACK_AB R162, R163, R162 ;  /* 0x000000a2a3a2723e */ /* 0x000fe400000010ff */
[----:B------:R-:W-:Y:S01]  /*11d60*/  F2FP.BF16.F32.PACK_AB R156, R157, R156 ;  /* 0x0000009c9d9c723e */ /* 0x000fe200000010ff */
[----:B------:R-:W-:Y:S01]  /*11d70*/  STS [R5], R160 ;  /* 0x000000a005007388 */ /* 0x000fe20000000800 */
[----:B------:R-:W-:Y:S02]  /*11d80*/  F2FP.BF16.F32.PACK_AB R158, R159, R158 ;  /* 0x0000009e9f9e723e */ /* 0x000fe400000010ff */
[----:B------:R-:W-:Y:S01]  /*11d90*/  IADD3 R7, PT, PT, R5, R6, RZ ;  /* 0x0000000605077210 */ /* 0x000fe20007ffe0ff */
[----:B------:R-:W-:Y:S01]  /*11da0*/  STS [R5+0x400], R162 ;  /* 0x000400a205007388 */ /* 0x000fe20000000800 */
[----:B------:R-:W-:Y:S02]  /*11db0*/  F2FP.BF16.F32.PACK_AB R152, R153, R152 ;  /* 0x000000989998723e */ /* 0x000fe400000010ff */
[----:B------:R-:W-:Y:S01]  /*11dc0*/  F2FP.BF16.F32.PACK_AB R154, R155, R154 ;  /* 0x0000009a9b9a723e */ /* 0x000fe200000010ff */
[----:B------:R-:W-:Y:S01]  /*11dd0*/  STS [R7], R156 ;  /* 0x0000009c07007388 */ /* 0x000fe20000000800 */
[----:B------:R-:W-:-:S02]  /*11de0*/  F2FP.BF16.F32.PACK_AB R148, R149, R148 ;  /* 0x000000949594723e */ /* 0x000fc400000010ff */
[----:B------:R-:W-:Y:S01]  /*11df0*/  F2FP.BF16.F32.PACK_AB R150, R151, R150 ;  /* 0x000000969796723e */ /* 0x000fe200000010ff */
[----:B------:R-:W-:Y:S01]  /*11e00*/  STS [R7+0x400], R158 ;  /* 0x0004009e07007388 */ /* 0x000fe20000000800 */
[----:B------:R-:W-:Y:S02]  /*11e10*/  IADD3 R13, PT, PT, R6, R9, RZ ;  /* 0x00000009060d7210 */ /* 0x000fe40007ffe0ff */
[----:B------:R-:W-:Y:S01]  /*11e20*/  IADD3 R15, PT, PT, R4, R11, RZ ;  /* 0x0000000b040f7210 */ /* 0x000fe20007ffe0ff */
[----:B------:R-:W-:Y:S01]  /*11e30*/  STS [R9], R152 ;  /* 0x0000009809007388 */ /* 0x000fe20000000800 */
[----:B------:R-:W-:Y:S02]  /*11e40*/  F2FP.BF16.F32.PACK_AB R144, R145, R144 ;  /* 0x000000909190723e */ /* 0x000fe400000010ff */
[----:B------:R-:W-:Y:S01]  /*11e50*/  F2FP.BF16.F32.PACK_AB R146, R147, R146 ;  /* 0x000000929392723e */ /* 0x000fe200000010ff */
[----:B------:R-:W-:Y:S01]  /*11e60*/  STS [R9+0x400], R154 ;  /* 0x0004009a09007388 */ /* 0x000fe20000000800 */
[----:B------:R-:W-:-:S02]  /*11e70*/  F2FP.BF16.F32.PACK_AB R140, R141, R140 ;  /* 0x0000008c8d8c723e */ /* 0x000fc400000010ff */
[----:B------:R-:W-:Y:S01]  /*11e80*/  F2FP.BF16.F32.PACK_AB R142, R143, R142 ;  /* 0x0000008e8f8e723e */ /* 0x000fe200000010ff */
[----:B------:R-:W-:Y:S01]  /*11e90*/  STS [R13], R148 ;  /* 0x000000940d007388 */ /* 0x000fe20000000800 */
[----:B------:R-:W-:Y:S02]  /*11ea0*/  IADD3 R17, PT, PT, R6, R11, RZ ;  /* 0x0000000b06117210 */ /* 0x000fe40007ffe0ff */
[----:B------:R-:W-:Y:S01]  /*11eb0*/  F2FP.BF16.F32.PACK_AB R136, R137, R136 ;  /* 0x000000888988723e */ /* 0x000fe200000010ff */
[----:B------:R-:W-:Y:S01]  /*11ec0*/  STS [R13+0x400], R150 ;  /* 0x000400960d007388 */ /* 0x000fe20000000800 */
[----:B------:R-:W-:Y:S02]  /*11ed0*/  F2FP.BF16.F32.PACK_AB R138, R139, R138 ;  /* 0x0000008a8b8a723e */ /* 0x000fe400000010ff */
[----:B------:R-:W-:Y:S01]  /*11ee0*/  F2FP.BF16.F32.PACK_AB R132, R133, R132 ;  /* 0x000000848584723e */ /* 0x000fe200000010ff */
[----:B------:R-:W-:Y:S01]  /*11ef0*/  STS [R11], R144 ;  /* 0x000000900b007388 */ /* 0x000fe20000000800 */
[----:B------:R-:W-:-:S02]  /*11f00*/  F2FP.BF16.F32.PACK_AB R134, R135, R134 ;  /* 0x000000868786723e */ /* 0x000fc400000010ff */
[----:B------:R-:W-:Y:S01]  /*11f10*/  IADD3 R19, PT, PT, R6, R15, RZ ;  /* 0x0000000f06137210 */ /* 0x000fe20007ffe0ff */
[----:B------:R-:W-:Y:S01]  /*11f20*/  STS [R11+0x400], R146 ;  /* 0x000400920b007388 */ /* 0x000fe20000000800 */
[----:B------:R-:W-:Y:S02]  /*11f30*/  F2FP.BF16.F32.PACK_AB R36, R37, R36 ;  /* 0x000000242524723e */ /* 0x000fe400000010ff */
[----:B------:R-:W-:Y:S01]  /*11f40*/  F2FP.BF16.F32.PACK_AB R38, R39, R38 ;  /* 0x000000262726723e */ /* 0x000fe200000010ff */
[----:B------:R-:W-:Y:S01]  /*11f50*/  STS [R17], R140 ;  /* 0x0000008c11007388 */ /* 0x000fe20000000800 */
[----:B------:R-:W-:Y:S02]  /*11f60*/  F2FP.BF16.F32.PACK_AB R40, R41, R40 ;  /* 0x000000282928723e */ /* 0x000fe400000010ff */
[----:B------:R-:W-:Y:S01]  /*11f70*/  F2FP.BF16.F32.PACK_AB R42, R43, R42 ;  /* 0x0000002a2b2a723e */ /* 0x000fe200000010ff */
[----:B------:R-:W-:Y:S01]  /*11f80*/  STS [R17+0x400], R142 ;  /* 0x0004008e11007388 */ /* 0x000fe20000000800 */
[----:B------:R-:W-:-:S02]  /*11f90*/  F2FP.BF16.F32.PACK_AB R44, R45, R44 ;  /* 0x0000002c2d2c723e */ /* 0x000fc400000010ff */
[----:B------:R-:W-:Y:S01]  /*11fa0*/  F2FP.BF16.F32.PACK_AB R46, R47, R46 ;  /* 0x0000002e2f2e723e */ /* 0x000fe200000010ff */
[----:B------:R-:W-:Y:S01]  /*11fb0*/  STS [R15], R136 ;  /* 0x000000880f007388 */ /* 0x000fe20000000800 */
[----:B------:R-:W-:Y:S02]  /*11fc0*/  F2FP.BF16.F32.PACK_AB R48, R49, R48 ;  /* 0x000000303130723e */ /* 0x000fe400000010ff */
[----:B------:R-:W-:Y:S01]  /*11fd0*/  F2FP.BF16.F32.PACK_AB R50, R51, R50 ;  /* 0x000000323332723e */ /* 0x000fe200000010ff */
[----:B------:R-:W-:Y:S01]  /*11fe0*/  STS [R15+0x400], R138 ;  /* 0x0004008a0f007388 */ /* 0x000fe20000000800 */
[----:B------:R-:W-:Y:S02]  /*11ff0*/  F2FP.BF16.F32.PACK_AB R52, R53, R52 ;  /* 0x000000343534723e */ /* 0x000fe400000010ff */
[----:B------:R-:W-:Y:S01]  /*12000*/  F2FP.BF16.F32.PACK_AB R54, R55, R54 ;  /* 0x000000363736723e */ /* 0x000fe200000010ff */
[----:B------:R-:W-:Y:S01]  /*12010*/  STS [R19], R132 ;  /* 0x0000008413007388 */ /* 0x000fe20000000800 */
        /* <DEDUP_REMOVED lines=89> */
[----:B------:R2:W-:Y:S04]  /*125b0*/  STS [R15+0x6400], R126 ;  /* 0x0064007e0f007388 */ /* 0x0005e80000000800 */
[----:B------:R2:W-:Y:S04]  /*125c0*/  STS [R19+0x6000], R128 ;  /* 0x0060008013007388 */ /* 0x0005e80000000800 */
[----:B------:R2:W-:Y:S01]  /*125d0*/  STS [R19+0x6400], R130 ;  /* 0x0064008213007388 */ /* 0x0005e20000000800 */
[----:B---3--:R-:W-:Y:S05]  /*125e0*/  BRA.U UP1, `(.L_x_315) ;  /* 0x0000000101207547 */ /* 0x008fea000b800000 */
[----:B------:R-:W-:Y:S01]  /*125f0*/  UISETP.NE.AND UP1, UPT, UR10, URZ, UPT ;  /* 0x000000ff0a00728c */ /* 0x000fe2000bf25270 */
[----:B------:R-:W1:Y:S10]  /*12600*/  LDCU UR8, c[0x0][0x3e0] ;  /* 0x00007c00ff0877ac */ /* 0x000e740008000800 */
[----:B------:R-:W1:Y:S01]  /*12610*/  @UP1 LDCU UR7, c[0x0][0x454] ;  /* 0x00008a80ff0717ac */ /* 0x000e620008000800 */
[----:B------:R-:W-:Y:S01]  /*12620*/  @UP1 UMOV UR15, 0x1 ;  /* 0x00000001000f1882 */ /* 0x000fe20000000000 */
[----:B------:R-:W3:Y:S01]  /*12630*/  @UP1 LDCU UR13, c[0x0][0x454] ;  /* 0x00008a80ff0d17ac */ /* 0x000ee20008000800 */
[----:B------:R-:W-:Y:S01]  /*12640*/  @!UP1 UMOV UR15, 0x1 ;  /* 0x00000001000f9882 */ /* 0x000fe20000000000 */
[----:B-1----:R-:W-:-:S02]  /*12650*/  @UP1 UIMAD UR7, UR7, UR8, URZ ;  /* 0x00000008070712a4 */ /* 0x002fc4000f8e02ff */
[----:B---3--:R-:W-:-:S12]  /*12660*/  @!UP1 UIMAD UR7, UR9, UR8, URZ ;  /* 0x00000008090792a4 */ /* 0x008fd8000f8e02ff */
.L_x_315:
[----:B------:R-:W-:Y:S01]  /*12670*/  BAR.SYNC.DEFER_BLOCKING 0x0 ;  /* 0x0000000000007b1d */ /* 0x000fe20000010000 */
[----:B------:R-:W-:Y:S01]  /*12680*/  UIMAD UR13, UR6, UR13, URZ ;  /* 0x0000000d060d72a4 */ /* 0x000fe2000f8e02ff */
[----:B------:R-:W-:Y:S01]  /*12690*/  LOP3.LUT P0, RZ, R212, 0x3, RZ, 0xc0, !PT ;  /* 0x00000003d4ff7812 */ /* 0x000fe2000780c0ff */
[----:B------:R-:W-:Y:S01]  /*126a0*/  UIMAD UR9, UR4, UR15, URZ ;  /* 0x0000000f040972a4 */ /* 0x000fe2000f8e02ff */
[----:B------:R-:W-:Y:S01]  /*126b0*/  LOP3.LUT R215, R215, 0x30, RZ, 0xc0, !PT ;  /* 0x00000030d7d77812 */ /* 0x000fe200078ec0ff */
[----:B------:R-:W-:-:S03]  /*126c0*/  USEL UR19, UR19, URZ, UP0 ;  /* 0x000000ff13137287 */ /* 0x000fc60008000000 */
[----:B--2---:R-:W1:Y:S01]  /*126d0*/  @P4 LDC R11, c[0x0][0x458] ;  /* 0x00011600ff0b4b82 */ /* 0x004e620000000800 */
        /* <DEDUP_REMOVED lines=14> */
[----:B------:R1:W3:Y:S01]  /*127c0*/  LDS.128 R4, [R8+0x1800] ;  /* 0x0018000008047984 */ /* 0x0002e20000000c00 */
[----:B--2---:R-:W-:-:S02]  /*127d0*/  @P4 FMUL.FTZ R15, R2, 0.69314718246459960938 ;  /* 0x3f317218020f4820 */ /* 0x004fc40000410000 */
[----:B------:R-:W-:Y:S02]  /*127e0*/  UIADD3.X UR5, UPT, UPT, UR7, UR5, UR8, UP1, UP0 ;  /* 0x0000000507057290 */ /* 0x000fe40008fe0408 */
[----:B-1----:R-:W-:Y:S01]  /*127f0*/  @P4 FFMA.FTZ R13, R164, R11, R15 ;  /* 0x0000000ba40d4223 */ /* 0x002fe2000001000f */
[----:B-----5:R-:W-:Y:S01]  /*12800*/  @P3 FMUL.FTZ R2, R0, 0.69314718246459960938 ;  /* 0x3f31721800023820 */ /* 0x020fe20000410000 */
[----:B------:R-:W-:-:S03]  /*12810*/  LOP3.LUT R0, R215, 0x7, R14, 0xf8, !PT ;  /* 0x00000007d7007812 */ /* 0x000fc600078ef80e */
        /* <DEDUP_REMOVED lines=19> */
.L_x_317:
[----:B------:R-:W-:Y:S05]  /*12950*/  BSYNC.RECONVERGENT B0 ;  /* 0x0000000000007941 */ /* 0x000fea0003800200 */
.L_x_316:
[----:B------:R-:W2:Y:S01]  /*12960*/  LDCU.64 UR4, c[0x0][0x410] ;  /* 0x00008200ff0477ac */ /* 0x000ea20008000a00 */
[----:B------:R-:W-:Y:S01]  /*12970*/  SHF.R.U32.HI R212, RZ, 0x3, R212 ;  /* 0x00000003ffd47819 */ /* 0x000fe200000116d4 */
[----:B------:R3:W4:Y:S01]  /*12980*/  LDS.128 R24, [R8] ;  /* 0x0000000008187984 */ /* 0x0007220000000c00 */
[----:B-1----:R-:W-:Y:S01]  /*12990*/  IADD3 R12, P0, PT, R211, UR16, RZ ;  /* 0x00000010d30c7c10 */ /* 0x002fe2000ff1e0ff */
[----:B------:R-:W-:Y:S01]  /*129a0*/  IMAD.MOV.U32 R213, RZ, RZ, RZ ;  /* 0x000000ffffd57224 */ /* 0x000fe200078e00ff */
[C---:B------:R-:W-:Y:S01]  /*129b0*/  ISETP.GE.AND P3, PT, R212.reuse, UR14, PT ;  /* 0x0000000ed4007c0c */ /* 0x040fe2000bf66270 */
[C---:B------:R-:W-:Y:S01]  /*129c0*/  VIADD R11, R212.reuse, 0x10 ;  /* 0x00000010d40b7836 */ /* 0x040fe20000000000 */
[----:B------:R-:W-:Y:S01]  /*129d0*/  IADD3.X R13, PT, PT, RZ, UR12, RZ, P0, !PT ;  /* 0x0000000cff0d7c10 */ /* 0x000fe200087fe4ff */
[----:B------:R3:W1:Y:S01]  /*129e0*/  LDS.128 R20, [R8+0x2000] ;  /* 0x0020000008147984 */ /* 0x0006620000000c00 */
[----:B------:R-:W-:Y:S01]  /*129f0*/  IMAD.WIDE.U32 R2, R9, 0x40, R212 ;  /* 0x0000004009027825 */ /* 0x000fe200078e00d4 */
[C---:B------:R-:W-:Y:S01]  /*12a00*/  IADD3 R9, PT, PT, R212.reuse, 0x20, RZ ;  /* 0x00000020d4097810 */ /* 0x040fe20007ffe0ff */
        /* <DEDUP_REMOVED lines=28> */
[----:B------:R3:W-:Y:S04]  /*12bd0*/  @!P4 STG.E.128 desc[UR28][R32.64+0x100], R16 ;  /* 0x000100102000c986 */ /* 0x0007e8000c101d1c */
[----:B--2---:R3:W-:Y:S02]  /*12be0*/  @!P3 STG.E.128 desc[UR28][R32.64+0x180], R12 ;  /* 0x0001800c2000b986 */ /* 0x0047e4000c101d1c */
.L_x_319:
[----:B------:R-:W-:Y:S05]  /*12bf0*/  BSYNC.RECONVERGENT B0 ;  /* 0x0000000000007941 */ /* 0x000fea0003800200 */
.L_x_318:
[----:B---34-:R3:W4:Y:S01]  /*12c00*/  LDS.128 R24, [R8+0x800] ;  /* 0x0008000008187984 */ /* 0x0187220000000c00 */
[----:B------:R-:W-:Y:S03]  /*12c10*/  BSSY.RECONVERGENT B0, `(.L_x_320) ;  /* 0x000001a000007945 */ /* 0x000fe60003800200 */
[----:B-1----:R3:W1:Y:S04]  /*12c20*/  LDS.128 R20, [R8+0x2800] ;  /* 0x0028000008147984 */ /* 0x0026680000000c00 */
[----:B------:R3:W1:Y:S04]  /*12c30*/  LDS.128 R16, [R8+0x4800] ;  /* 0x0048000008107984 */ /* 0x0006680000000c00 */
[----:B--2---:R3:W2:Y:S01]  /*12c40*/  LDS.128 R12, [R8+0x6800] ;  /* 0x00680000080c7984 */ /* 0x0046a20000000c00 */
        /* <DEDUP_REMOVED lines=20> */
[----:B------:R3:W-:Y:S04]  /*12d90*/  @!P3 STG.E.128 desc[UR28][R32.64+0x100], R16 ;  /* 0x000100102000b986 */ /* 0x0007e8000c101d1c */
[----:B--2---:R3:W-:Y:S02]  /*12da0*/  @!P2 STG.E.128 desc[UR28][R32.64+0x180], R12 ;  /* 0x0001800c2000a986 */ /* 0x0047e4000c101d1c */
.L_x_321:
[----:B------:R-:W-:Y:S05]  /*12db0*/  BSYNC.RECONVERGENT B0 ;  /* 0x0000000000007941 */ /* 0x000fea0003800200 */
.L_x_320:
        /* <DEDUP_REMOVED lines=27> */
.L_x_323:
[----:B------:R-:W-:Y:S05]  /*12f70*/  BSYNC.RECONVERGENT B0 ;  /* 0x0000000000007941 */ /* 0x000fea0003800200 */
.L_x_322:
[----:B-1-3--:R1:W3:Y:S04]  /*12f80*/  LDS.128 R16, [R8+0x3800] ;  /* 0x0038000008107984 */ /* 0x00a2e80000000c00 */
[----:B--2---:R1:W2:Y:S01]  /*12f90*/  LDS.128 R12, [R8+0x5800] ;  /* 0x00580000080c7984 */ /* 0x0042a20000000c00 */
[----:B------:R-:W-:Y:S05]  /*12fa0*/  @P0 EXIT ;  /* 0x000000000000094d */ /* 0x000fea0003800000 */
[----:B------:R-:W5:Y:S01]  /*12fb0*/  LDCU.64 UR6, c[0x0][0x408] ;  /* 0x00008100ff0677ac */ /* 0x000f620008000a00 */
[----:B------:R-:W-:Y:S01]  /*12fc0*/  IADD3 R0, P0, PT, R2, 0x30, RZ ;  /* 0x0000003002007810 */ /* 0x000fe20007f1e0ff */
[----:B------:R1:W1:Y:S01]  /*12fd0*/  LDS.128 R20, [R8+0x7800] ;  /* 0x0078000008147984 */ /* 0x0002620000000c00 */
[----:B------:R-:W-:Y:S01]  /*12fe0*/  IMAD.MOV.U32 R11, RZ, RZ, R29 ;  /* 0x000000ffff0b7224 */ /* 0x000fe200078e001d */
[----:B------:R-:W4:Y:S02]  /*12ff0*/  LDCU.64 UR4, c[0x0][0x3f0] ;  /* 0x00007e00ff0477ac */ /* 0x000f240008000a00 */
[----:B------:R-:W-:Y:S01]  /*13000*/  IMAD.X R3, RZ, RZ, R3, P0 ;  /* 0x000000ffff037224 */ /* 0x000fe200000e0603 */
[----:B------:R-:W4:Y:S03]  /*13010*/  LDCU UR8, c[0x0][0x440] ;  /* 0x00008800ff0877ac */ /* 0x000f260008000800 */
[----:B-----5:R-:W-:-:S02]  /*13020*/  IMAD R3, R3, UR6, RZ ;  /* 0x0000000603037c24 */ /* 0x020fc4000f8e02ff */
[----:B------:R-:W-:-:S04]  /*13030*/  IMAD.WIDE.U32 R10, R0, UR6, R10 ;  /* 0x00000006000a7c25 */ /* 0x000fc8000f8e000a */
[----:B------:R-:W-:Y:S01]  /*13040*/  IMAD R3, R0, UR7, R3 ;  /* 0x0000000700037c24 */ /* 0x000fe2000f8e0203 */
[----:B----4-:R-:W-:Y:S02]  /*13050*/  LEA R2, P0, R10, UR4, 0x1 ;  /* 0x000000040a027c11 */ /* 0x010fe4000f8008ff */
[----:B------:R-:W-:Y:S01]  /*13060*/  ISETP.GE.AND P3, PT, R211, UR8, PT ;  /* 0x00000008d3007c0c */ /* 0x000fe2000bf66270 */
[----:B------:R-:W-:Y:S01]  /*13070*/  IMAD.IADD R3, R3, 0x1, R11 ;  /* 0x0000000103037824 */ /* 0x000fe200078e020b */
[----:B------:R-:W-:Y:S02]  /*13080*/  ISETP.GE.AND P2, PT, R240, UR8, PT ;  /* 0x00000008f0007c0c */ /* 0x000fe4000bf46270 */
[----:B------:R-:W-:Y:S02]  /*13090*/  ISETP.GE.AND P1, PT, R239, UR8, PT ;  /* 0x00000008ef007c0c */ /* 0x000fe4000bf26270 */
[----:B------:R-:W-:Y:S02]  /*130a0*/  LEA.HI.X R3, R10, UR5, R3, 0x1, P0 ;  /* 0x000000050a037c11 */ /* 0x000fe400080f0c03 */
[----:B------:R-:W-:-:S05]  /*130b0*/  ISETP.GE.AND P0, PT, R238, UR8, PT ;  /* 0x00000008ee007c0c */ /* 0x000fca000bf06270 */
[----:B------:R4:W-:Y:S04]  /*130c0*/  @!P3 STG.E.128 desc[UR28][R2.64], R4 ;  /* 0x000000040200b986 */ /* 0x0009e8000c101d1c */
[----:B---3--:R4:W-:Y:S04]  /*130d0*/  @!P2 STG.E.128 desc[UR28][R2.64+0x80], R16 ;  /* 0x000080100200a986 */ /* 0x0089e8000c101d1c */
[----:B--2---:R4:W-:Y:S01]  /*130e0*/  @!P1 STG.E.128 desc[UR28][R2.64+0x100], R12 ;  /* 0x0001000c02009986 */ /* 0x0049e2000c101d1c */
[----:B-1----:R-:W-:Y:S05]  /*130f0*/  @P0 EXIT ;  /* 0x000000000000094d */ /* 0x002fea0003800000 */
[----:B------:R-:W-:Y:S01]  /*13100*/  STG.E.128 desc[UR28][R2.64+0x180], R20 ;  /* 0x0001801402007986 */ /* 0x000fe2000c101d1c */
[----:B------:R-:W-:Y:S05]  /*13110*/  EXIT ;  /* 0x000000000000794d */ /* 0x000fea0003800000 */
.L_x_324:
        /* <DEDUP_REMOVED lines=14> */
.L_x_2338:


//--------------------- .text._ZN5flash16flash_fwd_kernelI23Flash_fwd_kernel_traitsILi256ELi128ELi64ELi8ELb0ELb0EN7cutlass10bfloat16_tE19Flash_kernel_traitsILi256ELi128ELi64ELi8ES3_EELb0ELb0ELb0ELb0ELb0ELb1ELb0ELb0EEEvNS_16Flash_fwd_paramsE --------------------------
	.section	.text._ZN5flash16flash_fwd_kernelI23Flash_fwd_kernel_traitsILi256ELi128ELi64ELi8ELb0ELb0EN7cutlass10bfloat16_tE19Flash_kernel_traitsILi256ELi128ELi64ELi8ES3_EELb0ELb0ELb0ELb0ELb0ELb1ELb0ELb0EEEvNS_16Flash_fwd_paramsE,"ax",@progbits
	.align	128
        .global         _ZN5flash16flash_fwd_kernelI23Flash_fwd_kernel_traitsILi256ELi128ELi64ELi8ELb0ELb0EN7cutlass10bfloat16_tE19Flash_kernel_traitsILi256ELi128ELi64ELi8ES3_EELb0ELb0ELb0ELb0ELb0ELb1ELb0ELb0EEEvNS_16Flash_fwd_paramsE
        .type           _ZN5flash16flash_fwd_kernelI23Flash_fwd_kernel_traitsILi256ELi128ELi64ELi8ELb0ELb0EN7cutlass10bfloat16_tE19Flash_kernel_traitsILi256ELi128ELi64ELi8ES3_EELb0ELb0ELb0ELb0ELb0ELb1ELb0ELb0EEEvNS_16Flash_fwd_paramsE,@function
        .size           _ZN5flash16flash_fwd_kernelI23Flash_fwd_kernel_traitsILi256ELi128ELi64ELi8ELb0ELb0EN7cutlass10bfloat16_tE19Flash_kernel_traitsILi256ELi128ELi64ELi8ES3_EELb0ELb0ELb0ELb0ELb0ELb1ELb0ELb0EEEvNS_16Flash_fwd_paramsE,(.L_x_2339 - _ZN5flash16flash_fwd_kernelI23Flash_fwd_kernel_traitsILi256ELi128ELi64ELi8ELb0ELb0EN7cutlass10bfloat16_tE19Flash_kernel_traitsILi256ELi128ELi64ELi8ES3_EELb0ELb0ELb0ELb0ELb0ELb1ELb0ELb0EEEvNS_16Flash_fwd_paramsE)
        .other          _ZN5flash16flash_fwd_kernelI23Flash_fwd_kernel_traitsILi256ELi128ELi64ELi8ELb0ELb0EN7cutlass10bfloat16_tE19Flash_kernel_traitsILi256ELi128ELi64ELi8ES3_EELb0ELb0ELb0ELb0ELb0ELb1ELb0ELb0EEEvNS_16Flash_fwd_paramsE,@"STO_CUDA_ENTRY STV_DEFAULT"
_ZN5flash16flash_fwd_kernelI23Flash_fwd_kernel_traitsILi256ELi128ELi64ELi8ELb0ELb0EN7cutlass10bfloat16_tE19Flash_kernel_traitsILi256ELi128ELi64ELi8ES3_EELb0ELb0ELb0ELb0ELb0ELb1ELb0ELb0EEEvNS_16Flash_fwd_paramsE:
.text._ZN5flash16flash_fwd_kernelI23Flash_fwd_kernel_traitsILi256ELi128ELi64ELi8ELb0ELb0EN7cutlass10bfloat16_tE19Flash_kernel_traitsILi256ELi128ELi64ELi8ES3_EELb0ELb0ELb0ELb0ELb0ELb1ELb0ELb0EEEvNS_16Flash_fwd_paramsE:
[----:B------:R-:W-:Y:S01]  /*0000*/  LDC R1, c[0x0][0x37c] ;  /* 0x0000df00ff017b82 */ /* 0x000fe20000000800 */
[----:B------:R-:W1:Y:S01]  /*0010*/  S2R R12, SR_CTAID.Y ;  /* 0x00000000000c7919 */ /* 0x000e620000002600 */
[----:B------:R-:W2:Y:S06]  /*0020*/  LDCU.64 UR4, c[0x0][0x478] ;  /* 0x00008f00ff0477ac */ /* 0x000eac0008000a00 */
[----:B------:R-:W3:Y:S01]  /*0030*/  LDC.64 R16, c[0x0][0x460] ;  /* 0x00011800ff107b82 */ /* 0x000ee20000000a00 */
[----:B------:R-:W-:Y:S01]  /*0040*/  IMAD.MOV.U32 R224, RZ, RZ, -0x1 ;  /* 0xffffffffffe07424 */ /* 0x000fe200078e00ff */
[----:B------:R-:W4:Y:S01]  /*0050*/  LDCU.64 UR6, c[0x0][0x470] ;  /* 0x00008e00ff0677ac */ /* 0x000f220008000a00 */
[----:B------:R-:W1:Y:S05]  /*0060*/  LDCU.64 UR8, c[0x0][0x460] ;  /* 0x00008c00ff0877ac */ /* 0x000e6a0008000a00 */
[----:B------:R-:W3:Y:S01]  /*0070*/  LDC.64 R4, c[0x0][0x468] ;  /* 0x00011a00ff047b82 */ /* 0x000ee20000000a00 */
[----:B------:R-:W3:Y:S01]  /*0080*/  LDCU.64 UR16, c[0x0][0x358] ;  /* 0x00006b00ff1077ac */ /* 0x000ee20008000a00 */
[----:B--2---:R-:W-:-:S02]  /*0090*/  ISETP.NE.U32.AND P2, PT, RZ, UR4, PT ;  /* 0x00000004ff007c0c */ /* 0x004fc4000bf45070 */
[----:B----4-:R-:W-:Y:S02]  /*00a0*/  ISETP.NE.U32.AND P3, PT, RZ, UR6, PT ;  /* 0x00000006ff007c0c */ /* 0x010fe4000bf65070 */
[----:B------:R-:W-:Y:S02]  /*00b0*/  ISETP.NE.AND.EX P2, PT, RZ, UR5, PT, P2 ;  /* 0x00000005ff007c0c */ /* 0x000fe4000bf45320 */
[----:B-1----:R-:W-:Y:S02]  /*00c0*/  ISETP.NE.U32.AND P5, PT, RZ, UR8, PT ;  /* 0x00000008ff007c0c */ /* 0x002fe4000bfa5070 */
[----:B------:R-:W-:Y:S02]  /*00d0*/  ISETP.NE.U32.AND P4, PT, RZ, UR8, PT ;  /* 0x00000008ff007c0c */ /* 0x000fe4000bf85070 */
[----:B------:R-:W-:Y:S01]  /*00e0*/  ISETP.NE.AND.EX P3, PT, RZ, UR7, PT, P3 ;  /* 0x00000007ff007c0c */ /* 0x000fe2000bf65330 */
[C---:B------:R-:W-:Y:S01]  /*00f0*/  IMAD.SHL.U32 R15, R12.reuse, 0x4, RZ ;  /* 0x000000040c0f7824 */ /* 0x040fe200078e00ff */
[----:B------:R-:W-:Y:S01]  /*0100*/  ISETP.NE.AND.EX P5, PT, RZ, UR9, PT, P5 ;  /* 0x00000009ff007c0c */ /* 0x000fe2000bfa5350 */
[----:B---3--:R-:W-:Y:S01]  /*0110*/  IMAD.WIDE.U32 R16, R12, 0x4, R16 ;  /* 0x000000040c107825 */ /* 0x008fe200078e0010 */
[----:B------:R-:W-:-:S02]  /*0120*/  ISETP.NE.AND.EX P4, PT, RZ, UR9, PT, P4 ;  /* 0x00000009ff007c0c */ /* 0x000fc4000bf85340 */
[----:B------:R-:W-:Y:S02]  /*0130*/  SHF.R.U32.HI R0, RZ, 0x1e, R12 ;  /* 0x0000001eff007819 */ /* 0x000fe4000001160c */
[----:B------:R-:W-:Y:S01]  /*0140*/  @P2 IADD3 R6, P0, PT, R15, UR4, RZ ;  /* 0x000000040f062c10 */ /* 0x000fe2000ff1e0ff */
[----:B------:R-:W-:-:S04]  /*0150*/  IMAD.MOV.U32 R8, RZ, RZ, RZ ;  /* 0x000000ffff087224 */ /* 0x000fc800078e00ff */
[----:B------:R-:W-:Y:S02]  /*0160*/  @P3 IADD3 R2, P1, PT, R15, UR6, RZ ;  /* 0x000000060f023c10 */ /* 0x000fe4000ff3e0ff */
[----:B------:R-:W2:Y:S01]  /*0170*/  @P5 LDG.E R224, desc[UR16][R16.64] ;  /* 0x0000001010e05981 */ /* 0x000ea2000c1e1900 */
[----:B------:R-:W-:-:S03]  /*0180*/  @P2 IADD3.X R7, PT, PT, R0, UR5, RZ, P0, !PT ;  /* 0x0000000500072c10 */ /* 0x000fc600087fe4ff */
[----:B------:R-:W2:Y:S01]  /*0190*/  @P4 LDG.E R11, desc[UR16][R16.64+0x4] ;  /* 0x00000410100b4981 */ /* 0x000ea2000c1e1900 */
[----:B------:R-:W-:Y:S01]  /*01a0*/  @P3 IADD3.X R3, PT, PT, R0, UR7, RZ, P1, !PT ;  /* 0x0000000700033c10 */ /* 0x000fe20008ffe4ff */
[----:B------:R-:W1:Y:S02]  /*01b0*/  LDCU.U8 UR4, c[0x0][0x532] ;  /* 0x0000a640ff0477ac */ /* 0x000e640008000000 */
[----:B------:R-:W3:Y:S04]  /*01c0*/  @P2 LDG.E R7, desc[UR16][R6.64] ;  /* 0x0000001006072981 */ /* 0x000ee8000c1e1900 */
[----:B------:R4:W3:Y:S01]  /*01d0*/  @P3 LDG.E R8, desc[UR16][R2.64] ;  /* 0x0000001002083981 */ /* 0x0008e2000c1e1900 */
[----:B------:R-:W-:Y:S02]  /*01e0*/  IADD3 R14, P0, PT, R15, R4, RZ ;  /* 0x000000040f0e7210 */ /* 0x000fe40007f1e0ff */
[----:B------:R-:W-:-:S03]  /*01f0*/  ISETP.EQ.U32.AND P3, PT, R4, RZ, PT ;  /* 0x000000ff0400720c */ /* 0x000fc60003f62070 */
[----:B------:R-:W-:Y:S02]  /*0200*/  IMAD.X R15, R0, 0x1, R5, P0 ;  /* 0x00000001000f7824 */ /* 0x000fe400000e0605 */
[----:B------:R-:W4:Y:S01]  /*0210*/  @!P2 LDC R0, c[0x0][0x43c] ;  /* 0x00010f00ff00ab82 */ /* 0x000f220000000800 */
[----:B-1----:R-:W-:-:S07]  /*0220*/  ISETP.NE.AND P1, PT, RZ, UR4, PT ;  /* 0x00000004ff007c0c */ /* 0x002fce000bf25270 */
[----:B----4-:R-:W1:Y:S01]  /*0230*/  @!P2 LDC.64 R2, c[0x0][0x488] ;  /* 0x00012200ff02ab82 */ /* 0x010e620000000a00 */
[----:B------:R-:W-:Y:S01]  /*0240*/  ISETP.EQ.OR.EX P3, PT, R5, RZ, !P1, P3 ;  /* 0x000000ff0500720c */ /* 0x000fe20004f62730 */
[----:B------:R-:W-:Y:S01]  /*0250*/  IMAD.MOV.U32 R9, RZ, RZ, -0x1 ;  /* 0xffffffffff097424 */ /* 0x000fe200078e00ff */
[----:B------:R-:W-:-:S04]  /*0260*/  ISETP.NE.U32.AND P0, PT, R4, RZ, PT ;  /* 0x000000ff0400720c */ /* 0x000fc80003f05070 */
[----:B------:R-:W-:Y:S01]  /*0270*/  ISETP.NE.AND.EX P0, PT, R5, RZ, PT, P0 ;  /* 0x000000ff0500720c */ /* 0x000fe20003f05300 */
[----:B------:R-:W4:Y:S06]  /*0280*/  S2UR UR14, SR_CTAID.X ;  /* 0x00000000000e79c3 */ /* 0x000f2c0000002500 */
[----:B------:R1:W5:Y:S02]  /*0290*/  @!P3 LDG.E R9, desc[UR16][R14.64] ;  /* 0x000000100e09b981 */ /* 0x000364000c1e1900 */
[----:B------:R-:W2:Y:S01]  /*02a0*/  @!P4 LDC R218, c[0x0][0x434] ;  /* 0x00010d00ffdacb82 */ /* 0x000ea20000000800 */
[----:B-1----:R-:W-:-:S04]  /*02b0*/  @!P2 ISETP.NE.U32.AND P3, PT, R2, RZ, PT ;  /* 0x000000ff0200a20c */ /* 0x002fc80003f65070 */
[----:B------:R-:W-:Y:S01]  /*02c0*/  @!P2 ISETP.NE.AND.EX P3, PT, R3, RZ, PT, P3 ;  /* 0x000000ff0300a20c */ /* 0x000fe20003f65330 */
[----:B------:R-:W1:Y:S03]  /*02d0*/  S2R R21, SR_CTAID.Z ;  /* 0x0000000000157919 */ /* 0x000e660000002700 */
[----:B------:R-:W-:Y:S01]  /*02e0*/  @!P2 SEL R5, R0, RZ, P3 ;  /* 0x000000ff0005a207 */ /* 0x000fe20001800000 */
[----:B------:R-:W1:Y:S01]  /*02f0*/  S2R R166, SR_TID.X ;  /* 0x0000000000a67919 */ /* 0x000e620000002100 */
[----:B------:R-:W1:Y:S01]  /*0300*/  @!P0 LDC R0, c[0x0][0x438] ;  /* 0x00010e00ff008b82 */ /* 0x000e620000000800 */
[----:B----4-:R-:W-:Y:S01]  /*0310*/  USHF.L.U32 UR10, UR14, 0x7, URZ ;  /* 0x000000070e0a7899 */ /* 0x010fe200080006ff */
[----:B--2---:R-:W-:-:S05]  /*0320*/  @P4 IMAD.IADD R218, R11, 0x1, -R224 ;  /* 0x000000010bda4824 */ /* 0x004fca00078e0ae0 */
[----:B------:R-:W-:Y:S01]  /*0330*/  ISETP.GT.AND P4, PT, R218, UR10, PT ;  /* 0x0000000ada007c0c */ /* 0x000fe2000bf84270 */
[----:B---3--:R-:W-:Y:S01]  /*0340*/  @P2 IMAD.IADD R3, R7, 0x1, -R8 ;  /* 0x0000000107032824 */ /* 0x008fe200078e0a08 */
[----:B-1----:R-:W-:Y:S11]  /*0350*/  @!P0 BRA `(.L_x_325) ;  /* 0x00000000000c8947 */ /* 0x002ff60003800000 */
[----:B------:R-:W2:Y:S02]  /*0360*/  @P1 LDG.E R0, desc[UR16][R14.64+0x4] ;  /* 0x000004100e001981 */ /* 0x000ea4000c1e1900 */
[----:B--2--5:R-:W-:-:S06]  /*0370*/  @P1 IADD3 R0, PT, PT, R0, -R9, RZ ;  /* 0x8000000900001210 */ /* 0x024fcc0007ffe0ff */
[----:B------:R1:W5:Y:S02]  /*0380*/  @!P1 LDG.E R0, desc[UR16][R14.64] ;  /* 0x000000100e009981 */ /* 0x000364000c1e1900 */
.L_x_325:
[----:B-----5:R-:W-:Y:S01]  /*0390*/  @!P2 IADD3 R3, PT, PT, R5, R0, -R8 ;  /* 0x000000000503a210 */ /* 0x020fe20007ffe808 */
[----:B------:R-:W-:Y:S06]  /*03a0*/  @!P4 EXIT ;  /* 0x000000000000c94d */ /* 0x000fec0003800000 */
[C---:B------:R-:W-:Y:S01]  /*03b0*/  ISETP.GT.AND P0, PT, R3.reuse, RZ, PT ;  /* 0x000000ff0300720c */ /* 0x040fe20003f04270 */
[----:B------:R-:W-:-:S05]  /*03c0*/  VIADD R5, R3, 0x3f ;  /* 0x0000003f03057836 */ /* 0x000fca0000000000 */
[----:B------:R-:W-:-:S04]  /*03d0*/  SHF.R.S32.HI R0, RZ, 0x1f, R5 ;  /* 0x0000001fff007819 */ /* 0x000fc80000011405 */
[----:B------:R-:W-:-:S03]  /*03e0*/  LEA.HI R0, R0, R5, RZ, 0x6 ;  /* 0x0000000500007211 */ /* 0x000fc600078f30ff */
[----:B------:R-:W-:Y:S05]  /*03f0*/  @P0 BRA `(.L_x_326) ;  /* 0x0000000800cc0947 */ /* 0x000fea0003800000 */
[----:B------:R-:W2:Y:S01]  /*0400*/  LDC.U8 R0, c[0x0][0x549] ;  /* 0x00015240ff007b82 */ /* 0x000ea20000000000 */
[----:B------:R-:W-:-:S07]  /*0410*/  ISETP.NE.AND P1, PT, R224, -0x1, PT ;  /* 0xffffffffe000780c */ /* 0x000fce0003f25270 */
[----:B------:R-:W3:Y:S08]  /*0420*/  LDC.U8 R8, c[0x0][0x548] ;  /* 0x00015200ff087b82 */ /* 0x000ef00000000000 */
[----:B------:R-:W1:Y:S01]  /*0430*/  @!P1 LDC.64 R6, c[0x0][0x400] ;  /* 0x00010000ff069b82 */ /* 0x000e620000000a00 */
[----:B--2---:R-:W-:-:S07]  /*0440*/  ISETP.NE.AND P0, PT, R0, RZ, PT ;  /* 0x000000ff0000720c */ /* 0x004fce0003f05270 */
[----:B------:R-:W2:Y:S01]  /*0450*/  @P1 LDC.64 R4, c[0x0][0x408] ;  /* 0x00010200ff041b82 */ /* 0x000ea20000000a00 */
[----:B---3--:R-:W-:-:S07]  /*0460*/  ISETP.NE.AND P4, PT, R8, RZ, !P0 ;  /* 0x000000ff0800720c */ /* 0x008fce0004785270 */
[----:B------:R-:W3:Y:S01]  /*0470*/  LDC R9, c[0x0][0x434] ;  /* 0x00010d00ff097b82 */ /* 0x000ee20000000800 */
[----:B-1----:R-:W-:-:S07]  /*0480*/  @!P1 IMAD.WIDE.U32 R14, R12, R6, RZ ;  /* 0x000000060c0e9225 */ /* 0x002fce00078e00ff */
[----:B------:R-:W1:Y:S01]  /*0490*/  @P0 LDC.64 R2, c[0x0][0x430] ;  /* 0x00010c00ff020b82 */ /* 0x000e620000000a00 */
[----:B------:R-:W-:-:S07]  /*04a0*/  @!P1 IMAD R6, R12, R7, R15 ;  /* 0x000000070c069224 */ /* 0x000fce00078e020f */
[----:B------:R-:W4:Y:S01]  /*04b0*/  @P0 LDC R0, c[0x0][0x430] ;  /* 0x00010c00ff000b82 */ /* 0x000f220000000800 */
[----:B--2---:R-:W-:-:S04]  /*04c0*/  @P1 IMAD.WIDE.U32 R10, R224, R4, RZ ;  /* 0x00000004e00a1225 */ /* 0x004fc800078e00ff */
[----:B------:R-:W-:Y:S01]  /*04d0*/  @P1 IMAD R6, R224, R5, R11 ;  /* 0x00000005e0061224 */ /* 0x000fe200078e020b */
[----:B------:R-:W-:Y:S01]  /*04e0*/  @P1 MOV R14, R10 ;  /* 0x0000000a000e1202 */ /* 0x000fe20000000f00 */
[----:B-1----:R-:W-:Y:S01]  /*04f0*/  @P0 IMAD R4, R2, R3, RZ ;  /* 0x0000000302040224 */ /* 0x002fe200078e02ff */
[----:B------:R-:W-:Y:S02]  /*0500*/  SHF.L.U32 R3, R166, 0x3, RZ ;  /* 0x00000003a6037819 */ /* 0x000fe400000006ff */
[----:B------:R-:W-:Y:S01]  /*0510*/  @P0 MOV R2, 0x1 ;  /* 0x0000000100020802 */ /* 0x000fe20000000f00 */
[----:B---3--:R-:W-:Y:S06]  /*0520*/  @P0 BRA `(.L_x_327) ;  /* 0x0000000000280947 */ /* 0x008fec0003800000 */
[----:B------:R-:W-:Y:S02]  /*0530*/  ISETP.NE.AND P0, PT, R8, RZ, PT ;  /* 0x000000ff0800720c */ /* 0x000fe40003f05270 */
[----:B------:R-:W1:Y:S11]  /*0540*/  LDC R8, c[0x0][0x3e0] ;  /* 0x0000f800ff087b82 */ /* 0x000e760000000800 */
[----:B------:R-:W2:Y:S01]  /*0550*/  @P0 LDC R4, c[0x0][0x454] ;  /* 0x00011500ff040b82 */ /* 0x000ea20000000800 */
[----:B----4-:R-:W-:-:S02]  /*0560*/  @P0 MOV R0, 0x1 ;  /* 0x0000000100000802 */ /* 0x010fc40000000f00 */
[----:B------:R-:W-:-:S05]  /*0570*/  @!P0 MOV R0, 0x1 ;  /* 0x0000000100008802 */ /* 0x000fca0000000f00 */
[----:B------:R-:W1:Y:S08]  /*0580*/  @P0 LDC R7, c[0x0][0x454] ;  /* 0x00011500ff070b82 */ /* 0x000e700000000800 */
[----:B------:R-:W3:Y:S08]  /*0590*/  @!P0 LDC R5, c[0x0][0x434] ;  /* 0x00010d00ff058b82 */ /* 0x000ef00000000800 */
[----:B------:R-:W4:Y:S01]  /*05a0*/  @!P0 LDC R4, c[0x0][0x434] ;  /* 0x00010d00ff048b82 */ /* 0x000f220000000800 */
[----:B-1----:R-:W-:-:S02]  /*05b0*/  @P0 IMAD R2, R7, R8, RZ ;  /* 0x0000000807020224 */ /* 0x002fc400078e02ff */
[----:B--23--:R-:W-:-:S07]  /*05c0*/  @!P0 IMAD R2, R5, R8, RZ ;  /* 0x0000000805028224 */ /* 0x00cfce00078e02ff */
.L_x_327:
[----:B------:R-:W1:Y:S01]  /*05d0*/  LDCU.64 UR4, c[0x0][0x410] ;  /* 0x00008200ff0477ac */ /* 0x000e620008000a00 */
[----:B------:R-:W-:Y:S01]  /*05e0*/  LOP3.LUT R15, R3, 0x38, RZ, 0xc0, !PT ;  /* 0x00000038030f7812 */ /* 0x000fe200078ec0ff */
[----:B------:R-:W-:Y:S01]  /*05f0*/  VIADD R218, R218, -UR10 ;  /* 0x8000000adada7c36 */ /* 0x000fe20008000000 */
[----:B------:R-:W-:Y:S01]  /*0600*/  SHF.R.U32.HI R7, RZ, 0x3, R166 ;  /* 0x00000003ff077819 */ /* 0x000fe200000116a6 */
[----:B------:R-:W-:Y:S01]  /*0610*/  IMAD R9, R12, R9, RZ ;  /* 0x000000090c097224 */ /* 0x000fe200078e02ff */
[----:B------:R-:W-:Y:S01]  /*0620*/  IADD3 R14, P0, PT, R15, R14, RZ ;  /* 0x0000000e0f0e7210 */ /* 0x000fe20007f1e0ff */
[----:B----4-:R-:W-:Y:S01]  /*0630*/  IMAD R3, R21, R4, RZ ;  /* 0x0000000415037224 */ /* 0x010fe200078e02ff */
[C---:B------:R-:W-:Y:S01]  /*0640*/  ISETP.GE.AND P3, PT, R7.reuse, R218, PT ;  /* 0x000000da0700720c */ /* 0x040fe20003f66270 */
[----:B------:R-:W-:Y:S01]  /*0650*/  VIADD R11, R7, 0x20 ;  /* 0x00000020070b7836 */ /* 0x000fe20000000000 */
[----:B------:R-:W-:Y:S01]  /*0660*/  ISETP.NE.AND P1, PT, R224, -0x1, PT ;  /* 0xffffffffe000780c */ /* 0x000fe20003f25270 */
[----:B------:R-:W-:Y:S01]  /*0670*/  IMAD.X R15, RZ, RZ, R6, P0 ;  /* 0x000000ffff0f7224 */ /* 0x000fe200000e0606 */
[----:B------:R-:W-:Y:S01]  /*0680*/  UIMAD.WIDE.U32 UR8, UR14, 0x80, URZ ;  /* 0x000000800e0878a5 */ /* 0x000fe2000f8e00ff */
[----:B------:R-:W-:Y:S01]  /*0690*/  @!P4 IMAD R3, R12, R2, R3 ;  /* 0x000000020c03c224 */ /* 0x000fe200078e0203 */
[----:B------:R-:W-:Y:S01]  /*06a0*/  SEL R224, R9, R224, !P1 ;  /* 0x000000e009e07207 */ /* 0x000fe20004800000 */
[C---:B------:R-:W-:Y:S01]  /*06b0*/  VIADD R9, R7.reuse, 0x40 ;  /* 0x0000004007097836 */ /* 0x040fe20000000000 */
[----:B------:R-:W-:Y:S01]  /*06c0*/  LOP3.LUT P6, R166, R166, 0x7, RZ, 0xc0, !PT ;  /* 0x00000007a6a67812 */ /* 0x000fe200078cc0ff */
[----:B------:R-:W-:Y:S01]  /*06d0*/  VIADD R13, R7, 0x60 ;  /* 0x00000060070d7836 */ /* 0x000fe20000000000 */
[----:B------:R-:W-:Y:S01]  /*06e0*/  SHF.R.S32.HI R2, RZ, 0x1f, R224 ;  /* 0x0000001fff027819 */ /* 0x000fe200000114e0 */
[----:B-1----:R-:W-:Y:S01]  /*06f0*/  IMAD.WIDE.U32 R14, R21, UR4, R14 ;  /* 0x00000004150e7c25 */ /* 0x002fe2000f8e000e */
[-C--:B------:R-:W-:Y:S01]  /*0700*/  ISETP.GE.AND P1, PT, R11, R218.reuse, PT ;  /* 0x000000da0b00720c */ /* 0x080fe20003f26270 */
[----:B------:R-:W-:Y:S01]  /*0710*/  BSSY.RECONVERGENT B0, `(.L_x_328) ;  /* 0x0000019000007945 */ /* 0x000fe20003800200 */
[----:B------:R-:W-:Y:S01]  /*0720*/  ISETP.GE.AND P2, PT, R9, R218, PT ;  /* 0x000000da0900720c */ /* 0x000fe20003f46270 */
[----:B------:R-:W-:Y:S01]  /*0730*/  IMAD R19, R21, UR5, R15 ;  /* 0x0000000515137c24 */ /* 0x000fe2000f8e020f */
[----:B------:R-:W-:Y:S01]  /*0740*/  SEL R6, R224, RZ, P4 ;  /* 0x000000ffe0067207 */ /* 0x000fe20002000000 */
[----:B------:R-:W-:Y:S01]  /*0750*/  IMAD R10, R0, UR10, RZ ;  /* 0x0000000a000a7c24 */ /* 0x000fe2000f8e02ff */
[----:B------:R-:W-:-:S02]  /*0760*/  SEL R2, R2, RZ, P4 ;  /* 0x000000ff02027207 */ /* 0x000fc40002000000 */
[-C--:B------:R-:W-:Y:S02]  /*0770*/  ISETP.GE.AND P0, PT, R13, R218.reuse, PT ;  /* 0x000000da0d00720c */ /* 0x080fe40003f06270 */
[C---:B------:R-:W-:Y:S02]  /*0780*/  ISETP.GE.OR P6, PT, R7.reuse, R218, P6 ;  /* 0x000000da0700720c */ /* 0x040fe400037c6670 */
[C---:B------:R-:W-:Y:S02]  /*0790*/  ISETP.NE.OR P5, PT, R166.reuse, RZ, P1 ;  /* 0x000000ffa600720c */ /* 0x040fe40000fa5670 */
[----:B------:R-:W-:Y:S02]  /*07a0*/  ISETP.NE.OR P4, PT, R166, RZ, P2 ;  /* 0x000000ffa600720c */ /* 0x000fe40001785670 */
[----:B------:R-:W-:Y:S01]  /*07b0*/  LOP3.LUT R17, R7, UR8, RZ, 0xfc, !PT ;  /* 0x0000000807117c12 */ /* 0x000fe2000f8efcff */
[----:B------:R-:W-:Y:S10]  /*07c0*/  @P3 BRA `(.L_x_329) ;  /* 0x0000000000343947 */ /* 0x000ff40003800000 */
[----:B------:R-:W1:Y:S01]  /*07d0*/  LDC.64 R4, c[0x0][0x408] ;  /* 0x00010200ff047b82 */ /* 0x000e620000000a00 */
[----:B------:R-:W2:Y:S01]  /*07e0*/  LDCU.64 UR4, c[0x0][0x3f0] ;  /* 0x00007e00ff0477ac */ /* 0x000ea20008000a00 */
[----:B------:R-:W-:Y:S01]  /*07f0*/  MOV R18, R14 ;  /* 0x0000000e00127202 */ /* 0x000fe20000000f00 */
[----:B-1----:R-:W-:-:S04]  /*0800*/  IMAD R8, R4, UR9, RZ ;  /* 0x0000000904087c24 */ /* 0x002fc8000f8e02ff */
[----:B------:R-:W-:-:S04]  /*0810*/  IMAD.WIDE.U32 R20, R17, R4, R18 ;  /* 0x0000000411147225 */ /* 0x000fc800078e0012 */
[----:B------:R-:W-:Y:S01]  /*0820*/  IMAD R5, R17, R5, R8 ;  /* 0x0000000511057224 */ /* 0x000fe200078e0208 */
[----:B--2---:R-:W-:-:S04]  /*0830*/  LEA R4, P3, R20, UR4, 0x1 ;  /* 0x0000000414047c11 */ /* 0x004fc8000f8608ff */
[----:B------:R-:W-:-:S04]  /*0840*/  IADD3 R5, PT, PT, R21, R5, RZ ;  /* 0x0000000515057210 */ /* 0x000fc80007ffe0ff */
[----:B------:R-:W-:-:S05]  /*0850*/  LEA.HI.X R5, R20, UR5, R5, 0x1, P3 ;  /* 0x0000000514057c11 */ /* 0x000fca00098f0c05 */
[----:B------:R1:W-:Y:S04]  /*0860*/  STG.E.128 desc[UR16][R4.64], RZ ;  /* 0x000000ff04007986 */ /* 0x0003e8000c101d10 */
[----:B------:R1:W-:Y:S04]  /*0870*/  STG.E.128 desc[UR16][R4.64+0x80], RZ ;  /* 0x000080ff04007986 */ /* 0x0003e8000c101d10 */
[----:B------:R1:W-:Y:S04]  /*0880*/  STG.E.128 desc[UR16][R4.64+0x100], RZ ;  /* 0x000100ff04007986 */ /* 0x0003e8000c101d10 */
[----:B------:R1:W-:Y:S02]  /*0890*/  STG.E.128 desc[UR16][R4.64+0x180], RZ ;  /* 0x000180ff04007986 */ /* 0x0003e4000c101d10 */
.L_x_329:
[----:B------:R-:W-:Y:S05]  /*08a0*/  BSYNC.RECONVERGENT B0 ;  /* 0x0000000000007941 */ /* 0x000fea0003800200 */
.L_x_328:
[----:B------:R-:W-:Y:S01]  /*08b0*/  BSSY.RECONVERGENT B0, `(.L_x_330) ;  /* 0x0000013000007945 */ /* 0x000fe20003800200 */
[----:B------:R-:W-:-:S03]  /*08c0*/  ISETP.NE.OR P3, PT, R166, RZ, P0 ;  /* 0x000000ffa600720c */ /* 0x000fc60000765670 */
[----:B------:R-:W-:Y:S10]  /*08d0*/  @P1 BRA `(.L_x_331) ;  /* 0x0000000000401947 */ /* 0x000ff40003800000 */
[----:B------:R-:W2:Y:S01]  /*08e0*/  LDCU.64 UR6, c[0x0][0x408] ;  /* 0x00008100ff0677ac */ /* 0x000ea20008000a00 */
[----:B-1----:R-:W-:Y:S01]  /*08f0*/  IADD3 R5, P1, PT, R17, 0x20, RZ ;  /* 0x0000002011057810 */ /* 0x002fe20007f3e0ff */
[----:B------:R-:W-:Y:S01]  /*0900*/  IMAD.MOV.U32 R20, RZ, RZ, R14 ;  /* 0x000000ffff147224 */ /* 0x000fe200078e000e */
[----:B------:R-:W-:Y:S01]  /*0910*/  MOV R21, R19 ;  /* 0x0000001300157202 */ /* 0x000fe20000000f00 */
[----:B------:R-:W1:Y:S02]  /*0920*/  LDCU.64 UR4, c[0x0][0x3f0] ;  /* 0x00007e00ff0477ac */ /* 0x000e640008000a00 */
[----:B------:R-:W-:-:S04]  /*0930*/  IMAD.X R4, RZ, RZ, UR9, P1 ;  /* 0x00000009ff047e24 */ /* 0x000fc800088e06ff */
        /* <DEDUP_REMOVED lines=10> */
.L_x_331:
[----:B------:R-:W-:Y:S05]  /*09e0*/  BSYNC.RECONVERGENT B0 ;  /* 0x0000000000007941 */ /* 0x000fea0003800200 */
.L_x_330:
[----:B------:R-:W-:Y:S04]  /*09f0*/  BSSY.RECONVERGENT B0, `(.L_x_332) ;  /* 0x0000012000007945 */ /* 0x000fe80003800200 */
[----:B------:R-:W-:Y:S05]  /*0a00*/  @P2 BRA `(.L_x_333) ;  /* 0x0000000000402947 */ /* 0x000fea0003800000 */
[----:B------:R-:W3:Y:S01]  /*0a10*/  LDCU.64 UR6, c[0x0][0x408] ;  /* 0x00008100ff0677ac */ /* 0x000ee20008000a00 */
[----:B-1----:R-:W-:Y:S01]  /*0a20*/  IADD3 R5, P1, PT, R17, 0x40, RZ ;  /* 0x0000004011057810 */ /* 0x002fe20007f3e0ff */
[----:B------:R-:W-:Y:S01]  /*0a30*/  IMAD.MOV.U32 R20, RZ, RZ, R14 ;  /* 0x000000ffff147224 */ /* 0x000fe200078e000e */
[----:B------:R-:W-:Y:S01]  /*0a40*/  MOV R21, R19 ;  /* 0x0000001300157202 */ /* 0x000fe20000000f00 */
[----:B------:R-:W2:Y:S02]  /*0a50*/  LDCU.64 UR4, c[0x0][0x3f0] ;  /* 0x00007e00ff0477ac */ /* 0x000ea40008000a00 */
[----:B------:R-:W-:-:S04]  /*0a60*/  IMAD.X R4, RZ, RZ, UR9, P1 ;  /* 0x00000009ff047e24 */ /* 0x000fc800088e06ff */
[----:B---3--:R-:W-:Y:S02]  /*0a70*/  IMAD R4, R4, UR6, RZ ;  /* 0x0000000604047c24 */ /* 0x008fe4000f8e02ff */
        /* <DEDUP_REMOVED lines=9> */
.L_x_333:
[----:B------:R-:W-:Y:S05]  /*0b10*/  BSYNC.RECONVERGENT B0 ;  /* 0x0000000000007941 */ /* 0x000fea0003800200 */
.L_x_332:
[----:B------:R-:W-:Y:S01]  /*0b20*/  BSSY.RECONVERGENT B0, `(.L_x_334) ;  /* 0x0000014000007945 */ /* 0x000fe20003800200 */
[--C-:B------:R-:W-:Y:S02]  /*0b30*/  IADD3 R6, P2, P1, R10, R6, R3.reuse ;  /* 0x000000060a067210 */ /* 0x100fe4000795e003 */
[----:B-1----:R-:W-:Y:S02]  /*0b40*/  SHF.R.S32.HI R5, RZ, 0x1f, R10 ;  /* 0x0000001fff057819 */ /* 0x002fe4000001140a */
[----:B------:R-:W-:Y:S01]  /*0b50*/  SHF.R.S32.HI R3, RZ, 0x1f, R3 ;  /* 0x0000001fff037819 */ /* 0x000fe20000011403 */
[----:B------:R-:W-:Y:S05]  /*0b60*/  @P0 BRA `(.L_x_335) ;  /* 0x00000000003c0947 */ /* 0x000fea0003800000 */
[----:B------:R-:W1:Y:S01]  /*0b70*/  LDCU.64 UR6, c[0x0][0x408] ;  /* 0x00008100ff0677ac */ /* 0x000e620008000a00 */
[----:B------:R-:W-:Y:S02]  /*0b80*/  IADD3 R17, P0, PT, R17, 0x60, RZ ;  /* 0x0000006011117810 */ /* 0x000fe40007f1e0ff */
[----:B------:R-:W-:Y:S01]  /*0b90*/  MOV R15, R19 ;  /* 0x00000013000f7202 */ /* 0x000fe20000000f00 */
[----:B------:R-:W4:Y:S01]  /*0ba0*/  LDCU.64 UR4, c[0x0][0x3f0] ;  /* 0x00007e00ff0477ac */ /* 0x000f220008000a00 */
[----:B------:R-:W-:-:S05]  /*0bb0*/  IADD3.X R4, PT, PT, RZ, UR9, RZ, P0, !PT ;  /* 0x00000009ff047c10 */ /* 0x000fca00087fe4ff */
[----:B-1----:R-:W-:Y:S02]  /*0bc0*/  IMAD R4, R4, UR6, RZ ;  /* 0x0000000604047c24 */ /* 0x002fe4000f8e02ff */
[----:B------:R-:W-:-:S04]  /*0bd0*/  IMAD.WIDE.U32 R14, R17, UR6, R14 ;  /* 0x00000006110e7c25 */ /* 0x000fc8000f8e000e */
[----:B------:R-:W-:Y:S01]  /*0be0*/  IMAD R17, R17, UR7, R4 ;  /* 0x0000000711117c24 */ /* 0x000fe2000f8e0204 */
[----:B----4-:R-:W-:-:S04]  /*0bf0*/  LEA R16, P0, R14, UR4, 0x1 ;  /* 0x000000040e107c11 */ /* 0x010fc8000f8008ff */
[----:B------:R-:W-:-:S04]  /*0c00*/  IADD3 R17, PT, PT, R15, R17, RZ ;  /* 0x000000110f117210 */ /* 0x000fc80007ffe0ff */
[----:B------:R-:W-:-:S05]  /*0c10*/  LEA.HI.X R17, R14, UR5, R17, 0x1, P0 ;  /* 0x000000050e117c11 */ /* 0x000fca00080f0c11 */
[----:B------:R1:W-:Y:S04]  /*0c20*/  STG.E.128 desc[UR16][R16.64], RZ ;  /* 0x000000ff10007986 */ /* 0x0003e8000c101d10 */
[----:B------:R1:W-:Y:S04]  /*0c30*/  STG.E.128 desc[UR16][R16.64+0x80], RZ ;  /* 0x000080ff10007986 */ /* 0x0003e8000c101d10 */
[----:B------:R1:W-:Y:S04]  /*0c40*/  STG.E.128 desc[UR16][R16.64+0x100], RZ ;  /* 0x000100ff10007986 */ /* 0x0003e8000c101d10 */
[----:B------:R1:W-:Y:S02]  /*0c50*/  STG.E.128 desc[UR16][R16.64+0x180], RZ ;  /* 0x000180ff10007986 */ /* 0x0003e4000c101d10 */
.L_x_335:
[----:B------:R-:W-:Y:S05]  /*0c60*/  BSYNC.RECONVERGENT B0 ;  /* 0x0000000000007941 */ /* 0x000fea0003800200 */
.L_x_334:
[----:B------:R-:W-:Y:S01]  /*0c70*/  BSSY.RECONVERGENT B0, `(.L_x_336) ;  /* 0x000000b000007945 */ /* 0x000fe20003800200 */
[----:B------:R-:W-:-:S03]  /*0c80*/  IADD3.X R2, PT, PT, R5, R2, R3, P2, P1 ;  /* 0x0000000205027210 */ /* 0x000fc600017e2403 */
[----:B------:R-:W-:Y:S05]  /*0c90*/  @P6 BRA `(.L_x_337) ;  /* 0x0000000000206947 */ /* 0x000fea0003800000 */
[----:B------:R-:W4:Y:S01]  /*0ca0*/  LDCU.64 UR4, c[0x0][0x420] ;  /* 0x00008400ff0477ac */ /* 0x000f220008000a00 */
[----:B------:R-:W-:-:S05]  /*0cb0*/  IMAD R3, R7, R0, RZ ;  /* 0x0000000007037224 */ /* 0x000fca00078e02ff */
[----:B------:R-:W-:-:S04]  /*0cc0*/  IADD3 R4, P0, PT, R3, R6, RZ ;  /* 0x0000000603047210 */ /* 0x000fc80007f1e0ff */
[----:B------:R-:W-:Y:S02]  /*0cd0*/  LEA.HI.X.SX32 R3, R3, R2, 0x1, P0 ;  /* 0x0000000203037211 */ /* 0x000fe400000f0eff */
[----:B----4-:R-:W-:-:S04]  /*0ce0*/  LEA R14, P0, R4, UR4, 0x2 ;  /* 0x00000004040e7c11 */ /* 0x010fc8000f8010ff */
[----:B------:R-:W-:Y:S01]  /*0cf0*/  LEA.HI.X R15, R4, UR5, R3, 0x2, P0 ;  /* 0x00000005040f7c11 */ /* 0x000fe200080f1403 */
[----:B------:R-:W-:-:S05]  /*0d00*/  IMAD.MOV.U32 R3, RZ, RZ, 0x7f800000 ;  /* 0x7f800000ff037424 */ /* 0x000fca00078e00ff */
[----:B------:R4:W-:Y:S03]  /*0d10*/  STG.E desc[UR16][R14.64], R3 ;  /* 0x000000030e007986 */ /* 0x0009e6000c101910 */
.L_x_337:
[----:B------:R-:W-:Y:S05]  /*0d20*/  BSYNC.RECONVERGENT B0 ;  /* 0x0000000000007941 */ /* 0x000fea0003800200 */
.L_x_336:
[----:B------:R-:W-:Y:S04]  /*0d30*/  BSSY.RECONVERGENT B0, `(.L_x_338) ;  /* 0x000000a000007945 */ /* 0x000fe80003800200 */
[----:B------:R-:W-:Y:S05]  /*0d40*/  @P5 BRA `(.L_x_339) ;  /* 0x0000000000205947 */ /* 0x000fea0003800000 */
[----:B------:R-:W5:Y:S01]  /*0d50*/  LDCU.64 UR4, c[0x0][0x420] ;  /* 0x00008400ff0477ac */ /* 0x000f620008000a00 */
[----:B----4-:R-:W-:-:S05]  /*0d60*/  IMAD R3, R11, R0, RZ ;  /* 0x000000000b037224 */ /* 0x010fca00078e02ff */
[----:B------:R-:W-:-:S04]  /*0d70*/  IADD3 R4, P0, PT, R3, R6, RZ ;  /* 0x0000000603047210 */ /* 0x000fc80007f1e0ff */
[----:B------:R-:W-:Y:S02]  /*0d80*/  LEA.HI.X.SX32 R3, R3, R2, 0x1, P0 ;  /* 0x0000000203037211 */ /* 0x000fe400000f0eff */
[----:B-----5:R-:W-:-:S04]  /*0d90*/  LEA R10, P0, R4, UR4, 0x2 ;  /* 0x00000004040a7c11 */ /* 0x020fc8000f8010ff */
[----:B------:R-:W-:Y:S01]  /*0da0*/  LEA.HI.X R11, R4, UR5, R3, 0x2, P0 ;  /* 0x00000005040b7c11 */ /* 0x000fe200080f1403 */
[----:B------:R-:W-:-:S05]  /*0db0*/  IMAD.MOV.U32 R3, RZ, RZ, 0x7f800000 ;  /* 0x7f800000ff037424 */ /* 0x000fca00078e00ff */
[----:B------:R4:W-:Y:S03]  /*0dc0*/  STG.E desc[UR16][R10.64], R3 ;  /* 0x000000030a007986 */ /* 0x0009e6000c101910 */
.L_x_339:
[----:B------:R-:W-:Y:S05]  /*0dd0*/  BSYNC.RECONVERGENT B0 ;  /* 0x0000000000007941 */ /* 0x000fea0003800200 */
.L_x_338:
        /* <DEDUP_REMOVED lines=10> */
.L_x_341:
[----:B------:R-:W-:Y:S05]  /*0e80*/  BSYNC.RECONVERGENT B0 ;  /* 0x0000000000007941 */ /* 0x000fea0003800200 */
.L_x_340:
[----:B------:R-:W-:Y:S05]  /*0e90*/  @P3 EXIT ;  /* 0x000000000000394d */ /* 0x000fea0003800000 */
[----:B------:R-:W5:Y:S01]  /*0ea0*/  LDCU.64 UR4, c[0x0][0x420] ;  /* 0x00008400ff0477ac */ /* 0x000f620008000a00 */
[----:B------:R-:W-:Y:S02]  /*0eb0*/  IMAD R13, R13, R0, RZ ;  /* 0x000000000d0d7224 */ /* 0x000fe400078e02ff */
[----:B------:R-:W-:-:S03]  /*0ec0*/  IMAD.MOV.U32 R5, RZ, RZ, 0x7f800000 ;  /* 0x7f800000ff057424 */ /* 0x000fc600078e00ff */
[----:B------:R-:W-:-:S04]  /*0ed0*/  IADD3 R6, P0, PT, R13, R6, RZ ;  /* 0x000000060d067210 */ /* 0x000fc80007f1e0ff */
[----:B------:R-:W-:Y:S02]  /*0ee0*/  LEA.HI.X.SX32 R13, R13, R2, 0x1, P0 ;  /* 0x000000020d0d7211 */ /* 0x000fe400000f0eff */
[----:B-----5:R-:W-:-:S04]  /*0ef0*/  LEA R2, P0, R6, UR4, 0x2 ;  /* 0x0000000406027c11 */ /* 0x020fc8000f8010ff */
[----:B----4-:R-:W-:-:S05]  /*0f00*/  LEA.HI.X R3, R6, UR5, R13, 0x2, P0 ;  /* 0x0000000506037c11 */ /* 0x010fca00080f140d */
[----:B------:R-:W-:Y:S01]  /*0f10*/  STG.E desc[UR16][R2.64], R5 ;  /* 0x0000000502007986 */ /* 0x000fe2000c101910 */
[----:B------:R-:W-:Y:S05]  /*0f20*/  EXIT ;  /* 0x000000000000794d */ /* 0x000fea0003800000 */
.L_x_326:
[----:B------:R-:W-:Y:S02]  /*0f30*/  ISETP.NE.AND P0, PT, R224, -0x1, PT ;  /* 0xffffffffe000780c */ /* 0x000fe40003f05270 */
[----:B------:R-:W-:-:S11]  /*0f40*/  ISETP.NE.AND P2, PT, R9, -0x1, PT ;  /* 0xffffffff0900780c */ /* 0x000fd60003f45270 */
[----:B------:R-:W2:Y:S08]  /*0f50*/  @!P0 LDC.64 R6, c[0x0][0x398] ;  /* 0x0000e600ff068b82 */ /* 0x000eb00000000a00 */
[----:B------:R-:W3:Y:S01]  /*0f60*/  @P0 LDC.64 R4, c[0x0][0x3b0] ;  /* 0x0000ec00ff040b82 */ /* 0x000ee20000000a00 */
[----:B--2---:R-:W-:-:S04]  /*0f70*/  @!P0 IMAD.WIDE.U32 R16, R12, R6, RZ ;  /* 0x000000060c108225 */ /* 0x004fc800078e00ff */
[----:B------:R-:W-:Y:S02]  /*0f80*/  @!P0 IMAD R6, R12, R7, R17 ;  /* 0x000000070c068224 */ /* 0x000fe400078e0211 */
[----:B---3--:R-:W-:-:S04]  /*0f90*/  @P0 IMAD.WIDE.U32 R10, R224, R4, RZ ;  /* 0x00000004e00a0225 */ /* 0x008fc800078e00ff */
[----:B------:R-:W-:Y:S01]  /*0fa0*/  @P0 IMAD R6, R224, R5, R11 ;  /* 0x00000005e0060224 */ /* 0x000fe200078e020b */
[----:B------:R-:W-:Y:S01]  /*0fb0*/  @P0 MOV R16, R10 ;  /* 0x0000000a00100202 */ /* 0x000fe20000000f00 */
[----:B------:R-:W-:Y:S06]  /*0fc0*/  @P2 BRA `(.L_x_342) ;  /* 0x0000000000282947 */ /* 0x000fec0003800000 */
[----:B------:R-:W2:Y:S01]  /*0fd0*/  LDCU.64 UR6, c[0x0][0x3b8] ;  /* 0x00007700ff0677ac */ /* 0x000ea20008000a00 */
[----:B------:R-:W-:Y:S01]  /*0fe0*/  SHF.R.S32.HI R5, RZ, 0x1f, R8 ;  /* 0x0000001fff057819 */ /* 0x000fe20000011408 */
[----:B------:R-:W3:Y:S04]  /*0ff0*/  LDCU.64 UR4, c[0x0][0x3a0] ;  /* 0x00007400ff0477ac */ /* 0x000ee80008000a00 */
[----:B--2---:R-:W-:Y:S02]  /*1000*/  IMAD R5, R5, UR6, RZ ;  /* 0x0000000605057c24 */ /* 0x004fe4000f8e02ff */
[----:B------:R-:W-:-:S04]  /*1010*/  IMAD.WIDE.U32 R10, R8, UR6, RZ ;  /* 0x00000006080a7c25 */ /* 0x000fc8000f8e00ff */
[----:B------:R-:W-:-:S05]  /*1020*/  IMAD R2, R8, UR7, R5 ;  /* 0x0000000708027c24 */ /* 0x000fca000f8e0205 */
[----:B------:R-:W-:-:S03]  /*1030*/  IADD3 R11, PT, PT, R11, R2, RZ ;  /* 0x000000020b0b7210 */ /* 0x000fc60007ffe0ff */
[----:B---3--:R-:W-:-:S04]  /*1040*/  IMAD.WIDE.U32 R22, R12, UR4, R10 ;  /* 0x000000040c167c25 */ /* 0x008fc8000f8e000a */
[----:B------:R-:W-:Y:S01]  /*1050*/  IMAD R19, R12, UR5, R23 ;  /* 0x000000050c137c24 */ /* 0x000fe2000f8e0217 */
[----:B------:R-:W-:Y:S06]  /*1060*/  BRA `(.L_x_343) ;  /* 0x0000000000147947 */ /* 0x000fec0003800000 */
.L_x_342:
[----:B------:R-:W2:Y:S01]  /*1070*/  LDCU.64 UR6, c[0x0][0x3b8] ;  /* 0x00007700ff0677ac */ /* 0x000ea20008000a00 */
[----:B------:R-:W-:-:S05]  /*1080*/  IADD3 R22, PT, PT, R8, R9, RZ ;  /* 0x0000000908167210 */ /* 0x000fca0007ffe0ff */
[C---:B--2---:R-:W-:Y:S02]  /*1090*/  IMAD R19, R22.reuse, UR7, RZ ;  /* 0x0000000716137c24 */ /* 0x044fe4000f8e02ff */
[----:B------:R-:W-:-:S05]  /*10a0*/  IMAD.WIDE.U32 R22, R22, UR6, RZ ;  /* 0x0000000616167c25 */ /* 0x000fca000f8e00ff */
[----:B------:R-:W-:Y:S02]  /*10b0*/  IADD3 R19, PT, PT, R23, R19, RZ ;  /* 0x0000001317137210 */ /* 0x000fe40007ffe0ff */
.L_x_343:
[----:B------:R-:W2:Y:S01]  /*10c0*/  LDC R4, c[0x0][0x3e8] ;  /* 0x0000fa00ff047b82 */ /* 0x000ea20000000800 */
[----:B------:R-:W-:Y:S02]  /*10d0*/  MOV R10, RZ ;  /* 0x000000ff000a7202 */ /* 0x000fe40000000f00 */
[----:B--2---:R-:W-:-:S04]  /*10e0*/  IABS R7, R4 ;  /* 0x0000000400077213 */ /* 0x004fc80000000000 */
[----:B------:R-:W2:Y:S08]  /*10f0*/  I2F.RP R13, R7 ;  /* 0x00000007000d7306 */ /* 0x000eb00000209400 */
[----:B--2---:R-:W2:Y:S02]  /*1100*/  MUFU.RCP R11, R13 ;  /* 0x0000000d000b7308 */ /* 0x004ea40000001000 */
[----:B--2---:R-:W-:-:S06]  /*1110*/  VIADD R11, R11, 0xffffffe ;  /* 0x0ffffffe0b0b7836 */ /* 0x004fcc0000000000 */
[----:B------:R-:W2:Y:S02]  /*1120*/  F2I.FTZ.U32.TRUNC.NTZ R11, R11 ;  /* 0x0000000b000b7305 */ /* 0x000ea4000021f000 */
[----:B--2---:R-:W-:-:S04]  /*1130*/  IMAD.MOV R2, RZ, RZ, -R11 ;  /* 0x000000ffff027224 */ /* 0x004fc800078e0a0b */
[----:B------:R-:W-:Y:S01]  /*1140*/  IMAD R5, R2, R7, RZ ;  /* 0x0000000702057224 */ /* 0x000fe200078e02ff */
[----:B------:R-:W-:-:S03]  /*1150*/  IABS R2, R21 ;  /* 0x0000001500027213 */ /* 0x000fc60000000000 */
[----:B------:R-:W-:-:S04]  /*1160*/  IMAD.HI.U32 R10, R11, R5, R10 ;  /* 0x000000050b0a7227 */ /* 0x000fc800078e000a */
[----:B------:R-:W-:-:S04]  /*1170*/  IMAD.MOV.U32 R5, RZ, RZ, R2 ;  /* 0x000000ffff057224 */ /* 0x000fc800078e0002 */
[----:B------:R-:W-:-:S04]  /*1180*/  IMAD.HI.U32 R10, R10, R5, RZ ;  /* 0x000000050a0a7227 */ /* 0x000fc800078e00ff */
[----:B------:R-:W-:-:S04]  /*1190*/  IMAD.MOV R2, RZ, RZ, -R10 ;  /* 0x000000ffff027224 */ /* 0x000fc800078e0a0a */
[----:B------:R-:W-:-:S05]  /*11a0*/  IMAD R2, R7, R2, R5 ;  /* 0x0000000207027224 */ /* 0x000fca00078e0205 */
[----:B------:R-:W-:-:S13]  /*11b0*/  ISETP.GT.U32.AND P1, PT, R7, R2, PT ;  /* 0x000000020700720c */ /* 0x000fda0003f24070 */
[-C--:B------:R-:W-:Y:S01]  /*11c0*/  @!P1 IADD3 R2, PT, PT, R2, -R7.reuse, RZ ;  /* 0x8000000702029210 */ /* 0x080fe20007ffe0ff */
[----:B------:R-:W-:Y:S01]  /*11d0*/  @!P1 VIADD R10, R10, 0x1 ;  /* 0x000000010a0a9836 */ /* 0x000fe20000000000 */
[----:B------:R-:W-:Y:S02]  /*11e0*/  ISETP.NE.AND P1, PT, R4, RZ, PT ;  /* 0x000000ff0400720c */ /* 0x000fe40003f25270 */
[----:B------:R-:W-:Y:S02]  /*11f0*/  ISETP.GE.U32.AND P3, PT, R2, R7, PT ;  /* 0x000000070200720c */ /* 0x000fe40003f66070 */
[----:B------:R-:W-:-:S04]  /*1200*/  LOP3.LUT R2, R21, R4, RZ, 0x3c, !PT ;  /* 0x0000000415027212 */ /* 0x000fc800078e3cff */
[----:B------:R-:W-:-:S07]  /*1210*/  ISETP.GE.AND P0, PT, R2, RZ, PT ;  /* 0x000000ff0200720c */ /* 0x000fce0003f06270 */
[----:B------:R-:W-:-:S05]  /*1220*/  @P3 IADD3 R10, PT, PT, R10, 0x1, RZ ;  /* 0x000000010a0a3810 */ /* 0x000fca0007ffe0ff */
[----:B------:R-:W-:-:S05]  /*1230*/  IMAD.MOV.U32 R2, RZ, RZ, R10 ;  /* 0x000000ffff027224 */ /* 0x000fca00078e000a */
[----:B------:R-:W-:Y:S02]  /*1240*/  @!P0 IADD3 R2, PT, PT, -R2, RZ, RZ ;  /* 0x000000ff02028210 */ /* 0x000fe40007ffe1ff */
[----:B------:R-:W-:Y:S01]  /*1250*/  @!P1 LOP3.LUT R2, RZ, R4, RZ, 0x33, !PT ;  /* 0x00000004ff029212 */ /* 0x000fe200078e33ff */
[----:B------:R-:W-:Y:S06]  /*1260*/  @P2 BRA `(.L_x_344) ;  /* 0x0000000000302947 */ /* 0x000fec0003800000 */
[----:B------:R-:W2:Y:S01]  /*1270*/  LDCU.64 UR4, c[0x0][0x3c0] ;  /* 0x00007800ff0477ac */ /* 0x000ea20008000a00 */
[----:B------:R-:W-:Y:S01]  /*1280*/  SHF.R.S32.HI R7, RZ, 0x1f, R8 ;  /* 0x0000001fff077819 */ /* 0x000fe20000011408 */
[----:B------:R-:W3:Y:S01]  /*1290*/  LDCU.64 UR8, c[0x0][0x3a8] ;  /* 0x00007500ff0877ac */ /* 0x000ee20008000a00 */
[----:B--2---:R-:W-:Y:S02]  /*12a0*/  MOV R4, UR4 ;  /* 0x0000000400047c02 */ /* 0x004fe40008000f00 */
[----:B------:R-:W-:-:S03]  /*12b0*/  MOV R5, UR5 ;  /* 0x0000000500057c02 */ /* 0x000fc60008000f00 */
[-C--:B------:R-:W-:Y:S02]  /*12c0*/  IMAD R7, R7, R4.reuse, RZ ;  /* 0x0000000407077224 */ /* 0x080fe400078e02ff */
[----:B------:R-:W-:-:S04]  /*12d0*/  IMAD.WIDE.U32 R10, R8, R4, RZ ;  /* 0x00000004080a7225 */ /* 0x000fc800078e00ff */
[----:B------:R-:W-:-:S05]  /*12e0*/  IMAD R7, R8, R5, R7 ;  /* 0x0000000508077224 */ /* 0x000fca00078e0207 */
[----:B------:R-:W-:-:S03]  /*12f0*/  IADD3 R11, PT, PT, R11, R7, RZ ;  /* 0x000000070b0b7210 */ /* 0x000fc60007ffe0ff */
[----:B---3--:R-:W-:-:S04]  /*1300*/  IMAD.WIDE.U32 R24, R12, UR8, R10 ;  /* 0x000000080c187c25 */ /* 0x008fc8000f8e000a */
[----:B------:R-:W-:Y:S01]  /*1310*/  IMAD R12, R12, UR9, R25 ;  /* 0x000000090c0c7c24 */ /* 0x000fe2000f8e0219 */
[----:B------:R-:W-:Y:S06]  /*1320*/  BRA `(.L_x_345) ;  /* 0x0000000000147947 */ /* 0x000fec0003800000 */
.L_x_344:
[----:B------:R-:W2:Y:S01]  /*1330*/  LDC.64 R4, c[0x0][0x3c0] ;  /* 0x0000f000ff047b82 */ /* 0x000ea20000000a00 */
[----:B------:R-:W-:-:S05]  /*1340*/  IADD3 R8, PT, PT, R8, R9, RZ ;  /* 0x0000000908087210 */ /* 0x000fca0007ffe0ff */
[C---:B--2---:R-:W-:Y:S02]  /*1350*/  IMAD R12, R8.reuse, R5, RZ ;  /* 0x00000005080c7224 */ /* 0x044fe400078e02ff */
[----:B------:R-:W-:-:S05]  /*1360*/  IMAD.WIDE.U32 R24, R8, R4, RZ ;  /* 0x0000000408187225 */ /* 0x000fca00078e00ff */
[----:B------:R-:W-:-:S07]  /*1370*/  IADD3 R12, PT, PT, R25, R12, RZ ;  /* 0x0000000c190c7210 */ /* 0x000fce0007ffe0ff */
.L_x_345:
[----:B------:R-:W-:Y:S01]  /*1380*/  VIADD R218, R218, -UR10 ;  /* 0x8000000adada7c36 */ /* 0x000fe20008000000 */
[----:B------:R-:W-:Y:S01]  /*1390*/  SHF.R.U32.HI R13, RZ, 0x3, R166 ;  /* 0x00000003ff0d7819 */ /* 0x000fe200000116a6 */
[----:B------:R-:W-:Y:S01]  /*13a0*/  IMAD.SHL.U32 R167, R166, 0x8, RZ ;  /* 0x00000008a6a77824 */ /* 0x000fe200078e00ff */
[----:B------:R-:W2:Y:S01]  /*13b0*/  LDCU.64 UR8, c[0x0][0x3c8] ;  /* 0x00007900ff0877ac */ /* 0x000ea20008000a00 */
[----:B------:R-:W3:Y:S01]  /*13c0*/  S2UR UR5, SR_CgaCtaId ;  /* 0x00000000000579c3 */ /* 0x000ee20000008800 */
[CC--:B------:R-:W-:Y:S01]  /*13d0*/  ISETP.GE.AND P3, PT, R13.reuse, R218.reuse, PT ;  /* 0x000000da0d00720c */ /* 0x0c0fe20003f66270 */
[----:B-1----:R-:W-:Y:S01]  /*13e0*/  VIADD R15, R13, 0x20 ;  /* 0x000000200d0f7836 */ /* 0x002fe20000000000 */
[----:B------:R-:W-:Y:S01]  /*13f0*/  LOP3.LUT R14, R167, 0x38, RZ, 0xc0, !PT ;  /* 0x00000038a70e7812 */ /* 0x000fe200078ec0ff */
[----:B------:R-:W-:Y:S01]  /*1400*/  USHF.L.U32 UR4, UR14, 0x7, URZ ;  /* 0x000000070e047899 */ /* 0x000fe200080006ff */
[----:B------:R-:W-:Y:S01]  /*1410*/  VIADD R23, R13, 0x40 ;  /* 0x000000400d177836 */ /* 0x000fe20000000000 */
[----:B------:R-:W-:Y:S01]  /*1420*/  USHF.R.U32.HI UR14, URZ, 0x19, UR14 ;  /* 0x00000019ff0e7899 */ /* 0x000fe2000801160e */
[----:B------:R-:W-:Y:S01]  /*1430*/  ISETP.GE.AND P1, PT, R15, R218, PT ;  /* 0x000000da0f00720c */ /* 0x000fe20003f26270 */
[C---:B------:R-:W-:Y:S01]  /*1440*/  VIADD R25, R13.reuse, 0x60 ;  /* 0x000000600d197836 */ /* 0x040fe20000000000 */
[C---:B------:R-:W-:Y:S01]  /*1450*/  IADD3 R16, P0, PT, R14.reuse, R16, RZ ;  /* 0x000000100e107210 */ /* 0x040fe20007f1e0ff */
[----:B------:R-:W-:Y:S01]  /*1460*/  USHF.L.U32 UR15, UR6, 0x6, URZ ;  /* 0x00000006060f7899 */ /* 0x000fe200080006ff */
[----:B------:R-:W-:Y:S01]  /*1470*/  LOP3.LUT R18, R13, UR4, RZ, 0xfc, !PT ;  /* 0x000000040d127c12 */ /* 0x000fe2000f8efcff */
[----:B------:R-:W-:Y:S01]  /*1480*/  UMOV UR4, 0x400 ;  /* 0x0000040000047882 */ /* 0x000fe20000000000 */
[C---:B------:R-:W-:Y:S01]  /*1490*/  IADD3 R22, P2, PT, R14.reuse, R22, RZ ;  /* 0x000000160e167210 */ /* 0x040fe20007f5e0ff */
[----:B------:R-:W1:Y:S01]  /*14a0*/  @!P3 LDC.64 R8, c[0x0][0x3b0] ;  /* 0x0000ec00ff08bb82 */ /* 0x000e620000000a00 */
[----:B------:R-:W-:Y:S01]  /*14b0*/  IMAD.X R17, RZ, RZ, R6, P0 ;  /* 0x000000ffff117224 */ /* 0x000fe200000e0606 */
[----:B------:R-:W-:Y:S01]  /*14c0*/  IADD3 R14, P0, PT, R14, R24, RZ ;  /* 0x000000180e0e7210 */ /* 0x000fe20007f1e0ff */
[----:B------:R-:W4:Y:S01]  /*14d0*/  LDCU.64 UR12, c[0x0][0x388] ;  /* 0x00007100ff0c77ac */ /* 0x000f220008000a00 */
[----:B------:R-:W-:Y:S01]  /*14e0*/  ISETP.GE.AND P6, PT, R23, R218, PT ;  /* 0x000000da1700720c */ /* 0x000fe20003fc6270 */
[----:B--2---:R-:W-:Y:S01]  /*14f0*/  IMAD.WIDE.U32 R16, R21, UR8, R16 ;  /* 0x0000000815107c25 */ /* 0x004fe2000f8e0010 */
[----:B------:R-:W-:-:S02]  /*1500*/  LEA.HI.SX32 R88, R0, 0xffffffff, 0x1a ;  /* 0xffffffff00587811 */ /* 0x000fc400078fd2ff */
[----:B------:R-:W2:Y:S01]  /*1510*/  @!P3 LDC.64 R10, c[0x0][0x380] ;  /* 0x0000e000ff0abb82 */ /* 0x000ea20000000a00 */
[----:B------:R-:W-:Y:S01]  /*1520*/  IMAD R17, R21, UR9, R17 ;  /* 0x0000000915117c24 */ /* 0x000fe2000f8e0211 */
[----:B------:R-:W-:Y:S01]  /*1530*/  @!P1 IADD3 R21, P4, PT, R18, 0x20, RZ ;  /* 0x0000002012159810 */ /* 0x000fe20007f9e0ff */
[----:B---3--:R-:W-:Y:S01]  /*1540*/  ULEA UR5, UR5, UR4, 0x18 ;  /* 0x0000000405057291 */ /* 0x008fe2000f8ec0ff */
[----:B------:R-:W-:Y:S01]  /*1550*/  IMAD.X R23, RZ, RZ, R19, P2 ;  /* 0x000000ffff177224 */ /* 0x000fe200010e0613 */
[----:B------:R-:W3:Y:S01]  /*1560*/  LDCU.128 UR8, c[0x0][0x3d0] ;  /* 0x00007a00ff0877ac */ /* 0x000ee20008000c00 */
[----:B------:R-:W-:Y:S01]  /*1570*/  SHF.R.S32.HI R19, RZ, 0x1f, R88 ;  /* 0x0000001fff137819 */ /* 0x000fe20000011458 */
[----:B------:R-:W-:Y:S01]  /*1580*/  IMAD.SHL.U32 R165, R166, 0x40, RZ ;  /* 0x00000040a6a57824 */ /* 0x000fe200078e00ff */
[----:B------:R-:W5:Y:S01]  /*1590*/  @!P1 LDC.64 R6, c[0x0][0x3b0] ;  /* 0x0000ec00ff069b82 */ /* 0x000f620000000a00 */
[----:B------:R-:W-:Y:S01]  /*15a0*/  USHF.L.U64.HI UR4, UR6, 0x6, UR7 ;  /* 0x0000000606047899 */ /* 0x000fe20008010207 */
[----:B------:R-:W-:Y:S01]  /*15b0*/  IMAD.WIDE.U32 R30, R13, UR6, R22 ;  /* 0x000000060d1e7c25 */ /* 0x000fe2000f8e0016 */
[----:B------:R-:W-:-:S02]  /*15c0*/  SHF.R.S32.HI R22, RZ, 0x1f, R2 ;  /* 0x0000001fff167819 */ /* 0x000fc40000011402 */
[----:B------:R-:W-:Y:S01]  /*15d0*/  LOP3.LUT R176, R165, 0x1c0, RZ, 0xc0, !PT ;  /* 0x000001c0a5b07812 */ /* 0x000fe200078ec0ff */
[----:B------:R-:W-:Y:S01]  /*15e0*/  IMAD R31, R13, UR7, R31 ;  /* 0x000000070d1f7c24 */ /* 0x000fe2000f8e021f */
[----:B------:R-:W-:Y:S01]  /*15f0*/  SHF.R.U32.HI R86, RZ, 0x1, R166 ;  /* 0x00000001ff567819 */ /* 0x000fe200000116a6 */
[----:B-1----:R-:W-:Y:S01]  /*1600*/  @!P3 IMAD R20, R8, UR14, RZ ;  /* 0x0000000e0814bc24 */ /* 0x002fe2000f8e02ff */
[----:B------:R-:W-:Y:S01]  /*1610*/  LOP3.LUT R93, R165, 0x400, RZ, 0xc0, !PT ;  /* 0x00000400a55d7812 */ /* 0x000fe200078ec0ff */
[----:B------:R-:W-:-:S04]  /*1620*/  @!P3 IMAD.WIDE.U32 R26, R18, R8, R16 ;  /* 0x00000008121ab225 */ /* 0x000fc800078e0010 */
[----:B------:R-:W-:Y:S01]  /*1630*/  @!P3 IMAD R20, R18, R9, R20 ;  /* 0x000000091214b224 */ /* 0x000fe200078e0214 */
[----:B------:R-:W-:Y:S01]  /*1640*/  LOP3.LUT R9, R167, 0x1f8, RZ, 0xc0, !PT ;  /* 0x000001f8a7097812 */ /* 0x000fe200078ec0ff */
[----:B---3--:R-:W-:Y:S01]  /*1650*/  IMAD.WIDE.U32 R30, R2, UR8, R30 ;  /* 0x00000008021e7c25 */ /* 0x008fe2000f8e001e */
[----:B--2---:R-:W-:Y:S02]  /*1660*/  @!P3 LEA R28, P5, R26, R10, 0x1 ;  /* 0x0000000a1a1cb211 */ /* 0x004fe400078a08ff */
[----:B------:R-:W-:Y:S01]  /*1670*/  LOP3.LUT R24, R9, 0x38, R166, 0x78, !PT ;  /* 0x0000003809187812 */ /* 0x000fe200078e78a6 */
[----:B------:R-:W-:Y:S01]  /*1680*/  @!P3 IMAD.IADD R20, R27, 0x1, R20 ;  /* 0x000000011b14b824 */ /* 0x000fe200078e0214 */
[----:B------:R-:W1:Y:S01]  /*1690*/  @!P1 LDC.64 R8, c[0x0][0x380] ;  /* 0x0000e000ff089b82 */ /* 0x000e620000000a00 */
[----:B------:R-:W-:Y:S01]  /*16a0*/  @!P1 IMAD.X R27, RZ, RZ, UR14, P4 ;  /* 0x0000000eff1b9e24 */ /* 0x000fe2000a0e06ff */
[----:B------:R-:W-:Y:S01]  /*16b0*/  LOP3.LUT R225, R24, 0x1e00, R167, 0xf8, !PT ;  /* 0x00001e0018e17812 */ /* 0x000fe200078ef8a7 */
[----:B------:R-:W-:Y:S01]  /*16c0*/  @!P1 IMAD.MOV.U32 R24, RZ, RZ, R16 ;  /* 0x000000ffff189224 */ /* 0x000fe200078e0010 */
[----:B------:R-:W-:Y:S01]  /*16d0*/  @!P3 LEA.HI.X R29, R26, R11, R20, 0x1, P5 ;  /* 0x0000000b1a1db211 */ /* 0x000fe200028f0c14 */
[----:B-----5:R-:W-:Y:S01]  /*16e0*/  @!P1 IMAD R20, R27, R6, RZ ;  /* 0x000000061b149224 */ /* 0x020fe200078e02ff */
[----:B------:R-:W-:Y:S01]  /*16f0*/  ISETP.GE.AND P5, PT, R25, R218, PT ;  /* 0x000000da1900720c */ /* 0x000fe20003fa6270 */
[----:B------:R-:W-:Y:S01]  /*1700*/  @!P1 IMAD.MOV.U32 R25, RZ, RZ, R17 ;  /* 0x000000ffff199224 */ /* 0x000fe200078e0011 */
[----:B------:R-:W-:Y:S01]  /*1710*/  LEA R225, R225, UR5, 0x1 ;  /* 0x00000005e1e17c11 */ /* 0x000fe2000f8e08ff */
[C---:B------:R-:W-:Y:S01]  /*1720*/  @!P1 IMAD R20, R21.reuse, R7, R20 ;  /* 0x0000000715149224 */ /* 0x040fe200078e0214 */
[----:B------:R-:W-:Y:S01]  /*1730*/  SHF.L.U64.HI R11, R4, 0x6, R5 ;  /* 0x00000006040b7819 */ /* 0x000fe20000010205 */
[----:B------:R-:W-:-:S02]  /*1740*/  @!P1 IMAD.WIDE.U32 R24, R21, R6, R24 ;  /* 0x0000000615189225 */ /* 0x000fc400078e0018 */
[----:B------:R-:W2:Y:S01]  /*1750*/  @!P6 LDC.64 R6, c[0x0][0x3b0] ;  /* 0x0000ec00ff06eb82 */ /* 0x000ea20000000a00 */
[----:B------:R-:W-:Y:S01]  /*1760*/  @!PT LDS RZ, [RZ] ;  /* 0x00000000fffff984 */ /* 0x000fe20000000800 */
[----:B------:R-:W-:Y:S01]  /*1770*/  @!PT LDS RZ, [RZ] ;  /* 0x00000000fffff984 */ /* 0x000fe20000000800 */
[----:B------:R-:W-:Y:S01]  /*1780*/  @!PT LDS RZ, [RZ] ;  /* 0x00000000fffff984 */ /* 0x000fe20000000800 */
[----:B------:R-:W-:Y:S01]  /*1790*/  @!P3 LDGSTS.E.BYPASS.LTC128B.128 [R225], desc[UR16][R28.64] ;  /* 0x000000001ce1bfae */ /* 0x000fe2000b981a10 */
[----:B------:R-:W-:Y:S02]  /*17a0*/  @!P1 IMAD.IADD R20, R25, 0x1, R20 ;  /* 0x0000000119149824 */ /* 0x000fe400078e0214 */
[----:B------:R-:W-:Y:S01]  /*17b0*/  IMAD R10, R88, -0x40, R3 ;  /* 0xffffffc0580a7824 */ /* 0x000fe200078e0203 */
[----:B------:R-:W-:Y:S01]  /*17c0*/  @!P3 LDGSTS.E.BYPASS.LTC128B.128 [R225+0x4000], desc[UR16][R28.64+0x80] ;  /* 0x040000801ce1bfae */ /* 0x000fe2000b981a10 */
[----:B------:R-:W-:Y:S02]  /*17d0*/  IMAD.SHL.U32 R21, R4, 0x40, RZ ;  /* 0x0000004004157824 */ /* 0x000fe400078e00ff */
[----:B------:R-:W-:Y:S01]  /*17e0*/  IMAD.MOV.U32 R84, RZ, RZ, 0x20 ;  /* 0x00000020ff547424 */ /* 0x000fe200078e00ff */
[----:B------:R-:W-:Y:S01]  /*17f0*/  @!P3 LDGSTS.E.BYPASS.LTC128B.128 [R225+0x8000], desc[UR16][R28.64+0x100] ;  /* 0x080001001ce1bfae */ /* 0x000fe2000b981a10 */
[----:B------:R-:W-:-:S03]  /*1800*/  ISETP.GE.AND P2, PT, R15, R10, PT ;  /* 0x0000000a0f00720c */ /* 0x000fc60003f46270 */
[----:B------:R1:W-:Y:S01]  /*1810*/  @!P3 LDGSTS.E.BYPASS.LTC128B.128 [R225+0xc000], desc[UR16][R28.64+0x180] ;  /* 0x0c0001801ce1bfae */ /* 0x0003e2000b981a10 */
[----:B------:R-:W-:Y:S01]  /*1820*/  ISETP.GE.AND P3, PT, R15, R10, PT ;  /* 0x0000000a0f00720c */ /* 0x000fe20003f66270 */
[----:B------:R-:W-:Y:S02]  /*1830*/  IMAD.X R15, RZ, RZ, R12, P0 ;  /* 0x000000ffff0f7224 */ /* 0x000fe400000e060c */
[----:B------:R-:W-:-:S04]  /*1840*/  IMAD.WIDE.U32 R14, R13, R4, R14 ;  /* 0x000000040d0e7225 */ /* 0x000fc800078e000e */
[----:B------:R-:W-:Y:S02]  /*1850*/  IMAD R15, R13, R5, R15 ;  /* 0x000000050d0f7224 */ /* 0x000fe400078e020f */
[----:B------:R-:W-:Y:S01]  /*1860*/  IMAD.WIDE.U32 R14, R2, UR10, R14 ;  /* 0x0000000a020e7c25 */ /* 0x000fe2000f8e000e */
[----:B-1----:R-:W-:-:S03]  /*1870*/  @!P1 LEA R28, P4, R24, R8, 0x1 ;  /* 0x00000008181c9211 */ /* 0x002fc600078808ff */
[----:B------:R-:W-:Y:S01]  /*1880*/  IMAD R8, R11, R88, RZ ;  /* 0x000000580b087224 */ /* 0x000fe200078e02ff */
[----:B------:R-:W-:Y:S01]  /*1890*/  @!P1 LEA.HI.X R29, R24, R9, R20, 0x1, P4 ;  /* 0x00000009181d9211 */ /* 0x000fe200020f0c14 */
[----:B------:R-:W-:Y:S01]  /*18a0*/  IMAD R20, R88, UR4, RZ ;  /* 0x0000000458147c24 */ /* 0x000fe2000f8e02ff */
[----:B------:R-:W-:Y:S01]  /*18b0*/  @!P6 IADD3 R26, P4, PT, R18, 0x40, RZ ;  /* 0x00000040121ae810 */ /* 0x000fe20007f9e0ff */
[----:B------:R-:W-:Y:S01]  /*18c0*/  IMAD.SHL.U32 R24, R166, 0x20, RZ ;  /* 0x00000020a6187824 */ /* 0x000fe200078e00ff */
[----:B------:R-:W-:Y:S01]  /*18d0*/  @!P5 IADD3 R18, P0, PT, R18, 0x60, RZ ;  /* 0x000000601212d810 */ /* 0x000fe20007f1e0ff */
[----:B------:R-:W-:Y:S01]  /*18e0*/  IMAD R20, R19, UR15, R20 ;  /* 0x0000000f13147c24 */ /* 0x000fe2000f8e0214 */
[----:B------:R-:W-:Y:S01]  /*18f0*/  @!P1 LDGSTS.E.BYPASS.LTC128B.128 [R225+0x1000], desc[UR16][R28.64] ;  /* 0x010000001ce19fae */ /* 0x000fe2000b981a10 */
[----:B------:R-:W-:Y:S01]  /*1900*/  @!P6 IMAD.X R23, RZ, RZ, UR14, P4 ;  /* 0x0000000eff17ee24 */ /* 0x000fe2000a0e06ff */
[----:B------:R-:W-:Y:S01]  /*1910*/  ISETP.GE.AND P4, PT, R13, R10, PT ;  /* 0x0000000a0d00720c */ /* 0x000fe20003f86270 */
[----:B------:R-:W-:Y:S01]  /*1920*/  IMAD R19, R19, R21, R8 ;  /* 0x0000001513137224 */ /* 0x000fe200078e0208 */
[----:B------:R-:W1:Y:S01]  /*1930*/  @!P6 LDC.64 R10, c[0x0][0x380] ;  /* 0x0000e000ff0aeb82 */ /* 0x000e620000000a00 */
[----:B--2---:R-:W-:Y:S01]  /*1940*/  @!P6 IMAD R23, R23, R6, RZ ;  /* 0x000000061717e224 */ /* 0x004fe200078e02ff */
[----:B------:R-:W-:Y:S01]  /*1950*/  @!P1 LDGSTS.E.BYPASS.LTC128B.128 [R225+0x5000], desc[UR16][R28.64+0x80] ;  /* 0x050000801ce19fae */ /* 0x000fe2000b981a10 */
[----:B------:R-:W-:-:S02]  /*1960*/  @!P5 IMAD.X R25, RZ, RZ, UR14, P0 ;  /* 0x0000000eff19de24 */ /* 0x000fc400080e06ff */
[----:B------:R-:W-:Y:S01]  /*1970*/  @!P6 IMAD R23, R26, R7, R23 ;  /* 0x000000071a17e224 */ /* 0x000fe200078e0217 */
[----:B------:R-:W-:Y:S01]  /*1980*/  @!P1 LDGSTS.E.BYPASS.LTC128B.128 [R225+0x9000], desc[UR16][R28.64+0x100] ;  /* 0x090001001ce19fae */ /* 0x000fe2000b981a10 */
[----:B------:R-:W-:Y:S01]  /*1990*/  IMAD R7, R22, UR8, RZ ;  /* 0x0000000816077c24 */ /* 0x000fe2000f8e02ff */
[----:B------:R-:W2:Y:S01]  /*19a0*/  @!P5 LDC.64 R8, c[0x0][0x3b0] ;  /* 0x0000ec00ff08db82 */ /* 0x000ea20000000a00 */
[----:B------:R-:W-:Y:S01]  /*19b0*/  @!P6 IMAD.WIDE.U32 R26, R26, R6, R16 ;  /* 0x000000061a1ae225 */ /* 0x000fe200078e0010 */
[----:B------:R3:W-:Y:S01]  /*19c0*/  @!P1 LDGSTS.E.BYPASS.LTC128B.128 [R225+0xd000], desc[UR16][R28.64+0x180] ;  /* 0x0d0001801ce19fae */ /* 0x0007e2000b981a10 */
[----:B----4-:R-:W-:Y:S01]  /*19d0*/  LEA R223, P1, R30, UR12, 0x1 ;  /* 0x0000000c1edf7c11 */ /* 0x010fe2000f8208ff */
[----:B------:R-:W-:Y:S01]  /*19e0*/  USHF.L.U32 UR8, UR6, 0x5, URZ ;  /* 0x0000000506087899 */ /* 0x000fe200080006ff */
[----:B------:R-:W-:Y:S01]  /*19f0*/  IMAD R222, R2, UR9, R7 ;  /* 0x0000000902de7c24 */ /* 0x000fe2000f8e0207 */
[----:B------:R-:W-:Y:S01]  /*1a00*/  USHF.L.U64.HI UR9, UR6, 0x5, UR7 ;  /* 0x0000000506097899 */ /* 0x000fe20008010207 */
[----:B------:R-:W-:Y:S01]  /*1a10*/  @!P6 IMAD.IADD R12, R27, 0x1, R23 ;  /* 0x000000011b0ce824 */ /* 0x000fe200078e0217 */
[----:B------:R-:W4:Y:S01]  /*1a20*/  @!P5 LDC.64 R6, c[0x0][0x380] ;  /* 0x0000e000ff06db82 */ /* 0x000f220000000a00 */
[----:B------:R-:W-:Y:S01]  /*1a30*/  IMAD.IADD R222, R31, 0x1, R222 ;  /* 0x000000011fde7824 */ /* 0x000fe200078e02de */
[----:B------:R-:W5:Y:S04]  /*1a40*/  LDCU.64 UR6, c[0x0][0x390] ;  /* 0x00007200ff0677ac */ /* 0x000f680008000a00 */
[----:B------:R-:W-:-:S02]  /*1a50*/  LEA.HI.X R222, R30, UR13, R222, 0x1, P1 ;  /* 0x0000000d1ede7c11 */ /* 0x000fc400088f0cde */
[----:B-1----:R-:W-:-:S04]  /*1a60*/  @!P6 LEA R10, P0, R26, R10, 0x1 ;  /* 0x0000000a1a0ae211 */ /* 0x002fc800078008ff */
[----:B------:R-:W-:Y:S01]  /*1a70*/  @!P6 LEA.HI.X R11, R26, R11, R12, 0x1, P0 ;  /* 0x0000000b1a0be211 */ /* 0x000fe200000f0c0c */
[----:B------:R-:W-:-:S04]  /*1a80*/  IMAD.WIDE.U32 R26, R88, UR15, RZ ;  /* 0x0000000f581a7c25 */ /* 0x000fc8000f8e00ff */
[-C--:B--2---:R-:W-:Y:S01]  /*1a90*/  @!P5 IMAD R25, R25, R8.reuse, RZ ;  /* 0x000000081919d224 */ /* 0x084fe200078e02ff */
[----:B------:R-:W-:Y:S01]  /*1aa0*/  @!P6 LDGSTS.E.BYPASS.LTC128B.128 [R225+0x2000], desc[UR16][R10.64] ;  /* 0x020000000ae1efae */ /* 0x000fe2000b981a10 */
[----:B------:R-:W-:Y:S01]  /*1ab0*/  IMAD.IADD R13, R27, 0x1, R20 ;  /* 0x000000011b0d7824 */ /* 0x000fe200078e0214 */
[----:B---3--:R-:W-:Y:S01]  /*1ac0*/  LOP3.LUT R29, R165, 0x200, RZ, 0xc0, !PT ;  /* 0x00000200a51d7812 */ /* 0x008fe200078ec0ff */
[C---:B------:R-:W-:Y:S01]  /*1ad0*/  @!P5 IMAD R9, R18.reuse, R9, R25 ;  /* 0x000000091209d224 */ /* 0x040fe200078e0219 */
[----:B------:R-:W-:Y:S02]  /*1ae0*/  @!P6 LDGSTS.E.BYPASS.LTC128B.128 [R225+0x6000], desc[UR16][R10.64+0x80] ;  /* 0x060000800ae1efae */ /* 0x000fe4000b981a10 */
[----:B------:R-:W-:Y:S01]  /*1af0*/  LOP3.LUT R23, R29, 0x7c00, R24, 0xf8, !PT ;  /* 0x00007c001d177812 */ /* 0x000fe200078ef818 */
[----:B------:R-:W-:Y:S01]  /*1b00*/  @!P5 IMAD.WIDE.U32 R28, R18, R8, R16 ;  /* 0x00000008121cd225 */ /* 0x000fe200078e0010 */
[C---:B------:R-:W-:Y:S01]  /*1b10*/  @!P4 LEA R24, P1, R26.reuse, R223, 0x1 ;  /* 0x000000df1a18c211 */ /* 0x040fe200078208ff */
[----:B------:R-:W-:Y:S01]  /*1b20*/  @!P6 LDGSTS.E.BYPASS.LTC128B.128 [R225+0xa000], desc[UR16][R10.64+0x100] ;  /* 0x0a0001000ae1efae */ /* 0x000fe2000b981a10 */
[C---:B------:R-:W-:Y:S01]  /*1b30*/  @!P3 IADD3 R8, P0, PT, R26.reuse, UR8, RZ ;  /* 0x000000081a08bc10 */ /* 0x040fe2000ff1e0ff */
[----:B------:R-:W-:Y:S01]  /*1b40*/  @!P5 IMAD.IADD R9, R29, 0x1, R9 ;  /* 0x000000011d09d824 */ /* 0x000fe200078e0209 */
[----:B------:R-:W-:Y:S01]  /*1b50*/  @!P4 LEA.HI.X R25, R26, R222, R13, 0x1, P1 ;  /* 0x000000de1a19c211 */ /* 0x000fe200008f0c0d */
[----:B------:R1:W-:Y:S01]  /*1b60*/  @!P6 LDGSTS.E.BYPASS.LTC128B.128 [R225+0xe000], desc[UR16][R10.64+0x180] ;  /* 0x0e0001800ae1efae */ /* 0x0003e2000b981a10 */
[----:B----4-:R-:W-:Y:S01]  /*1b70*/  @!P5 LEA R6, P1, R28, R6, 0x1 ;  /* 0x000000061c06d211 */ /* 0x010fe200078208ff */
[----:B------:R-:W-:Y:S01]  /*1b80*/  IMAD R17, R22, UR10, RZ ;  /* 0x0000000a16117c24 */ /* 0x000fe2000f8e02ff */
[----:B------:R-:W-:-:S02]  /*1b90*/  @!P3 IADD3.X R13, PT, PT, R13, UR9, RZ, P0, !PT ;  /* 0x000000090d0dbc10 */ /* 0x000fc400087fe4ff */
[----:B------:R-:W-:Y:S01]  /*1ba0*/  @!P5 LEA.HI.X R7, R28, R7, R9, 0x1, P1 ;  /* 0x000000071c07d211 */ /* 0x000fe200008f0c09 */
[----:B------:R-:W-:Y:S01]  /*1bb0*/  IMAD R17, R2, UR11, R17 ;  /* 0x0000000b02117c24 */ /* 0x000fe2000f8e0211 */
[----:B------:R-:W-:Y:S02]  /*1bc0*/  @!P3 LEA R12, P0, R8, R223, 0x1 ;  /* 0x000000df080cb211 */ /* 0x000fe400078008ff */
[----:B-----5:R-:W-:Y:S01]  /*1bd0*/  LEA R221, P1, R14, UR6, 0x1 ;  /* 0x000000060edd7c11 */ /* 0x020fe2000f8208ff */
[----:B------:R-:W-:Y:S01]  /*1be0*/  @!P5 LDGSTS.E.BYPASS.LTC128B.128 [R225+0x3000], desc[UR16][R6.64] ;  /* 0x0300000006e1dfae */ /* 0x000fe2000b981a10 */
[----:B------:R-:W-:Y:S01]  /*1bf0*/  @!P3 LEA.HI.X R13, R8, R222, R13, 0x1, P0 ;  /* 0x000000de080db211 */ /* 0x000fe200000f0c0d */
[----:B------:R-:W-:Y:S01]  /*1c00*/  IMAD.WIDE.U32 R8, R21, R88, RZ ;  /* 0x0000005815087225 */ /* 0x000fe200078e00ff */
[----:B------:R-:W-:Y:S01]  /*1c10*/  LOP3.LUT P6, RZ, R166, 0x4, RZ, 0xc0, !PT ;  /* 0x00000004a6ff7812 */ /* 0x000fe200078cc0ff */
[----:B------:R-:W-:Y:S02]  /*1c20*/  @!P5 LDGSTS.E.BYPASS.LTC128B.128 [R225+0x7000], desc[UR16][R6.64+0x80] ;  /* 0x0700008006e1dfae */ /* 0x000fe4000b981a10 */
[----:B------:R-:W-:Y:S01]  /*1c30*/  IMAD.IADD R17, R15, 0x1, R17 ;  /* 0x000000010f117824 */ /* 0x000fe200078e0211 */
[----:B------:R-:W-:Y:S01]  /*1c40*/  @!P2 LEA R2, P0, R4, R8, 0x5 ;  /* 0x000000080402a211 */ /* 0x000fe200078028ff */
[----:B------:R-:W-:Y:S01]  /*1c50*/  @!P5 LDGSTS.E.BYPASS.LTC128B.128 [R225+0xb000], desc[UR16][R6.64+0x100] ;  /* 0x0b00010006e1dfae */ /* 0x000fe2000b981a10 */
[----:B------:R-:W-:-:S02]  /*1c60*/  IMAD.IADD R19, R9, 0x1, R19 ;  /* 0x0000000109137824 */ /* 0x000fc400078e0213 */
[----:B------:R-:W-:Y:S01]  /*1c70*/  LEA.HI.X R220, R14, UR7, R17, 0x1, P1 ;  /* 0x000000070edc7c11 */ /* 0x000fe200088f0c11 */
[----:B------:R2:W-:Y:S02]  /*1c80*/  @!P5 LDGSTS.E.BYPASS.LTC128B.128 [R225+0xf000], desc[UR16][R6.64+0x180] ;  /* 0x0f00018006e1dfae */ /* 0x0005e4000b981a10 */
[----:B------:R-:W-:Y:S02]  /*1c90*/  @!P2 LEA.HI.X R5, R4, R19, R5, 0x5, P0 ;  /* 0x000000130405a211 */ /* 0x000fe400000f2c05 */
[----:B------:R-:W-:Y:S01]  /*1ca0*/  @!P4 LDGSTS.E.BYPASS.LTC128B.128 [R225+0x10000], desc[UR16][R24.64] ;  /* 0x1000000018e1cfae */ /* 0x000fe2000b981a10 */
[----:B-1----:R-:W-:-:S03]  /*1cb0*/  @!P2 LEA R10, P0, R2, R221, 0x1 ;  /* 0x000000dd020aa211 */ /* 0x002fc600078008ff */
[----:B------:R-:W-:Y:S01]  /*1cc0*/  @!P4 LDGSTS.E.BYPASS.LTC128B.128 [R225+0x12000], desc[UR16][R24.64+0x80] ;  /* 0x1200008018e1cfae */ /* 0x000fe2000b981a10 */
[----:B------:R-:W-:Y:S01]  /*1cd0*/  @!P2 LEA.HI.X R11, R2, R220, R5, 0x1, P0 ;  /* 0x000000dc020ba211 */ /* 0x000fe200000f0c05 */
[----:B------:R-:W-:Y:S01]  /*1ce0*/  IMAD.MOV.U32 R2, RZ, RZ, 0x40 ;  /* 0x00000040ff027424 */ /* 0x000fe200078e00ff */
[----:B------:R-:W-:Y:S01]  /*1cf0*/  LOP3.LUT P0, RZ, R166, 0x2, RZ, 0xc0, !PT ;  /* 0x00000002a6ff7812 */ /* 0x000fe2000780c0ff */
[----:B------:R-:W-:Y:S03]  /*1d00*/  @!P4 LDGSTS.E.BYPASS.LTC128B.128 [R225+0x14000], desc[UR16][R24.64+0x100] ;  /* 0x1400010018e1cfae */ /* 0x000fe6000b981a10 */
[----:B------:R-:W-:Y:S01]  /*1d10*/  SEL R84, R84, 0xffffffe0, !P0 ;  /* 0xffffffe054547807 */ /* 0x000fe20004000000 */
[----:B------:R-:W-:Y:S01]  /*1d20*/  @!P4 LDGSTS.E.BYPASS.LTC128B.128 [R225+0x16000], desc[UR16][R24.64+0x180] ;  /* 0x1600018018e1cfae */ /* 0x000fe2000b981a10 */
[----:B------:R-:W-:-:S03]  /*1d30*/  SEL R2, R2, 0xffffffc0, !P6 ;  /* 0xffffffc002027807 */ /* 0x000fc60007000000 */
[----:B------:R-:W-:Y:S04]  /*1d40*/  @!P3 LDGSTS.E.BYPASS.LTC128B.128 [R225+0x11000], desc[UR16][R12.64] ;  /* 0x110000000ce1bfae */ /* 0x000fe8000b981a10 */
[----:B------:R-:W-:Y:S01]  /*1d50*/  @!P3 LDGSTS.E.BYPASS.LTC128B.128 [R225+0x13000], desc[UR16][R12.64+0x80] ;  /* 0x130000800ce1bfae */ /* 0x000fe2000b981a10 */
[----:B--2---:R-:W-:-:S03]  /*1d60*/  LOP3.LUT R7, R176, 0x38, R167, 0xf8, !PT ;  /* 0x00000038b0077812 */ /* 0x004fc600078ef8a7 */
[----:B------:R-:W-:Y:S01]  /*1d70*/  @!P3 LDGSTS.E.BYPASS.LTC128B.128 [R225+0x15000], desc[UR16][R12.64+0x100] ;  /* 0x150001000ce1bfae */ /* 0x000fe2000b981a10 */
[C---:B------:R-:W-:Y:S02]  /*1d80*/  @!P4 LEA R6, P1, R8.reuse, R221, 0x1 ;  /* 0x000000dd0806c211 */ /* 0x040fe400078208ff */
[C---:B------:R-:W-:Y:S01]  /*1d90*/  LOP3.LUT R86, R7.reuse, 0x8, R86, 0x78, !PT ;  /* 0x0000000807567812 */ /* 0x040fe200078e7856 */
[----:B------:R1:W-:Y:S01]  /*1da0*/  @!P3 LDGSTS.E.BYPASS.LTC128B.128 [R225+0x17000], desc[UR16][R12.64+0x180] ;  /* 0x170001800ce1bfae */ /* 0x0003e2000b981a10 */
[----:B------:R-:W-:Y:S02]  /*1db0*/  LOP3.LUT R4, R7, 0x8, R166, 0x78, !PT ;  /* 0x0000000807047812 */ /* 0x000fe400078e78a6 */
[----:B------:R-:W-:Y:S01]  /*1dc0*/  @!P4 LEA.HI.X R7, R8, R220, R19, 0x1, P1 ;  /* 0x000000dc0807c211 */ /* 0x000fe200008f0c13 */
[----:B------:R-:W0:Y:S01]  /*1dd0*/  LDGDEPBAR ;  /* 0x00000000000079af */ /* 0x000e220000000000 */
[----:B------:R-:W-:Y:S02]  /*1de0*/  IMAD.IADD R23, R86, 0x1, R23 ;  /* 0x0000000156177824 */ /* 0x000fe400078e0217 */
[----:B------:R-:W-:-:S03]  /*1df0*/  IMAD R93, R4, 0x2, R93 ;  /* 0x00000002045d7824 */ /* 0x000fc600078e025d */
[----:B------:R-:W-:Y:S01]  /*1e00*/  LEA R95, R23, UR5, 0x1 ;  /* 0x00000005175f7c11 */ /* 0x000fe2000f8e08ff */
[----:B------:R-:W-:-:S04]  /*1e10*/  VIADD R87, R93, UR5 ;  /* 0x000000055d577c36 */ /* 0x000fc80008000000 */
[--C-:B------:R-:W-:Y:S02]  /*1e20*/  IMAD.IADD R92, R95, 0x1, R84.reuse ;  /* 0x000000015f5c7824 */ /* 0x100fe400078e0254 */
[----:B------:R-:W-:Y:S02]  /*1e30*/  IMAD.IADD R89, R87, 0x1, R84 ;  /* 0x0000000157597824 */ /* 0x000fe400078e0254 */
[--C-:B------:R-:W-:Y:S02]  /*1e40*/  IMAD.IADD R91, R95, 0x1, R2.reuse ;  /* 0x000000015f5b7824 */ /* 0x100fe400078e0202 */
[----:B------:R-:W-:Y:S02]  /*1e50*/  IMAD.IADD R87, R87, 0x1, R2 ;  /* 0x0000000157577824 */ /* 0x000fe400078e0202 */
[C---:B------:R-:W-:Y:S02]  /*1e60*/  IMAD.IADD R90, R84.reuse, 0x1, R91 ;  /* 0x00000001545a7824 */ /* 0x040fe400078e025b */
[----:B------:R-:W-:Y:S01]  /*1e70*/  IMAD.IADD R85, R84, 0x1, R87 ;  /* 0x0000000154557824 */ /* 0x000fe200078e0257 */
[----:B------:R-:W-:-:S04]  /*1e80*/  DEPBAR.LE SB0, 0x0 ;  /* 0x000080000000791a */ /* 0x000fc80000000000 */
[----:B------:R-:W-:Y:S06]  /*1e90*/  BAR.SYNC.DEFER_BLOCKING 0x0 ;  /* 0x0000000000007b1d */ /* 0x000fec0000010000 */
        /* <DEDUP_REMOVED lines=24> */
[----:B------:R-:W4:Y:S04]  /*2020*/  LDSM.16.M88.4 R36, [R93+UR5+0x10800] ;  /* 0x010800055d24783b */ /* 0x000f280008000200 */
[----:B------:R-:W5:Y:S04]  /*2030*/  LDSM.16.M88.4 R28, [R93+UR5+0x11000] ;  /* 0x011000055d1c783b */ /* 0x000f680008000200 */
[----:B-1----:R-:W1:Y:S04]  /*2040*/  LDSM.16.M88.4 R12, [R93+UR5+0x11800] ;  /* 0x011800055d0c783b */ /* 0x002e680008000200 */
[----:B------:R-:W-:Y:S04]  /*2050*/  LDSM.16.M88.4 R64, [R92] ;  /* 0x000000005c40783b */ /* 0x000fe80000000200 */
[----:B--2---:R-:W2:Y:S04]  /*2060*/  LDSM.16.M88.4 R8, [R89+0x10000] ;  /* 0x010000005908783b */ /* 0x004ea80000000200 */
[----:B------:R-:W2:Y:S04]  /*2070*/  LDSM.16.M88.4 R4, [R89+0x10800] ;  /* 0x010800005904783b */ /* 0x000ea80000000200 */
[----:B------:R-:W2:Y:S04]  /*2080*/  LDSM.16.M88.4 R16, [R89+0x11000] ;  /* 0x011000005910783b */ /* 0x000ea80000000200 */
[----:B------:R-:W2:Y:S04]  /*2090*/  LDSM.16.M88.4 R68, [R89+0x11800] ;  /* 0x011800005944783b */ /* 0x000ea80000000200 */
[----:B------:R-:W-:Y:S01]  /*20a0*/  LDSM.16.M88.4 R60, [R87+0x10000] ;  /* 0x01000000573c783b */ /* 0x000fe20000000200 */
[C---:B---3--:R-:W-:Y:S03]  /*20b0*/  HMMA.16816.F32.BF16 R48, R72.reuse, R44, RZ ;  /* 0x0000002c4830723c */ /* 0x048fe600000418ff */
[----:B------:R-:W-:Y:S04]  /*20c0*/  LDSM.16.M88.4 R52, [R87+0x11800] ;  /* 0x011800005734783b */ /* 0x000fe80000000200 */
[----:B------:R-:W-:Y:S01]  /*20d0*/  LDSM.16.M88.4 R56, [R90] ;  /* 0x000000005a38783b */ /* 0x000fe20000000200 */
[C---:B----4-:R-:W-:Y:S03]  /*20e0*/  HMMA.16816.F32.BF16 R40, R72.reuse, R36, RZ ;  /* 0x000000244828723c */ /* 0x050fe600000418ff */
[----:B------:R-:W-:Y:S04]  /*20f0*/  LDSM.16.M88.4 R20, [R85+0x10800] ;  /* 0x010800005514783b */ /* 0x000fe80000000200 */
[----:B------:R-:W-:Y:S01]  /*2100*/  LDSM.16.M88.4 R76, [R90+0x4000] ;  /* 0x004000005a4c783b */ /* 0x000fe20000000200 */
[C---:B------:R-:W-:Y:S03]  /*2110*/  HMMA.16816.F32.BF16 R44, R72.reuse, R46, RZ ;  /* 0x0000002e482c723c */ /* 0x040fe600000418ff */
[----:B------:R-:W-:Y:S04]  /*2120*/  LDSM.16.M88.4 R80, [R85+0x13800] ;  /* 0x013800005550783b */ /* 0x000fe80000000200 */
[----:B------:R-:W0:Y:S01]  /*2130*/  LDGDEPBAR ;  /* 0x00000000000079af */ /* 0x000e220000000000 */
[C---:B------:R-:W-:Y:S08]  /*2140*/  HMMA.16816.F32.BF16 R36, R72.reuse, R38, RZ ;  /* 0x000000264824723c */ /* 0x040ff000000418ff */
[C---:B-----5:R-:W-:Y:S08]  /*2150*/  HMMA.16816.F32.BF16 R32, R72.reuse, R28, RZ ;  /* 0x0000001c4820723c */ /* 0x060ff000000418ff */
[C---:B------:R-:W-:Y:S08]  /*2160*/  HMMA.16816.F32.BF16 R28, R72.reuse, R30, RZ ;  /* 0x0000001e481c723c */ /* 0x040ff000000418ff */
[C---:B-1----:R-:W-:Y:S08]  /*2170*/  HMMA.16816.F32.BF16 R24, R72.reuse, R12, RZ ;  /* 0x0000000c4818723c */ /* 0x042ff000000418ff */
[----:B------:R-:W-:Y:S01]  /*2180*/  HMMA.16816.F32.BF16 R72, R72, R14, RZ ;  /* 0x0000000e4848723c */ /* 0x000fe200000418ff */
[----:B------:R-:W-:Y:S07]  /*2190*/  LDSM.16.M88.4 R12, [R87+0x10800] ;  /* 0x01080000570c783b */ /* 0x000fee0000000200 */
[C---:B--2---:R-:W-:Y:S08]  /*21a0*/  HMMA.16816.F32.BF16 R48, R64.reuse, R8, R48 ;  /* 0x000000084030723c */ /* 0x044ff00000041830 */
[C---:B------:R-:W-:Y:S01]  /*21b0*/  HMMA.16816.F32.BF16 R44, R64.reuse, R10, R44 ;  /* 0x0000000a402c723c */ /* 0x040fe2000004182c */
[----:B------:R-:W1:Y:S07]  /*21c0*/  LDSM.16.M88.4 R8, [R91] ;  /* 0x000000005b08783b */ /* 0x000e6e0000000200 */
[C---:B------:R-:W-:Y:S08]  /*21d0*/  HMMA.16816.F32.BF16 R40, R64.reuse, R4, R40 ;  /* 0x000000044028723c */ /* 0x040ff00000041828 */
        /* <DEDUP_REMOVED lines=8> */
[----:B------:R-:W5:Y:S03]  /*2260*/  LDSM.16.M88.4 R64, [R85+0x11800] ;  /* 0x011800005540783b */ /* 0x000f660000000200 */
[C---:B-1----:R-:W-:Y:S08]  /*2270*/  HMMA.16816.F32.BF16 R48, R8.reuse, R60, R48 ;  /* 0x0000003c0830723c */ /* 0x042ff00000041830 */
[C---:B------:R-:W-:Y:S01]  /*2280*/  HMMA.16816.F32.BF16 R44, R8.reuse, R62, R44 ;  /* 0x0000003e082c723c */ /* 0x040fe2000004182c */
[----:B------:R-:W-:Y:S07]  /*2290*/  LDSM.16.M88.4 R60, [R92+0x4000] ;  /* 0x004000005c3c783b */ /* 0x000fee0000000200 */
[C---:B------:R-:W-:Y:S08]  /*22a0*/  HMMA.16816.F32.BF16 R40, R8.reuse, R12, R40 ;  /* 0x0000000c0828723c */ /* 0x040ff00000041828 */
[C---:B------:R-:W-:Y:S01]  /*22b0*/  HMMA.16816.F32.BF16 R36, R8.reuse, R14, R36 ;  /* 0x0000000e0824723c */ /* 0x040fe20000041824 */
[----:B------:R-:W-:Y:S07]  /*22c0*/  LDSM.16.M88.4 R12, [R93+UR5+0x12000] ;  /* 0x012000055d0c783b */ /* 0x000fee0008000200 */
[C---:B--2---:R-:W-:Y:S08]  /*22d0*/  HMMA.16816.F32.BF16 R32, R8.reuse, R4, R32 ;  /* 0x000000040820723c */ /* 0x044ff00000041820 */
[C---:B------:R-:W-:Y:S01]  /*22e0*/  HMMA.16816.F32.BF16 R28, R8.reuse, R6, R28 ;  /* 0x00000006081c723c */ /* 0x040fe2000004181c */
[----:B------:R-:W1:Y:S07]  /*22f0*/  LDSM.16.M88.4 R4, [R95+0x4000] ;  /* 0x004000005f04783b */ /* 0x000e6e0000000200 */
[C---:B------:R-:W-:Y:S08]  /*2300*/  HMMA.16816.F32.BF16 R24, R8.reuse, R52, R24 ;  /* 0x000000340818723c */ /* 0x040ff00000041818 */
[----:B------:R-:W-:Y:S01]  /*2310*/  HMMA.16816.F32.BF16 R72, R8, R54, R72 ;  /* 0x000000360848723c */ /* 0x000fe20000041848 */
[----:B------:R-:W2:Y:S04]  /*2320*/  LDSM.16.M88.4 R8, [R93+UR5+0x12800] ;  /* 0x012800055d08783b */ /* 0x000ea80008000200 */
[----:B------:R-:W2:Y:S03]  /*2330*/  LDSM.16.M88.4 R52, [R93+UR5+0x13000] ;  /* 0x013000055d34783b */ /* 0x000ea60008000200 */
[C---:B---3--:R-:W-:Y:S08]  /*2340*/  HMMA.16816.F32.BF16 R48, R56.reuse, R16, R48 ;  /* 0x000000103830723c */ /* 0x048ff00000041830 */
[C---:B------:R-:W-:Y:S01]  /*2350*/  HMMA.16816.F32.BF16 R44, R56.reuse, R18, R44 ;  /* 0x00000012382c723c */ /* 0x040fe2000004182c */
[----:B------:R-:W3:Y:S07]  /*2360*/  LDSM.16.M88.4 R16, [R93+UR5+0x13800] ;  /* 0x013800055d10783b */ /* 0x000eee0008000200 */
        /* <DEDUP_REMOVED lines=17> */
[C---:B------:R-:W-:Y:S01]  /*2480*/  HMMA.16816.F32.BF16 R28, R4.reuse, R54, R28 ;  /* 0x00000036041c723c */ /* 0x040fe2000004181c */
[----:B------:R-:W-:Y:S07]  /*2490*/  LDSM.16.M88.4 R52, [R87+0x13000] ;  /* 0x013000005734783b */ /* 0x000fee0000000200 */
[C---:B---3--:R-:W-:Y:S08]  /*24a0*/  HMMA.16816.F32.BF16 R24, R4.reuse, R16, R24 ;  /* 0x000000100418723c */ /* 0x048ff00000041818 */
[----:B------:R-:W-:Y:S01]  /*24b0*/  HMMA.16816.F32.BF16 R72, R4, R18, R72 ;  /* 0x000000120448723c */ /* 0x000fe20000041848 */
[----:B------:R-:W-:Y:S04]  /*24c0*/  LDSM.16.M88.4 R16, [R91+0x4000] ;  /* 0x004000005b10783b */ /* 0x000fe80000000200 */
[----:B------:R-:W3:Y:S03]  /*24d0*/  LDSM.16.M88.4 R4, [R87+0x12800] ;  /* 0x012800005704783b */ /* 0x000ee60000000200 */
[C---:B-1----:R-:W-:Y:S08]  /*24e0*/  HMMA.16816.F32.BF16 R40, R60.reuse, R12, R40 ;  /* 0x0000000c3c28723c */ /* 0x042ff00000041828 */
[C---:B------:R-:W-:Y:S01]  /*24f0*/  HMMA.16816.F32.BF16 R36, R60.reuse, R14, R36 ;  /* 0x0000000e3c24723c */ /* 0x040fe20000041824 */
[----:B------:R-:W-:Y:S07]  /*2500*/  LDSM.16.M88.4 R12, [R85+0x12000] ;  /* 0x01200000550c783b */ /* 0x000fee0000000200 */
[C---:B------:R-:W-:Y:S08]  /*2510*/  HMMA.16816.F32.BF16 R48, R60.reuse, R20, R48 ;  /* 0x000000143c30723c */ /* 0x040ff00000041830 */
[C---:B------:R-:W-:Y:S01]  /*2520*/  HMMA.16816.F32.BF16 R44, R60.reuse, R22, R44 ;  /* 0x000000163c2c723c */ /* 0x040fe2000004182c */
[----:B------:R-:W1:Y:S07]  /*2530*/  LDSM.16.M88.4 R20, [R87+0x13800] ;  /* 0x013800005714783b */ /* 0x000e6e0000000200 */
[C---:B--2---:R-:W-:Y:S08]  /*2540*/  HMMA.16816.F32.BF16 R32, R60.reuse, R8, R32 ;  /* 0x000000083c20723c */ /* 0x044ff00000041820 */
[----:B------:R-:W-:Y:S01]  /*2550*/  HMMA.16816.F32.BF16 R28, R60, R10, R28 ;  /* 0x0000000a3c1c723c */ /* 0x000fe2000004181c */
[----:B------:R-:W2:Y:S07]  /*2560*/  LDSM.16.M88.4 R8, [R85+0x12800] ;  /* 0x012800005508783b */ /* 0x000eae0000000200 */
[C---:B---3--:R-:W-:Y:S08]  /*2570*/  HMMA.16816.F32.BF16 R40, R16.reuse, R4, R40 ;  /* 0x000000041028723c */ /* 0x048ff00000041828 */
[----:B------:R-:W-:Y:S01]  /*2580*/  HMMA.16816.F32.BF16 R36, R16, R6, R36 ;  /* 0x000000061024723c */ /* 0x000fe20000041824 */
[----:B------:R-:W3:Y:S07]  /*2590*/  LDSM.16.M88.4 R4, [R85+0x13000] ;  /* 0x013000005504783b */ /* 0x000eee0000000200 */
[C---:B------:R-:W-:Y:S08]  /*25a0*/  HMMA.16816.F32.BF16 R24, R60.reuse, R64, R24 ;  /* 0x000000403c18723c */ /* 0x040ff00000041818 */
[----:B------:R-:W-:Y:S01]  /*25b0*/  HMMA.16816.F32.BF16 R72, R60, R66, R72 ;  /* 0x000000423c48723c */ /* 0x000fe20000041848 */
[----:B------:R-:W4:Y:S04]  /*25c0*/  LDSM.16.M88.4 R60, [R93+UR5+0x14800] ;  /* 0x014800055d3c783b */ /* 0x000f280008000200 */
[----:B------:R-:W-:Y:S03]  /*25d0*/  LDSM.16.M88.4 R64, [R93+UR5+0x14000] ;  /* 0x014000055d40783b */ /* 0x000fe60008000200 */
[C---:B------:R-:W-:Y:S08]  /*25e0*/  HMMA.16816.F32.BF16 R48, R16.reuse, R56, R48 ;  /* 0x000000381030723c */ /* 0x040ff00000041830 */
[C---:B------:R-:W-:Y:S01]  /*25f0*/  HMMA.16816.F32.BF16 R44, R16.reuse, R58, R44 ;  /* 0x0000003a102c723c */ /* 0x040fe2000004182c */
[----:B------:R-:W5:Y:S07]  /*2600*/  LDSM.16.M88.4 R56, [R93+UR5+0x15000] ;  /* 0x015000055d38783b */ /* 0x000f6e0008000200 */
[C---:B------:R-:W-:Y:S08]  /*2610*/  HMMA.16816.F32.BF16 R32, R16.reuse, R52, R32 ;  /* 0x000000341020723c */ /* 0x040ff00000041820 */
[C---:B------:R-:W-:Y:S01]  /*2620*/  HMMA.16816.F32.BF16 R28, R16.reuse, R54, R28 ;  /* 0x00000036101c723c */ /* 0x040fe2000004181c */
[----:B------:R-:W5:Y:S07]  /*2630*/  LDSM.16.M88.4 R52, [R93+UR5+0x15800] ;  /* 0x015800055d34783b */ /* 0x000f6e0008000200 */
[C---:B-1----:R-:W-:Y:S08]  /*2640*/  HMMA.16816.F32.BF16 R24, R16.reuse, R20, R24 ;  /* 0x000000141018723c */ /* 0x042ff00000041818 */
        /* <DEDUP_REMOVED lines=8> */
[----:B------:R-:W-:Y:S07]  /*26d0*/  LDSM.16.M88.4 R4, [R89+0x15800] ;  /* 0x015800005904783b */ /* 0x000fee0000000200 */
[C---:B------:R-:W-:Y:S08]  /*26e0*/  HMMA.16816.F32.BF16 R48, R76.reuse, R12, R48 ;  /* 0x0000000c4c30723c */ /* 0x040ff00000041830 */
[C---:B------:R-:W-:Y:S01]  /*26f0*/  HMMA.16816.F32.BF16 R44, R76.reuse, R14, R44 ;  /* 0x0000000e4c2c723c */ /* 0x040fe2000004182c */
[----:B------:R-:W2:Y:S07]  /*2700*/  LDSM.16.M88.4 R12, [R89+0x14800] ;  /* 0x01480000590c783b */ /* 0x000eae0000000200 */
[C---:B------:R-:W-:Y:S08]  /*2710*/  HMMA.16816.F32.BF16 R24, R76.reuse, R80, R24 ;  /* 0x000000504c18723c */ /* 0x040ff00000041818 */
[----:B------:R-:W-:Y:S01]  /*2720*/  HMMA.16816.F32.BF16 R72, R76, R82, R72 ;  /* 0x000000524c48723c */ /* 0x000fe20000041848 */
[----:B------:R-:W-:Y:S07]  /*2730*/  LDSM.16.M88.4 R76, [R85+0x16000] ;  /* 0x01600000554c783b */ /* 0x000fee0000000200 */
[C---:B----4-:R-:W-:Y:S08]  /*2740*/  HMMA.16816.F32.BF16 R40, R68.reuse, R60, R40 ;  /* 0x0000003c4428723c */ /* 0x050ff00000041828 */
[C---:B------:R-:W-:Y:S08]  /*2750*/  HMMA.16816.F32.BF16 R36, R68.reuse, R62, R36 ;  /* 0x0000003e4424723c */ /* 0x040ff00000041824 */
[C---:B-----5:R-:W-:Y:S08]  /*2760*/  HMMA.16816.F32.BF16 R32, R68.reuse, R56, R32 ;  /* 0x000000384420723c */ /* 0x060ff00000041820 */
[C---:B------:R-:W-:Y:S01]  /*2770*/  HMMA.16816.F32.BF16 R60, R68.reuse, R58, R28 ;  /* 0x0000003a443c723c */ /* 0x040fe2000004181c */
[----:B------:R-:W-:Y:S04]  /*2780*/  LDSM.16.M88.4 R56, [R91+0x8000] ;  /* 0x008000005b38783b */ /* 0x000fe80000000200 */
[----:B------:R-:W3:Y:S03]  /*2790*/  LDSM.16.M88.4 R28, [R87+0x14000] ;  /* 0x01400000571c783b */ /* 0x000ee60000000200 */
[C---:B------:R-:W-:Y:S08]  /*27a0*/  HMMA.16816.F32.BF16 R48, R68.reuse, R64, R48 ;  /* 0x000000404430723c */ /* 0x040ff00000041830 */
[C---:B------:R-:W-:Y:S08]  /*27b0*/  HMMA.16816.F32.BF16 R44, R68.reuse, R66, R44 ;  /* 0x00000042442c723c */ /* 0x040ff0000004182c */
[C---:B------:R-:W-:Y:S01]  /*27c0*/  HMMA.16816.F32.BF16 R64, R68.reuse, R52, R24 ;  /* 0x000000344440723c */ /* 0x040fe20000041818 */
[----:B------:R-:W4:Y:S07]  /*27d0*/  LDSM.16.M88.4 R24, [R87+0x14800] ;  /* 0x014800005718783b */ /* 0x000f2e0000000200 */
[----:B------:R-:W-:Y:S01]  /*27e0*/  HMMA.16816.F32.BF16 R72, R68, R54, R72 ;  /* 0x000000364448723c */ /* 0x000fe20000041848 */
[----:B------:R-:W-:Y:S07]  /*27f0*/  LDSM.16.M88.4 R52, [R95+0xc000] ;  /* 0x00c000005f34783b */ /* 0x000fee0000000200 */
        /* <DEDUP_REMOVED lines=9> */
[C---:B------:R-:W-:Y:S08]  /*2890*/  HMMA.16816.F32.BF16 R64, R20.reuse, R4, R64 ;  /* 0x000000041440723c */ /* 0x040ff00000041840 */
[----:B------:R-:W-:Y:S01]  /*28a0*/  HMMA.16816.F32.BF16 R72, R20, R6, R72 ;  /* 0x000000061448723c */ /* 0x000fe20000041848 */
[----:B------:R-:W5:Y:S04]  /*28b0*/  LDSM.16.M88.4 R4, [R85+0x14000] ;  /* 0x014000005504783b */ /* 0x000f680000000200 */
[----:B------:R-:W5:Y:S03]  /*28c0*/  LDSM.16.M88.4 R20, [R85+0x15000] ;  /* 0x015000005514783b */ /* 0x000f660000000200 */
        /* <DEDUP_REMOVED lines=8> */
[----:B------:R-:W1:Y:S07]  /*2950*/  LDSM.16.M88.4 R8, [R93+UR5+0x16000] ;  /* 0x016000055d08783b */ /* 0x000e6e0008000200 */
[C---:B--2---:R-:W-:Y:S01]  /*2960*/  HMMA.16816.F32.BF16 R68, R56.reuse, R12, R64 ;  /* 0x0000000c3844723c */ /* 0x044fe20000041840 */
[----:B------:R-:W-:Y:S07]  /*2970*/  LDSM.16.M88.4 R64, [R93+UR5+0x16800] ;  /* 0x016800055d40783b */ /* 0x000fee0008000200 */
[----:B------:R-:W-:Y:S01]  /*2980*/  HMMA.16816.F32.BF16 R72, R56, R14, R72 ;  /* 0x0000000e3848723c */ /* 0x000fe20000041848 */
[----:B------:R-:W2:Y:S04]  /*2990*/  LDSM.16.M88.4 R12, [R93+UR5+0x17000] ;  /* 0x017000055d0c783b */ /* 0x000ea80008000200 */
[----:B------:R-:W-:Y:S03]  /*29a0*/  LDSM.16.M88.4 R56, [R87+0x16800] ;  /* 0x016800005738783b */ /* 0x000fe60000000200 */
[C---:B-----5:R-:W-:Y:S08]  /*29b0*/  HMMA.16816.F32.BF16 R48, R16.reuse, R4, R48 ;  /* 0x000000041030723c */ /* 0x060ff00000041830 */
[C---:B------:R-:W-:Y:S01]  /*29c0*/  HMMA.16816.F32.BF16 R44, R16.reuse, R6, R44 ;  /* 0x00000006102c723c */ /* 0x040fe2000004182c */
[----:B------:R-:W5:Y:S07]  /*29d0*/  LDSM.16.M88.4 R4, [R93+UR5+0x17800] ;  /* 0x017800055d04783b */ /* 0x000f6e0008000200 */
        /* <DEDUP_REMOVED lines=18> */
[----:B------:R-:W4:Y:S07]  /*2b00*/  LDSM.16.M88.4 R4, [R87+0x16000] ;  /* 0x016000005704783b */ /* 0x000f2e0000000200 */
[C---:B------:R-:W-:Y:S08]  /*2b10*/  HMMA.16816.F32.BF16 R40, R52.reuse, R64, R40 ;  /* 0x000000403428723c */ /* 0x040ff00000041828 */
[----:B------:R-:W-:Y:S01]  /*2b20*/  HMMA.16816.F32.BF16 R36, R52, R66, R36 ;  /* 0x000000423424723c */ /* 0x000fe20000041824 */
[----:B------:R-:W5:Y:S07]  /*2b30*/  LDSM.16.M88.4 R52, [R87+0x17000] ;  /* 0x017000005734783b */ /* 0x000f6e0000000200 */
[C---:B---3--:R-:W-:Y:S08]  /*2b40*/  HMMA.16816.F32.BF16 R48, R28.reuse, R20, R48 ;  /* 0x000000141c30723c */ /* 0x048ff00000041830 */
[C---:B------:R-:W-:Y:S01]  /*2b50*/  HMMA.16816.F32.BF16 R44, R28.reuse, R22, R44 ;  /* 0x000000161c2c723c */ /* 0x040fe2000004182c */
[----:B------:R-:W-:Y:S07]  /*2b60*/  LDSM.16.M88.4 R20, [R87+0x17800] ;  /* 0x017800005714783b */ /* 0x000fee0000000200 */
[C---:B-1----:R-:W-:Y:S01]  /*2b70*/  HMMA.16816.F32.BF16 R64, R28.reuse, R8, R40 ;  /* 0x000000081c40723c */ /* 0x042fe20000041828 */
[----:B------:R-:W1:Y:S07]  /*2b80*/  LDSM.16.M88.4 R40, [R90+0xc000] ;  /* 0x00c000005a28783b */ /* 0x000e6e0000000200 */
[C---:B------:R-:W-:Y:S01]  /*2b90*/  HMMA.16816.F32.BF16 R36, R28.reuse, R10, R36 ;  /* 0x0000000a1c24723c */ /* 0x040fe20000041824 */
[----:B------:R-:W3:Y:S07]  /*2ba0*/  LDSM.16.M88.4 R8, [R85+0x16800] ;  /* 0x016800005508783b */ /* 0x000eee0000000200 */
[----:B--2---:R-:W-:Y:S01]  /*2bb0*/  HMMA.16816.F32.BF16 R32, R28, R12, R32 ;  /* 0x0000000c1c20723c */ /* 0x004fe20000041820 */
[----:B------:R-:W-:-:S05]  /*2bc0*/  IMAD.SHL.U32 R13, R166, 0x2, RZ ;  /* 0x00000002a60d7824 */ /* 0x000fca00078e00ff */
[----:B------:R-:W-:Y:S02]  /*2bd0*/  LOP3.LUT R13, R13, 0x6, RZ, 0xc0, !PT ;  /* 0x000000060d0d7812 */ /* 0x000fe400078ec0ff */
[----:B----4-:R-:W-:Y:S03]  /*2be0*/  HMMA.16816.F32.BF16 R48, R24, R4, R48 ;  /* 0x000000041830723c */ /* 0x010fe60000041830 */
[----:B------:R-:W-:-:S04]  /*2bf0*/  IMAD R88, R88, 0x40, R13 ;  /* 0x0000004058587824 */ /* 0x000fc800078e020d */
[C---:B------:R-:W-:Y:S01]  /*2c00*/  VIADD R12, R88.reuse, 0x1 ;  /* 0x00000001580c7836 */ /* 0x040fe20000000000 */
[----:B------:R-:W-:Y:S01]  /*2c10*/  HMMA.16816.F32.BF16 R44, R24, R6, R44 ;  /* 0x00000006182c723c */ /* 0x000fe2000004182c */
[----:B------:R-:W2:Y:S01]  /*2c20*/  LDSM.16.M88.4 R4, [R85+0x17000] ;  /* 0x017000005504783b */ /* 0x000ea20000000200 */
[-C--:B------:R-:W-:Y:S02]  /*2c30*/  ISETP.GE.AND P2, PT, R88, R3.reuse, PT ;  /* 0x000000035800720c */ /* 0x080fe40003f46270 */
[----:B------:R-:W-:-:S04]  /*2c40*/  ISETP.GE.AND P1, PT, R12, R3, PT ;  /* 0x000000030c00720c */ /* 0x000fc80003f26270 */
[----:B------:R-:W-:Y:S01]  /*2c50*/  HMMA.16816.F32.BF16 R60, R28, R14, R60 ;  /* 0x0000000e1c3c723c */ /* 0x000fe2000004183c */
[----:B------:R-:W-:-:S05]  /*2c60*/  VIADD R14, R88, 0x9 ;  /* 0x00000009580e7836 */ /* 0x000fca0000000000 */
[----:B------:R-:W-:Y:S02]  /*2c70*/  ISETP.GE.AND P4, PT, R14, R3, PT ;  /* 0x000000030e00720c */ /* 0x000fe40003f86270 */
[----:B------:R-:W-:Y:S01]  /*2c80*/  HMMA.16816.F32.BF16 R64, R24, R56, R64 ;  /* 0x000000381840723c */ /* 0x000fe20000041840 */
[----:B------:R-:W4:Y:S01]  /*2c90*/  LDSM.16.M88.4 R12, [R85+0x17800] ;  /* 0x01780000550c783b */ /* 0x000f220000000200 */
[----:B------:R-:W-:-:S06]  /*2ca0*/  DEPBAR.LE SB0, 0x0 ;  /* 0x000080000000791a */ /* 0x000fcc0000000000 */
[----:B------:R-:W-:Y:S08]  /*2cb0*/  HMMA.16816.F32.BF16 R36, R24, R58, R36 ;  /* 0x0000003a1824723c */ /* 0x000ff00000041824 */
[----:B------:R-:W-:Y:S01]  /*2cc0*/  HMMA.16816.F32.BF16 R68, R28, R16, R68 ;  /* 0x000000101c44723c */ /* 0x000fe20000041844 */
[----:B------:R-:W-:-:S05]  /*2cd0*/  VIADD R16, R88, 0x10 ;  /* 0x0000001058107836 */ /* 0x000fca0000000000 */
[----:B------:R-:W-:Y:S01]  /*2ce0*/  ISETP.GE.AND P3, PT, R16, R3, PT ;  /* 0x000000031000720c */ /* 0x000fe20003f66270 */
[C---:B------:R-:W-:Y:S01]  /*2cf0*/  VIADD R16, R88.reuse, 0x11 ;  /* 0x0000001158107836 */ /* 0x040fe20000000000 */
[----:B-----5:R-:W-:Y:S08]  /*2d00*/  HMMA.16816.F32.BF16 R32, R24, R52, R32 ;  /* 0x000000341820723c */ /* 0x020ff00000041820 */
[----:B-1----:R-:W-:Y:S08]  /*2d10*/  HMMA.16816.F32.BF16 R48, R40, R76, R48 ;  /* 0x0000004c2830723c */ /* 0x002ff00000041830 */
[----:B------:R-:W-:Y:S01]  /*2d20*/  HMMA.16816.F32.BF16 R72, R28, R18, R72 ;  /* 0x000000121c48723c */ /* 0x000fe20000041848 */
[----:B------:R-:W-:-:S05]  /*2d30*/  VIADD R18, R88, 0x8 ;  /* 0x0000000858127836 */ /* 0x000fca0000000000 */
[-C--:B------:R-:W-:Y:S02]  /*2d40*/  ISETP.GE.AND P5, PT, R18, R3.reuse, PT ;  /* 0x000000031200720c */ /* 0x080fe40003fa6270 */
[----:B------:R-:W-:Y:S03]  /*2d50*/  HMMA.16816.F32.BF16 R60, R24, R54, R60 ;  /* 0x00000036183c723c */ /* 0x000fe6000004183c */
[----:B------:R-:W-:Y:S02]  /*2d60*/  FSEL R50, R50, -INF , !P2 ;  /* 0xff80000032327808 */ /* 0x000fe40005000000 */
[----:B------:R-:W-:Y:S02]  /*2d70*/  FSEL R17, R48, -INF , !P2 ;  /* 0xff80000030117808 */ /* 0x000fe40005000000 */
[----:B------:R-:W-:Y:S01]  /*2d80*/  ISETP.GE.AND P2, PT, R16, R3, PT ;  /* 0x000000031000720c */ /* 0x000fe20003f46270 */
[----:B---3--:R-:W-:Y:S01]  /*2d90*/  HMMA.16816.F32.BF16 R64, R40, R8, R64 ;  /* 0x000000082840723c */ /* 0x008fe20000041840 */
[----:B------:R-:W-:Y:S01]  /*2da0*/  VIADD R8, R88, 0x18 ;  /* 0x0000001858087836 */ /* 0x000fe20000000000 */
[----:B------:R-:W-:-:S06]  /*2db0*/  FSEL R49, R49, -INF , !P1 ;  /* 0xff80000031317808 */ /* 0x000fcc0004800000 */
[C---:B------:R-:W-:Y:S08]  /*2dc0*/  HMMA.16816.F32.BF16 R44, R40.reuse, R78, R44 ;  /* 0x0000004e282c723c */ /* 0x040ff0000004182c */
[----:B------:R-:W-:Y:S01]  /*2dd0*/  HMMA.16816.F32.BF16 R36, R40, R10, R36 ;  /* 0x0000000a2824723c */ /* 0x000fe20000041824 */
[----:B------:R-:W-:Y:S02]  /*2de0*/  VIADD R10, R88, 0x19 ;  /* 0x00000019580a7836 */ /* 0x000fe40000000000 */
[----:B------:R-:W-:-:S02]  /*2df0*/  FSEL R16, R66, -INF , !P3 ;  /* 0xff80000042107808 */ /* 0x000fc40005800000 */
[----:B------:R-:W-:-:S03]  /*2e00*/  FSEL R11, R64, -INF , !P3 ;  /* 0xff800000400b7808 */ /* 0x000fc60005800000 */
[----:B------:R-:W-:Y:S01]  /*2e10*/  HMMA.16816.F32.BF16 R68, R24, R20, R68 ;  /* 0x000000141844723c */ /* 0x000fe20000041844 */
[----:B------:R-:W-:Y:S02]  /*2e20*/  FSEL R20, R67, -INF , !P2 ;  /* 0xff80000043147808 */ /* 0x000fe40005000000 */
[----:B------:R-:W-:Y:S02]  /*2e30*/  FSEL R46, R46, -INF , !P5 ;  /* 0xff8000002e2e7808 */ /* 0x000fe40006800000 */
[----:B------:R-:W-:Y:S02]  /*2e40*/  FSEL R19, R44, -INF , !P5 ;  /* 0xff8000002c137808 */ /* 0x000fe40006800000 */
[----:B------:R-:W-:Y:S01]  /*2e50*/  FSEL R18, R47, -INF , !P4 ;  /* 0xff8000002f127808 */ /* 0x000fe20006000000 */
[----:B--2---:R-:W-:Y:S01]  /*2e60*/  HMMA.16816.F32.BF16 R32, R40, R4, R32 ;  /* 0x000000042820723c */ /* 0x004fe20000041820 */
[----:B------:R-:W-:Y:S01]  /*2e70*/  VIADD R4, R88, 0x28 ;  /* 0x0000002858047836 */ /* 0x000fe20000000000 */
[----:B------:R-:W-:-:S02]  /*2e80*/  FSEL R5, R65, -INF , !P2 ;  /* 0xff80000041057808 */ /* 0x000fc40005000000 */
[----:B------:R-:W-:Y:S01]  /*2e90*/  FSEL R45, R45, -INF , !P4 ;  /* 0xff8000002d2d7808 */ /* 0x000fe20006000000 */
[----:B------:R-:W-:Y:S01]  /*2ea0*/  BAR.SYNC.DEFER_BLOCKING 0x0 ;  /* 0x0000000000007b1d */ /* 0x000fe20000010000 */
[-C--:B------:R-:W-:Y:S01]  /*2eb0*/  ISETP.GE.AND P2, PT, R4, R3.reuse, PT ;  /* 0x000000030400720c */ /* 0x080fe20003f46270 */
[----:B------:R-:W-:Y:S01]  /*2ec0*/  VIADD R4, R88, 0x29 ;  /* 0x0000002958047836 */ /* 0x000fe20000000000 */
[----:B------:R-:W-:Y:S01]  /*2ed0*/  HMMA.16816.F32.BF16 R72, R24, R22, R72 ;  /* 0x000000161848723c */ /* 0x000fe20000041848 */
[----:B------:R-:W-:Y:S02]  /*2ee0*/  FSEL R22, R51, -INF , !P1 ;  /* 0xff80000033167808 */ /* 0x000fe40004800000 */
[-C--:B------:R-:W-:Y:S01]  /*2ef0*/  ISETP.GE.AND P1, PT, R8, R3.reuse, PT ;  /* 0x000000030800720c */ /* 0x080fe20003f26270 */
[----:B------:R-:W-:Y:S01]  /*2f00*/  VIADD R8, R88, 0x20 ;  /* 0x0000002058087836 */ /* 0x000fe20000000000 */
[-C--:B------:R-:W-:Y:S02]  /*2f10*/  ISETP.GE.AND P5, PT, R10, R3.reuse, PT ;  /* 0x000000030a00720c */ /* 0x080fe40003fa6270 */
[----:B------:R-:W-:Y:S01]  /*2f20*/  FSEL R10, R38, -INF , !P1 ;  /* 0xff800000260a7808 */ /* 0x000fe20004800000 */
[C---:B------:R-:W-:Y:S01]  /*2f30*/  HMMA.16816.F32.BF16 R60, R40.reuse, R6, R60 ;  /* 0x00000006283c723c */ /* 0x040fe2000004183c */
[-C--:B------:R-:W-:Y:S01]  /*2f40*/  ISETP.GE.AND P4, PT, R8, R3.reuse, PT ;  /* 0x000000030800720c */ /* 0x080fe20003f86270 */
[----:B------:R-:W-:Y:S01]  /*2f50*/  VIADD R8, R88, 0x21 ;  /* 0x0000002158087836 */ /* 0x000fe20000000000 */
[----:B------:R-:W-:Y:S01]  /*2f60*/  FSEL R7, R36, -INF , !P1 ;  /* 0xff80000024077808 */ /* 0x000fe20004800000 */
[----:B------:R-:W-:Y:S01]  /*2f70*/  VIADD R6, R88, 0x31 ;  /* 0x0000003158067836 */ /* 0x000fe20000000000 */
[-C--:B------:R-:W-:Y:S01]  /*2f80*/  ISETP.GE.AND P1, PT, R4, R3.reuse, PT ;  /* 0x000000030400720c */ /* 0x080fe20003f26270 */
[----:B------:R-:W-:Y:S01]  /*2f90*/  VIADD R4, R88, 0x30 ;  /* 0x0000003058047836 */ /* 0x000fe20000000000 */
[----:B------:R-:W-:Y:S01]  /*2fa0*/  ISETP.GE.AND P3, PT, R8, R3, PT ;  /* 0x000000030800720c */ /* 0x000fe20003f66270 */
[----:B----4-:R-:W-:Y:S01]  /*2fb0*/  HMMA.16816.F32.BF16 R68, R40, R12, R68 ;  /* 0x0000000c2844723c */ /* 0x010fe20000041844 */
[----:B------:R-:W-:-:S02]  /*2fc0*/  FSEL R8, R39, -INF , !P5 ;  /* 0xff80000027087808 */ /* 0x000fc40006800000 */
[----:B------:R-:W-:Y:S02]  /*2fd0*/  FSEL R9, R37, -INF , !P5 ;  /* 0xff80000025097808 */ /* 0x000fe40006800000 */
[----:B------:R-:W-:Y:S01]  /*2fe0*/  ISETP.GE.AND P5, PT, R4, R3, PT ;  /* 0x000000030400720c */ /* 0x000fe20003fa6270 */
[C---:B------:R-:W-:Y:S01]  /*2ff0*/  VIADD R4, R88.reuse, 0x38 ;  /* 0x0000003858047836 */ /* 0x040fe20000000000 */
[----:B------:R-:W-:Y:S01]  /*3000*/  FSEL R202, R35, -INF , !P3 ;  /* 0xff80000023ca7808 */ /* 0x000fe20005800000 */
[----:B------:R-:W-:Y:S01]  /*3010*/  HMMA.16816.F32.BF16 R72, R40, R14, R72 ;  /* 0x0000000e2848723c */ /* 0x000fe20000041848 */
[----:B------:R-:W-:Y:S01]  /*3020*/  FSEL R197, R33, -INF , !P3 ;  /* 0xff80000021c57808 */ /* 0x000fe20005800000 */
[----:B------:R-:W-:Y:S01]  /*3030*/  VIADD R88, R88, 0x39 ;  /* 0x0000003958587836 */ /* 0x000fe20000000000 */
[----:B------:R-:W-:Y:S02]  /*3040*/  FSEL R216, R62, -INF , !P2 ;  /* 0xff8000003ed87808 */ /* 0x000fe40005000000 */
[----:B------:R-:W-:-:S02]  /*3050*/  FSEL R201, R60, -INF , !P2 ;  /* 0xff8000003cc97808 */ /* 0x000fc40005000000 */
[----:B------:R-:W-:Y:S02]  /*3060*/  ISETP.GE.U32.AND P2, PT, R3, 0x41, PT ;  /* 0x000000410300780c */ /* 0x000fe40003f46070 */
[----:B------:R-:W-:Y:S02]  /*3070*/  ISETP.GE.AND P3, PT, R4, R3, PT ;  /* 0x000000030400720c */ /* 0x000fe40003f66270 */
[----:B------:R-:W-:Y:S02]  /*3080*/  FMNMX3.FTZ R4, R17, R49, R19, !PT ;  /* 0x0000003111047276 */ /* 0x000fe40007810013 */
[----:B------:R-:W-:Y:S02]  /*3090*/  FSEL R203, R32, -INF , !P4 ;  /* 0xff80000020cb7808 */ /* 0x000fe40006000000 */
[----:B------:R-:W-:Y:S02]  /*30a0*/  FMNMX3.FTZ R4, R4, R45, R11, !PT ;  /* 0x0000002d04047276 */ /* 0x000fe4000781000b */
[----:B------:R-:W-:-:S02]  /*30b0*/  FSEL R226, R34, -INF , !P4 ;  /* 0xff80000022e27808 */ /* 0x000fc40006000000 */
[----:B------:R-:W-:Y:S02]  /*30c0*/  FMNMX3.FTZ R4, R4, R5, R7, !PT ;  /* 0x0000000504047276 */ /* 0x000fe40007810007 */
[----:B------:R-:W-:Y:S02]  /*30d0*/  ISETP.GE.AND P4, PT, R6, R3, PT ;  /* 0x000000030600720c */ /* 0x000fe40003f86270 */
[----:B------:R-:W-:Y:S02]  /*30e0*/  FSEL R206, R63, -INF , !P1 ;  /* 0xff8000003fce7808 */ /* 0x000fe40004800000 */
[----:B------:R-:W-:Y:S02]  /*30f0*/  FSEL R199, R61, -INF , !P1 ;  /* 0xff8000003dc77808 */ /* 0x000fe40004800000 */
[----:B------:R-:W-:Y:S02]  /*3100*/  FSEL R213, R68, -INF , !P5 ;  /* 0xff80000044d57808 */ /* 0x000fe40006800000 */
[----:B------:R-:W-:Y:S01]  /*3110*/  FMNMX3.FTZ R6, R4, R9, R203, !PT ;  /* 0x0000000904067276 */ /* 0x000fe200078100cb */
[----:B------:R-:W-:Y:S06]  /*3120*/  @!P2 BRA `(.L_x_346) ;  /* 0x000000000058a947 */ /* 0x000fec0003800000 */
[----:B------:R-:W-:-:S05]  /*3130*/  LEA.HI.SX32 R12, R0, 0xfffffffe, 0x1a ;  /* 0xfffffffe000c7811 */ /* 0x000fca00078fd2ff */
[C---:B------:R-:W-:Y:S02]  /*3140*/  IMAD R15, R12.reuse, UR4, RZ ;  /* 0x000000040c0f7c24 */ /* 0x040fe4000f8e02ff */
[----:B------:R-:W-:-:S04]  /*3150*/  IMAD.WIDE.U32 R12, R12, UR15, RZ ;  /* 0x0000000f0c0c7c25 */ /* 0x000fc8000f8e00ff */
[----:B------:R-:W-:Y:S01]  /*3160*/  IMAD.IADD R13, R13, 0x1, R15 ;  /* 0x000000010d0d7824 */ /* 0x000fe200078e020f */
[----:B------:R-:W-:-:S04]  /*3170*/  LEA R14, P1, R12, R223, 0x1 ;  /* 0x000000df0c0e7211 */ /* 0x000fc800078208ff */
[C---:B------:R-:W-:Y:S02]  /*3180*/  LEA.HI.X R15, R12.reuse, R222, R13, 0x1, P1 ;  /* 0x000000de0c0f7211 */ /* 0x040fe400008f0c0d */
[----:B------:R-:W-:-:S03]  /*3190*/  IADD3 R4, P1, PT, R12, UR8, RZ ;  /* 0x000000080c047c10 */ /* 0x000fc6000ff3e0ff */
[----:B------:R-:W-:Y:S01]  /*31a0*/  @!PT LDS RZ, [RZ] ;  /* 0x00000000fffff984 */ /* 0x000fe20000000800 */
[----:B------:R-:W-:Y:S01]  /*31b0*/  @!PT LDS RZ, [RZ] ;  /* 0x00000000fffff984 */ /* 0x000fe20000000800 */
[----:B------:R-:W-:Y:S01]  /*31c0*/  @!PT LDS RZ, [RZ] ;  /* 0x00000000fffff984 */ /* 0x000fe20000000800 */
[----:B------:R1:W-:Y:S01]  /*31d0*/  LDGSTS.E.BYPASS.LTC128B.128 [R225+0x10000], desc[UR16][R14.64] ;  /* 0x100000000ee17fae */ /* 0x0003e2000b981a10 */
[----:B------:R-:W-:Y:S02]  /*31e0*/  IADD3.X R13, PT, PT, R13, UR9, RZ, P1, !PT ;  /* 0x000000090d0d7c10 */ /* 0x000fe40008ffe4ff */
[C---:B------:R-:W-:Y:S01]  /*31f0*/  LEA R12, P1, R4.reuse, R223, 0x1 ;  /* 0x000000df040c7211 */ /* 0x040fe200078208ff */
[----:B------:R1:W-:Y:S03]  /*3200*/  LDGSTS.E.BYPASS.LTC128B.128 [R225+0x12000], desc[UR16][R14.64+0x80] ;  /* 0x120000800ee17fae */ /* 0x0003e6000b981a10 */
[----:B------:R-:W-:Y:S01]  /*3210*/  LEA.HI.X R13, R4, R222, R13, 0x1, P1 ;  /* 0x000000de040d7211 */ /* 0x000fe200008f0c0d */
[----:B------:R1:W-:Y:S04]  /*3220*/  LDGSTS.E.BYPASS.LTC128B.128 [R225+0x14000], desc[UR16][R14.64+0x100] ;  /* 0x140001000ee17fae */ /* 0x0003e8000b981a10 */
[----:B------:R1:W-:Y:S04]  /*3230*/  LDGSTS.E.BYPASS.LTC128B.128 [R225+0x16000], desc[UR16][R14.64+0x180] ;  /* 0x160001800ee17fae */ /* 0x0003e8000b981a10 */
[----:B------:R1:W-:Y:S04]  /*3240*/  LDGSTS.E.BYPASS.LTC128B.128 [R225+0x11000], desc[UR16][R12.64] ;  /* 0x110000000ce17fae */ /* 0x0003e8000b981a10 */
[----:B------:R1:W-:Y:S04]  /*3250*/  LDGSTS.E.BYPASS.LTC128B.128 [R225+0x13000], desc[UR16][R12.64+0x80] ;  /* 0x130000800ce17fae */ /* 0x0003e8000b981a10 */
[----:B------:R1:W-:Y:S04]  /*3260*/  LDGSTS.E.BYPASS.LTC128B.128 [R225+0x15000], desc[UR16][R12.64+0x100] ;  /* 0x150001000ce17fae */ /* 0x0003e8000b981a10 */
[----:B------:R1:W-:Y:S04]  /*3270*/  LDGSTS.E.BYPASS.LTC128B.128 [R225+0x17000], desc[UR16][R12.64+0x180] ;  /* 0x170001800ce17fae */ /* 0x0003e8000b981a10 */
[----:B------:R-:W0:Y:S02]  /*3280*/  LDGDEPBAR ;  /* 0x00000000000079af */ /* 0x000e240000000000 */
.L_x_346:
[----:B------:R-:W-:Y:S01]  /*3290*/  FMNMX3.FTZ R6, R6, R197, R201, !PT ;  /* 0x000000c506067276 */ /* 0x000fe200078100c9 */
[----:B------:R-:W2:Y:S01]  /*32a0*/  LDCU UR4, c[0x0][0x45c] ;  /* 0x00008b80ff0477ac */ /* 0x000ea20008000800 */
[----:B------:R-:W-:Y:S02]  /*32b0*/  ISETP.GE.AND P1, PT, R88, R3, PT ;  /* 0x000000035800720c */ /* 0x000fe40003f26270 */
[----:B------:R-:W-:Y:S02]  /*32c0*/  FSEL R211, R69, -INF , !P4 ;  /* 0xff80000045d37808 */ /* 0x000fe40006000000 */
[----:B------:R-:W-:Y:S02]  /*32d0*/  FSEL R209, R72, -INF , !P3 ;  /* 0xff80000048d17808 */ /* 0x000fe40005800000 */
[----:B------:R-:W-:Y:S02]  /*32e0*/  FMNMX3.FTZ R4, R6, R199, R213, !PT ;  /* 0x000000c706047276 */ /* 0x000fe400078100d5 */
[----:B------:R-:W-:-:S02]  /*32f0*/  FSEL R207, R73, -INF , !P1 ;  /* 0xff80000049cf7808 */ /* 0x000fc40004800000 */
[----:B------:R-:W-:Y:S02]  /*3300*/  FMNMX3.FTZ R4, R4, R211, R209, !PT ;  /* 0x000000d304047276 */ /* 0x000fe400078100d1 */
[----:B-1----:R-:W-:Y:S02]  /*3310*/  FMNMX3.FTZ R13, R50, R22, R46, !PT ;  /* 0x00000016320d7276 */ /* 0x002fe4000781002e */
[----:B------:R-:W-:Y:S02]  /*3320*/  FMNMX.FTZ R4, R207, R4, !PT ;  /* 0x00000004cf047209 */ /* 0x000fe40007810000 */
[----:B------:R-:W-:Y:S02]  /*3330*/  FMNMX3.FTZ R13, R13, R18, R16, !PT ;  /* 0x000000120d0d7276 */ /* 0x000fe40007810010 */
[----:B------:R-:W-:Y:S01]  /*3340*/  FSEL R212, R70, -INF , !P5 ;  /* 0xff80000046d47808 */ /* 0x000fe20006800000 */
[----:B------:R-:W1:Y:S01]  /*3350*/  SHFL.BFLY PT, R3, R4, 0x2, 0x1f ;  /* 0x0c401f0004037f89 */ /* 0x000e6200000e0000 */
[----:B------:R-:W-:-:S02]  /*3360*/  FMNMX3.FTZ R13, R13, R20, R10, !PT ;  /* 0x000000140d0d7276 */ /* 0x000fc4000781000a */
[----:B------:R-:W-:Y:S02]  /*3370*/  FSEL R210, R71, -INF , !P4 ;  /* 0xff80000047d27808 */ /* 0x000fe40006000000 */
[----:B------:R-:W-:Y:S02]  /*3380*/  FMNMX3.FTZ R13, R13, R8, R226, !PT ;  /* 0x000000080d0d7276 */ /* 0x000fe400078100e2 */
[----:B------:R-:W-:Y:S02]  /*3390*/  FSEL R208, R74, -INF , !P3 ;  /* 0xff8000004ad07808 */ /* 0x000fe40005800000 */
[----:B------:R-:W-:Y:S02]  /*33a0*/  FMNMX3.FTZ R13, R13, R202, R216, !PT ;  /* 0x000000ca0d0d7276 */ /* 0x000fe400078100d8 */
[----:B------:R-:W-:Y:S02]  /*33b0*/  FSEL R204, R75, -INF , !P1 ;  /* 0xff8000004bcc7808 */ /* 0x000fe40004800000 */
[----:B------:R-:W-:-:S02]  /*33c0*/  FMNMX3.FTZ R13, R13, R206, R212, !PT ;  /* 0x000000ce0d0d7276 */ /* 0x000fc400078100d4 */
[----:B------:R-:W-:Y:S02]  /*33d0*/  LOP3.LUT R195, R86, 0x200, R165, 0xf8, !PT ;  /* 0x0000020056c37812 */ /* 0x000fe400078ef8a5 */
[----:B------:R-:W-:Y:S02]  /*33e0*/  FMNMX3.FTZ R13, R13, R210, R208, !PT ;  /* 0x000000d20d0d7276 */ /* 0x000fe400078100d0 */
[----:B------:R-:W-:Y:S02]  /*33f0*/  LEA R195, R195, UR5, 0x1 ;  /* 0x00000005c3c37c11 */ /* 0x000fe4000f8e08ff */
[----:B------:R-:W-:Y:S02]  /*3400*/  FMNMX.FTZ R6, R204, R13, !PT ;  /* 0x0000000dcc067209 */ /* 0x000fe40007810000 */
[----:B------:R-:W-:Y:S01]  /*3410*/  IADD3 R200, PT, PT, R84, R195, RZ ;  /* 0x000000c354c87210 */ /* 0x000fe20007ffe0ff */
[----:B------:R-:W-:Y:S01]  /*3420*/  LDSM.16.MT88.4 R156, [R195+0x18000] ;  /* 0x01800000c39c783b */ /* 0x000fe20000004200 */
[----:B-1----:R-:W-:-:S02]  /*3430*/  FMNMX.FTZ R13, R4, R3, !PT ;  /* 0x00000003040d7209 */ /* 0x002fc40007810000 */
[----:B------:R-:W-:Y:S01]  /*3440*/  IADD3 R194, PT, PT, R2, R195, RZ ;  /* 0x000000c302c27210 */ /* 0x000fe20007ffe0ff */
[----:B------:R-:W1:Y:S03]  /*3450*/  SHFL.BFLY PT, R3, R6, 0x2, 0x1f ;  /* 0x0c401f0006037f89 */ /* 0x000e6600000e0000 */
[----:B------:R-:W-:Y:S01]  /*3460*/  IADD3 R193, PT, PT, R84, R194, RZ ;  /* 0x000000c254c17210 */ /* 0x000fe20007ffe0ff */
[----:B------:R-:W3:Y:S04]  /*3470*/  SHFL.BFLY PT, R164, R13, 0x1, 0x1f ;  /* 0x0c201f000da47f89 */ /* 0x000ee800000e0000 */
[----:B------:R-:W-:Y:S04]  /*3480*/  LDSM.16.MT88.4 R104, [R200+0x1c000] ;  /* 0x01c00000c868783b */ /* 0x000fe80000004200 */
[----:B------:R-:W-:Y:S04]  /*3490*/  LDSM.16.MT88.4 R40, [R200+0x18000] ;  /* 0x01800000c828783b */ /* 0x000fe80000004200 */
[----:B------:R-:W-:Y:S04]  /*34a0*/  LDSM.16.MT88.4 R72, [R200+0x1a000] ;  /* 0x01a00000c848783b */ /* 0x000fe80000004200 */
[----:B------:R-:W-:Y:S01]  /*34b0*/  LDSM.16.MT88.4 R136, [R200+0x1e000] ;  /* 0x01e00000c888783b */ /* 0x000fe20000004200 */
[----:B-1----:R-:W-:-:S03]  /*34c0*/  FMNMX.FTZ R4, R6, R3, !PT ;  /* 0x0000000306047209 */ /* 0x002fc60007810000 */
[----:B------:R-:W-:Y:S01]  /*34d0*/  LDSM.16.MT88.4 R56, [R193+0x18000] ;  /* 0x01800000c138783b */ /* 0x000fe20000004200 */
[----:B---3--:R-:W-:-:S03]  /*34e0*/  FMNMX.FTZ R164, R13, R164, !PT ;  /* 0x000000a40da47209 */ /* 0x008fc60007810000 */
[----:B------:R-:W1:Y:S01]  /*34f0*/  SHFL.BFLY PT, R3, R4, 0x1, 0x1f ;  /* 0x0c201f0004037f89 */ /* 0x000e6200000e0000 */
[C---:B------:R-:W-:Y:S01]  /*3500*/  FSETP.NEU.FTZ.AND P1, PT, R164.reuse, -INF , PT ;  /* 0xff800000a400780b */ /* 0x040fe20003f3d000 */
[----:B--2---:R-:W-:Y:S02]  /*3510*/  FMUL.FTZ R214, R164, UR4 ;  /* 0x00000004a4d67c20 */ /* 0x004fe40008410000 */
[----:B------:R-:W-:Y:S03]  /*3520*/  LDSM.16.MT88.4 R64, [R195+0x1a000] ;  /* 0x01a00000c340783b */ /* 0x000fe60000004200 */
[----:B------:R-:W-:Y:S01]  /*3530*/  FSEL R214, R214, RZ, P1 ;  /* 0x000000ffd6d67208 */ /* 0x000fe20000800000 */
[----:B------:R-:W-:Y:S04]  /*3540*/  LDSM.16.MT88.4 R80, [R194+0x1a000] ;  /* 0x01a00000c250783b */ /* 0x000fe80000004200 */
[--C-:B------:R-:W-:Y:S01]  /*3550*/  FFMA.FTZ R192, R17, UR4, -R214.reuse ;  /* 0x0000000411c07c23 */ /* 0x100fe200080108d6 */
[--C-:B------:R-:W-:Y:S01]  /*3560*/  FFMA.FTZ R191, R49, UR4, -R214.reuse ;  /* 0x0000000431bf7c23 */ /* 0x100fe200080108d6 */
[--C-:B------:R-:W-:Y:S01]  /*3570*/  FFMA.FTZ R188, R19, UR4, -R214.reuse ;  /* 0x0000000413bc7c23 */ /* 0x100fe200080108d6 */
[--C-:B------:R-:W-:Y:S01]  /*3580*/  FFMA.FTZ R187, R45, UR4, -R214.reuse ;  /* 0x000000042dbb7c23 */ /* 0x100fe200080108d6 */
[----:B------:R-:W-:Y:S01]  /*3590*/  LDSM.16.MT88.4 R88, [R193+0x1a000] ;  /* 0x01a00000c158783b */ /* 0x000fe20000004200 */
[--C-:B------:R-:W-:Y:S01]  /*35a0*/  FFMA.FTZ R183, R5, UR4, -R214.reuse ;  /* 0x0000000405b77c23 */ /* 0x100fe200080108d6 */
[--C-:B------:R-:W-:Y:S01]  /*35b0*/  FFMA.FTZ R180, R7, UR4, -R214.reuse ;  /* 0x0000000407b47c23 */ /* 0x100fe200080108d6 */
[----:B------:R-:W-:Y:S01]  /*35c0*/  MUFU.EX2 R192, R192 ;  /* 0x000000c000c07308 */ /* 0x000fe20000000800 */
[----:B------:R-:W-:Y:S01]  /*35d0*/  LDSM.16.MT88.4 R96, [R195+0x1c000] ;  /* 0x01c00000c360783b */ /* 0x000fe20000004200 */
[--C-:B------:R-:W-:Y:S01]  /*35e0*/  FFMA.FTZ R184, R11, UR4, -R214.reuse ;  /* 0x000000040bb87c23 */ /* 0x100fe200080108d6 */
[----:B-1----:R-:W-:Y:S01]  /*35f0*/  FMNMX.FTZ R3, R4, R3, !PT ;  /* 0x0000000304037209 */ /* 0x002fe20007810000 */
[--C-:B------:R-:W-:Y:S01]  /*3600*/  FFMA.FTZ R179, R9, UR4, -R214.reuse ;  /* 0x0000000409b37c23 */ /* 0x100fe200080108d6 */
[----:B------:R-:W-:Y:S01]  /*3610*/  LDSM.16.MT88.4 R112, [R194+0x1c000] ;  /* 0x01c00000c270783b */ /* 0x000fe20000004200 */
[--C-:B------:R-:W-:Y:S01]  /*3620*/  FFMA.FTZ R196, R203, UR4, -R214.reuse ;  /* 0x00000004cbc47c23 */ /* 0x100fe200080108d6 */
[C---:B------:R-:W-:Y:S01]  /*3630*/  FSETP.NEU.FTZ.AND P1, PT, R3.reuse, -INF , PT ;  /* 0xff8000000300780b */ /* 0x040fe20003f3d000 */
[----:B------:R-:W-:Y:S01]  /*3640*/  FMUL.FTZ R205, R3, UR4 ;  /* 0x0000000403cd7c20 */ /* 0x000fe20008410000 */
[----:B------:R-:W-:Y:S01]  /*3650*/  LDSM.16.MT88.4 R120, [R193+0x1c000] ;  /* 0x01c00000c178783b */ /* 0x000fe20000004200 */
[----:B------:R-:W1:Y:S01]  /*3660*/  MUFU.EX2 R191, R191 ;  /* 0x000000bf00bf7308 */ /* 0x000e620000000800 */
[--C-:B------:R-:W-:Y:S01]  /*3670*/  FFMA.FTZ R198, R201, UR4, -R214.reuse ;  /* 0x00000004c9c67c23 */ /* 0x100fe200080108d6 */
[--C-:B------:R-:W-:Y:S01]  /*3680*/  FFMA.FTZ R197, R197, UR4, -R214.reuse ;  /* 0x00000004c5c57c23 */ /* 0x100fe200080108d6 */
[----:B------:R-:W-:Y:S01]  /*3690*/  FSEL R205, R205, RZ, P1 ;  /* 0x000000ffcdcd7208 */ /* 0x000fe20000800000 */
[----:B------:R-:W-:Y:S01]  /*36a0*/  LDSM.16.MT88.4 R128, [R195+0x1e000] ;  /* 0x01e00000c380783b */ /* 0x000fe20000004200 */
[--C-:B------:R-:W-:Y:S01]  /*36b0*/  FFMA.FTZ R199, R199, UR4, -R214.reuse ;  /* 0x00000004c7c77c23 */ /* 0x100fe200080108d6 */
[--C-:B------:R-:W-:Y:S01]  /*36c0*/  FFMA.FTZ R213, R213, UR4, -R214.reuse ;  /* 0x00000004d5d57c23 */ /* 0x100fe200080108d6 */
[--C-:B------:R-:W-:Y:S01]  /*36d0*/  FFMA.FTZ R209, R209, UR4, -R214.reuse ;  /* 0x00000004d1d17c23 */ /* 0x100fe200080108d6 */
[--C-:B------:R-:W-:Y:S01]  /*36e0*/  FFMA.FTZ R190, R50, UR4, -R205.reuse ;  /* 0x0000000432be7c23 */ /* 0x100fe200080108cd */
[--C-:B------:R-:W-:Y:S01]  /*36f0*/  FFMA.FTZ R189, R22, UR4, -R205.reuse ;  /* 0x0000000416bd7c23 */ /* 0x100fe200080108cd */
[--C-:B------:R-:W-:Y:S01]  /*3700*/  FFMA.FTZ R186, R46, UR4, -R205.reuse ;  /* 0x000000042eba7c23 */ /* 0x100fe200080108cd */
[--C-:B------:R-:W-:Y:S01]  /*3710*/  FFMA.FTZ R185, R18, UR4, -R205.reuse ;  /* 0x0000000412b97c23 */ /* 0x100fe200080108cd */
[----:B------:R-:W2:Y:S01]  /*3720*/  LDSM.16.MT88.4 R48, [R194+0x18000] ;  /* 0x01800000c230783b */ /* 0x000ea20000004200 */
[----:B------:R-:W-:Y:S01]  /*3730*/  MUFU.EX2 R188, R188 ;  /* 0x000000bc00bc7308 */ /* 0x000fe20000000800 */
[--C-:B------:R-:W-:Y:S01]  /*3740*/  FFMA.FTZ R178, R10, UR4, -R205.reuse ;  /* 0x000000040ab27c23 */ /* 0x100fe200080108cd */
[--C-:B------:R-:W-:Y:S01]  /*3750*/  FFMA.FTZ R177, R8, UR4, -R205.reuse ;  /* 0x0000000408b17c23 */ /* 0x100fe200080108cd */
[----:B------:R-:W3:Y:S01]  /*3760*/  LDSM.16.MT88.4 R152, [R194+0x1e000] ;  /* 0x01e00000c298783b */ /* 0x000ee20000004200 */
[--C-:B------:R-:W-:Y:S01]  /*3770*/  FFMA.FTZ R182, R16, UR4, -R205.reuse ;  /* 0x0000000410b67c23 */ /* 0x100fe200080108cd */
[--C-:B------:R-:W-:Y:S01]  /*3780*/  FFMA.FTZ R181, R20, UR4, -R205.reuse ;  /* 0x0000000414b57c23 */ /* 0x100fe200080108cd */
[----:B-1----:R-:W-:Y:S01]  /*3790*/  F2FP.BF16.F32.PACK_AB R148, R191, R192 ;  /* 0x000000c0bf94723e */ /* 0x002fe200000010ff */
[----:B------:R-:W1:Y:S01]  /*37a0*/  LDSM.16.MT88.4 R4, [R193+0x1e000] ;  /* 0x01e00000c104783b */ /* 0x000e620000004200 */
[----:B------:R-:W4:Y:S01]  /*37b0*/  MUFU.EX2 R187, R187 ;  /* 0x000000bb00bb7308 */ /* 0x000f220000000800 */
[--C-:B------:R-:W-:Y:S01]  /*37c0*/  FFMA.FTZ R201, R226, UR4, -R205.reuse ;  /* 0x00000004e2c97c23 */ /* 0x100fe200080108cd */
[--C-:B------:R-:W-:Y:S01]  /*37d0*/  FFMA.FTZ R202, R202, UR4, -R205.reuse ;  /* 0x00000004caca7c23 */ /* 0x100fe200080108cd */
[----:B------:R-:W5:Y:S01]  /*37e0*/  LDSM.16.MT88.4 R8, [R200+0x1c800] ;  /* 0x01c80000c808783b */ /* 0x000f620000004200 */
[--C-:B------:R-:W-:Y:S01]  /*37f0*/  FFMA.FTZ R203, R216, UR4, -R205.reuse ;  /* 0x00000004d8cb7c23 */ /* 0x100fe200080108cd */
[--C-:B------:R-:W-:Y:S01]  /*3800*/  FFMA.FTZ R206, R206, UR4, -R205.reuse ;  /* 0x00000004cece7c23 */ /* 0x100fe200080108cd */
[--C-:B------:R-:W-:Y:S01]  /*3810*/  FFMA.FTZ R216, R211, UR4, -R214.reuse ;  /* 0x00000004d3d87c23 */ /* 0x100fe200080108d6 */
[----:B------:R-:W5:Y:S01]  /*3820*/  LDSM.16.MT88.4 R16, [R200+0x18800] ;  /* 0x01880000c810783b */ /* 0x000f620000004200 */
[----:B------:R-:W-:Y:S01]  /*3830*/  MUFU.EX2 R190, R190 ;  /* 0x000000be00be7308 */ /* 0x000fe20000000800 */
[----:B------:R-:W-:Y:S01]  /*3840*/  FFMA.FTZ R214, R207, UR4, -R214 ;  /* 0x00000004cfd67c23 */ /* 0x000fe200080108d6 */
[--C-:B------:R-:W-:Y:S01]  /*3850*/  FFMA.FTZ R207, R212, UR4, -R205.reuse ;  /* 0x00000004d4cf7c23 */ /* 0x100fe200080108cd */
[----:B------:R-:W5:Y:S01]  /*3860*/  LDSM.16.MT88.4 R12, [R200+0x1a800] ;  /* 0x01a80000c80c783b */ /* 0x000f620000004200 */
[--C-:B------:R-:W-:Y:S01]  /*3870*/  FFMA.FTZ R210, R210, UR4, -R205.reuse ;  /* 0x00000004d2d27c23 */ /* 0x100fe200080108cd */
[--C-:B------:R-:W-:Y:S01]  /*3880*/  FFMA.FTZ R208, R208, UR4, -R205.reuse ;  /* 0x00000004d0d07c23 */ /* 0x100fe200080108cd */
[----:B------:R-:W-:Y:S01]  /*3890*/  FFMA.FTZ R227, R204, UR4, -R205 ;  /* 0x00000004cce37c23 */ /* 0x000fe200080108cd */
[----:B------:R-:W5:Y:S01]  /*38a0*/  LDSM.16.MT88.4 R20, [R194+0x18800] ;  /* 0x01880000c214783b */ /* 0x000f620000004200 */
[----:B------:R-:W2:Y:S01]  /*38b0*/  MUFU.EX2 R189, R189 ;  /* 0x000000bd00bd7308 */ /* 0x000ea20000000800 */
[C---:B----4-:R-:W-:Y:S01]  /*38c0*/  F2FP.BF16.F32.PACK_AB R150, R187.reuse, R188 ;  /* 0x000000bcbb96723e */ /* 0x050fe200000010ff */
[----:B------:R-:W-:Y:S01]  /*38d0*/  FADD.FTZ R191, R192, R191 ;  /* 0x000000bfc0bf7221 */ /* 0x000fe20000010000 */
[----:B------:R-:W-:Y:S03]  /*38e0*/  LDSM.16.MT88.4 R172, [R200+0x1e800] ;  /* 0x01e80000c8ac783b */ /* 0x000fe60000004200 */
[----:B------:R-:W-:Y:S01]  /*38f0*/  FADD.FTZ R188, R188, R191 ;  /* 0x000000bfbcbc7221 */ /* 0x000fe20000010000 */
[----:B------:R-:W-:Y:S01]  /*3900*/  LDSM.16.MT88.4 R168, [R195+0x18800] ;  /* 0x01880000c3a8783b */ /* 0x000fe20000004200 */
[----:B------:R-:W-:Y:S02]  /*3910*/  MUFU.EX2 R186, R186 ;  /* 0x000000ba00ba7308 */ /* 0x000fe40000000800 */
[----:B------:R-:W-:Y:S01]  /*3920*/  FADD.FTZ R187, R187, R188 ;  /* 0x000000bcbbbb7221 */ /* 0x000fe20000010000 */
[----:B------:R-:W-:Y:S04]  /*3930*/  LDSM.16.MT88.4 R32, [R193+0x18800] ;  /* 0x01880000c120783b */ /* 0x000fe80000004200 */
[----:B------:R-:W-:Y:S01]  /*3940*/  LDSM.16.MT88.4 R28, [R195+0x1a800] ;  /* 0x01a80000c31c783b */ /* 0x000fe20000004200 */
[----:B------:R-:W4:Y:S01]  /*3950*/  MUFU.EX2 R185, R185 ;  /* 0x000000b900b97308 */ /* 0x000f220000000800 */
[----:B--2---:R-:W-:Y:S01]  /*3960*/  F2FP.BF16.F32.PACK_AB R149, R189, R190 ;  /* 0x000000bebd95723e */ /* 0x004fe200000010ff */
[----:B------:R-:W-:Y:S01]  /*3970*/  FADD.FTZ R189, R190, R189 ;  /* 0x000000bdbebd7221 */ /* 0x000fe20000010000 */
[----:B------:R-:W-:Y:S05]  /*3980*/  LDSM.16.MT88.4 R24, [R193+0x1a800] ;  /* 0x01a80000c118783b */ /* 0x000fea0000004200 */
[----:B------:R-:W-:Y:S08]  /*3990*/  MUFU.EX2 R184, R184 ;  /* 0x000000b800b87308 */ /* 0x000ff00000000800 */
[----:B------:R-:W2:Y:S01]  /*39a0*/  MUFU.EX2 R183, R183 ;  /* 0x000000b700b77308 */ /* 0x000ea20000000800 */
[----:B----4-:R-:W-:Y:S01]  /*39b0*/  F2FP.BF16.F32.PACK_AB R151, R185, R186 ;  /* 0x000000bab997723e */ /* 0x010fe200000010ff */
        /* <DEDUP_REMOVED lines=33> */
[C---:B---3--:R-:W-:Y:S07]  /*3bd0*/  HMMA.16816.F32.BF16 R140, R148.reuse, R152, RZ ;  /* 0x00000098948c723c */ /* 0x048fee00000418ff */
        /* <DEDUP_REMOVED lines=20> */
[----:B-1----:R-:W-:Y:S01]  /*3d20*/  HMMA.16816.F32.BF16 R144, R148, R4, RZ ;  /* 0x000000049490723c */ /* 0x002fe200000418ff */
[----:B--2---:R-:W-:Y:S01]  /*3d30*/  F2FP.BF16.F32.PACK_AB R4, R183, R184 ;  /* 0x000000b8b704723e */ /* 0x004fe200000010ff */
[----:B------:R-:W-:Y:S01]  /*3d40*/  FADD.FTZ R184, R184, R187 ;  /* 0x000000bbb8b87221 */ /* 0x000fe20000010000 */
[----:B----4-:R-:W-:Y:S01]  /*3d50*/  F2FP.BF16.F32.PACK_AB R5, R181, R182 ;  /* 0x000000b6b505723e */ /* 0x010fe200000010ff */
[----:B------:R-:W-:-:S02]  /*3d60*/  FADD.FTZ R182, R182, R185 ;  /* 0x000000b9b6b67221 */ /* 0x000fc40000010000 */
[----:B------:R-:W-:Y:S02]  /*3d70*/  FADD.FTZ R183, R183, R184 ;  /* 0x000000b8b7b77221 */ /* 0x000fe40000010000 */
[----:B------:R-:W-:Y:S01]  /*3d80*/  HMMA.16816.F32.BF16 R148, R148, R6, RZ ;  /* 0x000000069494723c */ /* 0x000fe200000418ff */
[----:B------:R-:W-:Y:S01]  /*3d90*/  F2FP.BF16.F32.PACK_AB R6, R179, R180 ;  /* 0x000000b4b306723e */ /* 0x000fe200000010ff */
[----:B------:R-:W-:Y:S01]  /*3da0*/  FADD.FTZ R181, R181, R182 ;  /* 0x000000b6b5b57221 */ /* 0x000fe20000010000 */
[----:B-----5:R-:W-:Y:S01]  /*3db0*/  F2FP.BF16.F32.PACK_AB R7, R177, R178 ;  /* 0x000000b2b107723e */ /* 0x020fe200000010ff */
        /* <DEDUP_REMOVED lines=42> */
[C---:B------:R-:W-:Y:S01]  /*4060*/  HMMA.16816.F32.BF16 R120, R4.reuse, R22, R120 ;  /* 0x000000160478723c */ /* 0x040fe20000041878 */
[----:B------:R-:W-:Y:S07]  /*4070*/  LDSM.16.MT88.4 R20, [R200+0x1d000] ;  /* 0x01d00000c814783b */ /* 0x000fee0000004200 */
[C---:B--2---:R-:W-:Y:S08]  /*4080*/  HMMA.16816.F32.BF16 R124, R4.reuse, R16, R124 ;  /* 0x00000010047c723c */ /* 0x044ff0000004187c */
[C---:B------:R-:W-:Y:S01]  /*4090*/  HMMA.16816.F32.BF16 R128, R4.reuse, R18, R128 ;  /* 0x000000120480723c */ /* 0x040fe20000041880 */
[----:B------:R-:W-:Y:S07]  /*40a0*/  LDSM.16.MT88.4 R16, [R195+0x19000] ;  /* 0x01900000c310783b */ /* 0x000fee0000004200 */
[C---:B----4-:R-:W-:Y:S08]  /*40b0*/  HMMA.16816.F32.BF16 R140, R4.reuse, R12, R140 ;  /* 0x0000000c048c723c */ /* 0x050ff0000004188c */
[----:B------:R-:W-:Y:S01]  /*40c0*/  HMMA.16816.F32.BF16 R152, R4, R14, R152 ;  /* 0x0000000e0498723c */ /* 0x000fe20000041898 */
[----:B------:R-:W2:Y:S01]  /*40d0*/  LDSM.16.MT88.4 R12, [R200+0x1b000] ;  /* 0x01b00000c80c783b */ /* 0x000ea20000004200 */
[----:B------:R-:W-:Y:S01]  /*40e0*/  F2FP.BF16.F32.PACK_AB R4, R197, R196 ;  /* 0x000000c4c504723e */ /* 0x000fe200000010ff */
[----:B------:R-:W-:Y:S01]  /*40f0*/  FADD.FTZ R196, R196, R179 ;  /* 0x000000b3c4c47221 */ /* 0x000fe20000010000 */
[----:B------:R-:W-:-:S02]  /*4100*/  F2FP.BF16.F32.PACK_AB R5, R202, R201 ;  /* 0x000000c9ca05723e */ /* 0x000fc400000010ff */
[----:B------:R-:W-:Y:S01]  /*4110*/  F2FP.BF16.F32.PACK_AB R6, R199, R198 ;  /* 0x000000c6c706723e */ /* 0x000fe200000010ff */
[----:B------:R-:W-:Y:S01]  /*4120*/  FADD.FTZ R197, R197, R196 ;  /* 0x000000c4c5c57221 */ /* 0x000fe20000010000 */
[----:B------:R-:W-:-:S07]  /*4130*/  F2FP.BF16.F32.PACK_AB R7, R206, R203 ;  /* 0x000000cbce07723e */ /* 0x000fce00000010ff */
[C---:B-1----:R-:W-:Y:S08]  /*4140*/  HMMA.16816.F32.BF16 R132, R4.reuse, R8, R132 ;  /* 0x000000080484723c */ /* 0x042ff00000041884 */
[C---:B------:R-:W-:Y:S01]  /*4150*/  HMMA.16816.F32.BF16 R136, R4.reuse, R10, R136 ;  /* 0x0000000a0488723c */ /* 0x040fe20000041888 */
[----:B------:R-:W1:Y:S07]  /*4160*/  LDSM.16.MT88.4 R8, [R193+0x1b000] ;  /* 0x01b00000c108783b */ /* 0x000e6e0000004200 */
[C---:B---3--:R-:W-:Y:S08]  /*4170*/  HMMA.16816.F32.BF16 R36, R4.reuse, R24, R36 ;  /* 0x000000180424723c */ /* 0x048ff00000041824 */
[C---:B------:R-:W-:Y:S01]  /*4180*/  HMMA.16816.F32.BF16 R40, R4.reuse, R26, R40 ;  /* 0x0000001a0428723c */ /* 0x040fe20000041828 */
[----:B------:R-:W-:Y:S07]  /*4190*/  LDSM.16.MT88.4 R24, [R194+0x1b000] ;  /* 0x01b00000c218783b */ /* 0x000fee0000004200 */
[C---:B--2---:R-:W-:Y:S08]  /*41a0*/  HMMA.16816.F32.BF16 R68, R4.reuse, R12, R68 ;  /* 0x0000000c0444723c */ /* 0x044ff00000041844 */
[C---:B------:R-:W-:Y:S01]  /*41b0*/  HMMA.16816.F32.BF16 R72, R4.reuse, R14, R72 ;  /* 0x0000000e0448723c */ /* 0x040fe20000041848 */
[----:B------:R-:W2:Y:S07]  /*41c0*/  LDSM.16.MT88.4 R12, [R193+0x19000] ;  /* 0x01900000c10c783b */ /* 0x000eae0000004200 */
[C---:B------:R-:W-:Y:S08]  /*41d0*/  HMMA.16816.F32.BF16 R160, R4.reuse, R16, R160 ;  /* 0x0000001004a0723c */ /* 0x040ff000000418a0 */
[C---:B------:R-:W-:Y:S01]  /*41e0*/  HMMA.16816.F32.BF16 R156, R4.reuse, R18, R156 ;  /* 0x00000012049c723c */ /* 0x040fe2000004189c */
[----:B------:R-:W3:Y:S07]  /*41f0*/  LDSM.16.MT88.4 R16, [R195+0x1d000] ;  /* 0x01d00000c310783b */ /* 0x000eee0000004200 */
[C---:B-1----:R-:W-:Y:S08]  /*4200*/  HMMA.16816.F32.BF16 R84, R4.reuse, R8, R84 ;  /* 0x000000080454723c */ /* 0x042ff00000041854 */
[C---:B------:R-:W-:Y:S01]  /*4210*/  HMMA.16816.F32.BF16 R88, R4.reuse, R10, R88 ;  /* 0x0000000a0458723c */ /* 0x040fe20000041858 */
[----:B------:R-:W1:Y:S07]  /*4220*/  LDSM.16.MT88.4 R8, [R195+0x1f000] ;  /* 0x01f00000c308783b */ /* 0x000e6e0000004200 */
[C---:B------:R-:W-:Y:S08]  /*4230*/  HMMA.16816.F32.BF16 R100, R4.reuse, R20, R100 ;  /* 0x000000140464723c */ /* 0x040ff00000041864 */
[C---:B------:R-:W-:Y:S01]  /*4240*/  HMMA.16816.F32.BF16 R104, R4.reuse, R22, R104 ;  /* 0x000000160468723c */ /* 0x040fe20000041868 */
[----:B------:R-:W4:Y:S07]  /*4250*/  LDSM.16.MT88.4 R20, [R194+0x1d000] ;  /* 0x01d00000c214783b */ /* 0x000f2e0000004200 */
[C---:B--2---:R-:W-:Y:S08]  /*4260*/  HMMA.16816.F32.BF16 R52, R4.reuse, R12, R52 ;  /* 0x0000000c0434723c */ /* 0x044ff00000041834 */
        /* <DEDUP_REMOVED lines=19> */
[----:B------:R-:W-:Y:S07]  /*43a0*/  LDSM.16.MT88.4 R20, [R200+0x1d800] ;  /* 0x01d80000c814783b */ /* 0x000fee0000004200 */
[C---:B--2---:R-:W-:Y:S08]  /*43b0*/  HMMA.16816.F32.BF16 R116, R4.reuse, R12, R116 ;  /* 0x0000000c0474723c */ /* 0x044ff00000041874 */
[C---:B------:R-:W-:Y:S01]  /*43c0*/  HMMA.16816.F32.BF16 R120, R4.reuse, R14, R120 ;  /* 0x0000000e0478723c */ /* 0x040fe20000041878 */
[----:B------:R-:W2:Y:S07]  /*43d0*/  LDSM.16.MT88.4 R12, [R200+0x19800] ;  /* 0x01980000c80c783b */ /* 0x000eae0000004200 */
[C---:B---3--:R-:W-:Y:S08]  /*43e0*/  HMMA.16816.F32.BF16 R140, R4.reuse, R16, R140 ;  /* 0x00000010048c723c */ /* 0x048ff0000004188c */
[C---:B------:R-:W-:Y:S01]  /*43f0*/  HMMA.16816.F32.BF16 R152, R4.reuse, R18, R152 ;  /* 0x000000120498723c */ /* 0x040fe20000041898 */
[----:B------:R-:W3:Y:S07]  /*4400*/  LDSM.16.MT88.4 R16, [R200+0x1f800] ;  /* 0x01f80000c810783b */ /* 0x000eee0000004200 */
[C---:B------:R-:W-:Y:S08]  /*4410*/  HMMA.16816.F32.BF16 R144, R4.reuse, R24, R144 ;  /* 0x000000180490723c */ /* 0x040ff00000041890 */
        /* <DEDUP_REMOVED lines=62> */
[----:B------:R-:W-:-:S15]  /*4800*/  @!P2 BRA `(.L_x_347) ;  /* 0x00000030000ca947 */ /* 0x000fde0003800000 */
[----:B------:R-:W-:Y:S01]  /*4810*/  LOP3.LUT R167, R176, 0x38, R167, 0xf8, !PT ;  /* 0x00000038b0a77812 */ /* 0x000fe200078ef8a7 */
[----:B------:R-:W-:Y:S01]  /*4820*/  IMAD.SHL.U32 R6, R166, 0x20, RZ ;  /* 0x00000020a6067824 */ /* 0x000fe200078e00ff */
[C---:B------:R-:W-:Y:S01]  /*4830*/  LOP3.LUT R7, R165.reuse, 0x200, RZ, 0xc0, !PT ;  /* 0x00000200a5077812 */ /* 0x040fe200078ec0ff */
[----:B------:R-:W1:Y:S01]  /*4840*/  LDCU.64 UR6, c[0x0][0x3c0] ;  /* 0x00007800ff0677ac */ /* 0x000e620008000a00 */
[--C-:B------:R-:W-:Y:S01]  /*4850*/  SHF.R.U32.HI R4, RZ, 0x1, R166.reuse ;  /* 0x00000001ff047819 */ /* 0x100fe200000116a6 */
[----:B------:R-:W-:Y:S01]  /*4860*/  IMAD.MOV.U32 R214, RZ, RZ, 0x20 ;  /* 0x00000020ffd67424 */ /* 0x000fe200078e00ff */
[----:B------:R-:W-:Y:S01]  /*4870*/  LOP3.LUT R216, R165, 0x400, RZ, 0xc0, !PT ;  /* 0x00000400a5d87812 */ /* 0x000fe200078ec0ff */
[----:B------:R-:W2:Y:S01]  /*4880*/  LDCU UR4, c[0x0][0x45c] ;  /* 0x00008b80ff0477ac */ /* 0x000ea20008000800 */
[----:B------:R-:W-:Y:S02]  /*4890*/  LOP3.LUT R5, R167, 0x8, R166, 0x78, !PT ;  /* 0x00000008a7057812 */ /* 0x000fe400078e78a6 */
[----:B------:R-:W-:-:S02]  /*48a0*/  LOP3.LUT R6, R7, 0x7c00, R6, 0xf8, !PT ;  /* 0x00007c0007067812 */ /* 0x000fc400078ef806 */
[----:B------:R-:W-:Y:S01]  /*48b0*/  LOP3.LUT R4, R167, 0x8, R4, 0x78, !PT ;  /* 0x00000008a7047812 */ /* 0x000fe200078e7804 */
[----:B------:R-:W-:Y:S01]  /*48c0*/  IMAD R216, R5, 0x2, R216 ;  /* 0x0000000205d87824 */ /* 0x000fe200078e02d8 */
[----:B------:R-:W-:Y:S01]  /*48d0*/  LEA.HI.SX32 R226, R0, 0xfffffffe, 0x1a ;  /* 0xfffffffe00e27811 */ /* 0x000fe200078fd2ff */
[----:B------:R-:W-:Y:S01]  /*48e0*/  IMAD.MOV.U32 R0, RZ, RZ, R3 ;  /* 0x000000ffff007224 */ /* 0x000fe200078e0003 */
[----:B------:R-:W-:Y:S01]  /*48f0*/  LOP3.LUT R219, R6, R4, RZ, 0xfc, !PT ;  /* 0x0000000406db7212 */ /* 0x000fe200078efcff */
[----:B------:R-:W-:Y:S01]  /*4900*/  VIADD R3, R216, UR5 ;  /* 0x00000005d8037c36 */ /* 0x000fe20008000000 */
[----:B------:R-:W-:Y:S01]  /*4910*/  LOP3.LUT R213, R4, 0x200, R165, 0xf8, !PT ;  /* 0x0000020004d57812 */ /* 0x000fe200078ef8a5 */
[----:B------:R-:W-:Y:S01]  /*4920*/  IMAD.MOV.U32 R165, RZ, RZ, R164 ;  /* 0x000000ffffa57224 */ /* 0x000fe200078e00a4 */
[----:B------:R-:W-:Y:S01]  /*4930*/  LEA R219, R219, UR5, 0x1 ;  /* 0x00000005dbdb7c11 */ /* 0x000fe2000f8e08ff */
[----:B-1----:R-:W-:Y:S01]  /*4940*/  USHF.L.U64.HI UR8, UR6, 0x5, UR7 ;  /* 0x0000000506087899 */ /* 0x002fe20008010207 */
[----:B------:R-:W-:Y:S01]  /*4950*/  SEL R214, R214, 0xffffffe0, !P0 ;  /* 0xffffffe0d6d67807 */ /* 0x000fe20004000000 */
[----:B------:R-:W-:Y:S01]  /*4960*/  USHF.L.U32 UR9, UR6, 0x5, URZ ;  /* 0x0000000506097899 */ /* 0x000fe200080006ff */
[----:B------:R-:W-:Y:S01]  /*4970*/  LEA R213, R213, UR5, 0x1 ;  /* 0x00000005d5d57c11 */ /* 0x000fe2000f8e08ff */
[----:B------:R-:W-:Y:S01]  /*4980*/  IMAD.IADD R217, R2, 0x1, R219 ;  /* 0x0000000102d97824 */ /* 0x000fe200078e02db */
[C---:B------:R-:W-:Y:S01]  /*4990*/  IADD3 R215, PT, PT, R3.reuse, R2, RZ ;  /* 0x0000000203d77210 */ /* 0x040fe20007ffe0ff */
[----:B------:R-:W-:Y:S01]  /*49a0*/  IMAD.IADD R208, R3, 0x1, R214 ;  /* 0x0000000103d07824 */ /* 0x000fe200078e02d6 */
[C---:B------:R-:W-:Y:S01]  /*49b0*/  IADD3 R209, PT, PT, R214.reuse, R219, RZ ;  /* 0x000000dbd6d17210 */ /* 0x040fe20007ffe0ff */
[----:B------:R-:W-:Y:S01]  /*49c0*/  IMAD.IADD R212, R214, 0x1, R213 ;  /* 0x00000001d6d47824 */ /* 0x000fe200078e02d5 */
[----:B------:R-:W1:Y:S01]  /*49d0*/  LDCU.64 UR6, c[0x0][0x3c0] ;  /* 0x00007800ff0677ac */ /* 0x000e620008000a00 */
[----:B------:R-:W-:-:S02]  /*49e0*/  VIADD R230, R213, 0x18040 ;  /* 0x00018040d5e67836 */ /* 0x000fc40000000000 */
[----:B------:R-:W-:Y:S02]  /*49f0*/  VIADD R228, R213, 0x18000 ;  /* 0x00018000d5e47836 */ /* 0x000fe40000000000 */
[C---:B------:R-:W-:Y:S02]  /*4a00*/  IMAD.IADD R211, R214.reuse, 0x1, R215 ;  /* 0x00000001d6d37824 */ /* 0x040fe400078e02d7 */
[----:B------:R-:W-:Y:S01]  /*4a10*/  IMAD.IADD R210, R214, 0x1, R217 ;  /* 0x00000001d6d27824 */ /* 0x000fe200078e02d9 */
[----:B--2---:R-:W-:Y:S06]  /*4a20*/  BRA `(.L_x_348) ;  /* 0x0000000000647947 */ /* 0x004fec0003800000 */
.L_x_350:
[----:B------:R-:W1:Y:S01]  /*4a30*/  LDC.64 R2, c[0x0][0x3b8] ;  /* 0x0000ee00ff027b82 */ /* 0x000e620000000a00 */
[----:B------:R-:W-:Y:S04]  /*4a40*/  VIADD R171, R226, 0xffffffff ;  /* 0xffffffffe2ab7836 */ /* 0x000fe80000000000 */
[C---:B-1----:R-:W-:Y:S04]  /*4a50*/  IMAD.WIDE.U32 R168, R171.reuse, R2, RZ ;  /* 0x00000002aba87225 */ /* 0x042fe800078e00ff */
[----:B------:R-:W-:Y:S01]  /*4a60*/  IMAD R169, R171, R3, R169 ;  /* 0x00000003aba97224 */ /* 0x000fe200078e02a9 */
[C---:B------:R-:W-:Y:S01]  /*4a70*/  LEA R170, P1, R168.reuse, R223, 0x7 ;  /* 0x000000dfa8aa7211 */ /* 0x040fe200078238ff */
[C---:B------:R-:W-:Y:S03]  /*4a80*/  IMAD.SHL.U32 R173, R168.reuse, 0x40, RZ ;  /* 0x00000040a8ad7824 */ /* 0x040fe600078e00ff */
[--C-:B------:R-:W-:Y:S02]  /*4a90*/  LEA.HI.X R171, R168, R222, R169.reuse, 0x7, P1 ;  /* 0x000000dea8ab7211 */ /* 0x100fe400008f3ca9 */
[----:B------:R-:W-:Y:S02]  /*4aa0*/  LEA R166, P0, R2, R173, 0x5 ;  /* 0x000000ad02a67211 */ /* 0x000fe400078028ff */
[----:B------:R-:W-:Y:S01]  /*4ab0*/  SHF.L.U64.HI R164, R168, 0x6, R169 ;  /* 0x00000006a8a47819 */ /* 0x000fe200000102a9 */
[----:B------:R-:W-:Y:S01]  /*4ac0*/  @!PT LDS RZ, [RZ] ;  /* 0x00000000fffff984 */ /* 0x000fe20000000800 */
[----:B------:R-:W-:Y:S01]  /*4ad0*/  @!PT LDS RZ, [RZ] ;  /* 0x00000000fffff984 */ /* 0x000fe20000000800 */
[----:B------:R-:W-:Y:S01]  /*4ae0*/  @!PT LDS RZ, [RZ] ;  /* 0x00000000fffff984 */ /* 0x000fe20000000800 */
[----:B------:R1:W-:Y:S03]  /*4af0*/  LDGSTS.E.BYPASS.LTC128B.128 [R225+0x10000], desc[UR16][R170.64] ;  /* 0x10000000aae17fae */ /* 0x0003e6000b981a10 */
[----:B------:R-:W-:Y:S01]  /*4b00*/  LEA.HI.X R3, R2, R164, R3, 0x5, P0 ;  /* 0x000000a402037211 */ /* 0x000fe200000f2c03 */
[----:B------:R1:W-:Y:S01]  /*4b10*/  LDGSTS.E.BYPASS.LTC128B.128 [R225+0x12000], desc[UR16][R170.64+0x80] ;  /* 0x12000080aae17fae */ /* 0x0003e2000b981a10 */
[C---:B------:R-:W-:Y:S03]  /*4b20*/  LEA R172, P0, R166.reuse, R223, 0x1 ;  /* 0x000000dfa6ac7211 */ /* 0x040fe600078008ff */
[----:B------:R1:W-:Y:S01]  /*4b30*/  LDGSTS.E.BYPASS.LTC128B.128 [R225+0x14000], desc[UR16][R170.64+0x100] ;  /* 0x14000100aae17fae */ /* 0x0003e2000b981a10 */
[----:B------:R-:W-:Y:S03]  /*4b40*/  LEA.HI.X R173, R166, R222, R3, 0x1, P0 ;  /* 0x000000dea6ad7211 */ /* 0x000fe600000f0c03 */
[----:B------:R1:W-:Y:S04]  /*4b50*/  LDGSTS.E.BYPASS.LTC128B.128 [R225+0x16000], desc[UR16][R170.64+0x180] ;  /* 0x16000180aae17fae */ /* 0x0003e8000b981a10 */
[----:B------:R1:W-:Y:S04]  /*4b60*/  LDGSTS.E.BYPASS.LTC128B.128 [R225+0x11000], desc[UR16][R172.64] ;  /* 0x11000000ace17fae */ /* 0x0003e8000b981a10 */
[----:B------:R1:W-:Y:S04]  /*4b70*/  LDGSTS.E.BYPASS.LTC128B.128 [R225+0x13000], desc[UR16][R172.64+0x80] ;  /* 0x13000080ace17fae */ /* 0x0003e8000b981a10 */
[----:B------:R1:W-:Y:S04]  /*4b80*/  LDGSTS.E.BYPASS.LTC128B.128 [R225+0x15000], desc[UR16][R172.64+0x100] ;  /* 0x15000100ace17fae */ /* 0x0003e8000b981a10 */
[----:B------:R1:W-:Y:S04]  /*4b90*/  LDGSTS.E.BYPASS.LTC128B.128 [R225+0x17000], desc[UR16][R172.64+0x180] ;  /* 0x17000180ace17fae */ /* 0x0003e8000b981a10 */
[----:B------:R-:W0:Y:S01]  /*4ba0*/  LDGDEPBAR ;  /* 0x00000000000079af */ /* 0x000e220000000000 */
[----:B------:R-:W-:Y:S05]  /*4bb0*/  BRA `(.L_x_349) ;  /* 0x0000000c00e47947 */ /* 0x000fea0003800000 */
.L_x_348:
[----:B------:R-:W-:Y:S04]  /*4bc0*/  DEPBAR.LE SB0, 0x0 ;  /* 0x000080000000791a */ /* 0x000fe80000000000 */
[----:B------:R-:W-:Y:S01]  /*4bd0*/  BAR.SYNC.DEFER_BLOCKING 0x0 ;  /* 0x0000000000007b1d */ /* 0x000fe20000010000 */
[C---:B-1----:R-:W-:Y:S04]  /*4be0*/  IMAD.WIDE.U32 R2, R226.reuse, UR6, RZ ;  /* 0x00000006e2027c25 */ /* 0x042fe8000f8e00ff */
[----:B------:R-:W-:Y:S01]  /*4bf0*/  IMAD R3, R226, UR7, R3 ;  /* 0x00000007e2037c24 */ /* 0x000fe2000f8e0203 */
[CC--:B------:R-:W-:Y:S02]  /*4c00*/  LEA R206, P1, R2.reuse, R221.reuse, 0x7 ;  /* 0x000000dd02ce7211 */ /* 0x0c0fe400078238ff */
[C---:B------:R-:W-:Y:S02]  /*4c10*/  LEA R164, P0, R2.reuse, UR9, 0x6 ;  /* 0x0000000902a47c11 */ /* 0x040fe4000f8030ff */
[CCC-:B------:R-:W-:Y:S02]  /*4c20*/  LEA.HI.X R207, R2.reuse, R220.reuse, R3.reuse, 0x7, P1 ;  /* 0x000000dc02cf7211 */ /* 0x1c0fe400008f3c03 */
[----:B------:R-:W-:Y:S02]  /*4c30*/  LEA.HI.X R167, R2, UR8, R3, 0x6, P0 ;  /* 0x0000000802a77c11 */ /* 0x000fe400080f3403 */
[C---:B------:R-:W-:Y:S04]  /*4c40*/  LEA R204, P0, R164.reuse, R221, 0x1 ;  /* 0x000000dda4cc7211 */ /* 0x040fe800078008ff */
[----:B------:R-:W-:Y:S02]  /*4c50*/  LEA.HI.X R205, R164, R220, R167, 0x1, P0 ;  /* 0x000000dca4cd7211 */ /* 0x000fe400000f0ca7 */
[----:B------:R-:W-:Y:S01]  /*4c60*/  ISETP.NE.AND P0, PT, R226, RZ, PT ;  /* 0x000000ffe200720c */ /* 0x000fe20003f05270 */
        /* <DEDUP_REMOVED lines=12> */
[----:B------:R-:W2:Y:S05]  /*4d30*/  LDSM.16.M88.4 R172, [R216+UR5+0x10000] ;  /* 0x01000005d8ac783b */ /* 0x000eaa0008000200 */
[----:B------:R-:W3:Y:S05]  /*4d40*/  LDSM.16.M88.4 R176, [R216+UR5+0x10800] ;  /* 0x01080005d8b0783b */ /* 0x000eea0008000200 */
[----:B------:R-:W4:Y:S05]  /*4d50*/  LDSM.16.M88.4 R180, [R216+UR5+0x11000] ;  /* 0x01100005d8b4783b */ /* 0x000f2a0008000200 */
[----:B------:R-:W0:Y:S05]  /*4d60*/  LDGDEPBAR ;  /* 0x00000000000079af */ /* 0x000e2a0000000000 */
[----:B------:R-:W5:Y:S05]  /*4d70*/  LDSM.16.M88.4 R184, [R216+UR5+0x11800] ;  /* 0x01180005d8b8783b */ /* 0x000f6a0008000200 */
[----:B------:R-:W-:Y:S05]  /*4d80*/  LDSM.16.M88.4 R188, [R209] ;  /* 0x00000000d1bc783b */ /* 0x000fea0000000200 */
[----:B------:R-:W5:Y:S05]  /*4d90*/  LDSM.16.M88.4 R192, [R208+0x10000] ;  /* 0x01000000d0c0783b */ /* 0x000f6a0000000200 */
[----:B------:R-:W-:Y:S05]  /*4da0*/  LDSM.16.M88.4 R196, [R208+0x11000] ;  /* 0x01100000d0c4783b */ /* 0x000fea0000000200 */
[----:B------:R-:W-:Y:S01]  /*4db0*/  LDSM.16.M88.4 R200, [R208+0x11800] ;  /* 0x01180000d0c8783b */ /* 0x000fe20000000200 */
[C---:B--2---:R-:W-:Y:S04]  /*4dc0*/  HMMA.16816.F32.BF16 R4, R168.reuse, R172, RZ ;  /* 0x000000aca804723c */ /* 0x044fe800000418ff */
[----:B-1----:R-:W-:Y:S04]  /*4dd0*/  LDSM.16.M88.4 R204, [R216+UR5+0x12000] ;  /* 0x01200005d8cc783b */ /* 0x002fe80008000200 */
[C---:B------:R-:W-:Y:S01]  /*4de0*/  HMMA.16816.F32.BF16 R8, R168.reuse, R174, RZ ;  /* 0x000000aea808723c */ /* 0x040fe200000418ff */
[----:B------:R-:W1:Y:S07]  /*4df0*/  LDSM.16.M88.4 R172, [R208+0x10800] ;  /* 0x01080000d0ac783b */ /* 0x000e6e0000000200 */
[C---:B---3--:R-:W-:Y:S08]  /*4e00*/  HMMA.16816.F32.BF16 R12, R168.reuse, R176, RZ ;  /* 0x000000b0a80c723c */ /* 0x048ff000000418ff */
[C---:B------:R-:W-:Y:S01]  /*4e10*/  HMMA.16816.F32.BF16 R16, R168.reuse, R178, RZ ;  /* 0x000000b2a810723c */ /* 0x040fe200000418ff */
[----:B------:R-:W-:Y:S07]  /*4e20*/  LDSM.16.M88.4 R176, [R217] ;  /* 0x00000000d9b0783b */ /* 0x000fee0000000200 */
[C---:B----4-:R-:W-:Y:S08]  /*4e30*/  HMMA.16816.F32.BF16 R20, R168.reuse, R180, RZ ;  /* 0x000000b4a814723c */ /* 0x050ff000000418ff */
[C---:B------:R-:W-:Y:S01]  /*4e40*/  HMMA.16816.F32.BF16 R24, R168.reuse, R182, RZ ;  /* 0x000000b6a818723c */ /* 0x040fe200000418ff */
[----:B------:R-:W2:Y:S07]  /*4e50*/  LDSM.16.M88.4 R180, [R215+0x10000] ;  /* 0x01000000d7b4783b */ /* 0x000eae0000000200 */
[C---:B-----5:R-:W-:Y:S08]  /*4e60*/  HMMA.16816.F32.BF16 R28, R168.reuse, R184, RZ ;  /* 0x000000b8a81c723c */ /* 0x060ff000000418ff */
[----:B------:R-:W-:Y:S01]  /*4e70*/  HMMA.16816.F32.BF16 R32, R168, R186, RZ ;  /* 0x000000baa820723c */ /* 0x000fe200000418ff */
[----:B------:R-:W3:Y:S05]  /*4e80*/  LDSM.16.M88.4 R168, [R215+0x10800] ;  /* 0x01080000d7a8783b */ /* 0x000eea0000000200 */
[----:B------:R-:W4:Y:S02]  /*4e90*/  LDSM.16.M88.4 R184, [R215+0x11000] ;  /* 0x01100000d7b8783b */ /* 0x000f240000000200 */
        /* <DEDUP_REMOVED lines=11> */
[----:B------:R-:W5:Y:S05]  /*4f50*/  LDSM.16.M88.4 R188, [R211+0x10800] ;  /* 0x01080000d3bc783b */ /* 0x000f6a0000000200 */
[----:B------:R-:W-:Y:S02]  /*4f60*/  LDSM.16.M88.4 R200, [R219+0x4000] ;  /* 0x00400000dbc8783b */ /* 0x000fe40000000200 */
[C---:B--2---:R-:W-:Y:S08]  /*4f70*/  HMMA.16816.F32.BF16 R4, R176.reuse, R180, R4 ;  /* 0x000000b4b004723c */ /* 0x044ff00000041804 */
[C---:B------:R-:W-:Y:S01]  /*4f80*/  HMMA.16816.F32.BF16 R8, R176.reuse, R182, R8 ;  /* 0x000000b6b008723c */ /* 0x040fe20000041808 */
[----:B------:R-:W-:Y:S07]  /*4f90*/  LDSM.16.M88.4 R180, [R211+0x11800] ;  /* 0x01180000d3b4783b */ /* 0x000fee0000000200 */
[C---:B---3--:R-:W-:Y:S08]  /*4fa0*/  HMMA.16816.F32.BF16 R12, R176.reuse, R168, R12 ;  /* 0x000000a8b00c723c */ /* 0x048ff0000004180c */
[C---:B------:R-:W-:Y:S01]  /*4fb0*/  HMMA.16816.F32.BF16 R16, R176.reuse, R170, R16 ;  /* 0x000000aab010723c */ /* 0x040fe20000041810 */
[----:B------:R-:W2:Y:S07]  /*4fc0*/  LDSM.16.M88.4 R168, [R211+0x11000] ;  /* 0x01100000d3a8783b */ /* 0x000eae0000000200 */
[C---:B----4-:R-:W-:Y:S08]  /*4fd0*/  HMMA.16816.F32.BF16 R20, R176.reuse, R184, R20 ;  /* 0x000000b8b014723c */ /* 0x050ff00000041814 */
[C---:B------:R-:W-:Y:S01]  /*4fe0*/  HMMA.16816.F32.BF16 R24, R176.reuse, R186, R24 ;  /* 0x000000bab018723c */ /* 0x040fe20000041818 */
[----:B------:R-:W-:Y:S07]  /*4ff0*/  LDSM.16.M88.4 R184, [R216+UR5+0x13800] ;  /* 0x01380005d8b8783b */ /* 0x000fee0008000200 */
[C---:B-1----:R-:W-:Y:S08]  /*5000*/  HMMA.16816.F32.BF16 R28, R176.reuse, R172, R28 ;  /* 0x000000acb01c723c */ /* 0x042ff0000004181c */
[----:B------:R-:W-:Y:S01]  /*5010*/  HMMA.16816.F32.BF16 R32, R176, R174, R32 ;  /* 0x000000aeb020723c */ /* 0x000fe20000041820 */
[----:B------:R-:W1:Y:S05]  /*5020*/  LDSM.16.M88.4 R172, [R216+UR5+0x12800] ;  /* 0x01280005d8ac783b */ /* 0x000e6a0008000200 */
[----:B------:R-:W3:Y:S02]  /*5030*/  LDSM.16.M88.4 R176, [R216+UR5+0x13000] ;  /* 0x01300005d8b0783b */ /* 0x000ee40008000200 */
        /* <DEDUP_REMOVED lines=11> */
[----:B------:R-:W2:Y:S05]  /*50f0*/  LDSM.16.M88.4 R180, [R208+0x12000] ;  /* 0x01200000d0b4783b */ /* 0x000eaa0000000200 */
[----:B------:R-:W-:Y:S02]  /*5100*/  LDSM.16.M88.4 R192, [R215+0x12000] ;  /* 0x01200000d7c0783b */ /* 0x000fe40000000200 */
        /* <DEDUP_REMOVED lines=24> */
[----:B------:R-:W3:Y:S05]  /*5290*/  LDSM.16.M88.4 R168, [R211+0x13000] ;  /* 0x01300000d3a8783b */ /* 0x000eea0000000200 */
[----:B------:R-:W3:Y:S02]  /*52a0*/  LDSM.16.M88.4 R176, [R211+0x13800] ;  /* 0x01380000d3b0783b */ /* 0x000ee40000000200 */
        /* <DEDUP_REMOVED lines=11> */
[----:B------:R-:W2:Y:S05]  /*5360*/  LDSM.16.M88.4 R184, [R216+UR5+0x14800] ;  /* 0x01480005d8b8783b */ /* 0x000eaa0008000200 */
[----:B------:R-:W4:Y:S02]  /*5370*/  LDSM.16.M88.4 R188, [R216+UR5+0x15000] ;  /* 0x01500005d8bc783b */ /* 0x000f240008000200 */
        /* <DEDUP_REMOVED lines=11> */
[----:B------:R-:W5:Y:S05]  /*5430*/  LDSM.16.M88.4 R176, [R209+0x8000] ;  /* 0x00800000d1b0783b */ /* 0x000f6a0000000200 */
[----:B------:R-:W-:Y:S02]  /*5440*/  LDSM.16.M88.4 R196, [R210+0x8000] ;  /* 0x00800000d2c4783b */ /* 0x000fe40000000200 */
        /* <DEDUP_REMOVED lines=11> */
[----:B------:R-:W-:Y:S05]  /*5500*/  LDSM.16.M88.4 R168, [R217+0x8000] ;  /* 0x00800000d9a8783b */ /* 0x000fea0000000200 */
[----:B------:R-:W3:Y:S02]  /*5510*/  LDSM.16.M88.4 R172, [R215+0x14000] ;  /* 0x01400000d7ac783b */ /* 0x000ee40000000200 */
        /* <DEDUP_REMOVED lines=11> */
[----:B------:R-:W-:Y:S05]  /*55d0*/  LDSM.16.M88.4 R176, [R211+0x15000] ;  /* 0x01500000d3b0783b */ /* 0x000fea0000000200 */
[----:B------:R-:W-:Y:S02]  /*55e0*/  LDSM.16.M88.4 R188, [R211+0x15800] ;  /* 0x01580000d3bc783b */ /* 0x000fe40000000200 */
        /* <DEDUP_REMOVED lines=11> */
[----:B------:R-:W1:Y:S05]  /*56a0*/  LDSM.16.M88.4 R168, [R219+0xc000] ;  /* 0x00c00000dba8783b */ /* 0x000e6a0000000200 */
[----:B------:R-:W-:Y:S02]  /*56b0*/  LDSM.16.M88.4 R184, [R216+UR5+0x17000] ;  /* 0x01700005d8b8783b */ /* 0x000fe40008000200 */
        /* <DEDUP_REMOVED lines=11> */
[----:B------:R-:W4:Y:S05]  /*5770*/  LDSM.16.M88.4 R188, [R208+0x17000] ;  /* 0x01700000d0bc783b */ /* 0x000f2a0000000200 */
[----:B------:R-:W-:Y:S02]  /*5780*/  LDSM.16.M88.4 R196, [R210+0xc000] ;  /* 0x00c00000d2c4783b */ /* 0x000fe40000000200 */
        /* <DEDUP_REMOVED lines=23> */
[----:B------:R-:W1:Y:S05]  /*5900*/  LDSM.16.M88.4 R176, [R211+0x16800] ;  /* 0x01680000d3b0783b */ /* 0x000e6a0000000200 */
[----:B------:R-:W4:Y:S02]  /*5910*/  LDSM.16.M88.4 R180, [R211+0x17000] ;  /* 0x01700000d3b4783b */ /* 0x000f240000000200 */
        /* <DEDUP_REMOVED lines=34> */
[----:B------:R-:W-:Y:S06]  /*5b40*/  @P0 BRA `(.L_x_350) ;  /* 0xffffffec00b80947 */ /* 0x000fec000383ffff */
.L_x_349:
[----:B------:R-:W-:Y:S01]  /*5b50*/  FMNMX3.FTZ R167, R167, R34, R35, !PT ;  /* 0x00000022a7a77276 */ /* 0x000fe20007810023 */
[----:B------:R-:W2:Y:S08]  /*5b60*/  SHFL.BFLY PT, R3, R204, 0x2, 0x1f ;  /* 0x0c401f00cc037f89 */ /* 0x000eb000000e0000 */
[----:B------:R-:W3:Y:S08]  /*5b70*/  SHFL.BFLY PT, R2, R167, 0x2, 0x1f ;  /* 0x0c401f00a7027f89 */ /* 0x000ef000000e0000 */
        /* <DEDUP_REMOVED lines=221> */
[----:B------:R-:W-:Y:S01]  /*6950*/  ISETP.GT.AND P0, PT, R226, RZ, PT ;  /* 0x000000ffe200720c */ /* 0x000fe20003f04270 */
[----:B------:R-:W-:Y:S02]  /*6960*/  FFMA.FTZ R197, R0, R227, R197 ;  /* 0x000000e300c57223 */ /* 0x000fe400000100c5 */
        /* <DEDUP_REMOVED lines=12> */
[----:B------:R-:W-:Y:S01]  /*6a30*/  IADD3 R0, PT, PT, R226, -0x1, RZ ;  /* 0xffffffffe2007810 */ /* 0x000fe20007ffe0ff */
[----:B------:R-:W-:Y:S01]  /*6a40*/  FADD.FTZ R203, R203, R196 ;  /* 0x000000c4cbcb7221 */ /* 0x000fe20000010000 */
[----:B------:R-:W-:Y:S02]  /*6a50*/  FADD.FTZ R202, R202, R201 ;  /* 0x000000c9caca7221 */ /* 0x000fe40000010000 */
[----:B------:R-:W-:Y:S01]  /*6a60*/  MOV R226, R0 ;  /* 0x0000000000e27202 */ /* 0x000fe20000000f00 */
[C---:B------:R-:W-:Y:S01]  /*6a70*/  HMMA.16816.F32.BF16 R104, R160.reuse, R158, R104 ;  /* 0x0000009ea068723c */ /* 0x040fe20000041868 */
[----:B------:R-:W3:Y:S02]  /*6a80*/  LDSM.16.MT88.4 R156, [R213+0x1e000] ;  /* 0x01e00000d59c783b */ /* 0x000ee40000004200 */
[----:B------:R-:W-:Y:S01]  /*6a90*/  FADD.FTZ R204, R204, R203 ;  /* 0x000000cbcccc7221 */ /* 0x000fe20000010000 */
[----:B------:R-:W-:Y:S03]  /*6aa0*/  MOV R0, R3 ;  /* 0x0000000300007202 */ /* 0x000fe60000000f00 */
        /* <DEDUP_REMOVED lines=216> */
[----:B------:R-:W-:Y:S11]  /*7830*/  @P0 BRA `(.L_x_348) ;  /* 0xffffffd000e00947 */ /* 0x000ff6000383ffff */
.L_x_347:
[----:B------:R-:W1:Y:S01]  /*7840*/  SHFL.BFLY PT, R12, R229, 0x2, 0x1f ;  /* 0x0c401f00e50c7f89 */ /* 0x000e6200000e0000 */
[----:B------:R-:W2:Y:S01]  /*7850*/  S2UR UR4, SR_CgaCtaId ;  /* 0x00000000000479c3 */ /* 0x000ea20000008800 */
[----:B------:R-:W-:Y:S02]  /*7860*/  UMOV UR5, 0x400 ;  /* 0x0000040000057882 */ /* 0x000fe40000000000 */
[----:B------:R-:W3:Y:S01]  /*7870*/  SHFL.BFLY PT, R0, R227, 0x2, 0x1f ;  /* 0x0c401f00e3007f89 */ /* 0x000ee200000e0000 */
[----:B------:R-:W4:Y:S04]  /*7880*/  S2R R4, SR_TID.X ;  /* 0x0000000000047919 */ /* 0x000f280000002100 */
[----:B------:R-:W5:Y:S01]  /*7890*/  LDC R23, c[0x0][0x434] ;  /* 0x00010d00ff177b82 */ /* 0x000f620000000800 */
[----:B------:R-:W5:Y:S07]  /*78a0*/  S2R R18, SR_CTAID.Y ;  /* 0x0000000000127919 */ /* 0x000f6e0000002600 */
[----:B------:R-:W5:Y:S01]  /*78b0*/  LDC R14, c[0x0][0x434] ;  /* 0x00010d00ff0e7b82 */ /* 0x000f620000000800 */
[----:B-1----:R-:W-:Y:S01]  /*78c0*/  FADD.FTZ R12, R12, R229 ;  /* 0x000000e50c0c7221 */ /* 0x002fe20000010000 */
[----:B--2---:R-:W-:-:S06]  /*78d0*/  ULEA UR4, UR4, UR5, 0x18 ;  /* 0x0000000504047291 */ /* 0x004fcc000f8ec0ff */
[----:B------:R-:W1:Y:S01]  /*78e0*/  LDC.U8 R22, c[0x0][0x548] ;  /* 0x00015200ff167b82 */ /* 0x000e620000000000 */
[----:B---3--:R-:W-:Y:S01]  /*78f0*/  FADD.FTZ R11, R0, R227 ;  /* 0x000000e3000b7221 */ /* 0x008fe20000010000 */
[----:B------:R-:W2:Y:S04]  /*7900*/  SHFL.BFLY PT, R7, R12, 0x1, 0x1f ;  /* 0x0c201f000c077f89 */ /* 0x000ea800000e0000 */
[----:B------:R-:W3:Y:S01]  /*7910*/  SHFL.BFLY PT, R6, R11, 0x1, 0x1f ;  /* 0x0c201f000b067f89 */ /* 0x000ee200000e0000 */
[C---:B----4-:R-:W-:Y:S02]  /*7920*/  SHF.L.U32 R2, R4.reuse, 0x1, RZ ;  /* 0x0000000104027819 */ /* 0x050fe400000006ff */
[C---:B------:R-:W-:Y:S02]  /*7930*/  SHF.L.U32 R9, R4.reuse, 0x4, RZ ;  /* 0x0000000404097819 */ /* 0x040fe400000006ff */
[----:B------:R-:W-:-:S02]  /*7940*/  SHF.L.U32 R0, R4, 0x5, RZ ;  /* 0x0000000504007819 */ /* 0x000fc400000006ff */
[----:B------:R-:W-:Y:S02]  /*7950*/  LOP3.LUT R5, R2, 0x6, RZ, 0xc0, !PT ;  /* 0x0000000602057812 */ /* 0x000fe400078ec0ff */
[----:B------:R-:W-:Y:S02]  /*7960*/  LOP3.LUT R9, R9, 0x1c0, RZ, 0xc0, !PT ;  /* 0x000001c009097812 */ /* 0x000fe400078ec0ff */
[----:B------:R-:W-:Y:S02]  /*7970*/  LOP3.LUT R0, R5, 0x7c00, R0, 0xf8, !PT ;  /* 0x00007c0005007812 */ /* 0x000fe400078ef800 */
[----:B------:R-:W-:Y:S01]  /*7980*/  LOP3.LUT R9, R9, 0x38, R2, 0xf8, !PT ;  /* 0x0000003809097812 */ /* 0x000fe200078ef802 */
[----:B--2---:R-:W-:Y:S01]  /*7990*/  FADD.FTZ R7, R12, R7 ;  /* 0x000000070c077221 */ /* 0x004fe20000010000 */
[----:B------:R-:W-:Y:S02]  /*79a0*/  LOP3.LUT P1, RZ, R4, 0x10, RZ, 0xc0, !PT ;  /* 0x0000001004ff7812 */ /* 0x000fe4000782c0ff */
[----:B------:R-:W-:Y:S01]  /*79b0*/  LOP3.LUT R0, R0, R9, RZ, 0xfc, !PT ;  /* 0x0000000900007212 */ /* 0x000fe200078efcff */
[----:B---3--:R-:W-:Y:S01]  /*79c0*/  FADD.FTZ R6, R11, R6 ;  /* 0x000000060b067221 */ /* 0x008fe20000010000 */
[----:B------:R-:W2:Y:S01]  /*79d0*/  MUFU.RCP R10, R7 ;  /* 0x00000007000a7308 */ /* 0x000ea20000001000 */
[----:B------:R-:W-:-:S02]  /*79e0*/  FSETP.NE.FTZ.AND P4, PT, R7, RZ, PT ;  /* 0x000000ff0700720b */ /* 0x000fc40003f95000 */
[----:B------:R-:W-:Y:S02]  /*79f0*/  MOV R2, 0x20 ;  /* 0x0000002000027802 */ /* 0x000fe40000000f00 */
[----:B------:R-:W-:Y:S02]  /*7a00*/  FSETP.NE.FTZ.AND P3, PT, R6, RZ, PT ;  /* 0x000000ff0600720b */ /* 0x000fe40003f75000 */
[C---:B------:R-:W-:Y:S01]  /*7a10*/  LOP3.LUT P2, RZ, R4.reuse, 0x8, RZ, 0xc0, !PT ;  /* 0x0000000804ff7812 */ /* 0x040fe2000784c0ff */
[----:B------:R-:W3:Y:S01]  /*7a20*/  MUFU.RCP R8, R6 ;  /* 0x0000000600087308 */ /* 0x000ee20000001000 */
[----:B------:R-:W-:Y:S02]  /*7a30*/  MOV R5, 0x10 ;  /* 0x0000001000057802 */ /* 0x000fe40000000f00 */
[----:B------:R-:W-:Y:S02]  /*7a40*/  LOP3.LUT P0, RZ, R4, 0x4, RZ, 0xc0, !PT ;  /* 0x0000000404ff7812 */ /* 0x000fe4000780c0ff */
[----:B------:R-:W-:-:S02]  /*7a50*/  LEA R9, R0, UR4, 0x1 ;  /* 0x0000000400097c11 */ /* 0x000fc4000f8e08ff */
[----:B------:R-:W4:Y:S01]  /*7a60*/  LDC.U8 R0, c[0x0][0x549] ;  /* 0x00015240ff007b82 */ /* 0x000f220000000000 */
[----:B------:R-:W-:Y:S02]  /*7a70*/  SEL R2, R2, 0xffffffe0, !P2 ;  /* 0xffffffe002027807 */ /* 0x000fe40005000000 */
[----:B--2---:R-:W-:Y:S02]  /*7a80*/  FSEL R10, R10, 1, P4 ;  /* 0x3f8000000a0a7808 */ /* 0x004fe40002000000 */
[----:B------:R-:W-:Y:S02]  /*7a90*/  SEL R5, R5, 0xfffffff0, !P0 ;  /* 0xfffffff005057807 */ /* 0x000fe40004000000 */
[C---:B------:R-:W-:Y:S01]  /*7aa0*/  IADD3 R15, PT, PT, R9.reuse, 0x40, RZ ;  /* 0x00000040090f7810 */ /* 0x040fe20007ffe0ff */
        /* <DEDUP_REMOVED lines=169> */
[----:B------:R-:W-:Y:S01]  /*8540*/  FMUL.FTZ R124, R10, R124 ;  /* 0x0000007c0a7c7220 */ /* 0x000fe20000410000 */
[----:B----4-:R-:W-:Y:S01]  /*8550*/  ISETP.NE.AND P2, PT, R0, RZ, PT ;  /* 0x000000ff0000720c */ /* 0x010fe20003f45270 */
[----:B------:R-:W-:Y:S01]  /*8560*/  STS [R21+0x4400], R82 ;  /* 0x0044005215007388 */ /* 0x000fe20000000800 */
[----:B------:R-:W-:Y:S01]  /*8570*/  FMUL.FTZ R125, R10, R125 ;  /* 0x0000007d0a7d7220 */ /* 0x000fe20000410000 */
        /* <DEDUP_REMOVED lines=30> */
[----:B------:R-:W-:Y:S01]  /*8760*/  ISETP.NE.AND P0, PT, R224, -0x1, PT ;  /* 0xffffffffe000780c */ /* 0x000fe20003f05270 */
        /* <DEDUP_REMOVED lines=23> */
[----:B------:R-:W5:Y:S01]  /*88e0*/  @P2 LDC R2, c[0x0][0x430] ;  /* 0x00010c00ff022b82 */ /* 0x000f620000000800 */
        /* <DEDUP_REMOVED lines=19> */
[----:B------:R-:W-:Y:S01]  /*8a20*/  SHF.L.U32 R20, R4, 0x3, RZ ;  /* 0x0000000304147819 */ /* 0x000fe200000006ff */
[----:B------:R-:W-:Y:S01]  /*8a30*/  STS [R5+0x8000], R120 ;  /* 0x0080007805007388 */ /* 0x000fe20000000800 */
[----:B------:R-:W-:Y:S01]  /*8a40*/  F2FP.BF16.F32.PACK_AB R148, R149, R148 ;  /* 0x000000949594723e */ /* 0x000fe200000010ff */
[----:B-----5:R-:W-:Y:S01]  /*8a50*/  @P2 IMAD R14, R2, R23, RZ ;  /* 0x00000017020e2224 */ /* 0x020fe200078e02ff */
[----:B------:R-:W-:Y:S01]  /*8a60*/  F2FP.BF16.F32.PACK_AB R150, R151, R150 ;  /* 0x000000969796723e */ /* 0x000fe200000010ff */
[----:B------:R-:W-:Y:S01]  /*8a70*/  STS [R5+0x8400], R122 ;  /* 0x0084007a05007388 */ /* 0x000fe20000000800 */
[----:B------:R-:W-:-:S03]  /*8a80*/  @P2 MOV R25, 0x1 ;  /* 0x0000000100192802 */ /* 0x000fc60000000f00 */
[----:B------:R-:W-:Y:S04]  /*8a90*/  STS [R9+0xc000], R124 ;  /* 0x00c0007c09007388 */ /* 0x000fe80000000800 */
[----:B------:R2:W-:Y:S04]  /*8aa0*/  STS [R9+0xc400], R126 ;  /* 0x00c4007e09007388 */ /* 0x0005e80000000800 */
[----:B------:R-:W-:Y:S04]  /*8ab0*/  STS [R11+0xc000], R128 ;  /* 0x00c000800b007388 */ /* 0x000fe80000000800 */
[----:B------:R-:W-:Y:S04]  /*8ac0*/  STS [R11+0xc400], R130 ;  /* 0x00c400820b007388 */ /* 0x000fe80000000800 */
[----:B------:R-:W-:Y:S04]  /*8ad0*/  STS [R13+0xc000], R132 ;  /* 0x00c000840d007388 */ /* 0x000fe80000000800 */
[----:B------:R3:W-:Y:S04]  /*8ae0*/  STS [R13+0xc400], R134 ;  /* 0x00c400860d007388 */ /* 0x0007e80000000800 */
[----:B------:R-:W-:Y:S04]  /*8af0*/  STS [R17+0xc000], R136 ;  /* 0x00c0008811007388 */ /* 0x000fe80000000800 */
[----:B------:R4:W-:Y:S01]  /*8b00*/  STS [R17+0xc400], R138 ;  /* 0x00c4008a11007388 */ /* 0x0009e20000000800 */
[----:B--2---:R-:W-:-:S03]  /*8b10*/  LOP3.LUT R9, R20, 0x1f8, RZ, 0xc0, !PT ;  /* 0x000001f814097812 */ /* 0x004fc600078ec0ff */
[----:B------:R-:W-:Y:S01]  /*8b20*/  STS [R15+0xc000], R140 ;  /* 0x00c0008c0f007388 */ /* 0x000fe20000000800 */
[----:B------:R-:W-:-:S03]  /*8b30*/  LOP3.LUT R9, R9, 0x38, R4, 0x78, !PT ;  /* 0x0000003809097812 */ /* 0x000fc600078e7804 */
[----:B------:R2:W-:Y:S01]  /*8b40*/  STS [R15+0xc400], R142 ;  /* 0x00c4008e0f007388 */ /* 0x0005e20000000800 */
[----:B------:R-:W-:-:S03]  /*8b50*/  LOP3.LUT R9, R9, 0x1e00, R20, 0xf8, !PT ;  /* 0x00001e0009097812 */ /* 0x000fc600078ef814 */
[----:B------:R-:W-:Y:S04]  /*8b60*/  STS [R21+0xc000], R152 ;  /* 0x00c0009815007388 */ /* 0x000fe80000000800 */
[----:B------:R5:W-:Y:S01]  /*8b70*/  STS [R21+0xc400], R154 ;  /* 0x00c4009a15007388 */ /* 0x000be20000000800 */
[----:B---3--:R-:W3:Y:S01]  /*8b80*/  @P0 LDC.64 R12, c[0x0][0x408] ;  /* 0x00010200ff0c0b82 */ /* 0x008ee20000000a00 */
[----:B------:R-:W1:Y:S02]  /*8b90*/  S2R R0, SR_CTAID.X ;  /* 0x0000000000007919 */ /* 0x000e640000002500 */
[----:B------:R1:W-:Y:S05]  /*8ba0*/  STS [R19+0xc000], R144 ;  /* 0x00c0009013007388 */ /* 0x0003ea0000000800 */
[----:B----4-:R-:W4:Y:S01]  /*8bb0*/  @!P0 LDC.64 R16, c[0x0][0x400] ;  /* 0x00010000ff108b82 */ /* 0x010f220000000a00 */
[----:B------:R1:W-:Y:S01]  /*8bc0*/  STS [R19+0xc400], R146 ;  /* 0x00c4009213007388 */ /* 0x0003e20000000800 */
[----:B--2---:R-:W2:Y:S06]  /*8bd0*/  S2R R15, SR_CTAID.Z ;  /* 0x00000000000f7919 */ /* 0x004eac0000002700 */
[----:B-----5:R-:W1:Y:S01]  /*8be0*/  @P2 LDC R21, c[0x0][0x430] ;  /* 0x00010c00ff152b82 */ /* 0x020e620000000800 */
[----:B------:R-:W-:Y:S05]  /*8bf0*/  @P2 BRA `(.L_x_351) ;  /* 0x0000000000202947 */ /* 0x000fea0003800000 */
[----:B-1----:R-:W-:Y:S01]  /*8c00*/  ISETP.NE.AND P1, PT, R22, RZ, PT ;  /* 0x000000ff1600720c */ /* 0x002fe20003f25270 */
[----:B------:R-:W1:-:S12]  /*8c10*/  LDC R2, c[0x0][0x3e0] ;  /* 0x0000f800ff027b82 */ /* 0x000e580000000800 */
[----:B------:R-:W1:Y:S01]  /*8c20*/  @P1 LDC R25, c[0x0][0x454] ;  /* 0x00011500ff191b82 */ /* 0x000e620000000800 */
[----:B------:R-:W-:Y:S02]  /*8c30*/  @P1 MOV R21, 0x1 ;  /* 0x0000000100151802 */ /* 0x000fe40000000f00 */
[----:B------:R-:W-:-:S05]  /*8c40*/  @!P1 MOV R21, 0x1 ;  /* 0x0000000100159802 */ /* 0x000fca0000000f00 */
[----:B------:R-:W2:Y:S01]  /*8c50*/  @P1 LDC R14, c[0x0][0x454] ;  /* 0x00011500ff0e1b82 */ /* 0x000ea20000000800 */
[-C--:B-1----:R-:W-:Y:S02]  /*8c60*/  @P1 IMAD R25, R25, R2.reuse, RZ ;  /* 0x0000000219191224 */ /* 0x082fe400078e02ff */
[----:B------:R-:W-:-:S07]  /*8c70*/  @!P1 IMAD R25, R23, R2, RZ ;  /* 0x0000000217199224 */ /* 0x000fce00078e02ff */
.L_x_351:
[----:B------:R-:W-:Y:S01]  /*8c80*/  STS [R5+0xc000], R148 ;  /* 0x00c0009405007388 */ /* 0x000fe20000000800 */
[----:B-1----:R-:W-:Y:S01]  /*8c90*/  LEA R19, R9, UR4, 0x1 ;  /* 0x0000000409137c11 */ /* 0x002fe2000f8e08ff */
[----:B----4-:R-:W-:Y:S01]  /*8ca0*/  @!P0 IMAD.WIDE.U32 R26, R18, R16, RZ ;  /* 0x00000010121a8225 */ /* 0x010fe200078e00ff */
[----:B------:R-:W-:Y:S01]  /*8cb0*/  ISETP.NE.AND P1, PT, R22, RZ, !P2 ;  /* 0x000000ff1600720c */ /* 0x000fe20005725270 */
[----:B------:R1:W-:Y:S01]  /*8cc0*/  STS [R5+0xc400], R150 ;  /* 0x00c4009605007388 */ /* 0x0003e20000000800 */
[----:B------:R-:W-:Y:S01]  /*8cd0*/  ISETP.NE.AND P2, PT, R224, -0x1, PT ;  /* 0xffffffffe000780c */ /* 0x000fe20003f45270 */
[----:B------:R-:W-:Y:S01]  /*8ce0*/  @!P0 IMAD R17, R18, R17, R27 ;  /* 0x0000001112118224 */ /* 0x000fe200078e021b */
[----:B------:R-:W4:Y:S08]  /*8cf0*/  @P3 LDC R2, c[0x0][0x458] ;  /* 0x00011600ff023b82 */ /* 0x000f300000000800 */
[----:B------:R-:W-:Y:S01]  /*8d00*/  BAR.SYNC.DEFER_BLOCKING 0x0 ;  /* 0x0000000000007b1d */ /* 0x000fe20000010000 */
[----:B---3--:R-:W-:Y:S01]  /*8d10*/  @P0 IMAD.WIDE.U32 R28, R224, R12, RZ ;  /* 0x0000000ce01c0225 */ /* 0x008fe200078e00ff */
[----:B------:R-:W-:-:S02]  /*8d20*/  SHF.R.U32.HI R22, RZ, 0x1, R4 ;  /* 0x00000001ff167819 */ /* 0x000fc40000011604 */
[----:B------:R-:W-:Y:S01]  /*8d30*/  SHF.R.U32.HI R16, RZ, 0x2, R4 ;  /* 0x00000002ff107819 */ /* 0x000fe20000011604 */
[----:B------:R-:W-:Y:S01]  /*8d40*/  @P0 IMAD R17, R224, R13, R29 ;  /* 0x0000000de0110224 */ /* 0x000fe200078e021d */
[----:B------:R-:W3:Y:S02]  /*8d50*/  @P4 MUFU.LG2 R7, R7 ;  /* 0x0000000700074308 */ /* 0x000ee40000000c00 */
[----:B------:R-:W5:Y:S01]  /*8d60*/  @P4 LDC R27, c[0x0][0x458] ;  /* 0x00011600ff1b4b82 */ /* 0x000f620000000800 */
[----:B------:R-:W-:Y:S01]  /*8d70*/  LOP3.LUT P5, RZ, R4, 0x3, RZ, 0xc0, !PT ;  /* 0x0000000304ff7812 */ /* 0x000fe200078ac0ff */
[----:B--2---:R-:W-:Y:S01]  /*8d80*/  IMAD R14, R15, R14, RZ ;  /* 0x0000000e0f0e7224 */ /* 0x004fe200078e02ff */
[----:B------:R-:W-:Y:S01]  /*8d90*/  BSSY.RECONVERGENT B0, `(.L_x_352) ;  /* 0x0000028000007945 */ /* 0x000fe20003800200 */
[----:B------:R-:W-:Y:S02]  /*8da0*/  @!P2 IMAD R224, R18, R23, RZ ;  /* 0x0000001712e0a224 */ /* 0x000fe400078e02ff */
[----:B------:R-:W-:Y:S01]  /*8db0*/  IMAD R23, R0, R21, RZ ;  /* 0x0000001500177224 */ /* 0x000fe200078e02ff */
[----:B------:R-:W2:Y:S01]  /*8dc0*/  @P3 MUFU.LG2 R6, R6 ;  /* 0x0000000600063308 */ /* 0x000ea20000000c00 */
[----:B------:R-:W-:-:S02]  /*8dd0*/  @!P1 IMAD R14, R18, R25, R14 ;  /* 0x00000019120e9224 */ /* 0x000fc400078e020e */
[----:B------:R-:W-:Y:S02]  /*8de0*/  IMAD.SHL.U32 R23, R23, 0x80, RZ ;  /* 0x0000008017177824 */ /* 0x000fe400078e00ff */
[----:B------:R-:W-:Y:S01]  /*8df0*/  IMAD.MOV.U32 R13, RZ, RZ, 0x7f800000 ;  /* 0x7f800000ff0d7424 */ /* 0x000fe200078e00ff */
[----:B------:R-:W-:Y:S01]  /*8e00*/  SHF.R.S32.HI R25, RZ, 0x1f, R14 ;  /* 0x0000001fff197819 */ /* 0x000fe2000001140e */
[----:B------:R-:W-:Y:S01]  /*8e10*/  IMAD.MOV.U32 R12, RZ, RZ, 0x7f800000 ;  /* 0x7f800000ff0c7424 */ /* 0x000fe200078e00ff */
[----:B-1----:R-:W-:Y:S01]  /*8e20*/  LOP3.LUT R5, R22, 0x70, RZ, 0xc0, !PT ;  /* 0x0000007016057812 */ /* 0x002fe200078ec0ff */
[----:B---3--:R-:W-:Y:S01]  /*8e30*/  @P4 FMUL.FTZ R7, R7, 0.69314718246459960938 ;  /* 0x3f31721807074820 */ /* 0x008fe20000410000 */
[----:B------:R1:W3:Y:S02]  /*8e40*/  LDS.128 R8, [R19+0x3000] ;  /* 0x0030000013087984 */ /* 0x0002e40000000c00 */
[----:B------:R-:W-:Y:S02]  /*8e50*/  LOP3.LUT R5, R5, 0x7, R16, 0xf8, !PT ;  /* 0x0000000705057812 */ /* 0x000fe400078ef810 */
[----:B------:R-:W-:-:S02]  /*8e60*/  SHF.R.S32.HI R16, RZ, 0x1f, R224 ;  /* 0x0000001fff107819 */ /* 0x000fc400000114e0 */
[----:B------:R-:W-:Y:S01]  /*8e70*/  SEL R224, R224, RZ, P1 ;  /* 0x000000ffe0e07207 */ /* 0x000fe20000800000 */
[----:B--2---:R-:W-:Y:S01]  /*8e80*/  @P3 FMUL.FTZ R6, R6, 0.69314718246459960938 ;  /* 0x3f31721806063820 */ /* 0x004fe20000410000 */
[----:B------:R-:W-:Y:S01]  /*8e90*/  SEL R18, R16, RZ, P1 ;  /* 0x000000ff10127207 */ /* 0x000fe20000800000 */
[----:B-----5:R-:W-:Y:S01]  /*8ea0*/  @P4 FFMA.FTZ R13, R164, R27, R7 ;  /* 0x0000001ba40d4223 */ /* 0x020fe20000010007 */
[----:B------:R-:W-:Y:S01]  /*8eb0*/  IADD3 R16, P2, P1, R23, R224, R14 ;  /* 0x000000e017107210 */ /* 0x000fe2000795e00e */
[----:B----4-:R-:W-:Y:S01]  /*8ec0*/  @P3 FFMA.FTZ R12, R3, R2, R6 ;  /* 0x00000002030c3223 */ /* 0x010fe20000010006 */
[----:B------:R-:W-:-:S04]  /*8ed0*/  SHF.R.S32.HI R23, RZ, 0x1f, R23 ;  /* 0x0000001fff177819 */ /* 0x000fc80000011417 */
[----:B------:R-:W-:Y:S01]  /*8ee0*/  IADD3.X R18, PT, PT, R23, R18, R25, P2, P1 ;  /* 0x0000001217127210 */ /* 0x000fe200017e2419 */
[----:B-1----:R-:W-:Y:S06]  /*8ef0*/  @P5 BRA `(.L_x_353) ;  /* 0x0000000000445947 */ /* 0x002fec0003800000 */
[C---:B------:R-:W-:Y:S01]  /*8f00*/  VIADD R14, R5.reuse, 0x8 ;  /* 0x00000008050e7836 */ /* 0x040fe20000000000 */
[----:B------:R-:W-:-:S04]  /*8f10*/  ISETP.GE.AND P4, PT, R5, R218, PT ;  /* 0x000000da0500720c */ /* 0x000fc80003f86270 */
[----:B------:R-:W-:-:S09]  /*8f20*/  ISETP.GE.AND P3, PT, R14, R218, PT ;  /* 0x000000da0e00720c */ /* 0x000fd20003f66270 */
[----:B------:R-:W1:Y:S01]  /*8f30*/  @!P4 LDC.64 R6, c[0x0][0x420] ;  /* 0x00010800ff06cb82 */ /* 0x000e620000000a00 */
[----:B------:R-:W-:-:S03]  /*8f40*/  @!P4 IMAD R5, R5, R21, RZ ;  /* 0x000000150505c224 */ /* 0x000fc600078e02ff */
[----:B------:R-:W-:Y:S02]  /*8f50*/  @!P3 IMAD R21, R14, R21, RZ ;  /* 0x000000150e15b224 */ /* 0x000fe400078e02ff */
[-C--:B------:R-:W-:Y:S02]  /*8f60*/  @!P4 IADD3 R14, P2, PT, R5, R16.reuse, RZ ;  /* 0x00000010050ec210 */ /* 0x080fe40007f5e0ff */
[----:B------:R-:W2:Y:S01]  /*8f70*/  @!P3 LDC.64 R2, c[0x0][0x420] ;  /* 0x00010800ff02bb82 */ /* 0x000ea20000000a00 */
[----:B------:R-:W-:Y:S02]  /*8f80*/  @!P3 IADD3 R16, P1, PT, R21, R16, RZ ;  /* 0x000000101510b210 */ /* 0x000fe40007f3e0ff */
[-C--:B------:R-:W-:Y:S02]  /*8f90*/  @!P4 LEA.HI.X.SX32 R5, R5, R18.reuse, 0x1, P2 ;  /* 0x000000120505c211 */ /* 0x080fe400010f0eff */
[----:B------:R-:W-:Y:S02]  /*8fa0*/  @!P3 LEA.HI.X.SX32 R18, R21, R18, 0x1, P1 ;  /* 0x000000121512b211 */ /* 0x000fe400008f0eff */
[----:B-1----:R-:W-:-:S04]  /*8fb0*/  @!P4 LEA R6, P2, R14, R6, 0x2 ;  /* 0x000000060e06c211 */ /* 0x002fc800078410ff */
[----:B------:R-:W-:Y:S02]  /*8fc0*/  @!P4 LEA.HI.X R7, R14, R7, R5, 0x2, P2 ;  /* 0x000000070e07c211 */ /* 0x000fe400010f1405 */
[----:B--2---:R-:W-:-:S03]  /*8fd0*/  @!P3 LEA R2, P1, R16, R2, 0x2 ;  /* 0x000000021002b211 */ /* 0x004fc600078210ff */
[----:B------:R1:W-:Y:S01]  /*8fe0*/  @!P4 STG.E desc[UR16][R6.64], R13 ;  /* 0x0000000d0600c986 */ /* 0x0003e2000c101910 */
[----:B------:R-:W-:-:S05]  /*8ff0*/  @!P3 LEA.HI.X R3, R16, R3, R18, 0x2, P1 ;  /* 0x000000031003b211 */ /* 0x000fca00008f1412 */
[----:B------:R1:W-:Y:S04]  /*9000*/  @!P3 STG.E desc[UR16][R2.64], R12 ;  /* 0x0000000c0200b986 */ /* 0x0003e8000c101910 */
.L_x_353:
[----:B------:R-:W-:Y:S05]  /*9010*/  BSYNC.RECONVERGENT B0 ;  /* 0x0000000000007941 */ /* 0x000fea0003800200 */
.L_x_352:
[----:B------:R-:W2:Y:S01]  /*9020*/  LDCU.64 UR4, c[0x0][0x410] ;  /* 0x00008200ff0477ac */ /* 0x000ea20008000a00 */
[----:B------:R-:W-:Y:S01]  /*9030*/  @P0 IMAD.MOV.U32 R26, RZ, RZ, R28 ;  /* 0x000000ffff1a0224 */ /* 0x000fe200078e001c */
[----:B------:R-:W-:Y:S01]  /*9040*/  LOP3.LUT R5, R20, 0x38, RZ, 0xc0, !PT ;  /* 0x0000003814057812 */ /* 0x000fe200078ec0ff */
[----:B------:R-:W-:Y:S01]  /*9050*/  BSSY.RECONVERGENT B0, `(.L_x_354) ;  /* 0x0000021000007945 */ /* 0x000fe20003800200 */
[----:B-1----:R-:W-:Y:S01]  /*9060*/  SHF.R.U32.HI R3, RZ, 0x3, R4 ;  /* 0x00000003ff037819 */ /* 0x002fe20000011604 */
[----:B------:R1:W4:Y:S01]  /*9070*/  LDS.128 R20, [R19+0x4000] ;  /* 0x0040000013147984 */ /* 0x0003220000000c00 */
[----:B------:R-:W-:Y:S02]  /*9080*/  IADD3 R28, P0, PT, R5, R26, RZ ;  /* 0x0000001a051c7210 */ /* 0x000fe40007f1e0ff */
[C---:B------:R-:W-:Y:S01]  /*9090*/  ISETP.GE.AND P3, PT, R3.reuse, R218, PT ;  /* 0x000000da0300720c */ /* 0x040fe20003f66270 */
[----:B------:R-:W-:Y:S01]  /*90a0*/  VIADD R5, R3, 0x40 ;  /* 0x0000004003057836 */ /* 0x000fe20000000000 */
[----:B------:R1:W1:Y:S01]  /*90b0*/  LDS.128 R24, [R19] ;  /* 0x0000000013187984 */ /* 0x0002620000000c00 */
[----:B------:R-:W-:-:S02]  /*90c0*/  IMAD.X R29, RZ, RZ, R17, P0 ;  /* 0x000000ffff1d7224 */ /* 0x000fc400000e0611 */
[----:B------:R-:W-:Y:S01]  /*90d0*/  VIADD R7, R3, 0x20 ;  /* 0x0000002003077836 */ /* 0x000fe20000000000 */
[-C--:B------:R-:W-:Y:S01]  /*90e0*/  ISETP.GE.AND P1, PT, R5, R218.reuse, PT ;  /* 0x000000da0500720c */ /* 0x080fe20003f26270 */
[----:B------:R-:W-:Y:S02]  /*90f0*/  VIADD R5, R3, 0x60 ;  /* 0x0000006003057836 */ /* 0x000fe40000000000 */
[----:B------:R-:W-:Y:S01]  /*9100*/  IMAD.WIDE.U32 R16, R0, 0x80, RZ ;  /* 0x0000008000107825 */ /* 0x000fe200078e00ff */
[-C--:B------:R-:W-:Y:S02]  /*9110*/  ISETP.GE.AND P2, PT, R7, R218.reuse, PT ;  /* 0x000000da0700720c */ /* 0x080fe40003f46270 */
[----:B------:R-:W-:Y:S01]  /*9120*/  ISETP.GE.AND P0, PT, R5, R218, PT ;  /* 0x000000da0500720c */ /* 0x000fe20003f06270 */
[----:B--2---:R-:W-:Y:S01]  /*9130*/  IMAD.WIDE.U32 R28, R15, UR4, R28 ;  /* 0x000000040f1c7c25 */ /* 0x004fe2000f8e001c */
[----:B------:R2:W1:Y:S01]  /*9140*/  LDS.128 R4, [R19+0xc000] ;  /* 0x00c0000013047984 */ /* 0x0004620000000c00 */
[----:B------:R-:W-:-:S02]  /*9150*/  LOP3.LUT R2, R16, R3, RZ, 0xfc, !PT ;  /* 0x0000000310027212 */ /* 0x000fc400078efcff */
[----:B------:R-:W-:Y:S02]  /*9160*/  IMAD R31, R15, UR5, R29 ;  /* 0x000000050f1f7c24 */ /* 0x000fe4000f8e021d */
[----:B------:R2:W1:Y:S01]  /*9170*/  LDS.128 R12, [R19+0x8000] ;  /* 0x00800000130c7984 */ /* 0x0004620000000c00 */
[----:B------:R-:W-:Y:S05]  /*9180*/  @P3 BRA `(.L_x_355) ;  /* 0x0000000000343947 */ /* 0x000fea0003800000 */
        /* <DEDUP_REMOVED lines=9> */
[----:B-1----:R1:W-:Y:S04]  /*9220*/  STG.E.128 desc[UR16][R34.64], R24 ;  /* 0x0000001822007986 */ /* 0x0023e8000c101d10 */
[----:B----4-:R1:W-:Y:S04]  /*9230*/  STG.E.128 desc[UR16][R34.64+0x80], R20 ;  /* 0x0000801422007986 */ /* 0x0103e8000c101d10 */
[----:B------:R1:W-:Y:S04]  /*9240*/  STG.E.128 desc[UR16][R34.64+0x100], R12 ;  /* 0x0001000c22007986 */ /* 0x0003e8000c101d10 */
[----:B------:R1:W-:Y:S02]  /*9250*/  STG.E.128 desc[UR16][R34.64+0x180], R4 ;  /* 0x0001800422007986 */ /* 0x0003e4000c101d10 */
.L_x_355:
[----:B------:R-:W-:Y:S05]  /*9260*/  BSYNC.RECONVERGENT B0 ;  /* 0x0000000000007941 */ /* 0x000fea0003800200 */
.L_x_354:
[----:B-1----:R1:W1:Y:S01]  /*9270*/  LDS.128 R24, [R19+0x1000] ;  /* 0x0010000013187984 */ /* 0x0022620000000c00 */
[----:B------:R-:W-:Y:S03]  /*9280*/  BSSY.RECONVERGENT B0, `(.L_x_356) ;  /* 0x0000015000007945 */ /* 0x000fe60003800200 */
[----:B----4-:R4:W1:Y:S04]  /*9290*/  LDS.128 R20, [R19+0x5000] ;  /* 0x0050000013147984 */ /* 0x0108680000000c00 */
[----:B------:R4:W1:Y:S04]  /*92a0*/  LDS.128 R12, [R19+0x9000] ;  /* 0x00900000130c7984 */ /* 0x0008680000000c00 */
[----:B------:R4:W1:Y:S01]  /*92b0*/  LDS.128 R4, [R19+0xd000] ;  /* 0x00d0000013047984 */ /* 0x0008620000000c00 */
[----:B------:R-:W-:Y:S05]  /*92c0*/  @P2 BRA `(.L_x_357) ;  /* 0x0000000000402947 */ /* 0x000fea0003800000 */
[----:B------:R-:W5:Y:S01]  /*92d0*/  LDCU.64 UR6, c[0x0][0x408] ;  /* 0x00008100ff0677ac */ /* 0x000f620008000a00 */
[----:B------:R-:W-:Y:S01]  /*92e0*/  IADD3 R3, P2, PT, R2, 0x20, RZ ;  /* 0x0000002002037810 */ /* 0x000fe20007f5e0ff */
[----:B------:R-:W-:Y:S01]  /*92f0*/  IMAD.MOV.U32 R32, RZ, RZ, R28 ;  /* 0x000000ffff207224 */ /* 0x000fe200078e001c */
[----:B------:R-:W-:Y:S01]  /*9300*/  MOV R33, R31 ;  /* 0x0000001f00217202 */ /* 0x000fe20000000f00 */
[----:B------:R-:W2:Y:S02]  /*9310*/  LDCU.64 UR4, c[0x0][0x3f0] ;  /* 0x00007e00ff0477ac */ /* 0x000ea40008000a00 */
[----:B------:R-:W-:-:S04]  /*9320*/  IMAD.X R0, RZ, RZ, R17, P2 ;  /* 0x000000ffff007224 */ /* 0x000fc800010e0611 */
[----:B-----5:R-:W-:Y:S02]  /*9330*/  IMAD R0, R0, UR6, RZ ;  /* 0x0000000600007c24 */ /* 0x020fe4000f8e02ff */
[----:B------:R-:W-:-:S04]  /*9340*/  IMAD.WIDE.U32 R32, R3, UR6, R32 ;  /* 0x0000000603207c25 */ /* 0x000fc8000f8e0020 */
[----:B------:R-:W-:Y:S01]  /*9350*/  IMAD R0, R3, UR7, R0 ;  /* 0x0000000703007c24 */ /* 0x000fe2000f8e0200 */
[----:B--2---:R-:W-:-:S04]  /*9360*/  LEA R34, P2, R32, UR4, 0x1 ;  /* 0x0000000420227c11 */ /* 0x004fc8000f8408ff */
[----:B------:R-:W-:-:S04]  /*9370*/  IADD3 R0, PT, PT, R0, R33, RZ ;  /* 0x0000002100007210 */ /* 0x000fc80007ffe0ff */
[----:B------:R-:W-:-:S05]  /*9380*/  LEA.HI.X R35, R32, UR5, R0, 0x1, P2 ;  /* 0x0000000520237c11 */ /* 0x000fca00090f0c00 */
[----:B-1----:R1:W-:Y:S04]  /*9390*/  STG.E.128 desc[UR16][R34.64], R24 ;  /* 0x0000001822007986 */ /* 0x0023e8000c101d10 */
[----:B------:R1:W-:Y:S04]  /*93a0*/  STG.E.128 desc[UR16][R34.64+0x80], R20 ;  /* 0x0000801422007986 */ /* 0x0003e8000c101d10 */
[----:B------:R1:W-:Y:S04]  /*93b0*/  STG.E.128 desc[UR16][R34.64+0x100], R12 ;  /* 0x0001000c22007986 */ /* 0x0003e8000c101d10 */
[----:B------:R1:W-:Y:S02]  /*93c0*/  STG.E.128 desc[UR16][R34.64+0x180], R4 ;  /* 0x0001800422007986 */ /* 0x0003e4000c101d10 */
.L_x_357:
[----:B------:R-:W-:Y:S05]  /*93d0*/  BSYNC.RECONVERGENT B0 ;  /* 0x0000000000007941 */ /* 0x000fea0003800200 */
.L_x_356:
[----:B-1----:R1:W1:Y:S01]  /*93e0*/  LDS.128 R24, [R19+0x2000] ;  /* 0x0020000013187984 */ /* 0x0022620000000c00 */
[----:B------:R-:W-:Y:S03]  /*93f0*/  BSSY.RECONVERGENT B0, `(.L_x_358) ;  /* 0x0000015000007945 */ /* 0x000fe60003800200 */
[----:B------:R1:W1:Y:S04]  /*9400*/  LDS.128 R20, [R19+0x6000] ;  /* 0x0060000013147984 */ /* 0x0002680000000c00 */
        /* <DEDUP_REMOVED lines=19> */
.L_x_359:
[----:B------:R-:W-:Y:S05]  /*9540*/  BSYNC.RECONVERGENT B0 ;  /* 0x0000000000007941 */ /* 0x000fea0003800200 */
.L_x_358:
[----:B-1----:R1:W1:Y:S04]  /*9550*/  LDS.128 R12, [R19+0x7000] ;  /* 0x00700000130c7984 */ /* 0x0022680000000c00 */
[----:B------:R1:W1:Y:S04]  /*9560*/  LDS.128 R4, [R19+0xb000] ;  /* 0x00b0000013047984 */ /* 0x0002680000000c00 */
[----:B------:R1:W1:Y:S01]  /*9570*/  LDS.128 R20, [R19+0xf000] ;  /* 0x00f0000013147984 */ /* 0x0002620000000c00 */
[----:B------:R-:W-:Y:S05]  /*9580*/  @P0 EXIT ;  /* 0x000000000000094d */ /* 0x000fea0003800000 */
[----:B------:R-:W5:Y:S01]  /*9590*/  LDCU.64 UR6, c[0x0][0x408] ;  /* 0x00008100ff0677ac */ /* 0x000f620008000a00 */
[----:B------:R-:W-:Y:S01]  /*95a0*/  IADD3 R2, P0, PT, R2, 0x60, RZ ;  /* 0x0000006002027810 */ /* 0x000fe20007f1e0ff */
[----:B------:R-:W-:Y:S01]  /*95b0*/  IMAD.MOV.U32 R16, RZ, RZ, R28 ;  /* 0x000000ffff107224 */ /* 0x000fe200078e001c */
[----:B------:R-:W2:Y:S03]  /*95c0*/  LDCU.64 UR4, c[0x0][0x3f0] ;  /* 0x00007e00ff0477ac */ /* 0x000ea60008000a00 */
[----:B------:R-:W-:Y:S01]  /*95d0*/  IMAD.X R3, RZ, RZ, R17, P0 ;  /* 0x000000ffff037224 */ /* 0x000fe200000e0611 */
[----:B------:R-:W-:-:S03]  /*95e0*/  MOV R17, R31 ;  /* 0x0000001f00117202 */ /* 0x000fc60000000f00 */
[----:B-----5:R-:W-:Y:S02]  /*95f0*/  IMAD R3, R3, UR6, RZ ;  /* 0x0000000603037c24 */ /* 0x020fe4000f8e02ff */
[----:B------:R-:W-:-:S04]  /*9600*/  IMAD.WIDE.U32 R16, R2, UR6, R16 ;  /* 0x0000000602107c25 */ /* 0x000fc8000f8e0010 */
[----:B------:R-:W-:Y:S01]  /*9610*/  IMAD R3, R2, UR7, R3 ;  /* 0x0000000702037c24 */ /* 0x000fe2000f8e0203 */
[----:B--2---:R-:W-:-:S04]  /*9620*/  LEA R2, P0, R16, UR4, 0x1 ;  /* 0x0000000410027c11 */ /* 0x004fc8000f8008ff */
[----:B------:R-:W-:-:S04]  /*9630*/  IADD3 R3, PT, PT, R3, R17, RZ ;  /* 0x0000001103037210 */ /* 0x000fc80007ffe0ff */
[----:B------:R-:W-:-:S05]  /*9640*/  LEA.HI.X R3, R16, UR5, R3, 0x1, P0 ;  /* 0x0000000510037c11 */ /* 0x000fca00080f0c03 */
[----:B---3--:R-:W-:Y:S04]  /*9650*/  STG.E.128 desc[UR16][R2.64], R8 ;  /* 0x0000000802007986 */ /* 0x008fe8000c101d10 */
[----:B-1----:R-:W-:Y:S04]  /*9660*/  STG.E.128 desc[UR16][R2.64+0x80], R12 ;  /* 0x0000800c02007986 */ /* 0x002fe8000c101d10 */
[----:B------:R-:W-:Y:S04]  /*9670*/  STG.E.128 desc[UR16][R2.64+0x100], R4 ;  /* 0x0001000402007986 */ /* 0x000fe8000c101d10 */
[----:B------:R-:W-:Y:S01]  /*9680*/  STG.E.128 desc[UR16][R2.64+0x180], R20 ;  /* 0x0001801402007986 */ /* 0x000fe2000c101d10 */
[----:B------:R-:W-:Y:S05]  /*9690*/  EXIT ;  /* 0x000000000000794d */ /* 0x000fea0003800000 */
.L_x_360:
        /* <DEDUP_REMOVED lines=14> */
.L_x_2339:


//--------------------- .text._ZN5flash16flash_fwd_kernelI23Flash_fwd_kernel_traitsILi256ELi128ELi64ELi8ELb0ELb0EN7cutlass10bfloat16_tE19Flash_kernel_traitsILi256ELi128ELi64ELi8ES3_EELb0ELb0ELb0ELb0ELb0ELb0ELb0ELb0EEEvNS_16Flash_fwd_paramsE --------------------------
	.section	.text._ZN5flash16flash_fwd_kernelI23Flash_fwd_kernel_traitsILi256ELi128ELi64ELi8ELb0ELb0EN7cutlass10bfloat16_tE19Flash_kernel_traitsILi256ELi128ELi64ELi8ES3_EELb0ELb0ELb0ELb0ELb0ELb0ELb0ELb0EEEvNS_16Flash_fwd_paramsE,"ax",@progbits
	.align	128
        .global         _ZN5flash16flash_fwd_kernelI23Flash_fwd_kernel_traitsILi256ELi128ELi64ELi8ELb0ELb0EN7cutlass10bfloat16_tE19Flash_kernel_traitsILi256ELi128ELi64ELi8ES3_EELb0ELb0ELb0ELb0ELb0ELb0ELb0ELb0EEEvNS_16Flash_fwd_paramsE
        .type           _ZN5flash16flash_fwd_kernelI23Flash_fwd_kernel_traitsILi256ELi128ELi64ELi8ELb0ELb0EN7cutlass10bfloat16_tE19Flash_kernel_traitsILi256ELi128ELi64ELi8ES3_EELb0ELb0ELb0ELb0ELb0ELb0ELb0ELb0EEEvNS_16Flash_fwd_paramsE,@function
        .size           _ZN5flash16flash_fwd_kernelI23Flash_fwd_kernel_traitsILi256ELi128ELi64ELi8ELb0ELb0EN7cutlass10bfloat16_tE19Flash_kernel_traitsILi256ELi128ELi64ELi8ES3_EELb0ELb0ELb0ELb0ELb0ELb0ELb0ELb0EEEvNS_16Flash_fwd_paramsE,(.L_x_2340 - _ZN5flash16flash_fwd_kernelI23Flash_fwd_kernel_traitsILi256ELi128ELi64ELi8ELb0ELb0EN7cutlass10bfloat16_tE19Flash_kernel_traitsILi256ELi128ELi64ELi8ES3_EELb0ELb0ELb0ELb0ELb0ELb0ELb0ELb0EEEvNS_16Flash_fwd_paramsE)
        .other          _ZN5flash16flash_fwd_kernelI23Flash_fwd_kernel_traitsILi256ELi128ELi64ELi8ELb0ELb0EN7cutlass10bfloat16_tE19Flash_kernel_traitsILi256ELi128ELi64ELi8ES3_EELb0ELb0ELb0ELb0ELb0ELb0ELb0ELb0EEEvNS_16Flash_fwd_paramsE,@"STO_CUDA_ENTRY STV_DEFAULT"
_ZN5flash16flash_fwd_kernelI23Flash_fwd_kernel_traitsILi256ELi128ELi64ELi8ELb0ELb0EN7cutlass10bfloat16_tE19Flash_kernel_traitsILi256ELi128ELi64ELi8ES3_EELb0ELb0ELb0ELb0ELb0ELb0ELb0ELb0EEEvNS_16Flash_fwd_paramsE:
.text._ZN5flash16flash_fwd_kernelI23Flash_fwd_kernel_traitsILi256ELi128ELi64ELi8ELb0ELb0EN7cutlass10bfloat16_tE19Flash_kernel_traitsILi256ELi128ELi64ELi8ES3_EELb0ELb0ELb0ELb0ELb0ELb0ELb0ELb0EEEvNS_16Flash_fwd_paramsE:
        /* <DEDUP_REMOVED lines=38> */
[----:B------:R-:W-:Y:S01]  /*0260*/  IMAD.U32 R11, RZ, RZ, UR9 ;  /* 0x00000009ff0b7e24 */ /* 0x000fe2000f8e00ff */
[----:B------:R-:W4:Y:S01]  /*0270*/  S2UR UR27, SR_CTAID.X ;  /* 0x00000000001b79c3 */ /* 0x000f220000002500 */
[----:B------:R-:W-:Y:S01]  /*0280*/  IMAD.U32 R8, RZ, RZ, UR6 ;  /* 0x00000006ff087e24 */ /* 0x000fe2000f8e00ff */
[----:B------:R-:W-:Y:S01]  /*0290*/  UMOV UR19, 0xffffffff ;  /* 0xffffffff00137882 */ /* 0x000fe20000000000 */
[----:B------:R-:W-:Y:S01]  /*02a0*/  IMAD.U32 R9, RZ, RZ, UR7 ;  /* 0x00000007ff097e24 */ /* 0x000fe2000f8e00ff */
[----:B------:R-:W5:Y:S01]  /*02b0*/  @P1 LDG.E R2, desc[UR22][R10.64] ;  /* 0x000000160a021981 */ /* 0x000f62000c1e1900 */
[----:B------:R-:W3:Y:S03]  /*02c0*/  @!UP0 LDCU UR13, c[0x0][0x434] ;  /* 0x00008680ff0d87ac */ /* 0x000ee60008000800 */
[----:B------:R-:W5:Y:S01]  /*02d0*/  @P0 LDG.E R0, desc[UR22][R8.64] ;  /* 0x0000001608000981 */ /* 0x000f62000c1e1900 */
[----:B------:R-:W4:Y:S01]  /*02e0*/  @!UP3 LDCU.64 UR6, c[0x0][0x488] ;  /* 0x00009100ff06b7ac */ /* 0x000f220008000a00 */
[----:B------:R-:W2:Y:S01]  /*02f0*/  S2R R214, SR_TID.X ;  /* 0x0000000000d67919 */ /* 0x000ea20000002100 */
[----:B------:R-:W4:Y:S01]  /*0300*/  @!UP3 LDCU UR8, c[0x0][0x43c] ;  /* 0x00008780ff08b7ac */ /* 0x000f220008000800 */
[----:B-1----:R-:W-:-:S02]  /*0310*/  IMAD.U32 R6, RZ, RZ, UR10 ;  /* 0x0000000aff067e24 */ /* 0x002fc4000f8e00ff */
[----:B------:R-:W-:-:S05]  /*0320*/  IMAD.U32 R7, RZ, RZ, UR11 ;  /* 0x0000000bff077e24 */ /* 0x000fca000f8e00ff */
[----:B------:R-:W5:Y:S01]  /*0330*/  @!P3 LDG.E R3, desc[UR22][R6.64] ;  /* 0x000000160603b981 */ /* 0x000f62000c1e1900 */
[----:B------:R-:W-:Y:S01]  /*0340*/  UMOV UR14, URZ ;  /* 0x000000ff000e7c82 */ /* 0x000fe20008000000 */
[----:B------:R-:W-:Y:S01]  /*0350*/  UMOV UR15, 0xffffffff ;  /* 0xffffffff000f7882 */ /* 0x000fe20000000000 */
[----:B----4-:R-:W-:Y:S02]  /*0360*/  USHF.L.U32 UR18, UR27, 0x7, URZ ;  /* 0x000000071b127899 */ /* 0x010fe400080006ff */
[----:B------:R-:W-:-:S04]  /*0370*/  @!UP3 UISETP.NE.U32.AND UP2, UPT, UR6, URZ, UPT ;  /* 0x000000ff0600b28c */ /* 0x000fc8000bf45070 */
[----:B------:R-:W-:-:S04]  /*0380*/  @!UP3 UISETP.NE.AND.EX UP2, UPT, UR7, URZ, UPT, UP2 ;  /* 0x000000ff0700b28c */ /* 0x000fc8000bf45320 */
[----:B------:R-:W-:Y:S01]  /*0390*/  @!UP3 USEL UR8, UR8, URZ, UP2 ;  /* 0x000000ff0808b287 */ /* 0x000fe20009000000 */
[----:B--2---:R-:W-:Y:S02]  /*03a0*/  @P4 R2UR UR19, R5 ;  /* 0x00000000051342ca */ /* 0x004fe400000e0000 */
[----:B---3--:R-:W-:-:S13]  /*03b0*/  @P2 R2UR UR9, R4 ;  /* 0x00000000040922ca */ /* 0x008fda00000e0000 */
[----:B------:R-:W-:Y:S02]  /*03c0*/  @UP0 UIADD3 UR13, UPT, UPT, UR9, -UR19, URZ ;  /* 0x80000013090d0290 */ /* 0x000fe4000fffe0ff */
[----:B------:R-:W-:Y:S01]  /*03d0*/  UISETP.NE.U32.AND UP0, UPT, UR4, URZ, UPT ;  /* 0x000000ff0400728c */ /* 0x000fe2000bf05070 */
[----:B-----5:R-:W-:-:S03]  /*03e0*/  @P1 R2UR UR14, R2 ;  /* 0x00000000020e12ca */ /* 0x020fc600000e0000 */
[----:B------:R-:W-:Y:S01]  /*03f0*/  UISETP.NE.AND.EX UP0, UPT, UR5, URZ, UPT, UP0 ;  /* 0x000000ff0500728c */ /* 0x000fe2000bf05300 */
[----:B------:R-:W-:Y:S01]  /*0400*/  @P0 R2UR UR21, R0 ;  /* 0x00000000001502ca */ /* 0x000fe200000e0000 */
[----:B------:R-:W-:Y:S01]  /*0410*/  UISETP.GT.AND UP1, UPT, UR13, UR18, UPT ;  /* 0x000000120d00728c */ /* 0x000fe2000bf24270 */
[----:B------:R-:W-:-:S05]  /*0420*/  @!P3 R2UR UR15, R3 ;  /* 0x00000000030fb2ca */ /* 0x000fca00000e0000 */
[----:B------:R-:W-:-:S06]  /*0430*/  PLOP3.LUT P0, PT, PT, PT, UP1, 0x80, 0x8 ;  /* 0x000000000008781c */ /* 0x000fcc0003f0f018 */
[----:B------:R-:W-:Y:S01]  /*0440*/  @UP3 UIADD3 UR21, UPT, UPT, UR21, -UR14, URZ ;  /* 0x8000000e15153290 */ /* 0x000fe2000fffe0ff */
[----:B------:R-:W1:Y:S01]  /*0450*/  @!UP0 LDCU UR4, c[0x0][0x438] ;  /* 0x00008700ff0487ac */ /* 0x000e620008000800 */
[----:B------:R-:W-:Y:S10]  /*0460*/  BRA.U !UP0, `(.L_x_361) ;  /* 0x0000000108187547 */ /* 0x000ff4000b800000 */
[----:B------:R-:W-:-:S13]  /*0470*/  PLOP3.LUT P1, PT, PT, PT, UP4, 0x80, 0x8 ;  /* 0x000000000008781c */ /* 0x000fda0003f2f048 */
[----:B------:R-:W1:Y:S04]  /*0480*/  @P1 LDG.E R0, desc[UR22][R6.64+0x4] ;  /* 0x0000041606001981 */ /* 0x000e68000c1e1900 */
[----:B------:R-:W2:Y:S01]  /*0490*/  @!P1 LDG.E R2, desc[UR22][R6.64] ;  /* 0x0000001606029981 */ /* 0x000ea2000c1e1900 */
[----:B-1----:R-:W-:-:S13]  /*04a0*/  @P1 R2UR UR4, R0 ;  /* 0x00000000000412ca */ /* 0x002fda00000e0000 */
[----:B------:R-:W-:-:S07]  /*04b0*/  @UP4 UIADD3 UR4, UPT, UPT, UR4, -UR15, URZ ;  /* 0x8000000f04044290 */ /* 0x000fce000fffe0ff */
[----:B--2---:R-:W-:-:S15]  /*04c0*/  @!P1 R2UR UR4, R2 ;  /* 0x00000000020492ca */ /* 0x004fde00000e0000 */
.L_x_361:
        /* <DEDUP_REMOVED lines=9> */
[----:B------:R-:W-:Y:S01]  /*0560*/  UISETP.NE.AND UP0, UPT, UR19, -0x1, UPT ;  /* 0xffffffff1300788c */ /* 0x000fe2000bf05270 */
[----:B------:R-:W2:Y:S10]  /*0570*/  LDCU.U8 UR10, c[0x0][0x548] ;  /* 0x0000a900ff0a77ac */ /* 0x000eb40008000000 */
[----:B------:R-:W3:Y:S01]  /*0580*/  @!UP0 LDCU.64 UR8, c[0x0][0x400] ;  /* 0x00008000ff0887ac */ /* 0x000ee20008000a00 */
[----:B-1----:R-:W-:Y:S01]  /*0590*/  UISETP.NE.AND UP1, UPT, UR4, URZ, UPT ;  /* 0x000000ff0400728c */ /* 0x002fe2000bf25270 */
[----:B------:R-:W1:Y:S10]  /*05a0*/  @UP0 LDCU.64 UR6, c[0x0][0x408] ;  /* 0x00008100ff0607ac */ /* 0x000e740008000a00 */
[----:B------:R-:W4:Y:S01]  /*05b0*/  @UP1 LDCU.64 UR4, c[0x0][0x430] ;  /* 0x00008600ff0417ac */ /* 0x000f220008000a00 */
[----:B---3--:R-:W-:-:S03]  /*05c0*/  @!UP0 UIMAD.WIDE.U32 UR14, UR12, UR8, URZ ;  /* 0x000000080c0e82a5 */ /* 0x008fc6000f8e00ff */
[----:B------:R-:W-:Y:S01]  /*05d0*/  @UP1 UMOV UR8, 0x1 ;  /* 0x0000000100081882 */ /* 0x000fe20000000000 */
[----:B------:R-:W-:Y:S02]  /*05e0*/  @!UP0 UIMAD UR9, UR12, UR9, UR15 ;  /* 0x000000090c0982a4 */ /* 0x000fe4000f8e020f */
[----:B-1----:R-:W-:Y:S01]  /*05f0*/  @UP0 UIMAD.WIDE.U32 UR16, UR19, UR6, URZ ;  /* 0x00000006131002a5 */ /* 0x002fe2000f8e00ff */
[----:B------:R-:W1:Y:S03]  /*0600*/  @UP1 LDCU UR6, c[0x0][0x430] ;  /* 0x00008600ff0617ac */ /* 0x000e660008000800 */
[----:B------:R-:W-:Y:S02]  /*0610*/  @UP0 UIMAD UR9, UR19, UR7, UR17 ;  /* 0x00000007130902a4 */ /* 0x000fe4000f8e0211 */
[----:B----4-:R-:W-:Y:S01]  /*0620*/  @UP1 UIMAD UR11, UR4, UR5, URZ ;  /* 0x00000005040b12a4 */ /* 0x010fe2000f8e02ff */
[----:B------:R-:W-:Y:S01]  /*0630*/  @UP0 UMOV UR14, UR16 ;  /* 0x00000010000e0c82 */ /* 0x000fe20008000000 */
[----:B--2---:R-:W-:Y:S10]  /*0640*/  BRA.U UP1, `(.L_x_363) ;  /* 0x0000000101287547 */ /* 0x004ff4000b800000 */
        /* <DEDUP_REMOVED lines=10> */
.L_x_363:
[----:B------:R-:W2:Y:S01]  /*06f0*/  LDCU UR7, c[0x0][0x434] ;  /* 0x00008680ff0777ac */ /* 0x000ea20008000800 */
[----:B------:R-:W-:Y:S01]  /*0700*/  IMAD.SHL.U32 R0, R214, 0x8, RZ ;  /* 0x00000008d6007824 */ /* 0x000fe200078e00ff */
[----:B------:R-:W-:Y:S01]  /*0710*/  SHF.R.U32.HI R214, RZ, 0x3, R214 ;  /* 0x00000003ffd67819 */ /* 0x000fe200000116d6 */
[----:B------:R-:W-:Y:S01]  /*0720*/  BSSY.RECONVERGENT B0, `(.L_x_364) ;  /* 0x0000035000007945 */ /* 0x000fe20003800200 */
[----:B------:R-:W3:Y:S02]  /*0730*/  LDCU.64 UR4, c[0x0][0x410] ;  /* 0x00008200ff0477ac */ /* 0x000ee40008000a00 */
[----:B------:R-:W-:Y:S01]  /*0740*/  LOP3.LUT R0, R0, 0x38, RZ, 0xc0, !PT ;  /* 0x0000003800007812 */ /* 0x000fe200078ec0ff */
[C---:B------:R-:W-:Y:S01]  /*0750*/  VIADD R8, R214.reuse, 0x20 ;  /* 0x00000020d6087836 */ /* 0x040fe20000000000 */
[----:B------:R-:W-:Y:S01]  /*0760*/  UISETP.NE.AND UP1, UPT, UR10, URZ, !UP1 ;  /* 0x000000ff0a00728c */ /* 0x000fe2000cf25270 */
[----:B------:R-:W-:Y:S01]  /*0770*/  VIADD R7, R214, 0x40 ;  /* 0x00000040d6077836 */ /* 0x000fe20000000000 */
[----:B------:R-:W-:Y:S01]  /*0780*/  UIADD3 UR13, UPT, UPT, -UR18, UR13, URZ ;  /* 0x0000000d120d7290 */ /* 0x000fe2000fffe1ff */
[C---:B------:R-:W-:Y:S01]  /*0790*/  IADD3 R2, P0, PT, R0.reuse, UR14, RZ ;  /* 0x0000000e00027c10 */ /* 0x040fe2000ff1e0ff */
[----:B------:R-:W-:Y:S01]  /*07a0*/  UISETP.NE.AND UP0, UPT, UR19, -0x1, UPT ;  /* 0xffffffff1300788c */ /* 0x000fe2000bf05270 */
[C---:B------:R-:W-:Y:S01]  /*07b0*/  ISETP.NE.AND P3, PT, R0.reuse, RZ, PT ;  /* 0x000000ff0000720c */ /* 0x040fe20003f65270 */
[----:B----4-:R-:W-:Y:S01]  /*07c0*/  UIMAD UR14, UR24, UR11, URZ ;  /* 0x0000000b180e72a4 */ /* 0x010fe2000f8e02ff */
[----:B------:R-:W-:Y:S01]  /*07d0*/  LOP3.LUT R11, R0, 0x40, RZ, 0xfc, !PT ;  /* 0x00000040000b7812 */ /* 0x000fe200078efcff */
[----:B------:R-:W-:Y:S01]  /*07e0*/  IMAD.X R3, RZ, RZ, UR9, P0 ;  /* 0x00000009ff037e24 */ /* 0x000fe200080e06ff */
[----:B------:R-:W-:Y:S01]  /*07f0*/  ISETP.GE.AND P1, PT, R214, UR13, PT ;  /* 0x0000000dd6007c0c */ /* 0x000fe2000bf26270 */
[----:B--2---:R-:W-:Y:S01]  /*0800*/  UIMAD UR7, UR12, UR7, URZ ;  /* 0x000000070c0772a4 */ /* 0x004fe2000f8e02ff */
[----:B------:R-:W-:Y:S01]  /*0810*/  ISETP.GE.AND P0, PT, R8, UR13, PT ;  /* 0x0000000d08007c0c */ /* 0x000fe2000bf06270 */
[----:B------:R-:W-:Y:S01]  /*0820*/  @!UP1 UIMAD UR14, UR12, UR8, UR14 ;  /* 0x000000080c0e92a4 */ /* 0x000fe2000f8e020e */
[C---:B------:R-:W-:Y:S01]  /*0830*/  LOP3.LUT R10, R0.reuse, 0x80, RZ, 0xfc, !PT ;  /* 0x00000080000a7812 */ /* 0x040fe200078efcff */
[----:B------:R-:W-:Y:S01]  /*0840*/  USEL UR7, UR7, UR19, !UP0 ;  /* 0x0000001307077287 */ /* 0x000fe2000c000000 */
[----:B---3--:R-:W-:Y:S01]  /*0850*/  IMAD.U32 R13, RZ, RZ, UR5 ;  /* 0x00000005ff0d7e24 */ /* 0x008fe2000f8e00ff */
[----:B------:R-:W-:Y:S01]  /*0860*/  USHF.R.S32.HI UR8, URZ, 0x1f, UR14 ;  /* 0x0000001fff087899 */ /* 0x000fe2000801140e */
[----:B------:R-:W-:Y:S01]  /*0870*/  IMAD.U32 R4, RZ, RZ, UR4 ;  /* 0x00000004ff047e24 */ /* 0x000fe2000f8e00ff */
[----:B------:R-:W-:Y:S01]  /*0880*/  USHF.R.S32.HI UR5, URZ, 0x1f, UR7 ;  /* 0x0000001fff057899 */ /* 0x000fe20008011407 */
[----:B------:R-:W-:Y:S01]  /*0890*/  LOP3.LUT R9, R0, 0xc0, RZ, 0xfc, !PT ;  /* 0x000000c000097812 */ /* 0x000fe200078efcff */
[----:B-1----:R-:W-:Y:S01]  /*08a0*/  UIMAD UR4, UR18, UR6, URZ ;  /* 0x00000006120472a4 */ /* 0x002fe2000f8e02ff */
[----:B------:R-:W-:Y:S01]  /*08b0*/  IMAD.WIDE.U32 R4, R4, UR24, R2 ;  /* 0x0000001804047c25 */ /* 0x000fe2000f8e0002 */
[----:B------:R-:W-:-:S02]  /*08c0*/  USEL UR7, UR7, URZ, UP1 ;  /* 0x000000ff07077287 */ /* 0x000fc40008800000 */
[----:B------:R-:W-:Y:S01]  /*08d0*/  USEL UR5, UR5, URZ, UP1 ;  /* 0x000000ff05057287 */ /* 0x000fe20008800000 */
[----:B------:R-:W-:Y:S01]  /*08e0*/  IMAD R13, R13, UR24, R5 ;  /* 0x000000180d0d7c24 */ /* 0x000fe2000f8e0205 */
[----:B------:R-:W-:Y:S02]  /*08f0*/  USHF.R.S32.HI UR12, URZ, 0x1f, UR4 ;  /* 0x0000001fff0c7899 */ /* 0x000fe40008011404 */
[----:B------:R-:W-:Y:S02]  /*0900*/  UIADD3 UR7, UP1, UP0, UR4, UR7, UR14 ;  /* 0x0000000704077290 */ /* 0x000fe4000f83e00e */
[----:B------:R-:W-:Y:S02]  /*0910*/  UIMAD.WIDE.U32 UR10, UR27, 0x80, URZ ;  /* 0x000000801b0a78a5 */ /* 0x000fe4000f8e00ff */
[----:B------:R-:W-:-:S04]  /*0920*/  UIADD3.X UR12, UPT, UPT, UR12, UR5, UR8, UP1, UP0 ;  /* 0x000000050c0c7290 */ /* 0x000fc80008fe0408 */
[----:B------:R-:W-:Y:S01]  /*0930*/  LOP3.LUT R6, R214, UR10, RZ, 0xfc, !PT ;  /* 0x0000000ad6067c12 */ /* 0x000fe2000f8efcff */
[----:B------:R-:W-:Y:S07]  /*0940*/  @P1 BRA `(.L_x_365) ;  /* 0x0000000000481947 */ /* 0x000fee0003800000 */
[----:B------:R-:W1:Y:S01]  /*0950*/  LDC.64 R2, c[0x0][0x408] ;  /* 0x00010200ff027b82 */ /* 0x000e620000000a00 */
[----:B------:R-:W2:Y:S01]  /*0960*/  LDCU UR8, c[0x0][0x440] ;  /* 0x00008800ff0877ac */ /* 0x000ea20008000800 */
[----:B------:R-:W-:Y:S01]  /*0970*/  IMAD.MOV.U32 R12, RZ, RZ, R4 ;  /* 0x000000ffff0c7224 */ /* 0x000fe200078e0004 */
[----:B------:R-:W3:Y:S01]  /*0980*/  LDCU.64 UR4, c[0x0][0x3f0] ;  /* 0x00007e00ff0477ac */ /* 0x000ee20008000a00 */
[----:B--2---:R-:W-:Y:S02]  /*0990*/  ISETP.GE.AND P6, PT, R0, UR8, PT ;  /* 0x0000000800007c0c */ /* 0x004fe4000bfc6270 */
[----:B------:R-:W-:Y:S02]  /*09a0*/  ISETP.GE.AND P5, PT, R11, UR8, PT ;  /* 0x000000080b007c0c */ /* 0x000fe4000bfa6270 */
[----:B------:R-:W-:Y:S01]  /*09b0*/  ISETP.GE.AND P4, PT, R10, UR8, PT ;  /* 0x000000080a007c0c */ /* 0x000fe2000bf86270 */
[----:B-1----:R-:W-:Y:S01]  /*09c0*/  IMAD R14, R2, UR11, RZ ;  /* 0x0000000b020e7c24 */ /* 0x002fe2000f8e02ff */
[----:B------:R-:W-:Y:S01]  /*09d0*/  ISETP.GE.AND P2, PT, R9, UR8, PT ;  /* 0x0000000809007c0c */ /* 0x000fe2000bf46270 */
[----:B------:R-:W-:-:S04]  /*09e0*/  IMAD.WIDE.U32 R16, R6, R2, R12 ;  /* 0x0000000206107225 */ /* 0x000fc800078e000c */
[----:B------:R-:W-:Y:S01]  /*09f0*/  IMAD R3, R6, R3, R14 ;  /* 0x0000000306037224 */ /* 0x000fe200078e020e */
[----:B---3--:R-:W-:-:S03]  /*0a00*/  LEA R2, P1, R16, UR4, 0x1 ;  /* 0x0000000410027c11 */ /* 0x008fc6000f8208ff */
[----:B------:R-:W-:-:S05]  /*0a10*/  IMAD.IADD R3, R17, 0x1, R3 ;  /* 0x0000000111037824 */ /* 0x000fca00078e0203 */
[----:B------:R-:W-:-:S05]  /*0a20*/  LEA.HI.X R3, R16, UR5, R3, 0x1, P1 ;  /* 0x0000000510037c11 */ /* 0x000fca00088f0c03 */
[----:B------:R1:W-:Y:S04]  /*0a30*/  @!P6 STG.E.128 desc[UR22][R2.64], RZ ;  /* 0x000000ff0200e986 */ /* 0x0003e8000c101d16 */
[----:B------:R1:W-:Y:S04]  /*0a40*/  @!P5 STG.E.128 desc[UR22][R2.64+0x80], RZ ;  /* 0x000080ff0200d986 */ /* 0x0003e8000c101d16 */
[----:B------:R1:W-:Y:S04]  /*0a50*/  @!P4 STG.E.128 desc[UR22][R2.64+0x100], RZ ;  /* 0x000100ff0200c986 */ /* 0x0003e8000c101d16 */
[----:B------:R1:W-:Y:S02]  /*0a60*/  @!P2 STG.E.128 desc[UR22][R2.64+0x180], RZ ;  /* 0x000180ff0200a986 */ /* 0x0003e4000c101d16 */
.L_x_365:
[----:B------:R-:W-:Y:S05]  /*0a70*/  BSYNC.RECONVERGENT B0 ;  /* 0x0000000000007941 */ /* 0x000fea0003800200 */
.L_x_364:
[----:B------:R-:W-:Y:S01]  /*0a80*/  BSSY.RECONVERGENT B0, `(.L_x_366) ;  /* 0x0000019000007945 */ /* 0x000fe20003800200 */
[----:B------:R-:W-:Y:S02]  /*0a90*/  ISETP.GE.AND P1, PT, R7, UR13, PT ;  /* 0x0000000d07007c0c */ /* 0x000fe4000bf26270 */
[----:B------:R-:W-:Y:S01]  /*0aa0*/  IADD3 R14, PT, PT, R214, 0x60, RZ ;  /* 0x00000060d60e7810 */ /* 0x000fe20007ffe0ff */
[----:B------:R-:W-:Y:S05]  /*0ab0*/  @P0 BRA `(.L_x_367) ;  /* 0x0000000000540947 */ /* 0x000fea0003800000 */
[----:B------:R-:W2:Y:S01]  /*0ac0*/  LDCU.64 UR8, c[0x0][0x408] ;  /* 0x00008100ff0877ac */ /* 0x000ea20008000a00 */
[----:B-1----:R-:W-:Y:S01]  /*0ad0*/  IADD3 R3, P0, PT, R6, 0x20, RZ ;  /* 0x0000002006037810 */ /* 0x002fe20007f1e0ff */
[----:B------:R-:W-:Y:S01]  /*0ae0*/  IMAD.MOV.U32 R16, RZ, RZ, R4 ;  /* 0x000000ffff107224 */ /* 0x000fe200078e0004 */
[----:B------:R-:W1:Y:S01]  /*0af0*/  LDCU UR14, c[0x0][0x440] ;  /* 0x00008800ff0e77ac */ /* 0x000e620008000800 */
[----:B------:R-:W-:Y:S02]  /*0b00*/  IMAD.MOV.U32 R17, RZ, RZ, R13 ;  /* 0x000000ffff117224 */ /* 0x000fe400078e000d */
[----:B------:R-:W-:Y:S01]  /*0b10*/  IMAD.X R2, RZ, RZ, UR11, P0 ;  /* 0x0000000bff027e24 */ /* 0x000fe200080e06ff */
[----:B------:R-:W3:Y:S03]  /*0b20*/  LDCU.64 UR4, c[0x0][0x3f0] ;  /* 0x00007e00ff0477ac */ /* 0x000ee60008000a00 */
[----:B--2---:R-:W-:-:S02]  /*0b30*/  IMAD R2, R2, UR8, RZ ;  /* 0x0000000802027c24 */ /* 0x004fc4000f8e02ff */
[----:B------:R-:W-:Y:S01]  /*0b40*/  IMAD.WIDE.U32 R16, R3, UR8, R16 ;  /* 0x0000000803107c25 */ /* 0x000fe2000f8e0010 */
[----:B-1----:R-:W-:-:S03]  /*0b50*/  ISETP.GE.AND P5, PT, R0, UR14, PT ;  /* 0x0000000e00007c0c */ /* 0x002fc6000bfa6270 */
        /* <DEDUP_REMOVED lines=11> */
.L_x_367:
[----:B------:R-:W-:Y:S05]  /*0c10*/  BSYNC.RECONVERGENT B0 ;  /* 0x0000000000007941 */ /* 0x000fea0003800200 */
.L_x_366:
[----:B------:R-:W-:Y:S01]  /*0c20*/  BSSY.RECONVERGENT B0, `(.L_x_368) ;  /* 0x0000018000007945 */ /* 0x000fe20003800200 */
[----:B------:R-:W-:-:S03]  /*0c30*/  ISETP.GE.AND P0, PT, R14, UR13, PT ;  /* 0x0000000d0e007c0c */ /* 0x000fc6000bf06270 */
[----:B------:R-:W-:Y:S10]  /*0c40*/  @P1 BRA `(.L_x_369) ;  /* 0x0000000000541947 */ /* 0x000ff40003800000 */
[----:B------:R-:W3:Y:S01]  /*0c50*/  LDCU.64 UR8, c[0x0][0x408] ;  /* 0x00008100ff0877ac */ /* 0x000ee20008000a00 */
[----:B-1----:R-:W-:Y:S01]  /*0c60*/  IADD3 R3, P1, PT, R6, 0x40, RZ ;  /* 0x0000004006037810 */ /* 0x002fe20007f3e0ff */
[----:B------:R-:W-:Y:S01]  /*0c70*/  IMAD.MOV.U32 R16, RZ, RZ, R4 ;  /* 0x000000ffff107224 */ /* 0x000fe200078e0004 */
[----:B------:R-:W1:Y:S01]  /*0c80*/  LDCU UR14, c[0x0][0x440] ;  /* 0x00008800ff0e77ac */ /* 0x000e620008000800 */
[----:B------:R-:W-:Y:S02]  /*0c90*/  IMAD.MOV.U32 R17, RZ, RZ, R13 ;  /* 0x000000ffff117224 */ /* 0x000fe400078e000d */
[----:B------:R-:W-:Y:S01]  /*0ca0*/  IMAD.X R2, RZ, RZ, UR11, P1 ;  /* 0x0000000bff027e24 */ /* 0x000fe200088e06ff */
[----:B------:R-:W2:Y:S03]  /*0cb0*/  LDCU.64 UR4, c[0x0][0x3f0] ;  /* 0x00007e00ff0477ac */ /* 0x000ea60008000a00 */
[----:B---3--:R-:W-:-:S02]  /*0cc0*/  IMAD R2, R2, UR8, RZ ;  /* 0x0000000802027c24 */ /* 0x008fc4000f8e02ff */
[----:B------:R-:W-:Y:S01]  /*0cd0*/  IMAD.WIDE.U32 R16, R3, UR8, R16 ;  /* 0x0000000803107c25 */ /* 0x000fe2000f8e0010 */
[----:B-1----:R-:W-:-:S03]  /*0ce0*/  ISETP.GE.AND P5, PT, R0, UR14, PT ;  /* 0x0000000e00007c0c */ /* 0x002fc6000bfa6270 */
[----:B------:R-:W-:Y:S01]  /*0cf0*/  IMAD R2, R3, UR9, R2 ;  /* 0x0000000903027c24 */ /* 0x000fe2000f8e0202 */
[----:B------:R-:W-:Y:S02]  /*0d00*/  ISETP.GE.AND P4, PT, R11, UR14, PT ;  /* 0x0000000e0b007c0c */ /* 0x000fe4000bf86270 */
[----:B------:R-:W-:Y:S01]  /*0d10*/  ISETP.GE.AND P2, PT, R10, UR14, PT ;  /* 0x0000000e0a007c0c */ /* 0x000fe2000bf46270 */
[----:B------:R-:W-:Y:S01]  /*0d20*/  IMAD.IADD R3, R17, 0x1, R2 ;  /* 0x0000000111037824 */ /* 0x000fe200078e0202 */
[----:B------:R-:W-:Y:S02]  /*0d30*/  ISETP.GE.AND P1, PT, R9, UR14, PT ;  /* 0x0000000e09007c0c */ /* 0x000fe4000bf26270 */
[----:B--2---:R-:W-:-:S04]  /*0d40*/  LEA R18, P6, R16, UR4, 0x1 ;  /* 0x0000000410127c11 */ /* 0x004fc8000f8c08ff */
[----:B------:R-:W-:-:S05]  /*0d50*/  LEA.HI.X R19, R16, UR5, R3, 0x1, P6 ;  /* 0x0000000510137c11 */ /* 0x000fca000b0f0c03 */
[----:B------:R3:W-:Y:S04]  /*0d60*/  @!P5 STG.E.128 desc[UR22][R18.64], RZ ;  /* 0x000000ff1200d986 */ /* 0x0007e8000c101d16 */
[----:B------:R3:W-:Y:S04]  /*0d70*/  @!P4 STG.E.128 desc[UR22][R18.64+0x80], RZ ;  /* 0x000080ff1200c986 */ /* 0x0007e8000c101d16 */
[----:B------:R3:W-:Y:S04]  /*0d80*/  @!P2 STG.E.128 desc[UR22][R18.64+0x100], RZ ;  /* 0x000100ff1200a986 */ /* 0x0007e8000c101d16 */
[----:B------:R3:W-:Y:S02]  /*0d90*/  @!P1 STG.E.128 desc[UR22][R18.64+0x180], RZ ;  /* 0x000180ff12009986 */ /* 0x0007e4000c101d16 */
.L_x_369:
[----:B------:R-:W-:Y:S05]  /*0da0*/  BSYNC.RECONVERGENT B0 ;  /* 0x0000000000007941 */ /* 0x000fea0003800200 */
.L_x_368:
[----:B------:R-:W-:Y:S01]  /*0db0*/  BSSY.RECONVERGENT B0, `(.L_x_370) ;  /* 0x000001a000007945 */ /* 0x000fe20003800200 */
[----:B------:R-:W-:Y:S02]  /*0dc0*/  ISETP.GE.OR P6, PT, R214, UR13, P3 ;  /* 0x0000000dd6007c0c */ /* 0x000fe40009fc6670 */
[----:B------:R-:W-:Y:S02]  /*0dd0*/  ISETP.GE.OR P5, PT, R8, UR13, P3 ;  /* 0x0000000d08007c0c */ /* 0x000fe40009fa6670 */
[----:B------:R-:W-:Y:S02]  /*0de0*/  ISETP.GE.OR P4, PT, R7, UR13, P3 ;  /* 0x0000000d07007c0c */ /* 0x000fe40009f86670 */
[----:B------:R-:W-:Y:S01]  /*0df0*/  ISETP.GE.OR P3, PT, R14, UR13, P3 ;  /* 0x0000000d0e007c0c */ /* 0x000fe20009f66670 */
[----:B------:R-:W-:-:S12]  /*0e00*/  @P0 BRA `(.L_x_371) ;  /* 0x0000000000500947 */ /* 0x000fd80003800000 */
[----:B------:R-:W4:Y:S01]  /*0e10*/  LDCU.64 UR8, c[0x0][0x408] ;  /* 0x00008100ff0877ac */ /* 0x000f220008000a00 */
[----:B-1----:R-:W-:Y:S01]  /*0e20*/  IADD3 R3, P0, PT, R6, 0x60, RZ ;  /* 0x0000006006037810 */ /* 0x002fe20007f1e0ff */
[----:B------:R-:W-:Y:S01]  /*0e30*/  IMAD.MOV.U32 R5, RZ, RZ, R13 ;  /* 0x000000ffff057224 */ /* 0x000fe200078e000d */
[----:B------:R-:W1:Y:S03]  /*0e40*/  LDCU UR14, c[0x0][0x440] ;  /* 0x00008800ff0e77ac */ /* 0x000e660008000800 */
[----:B------:R-:W-:Y:S01]  /*0e50*/  IMAD.X R2, RZ, RZ, UR11, P0 ;  /* 0x0000000bff027e24 */ /* 0x000fe200080e06ff */
[----:B------:R-:W5:Y:S03]  /*0e60*/  LDCU.64 UR4, c[0x0][0x3f0] ;  /* 0x00007e00ff0477ac */ /* 0x000f660008000a00 */
[----:B----4-:R-:W-:-:S02]  /*0e70*/  IMAD R2, R2, UR8, RZ ;  /* 0x0000000802027c24 */ /* 0x010fc4000f8e02ff */
[----:B------:R-:W-:Y:S01]  /*0e80*/  IMAD.WIDE.U32 R4, R3, UR8, R4 ;  /* 0x0000000803047c25 */ /* 0x000fe2000f8e0004 */
[----:B-1----:R-:W-:-:S03]  /*0e90*/  ISETP.GE.AND P0, PT, R0, UR14, PT ;  /* 0x0000000e00007c0c */ /* 0x002fc6000bf06270 */
        /* <DEDUP_REMOVED lines=11> */
.L_x_371:
[----:B------:R-:W-:Y:S05]  /*0f50*/  BSYNC.RECONVERGENT B0 ;  /* 0x0000000000007941 */ /* 0x000fea0003800200 */
.L_x_370:
[----:B------:R-:W-:Y:S04]  /*0f60*/  BSSY.RECONVERGENT B0, `(.L_x_372) ;  /* 0x000000a000007945 */ /* 0x000fe80003800200 */
[----:B------:R-:W-:Y:S05]  /*0f70*/  @P6 BRA `(.L_x_373) ;  /* 0x0000000000206947 */ /* 0x000fea0003800000 */
[----:B------:R-:W5:Y:S01]  /*0f80*/  LDCU.64 UR4, c[0x0][0x420] ;  /* 0x00008400ff0477ac */ /* 0x000f620008000a00 */
[----:B------:R-:W-:Y:S02]  /*0f90*/  IMAD R0, R214, UR6, RZ ;  /* 0x00000006d6007c24 */ /* 0x000fe4000f8e02ff */
[----:B------:R-:W-:-:S03]  /*0fa0*/  IMAD.MOV.U32 R5, RZ, RZ, 0x7f800000 ;  /* 0x7f800000ff057424 */ /* 0x000fc600078e00ff */
[----:B-1--4-:R-:W-:-:S04]  /*0fb0*/  IADD3 R3, P0, PT, R0, UR7, RZ ;  /* 0x0000000700037c10 */ /* 0x012fc8000ff1e0ff */
[----:B------:R-:W-:Y:S02]  /*0fc0*/  LEA.HI.X.SX32 R0, R0, UR12, 0x1, P0 ;  /* 0x0000000c00007c11 */ /* 0x000fe400080f0eff */
[----:B-----5:R-:W-:-:S04]  /*0fd0*/  LEA R2, P0, R3, UR4, 0x2 ;  /* 0x0000000403027c11 */ /* 0x020fc8000f8010ff */
[----:B------:R-:W-:-:S05]  /*0fe0*/  LEA.HI.X R3, R3, UR5, R0, 0x2, P0 ;  /* 0x0000000503037c11 */ /* 0x000fca00080f1400 */
[----:B------:R1:W-:Y:S04]  /*0ff0*/  STG.E desc[UR22][R2.64], R5 ;  /* 0x0000000502007986 */ /* 0x0003e8000c101916 */
.L_x_373:
[----:B------:R-:W-:Y:S05]  /*1000*/  BSYNC.RECONVERGENT B0 ;  /* 0x0000000000007941 */ /* 0x000fea0003800200 */
.L_x_372:
[----:B------:R-:W-:Y:S04]  /*1010*/  BSSY.RECONVERGENT B0, `(.L_x_374) ;  /* 0x000000a000007945 */ /* 0x000fe80003800200 */
[----:B------:R-:W-:Y:S05]  /*1020*/  @P5 BRA `(.L_x_375) ;  /* 0x0000000000205947 */ /* 0x000fea0003800000 */
[----:B------:R-:W5:Y:S01]  /*1030*/  LDCU.64 UR4, c[0x0][0x420] ;  /* 0x00008400ff0477ac */ /* 0x000f620008000a00 */
[----:B------:R-:W-:Y:S02]  /*1040*/  IMAD R0, R8, UR6, RZ ;  /* 0x0000000608007c24 */ /* 0x000fe4000f8e02ff */
[----:B-1----:R-:W-:-:S03]  /*1050*/  IMAD.MOV.U32 R5, RZ, RZ, 0x7f800000 ;  /* 0x7f800000ff057424 */ /* 0x002fc600078e00ff */
[----:B----4-:R-:W-:-:S04]  /*1060*/  IADD3 R3, P0, PT, R0, UR7, RZ ;  /* 0x0000000700037c10 */ /* 0x010fc8000ff1e0ff */
[----:B------:R-:W-:Y:S02]  /*1070*/  LEA.HI.X.SX32 R0, R0, UR12, 0x1, P0 ;  /* 0x0000000c00007c11 */ /* 0x000fe400080f0eff */
[----:B-----5:R-:W-:-:S04]  /*1080*/  LEA R2, P0, R3, UR4, 0x2 ;  /* 0x0000000403027c11 */ /* 0x020fc8000f8010ff */
[----:B------:R-:W-:-:S05]  /*1090*/  LEA.HI.X R3, R3, UR5, R0, 0x2, P0 ;  /* 0x0000000503037c11 */ /* 0x000fca00080f1400 */
[----:B------:R1:W-:Y:S04]  /*10a0*/  STG.E desc[UR22][R2.64], R5 ;  /* 0x0000000502007986 */ /* 0x0003e8000c101916 */
.L_x_375:
[----:B------:R-:W-:Y:S05]  /*10b0*/  BSYNC.RECONVERGENT B0 ;  /* 0x0000000000007941 */ /* 0x000fea0003800200 */
.L_x_374:
        /* <DEDUP_REMOVED lines=10> */
.L_x_377:
[----:B------:R-:W-:Y:S05]  /*1160*/  BSYNC.RECONVERGENT B0 ;  /* 0x0000000000007941 */ /* 0x000fea0003800200 */
.L_x_376:
[----:B------:R-:W-:Y:S05]  /*1170*/  @P3 EXIT ;  /* 0x000000000000394d */ /* 0x000fea0003800000 */
[----:B------:R-:W5:Y:S01]  /*1180*/  LDCU.64 UR4, c[0x0][0x420] ;  /* 0x00008400ff0477ac */ /* 0x000f620008000a00 */
[----:B------:R-:W-:Y:S02]  /*1190*/  IMAD R0, R14, UR6, RZ ;  /* 0x000000060e007c24 */ /* 0x000fe4000f8e02ff */
[----:B-1----:R-:W-:-:S03]  /*11a0*/  IMAD.MOV.U32 R5, RZ, RZ, 0x7f800000 ;  /* 0x7f800000ff057424 */ /* 0x002fc600078e00ff */
[----:B----4-:R-:W-:-:S04]  /*11b0*/  IADD3 R3, P0, PT, R0, UR7, RZ ;  /* 0x0000000700037c10 */ /* 0x010fc8000ff1e0ff */
[----:B------:R-:W-:Y:S02]  /*11c0*/  LEA.HI.X.SX32 R0, R0, UR12, 0x1, P0 ;  /* 0x0000000c00007c11 */ /* 0x000fe400080f0eff */
[----:B-----5:R-:W-:-:S04]  /*11d0*/  LEA R2, P0, R3, UR4, 0x2 ;  /* 0x0000000403027c11 */ /* 0x020fc8000f8010ff */
[----:B------:R-:W-:-:S05]  /*11e0*/  LEA.HI.X R3, R3, UR5, R0, 0x2, P0 ;  /* 0x0000000503037c11 */ /* 0x000fca00080f1400 */
[----:B------:R-:W-:Y:S01]  /*11f0*/  STG.E desc[UR22][R2.64], R5 ;  /* 0x0000000502007986 */ /* 0x000fe2000c101916 */
[----:B------:R-:W-:Y:S05]  /*1200*/  EXIT ;  /* 0x000000000000794d */ /* 0x000fea0003800000 */
.L_x_362:
        /* <DEDUP_REMOVED lines=22> */
.L_x_378:
[----:B------:R-:W1:Y:S01]  /*1370*/  LDCU.64 UR10, c[0x0][0x3b8] ;  /* 0x00007700ff0a77ac */ /* 0x000e620008000a00 */
[----:B------:R-:W-:-:S04]  /*1380*/  UIADD3 UR6, UPT, UPT, UR14, UR15, URZ ;  /* 0x0000000f0e067290 */ /* 0x000fc8000fffe0ff */
[----:B-1----:R-:W-:Y:S02]  /*1390*/  UIMAD.WIDE.U32 UR16, UR6, UR10, URZ ;  /* 0x0000000a061072a5 */ /* 0x002fe4000f8e00ff */
[----:B------:R-:W-:-:S04]  /*13a0*/  UIMAD UR6, UR6, UR11, URZ ;  /* 0x0000000b060672a4 */ /* 0x000fc8000f8e02ff */
[----:B------:R-:W-:Y:S02]  /*13b0*/  UIADD3 UR6, UPT, UPT, UR17, UR6, URZ ;  /* 0x0000000611067290 */ /* 0x000fe4000fffe0ff */
.L_x_379:
        /* <DEDUP_REMOVED lines=38> */
.L_x_380:
[----:B------:R-:W1:Y:S01]  /*1620*/  LDCU.64 UR8, c[0x0][0x3c0] ;  /* 0x00007800ff0877ac */ /* 0x000e620008000a00 */
[----:B------:R-:W-:-:S04]  /*1630*/  UIADD3 UR14, UPT, UPT, UR14, UR15, URZ ;  /* 0x0000000f0e0e7290 */ /* 0x000fc8000fffe0ff */
[----:B-1----:R-:W-:Y:S02]  /*1640*/  UIMAD.WIDE.U32 UR4, UR14, UR8, URZ ;  /* 0x000000080e0472a5 */ /* 0x002fe4000f8e00ff */
[----:B------:R-:W-:-:S04]  /*1650*/  UIMAD UR14, UR14, UR9, URZ ;  /* 0x000000090e0e72a4 */ /* 0x000fc8000f8e02ff */
[----:B------:R-:W-:-:S12]  /*1660*/  UIADD3 UR14, UPT, UPT, UR5, UR14, URZ ;  /* 0x0000000e050e7290 */ /* 0x000fd8000fffe0ff */
.L_x_381:
[----:B------:R-:W-:Y:S01]  /*1670*/  IMAD.SHL.U32 R231, R214, 0x8, RZ ;  /* 0x00000008d6e77824 */ /* 0x000fe200078e00ff */
[----:B------:R-:W-:Y:S01]  /*1680*/  SHF.R.U32.HI R5, RZ, 0x3, R214 ;  /* 0x00000003ff057819 */ /* 0x000fe200000116d6 */
[----:B------:R-:W-:Y:S01]  /*1690*/  UIADD3 UR18, UPT, UPT, -UR18, UR13, URZ ;  /* 0x0000000d12127290 */ /* 0x000fe2000fffe1ff */
[----:B------:R-:W-:Y:S01]  /*16a0*/  SHF.R.S32.HI R225, RZ, 0x1f, R2 ;  /* 0x0000001fffe17819 */ /* 0x000fe20000011402 */
[----:B------:R-:W1:Y:S01]  /*16b0*/  LDCU.64 UR12, c[0x0][0x3c8] ;  /* 0x00007900ff0c77ac */ /* 0x000e620008000a00 */
[----:B------:R-:W-:Y:S01]  /*16c0*/  LOP3.LUT R215, R231, 0x38, RZ, 0xc0, !PT ;  /* 0x00000038e7d77812 */ /* 0x000fe200078ec0ff */
[----:B------:R-:W2:Y:S01]  /*16d0*/  S2UR UR28, SR_CgaCtaId ;  /* 0x00000000001c79c3 */ /* 0x000ea20000008800 */
[----:B------:R-:W-:Y:S01]  /*16e0*/  VIADD R0, R5, 0x40 ;  /* 0x0000004005007836 */ /* 0x000fe20000000000 */
[----:B------:R-:W-:Y:S01]  /*16f0*/  LOP3.LUT R229, R231, 0x1f8, RZ, 0xc0, !PT ;  /* 0x000001f8e7e57812 */ /* 0x000fe200078ec0ff */
[----:B------:R-:W-:Y:S01]  /*1700*/  VIADD R4, R5, 0x20 ;  /* 0x0000002005047836 */ /* 0x000fe20000000000 */
[C---:B------:R-:W-:Y:S01]  /*1710*/  IADD3 R6, P1, PT, R215.reuse, UR16, RZ ;  /* 0x00000010d7067c10 */ /* 0x040fe2000ff3e0ff */
[----:B------:R-:W3:Y:S01]  /*1720*/  LDCU.64 UR16, c[0x0][0x388] ;  /* 0x00007100ff1077ac */ /* 0x000ee20008000a00 */
[C---:B------:R-:W-:Y:S01]  /*1730*/  IADD3 R12, P0, PT, R215.reuse, UR4, RZ ;  /* 0x00000004d70c7c10 */ /* 0x040fe2000ff1e0ff */
[----:B------:R-:W-:Y:S01]  /*1740*/  BSSY.RECONVERGENT B0, `(.L_x_382) ;  /* 0x000004e000007945 */ /* 0x000fe20003800200 */
[----:B------:R-:W-:Y:S01]  /*1750*/  ISETP.GE.AND P6, PT, R0, UR18, PT ;  /* 0x0000001200007c0c */ /* 0x000fe2000bfc6270 */
[----:B------:R-:W-:Y:S01]  /*1760*/  IMAD.X R7, RZ, RZ, UR6, P1 ;  /* 0x00000006ff077e24 */ /* 0x000fe200088e06ff */
[----:B------:R-:W4:Y:S01]  /*1770*/  LDCU.128 UR4, c[0x0][0x3d0] ;  /* 0x00007a00ff0477ac */ /* 0x000f220008000c00 */
[----:B------:R-:W-:Y:S01]  /*1780*/  IMAD.X R13, RZ, RZ, UR14, P0 ;  /* 0x0000000eff0d7e24 */ /* 0x000fe200080e06ff */
[----:B------:R-:W-:Y:S01]  /*1790*/  IADD3 R10, P0, PT, R215, UR26, RZ ;  /* 0x0000001ad70a7c10 */ /* 0x000fe2000ff1e0ff */
[----:B------:R-:W-:Y:S01]  /*17a0*/  IMAD.WIDE.U32 R6, R5, UR10, R6 ;  /* 0x0000000a05067c25 */ /* 0x000fe2000f8e0006 */
[----:B------:R-:W5:Y:S01]  /*17b0*/  LDCU.64 UR14, c[0x0][0x390] ;  /* 0x00007200ff0e77ac */ /* 0x000f620008000a00 */
[----:B------:R-:W-:-:S02]  /*17c0*/  LOP3.LUT R0, R231, 0x1e00, RZ, 0xc0, !PT ;  /* 0x00001e00e7007812 */ /* 0x000fc400078ec0ff */
[C---:B------:R-:W-:Y:S01]  /*17d0*/  IMAD R7, R5.reuse, UR11, R7 ;  /* 0x0000000b05077c24 */ /* 0x040fe2000f8e0207 */
[----:B------:R-:W-:Y:S01]  /*17e0*/  IADD3.X R11, PT, PT, RZ, UR25, RZ, P0, !PT ;  /* 0x00000019ff0b7c10 */ /* 0x000fe200087fe4ff */
[----:B------:R-:W-:Y:S01]  /*17f0*/  IMAD.WIDE.U32 R12, R5, UR8, R12 ;  /* 0x00000008050c7c25 */ /* 0x000fe2000f8e000c */
[----:B------:R-:W-:Y:S02]  /*1800*/  LOP3.LUT R229, R229, 0x38, R214, 0x78, !PT ;  /* 0x00000038e5e57812 */ /* 0x000fe400078e78d6 */
[----:B------:R-:W-:Y:S01]  /*1810*/  LOP3.LUT R236, R215, 0x40, RZ, 0xfc, !PT ;  /* 0x00000040d7ec7812 */ /* 0x000fe200078efcff */
[----:B------:R-:W-:Y:S01]  /*1820*/  IMAD R13, R5, UR9, R13 ;  /* 0x00000009050d7c24 */ /* 0x000fe2000f8e020d */
[----:B------:R-:W-:Y:S01]  /*1830*/  LOP3.LUT R229, R229, R0, RZ, 0xfc, !PT ;  /* 0x00000000e5e57212 */ /* 0x000fe200078efcff */
[----:B-1----:R-:W-:Y:S01]  /*1840*/  IMAD.U32 R8, RZ, RZ, UR12 ;  /* 0x0000000cff087e24 */ /* 0x002fe2000f8e00ff */
[----:B------:R-:W-:Y:S01]  /*1850*/  LOP3.LUT R234, R215, 0x80, RZ, 0xfc, !PT ;  /* 0x00000080d7ea7812 */ /* 0x000fe200078efcff */
[----:B------:R-:W-:Y:S01]  /*1860*/  VIADD R0, R5, 0x60 ;  /* 0x0000006005007836 */ /* 0x000fe20000000000 */
[----:B------:R-:W-:Y:S01]  /*1870*/  LOP3.LUT R232, R215, 0xc0, RZ, 0xfc, !PT ;  /* 0x000000c0d7e87812 */ /* 0x000fe200078efcff */
[----:B----4-:R-:W-:-:S02]  /*1880*/  IMAD R227, R225, UR4, RZ ;  /* 0x00000004e1e37c24 */ /* 0x010fc4000f8e02ff */
[----:B------:R-:W-:Y:S01]  /*1890*/  IMAD.WIDE.U32 R6, R2, UR4, R6 ;  /* 0x0000000402067c25 */ /* 0x000fe2000f8e0006 */
[----:B------:R-:W-:-:S03]  /*18a0*/  USHF.R.U32.HI UR4, URZ, 0x19, UR27 ;  /* 0x00000019ff047899 */ /* 0x000fc6000801161b */
[----:B------:R-:W-:Y:S01]  /*18b0*/  IMAD R227, R2, UR5, R227 ;  /* 0x0000000502e37c24 */ /* 0x000fe2000f8e02e3 */
[----:B---3--:R-:W-:Y:S01]  /*18c0*/  LEA R228, P1, R6, UR16, 0x1 ;  /* 0x0000001006e47c11 */ /* 0x008fe2000f8208ff */
[----:B------:R-:W-:Y:S01]  /*18d0*/  IMAD R225, R225, UR6, RZ ;  /* 0x00000006e1e17c24 */ /* 0x000fe2000f8e02ff */
[----:B------:R-:W-:Y:S01]  /*18e0*/  UMOV UR5, 0x400 ;  /* 0x0000040000057882 */ /* 0x000fe20000000000 */
[----:B------:R-:W-:Y:S01]  /*18f0*/  IMAD.IADD R227, R7, 0x1, R227 ;  /* 0x0000000107e37824 */ /* 0x000fe200078e02e3 */
[----:B--2---:R-:W-:Y:S01]  /*1900*/  ULEA UR5, UR28, UR5, 0x18 ;  /* 0x000000051c057291 */ /* 0x004fe2000f8ec0ff */
[C---:B------:R-:W-:Y:S02]  /*1910*/  IMAD R225, R2.reuse, UR7, R225 ;  /* 0x0000000702e17c24 */ /* 0x040fe4000f8e02e1 */
[----:B------:R-:W-:Y:S01]  /*1920*/  IMAD.WIDE.U32 R2, R2, UR6, R12 ;  /* 0x0000000602027c25 */ /* 0x000fe2000f8e000c */
[----:B------:R-:W-:Y:S01]  /*1930*/  LEA.HI.X R227, R6, UR17, R227, 0x1, P1 ;  /* 0x0000001106e37c11 */ /* 0x000fe200088f0ce3 */
[----:B------:R-:W-:Y:S01]  /*1940*/  USHF.L.U32 UR6, UR27, 0x7, URZ ;  /* 0x000000071b067899 */ /* 0x000fe200080006ff */
[----:B------:R-:W-:Y:S01]  /*1950*/  ISETP.GE.AND P1, PT, R5, UR18, PT ;  /* 0x0000001205007c0c */ /* 0x000fe2000bf26270 */
[----:B------:R-:W-:Y:S01]  /*1960*/  IMAD.WIDE.U32 R8, R8, UR24, R10 ;  /* 0x0000001808087c25 */ /* 0x000fe2000f8e000a */
[----:B------:R-:W-:-:S02]  /*1970*/  MOV R11, UR13 ;  /* 0x0000000d000b7c02 */ /* 0x000fc40008000f00 */
[C---:B-----5:R-:W-:Y:S01]  /*1980*/  LEA R226, P0, R2.reuse, UR14, 0x1 ;  /* 0x0000000e02e27c11 */ /* 0x060fe2000f8008ff */
[----:B------:R-:W-:Y:S01]  /*1990*/  IMAD.IADD R225, R3, 0x1, R225 ;  /* 0x0000000103e17824 */ /* 0x000fe200078e02e1 */
[----:B------:R-:W-:Y:S01]  /*19a0*/  LOP3.LUT R7, R5, UR6, RZ, 0xfc, !PT ;  /* 0x0000000605077c12 */ /* 0x000fe2000f8efcff */
[----:B------:R-:W-:Y:S01]  /*19b0*/  IMAD R11, R11, UR24, R9 ;  /* 0x000000180b0b7c24 */ /* 0x000fe2000f8e0209 */
[----:B------:R-:W-:Y:S02]  /*19c0*/  LEA R229, R229, UR5, 0x1 ;  /* 0x00000005e5e57c11 */ /* 0x000fe4000f8e08ff */
[----:B------:R-:W-:Y:S02]  /*19d0*/  LEA.HI.X R225, R2, UR15, R225, 0x1, P0 ;  /* 0x0000000f02e17c11 */ /* 0x000fe400080f0ce1 */
[----:B------:R-:W-:Y:S01]  /*19e0*/  ISETP.GE.AND P0, PT, R4, UR18, PT ;  /* 0x0000001204007c0c */ /* 0x000fe2000bf06270 */
[----:B------:R-:W-:-:S12]  /*19f0*/  @P1 BRA `(.L_x_383) ;  /* 0x0000000000881947 */ /* 0x000fd80003800000 */
        /* <DEDUP_REMOVED lines=34> */
.L_x_383:
[----:B------:R-:W-:Y:S05]  /*1c20*/  BSYNC.RECONVERGENT B0 ;  /* 0x0000000000007941 */ /* 0x000fea0003800200 */
.L_x_382:
[----:B------:R-:W-:Y:S01]  /*1c30*/  USHF.L.U64.HI UR14, UR10, 0x6, UR11 ;  /* 0x000000060a0e7899 */ /* 0x000fe2000801020b */
[----:B------:R-:W-:Y:S01]  /*1c40*/  BSSY.RECONVERGENT B0, `(.L_x_384) ;  /* 0x0000028000007945 */ /* 0x000fe20003800200 */
[----:B------:R-:W-:-:S03]  /*1c50*/  ISETP.GE.AND P5, PT, R0, UR18, PT ;  /* 0x0000001200007c0c */ /* 0x000fc6000bfa6270 */
[----:B------:R-:W-:Y:S10]  /*1c60*/  @P0 BRA `(.L_x_385) ;  /* 0x0000000000940947 */ /* 0x000ff40003800000 */
        /* <DEDUP_REMOVED lines=37> */
.L_x_385:
[----:B------:R-:W-:Y:S05]  /*1ec0*/  BSYNC.RECONVERGENT B0 ;  /* 0x0000000000007941 */ /* 0x000fea0003800200 */
.L_x_384:
[----:B------:R-:W-:Y:S04]  /*1ed0*/  BSSY.RECONVERGENT B0, `(.L_x_386) ;  /* 0x0000027000007945 */ /* 0x000fe80003800200 */
[----:B------:R-:W-:Y:S05]  /*1ee0*/  @P6 BRA `(.L_x_387) ;  /* 0x0000000000946947 */ /* 0x000fea0003800000 */
[----:B------:R-:W3:Y:S01]  /*1ef0*/  LDCU.64 UR12, c[0x0][0x3b0] ;  /* 0x00007600ff0c77ac */ /* 0x000ee20008000a00 */
[----:B-12---:R-:W-:Y:S01]  /*1f00*/  IADD3 R3, P0, PT, R7, 0x40, RZ ;  /* 0x0000004007037810 */ /* 0x006fe20007f1e0ff */
        /* <DEDUP_REMOVED lines=35> */
.L_x_387:
[----:B------:R-:W-:Y:S05]  /*2140*/  BSYNC.RECONVERGENT B0 ;  /* 0x0000000000007941 */ /* 0x000fea0003800200 */
.L_x_386:
[----:B------:R-:W-:Y:S04]  /*2150*/  BSSY.RECONVERGENT B0, `(.L_x_388) ;  /* 0x0000027000007945 */ /* 0x000fe80003800200 */
[----:B------:R-:W-:Y:S05]  /*2160*/  @P5 BRA `(.L_x_389) ;  /* 0x0000000000945947 */ /* 0x000fea0003800000 */
[----:B------:R-:W4:Y:S01]  /*2170*/  LDCU.64 UR12, c[0x0][0x3b0] ;  /* 0x00007600ff0c77ac */ /* 0x000f220008000a00 */
[----:B------:R-:W-:Y:S01]  /*2180*/  IADD3 R7, P0, PT, R7, 0x60, RZ ;  /* 0x0000006007077810 */ /* 0x000fe20007f1e0ff */
[----:B-123--:R-:W-:Y:S01]  /*2190*/  IMAD.MOV.U32 R2, RZ, RZ, R8 ;  /* 0x000000ffff027224 */ /* 0x00efe200078e0008 */
[----:B------:R-:W1:Y:S01]  /*21a0*/  LDCU UR15, c[0x0][0x440] ;  /* 0x00008800ff0f77ac */ /* 0x000e620008000800 */
[----:B------:R-:W-:Y:S02]  /*21b0*/  IMAD.MOV.U32 R3, RZ, RZ, R11 ;  /* 0x000000ffff037224 */ /* 0x000fe400078e000b */
[----:B------:R-:W-:Y:S01]  /*21c0*/  IMAD.X R0, RZ, RZ, UR4, P0 ;  /* 0x00000004ff007e24 */ /* 0x000fe200080e06ff */
[----:B------:R-:W2:Y:S03]  /*21d0*/  LDCU.64 UR6, c[0x0][0x380] ;  /* 0x00007000ff0677ac */ /* 0x000ea60008000a00 */
[----:B----4-:R-:W-:-:S02]  /*21e0*/  IMAD R0, R0, UR12, RZ ;  /* 0x0000000c00007c24 */ /* 0x010fc4000f8e02ff */
        /* <DEDUP_REMOVED lines=29> */
.L_x_389:
[----:B------:R-:W-:Y:S05]  /*23c0*/  BSYNC.RECONVERGENT B0 ;  /* 0x0000000000007941 */ /* 0x000fea0003800200 */
.L_x_388:
[----:B------:R-:W-:Y:S01]  /*23d0*/  ULEA.HI.SX32 UR13, UR20, 0xffffffff, 0x1a ;  /* 0xffffffff140d7891 */ /* 0x000fe2000f8fd2ff */
[----:B------:R-:W-:Y:S01]  /*23e0*/  BSSY.RECONVERGENT B0, `(.L_x_390) ;  /* 0x000002d000007945 */ /* 0x000fe20003800200 */
[----:B------:R-:W-:Y:S02]  /*23f0*/  USHF.L.U32 UR15, UR10, 0x6, URZ ;  /* 0x000000060a0f7899 */ /* 0x000fe400080006ff */
[----:B------:R-:W-:Y:S02]  /*2400*/  UIMAD UR6, UR13, -0x40, UR21 ;  /* 0xffffffc00d0678a4 */ /* 0x000fe4000f8e0215 */
[----:B------:R-:W-:Y:S02]  /*2410*/  USHF.R.S32.HI UR12, URZ, 0x1f, UR13 ;  /* 0x0000001fff0c7899 */ /* 0x000fe4000801140d */
[----:B------:R-:W-:Y:S02]  /*2420*/  UIMAD UR7, UR14, UR13, URZ ;  /* 0x0000000d0e0772a4 */ /* 0x000fe4000f8e02ff */
[----:B------:R-:W-:Y:S01]  /*2430*/  ISETP.GE.AND P6, PT, R5, UR6, PT ;  /* 0x0000000605007c0c */ /* 0x000fe2000bfc6270 */
[----:B------:R-:W-:Y:S01]  /*2440*/  UIMAD.WIDE.U32 UR26, UR15, UR13, URZ ;  /* 0x0000000d0f1a72a5 */ /* 0x000fe2000f8e00ff */
[----:B------:R-:W-:Y:S01]  /*2450*/  ISETP.GE.AND P5, PT, R4, UR6, PT ;  /* 0x0000000604007c0c */ /* 0x000fe2000bfa6270 */
[----:B------:R-:W-:-:S02]  /*2460*/  UIMAD UR7, UR12, UR15, UR7 ;  /* 0x0000000f0c0772a4 */ /* 0x000fc4000f8e0207 */
[----:B------:R-:W-:Y:S02]  /*2470*/  USHF.L.U64.HI UR16, UR10, 0x5, UR11 ;  /* 0x000000050a107899 */ /* 0x000fe4000801020b */
[----:B------:R-:W-:Y:S02]  /*2480*/  USHF.L.U32 UR17, UR10, 0x5, URZ ;  /* 0x000000050a117899 */ /* 0x000fe400080006ff */
[----:B------:R-:W-:Y:S02]  /*2490*/  USHF.L.U64.HI UR24, UR8, 0x6, UR9 ;  /* 0x0000000608187899 */ /* 0x000fe40008010209 */
[----:B------:R-:W-:Y:S02]  /*24a0*/  USHF.L.U32 UR25, UR8, 0x6, URZ ;  /* 0x0000000608197899 */ /* 0x000fe400080006ff */
[----:B------:R-:W-:Y:S01]  /*24b0*/  UIADD3 UR7, UPT, UPT, UR27, UR7, URZ ;  /* 0x000000071b077290 */ /* 0x000fe2000fffe0ff */
[----:B------:R-:W-:Y:S11]  /*24c0*/  @P6 BRA `(.L_x_391) ;  /* 0x0000000000786947 */ /* 0x000ff60003800000 */
[----:B------:R-:W5:Y:S01]  /*24d0*/  LDCU UR4, c[0x0][0x440] ;  /* 0x00008800ff0477ac */ /* 0x000f620008000800 */
[----:B-123--:R-:W-:Y:S02]  /*24e0*/  IMAD.U32 R2, RZ, RZ, UR26 ;  /* 0x0000001aff027e24 */ /* 0x00efe4000f8e00ff */
[----:B------:R-:W-:Y:S02]  /*24f0*/  IMAD.U32 R0, RZ, RZ, UR7 ;  /* 0x00000007ff007e24 */ /* 0x000fe4000f8e00ff */
[----:B------:R-:W-:Y:S01]  /*2500*/  IMAD.U32 R3, RZ, RZ, UR27 ;  /* 0x0000001bff037e24 */ /* 0x000fe2000f8e00ff */
[----:B----4-:R-:W-:-:S04]  /*2510*/  LEA R6, P4, R2, R228, 0x1 ;  /* 0x000000e402067211 */ /* 0x010fc800078808ff */
        /* <DEDUP_REMOVED lines=25> */
.L_x_391:
[----:B------:R-:W-:Y:S05]  /*26b0*/  BSYNC.RECONVERGENT B0 ;  /* 0x0000000000007941 */ /* 0x000fea0003800200 */
.L_x_390:
[----:B------:R-:W-:Y:S04]  /*26c0*/  BSSY.RECONVERGENT B0, `(.L_x_392) ;  /* 0x0000021000007945 */ /* 0x000fe80003800200 */
[----:B------:R-:W-:Y:S05]  /*26d0*/  @P5 BRA `(.L_x_393) ;  /* 0x00000000007c5947 */ /* 0x000fea0003800000 */
[----:B------:R-:W5:Y:S01]  /*26e0*/  LDCU UR4, c[0x0][0x440] ;  /* 0x00008800ff0477ac */ /* 0x000f620008000800 */
[----:B------:R-:W-:-:S04]  /*26f0*/  UIADD3 UR11, UP0, UPT, UR17, UR26, URZ ;  /* 0x0000001a110b7290 */ /* 0x000fc8000ff1e0ff */
[----:B------:R-:W-:Y:S02]  /*2700*/  UIADD3.X UR10, UPT, UPT, UR16, UR7, URZ, UP0, !UPT ;  /* 0x00000007100a7290 */ /* 0x000fe400087fe4ff */
[----:B-123--:R-:W-:-:S04]  /*2710*/  IMAD.U32 R3, RZ, RZ, UR11 ;  /* 0x0000000bff037e24 */ /* 0x00efc8000f8e00ff */
        /* <DEDUP_REMOVED lines=27> */
.L_x_393:
[----:B------:R-:W-:Y:S05]  /*28d0*/  BSYNC.RECONVERGENT B0 ;  /* 0x0000000000007941 */ /* 0x000fea0003800200 */
.L_x_392:
[----:B------:R-:W0:Y:S01]  /*28e0*/  LDGDEPBAR ;  /* 0x00000000000079af */ /* 0x000e220000000000 */
[----:B------:R-:W-:Y:S01]  /*28f0*/  UIMAD UR24, UR24, UR13, URZ ;  /* 0x0000000d181872a4 */ /* 0x000fe2000f8e02ff */
[----:B-123--:R-:W-:Y:S01]  /*2900*/  IMAD.SHL.U32 R2, R214, 0x40, RZ ;  /* 0x00000040d6027824 */ /* 0x00efe200078e00ff */
        /* <DEDUP_REMOVED lines=11> */
[----:B------:R-:W1:Y:S01]  /*29c0*/  LDCU UR7, c[0x0][0x440] ;  /* 0x00008800ff0777ac */ /* 0x000e620008000800 */
[----:B------:R-:W-:Y:S02]  /*29d0*/  IMAD.U32 R8, RZ, RZ, UR10 ;  /* 0x0000000aff087e24 */ /* 0x000fe4000f8e00ff */
[----:B----4-:R-:W-:Y:S02]  /*29e0*/  IMAD.U32 R6, RZ, RZ, UR4 ;  /* 0x00000004ff067e24 */ /* 0x010fe4000f8e00ff */
[----:B------:R-:W-:Y:S01]  /*29f0*/  IMAD.U32 R9, RZ, RZ, UR11 ;  /* 0x0000000bff097e24 */ /* 0x000fe2000f8e00ff */
        /* <DEDUP_REMOVED lines=27> */
.L_x_395:
[----:B------:R2:W-:Y:S04]  /*2bb0*/  STS.128 [R229+0x18000], RZ ;  /* 0x018000ffe5007388 */ /* 0x0005e80000000c00 */
[----:B------:R2:W-:Y:S04]  /*2bc0*/  STS.128 [R229+0x1a000], RZ ;  /* 0x01a000ffe5007388 */ /* 0x0005e80000000c00 */
[----:B------:R2:W-:Y:S04]  /*2bd0*/  STS.128 [R229+0x1c000], RZ ;  /* 0x01c000ffe5007388 */ /* 0x0005e80000000c00 */
[----:B------:R2:W-:Y:S02]  /*2be0*/  STS.128 [R229+0x1e000], RZ ;  /* 0x01e000ffe5007388 */ /* 0x0005e40000000c00 */
.L_x_396:
[----:B------:R-:W-:Y:S05]  /*2bf0*/  BSYNC.RECONVERGENT B0 ;  /* 0x0000000000007941 */ /* 0x000fea0003800200 */
.L_x_394:
[----:B------:R-:W-:Y:S01]  /*2c00*/  ISETP.GE.AND P0, PT, R4, UR6, PT ;  /* 0x0000000604007c0c */ /* 0x000fe2000bf06270 */
[C---:B------:R-:W-:Y:S01]  /*2c10*/  IMAD.SHL.U32 R217, R214.reuse, 0x20, RZ ;  /* 0x00000020d6d97824 */ /* 0x040fe200078e00ff */
[----:B------:R-:W-:Y:S01]  /*2c20*/  LOP3.LUT R3, R214, 0x8, RZ, 0xc0, !PT ;  /* 0x00000008d6037812 */ /* 0x000fe200078ec0ff */
[----:B------:R-:W-:Y:S01]  /*2c30*/  BSSY.RECONVERGENT B0, `(.L_x_397) ;  /* 0x000002c000007945 */ /* 0x000fe20003800200 */
[----:B------:R-:W-:Y:S02]  /*2c40*/  LOP3.LUT R88, R2, 0x400, RZ, 0xc0, !PT ;  /* 0x0000040002587812 */ /* 0x000fe400078ec0ff */
[----:B------:R-:W-:Y:S02]  /*2c50*/  LOP3.LUT R217, R217, 0x7c00, RZ, 0xc0, !PT ;  /* 0x00007c00d9d97812 */ /* 0x000fe400078ec0ff */
[----:B------:R-:W-:Y:S02]  /*2c60*/  LOP3.LUT R3, R0, R3, RZ, 0x3c, !PT ;  /* 0x0000000300037212 */ /* 0x000fe400078e3cff */
[----:B------:R-:W-:-:S03]  /*2c70*/  LOP3.LUT R90, R217, 0x200, R2, 0xf8, !PT ;  /* 0x00000200d95a7812 */ /* 0x000fc600078ef802 */
[----:B------:R3:W-:Y:S01]  /*2c80*/  @P0 STS.128 [R229+0x19000], RZ ;  /* 0x019000ffe5000388 */ /* 0x0007e20000000c00 */
[----:B------:R-:W-:Y:S02]  /*2c90*/  IMAD R88, R3, 0x2, R88 ;  /* 0x0000000203587824 */ /* 0x000fe400078e0258 */
[----:B------:R-:W-:Y:S01]  /*2ca0*/  IMAD.IADD R90, R85, 0x1, R90 ;  /* 0x00000001555a7824 */ /* 0x000fe200078e025a */
[----:B------:R3:W-:Y:S04]  /*2cb0*/  @P0 STS.128 [R229+0x1b000], RZ ;  /* 0x01b000ffe5000388 */ /* 0x0007e80000000c00 */
[----:B------:R3:W-:Y:S01]  /*2cc0*/  @P0 STS.128 [R229+0x1d000], RZ ;  /* 0x01d000ffe5000388 */ /* 0x0007e20000000c00 */
[----:B------:R-:W-:-:S03]  /*2cd0*/  LEA R90, R90, UR5, 0x1 ;  /* 0x000000055a5a7c11 */ /* 0x000fc6000f8e08ff */
[----:B------:R3:W-:Y:S01]  /*2ce0*/  @P0 STS.128 [R229+0x1f000], RZ ;  /* 0x01f000ffe5000388 */ /* 0x0007e20000000c00 */
[----:B------:R-:W-:Y:S05]  /*2cf0*/  @P0 BRA `(.L_x_398) ;  /* 0x00000000007c0947 */ /* 0x000fea0003800000 */
[----:B------:R-:W5:Y:S01]  /*2d00*/  LDCU UR6, c[0x0][0x440] ;  /* 0x00008800ff0677ac */ /* 0x000f620008000800 */
[----:B------:R-:W-:-:S04]  /*2d10*/  ULEA UR12, UP0, UR8, UR10, 0x5 ;  /* 0x0000000a080c7291 */ /* 0x000fc8000f8028ff */
[----:B------:R-:W-:Y:S02]  /*2d20*/  ULEA.HI.X UR7, UR8, UR4, UR9, 0x5, UP0 ;  /* 0x0000000408077291 */ /* 0x000fe400080f2c09 */
[----:B------:R-:W-:-:S04]  /*2d30*/  IMAD.U32 R3, RZ, RZ, UR12 ;  /* 0x0000000cff037e24 */ /* 0x000fc8000f8e00ff */
[----:B------:R-:W-:Y:S01]  /*2d40*/  IMAD.U32 R4, RZ, RZ, UR7 ;  /* 0x00000007ff047e24 */ /* 0x000fe2000f8e00ff */
[----:B----4-:R-:W-:Y:S02]  /*2d50*/  LEA R6, P4, R3, R226, 0x1 ;  /* 0x000000e203067211 */ /* 0x010fe400078808ff */
        /* <DEDUP_REMOVED lines=25> */
.L_x_398:
[----:B------:R-:W-:Y:S05]  /*2ef0*/  BSYNC.RECONVERGENT B0 ;  /* 0x0000000000007941 */ /* 0x000fea0003800200 */
.L_x_397:
[----:B------:R-:W-:Y:S01]  /*2f00*/  LDSM.16.M88.4 R24, [R88+UR5+0x10000] ;  /* 0x010000055818783b */ /* 0x000fe20008000200 */
[----:B------:R-:W-:Y:S01]  /*2f10*/  IMAD.MOV.U32 R81, RZ, RZ, 0x20 ;  /* 0x00000020ff517424 */ /* 0x000fe200078e00ff */
[----:B------:R-:W-:Y:S01]  /*2f20*/  LOP3.LUT P2, RZ, R214, 0x2, RZ, 0xc0, !PT ;  /* 0x00000002d6ff7812 */ /* 0x000fe2000784c0ff */
[----:B------:R-:W-:Y:S01]  /*2f30*/  VIADD R80, R88, UR5 ;  /* 0x0000000558507c36 */ /* 0x000fe20008000000 */
[----:B------:R-:W5:Y:S01]  /*2f40*/  LDSM.16.M88.4 R52, [R90] ;  /* 0x000000005a34783b */ /* 0x000f620000000200 */
[----:B------:R-:W-:Y:S01]  /*2f50*/  IMAD.MOV.U32 R83, RZ, RZ, 0x40 ;  /* 0x00000040ff537424 */ /* 0x000fe200078e00ff */
[----:B------:R-:W-:Y:S01]  /*2f60*/  SEL R81, R81, 0xffffffe0, !P2 ;  /* 0xffffffe051517807 */ /* 0x000fe20005000000 */
[----:B------:R-:W-:Y:S01]  /*2f70*/  UISETP.GE.U32.AND UP1, UPT, UR21, 0x41, UPT ;  /* 0x000000411500788c */ /* 0x000fe2000bf26070 */
[----:B------:R-:W2:Y:S01]  /*2f80*/  LDSM.16.M88.4 R16, [R88+UR5+0x10800] ;  /* 0x010800055810783b */ /* 0x000ea20008000200 */
[----:B------:R-:W-:Y:S02]  /*2f90*/  LOP3.LUT P0, RZ, R214, 0x4, RZ, 0xc0, !PT ;  /* 0x00000004d6ff7812 */ /* 0x000fe4000780c0ff */
[--C-:B------:R-:W-:Y:S01]  /*2fa0*/  IMAD.IADD R82, R80, 0x1, R81.reuse ;  /* 0x0000000150527824 */ /* 0x100fe200078e0251 */
[----:B------:R-:W3:Y:S01]  /*2fb0*/  LDSM.16.M88.4 R60, [R88+UR5+0x11000] ;  /* 0x01100005583c783b */ /* 0x000ee20008000200 */
[----:B------:R-:W-:Y:S01]  /*2fc0*/  IMAD.IADD R87, R90, 0x1, R81 ;  /* 0x000000015a577824 */ /* 0x000fe200078e0251 */
[----:B------:R-:W-:-:S02]  /*2fd0*/  SEL R83, R83, 0xffffffc0, !P0 ;  /* 0xffffffc053537807 */ /* 0x000fc40004000000 */
[----:B----4-:R-:W-:Y:S03]  /*2fe0*/  LDSM.16.M88.4 R4, [R82+0x10000] ;  /* 0x010000005204783b */ /* 0x010fe60000000200 */
[--C-:B------:R-:W-:Y:S01]  /*2ff0*/  IMAD.IADD R80, R80, 0x1, R83.reuse ;  /* 0x0000000150507824 */ /* 0x100fe200078e0253 */
[----:B------:R-:W4:Y:S01]  /*3000*/  LDSM.16.M88.4 R40, [R87] ;  /* 0x000000005728783b */ /* 0x000f220000000200 */
[----:B------:R-:W-:Y:S02]  /*3010*/  IMAD.IADD R86, R90, 0x1, R83 ;  /* 0x000000015a567824 */ /* 0x000fe400078e0253 */
[C---:B------:R-:W-:Y:S01]  /*3020*/  IMAD.IADD R3, R81.reuse, 0x1, R80 ;  /* 0x0000000151037824 */ /* 0x040fe200078e0250 */
[----:B-1----:R-:W1:Y:S01]  /*3030*/  LDSM.16.M88.4 R8, [R82+0x10800] ;  /* 0x010800005208783b */ /* 0x002e620000000200 */
[----:B------:R-:W-:-:S03]  /*3040*/  IMAD.IADD R84, R81, 0x1, R86 ;  /* 0x0000000151547824 */ /* 0x000fc600078e0256 */
[----:B------:R-:W1:Y:S04]  /*3050*/  LDSM.16.M88.4 R32, [R88+UR5+0x11800] ;  /* 0x011800055820783b */ /* 0x000e680008000200 */
[----:B------:R-:W1:Y:S04]  /*3060*/  LDSM.16.M88.4 R12, [R82+0x11000] ;  /* 0x01100000520c783b */ /* 0x000e680000000200 */
[----:B------:R-:W1:Y:S04]  /*3070*/  LDSM.16.M88.4 R72, [R82+0x11800] ;  /* 0x011800005248783b */ /* 0x000e680000000200 */
[----:B------:R-:W-:Y:S01]  /*3080*/  LDSM.16.M88.4 R48, [R80+0x10000] ;  /* 0x010000005030783b */ /* 0x000fe20000000200 */
[C---:B-----5:R-:W-:Y:S03]  /*3090*/  HMMA.16816.F32.BF16 R28, R52.reuse, R24, RZ ;  /* 0x00000018341c723c */ /* 0x060fe600000418ff */
[----:B------:R-:W-:Y:S04]  /*30a0*/  LDSM.16.M88.4 R36, [R80+0x10800] ;  /* 0x010800005024783b */ /* 0x000fe80000000200 */
[----:B------:R-:W-:Y:S01]  /*30b0*/  LDSM.16.M88.4 R68, [R80+0x11800] ;  /* 0x011800005044783b */ /* 0x000fe20000000200 */
[C---:B--2---:R-:W-:Y:S03]  /*30c0*/  HMMA.16816.F32.BF16 R20, R52.reuse, R16, RZ ;  /* 0x000000103414723c */ /* 0x044fe600000418ff */
[----:B------:R-:W-:Y:S04]  /*30d0*/  LDSM.16.M88.4 R44, [R3+0x10000] ;  /* 0x01000000032c783b */ /* 0x000fe80000000200 */
[----:B------:R-:W-:Y:S01]  /*30e0*/  LDSM.16.M88.4 R76, [R86+0x4000] ;  /* 0x00400000564c783b */ /* 0x000fe20000000200 */
[C---:B------:R-:W-:Y:S03]  /*30f0*/  HMMA.16816.F32.BF16 R24, R52.reuse, R26, RZ ;  /* 0x0000001a3418723c */ /* 0x040fe600000418ff */
[----:B------:R-:W0:Y:S05]  /*3100*/  LDGDEPBAR ;  /* 0x00000000000079af */ /* 0x000e2a0000000000 */
[C---:B------:R-:W-:Y:S08]  /*3110*/  HMMA.16816.F32.BF16 R16, R52.reuse, R18, RZ ;  /* 0x000000123410723c */ /* 0x040ff000000418ff */
[----:B---3--:R-:W-:Y:S08]  /*3120*/  HMMA.16816.F32.BF16 R64, R52, R60, RZ ;  /* 0x0000003c3440723c */ /* 0x008ff000000418ff */
[C---:B----4-:R-:W-:Y:S08]  /*3130*/  HMMA.16816.F32.BF16 R28, R40.reuse, R4, R28 ;  /* 0x00000004281c723c */ /* 0x050ff0000004181c */
[C---:B------:R-:W-:Y:S01]  /*3140*/  HMMA.16816.F32.BF16 R24, R40.reuse, R6, R24 ;  /* 0x000000062818723c */ /* 0x040fe20000041818 */
[----:B------:R-:W2:Y:S07]  /*3150*/  LDSM.16.M88.4 R4, [R86] ;  /* 0x000000005604783b */ /* 0x000eae0000000200 */
[C---:B-1----:R-:W-:Y:S08]  /*3160*/  HMMA.16816.F32.BF16 R20, R40.reuse, R8, R20 ;  /* 0x000000082814723c */ /* 0x042ff00000041814 */
[----:B------:R-:W-:Y:S01]  /*3170*/  HMMA.16816.F32.BF16 R16, R40, R10, R16 ;  /* 0x0000000a2810723c */ /* 0x000fe20000041810 */
[----:B------:R-:W1:Y:S07]  /*3180*/  LDSM.16.M88.4 R8, [R80+0x11000] ;  /* 0x011000005008783b */ /* 0x000e6e0000000200 */
[C---:B------:R-:W-:Y:S08]  /*3190*/  HMMA.16816.F32.BF16 R60, R52.reuse, R62, RZ ;  /* 0x0000003e343c723c */ /* 0x040ff000000418ff */
[C---:B------:R-:W-:Y:S08]  /*31a0*/  HMMA.16816.F32.BF16 R56, R52.reuse, R32, RZ ;  /* 0x000000203438723c */ /* 0x040ff000000418ff */
[----:B------:R-:W-:Y:S01]  /*31b0*/  HMMA.16816.F32.BF16 R52, R52, R34, RZ ;  /* 0x000000223434723c */ /* 0x000fe200000418ff */
[----:B------:R-:W3:Y:S07]  /*31c0*/  LDSM.16.M88.4 R32, [R84] ;  /* 0x000000005420783b */ /* 0x000eee0000000200 */
[C---:B------:R-:W-:Y:S08]  /*31d0*/  HMMA.16816.F32.BF16 R64, R40.reuse, R12, R64 ;  /* 0x0000000c2840723c */ /* 0x040ff00000041840 */
[C---:B------:R-:W-:Y:S01]  /*31e0*/  HMMA.16816.F32.BF16 R60, R40.reuse, R14, R60 ;  /* 0x0000000e283c723c */ /* 0x040fe2000004183c */
[----:B------:R-:W4:Y:S07]  /*31f0*/  LDSM.16.M88.4 R12, [R3+0x10800] ;  /* 0x01080000030c783b */ /* 0x000f2e0000000200 */
[C---:B------:R-:W-:Y:S08]  /*3200*/  HMMA.16816.F32.BF16 R56, R40.reuse, R72, R56 ;  /* 0x000000482838723c */ /* 0x040ff00000041838 */
[----:B------:R-:W-:Y:S01]  /*3210*/  HMMA.16816.F32.BF16 R52, R40, R74, R52 ;  /* 0x0000004a2834723c */ /* 0x000fe20000041834 */
[----:B------:R-:W5:Y:S04]  /*3220*/  LDSM.16.M88.4 R40, [R3+0x11000] ;  /* 0x011000000328783b */ /* 0x000f680000000200 */
[----:B------:R-:W-:Y:S03]  /*3230*/  LDSM.16.M88.4 R72, [R88+UR5+0x13000] ;  /* 0x013000055848783b */ /* 0x000fe60008000200 */
[C---:B--2---:R-:W-:Y:S08]  /*3240*/  HMMA.16816.F32.BF16 R28, R4.reuse, R48, R28 ;  /* 0x00000030041c723c */ /* 0x044ff0000004181c */
[C---:B------:R-:W-:Y:S01]  /*3250*/  HMMA.16816.F32.BF16 R24, R4.reuse, R50, R24 ;  /* 0x000000320418723c */ /* 0x040fe20000041818 */
[----:B------:R-:W-:Y:S07]  /*3260*/  LDSM.16.M88.4 R48, [R90+0x4000] ;  /* 0x004000005a30783b */ /* 0x000fee0000000200 */
[C---:B------:R-:W-:Y:S08]  /*3270*/  HMMA.16816.F32.BF16 R20, R4.reuse, R36, R20 ;  /* 0x000000240414723c */ /* 0x040ff00000041814 */
[C---:B------:R-:W-:Y:S01]  /*3280*/  HMMA.16816.F32.BF16 R16, R4.reuse, R38, R16 ;  /* 0x000000260410723c */ /* 0x040fe20000041810 */
[----:B------:R-:W2:Y:S07]  /*3290*/  LDSM.16.M88.4 R36, [R3+0x11800] ;  /* 0x011800000324783b */ /* 0x000eae0000000200 */
[C---:B-1----:R-:W-:Y:S08]  /*32a0*/  HMMA.16816.F32.BF16 R64, R4.reuse, R8, R64 ;  /* 0x000000080440723c */ /* 0x042ff00000041840 */
[C---:B------:R-:W-:Y:S01]  /*32b0*/  HMMA.16816.F32.BF16 R60, R4.reuse, R10, R60 ;  /* 0x0000000a043c723c */ /* 0x040fe2000004183c */
[----:B------:R-:W1:Y:S07]  /*32c0*/  LDSM.16.M88.4 R8, [R88+UR5+0x12000] ;  /* 0x012000055808783b */ /* 0x000e6e0008000200 */
[C---:B------:R-:W-:Y:S08]  /*32d0*/  HMMA.16816.F32.BF16 R56, R4.reuse, R68, R56 ;  /* 0x000000440438723c */ /* 0x040ff00000041838 */
[----:B------:R-:W-:Y:S01]  /*32e0*/  HMMA.16816.F32.BF16 R52, R4, R70, R52 ;  /* 0x000000460434723c */ /* 0x000fe20000041834 */
[----:B------:R-:W1:Y:S04]  /*32f0*/  LDSM.16.M88.4 R4, [R88+UR5+0x12800] ;  /* 0x012800055804783b */ /* 0x000e680008000200 */
[----:B------:R-:W1:Y:S03]  /*3300*/  LDSM.16.M88.4 R68, [R88+UR5+0x13800] ;  /* 0x013800055844783b */ /* 0x000e660008000200 */
        /* <DEDUP_REMOVED lines=9> */
[C---:B--2---:R-:W-:Y:S08]  /*33a0*/  HMMA.16816.F32.BF16 R56, R32.reuse, R36, R56 ;  /* 0x000000242038723c */ /* 0x044ff00000041838 */
[----:B------:R-:W-:Y:S01]  /*33b0*/  HMMA.16816.F32.BF16 R52, R32, R38, R52 ;  /* 0x000000262034723c */ /* 0x000fe20000041834 */
[----:B------:R-:W2:Y:S04]  /*33c0*/  LDSM.16.M88.4 R36, [R82+0x13000] ;  /* 0x013000005224783b */ /* 0x000ea80000000200 */
[----:B------:R-:W5:Y:S03]  /*33d0*/  LDSM.16.M88.4 R32, [R82+0x13800] ;  /* 0x013800005220783b */ /* 0x000f660000000200 */
[C---:B-1----:R-:W-:Y:S08]  /*33e0*/  HMMA.16816.F32.BF16 R28, R48.reuse, R8, R28 ;  /* 0x00000008301c723c */ /* 0x042ff0000004181c */
[C---:B------:R-:W-:Y:S01]  /*33f0*/  HMMA.16816.F32.BF16 R24, R48.reuse, R10, R24 ;  /* 0x0000000a3018723c */ /* 0x040fe20000041818 */
[----:B------:R-:W1:Y:S07]  /*3400*/  LDSM.16.M88.4 R8, [R80+0x12000] ;  /* 0x012000005008783b */ /* 0x000e6e0000000200 */
[C---:B------:R-:W-:Y:S08]  /*3410*/  HMMA.16816.F32.BF16 R20, R48.reuse, R4, R20 ;  /* 0x000000043014723c */ /* 0x040ff00000041814 */
[C---:B------:R-:W-:Y:S01]  /*3420*/  HMMA.16816.F32.BF16 R16, R48.reuse, R6, R16 ;  /* 0x000000063010723c */ /* 0x040fe20000041810 */
[----:B------:R-:W1:Y:S07]  /*3430*/  LDSM.16.M88.4 R4, [R80+0x12800] ;  /* 0x012800005004783b */ /* 0x000e6e0000000200 */
[C---:B------:R-:W-:Y:S08]  /*3440*/  HMMA.16816.F32.BF16 R64, R48.reuse, R72, R64 ;  /* 0x000000483040723c */ /* 0x040ff00000041840 */
[C---:B------:R-:W-:Y:S01]  /*3450*/  HMMA.16816.F32.BF16 R60, R48.reuse, R74, R60 ;  /* 0x0000004a303c723c */ /* 0x040fe2000004183c */
[----:B------:R-:W1:Y:S07]  /*3460*/  LDSM.16.M88.4 R72, [R80+0x13000] ;  /* 0x013000005048783b */ /* 0x000e6e0000000200 */
[C---:B------:R-:W-:Y:S08]  /*3470*/  HMMA.16816.F32.BF16 R56, R48.reuse, R68, R56 ;  /* 0x000000443038723c */ /* 0x040ff00000041838 */
[----:B------:R-:W-:Y:S01]  /*3480*/  HMMA.16816.F32.BF16 R52, R48, R70, R52 ;  /* 0x000000463034723c */ /* 0x000fe20000041834 */
[----:B------:R-:W1:Y:S04]  /*3490*/  LDSM.16.M88.4 R68, [R80+0x13800] ;  /* 0x013800005044783b */ /* 0x000e680000000200 */
[----:B------:R-:W-:Y:S03]  /*34a0*/  LDSM.16.M88.4 R48, [R84+0x4000] ;  /* 0x004000005430783b */ /* 0x000fe60000000200 */
[C---:B---3--:R-:W-:Y:S08]  /*34b0*/  HMMA.16816.F32.BF16 R28, R12.reuse, R44, R28 ;  /* 0x0000002c0c1c723c */ /* 0x048ff0000004181c */
[C---:B------:R-:W-:Y:S01]  /*34c0*/  HMMA.16816.F32.BF16 R24, R12.reuse, R46, R24 ;  /* 0x0000002e0c18723c */ /* 0x040fe20000041818 */
[----:B------:R-:W3:Y:S07]  /*34d0*/  LDSM.16.M88.4 R44, [R3+0x12000] ;  /* 0x01200000032c783b */ /* 0x000eee0000000200 */
[C---:B----4-:R-:W-:Y:S08]  /*34e0*/  HMMA.16816.F32.BF16 R20, R12.reuse, R40, R20 ;  /* 0x000000280c14723c */ /* 0x050ff00000041814 */
[C---:B------:R-:W-:Y:S01]  /*34f0*/  HMMA.16816.F32.BF16 R16, R12.reuse, R42, R16 ;  /* 0x0000002a0c10723c */ /* 0x040fe20000041810 */
[----:B------:R-:W4:Y:S07]  /*3500*/  LDSM.16.M88.4 R40, [R3+0x12800] ;  /* 0x012800000328783b */ /* 0x000f2e0000000200 */
[C---:B--2---:R-:W-:Y:S08]  /*3510*/  HMMA.16816.F32.BF16 R64, R12.reuse, R36, R64 ;  /* 0x000000240c40723c */ /* 0x044ff00000041840 */
[C---:B------:R-:W-:Y:S01]  /*3520*/  HMMA.16816.F32.BF16 R60, R12.reuse, R38, R60 ;  /* 0x000000260c3c723c */ /* 0x040fe2000004183c */
[----:B------:R-:W2:Y:S07]  /*3530*/  LDSM.16.M88.4 R36, [R3+0x13000] ;  /* 0x013000000324783b */ /* 0x000eae0000000200 */
[C---:B-----5:R-:W-:Y:S08]  /*3540*/  HMMA.16816.F32.BF16 R56, R12.reuse, R32, R56 ;  /* 0x000000200c38723c */ /* 0x060ff00000041838 */
[----:B------:R-:W-:Y:S01]  /*3550*/  HMMA.16816.F32.BF16 R52, R12, R34, R52 ;  /* 0x000000220c34723c */ /* 0x000fe20000041834 */
[----:B------:R-:W-:Y:S04]  /*3560*/  LDSM.16.M88.4 R12, [R90+0x8000] ;  /* 0x008000005a0c783b */ /* 0x000fe80000000200 */
[----:B------:R-:W-:Y:S03]  /*3570*/  LDSM.16.M88.4 R32, [R3+0x13800] ;  /* 0x013800000320783b */ /* 0x000fe60000000200 */
[C---:B-1----:R-:W-:Y:S08]  /*3580*/  HMMA.16816.F32.BF16 R28, R76.reuse, R8, R28 ;  /* 0x000000084c1c723c */ /* 0x042ff0000004181c */
[C---:B------:R-:W-:Y:S01]  /*3590*/  HMMA.16816.F32.BF16 R24, R76.reuse, R10, R24 ;  /* 0x0000000a4c18723c */ /* 0x040fe20000041818 */
[----:B------:R-:W1:Y:S07]  /*35a0*/  LDSM.16.M88.4 R8, [R88+UR5+0x14000] ;  /* 0x014000055808783b */ /* 0x000e6e0008000200 */
        /* <DEDUP_REMOVED lines=8> */
[----:B------:R-:W-:Y:S04]  /*3630*/  LDSM.16.M88.4 R68, [R88+UR5+0x15800] ;  /* 0x015800055844783b */ /* 0x000fe80008000200 */
[----:B------:R-:W-:Y:S03]  /*3640*/  LDSM.16.M88.4 R76, [R3+0x16000] ;  /* 0x01600000034c783b */ /* 0x000fe60000000200 */
[C---:B---3--:R-:W-:Y:S08]  /*3650*/  HMMA.16816.F32.BF16 R28, R48.reuse, R44, R28 ;  /* 0x0000002c301c723c */ /* 0x048ff0000004181c */
[C---:B------:R-:W-:Y:S01]  /*3660*/  HMMA.16816.F32.BF16 R24, R48.reuse, R46, R24 ;  /* 0x0000002e3018723c */ /* 0x040fe20000041818 */
[----:B------:R-:W3:Y:S07]  /*3670*/  LDSM.16.M88.4 R44, [R88+UR5+0x15000] ;  /* 0x01500005582c783b */ /* 0x000eee0008000200 */
[C---:B----4-:R-:W-:Y:S08]  /*3680*/  HMMA.16816.F32.BF16 R20, R48.reuse, R40, R20 ;  /* 0x000000283014723c */ /* 0x050ff00000041814 */
[C---:B------:R-:W-:Y:S01]  /*3690*/  HMMA.16816.F32.BF16 R16, R48.reuse, R42, R16 ;  /* 0x0000002a3010723c */ /* 0x040fe20000041810 */
[----:B------:R-:W-:Y:S07]  /*36a0*/  LDSM.16.M88.4 R40, [R82+0x15800] ;  /* 0x015800005228783b */ /* 0x000fee0000000200 */
[C---:B--2---:R-:W-:Y:S08]  /*36b0*/  HMMA.16816.F32.BF16 R64, R48.reuse, R36, R64 ;  /* 0x000000243040723c */ /* 0x044ff00000041840 */
[----:B------:R-:W-:Y:S01]  /*36c0*/  HMMA.16816.F32.BF16 R60, R48, R38, R60 ;  /* 0x00000026303c723c */ /* 0x000fe2000004183c */
[----:B------:R-:W-:Y:S07]  /*36d0*/  LDSM.16.M88.4 R36, [R87+0x8000] ;  /* 0x008000005724783b */ /* 0x000fee0000000200 */
[C---:B-1----:R-:W-:Y:S08]  /*36e0*/  HMMA.16816.F32.BF16 R28, R12.reuse, R8, R28 ;  /* 0x000000080c1c723c */ /* 0x042ff0000004181c */
        /* <DEDUP_REMOVED lines=14> */
[----:B------:R-:W5:Y:S07]  /*37d0*/  LDSM.16.M88.4 R12, [R80+0x14800] ;  /* 0x01480000500c783b */ /* 0x000f6e0000000200 */
        /* <DEDUP_REMOVED lines=19> */
[C---:B-1----:R-:W-:Y:S01]  /*3910*/  HMMA.16816.F32.BF16 R68, R48.reuse, R8, R64 ;  /* 0x000000083044723c */ /* 0x042fe20000041840 */
[----:B------:R-:W-:Y:S07]  /*3920*/  LDSM.16.M88.4 R64, [R88+UR5+0x16000] ;  /* 0x016000055840783b */ /* 0x000fee0008000200 */
        /* <DEDUP_REMOVED lines=11> */
[----:B------:R-:W3:Y:S07]  /*39e0*/  LDSM.16.M88.4 R12, [R88+UR5+0x17800] ;  /* 0x01780005580c783b */ /* 0x000eee0008000200 */
        /* <DEDUP_REMOVED lines=137> */
[----:B-1----:R-:W-:Y:S01]  /*4280*/  ISETP.GE.AND P5, PT, R215, UR4, PT ;  /* 0x00000004d7007c0c */ /* 0x002fe2000bfa6270 */
[----:B------:R-:W-:Y:S01]  /*4290*/  UIADD3.X UR16, UPT, UPT, UR16, UR6, URZ, UP0, !UPT ;  /* 0x0000000610107290 */ /* 0x000fe200087fe4ff */
[----:B------:R-:W-:Y:S01]  /*42a0*/  IMAD.U32 R12, RZ, RZ, UR6 ;  /* 0x00000006ff0c7e24 */ /* 0x000fe2000f8e00ff */
[----:B------:R-:W-:Y:S01]  /*42b0*/  LEA R28, P1, R16, R228, 0x1 ;  /* 0x000000e4101c7211 */ /* 0x000fe200078208ff */
[----:B------:R-:W-:Y:S01]  /*42c0*/  IMAD.U32 R13, RZ, RZ, UR17 ;  /* 0x00000011ff0d7e24 */ /* 0x000fe2000f8e00ff */
[----:B------:R-:W-:-:S02]  /*42d0*/  ISETP.GE.AND P4, PT, R236, UR4, PT ;  /* 0x00000004ec007c0c */ /* 0x000fc4000bf86270 */
[----:B------:R-:W-:Y:S01]  /*42e0*/  ISETP.GE.AND P3, PT, R234, UR4, PT ;  /* 0x00000004ea007c0c */ /* 0x000fe2000bf66270 */
[----:B------:R-:W-:Y:S01]  /*42f0*/  IMAD.U32 R6, RZ, RZ, UR16 ;  /* 0x00000010ff067e24 */ /* 0x000fe2000f8e00ff */
[-C--:B------:R-:W-:Y:S02]  /*4300*/  LEA.HI.X R29, R16, R227.reuse, R12, 0x1, P1 ;  /* 0x000000e3101d7211 */ /* 0x080fe400008f0c0c */
        /* <DEDUP_REMOVED lines=44> */
.L_x_399:
        /* <DEDUP_REMOVED lines=26> */
[----:B------:R-:W-:Y:S01]  /*4770*/  LDSM.16.MT88.4 R104, [R191+0x1c000] ;  /* 0x01c00000bf68783b */ /* 0x000fe20000004200 */
        /* <DEDUP_REMOVED lines=11> */
[----:B----4-:R-:W-:Y:S01]  /*4830*/  FMNMX.FTZ R3, R13, R6, !PT ;  /* 0x000000060d037209 */ /* 0x010fe20007810000 */
[--C-:B------:R-:W-:Y:S01]  /*4840*/  FFMA.FTZ R176, R5, UR4, -R210.reuse ;  /* 0x0000000405b07c23 */ /* 0x100fe200080108d2 */
[----:B------:R-:W-:Y:S01]  /*4850*/  LDSM.16.MT88.4 R136, [R191+0x1e000] ;  /* 0x01e00000bf88783b */ /* 0x000fe20000004200 */
[----:B------:R-:W-:Y:S01]  /*4860*/  MUFU.EX2 R188, R188 ;  /* 0x000000bc00bc7308 */ /* 0x000fe20000000800 */
[C---:B------:R-:W-:Y:S01]  /*4870*/  FSETP.NEU.FTZ.AND P1, PT, R3.reuse, -INF , PT ;  /* 0xff8000000300780b */ /* 0x040fe20003f3d000 */
[----:B------:R-:W-:Y:S01]  /*4880*/  FMUL.FTZ R201, R3, UR4 ;  /* 0x0000000403c97c20 */ /* 0x000fe20008410000 */
[----:B------:R-:W-:Y:S01]  /*4890*/  LDSM.16.MT88.4 R152, [R190+0x1e000] ;  /* 0x01e00000be98783b */ /* 0x000fe20000004200 */
[--C-:B------:R-:W-:Y:S01]  /*48a0*/  FFMA.FTZ R180, R11, UR4, -R210.reuse ;  /* 0x000000040bb47c23 */ /* 0x100fe200080108d2 */
[--C-:B------:R-:W-:Y:S01]  /*48b0*/  FFMA.FTZ R167, R9, UR4, -R210.reuse ;  /* 0x0000000409a77c23 */ /* 0x100fe200080108d2 */
[--C-:B------:R-:W-:Y:S01]  /*48c0*/  FFMA.FTZ R192, R199, UR4, -R210.reuse ;  /* 0x00000004c7c07c23 */ /* 0x100fe200080108d2 */
[----:B------:R-:W-:Y:S01]  /*48d0*/  FSEL R201, R201, RZ, P1 ;  /* 0x000000ffc9c97208 */ /* 0x000fe20000800000 */
[----:B------:R-:W2:Y:S01]  /*48e0*/  MUFU.EX2 R187, R187 ;  /* 0x000000bb00bb7308 */ /* 0x000ea20000000800 */
[----:B-1----:R-:W-:Y:S01]  /*48f0*/  LDSM.16.MT88.4 R16, [R196+0x18800] ;  /* 0x01880000c410783b */ /* 0x002fe20000004200 */
[--C-:B------:R-:W-:Y:S01]  /*4900*/  FFMA.FTZ R194, R197, UR4, -R210.reuse ;  /* 0x00000004c5c27c23 */ /* 0x100fe200080108d2 */
[--C-:B------:R-:W-:Y:S01]  /*4910*/  FFMA.FTZ R193, R193, UR4, -R210.reuse ;  /* 0x00000004c1c17c23 */ /* 0x100fe200080108d2 */
[--C-:B------:R-:W-:Y:S01]  /*4920*/  FFMA.FTZ R186, R90, UR4, -R201.reuse ;  /* 0x000000045aba7c23 */ /* 0x100fe200080108c9 */
[--C-:B------:R-:W-:Y:S01]  /*4930*/  FFMA.FTZ R185, R32, UR4, -R201.reuse ;  /* 0x0000000420b97c23 */ /* 0x100fe200080108c9 */
[--C-:B------:R-:W-:Y:S01]  /*4940*/  FFMA.FTZ R182, R26, UR4, -R201.reuse ;  /* 0x000000041ab67c23 */ /* 0x100fe200080108c9 */
[--C-:B------:R-:W-:Y:S01]  /*4950*/  FFMA.FTZ R181, R4, UR4, -R201.reuse ;  /* 0x0000000404b57c23 */ /* 0x100fe200080108c9 */
[----:B------:R-:W1:Y:S01]  /*4960*/  LDSM.16.MT88.4 R88, [R189+0x1a000] ;  /* 0x01a00000bd58783b */ /* 0x000e620000004200 */
[----:B------:R-:W-:Y:S01]  /*4970*/  MUFU.EX2 R184, R184 ;  /* 0x000000b800b87308 */ /* 0x000fe20000000800 */
[--C-:B------:R-:W-:Y:S01]  /*4980*/  FFMA.FTZ R166, R8, UR4, -R201.reuse ;  /* 0x0000000408a67c23 */ /* 0x100fe200080108c9 */
[--C-:B------:R-:W-:Y:S01]  /*4990*/  FFMA.FTZ R165, R10, UR4, -R201.reuse ;  /* 0x000000040aa57c23 */ /* 0x100fe200080108c9 */
[----:B------:R-:W3:Y:S01]  /*49a0*/  LDSM.16.MT88.4 R4, [R189+0x1e000] ;  /* 0x01e00000bd04783b */ /* 0x000ee20000004200 */
[--C-:B------:R-:W-:Y:S01]  /*49b0*/  FFMA.FTZ R178, R22, UR4, -R201.reuse ;  /* 0x0000000416b27c23 */ /* 0x100fe200080108c9 */
[--C-:B------:R-:W-:Y:S01]  /*49c0*/  FFMA.FTZ R177, R20, UR4, -R201.reuse ;  /* 0x0000000414b17c23 */ /* 0x100fe200080108c9 */
[--C-:B------:R-:W-:Y:S01]  /*49d0*/  FFMA.FTZ R195, R195, UR4, -R210.reuse ;  /* 0x00000004c3c37c23 */ /* 0x100fe200080108d2 */
[----:B------:R-:W4:Y:S01]  /*49e0*/  LDSM.16.MT88.4 R8, [R190+0x18800] ;  /* 0x01880000be08783b */ /* 0x000f220000004200 */
[----:B------:R-:W5:Y:S01]  /*49f0*/  MUFU.EX2 R183, R183 ;  /* 0x000000b700b77308 */ /* 0x000f620000000800 */
[----:B--2---:R-:W-:Y:S01]  /*4a00*/  F2FP.BF16.F32.PACK_AB R148, R187, R188 ;  /* 0x000000bcbb94723e */ /* 0x004fe200000010ff */
[--C-:B------:R-:W-:Y:S01]  /*4a10*/  FFMA.FTZ R197, R218, UR4, -R201.reuse ;  /* 0x00000004dac57c23 */ /* 0x100fe200080108c9 */
[----:B------:R-:W2:Y:S01]  /*4a20*/  LDSM.16.MT88.4 R12, [R191+0x18800] ;  /* 0x01880000bf0c783b */ /* 0x000ea20000004200 */
[--C-:B------:R-:W-:Y:S01]  /*4a30*/  FFMA.FTZ R198, R198, UR4, -R201.reuse ;  /* 0x00000004c6c67c23 */ /* 0x100fe200080108c9 */
[--C-:B------:R-:W-:Y:S01]  /*4a40*/  FFMA.FTZ R199, R212, UR4, -R201.reuse ;  /* 0x00000004d4c77c23 */ /* 0x100fe200080108c9 */
[--C-:B------:R-:W-:Y:S01]  /*4a50*/  FFMA.FTZ R202, R202, UR4, -R201.reuse ;  /* 0x00000004caca7c23 */ /* 0x100fe200080108c9 */
[----:B------:R-:W2:Y:S01]  /*4a60*/  LDSM.16.MT88.4 R20, [R191+0x1a800] ;  /* 0x01a80000bf14783b */ /* 0x000ea20000004200 */
[----:B------:R-:W-:Y:S01]  /*4a70*/  MUFU.EX2 R186, R186 ;  /* 0x000000ba00ba7308 */ /* 0x000fe20000000800 */
[--C-:B------:R-:W-:Y:S01]  /*4a80*/  FFMA.FTZ R209, R209, UR4, -R210.reuse ;  /* 0x00000004d1d17c23 */ /* 0x100fe200080108d2 */
[--C-:B------:R-:W-:Y:S01]  /*4a90*/  FFMA.FTZ R212, R207, UR4, -R210.reuse ;  /* 0x00000004cfd47c23 */ /* 0x100fe200080108d2 */
[----:B------:R-:W-:Y:S01]  /*4aa0*/  LDSM.16.MT88.4 R172, [R189+0x18800] ;  /* 0x01880000bdac783b */ /* 0x000fe20000004200 */
[--C-:B------:R-:W-:Y:S01]  /*4ab0*/  FFMA.FTZ R205, R205, UR4, -R210.reuse ;  /* 0x00000004cdcd7c23 */ /* 0x100fe200080108d2 */
[----:B------:R-:W-:Y:S01]  /*4ac0*/  FFMA.FTZ R210, R203, UR4, -R210 ;  /* 0x00000004cbd27c23 */ /* 0x000fe200080108d2 */
[--C-:B------:R-:W-:Y:S01]  /*4ad0*/  FFMA.FTZ R203, R208, UR4, -R201.reuse ;  /* 0x00000004d0cb7c23 */ /* 0x100fe200080108c9 */
[----:B------:R-:W-:Y:S01]  /*4ae0*/  LDSM.16.MT88.4 R168, [R196+0x1a800] ;  /* 0x01a80000c4a8783b */ /* 0x000fe20000004200 */
[----:B------:R-:W1:Y:S01]  /*4af0*/  MUFU.EX2 R185, R185 ;  /* 0x000000b900b97308 */ /* 0x000e620000000800 */
[C---:B-----5:R-:W-:Y:S01]  /*4b00*/  F2FP.BF16.F32.PACK_AB R150, R183.reuse, R184 ;  /* 0x000000b8b796723e */ /* 0x060fe200000010ff */
[--C-:B------:R-:W-:Y:S01]  /*4b10*/  FFMA.FTZ R206, R206, UR4, -R201.reuse ;  /* 0x00000004cece7c23 */ /* 0x100fe200080108c9 */
[----:B------:R-:W-:Y:S01]  /*4b20*/  LDSM.16.MT88.4 R32, [R190+0x1a800] ;  /* 0x01a80000be20783b */ /* 0x000fe20000004200 */
[--C-:B------:R-:W-:Y:S01]  /*4b30*/  FFMA.FTZ R204, R204, UR4, -R201.reuse ;  /* 0x00000004cccc7c23 */ /* 0x100fe200080108c9 */
[----:B------:R-:W-:Y:S01]  /*4b40*/  FFMA.FTZ R233, R200, UR4, -R201 ;  /* 0x00000004c8e97c23 */ /* 0x000fe200080108c9 */
[----:B------:R-:W-:Y:S01]  /*4b50*/  FADD.FTZ R187, R188, R187 ;  /* 0x000000bbbcbb7221 */ /* 0x000fe20000010000 */
[----:B------:R-:W-:Y:S01]  /*4b60*/  LDSM.16.MT88.4 R28, [R189+0x1a800] ;  /* 0x01a80000bd1c783b */ /* 0x000fe20000004200 */
[----:B------:R-:W-:Y:S02]  /*4b70*/  MUFU.EX2 R182, R182 ;  /* 0x000000b600b67308 */ /* 0x000fe40000000800 */
[----:B------:R-:W-:Y:S01]  /*4b80*/  FADD.FTZ R184, R184, R187 ;  /* 0x000000bbb8b87221 */ /* 0x000fe20000010000 */
[----:B------:R-:W-:Y:S03]  /*4b90*/  LDSM.16.MT88.4 R24, [R191+0x1c800] ;  /* 0x01c80000bf18783b */ /* 0x000fe60000004200 */
[----:B------:R-:W-:-:S02]  /*4ba0*/  FADD.FTZ R183, R183, R184 ;  /* 0x000000b8b7b77221 */ /* 0x000fc40000010000 */
        /* <DEDUP_REMOVED lines=22> */
[----:B------:R-:W2:Y:S01]  /*4d10*/  MUFU.EX2 R193, R193 ;  /* 0x000000c100c17308 */ /* 0x000ea20000000800 */
[C---:B------:R-:W-:Y:S07]  /*4d20*/  HMMA.16816.F32.BF16 R76, R148.reuse, R80, RZ ;  /* 0x00000050944c723c */ /* 0x040fee00000418ff */
        /* <DEDUP_REMOVED lines=36> */
[----:B---3--:R-:W-:Y:S01]  /*4f70*/  HMMA.16816.F32.BF16 R144, R148, R4, RZ ;  /* 0x000000049490723c */ /* 0x008fe200000418ff */
        /* <DEDUP_REMOVED lines=8> */
[----:B----4-:R-:W-:Y:S01]  /*5000*/  F2FP.BF16.F32.PACK_AB R7, R165, R166 ;  /* 0x000000a6a507723e */ /* 0x010fe200000010ff */
[----:B------:R-:W-:-:S04]  /*5010*/  FADD.FTZ R176, R176, R179 ;  /* 0x000000b3b0b07221 */ /* 0x000fc80000010000 */
[----:B------:R-:W-:Y:S02]  /*5020*/  FADD.FTZ R167, R167, R176 ;  /* 0x000000b0a7a77221 */ /* 0x000fe40000010000 */
[C---:B------:R-:W-:Y:S08]  /*5030*/  HMMA.16816.F32.BF16 R44, R4.reuse, R8, R44 ;  /* 0x00000008042c723c */ /* 0x040ff0000004182c */
[C---:B------:R-:W-:Y:S01]  /*5040*/  HMMA.16816.F32.BF16 R48, R4.reuse, R10, R48 ;  /* 0x0000000a0430723c */ /* 0x040fe20000041830 */
[----:B------:R-:W1:Y:S07]  /*5050*/  LDSM.16.MT88.4 R8, [R189+0x1c800] ;  /* 0x01c80000bd08783b */ /* 0x000e6e0000004200 */
[C---:B------:R-:W-:Y:S08]  /*5060*/  HMMA.16816.F32.BF16 R160, R4.reuse, R16, R160 ;  /* 0x0000001004a0723c */ /* 0x040ff000000418a0 */
[C---:B------:R-:W-:Y:S01]  /*5070*/  HMMA.16816.F32.BF16 R156, R4.reuse, R18, R156 ;  /* 0x00000012049c723c */ /* 0x040fe2000004189c */
[----:B------:R-:W3:Y:S07]  /*5080*/  LDSM.16.MT88.4 R16, [R196+0x1c800] ;  /* 0x01c80000c410783b */ /* 0x000eee0000004200 */
[C---:B--2---:R-:W-:Y:S08]  /*5090*/  HMMA.16816.F32.BF16 R36, R4.reuse, R12, R36 ;  /* 0x0000000c0424723c */ /* 0x044ff00000041824 */
[C---:B------:R-:W-:Y:S01]  /*50a0*/  HMMA.16816.F32.BF16 R40, R4.reuse, R14, R40 ;  /* 0x0000000e0428723c */ /* 0x040fe20000041828 */
[----:B------:R-:W2:Y:S07]  /*50b0*/  LDSM.16.MT88.4 R12, [R190+0x1c800] ;  /* 0x01c80000be0c783b */ /* 0x000eae0000004200 */
[C---:B------:R-:W-:Y:S08]  /*50c0*/  HMMA.16816.F32.BF16 R68, R4.reuse, R20, R68 ;  /* 0x000000140444723c */ /* 0x040ff00000041844 */
        /* <DEDUP_REMOVED lines=9> */
[C---:B------:R-:W-:Y:S01]  /*5160*/  HMMA.16816.F32.BF16 R72, R4.reuse, R22, R72 ;  /* 0x000000160448723c */ /* 0x040fe20000041848 */
[----:B------:R-:W4:Y:S07]  /*5170*/  LDSM.16.MT88.4 R20, [R196+0x1e800] ;  /* 0x01e80000c414783b */ /* 0x000f2e0000004200 */
        /* <DEDUP_REMOVED lines=170> */
.L_x_403:
[----:B------:R-:W1:Y:S01]  /*5c20*/  LDC.64 R2, c[0x0][0x3b8] ;  /* 0x0000ee00ff027b82 */ /* 0x000e620000000a00 */
[----:B------:R-:W-:Y:S01]  /*5c30*/  UIADD3 UR7, UPT, UPT, UR20, -0x1, URZ ;  /* 0xffffffff14077890 */ /* 0x000fe2000fffe0ff */
[----:B------:R-:W-:Y:S02]  /*5c40*/  LOP3.LUT R169, R231, 0x1f8, RZ, 0xc0, !PT ;  /* 0x000001f8e7a97812 */ /* 0x000fe400078ec0ff */
[----:B------:R-:W-:Y:S02]  /*5c50*/  ISETP.GE.AND P1, PT, R215, UR8, PT ;  /* 0x00000008d7007c0c */ /* 0x000fe4000bf26270 */
[----:B------:R-:W-:Y:S04]  /*5c60*/  LOP3.LUT R166, R169, 0x38, R214, 0x78, !PT ;  /* 0x00000038a9a67812 */ /* 0x000fe800078e78d6 */
[----:B------:R-:W-:Y:S04]  /*5c70*/  LOP3.LUT R166, R166, 0x1e00, R231, 0xf8, !PT ;  /* 0x00001e00a6a67812 */ /* 0x000fe800078ef8e7 */
[----:B------:R-:W-:Y:S01]  /*5c80*/  LEA R229, R166, UR5, 0x1 ;  /* 0x00000005a6e57c11 */ /* 0x000fe2000f8e08ff */
[----:B-1----:R-:W-:Y:S04]  /*5c90*/  IMAD.WIDE.U32 R172, R2, UR7, RZ ;  /* 0x0000000702ac7c25 */ /* 0x002fe8000f8e00ff */
[----:B------:R-:W-:Y:S02]  /*5ca0*/  IMAD R170, R3, UR7, R173 ;  /* 0x0000000703aa7c24 */ /* 0x000fe4000f8e02ad */
[C---:B------:R-:W-:Y:S03]  /*5cb0*/  IMAD.SHL.U32 R171, R172.reuse, 0x40, RZ ;  /* 0x00000040acab7824 */ /* 0x040fe600078e00ff */
[--C-:B------:R-:W-:Y:S02]  /*5cc0*/  SHF.L.U64.HI R168, R172, 0x6, R170.reuse ;  /* 0x00000006aca87819 */ /* 0x100fe400000102aa */
[C---:B------:R-:W-:Y:S04]  /*5cd0*/  LEA R164, P5, R2.reuse, R171, 0x5 ;  /* 0x000000ab02a47211 */ /* 0x040fe800078a28ff */
[----:B------:R-:W-:Y:S02]  /*5ce0*/  LEA.HI.X R168, R2, R168, R3, 0x5, P5 ;  /* 0x000000a802a87211 */ /* 0x000fe400028f2c03 */
[-C--:B------:R-:W-:Y:S02]  /*5cf0*/  LEA R2, P6, R172, R228.reuse, 0x7 ;  /* 0x000000e4ac027211 */ /* 0x080fe400078c38ff */
[----:B------:R-:W-:Y:S02]  /*5d00*/  LEA R174, P5, R164, R228, 0x1 ;  /* 0x000000e4a4ae7211 */ /* 0x000fe400078a08ff */
[-C--:B------:R-:W-:Y:S02]  /*5d10*/  LEA.HI.X R3, R172, R227.reuse, R170, 0x7, P6 ;  /* 0x000000e3ac037211 */ /* 0x080fe400030f3caa */
        /* <DEDUP_REMOVED lines=43> */
.L_x_401:
        /* <DEDUP_REMOVED lines=9> */
[C---:B------:R-:W-:Y:S01]  /*6060*/  LEA R202, P2, R206.reuse, R226, 0x7 ;  /* 0x000000e2ceca7211 */ /* 0x040fe200078438ff */
[C---:B------:R-:W-:Y:S01]  /*6070*/  IMAD.SHL.U32 R167, R206.reuse, 0x40, RZ ;  /* 0x00000040cea77824 */ /* 0x040fe200078e00ff */
[C---:B------:R-:W-:Y:S02]  /*6080*/  LOP3.LUT R236, R215.reuse, 0x40, RZ, 0xfc, !PT ;  /* 0x00000040d7ec7812 */ /* 0x040fe400078efcff */
[--C-:B------:R-:W-:Y:S02]  /*6090*/  LEA.HI.X R203, R206, R225, R204.reuse, 0x7, P2 ;  /* 0x000000e1cecb7211 */ /* 0x100fe400010f3ccc */
[----:B------:R-:W-:Y:S02]  /*60a0*/  ISETP.GE.AND P4, PT, R236, UR8, PT ;  /* 0x00000008ec007c0c */ /* 0x000fe4000bf86270 */
[C---:B------:R-:W-:Y:S02]  /*60b0*/  LOP3.LUT R234, R215.reuse, 0x80, RZ, 0xfc, !PT ;  /* 0x00000080d7ea7812 */ /* 0x040fe400078efcff */
[C---:B------:R-:W-:Y:S02]  /*60c0*/  LOP3.LUT R232, R215.reuse, 0xc0, RZ, 0xfc, !PT ;  /* 0x000000c0d7e87812 */ /* 0x040fe400078efcff */
        /* <DEDUP_REMOVED lines=8> */
[C---:B------:R-:W-:Y:S02]  /*6150*/  LEA R167, P0, R222.reuse, R167, 0x5 ;  /* 0x000000a7dea77211 */ /* 0x040fe400078028ff */
[----:B------:R-:W-:Y:S01]  /*6160*/  @P1 STS.128 [R229+0x18000], RZ ;  /* 0x018000ffe5001388 */ /* 0x000fe20000000c00 */
[--C-:B------:R-:W-:Y:S02]  /*6170*/  LOP3.LUT R169, R215, 0x1c0, R210.reuse, 0xf8, !PT ;  /* 0x000001c0d7a97812 */ /* 0x100fe400078ef8d2 */
[----:B------:R-:W-:Y:S02]  /*6180*/  LEA.HI.X R164, R222, R164, R223, 0x5, P0 ;  /* 0x000000a4dea47211 */ /* 0x000fe400000f2cdf */
[----:B------:R-:W-:Y:S01]  /*6190*/  @!PT LDS RZ, [RZ] ;  /* 0x00000000fffff984 */ /* 0x000fe20000000800 */
[----:B------:R-:W-:Y:S01]  /*61a0*/  @!PT LDS RZ, [RZ] ;  /* 0x00000000fffff984 */ /* 0x000fe20000000800 */
[----:B------:R-:W-:Y:S01]  /*61b0*/  @!PT LDS RZ, [RZ] ;  /* 0x00000000fffff984 */ /* 0x000fe20000000800 */
[----:B------:R-:W-:Y:S01]  /*61c0*/  @!P4 LDGSTS.E.BYPASS.LTC128B.128 [R229+0x1a000], desc[UR22][R202.64+0x80] ;  /* 0x1a000080cae5cfae */ /* 0x000fe2000b981a16 */
[----:B------:R-:W-:Y:S02]  /*61d0*/  LEA R200, P0, R167, R226, 0x1 ;  /* 0x000000e2a7c87211 */ /* 0x000fe400078008ff */
[----:B------:R-:W-:Y:S02]  /*61e0*/  LOP3.LUT R3, R217, 0x200, R210, 0xf8, !PT ;  /* 0x00000200d9037812 */ /* 0x000fe400078ef8d2 */
[----:B------:R-:W-:Y:S01]  /*61f0*/  @P4 STS.128 [R229+0x1a000], RZ ;  /* 0x01a000ffe5004388 */ /* 0x000fe20000000c00 */
[----:B------:R-:W-:Y:S02]  /*6200*/  LEA.HI.X R201, R167, R225, R164, 0x1, P0 ;  /* 0x000000e1a7c97211 */ /* 0x000fe400000f0ca4 */
[----:B------:R-:W-:Y:S02]  /*6210*/  LOP3.LUT R2, R216, 0x8, RZ, 0xc0, !PT ;  /* 0x00000008d8027812 */ /* 0x000fe400078ec0ff */
[----:B------:R-:W-:Y:S01]  /*6220*/  @!PT LDS RZ, [RZ] ;  /* 0x00000000fffff984 */ /* 0x000fe20000000800 */
[----:B------:R-:W-:Y:S01]  /*6230*/  @!PT LDS RZ, [RZ] ;  /* 0x00000000fffff984 */ /* 0x000fe20000000800 */
[----:B------:R-:W-:Y:S01]  /*6240*/  @!PT LDS RZ, [RZ] ;  /* 0x00000000fffff984 */ /* 0x000fe20000000800 */
[----:B------:R-:W-:Y:S01]  /*6250*/  @!P3 LDGSTS.E.BYPASS.LTC128B.128 [R229+0x1c000], desc[UR22][R202.64+0x100] ;  /* 0x1c000100cae5bfae */ /* 0x000fe2000b981a16 */
[----:B------:R-:W-:Y:S02]  /*6260*/  LOP3.LUT R220, R169, 0x8, R214, 0x78, !PT ;  /* 0x00000008a9dc7812 */ /* 0x000fe400078e78d6 */
[----:B------:R-:W-:Y:S02]  /*6270*/  LOP3.LUT R2, R3, R169, R2, 0xf6, !PT ;  /* 0x000000a903027212 */ /* 0x000fe400078ef602 */
[----:B------:R-:W-:Y:S01]  /*6280*/  @P3 STS.128 [R229+0x1c000], RZ ;  /* 0x01c000ffe5003388 */ /* 0x000fe20000000c00 */
[----:B------:R-:W-:Y:S01]  /*6290*/  LOP3.LUT P0, RZ, R214, 0x4, RZ, 0xc0, !PT ;  /* 0x00000004d6ff7812 */ /* 0x000fe2000780c0ff */
[----:B------:R-:W-:Y:S01]  /*62a0*/  IMAD R220, R220, 0x2, R209 ;  /* 0x00000002dcdc7824 */ /* 0x000fe200078e02d1 */
[----:B------:R-:W-:Y:S02]  /*62b0*/  LEA R221, R2, UR5, 0x1 ;  /* 0x0000000502dd7c11 */ /* 0x000fe4000f8e08ff */
[----:B------:R-:W-:Y:S01]  /*62c0*/  @!PT LDS RZ, [RZ] ;  /* 0x00000000fffff984 */ /* 0x000fe20000000800 */
[----:B------:R-:W-:Y:S01]  /*62d0*/  @!PT LDS RZ, [RZ] ;  /* 0x00000000fffff984 */ /* 0x000fe20000000800 */
[----:B------:R-:W-:Y:S01]  /*62e0*/  @!PT LDS RZ, [RZ] ;  /* 0x00000000fffff984 */ /* 0x000fe20000000800 */
[----:B------:R-:W-:Y:S01]  /*62f0*/  @!P2 LDGSTS.E.BYPASS.LTC128B.128 [R229+0x1e000], desc[UR22][R202.64+0x180] ;  /* 0x1e000180cae5afae */ /* 0x000fe2000b981a16 */
[----:B------:R-:W-:Y:S01]  /*6300*/  SEL R2, R211, 0xffffffc0, !P0 ;  /* 0xffffffc0d3027807 */ /* 0x000fe20004000000 */
[----:B------:R-:W-:Y:S03]  /*6310*/  VIADD R3, R220, UR5 ;  /* 0x00000005dc037c36 */ /* 0x000fe60008000000 */
[----:B------:R-:W-:Y:S01]  /*6320*/  @P2 STS.128 [R229+0x1e000], RZ ;  /* 0x01e000ffe5002388 */ /* 0x000fe20000000c00 */
[--C-:B------:R-:W-:Y:S02]  /*6330*/  IMAD.IADD R218, R208, 0x1, R221.reuse ;  /* 0x00000001d0da7824 */ /* 0x100fe400078e02dd */
[C---:B------:R-:W-:Y:S02]  /*6340*/  IMAD.IADD R166, R3.reuse, 0x1, R208 ;  /* 0x0000000103a67824 */ /* 0x040fe400078e02d0 */
[----:B------:R-:W-:Y:S01]  /*6350*/  @!PT LDS RZ, [RZ] ;  /* 0x00000000fffff984 */ /* 0x000fe20000000800 */
[----:B------:R-:W-:Y:S01]  /*6360*/  @!PT LDS RZ, [RZ] ;  /* 0x00000000fffff984 */ /* 0x000fe20000000800 */
[----:B------:R-:W-:Y:S01]  /*6370*/  @!PT LDS RZ, [RZ] ;  /* 0x00000000fffff984 */ /* 0x000fe20000000800 */
[----:B------:R-:W-:Y:S01]  /*6380*/  @!P1 LDGSTS.E.BYPASS.LTC128B.128 [R229+0x19000], desc[UR22][R200.64] ;  /* 0x19000000c8e59fae */ /* 0x000fe2000b981a16 */
[----:B------:R-:W-:Y:S02]  /*6390*/  IMAD.IADD R219, R2, 0x1, R221 ;  /* 0x0000000102db7824 */ /* 0x000fe400078e02dd */
[----:B------:R-:W-:Y:S02]  /*63a0*/  IMAD.IADD R3, R3, 0x1, R2 ;  /* 0x0000000103037824 */ /* 0x000fe400078e0202 */
[----:B------:R-:W-:Y:S01]  /*63b0*/  @P1 STS.128 [R229+0x19000], RZ ;  /* 0x019000ffe5001388 */ /* 0x000fe20000000c00 */
[C---:B------:R-:W-:Y:S02]  /*63c0*/  IMAD.IADD R164, R208.reuse, 0x1, R219 ;  /* 0x00000001d0a47824 */ /* 0x040fe400078e02db */
[----:B------:R-:W-:Y:S02]  /*63d0*/  IMAD.IADD R2, R208, 0x1, R3 ;  /* 0x00000001d0027824 */ /* 0x000fe400078e0203 */
        /* <DEDUP_REMOVED lines=23> */
[----:B------:R-:W5:Y:S05]  /*6550*/  LDSM.16.M88.4 R196, [R166+0x10800] ;  /* 0x01080000a6c4783b */ /* 0x000f6a0000000200 */
[----:B-1----:R-:W-:Y:S01]  /*6560*/  LDSM.16.M88.4 R200, [R2+0x10000] ;  /* 0x0100000002c8783b */ /* 0x002fe20000000200 */
[C---:B--2---:R-:W-:Y:S04]  /*6570*/  HMMA.16816.F32.BF16 R4, R168.reuse, R172, RZ ;  /* 0x000000aca804723c */ /* 0x044fe800000418ff */
[----:B------:R-:W-:Y:S04]  /*6580*/  LDSM.16.M88.4 R204, [R220+UR5+0x12000] ;  /* 0x01200005dccc783b */ /* 0x000fe80008000200 */
        /* <DEDUP_REMOVED lines=10> */
[----:B------:R-:W2:Y:S05]  /*6630*/  LDSM.16.M88.4 R168, [R166+0x11800] ;  /* 0x01180000a6a8783b */ /* 0x000eaa0000000200 */
[----:B------:R-:W3:Y:S02]  /*6640*/  LDSM.16.M88.4 R184, [R3+0x10800] ;  /* 0x0108000003b8783b */ /* 0x000ee40000000200 */
        /* <DEDUP_REMOVED lines=11> */
[----:B------:R-:W2:Y:S05]  /*6700*/  LDSM.16.M88.4 R168, [R2+0x10800] ;  /* 0x0108000002a8783b */ /* 0x000eaa0000000200 */
[----:B------:R-:W-:Y:S02]  /*6710*/  LDSM.16.M88.4 R188, [R221+0x4000] ;  /* 0x00400000ddbc783b */ /* 0x000fe40000000200 */
        /* <DEDUP_REMOVED lines=11> */
[----:B------:R-:W1:Y:S05]  /*67d0*/  LDSM.16.M88.4 R172, [R220+UR5+0x12800] ;  /* 0x01280005dcac783b */ /* 0x000e6a0008000200 */
[----:B------:R-:W4:Y:S02]  /*67e0*/  LDSM.16.M88.4 R176, [R220+UR5+0x13000] ;  /* 0x01300005dcb0783b */ /* 0x000f240008000200 */
        /* <DEDUP_REMOVED lines=11> */
[----:B------:R-:W-:Y:S05]  /*68a0*/  LDSM.16.M88.4 R184, [R166+0x13000] ;  /* 0x01300000a6b8783b */ /* 0x000fea0000000200 */
[----:B------:R-:W-:Y:S02]  /*68b0*/  LDSM.16.M88.4 R196, [R164+0x4000] ;  /* 0x00400000a4c4783b */ /* 0x000fe40000000200 */
        /* <DEDUP_REMOVED lines=11> */
[----:B------:R-:W-:Y:S05]  /*6970*/  LDSM.16.M88.4 R188, [R219+0x4000] ;  /* 0x00400000dbbc783b */ /* 0x000fea0000000200 */
[----:B------:R-:W4:Y:S02]  /*6980*/  LDSM.16.M88.4 R192, [R3+0x12000] ;  /* 0x0120000003c0783b */ /* 0x000f240000000200 */
        /* <DEDUP_REMOVED lines=151> */
.L_x_402:
[----:B------:R-:W-:Y:S01]  /*7300*/  FMNMX3.FTZ R167, R167, R34, R35, !PT ;  /* 0x00000022a7a77276 */ /* 0x000fe20007810023 */
[----:B-1----:R-:W1:Y:S01]  /*7310*/  SHFL.BFLY PT, R3, R200, 0x2, 0x1f ;  /* 0x0c401f00c8037f89 */ /* 0x002e6200000e0000 */
[----:B------:R-:W-:Y:S02]  /*7320*/  UISETP.GT.AND UP0, UPT, UR20, URZ, UPT ;  /* 0x000000ff1400728c */ /* 0x000fe4000bf04270 */
[----:B------:R-:W-:Y:S05]  /*7330*/  UIADD3 UR7, UPT, UPT, UR20, -0x1, URZ ;  /* 0xffffffff14077890 */ /* 0x000fea000fffe0ff */
[----:B------:R-:W2:Y:S08]  /*7340*/  SHFL.BFLY PT, R2, R167, 0x2, 0x1f ;  /* 0x0c401f00a7027f89 */ /* 0x000eb000000e0000 */
[----:B------:R-:W-:Y:S01]  /*7350*/  LDSM.16.MT88.4 R172, [R212+0x18000] ;  /* 0x01800000d4ac783b */ /* 0x000fe20000004200 */
[----:B------:R-:W-:Y:S07]  /*7360*/  UMOV UR20, UR7 ;  /* 0x0000000700147c82 */ /* 0x000fee0008000000 */
[----:B------:R-:W-:Y:S01]  /*7370*/  LDSM.16.MT88.4 R184, [R212+0x1c800] ;  /* 0x01c80000d4b8783b */ /* 0x000fe20000004200 */
[----:B-1----:R-:W-:Y:S02]  /*7380*/  FMNMX.FTZ R169, R200, R3, !PT ;  /* 0x00000003c8a97209 */ /* 0x002fe40007810000 */
[----:B--2---:R-:W-:Y:S05]  /*7390*/  FMNMX.FTZ R166, R167, R2, !PT ;  /* 0x00000002a7a67209 */ /* 0x004fea0007810000 */
        /* <DEDUP_REMOVED lines=453> */
.L_x_400:
[----:B------:R-:W1:Y:S01]  /*8ff0*/  SHFL.BFLY PT, R0, R233, 0x2, 0x1f ;  /* 0x0c401f00e9007f89 */ /* 0x000e6200000e0000 */
[C---:B------:R-:W-:Y:S01]  /*9000*/  LOP3.LUT P1, RZ, R214.reuse, 0x10, RZ, 0xc0, !PT ;  /* 0x00000010d6ff7812 */ /* 0x040fe2000782c0ff */
[----:B------:R-:W-:Y:S01]  /*9010*/  UISETP.NE.AND UP3, UPT, UR19, -0x1, UPT ;  /* 0xffffffff1300788c */ /* 0x000fe2000bf65270 */
[----:B------:R-:W-:Y:S01]  /*9020*/  LOP3.LUT P2, RZ, R214, 0x8, RZ, 0xc0, !PT ;  /* 0x00000008d6ff7812 */ /* 0x000fe2000784c0ff */
[----:B------:R-:W2:Y:S01]  /*9030*/  SHFL.BFLY PT, R8, R235, 0x2, 0x1f ;  /* 0x0c401f00eb087f89 */ /* 0x000ea200000e0000 */
[----:B------:R-:W3:Y:S01]  /*9040*/  S2UR UR12, SR_CTAID.Y ;  /* 0x00000000000c79c3 */ /* 0x000ee20000002600 */
[----:B------:R-:W4:Y:S01]  /*9050*/  LDCU.U8 UR4, c[0x0][0x549] ;  /* 0x0000a920ff0477ac */ /* 0x000f220008000000 */
[----:B------:R-:W5:Y:S06]  /*9060*/  LDCU UR10, c[0x0][0x434] ;  /* 0x00008680ff0a77ac */ /* 0x000f6c0008000800 */
[----:B------:R-:W3:Y:S01]  /*9070*/  @!UP3 LDCU.64 UR8, c[0x0][0x400] ;  /* 0x00008000ff08b7ac */ /* 0x000ee20008000a00 */
[----:B------:R-:W5:Y:S01]  /*9080*/  @UP3 LDCU.64 UR6, c[0x0][0x408] ;  /* 0x00008100ff0637ac */ /* 0x000f620008000a00 */
[----:B------:R-:W5:Y:S01]  /*9090*/  LDCU.U8 UR11, c[0x0][0x548] ;  /* 0x0000a900ff0b77ac */ /* 0x000f620008000000 */
[----:B-1----:R-:W-:Y:S01]  /*90a0*/  FADD.FTZ R9, R0, R233 ;  /* 0x000000e900097221 */ /* 0x002fe20000010000 */
[----:B------:R-:W-:Y:S01]  /*90b0*/  SHF.L.U32 R0, R214, 0x1, RZ ;  /* 0x00000001d6007819 */ /* 0x000fe200000006ff */
[----:B----4-:R-:W-:Y:S01]  /*90c0*/  UISETP.NE.AND UP1, UPT, UR4, URZ, UPT ;  /* 0x000000ff0400728c */ /* 0x010fe2000bf25270 */
[----:B--2---:R-:W-:-:S02]  /*90d0*/  FADD.FTZ R8, R8, R235 ;  /* 0x000000eb08087221 */ /* 0x004fc40000010000 */
[----:B------:R-:W1:Y:S01]  /*90e0*/  SHFL.BFLY PT, R2, R9, 0x1, 0x1f ;  /* 0x0c201f0009027f89 */ /* 0x000e6200000e0000 */
[----:B------:R-:W-:Y:S01]  /*90f0*/  LOP3.LUT R217, R217, 0x6, R0, 0xf8, !PT ;  /* 0x00000006d9d97812 */ /* 0x000fe200078ef800 */
[----:B------:R-:W-:Y:S02]  /*9100*/  UISETP.NE.AND UP2, UPT, UR19, -0x1, UPT ;  /* 0xffffffff1300788c */ /* 0x000fe4000bf45270 */
[----:B------:R-:W2:Y:S01]  /*9110*/  SHFL.BFLY PT, R5, R8, 0x1, 0x1f ;  /* 0x0c201f0008057f89 */ /* 0x000ea200000e0000 */
[----:B---3--:R-:W-:Y:S01]  /*9120*/  @!UP3 UIMAD.WIDE.U32 UR14, UR12, UR8, URZ ;  /* 0x000000080c0eb2a5 */ /* 0x008fe2000f8e00ff */
[----:B------:R-:W3:Y:S01]  /*9130*/  S2UR UR8, SR_CTAID.X ;  /* 0x00000000000879c3 */ /* 0x000ee20000002500 */
[----:B-----5:R-:W-:Y:S01]  /*9140*/  @UP3 UIMAD.WIDE.U32 UR16, UR19, UR6, URZ ;  /* 0x00000006131032a5 */ /* 0x020fe2000f8e00ff */
[----:B------:R-:W4:Y:S01]  /*9150*/  @UP1 LDCU UR4, c[0x0][0x430] ;  /* 0x00008600ff0417ac */ /* 0x000f220008000800 */
[----:B------:R-:W-:-:S05]  /*9160*/  @!UP3 UIMAD UR9, UR12, UR9, UR15 ;  /* 0x000000090c09b2a4 */ /* 0x000fca000f8e020f */
[----:B------:R-:W3:Y:S01]  /*9170*/  S2UR UR6, SR_CTAID.Z ;  /* 0x00000000000679c3 */ /* 0x000ee20000002700 */
[----:B------:R-:W-:Y:S02]  /*9180*/  @UP3 UIMAD UR9, UR19, UR7, UR17 ;  /* 0x00000007130932a4 */ /* 0x000fe4000f8e0211 */
[----:B------:R-:W-:Y:S01]  /*9190*/  @!UP2 UIMAD UR19, UR12, UR10, URZ ;  /* 0x0000000a0c13a2a4 */ /* 0x000fe2000f8e02ff */
[----:B------:R-:W4:Y:S01]  /*91a0*/  LDCU UR13, c[0x0][0x434] ;  /* 0x00008680ff0d77ac */ /* 0x000f220008000800 */
[----:B------:R-:W-:Y:S01]  /*91b0*/  UISETP.NE.AND UP0, UPT, UR11, URZ, !UP1 ;  /* 0x000000ff0b00728c */ /* 0x000fe2000cf05270 */
[----:B-1----:R-:W-:Y:S01]  /*91c0*/  FADD.FTZ R2, R9, R2 ;  /* 0x0000000209027221 */ /* 0x002fe20000010000 */
[----:B------:R-:W1:Y:S01]  /*91d0*/  @UP1 LDCU UR15, c[0x0][0x430] ;  /* 0x00008600ff0f17ac */ /* 0x000e620008000800 */
[----:B--2---:R-:W-:Y:S02]  /*91e0*/  FADD.FTZ R4, R8, R5 ;  /* 0x0000000508047221 */ /* 0x004fe40000010000 */
[----:B------:R-:W2:Y:S01]  /*91f0*/  MUFU.RCP R6, R2 ;  /* 0x0000000200067308 */ /* 0x000ea20000001000 */
[----:B------:R-:W-:Y:S01]  /*9200*/  SHF.L.U32 R5, R214, 0x4, RZ ;  /* 0x00000004d6057819 */ /* 0x000fe200000006ff */
[----:B----4-:R-:W-:Y:S01]  /*9210*/  @UP1 UIMAD UR13, UR4, UR10, URZ ;  /* 0x0000000a040d12a4 */ /* 0x010fe2000f8e02ff */
[----:B------:R-:W-:Y:S01]  /*9220*/  FSETP.NE.FTZ.AND P3, PT, R2, RZ, PT ;  /* 0x000000ff0200720b */ /* 0x000fe20003f75000 */
[----:B------:R-:W-:Y:S01]  /*9230*/  @UP1 UMOV UR7, 0x1 ;  /* 0x0000000100071882 */ /* 0x000fe20000000000 */
[----:B------:R-:W-:Y:S01]  /*9240*/  LOP3.LUT R5, R5, 0x1c0, RZ, 0xc0, !PT ;  /* 0x000001c005057812 */ /* 0x000fe200078ec0ff */
[----:B------:R-:W-:Y:S01]  /*9250*/  @UP3 UMOV UR14, UR16 ;  /* 0x00000010000e3c82 */ /* 0x000fe20008000000 */
[----:B------:R-:W-:Y:S01]  /*9260*/  FSETP.NE.FTZ.AND P4, PT, R4, RZ, PT ;  /* 0x000000ff0400720b */ /* 0x000fe20003f95000 */
[----:B------:R-:W4:Y:S01]  /*9270*/  MUFU.RCP R7, R4 ;  /* 0x0000000400077308 */ /* 0x000f220000001000 */
[----:B------:R-:W-:Y:S01]  /*9280*/  LOP3.LUT R0, R5, 0x38, R0, 0xf8, !PT ;  /* 0x0000003805007812 */ /* 0x000fe200078ef800 */
[----:B------:R-:W-:Y:S01]  /*9290*/  USHF.R.S32.HI UR4, URZ, 0x1f, UR19 ;  /* 0x0000001fff047899 */ /* 0x000fe20008011413 */
[----:B------:R-:W-:-:S02]  /*92a0*/  MOV R5, 0x20 ;  /* 0x0000002000057802 */ /* 0x000fc40000000f00 */
[----:B------:R-:W-:Y:S02]  /*92b0*/  LOP3.LUT R0, R217, R0, RZ, 0xfc, !PT ;  /* 0x00000000d9007212 */ /* 0x000fe400078efcff */
[----:B--2---:R-:W-:Y:S02]  /*92c0*/  FSEL R6, R6, 1, P3 ;  /* 0x3f80000006067808 */ /* 0x004fe40001800000 */
[----:B------:R-:W-:Y:S02]  /*92d0*/  LEA R9, R0, UR5, 0x1 ;  /* 0x0000000500097c11 */ /* 0x000fe4000f8e08ff */
[----:B------:R-:W-:Y:S01]  /*92e0*/  SEL R0, R5, 0xffffffe0, !P2 ;  /* 0xffffffe005007807 */ /* 0x000fe20005000000 */
        /* <DEDUP_REMOVED lines=266> */
[----:B------:R4:W-:Y:S01]  /*a390*/  STS [R17+0xc000], R144 ;  /* 0x00c0009011007388 */ /* 0x0009e20000000800 */
[----:B------:R-:W-:-:S03]  /*a3a0*/  LEA R0, R0, UR5, 0x1 ;  /* 0x0000000500007c11 */ /* 0x000fc6000f8e08ff */
[----:B------:R4:W-:Y:S04]  /*a3b0*/  STS [R17+0xc400], R146 ;  /* 0x00c4009211007388 */ /* 0x0009e80000000800 */
[----:B------:R4:W-:Y:S04]  /*a3c0*/  STS [R21+0xc000], R7 ;  /* 0x00c0000715007388 */ /* 0x0009e80000000800 */
[----:B------:R4:W-:Y:S01]  /*a3d0*/  STS [R21+0xc400], R150 ;  /* 0x00c4009615007388 */ /* 0x0009e20000000800 */
[----:B-1-3--:R-:W-:Y:S05]  /*a3e0*/  BRA.U UP1, `(.L_x_404) ;  /* 0x0000000101207547 */ /* 0x00afea000b800000 */
        /* <DEDUP_REMOVED lines=8> */
.L_x_404:
        /* <DEDUP_REMOVED lines=8> */
[----:B------:R-:W-:Y:S01]  /*a4f0*/  @!UP0 UIMAD UR13, UR12, UR7, UR13 ;  /* 0x000000070c0d82a4 */ /* 0x000fe2000f8e020d */
[----:B----4-:R-:W-:Y:S01]  /*a500*/  SHF.R.U32.HI R13, RZ, 0x2, R214 ;  /* 0x00000002ff0d7819 */ /* 0x010fe200000116d6 */
[----:B------:R-:W-:Y:S01]  /*a510*/  USHF.L.U32 UR10, UR10, 0x7, URZ ;  /* 0x000000070a0a7899 */ /* 0x000fe200080006ff */
[----:B------:R-:W-:Y:S01]  /*a520*/  BSSY.RECONVERGENT B0, `(.L_x_405) ;  /* 0x0000022000007945 */ /* 0x000fe20003800200 */
[----:B------:R-:W-:Y:S01]  /*a530*/  USEL UR4, UR4, URZ, UP0 ;  /* 0x000000ff04047287 */ /* 0x000fe20008000000 */
[----:B------:R-:W-:Y:S01]  /*a540*/  MOV R12, 0x7f800000 ;  /* 0x7f800000000c7802 */ /* 0x000fe20000000f00 */
[----:B------:R-:W3:Y:S01]  /*a550*/  @P3 LDC R14, c[0x0][0x458] ;  /* 0x00011600ff0e3b82 */ /* 0x000ee20000000800 */
[----:B------:R-:W4:Y:S01]  /*a560*/  @P3 MUFU.LG2 R2, R2 ;  /* 0x0000000200023308 */ /* 0x000f220000000c00 */
[----:B------:R-:W-:Y:S01]  /*a570*/  USHF.R.S32.HI UR7, URZ, 0x1f, UR13 ;  /* 0x0000001fff077899 */ /* 0x000fe2000801140d */
[----:B------:R-:W-:Y:S01]  /*a580*/  MOV R7, 0x7f800000 ;  /* 0x7f80000000077802 */ /* 0x000fe20000000f00 */
[----:B------:R-:W-:Y:S01]  /*a590*/  USHF.R.S32.HI UR5, URZ, 0x1f, UR10 ;  /* 0x0000001fff057899 */ /* 0x000fe2000801140a */
[----:B------:R-:W-:Y:S01]  /*a5a0*/  LOP3.LUT R6, R6, 0x7, R13, 0xf8, !PT ;  /* 0x0000000706067812 */ /* 0x000fe200078ef80d */
[----:B------:R-:W-:Y:S01]  /*a5b0*/  UIADD3 UR19, UP1, UP0, UR10, UR19, UR13 ;  /* 0x000000130a137290 */ /* 0x000fe2000f83e00d */
[----:B------:R1:W3:Y:S01]  /*a5c0*/  LDS.128 R8, [R0+0x3000] ;  /* 0x0030000000087984 */ /* 0x0002e20000000c00 */
[----:B--2---:R-:W-:-:S02]  /*a5d0*/  @P4 FMUL.FTZ R15, R4, 0.69314718246459960938 ;  /* 0x3f317218040f4820 */ /* 0x004fc40000410000 */
[----:B------:R-:W-:Y:S02]  /*a5e0*/  UIADD3.X UR4, UPT, UPT, UR5, UR4, UR7, UP1, UP0 ;  /* 0x0000000405047290 */ /* 0x000fe40008fe0407 */
[----:B-1----:R-:W-:Y:S01]  /*a5f0*/  @P4 FFMA.FTZ R12, R164, R5, R15 ;  /* 0x00000005a40c4223 */ /* 0x002fe2000001000f */
[----:B----4-:R-:W-:-:S04]  /*a600*/  @P3 FMUL.FTZ R2, R2, 0.69314718246459960938 ;  /* 0x3f31721802023820 */ /* 0x010fc80000410000 */
[----:B---3--:R-:W-:Y:S01]  /*a610*/  @P3 FFMA.FTZ R7, R3, R14, R2 ;  /* 0x0000000e03073223 */ /* 0x008fe20000010002 */
[----:B------:R-:W-:Y:S06]  /*a620*/  @P0 BRA `(.L_x_406) ;  /* 0x0000000000440947 */ /* 0x000fec0003800000 */
        /* <DEDUP_REMOVED lines=17> */
.L_x_406:
[----:B------:R-:W-:Y:S05]  /*a740*/  BSYNC.RECONVERGENT B0 ;  /* 0x0000000000007941 */ /* 0x000fea0003800200 */
.L_x_405:
[----:B------:R-:W2:Y:S01]  /*a750*/  LDCU.64 UR4, c[0x0][0x410] ;  /* 0x00008200ff0477ac */ /* 0x000ea20008000a00 */
[----:B-1----:R-:W-:Y:S01]  /*a760*/  SHF.R.U32.HI R2, RZ, 0x3, R214 ;  /* 0x00000003ff027819 */ /* 0x002fe200000116d6 */
[----:B------:R1:W3:Y:S01]  /*a770*/  LDS.128 R20, [R0] ;  /* 0x0000000000147984 */ /* 0x0002e20000000c00 */
[----:B------:R-:W-:Y:S01]  /*a780*/  IADD3 R6, P0, PT, R215, UR14, RZ ;  /* 0x0000000ed7067c10 */ /* 0x000fe2000ff1e0ff */
[----:B------:R-:W-:Y:S01]  /*a790*/  BSSY.RECONVERGENT B0, `(.L_x_407) ;  /* 0x0000026000007945 */ /* 0x000fe20003800200 */
[C---:B------:R-:W-:Y:S01]  /*a7a0*/  ISETP.GE.AND P3, PT, R2.reuse, UR18, PT ;  /* 0x0000001202007c0c */ /* 0x040fe2000bf66270 */
[C---:B------:R-:W-:Y:S01]  /*a7b0*/  VIADD R4, R2.reuse, 0x20 ;  /* 0x0000002002047836 */ /* 0x040fe20000000000 */
[----:B------:R-:W-:Y:S01]  /*a7c0*/  IADD3.X R7, PT, PT, RZ, UR9, RZ, P0, !PT ;  /* 0x00000009ff077c10 */ /* 0x000fe200087fe4ff */
[----:B------:R1:W4:Y:S01]  /*a7d0*/  LDS.128 R16, [R0+0x4000] ;  /* 0x0040000000107984 */ /* 0x0003220000000c00 */
[----:B------:R-:W-:Y:S01]  /*a7e0*/  VIADD R3, R2, 0x40 ;  /* 0x0000004002037836 */ /* 0x000fe20000000000 */
[----:B------:R-:W-:Y:S01]  /*a7f0*/  UIMAD.WIDE.U32 UR8, UR8, 0x80, URZ ;  /* 0x00000080080878a5 */ /* 0x000fe2000f8e00ff */
[----:B------:R-:W-:Y:S01]  /*a800*/  ISETP.GE.AND P2, PT, R4, UR18, PT ;  /* 0x0000001204007c0c */ /* 0x000fe2000bf46270 */
[----:B------:R1:W1:Y:S02]  /*a810*/  LDS.128 R12, [R0+0x8000] ;  /* 0x00800000000c7984 */ /* 0x0002640000000c00 */
[----:B------:R-:W-:Y:S01]  /*a820*/  ISETP.GE.AND P1, PT, R3, UR18, PT ;  /* 0x0000001203007c0c */ /* 0x000fe2000bf26270 */
[C---:B------:R-:W-:Y:S01]  /*a830*/  VIADD R3, R2.reuse, 0x60 ;  /* 0x0000006002037836 */ /* 0x040fe20000000000 */
[----:B------:R-:W-:Y:S01]  /*a840*/  LOP3.LUT R2, R2, UR8, RZ, 0xfc, !PT ;  /* 0x0000000802027c12 */ /* 0x000fe2000f8efcff */
        /* <DEDUP_REMOVED lines=8> */
[----:B------:R-:W-:Y:S01]  /*a8d0*/  IMAD.MOV.U32 R26, RZ, RZ, R24 ;  /* 0x000000ffff1a7224 */ /* 0x000fe200078e0018 */
[----:B------:R-:W3:Y:S01]  /*a8e0*/  LDCU.64 UR4, c[0x0][0x3f0] ;  /* 0x00007e00ff0477ac */ /* 0x000ee20008000a00 */
[----:B------:R-:W2:Y:S01]  /*a8f0*/  LDCU UR11, c[0x0][0x440] ;  /* 0x00008800ff0b77ac */ /* 0x000ea20008000800 */
[----:B-----5:R-:W-:Y:S01]  /*a900*/  UIMAD UR10, UR9, UR6, URZ ;  /* 0x00000006090a72a4 */ /* 0x020fe2000f8e02ff */
[----:B------:R-:W-:-:S05]  /*a910*/  IMAD.WIDE.U32 R28, R2, UR6, R26 ;  /* 0x00000006021c7c25 */ /* 0x000fca000f8e001a */
[----:B------:R-:W-:Y:S01]  /*a920*/  IMAD.U32 R3, RZ, RZ, UR10 ;  /* 0x0000000aff037e24 */ /* 0x000fe2000f8e00ff */
[----:B---3--:R-:W-:Y:S02]  /*a930*/  LEA R30, P3, R28, UR4, 0x1 ;  /* 0x000000041c1e7c11 */ /* 0x008fe4000f8608ff */
[----:B--2---:R-:W-:Y:S01]  /*a940*/  ISETP.GE.AND P6, PT, R215, UR11, PT ;  /* 0x0000000bd7007c0c */ /* 0x004fe2000bfc6270 */
[----:B------:R-:W-:Y:S01]  /*a950*/  IMAD R3, R2, UR7, R3 ;  /* 0x0000000702037c24 */ /* 0x000fe2000f8e0203 */
[----:B------:R-:W-:Y:S02]  /*a960*/  ISETP.GE.AND P5, PT, R236, UR11, PT ;  /* 0x0000000bec007c0c */ /* 0x000fe4000bfa6270 */
[----:B------:R-:W-:Y:S01]  /*a970*/  ISETP.GE.AND P4, PT, R234, UR11, PT ;  /* 0x0000000bea007c0c */ /* 0x000fe2000bf86270 */
[----:B------:R-:W-:-:S05]  /*a980*/  IMAD.IADD R3, R3, 0x1, R29 ;  /* 0x0000000103037824 */ /* 0x000fca00078e021d */
[----:B------:R-:W-:Y:S02]  /*a990*/  LEA.HI.X R31, R28, UR5, R3, 0x1, P3 ;  /* 0x000000051c1f7c11 */ /* 0x000fe400098f0c03 */
[----:B------:R-:W-:-:S03]  /*a9a0*/  ISETP.GE.AND P3, PT, R232, UR11, PT ;  /* 0x0000000be8007c0c */ /* 0x000fc6000bf66270 */
[----:B------:R2:W-:Y:S04]  /*a9b0*/  @!P6 STG.E.128 desc[UR22][R30.64], R20 ;  /* 0x000000141e00e986 */ /* 0x0005e8000c101d16 */
[----:B----4-:R2:W-:Y:S04]  /*a9c0*/  @!P5 STG.E.128 desc[UR22][R30.64+0x80], R16 ;  /* 0x000080101e00d986 */ /* 0x0105e8000c101d16 */
[----:B-1----:R2:W-:Y:S04]  /*a9d0*/  @!P4 STG.E.128 desc[UR22][R30.64+0x100], R12 ;  /* 0x0001000c1e00c986 */ /* 0x0025e8000c101d16 */
[----:B------:R2:W-:Y:S02]  /*a9e0*/  @!P3 STG.E.128 desc[UR22][R30.64+0x180], R4 ;  /* 0x000180041e00b986 */ /* 0x0005e4000c101d16 */
.L_x_408:
[----:B------:R-:W-:Y:S05]  /*a9f0*/  BSYNC.RECONVERGENT B0 ;  /* 0x0000000000007941 */ /* 0x000fea0003800200 */
.L_x_407:
[----:B--23--:R2:W3:Y:S01]  /*aa00*/  LDS.128 R20, [R0+0x1000] ;  /* 0x0010000000147984 */ /* 0x00c4e20000000c00 */
        /* <DEDUP_REMOVED lines=8> */
[----:B------:R-:W2:Y:S01]  /*aa90*/  LDCU UR10, c[0x0][0x440] ;  /* 0x00008800ff0a77ac */ /* 0x000ea20008000800 */
[----:B------:R-:W-:Y:S02]  /*aaa0*/  IMAD.MOV.U32 R31, RZ, RZ, R27 ;  /* 0x000000ffff1f7224 */ /* 0x000fe400078e001b */
[----:B------:R-:W-:Y:S01]  /*aab0*/  IMAD.X R3, RZ, RZ, UR9, P2 ;  /* 0x00000009ff037e24 */ /* 0x000fe200090e06ff */
[----:B------:R-:W3:Y:S03]  /*aac0*/  LDCU.64 UR4, c[0x0][0x3f0] ;  /* 0x00007e00ff0477ac */ /* 0x000ee60008000a00 */
[----:B-----5:R-:W-:-:S02]  /*aad0*/  IMAD R3, R3, UR6, RZ ;  /* 0x0000000603037c24 */ /* 0x020fc4000f8e02ff */
        /* <DEDUP_REMOVED lines=10> */
[----:B----4-:R2:W-:Y:S04]  /*ab80*/  @!P4 STG.E.128 desc[UR22][R28.64+0x80], R16 ;  /* 0x000080101c00c986 */ /* 0x0105e8000c101d16 */
[----:B-1----:R2:W-:Y:S04]  /*ab90*/  @!P3 STG.E.128 desc[UR22][R28.64+0x100], R12 ;  /* 0x0001000c1c00b986 */ /* 0x0025e8000c101d16 */
[----:B------:R2:W-:Y:S02]  /*aba0*/  @!P2 STG.E.128 desc[UR22][R28.64+0x180], R4 ;  /* 0x000180041c00a986 */ /* 0x0005e4000c101d16 */
.L_x_410:
[----:B------:R-:W-:Y:S05]  /*abb0*/  BSYNC.RECONVERGENT B0 ;  /* 0x0000000000007941 */ /* 0x000fea0003800200 */
.L_x_409:
        /* <DEDUP_REMOVED lines=27> */
.L_x_412:
[----:B------:R-:W-:Y:S05]  /*ad70*/  BSYNC.RECONVERGENT B0 ;  /* 0x0000000000007941 */ /* 0x000fea0003800200 */
.L_x_411:
[----:B-12---:R1:W2:Y:S04]  /*ad80*/  LDS.128 R12, [R0+0x7000] ;  /* 0x00700000000c7984 */ /* 0x0062a80000000c00 */
[----:B------:R1:W1:Y:S01]  /*ad90*/  LDS.128 R4, [R0+0xb000] ;  /* 0x00b0000000047984 */ /* 0x0002620000000c00 */
[----:B------:R-:W-:Y:S05]  /*ada0*/  @P0 EXIT ;  /* 0x000000000000094d */ /* 0x000fea0003800000 */
[----:B------:R-:W5:Y:S01]  /*adb0*/  LDCU.64 UR6, c[0x0][0x408] ;  /* 0x00008100ff0677ac */ /* 0x000f620008000a00 */
[----:B------:R-:W-:Y:S01]  /*adc0*/  IADD3 R3, P0, PT, R2, 0x60, RZ ;  /* 0x0000006002037810 */ /* 0x000fe20007f1e0ff */
[----:B----4-:R4:W1:Y:S01]  /*add0*/  LDS.128 R16, [R0+0xf000] ;  /* 0x00f0000000107984 */ /* 0x0108620000000c00 */
[----:B---3--:R-:W-:Y:S01]  /*ade0*/  IMAD.MOV.U32 R20, RZ, RZ, R24 ;  /* 0x000000ffff147224 */ /* 0x008fe200078e0018 */
[----:B------:R-:W3:Y:S01]  /*adf0*/  LDCU.64 UR4, c[0x0][0x3f0] ;  /* 0x00007e00ff0477ac */ /* 0x000ee20008000a00 */
[----:B------:R-:W-:Y:S02]  /*ae00*/  IMAD.MOV.U32 R21, RZ, RZ, R27 ;  /* 0x000000ffff157224 */ /* 0x000fe400078e001b */
[----:B------:R-:W-:Y:S01]  /*ae10*/  IMAD.X R2, RZ, RZ, UR9, P0 ;  /* 0x00000009ff027e24 */ /* 0x000fe200080e06ff */
[----:B------:R-:W4:Y:S03]  /*ae20*/  LDCU UR10, c[0x0][0x440] ;  /* 0x00008800ff0a77ac */ /* 0x000f260008000800 */
[----:B-----5:R-:W-:-:S02]  /*ae30*/  IMAD R2, R2, UR6, RZ ;  /* 0x0000000602027c24 */ /* 0x020fc4000f8e02ff */
        /* <DEDUP_REMOVED lines=15> */
.L_x_413:
        /* <DEDUP_REMOVED lines=13> */
.L_x_2340:


//--------------------- .text._ZN5flash16flash_fwd_kernelI23Flash_fwd_kernel_traitsILi256ELi128ELi64ELi8ELb0ELb0EN7cutlass10bfloat16_tE19Flash_kernel_traitsILi256ELi128ELi64ELi8ES3_EELb0ELb0ELb0ELb1ELb0ELb0ELb0ELb0EEEvNS_16Flash_fwd_paramsE --------------------------
	.section	.text._ZN5flash16flash_fwd_kernelI23Flash_fwd_kernel_traitsILi256ELi128ELi64ELi8ELb0ELb0EN7cutlass10bfloat16_tE19Flash_kernel_traitsILi256ELi128ELi64ELi8ES3_EELb0ELb0ELb0ELb1ELb0ELb0ELb0ELb0EEEvNS_16Flash_fwd_paramsE,"ax",@progbits
	.align	128
        .global         _ZN5flash16flash_fwd_kernelI23Flash_fwd_kernel_traitsILi256ELi128ELi64ELi8ELb0ELb0EN7cutlass10bfloat16_tE19Flash_kernel_traitsILi256ELi128ELi64ELi8ES3_EELb0ELb0ELb0ELb1ELb0ELb0ELb0ELb0EEEvNS_16Flash_fwd_paramsE
        .type           _ZN5flash16flash_fwd_kernelI23Flash_fwd_kernel_traitsILi256ELi128ELi64ELi8ELb0ELb0EN7cutlass10bfloat16_tE19Flash_kernel_traitsILi256ELi128ELi64ELi8ES3_EELb0ELb0ELb0ELb1ELb0ELb0ELb0ELb0EEEvNS_16Flash_fwd_paramsE,@function
        .size           _ZN5flash16flash_fwd_kernelI23Flash_fwd_kernel_traitsILi256ELi128ELi64ELi8ELb0ELb0EN7cutlass10bfloat16_tE19Flash_kernel_traitsILi256ELi128ELi64ELi8ES3_EELb0ELb0ELb0ELb1ELb0ELb0ELb0ELb0EEEvNS_16Flash_fwd_paramsE,(.L_x_2341 - _ZN5flash16flash_fwd_kernelI23Flash_fwd_kernel_traitsILi256ELi128ELi64ELi8ELb0ELb0EN7cutlass10bfloat16_tE19Flash_kernel_traitsILi256ELi128ELi64ELi8ES3_EELb0ELb0ELb0ELb1ELb0ELb0ELb0ELb0EEEvNS_16Flash_fwd_paramsE)
        .other          _ZN5flash16flash_fwd_kernelI23Flash_fwd_kernel_traitsILi256ELi128ELi64ELi8ELb0ELb0EN7cutlass10bfloat16_tE19Flash_kernel_traitsILi256ELi128ELi64ELi8ES3_EELb0ELb0ELb0ELb1ELb0ELb0ELb0ELb0EEEvNS_16Flash_fwd_paramsE,@"STO_CUDA_ENTRY STV_DEFAULT"
_ZN5flash16flash_fwd_kernelI23Flash_fwd_kernel_traitsILi256ELi128ELi64ELi8ELb0ELb0EN7cutlass10bfloat16_tE19Flash_kernel_traitsILi256ELi128ELi64ELi8ES3_EELb0ELb0ELb0ELb1ELb0ELb0ELb0ELb0EEEvNS_16Flash_fwd_paramsE:
.text._ZN5flash16flash_fwd_kernelI23Flash_fwd_kernel_traitsILi256ELi128ELi64ELi8ELb0ELb0EN7cutlass10bfloat16_tE19Flash_kernel_traitsILi256ELi128ELi64ELi8ES3_EELb0ELb0ELb0ELb1ELb0ELb0ELb0ELb0EEEvNS_16Flash_fwd_paramsE:
        /* <DEDUP_REMOVED lines=52> */
[----:B------:R-:W1:Y:S01]  /*0340*/  S2R R219, SR_TID.X ;  /* 0x0000000000db7919 */ /* 0x000e620000002100 */
[----:B----4-:R-:W-:Y:S01]  /*0350*/  @!UP3 UISETP.NE.U32.AND UP2, UPT, UR6, URZ, UPT ;  /* 0x000000ff0600b28c */ /* 0x010fe2000bf45070 */
[----:B------:R-:W-:Y:S01]  /*0360*/  UMOV UR10, URZ ;  /* 0x000000ff000a7c82 */ /* 0x000fe20008000000 */
[----:B------:R-:W-:Y:S01]  /*0370*/  USHF.L.U32 UR6, UR21, 0x7, URZ ;  /* 0x0000000715067899 */ /* 0x000fe200080006ff */
[----:B------:R-:W-:Y:S01]  /*0380*/  UMOV UR11, 0xffffffff ;  /* 0xffffffff000b7882 */ /* 0x000fe20000000000 */
        /* <DEDUP_REMOVED lines=21> */
.L_x_414:
        /* <DEDUP_REMOVED lines=30> */
.L_x_416:
        /* <DEDUP_REMOVED lines=8> */
[C---:B------:R-:W-:Y:S01]  /*0740*/  VIADD R8, R219.reuse, 0x40 ;  /* 0x00000040db087836 */ /* 0x040fe20000000000 */
[C---:B------:R-:W-:Y:S01]  /*0750*/  IADD3 R4, P0, PT, R0.reuse, UR14, RZ ;  /* 0x0000000e00047c10 */ /* 0x040fe2000ff1e0ff */
[----:B------:R-:W-:Y:S01]  /*0760*/  UIADD3 UR23, UPT, UPT, -UR6, UR23, URZ ;  /* 0x0000001706177290 */ /* 0x000fe2000fffe1ff */
[C---:B------:R-:W-:Y:S01]  /*0770*/  VIADD R6, R219.reuse, 0x60 ;  /* 0x00000060db067836 */ /* 0x040fe20000000000 */
[----:B------:R-:W-:Y:S01]  /*0780*/  UISETP.NE.AND UP0, UPT, UR20, -0x1, UPT ;  /* 0xffffffff1400788c */ /* 0x000fe2000bf05270 */
[----:B------:R-:W-:Y:S01]  /*0790*/  LOP3.LUT R12, R0, 0x40, RZ, 0xfc, !PT ;  /* 0x00000040000c7812 */ /* 0x000fe200078efcff */
[----:B------:R-:W-:Y:S01]  /*07a0*/  IMAD.X R5, RZ, RZ, UR11, P0 ;  /* 0x0000000bff057e24 */ /* 0x000fe200080e06ff */
[----:B----4-:R-:W-:Y:S01]  /*07b0*/  UIMAD UR8, UR28, UR8, URZ ;  /* 0x000000081c0872a4 */ /* 0x010fe2000f8e02ff */
        /* <DEDUP_REMOVED lines=8> */
[----:B------:R-:W-:Y:S01]  /*0840*/  IMAD.U32 R17, RZ, RZ, UR5 ;  /* 0x00000005ff117e24 */ /* 0x000fe2000f8e00ff */
[----:B------:R-:W-:Y:S01]  /*0850*/  USHF.R.S32.HI UR4, URZ, 0x1f, UR9 ;  /* 0x0000001fff047899 */ /* 0x000fe20008011409 */
[----:B------:R-:W-:Y:S01]  /*0860*/  IMAD.WIDE.U32 R2, R2, UR28, R4 ;  /* 0x0000001c02027c25 */ /* 0x000fe2000f8e0004 */
[----:B------:R-:W-:Y:S01]  /*0870*/  USEL UR9, UR9, URZ, UP1 ;  /* 0x000000ff09097287 */ /* 0x000fe20008800000 */
[C---:B------:R-:W-:Y:S01]  /*0880*/  LOP3.LUT R11, R0.reuse, 0x80, RZ, 0xfc, !PT ;  /* 0x00000080000b7812 */ /* 0x040fe200078efcff */
[----:B------:R-:W-:Y:S01]  /*0890*/  USHF.R.S32.HI UR12, URZ, 0x1f, UR6 ;  /* 0x0000001fff0c7899 */ /* 0x000fe20008011406 */
[----:B------:R-:W-:Y:S01]  /*08a0*/  LOP3.LUT R10, R0, 0xc0, RZ, 0xfc, !PT ;  /* 0x000000c0000a7812 */ /* 0x000fe200078efcff */
[----:B------:R-:W-:Y:S01]  /*08b0*/  USEL UR4, UR4, URZ, UP1 ;  /* 0x000000ff04047287 */ /* 0x000fe20008800000 */
[----:B------:R-:W-:Y:S01]  /*08c0*/  IMAD R17, R17, UR28, R3 ;  /* 0x0000001c11117c24 */ /* 0x000fe2000f8e0203 */
[----:B------:R-:W-:-:S02]  /*08d0*/  USHF.R.S32.HI UR5, URZ, 0x1f, UR8 ;  /* 0x0000001fff057899 */ /* 0x000fc40008011408 */
[----:B------:R-:W-:Y:S02]  /*08e0*/  UIADD3 UR6, UP1, UP0, UR6, UR9, UR8 ;  /* 0x0000000906067290 */ /* 0x000fe4000f83e008 */
[----:B------:R-:W-:Y:S02]  /*08f0*/  UIMAD.WIDE.U32 UR10, UR21, 0x80, URZ ;  /* 0x00000080150a78a5 */ /* 0x000fe4000f8e00ff */
[----:B------:R-:W-:-:S04]  /*0900*/  UIADD3.X UR12, UPT, UPT, UR12, UR4, UR5, UP1, UP0 ;  /* 0x000000040c0c7290 */ /* 0x000fc80008fe0405 */
[----:B------:R-:W-:Y:S01]  /*0910*/  LOP3.LUT R5, R219, UR10, RZ, 0xfc, !PT ;  /* 0x0000000adb057c12 */ /* 0x000fe2000f8efcff */
[----:B------:R-:W-:Y:S07]  /*0920*/  @P0 BRA `(.L_x_418) ;  /* 0x00000000004c0947 */ /* 0x000fee0003800000 */
[----:B------:R-:W1:Y:S01]  /*0930*/  LDCU.64 UR4, c[0x0][0x408] ;  /* 0x00008100ff0477ac */ /* 0x000e620008000a00 */
[----:B------:R-:W-:Y:S01]  /*0940*/  IMAD.MOV.U32 R16, RZ, RZ, R2 ;  /* 0x000000ffff107224 */ /* 0x000fe200078e0002 */
[----:B------:R-:W2:Y:S01]  /*0950*/  LDCU UR13, c[0x0][0x440] ;  /* 0x00008800ff0d77ac */ /* 0x000ea20008000800 */
[----:B------:R-:W3:Y:S01]  /*0960*/  LDCU.64 UR8, c[0x0][0x3f0] ;  /* 0x00007e00ff0877ac */ /* 0x000ee20008000a00 */
[----:B-1----:R-:W-:Y:S01]  /*0970*/  UIMAD UR14, UR11, UR4, URZ ;  /* 0x000000040b0e72a4 */ /* 0x002fe2000f8e02ff */
[----:B------:R-:W-:Y:S01]  /*0980*/  IMAD.WIDE.U32 R14, R5, UR4, R16 ;  /* 0x00000004050e7c25 */ /* 0x000fe2000f8e0010 */
[----:B--2---:R-:W-:-:S04]  /*0990*/  ISETP.GE.AND P6, PT, R0, UR13, PT ;  /* 0x0000000d00007c0c */ /* 0x004fc8000bfc6270 */
[----:B------:R-:W-:Y:S01]  /*09a0*/  IMAD.U32 R4, RZ, RZ, UR14 ;  /* 0x0000000eff047e24 */ /* 0x000fe2000f8e00ff */
[----:B------:R-:W-:Y:S02]  /*09b0*/  ISETP.GE.AND P5, PT, R12, UR13, PT ;  /* 0x0000000d0c007c0c */ /* 0x000fe4000bfa6270 */
[----:B------:R-:W-:Y:S01]  /*09c0*/  ISETP.GE.AND P4, PT, R11, UR13, PT ;  /* 0x0000000d0b007c0c */ /* 0x000fe2000bf86270 */
[----:B------:R-:W-:Y:S01]  /*09d0*/  IMAD R4, R5, UR5, R4 ;  /* 0x0000000505047c24 */ /* 0x000fe2000f8e0204 */
[----:B------:R-:W-:Y:S02]  /*09e0*/  ISETP.GE.AND P3, PT, R10, UR13, PT ;  /* 0x0000000d0a007c0c */ /* 0x000fe4000bf66270 */
[----:B---3--:R-:W-:Y:S01]  /*09f0*/  LEA R18, P0, R14, UR8, 0x1 ;  /* 0x000000080e127c11 */ /* 0x008fe2000f8008ff */
[----:B------:R-:W-:-:S05]  /*0a00*/  IMAD.IADD R4, R15, 0x1, R4 ;  /* 0x000000010f047824 */ /* 0x000fca00078e0204 */
[----:B------:R-:W-:-:S05]  /*0a10*/  LEA.HI.X R19, R14, UR9, R4, 0x1, P0 ;  /* 0x000000090e137c11 */ /* 0x000fca00080f0c04 */
[----:B------:R1:W-:Y:S04]  /*0a20*/  @!P6 STG.E.128 desc[UR24][R18.64], RZ ;  /* 0x000000ff1200e986 */ /* 0x0003e8000c101d18 */
[----:B------:R1:W-:Y:S04]  /*0a30*/  @!P5 STG.E.128 desc[UR24][R18.64+0x80], RZ ;  /* 0x000080ff1200d986 */ /* 0x0003e8000c101d18 */
[----:B------:R1:W-:Y:S04]  /*0a40*/  @!P4 STG.E.128 desc[UR24][R18.64+0x100], RZ ;  /* 0x000100ff1200c986 */ /* 0x0003e8000c101d18 */
[----:B------:R1:W-:Y:S02]  /*0a50*/  @!P3 STG.E.128 desc[UR24][R18.64+0x180], RZ ;  /* 0x000180ff1200b986 */ /* 0x0003e4000c101d18 */
.L_x_418:
[----:B------:R-:W-:Y:S05]  /*0a60*/  BSYNC.RECONVERGENT B0 ;  /* 0x0000000000007941 */ /* 0x000fea0003800200 */
.L_x_417:
        /* <DEDUP_REMOVED lines=8> */
[----:B------:R-:W-:Y:S01]  /*0af0*/  IMAD.X R4, RZ, RZ, UR11, P2 ;  /* 0x0000000bff047e24 */ /* 0x000fe200090e06ff */
        /* <DEDUP_REMOVED lines=15> */
.L_x_420:
[----:B------:R-:W-:Y:S05]  /*0bf0*/  BSYNC.RECONVERGENT B0 ;  /* 0x0000000000007941 */ /* 0x000fea0003800200 */
.L_x_419:
        /* <DEDUP_REMOVED lines=8> */
[----:B------:R-:W-:Y:S01]  /*0c80*/  IMAD.X R4, RZ, RZ, UR11, P1 ;  /* 0x0000000bff047e24 */ /* 0x000fe200088e06ff */
        /* <DEDUP_REMOVED lines=15> */
.L_x_422:
[----:B------:R-:W-:Y:S05]  /*0d80*/  BSYNC.RECONVERGENT B0 ;  /* 0x0000000000007941 */ /* 0x000fea0003800200 */
.L_x_421:
        /* <DEDUP_REMOVED lines=10> */
[----:B------:R-:W-:Y:S01]  /*0e30*/  IMAD.X R3, RZ, RZ, UR11, P0 ;  /* 0x0000000bff037e24 */ /* 0x000fe200080e06ff */
        /* <DEDUP_REMOVED lines=15> */
.L_x_424:
[----:B------:R-:W-:Y:S05]  /*0f30*/  BSYNC.RECONVERGENT B0 ;  /* 0x0000000000007941 */ /* 0x000fea0003800200 */
.L_x_423:
        /* <DEDUP_REMOVED lines=10> */
.L_x_426:
[----:B------:R-:W-:Y:S05]  /*0fe0*/  BSYNC.RECONVERGENT B0 ;  /* 0x0000000000007941 */ /* 0x000fea0003800200 */
.L_x_425:
        /* <DEDUP_REMOVED lines=10> */
.L_x_428:
[----:B------:R-:W-:Y:S05]  /*1090*/  BSYNC.RECONVERGENT B0 ;  /* 0x0000000000007941 */ /* 0x000fea0003800200 */
.L_x_427:
        /* <DEDUP_REMOVED lines=10> */
.L_x_430:
[----:B------:R-:W-:Y:S05]  /*1140*/  BSYNC.RECONVERGENT B0 ;  /* 0x0000000000007941 */ /* 0x000fea0003800200 */
.L_x_429:
        /* <DEDUP_REMOVED lines=10> */
.L_x_415:
        /* <DEDUP_REMOVED lines=20> */
.L_x_431:
[----:B------:R-:W1:Y:S01]  /*1330*/  LDCU.64 UR18, c[0x0][0x3b8] ;  /* 0x00007700ff1277ac */ /* 0x000e620008000a00 */
[----:B------:R-:W-:-:S04]  /*1340*/  UIADD3 UR7, UPT, UPT, UR10, UR11, URZ ;  /* 0x0000000b0a077290 */ /* 0x000fc8000fffe0ff */
[----:B-1----:R-:W-:Y:S02]  /*1350*/  UIMAD.WIDE.U32 UR8, UR7, UR18, URZ ;  /* 0x00000012070872a5 */ /* 0x002fe4000f8e00ff */
[----:B------:R-:W-:-:S04]  /*1360*/  UIMAD UR7, UR7, UR19, URZ ;  /* 0x00000013070772a4 */ /* 0x000fc8000f8e02ff */
[----:B------:R-:W-:Y:S02]  /*1370*/  UIADD3 UR7, UPT, UPT, UR9, UR7, URZ ;  /* 0x0000000709077290 */ /* 0x000fe4000fffe0ff */
.L_x_432:
        /* <DEDUP_REMOVED lines=38> */
.L_x_433:
[----:B------:R-:W1:Y:S01]  /*15e0*/  LDCU.64 UR12, c[0x0][0x3c0] ;  /* 0x00007800ff0c77ac */ /* 0x000e620008000a00 */
[----:B------:R-:W-:-:S04]  /*15f0*/  UIADD3 UR10, UPT, UPT, UR10, UR11, URZ ;  /* 0x0000000b0a0a7290 */ /* 0x000fc8000fffe0ff */
[----:B-1----:R-:W-:Y:S02]  /*1600*/  UIMAD.WIDE.U32 UR14, UR10, UR12, URZ ;  /* 0x0000000c0a0e72a5 */ /* 0x002fe4000f8e00ff */
[----:B------:R-:W-:-:S04]  /*1610*/  UIMAD UR5, UR10, UR13, URZ ;  /* 0x0000000d0a0572a4 */ /* 0x000fc8000f8e02ff */
[----:B------:R-:W-:Y:S01]  /*1620*/  UIADD3 UR5, UPT, UPT, UR15, UR5, URZ ;  /* 0x000000050f057290 */ /* 0x000fe2000fffe0ff */
[----:B------:R-:W-:-:S11]  /*1630*/  UMOV UR4, UR14 ;  /* 0x0000000e00047c82 */ /* 0x000fd60008000000 */
.L_x_434:
[----:B------:R-:W-:Y:S01]  /*1640*/  IMAD.SHL.U32 R2, R219, 0x8, RZ ;  /* 0x00000008db027824 */ /* 0x000fe200078e00ff */
[----:B------:R-:W1:Y:S01]  /*1650*/  LDCU.64 UR16, c[0x0][0x388] ;  /* 0x00007100ff1077ac */ /* 0x000e620008000a00 */
[----:B------:R-:W-:Y:S01]  /*1660*/  SHF.R.U32.HI R6, RZ, 0x3, R219 ;  /* 0x00000003ff067819 */ /* 0x000fe200000116db */
[----:B------:R-:W-:Y:S01]  /*1670*/  BSSY.RECONVERGENT B0, `(.L_x_435) ;  /* 0x0000058000007945 */ /* 0x000fe20003800200 */
[----:B------:R-:W-:Y:S01]  /*1680*/  SHF.R.S32.HI R7, RZ, 0x1f, R4 ;  /* 0x0000001fff077819 */ /* 0x000fe20000011404 */
[----:B------:R-:W2:Y:S01]  /*1690*/  LDCU.64 UR14, c[0x0][0x390] ;  /* 0x00007200ff0e77ac */ /* 0x000ea20008000a00 */
[----:B------:R-:W-:Y:S01]  /*16a0*/  LOP3.LUT R3, R2, 0x38, RZ, 0xc0, !PT ;  /* 0x0000003802037812 */ /* 0x000fe200078ec0ff */
[----:B------:R-:W-:Y:S01]  /*16b0*/  VIADD R0, R6, 0x40 ;  /* 0x0000004006007836 */ /* 0x000fe20000000000 */
[----:B------:R-:W-:Y:S02]  /*16c0*/  UIADD3 UR26, UPT, UPT, -UR6, UR23, URZ ;  /* 0x00000017061a7290 */ /* 0x000fe4000fffe1ff */
[C---:B------:R-:W-:Y:S01]  /*16d0*/  IADD3 R10, P1, PT, R3.reuse, UR8, RZ ;  /* 0x00000008030a7c10 */ /* 0x040fe2000ff3e0ff */
[----:B------:R-:W3:Y:S01]  /*16e0*/  LDCU.128 UR8, c[0x0][0x3d0] ;  /* 0x00007a00ff0877ac */ /* 0x000ee20008000c00 */
[----:B------:R-:W-:-:S02]  /*16f0*/  IADD3 R14, P0, PT, R3, UR4, RZ ;  /* 0x00000004030e7c10 */ /* 0x000fc4000ff1e0ff */
[C---:B------:R-:W-:Y:S01]  /*1700*/  LOP3.LUT R242, R3.reuse, 0x40, RZ, 0xfc, !PT ;  /* 0x0000004003f27812 */ /* 0x040fe200078efcff */
[----:B------:R-:W-:Y:S01]  /*1710*/  IMAD.X R11, RZ, RZ, UR7, P1 ;  /* 0x00000007ff0b7e24 */ /* 0x000fe200088e06ff */
[----:B------:R-:W4:Y:S01]  /*1720*/  S2UR UR7, SR_CgaCtaId ;  /* 0x00000000000779c3 */ /* 0x000f220000008800 */
[----:B------:R-:W-:Y:S01]  /*1730*/  IMAD.X R15, RZ, RZ, UR5, P0 ;  /* 0x00000005ff0f7e24 */ /* 0x000fe200080e06ff */
[----:B------:R-:W5:Y:S01]  /*1740*/  LDCU.64 UR4, c[0x0][0x3c8] ;  /* 0x00007900ff0477ac */ /* 0x000f620008000a00 */
[----:B------:R-:W-:Y:S01]  /*1750*/  IMAD.WIDE.U32 R10, R6, UR18, R10 ;  /* 0x00000012060a7c25 */ /* 0x000fe2000f8e000a */
[----:B------:R-:W-:Y:S02]  /*1760*/  IADD3 R12, P0, PT, R3, UR30, RZ ;  /* 0x0000001e030c7c10 */ /* 0x000fe4000ff1e0ff */
[----:B------:R-:W-:Y:S01]  /*1770*/  ISETP.GE.AND P6, PT, R0, UR26, PT ;  /* 0x0000001a00007c0c */ /* 0x000fe2000bfc6270 */
[C---:B------:R-:W-:Y:S01]  /*1780*/  IMAD.WIDE.U32 R14, R6.reuse, UR12, R14 ;  /* 0x0000000c060e7c25 */ /* 0x040fe2000f8e000e */
[----:B------:R-:W-:-:S02]  /*1790*/  IADD3 R0, PT, PT, R6, 0x20, RZ ;  /* 0x0000002006007810 */ /* 0x000fc40007ffe0ff */
[C---:B------:R-:W-:Y:S01]  /*17a0*/  LOP3.LUT R241, R3.reuse, 0x80, RZ, 0xfc, !PT ;  /* 0x0000008003f17812 */ /* 0x040fe200078efcff */
[C---:B------:R-:W-:Y:S01]  /*17b0*/  IMAD R11, R6.reuse, UR19, R11 ;  /* 0x00000013060b7c24 */ /* 0x040fe2000f8e020b */
[----:B------:R-:W-:Y:S01]  /*17c0*/  LOP3.LUT R240, R3, 0xc0, RZ, 0xfc, !PT ;  /* 0x000000c003f07812 */ /* 0x000fe200078efcff */
[C---:B---3--:R-:W-:Y:S02]  /*17d0*/  IMAD R9, R7.reuse, UR8, RZ ;  /* 0x0000000807097c24 */ /* 0x048fe4000f8e02ff */
[----:B------:R-:W-:Y:S02]  /*17e0*/  IMAD R7, R7, UR10, RZ ;  /* 0x0000000a07077c24 */ /* 0x000fe4000f8e02ff */
[----:B------:R-:W-:Y:S02]  /*17f0*/  IMAD R15, R6, UR13, R15 ;  /* 0x0000000d060f7c24 */ /* 0x000fe4000f8e020f */
[C---:B------:R-:W-:Y:S01]  /*1800*/  IMAD R9, R4.reuse, UR9, R9 ;  /* 0x0000000904097c24 */ /* 0x040fe2000f8e0209 */
[----:B-----5:R-:W-:Y:S01]  /*1810*/  MOV R8, UR4 ;  /* 0x0000000400087c02 */ /* 0x020fe20008000f00 */
[----:B------:R-:W-:Y:S01]  /*1820*/  IMAD.WIDE.U32 R10, R4, UR8, R10 ;  /* 0x00000008040a7c25 */ /* 0x000fe2000f8e000a */
[----:B------:R-:W-:-:S03]  /*1830*/  USHF.L.U32 UR4, UR21, 0x7, URZ ;  /* 0x0000000715047899 */ /* 0x000fc600080006ff */
[----:B------:R-:W-:Y:S01]  /*1840*/  IMAD R7, R4, UR11, R7 ;  /* 0x0000000b04077c24 */ /* 0x000fe2000f8e0207 */
[----:B-1----:R-:W-:Y:S01]  /*1850*/  LEA R230, P1, R10, UR16, 0x1 ;  /* 0x000000100ae67c11 */ /* 0x002fe2000f8208ff */
[----:B------:R-:W-:Y:S01]  /*1860*/  IMAD.WIDE.U32 R4, R4, UR10, R14 ;  /* 0x0000000a04047c25 */ /* 0x000fe2000f8e000e */
[----:B------:R-:W-:Y:S01]  /*1870*/  UMOV UR10, 0x400 ;  /* 0x00000400000a7882 */ /* 0x000fe20000000000 */
[----:B------:R-:W-:Y:S02]  /*1880*/  USHF.R.U32.HI UR11, URZ, 0x19, UR21 ;  /* 0x00000019ff0b7899 */ /* 0x000fe40008011615 */
[----:B------:R-:W-:Y:S01]  /*1890*/  IMAD.IADD R226, R11, 0x1, R9 ;  /* 0x000000010be27824 */ /* 0x000fe200078e0209 */
[----:B----4-:R-:W-:Y:S01]  /*18a0*/  ULEA UR10, UR7, UR10, 0x18 ;  /* 0x0000000a070a7291 */ /* 0x010fe2000f8ec0ff */
[----:B------:R-:W-:Y:S01]  /*18b0*/  IMAD.X R13, RZ, RZ, UR29, P0 ;  /* 0x0000001dff0d7e24 */ /* 0x000fe200080e06ff */
[----:B--2---:R-:W-:Y:S01]  /*18c0*/  LEA R224, P0, R4, UR14, 0x1 ;  /* 0x0000000e04e07c11 */ /* 0x004fe2000f8008ff */
[----:B------:R-:W-:Y:S01]  /*18d0*/  IMAD.IADD R222, R5, 0x1, R7 ;  /* 0x0000000105de7824 */ /* 0x000fe200078e0207 */
[----:B------:R-:W-:Y:S01]  /*18e0*/  LEA.HI.X R226, R10, UR17, R226, 0x1, P1 ;  /* 0x000000110ae27c11 */ /* 0x000fe200088f0ce2 */
[----:B------:R-:W-:Y:S01]  /*18f0*/  IMAD.WIDE.U32 R8, R8, UR28, R12 ;  /* 0x0000001c08087c25 */ /* 0x000fe2000f8e000c */
[----:B------:R-:W-:-:S02]  /*1900*/  ISETP.GE.AND P1, PT, R6, UR26, PT ;  /* 0x0000001a06007c0c */ /* 0x000fc4000bf26270 */
[----:B------:R-:W-:Y:S01]  /*1910*/  LEA.HI.X R222, R4, UR15, R222, 0x1, P0 ;  /* 0x0000000f04de7c11 */ /* 0x000fe200080f0cde */
[----:B------:R-:W-:Y:S01]  /*1920*/  IMAD.U32 R11, RZ, RZ, UR5 ;  /* 0x00000005ff0b7e24 */ /* 0x000fe2000f8e00ff */
[----:B------:R-:W-:Y:S01]  /*1930*/  LOP3.LUT R4, R2, 0x1f8, RZ, 0xc0, !PT ;  /* 0x000001f802047812 */ /* 0x000fe200078ec0ff */
[C---:B------:R-:W-:Y:S01]  /*1940*/  VIADD R5, R6.reuse, 0x60 ;  /* 0x0000006006057836 */ /* 0x040fe20000000000 */
[----:B------:R-:W-:Y:S01]  /*1950*/  LOP3.LUT R7, R6, UR4, RZ, 0xfc, !PT ;  /* 0x0000000406077c12 */ /* 0x000fe2000f8efcff */
[----:B------:R-:W-:Y:S01]  /*1960*/  IMAD R11, R11, UR28, R9 ;  /* 0x0000001c0b0b7c24 */ /* 0x000fe2000f8e0209 */
[----:B------:R-:W-:Y:S02]  /*1970*/  LOP3.LUT R13, R4, 0x38, R219, 0x78, !PT ;  /* 0x00000038040d7812 */ /* 0x000fe400078e78db */
[----:B------:R-:W-:Y:S02]  /*1980*/  ISETP.GE.AND P0, PT, R0, UR26, PT ;  /* 0x0000001a00007c0c */ /* 0x000fe4000bf06270 */
[----:B------:R-:W-:-:S04]  /*1990*/  LOP3.LUT R166, R13, 0x1e00, R2, 0xf8, !PT ;  /* 0x00001e000da67812 */ /* 0x000fc800078ef802 */
[----:B------:R-:W-:Y:S01]  /*19a0*/  LEA R78, R166, UR10, 0x1 ;  /* 0x0000000aa64e7c11 */ /* 0x000fe2000f8e08ff */
[----:B------:R-:W-:Y:S06]  /*19b0*/  @P1 BRA `(.L_x_436) ;  /* 0x00000000008c1947 */ /* 0x000fec0003800000 */
        /* <DEDUP_REMOVED lines=9> */
[----:B---3--:R-:W-:Y:S01]  /*1a50*/  LEA R14, P5, R12, UR8, 0x1 ;  /* 0x000000080c0e7c11 */ /* 0x008fe2000f8a08ff */
[----:B------:R-:W-:Y:S01]  /*1a60*/  IMAD R4, R7, UR5, R4 ;  /* 0x0000000507047c24 */ /* 0x000fe2000f8e0204 */
[----:B------:R-:W-:Y:S02]  /*1a70*/  ISETP.GE.AND P2, PT, R241, UR14, PT ;  /* 0x0000000ef1007c0c */ /* 0x000fe4000bf46270 */
[----:B------:R-:W-:Y:S01]  /*1a80*/  ISETP.GE.AND P1, PT, R240, UR14, PT ;  /* 0x0000000ef0007c0c */ /* 0x000fe2000bf26270 */
        /* <DEDUP_REMOVED lines=22> */
.L_x_436:
[----:B------:R-:W-:Y:S05]  /*1bf0*/  BSYNC.RECONVERGENT B0 ;  /* 0x0000000000007941 */ /* 0x000fea0003800200 */
.L_x_435:
        /* <DEDUP_REMOVED lines=40> */
.L_x_438:
[----:B------:R-:W-:Y:S05]  /*1e80*/  BSYNC.RECONVERGENT B0 ;  /* 0x0000000000007941 */ /* 0x000fea0003800200 */
.L_x_437:
[----:B------:R-:W-:Y:S04]  /*1e90*/  BSSY.RECONVERGENT B0, `(.L_x_439) ;  /* 0x0000027000007945 */ /* 0x000fe80003800200 */
[----:B------:R-:W-:Y:S05]  /*1ea0*/  @P6 BRA `(.L_x_440) ;  /* 0x0000000000946947 */ /* 0x000fea0003800000 */
        /* <DEDUP_REMOVED lines=37> */
.L_x_440:
[----:B------:R-:W-:Y:S05]  /*2100*/  BSYNC.RECONVERGENT B0 ;  /* 0x0000000000007941 */ /* 0x000fea0003800200 */
.L_x_439:
        /* <DEDUP_REMOVED lines=41> */
.L_x_442:
[----:B------:R-:W-:Y:S05]  /*23a0*/  BSYNC.RECONVERGENT B0 ;  /* 0x0000000000007941 */ /* 0x000fea0003800200 */
.L_x_441:
        /* <DEDUP_REMOVED lines=10> */
[----:B------:R-:W-:Y:S02]  /*2450*/  UIMAD UR5, UR30, UR17, UR5 ;  /* 0x000000111e0572a4 */ /* 0x000fe4000f8e0205 */
[----:B------:R-:W-:Y:S02]  /*2460*/  USHF.L.U64.HI UR26, UR18, 0x5, UR19 ;  /* 0x00000005121a7899 */ /* 0x000fe40008010213 */
[----:B------:R-:W-:Y:S02]  /*2470*/  USHF.L.U32 UR29, UR18, 0x5, URZ ;  /* 0x00000005121d7899 */ /* 0x000fe400080006ff */
[----:B------:R-:W-:Y:S02]  /*2480*/  UIADD3 UR5, UPT, UPT, UR9, UR5, URZ ;  /* 0x0000000509057290 */ /* 0x000fe4000fffe0ff */
[----:B------:R-:W-:Y:S10]  /*2490*/  @P6 BRA `(.L_x_444) ;  /* 0x0000000000786947 */ /* 0x000ff40003800000 */
        /* <DEDUP_REMOVED lines=30> */
.L_x_444:
[----:B------:R-:W-:Y:S05]  /*2680*/  BSYNC.RECONVERGENT B0 ;  /* 0x0000000000007941 */ /* 0x000fea0003800200 */
.L_x_443:
[----:B------:R-:W-:Y:S04]  /*2690*/  BSSY.RECONVERGENT B0, `(.L_x_445) ;  /* 0x0000021000007945 */ /* 0x000fe80003800200 */
[----:B------:R-:W-:Y:S05]  /*26a0*/  @P5 BRA `(.L_x_446) ;  /* 0x00000000007c5947 */ /* 0x000fea0003800000 */
        /* <DEDUP_REMOVED lines=31> */
.L_x_446:
[----:B------:R-:W-:Y:S05]  /*28a0*/  BSYNC.RECONVERGENT B0 ;  /* 0x0000000000007941 */ /* 0x000fea0003800200 */
.L_x_445:
        /* <DEDUP_REMOVED lines=21> */
[----:B------:R-:W-:Y:S01]  /*2a00*/  SHF.R.U32.HI R221, RZ, 0x1, R219 ;  /* 0x00000001ffdd7819 */ /* 0x000fe200000116db */
[----:B------:R-:W-:Y:S02]  /*2a10*/  USHF.L.U32 UR5, UR12, 0x6, URZ ;  /* 0x000000060c057899 */ /* 0x000fe400080006ff */
[----:B------:R-:W-:Y:S02]  /*2a20*/  UIMAD UR4, UR4, UR15, URZ ;  /* 0x0000000f040472a4 */ /* 0x000fe4000f8e02ff */
[----:B------:R-:W-:Y:S02]  /*2a30*/  UIMAD.WIDE.U32 UR18, UR5, UR15, URZ ;  /* 0x0000000f051272a5 */ /* 0x000fe4000f8e00ff */
[----:B------:R-:W-:-:S03]  /*2a40*/  UIMAD UR4, UR30, UR5, UR4 ;  /* 0x000000051e0472a4 */ /* 0x000fc6000f8e0204 */
[----:B------:R-:W-:Y:S01]  /*2a50*/  UMOV UR5, URZ ;  /* 0x000000ff00057c82 */ /* 0x000fe20008000000 */
[----:B------:R-:W-:Y:S01]  /*2a60*/  UIADD3 UR4, UPT, UPT, UR19, UR4, URZ ;  /* 0x0000000413047290 */ /* 0x000fe2000fffe0ff */
[----:B------:R-:W-:Y:S01]  /*2a70*/  BAR.SYNC.DEFER_BLOCKING 0x0 ;  /* 0x0000000000007b1d */ /* 0x000fe20000010000 */
[----:B----4-:R-:W-:Y:S01]  /*2a80*/  @P0 FMUL.FTZ R4, R5, R4 ;  /* 0x0000000405040220 */ /* 0x010fe20000410000 */
[----:B------:R-:W-:-:S04]  /*2a90*/  LOP3.LUT R5, R77, 0x1c0, RZ, 0xc0, !PT ;  /* 0x000001c04d057812 */ /* 0x000fc800078ec0ff */
[----:B------:R-:W-:Y:S02]  /*2aa0*/  @P0 R2UR UR8, R4 ;  /* 0x00000000040802ca */ /* 0x000fe400000e0000 */
[----:B------:R-:W-:-:S11]  /*2ab0*/  LOP3.LUT R2, R5, 0x38, R2, 0xf8, !PT ;  /* 0x0000003805027812 */ /* 0x000fd600078ef802 */
        /* <DEDUP_REMOVED lines=33> */
.L_x_448:
[----:B------:R4:W-:Y:S04]  /*2cd0*/  STS.128 [R78+0x18000], RZ ;  /* 0x018000ff4e007388 */ /* 0x0009e80000000c00 */
[----:B------:R4:W-:Y:S04]  /*2ce0*/  STS.128 [R78+0x1a000], RZ ;  /* 0x01a000ff4e007388 */ /* 0x0009e80000000c00 */
[----:B------:R4:W-:Y:S04]  /*2cf0*/  STS.128 [R78+0x1c000], RZ ;  /* 0x01c000ff4e007388 */ /* 0x0009e80000000c00 */
[----:B------:R4:W-:Y:S02]  /*2d00*/  STS.128 [R78+0x1e000], RZ ;  /* 0x01e000ff4e007388 */ /* 0x0009e40000000c00 */
.L_x_449:
[----:B------:R-:W-:Y:S05]  /*2d10*/  BSYNC.RECONVERGENT B0 ;  /* 0x0000000000007941 */ /* 0x000fea0003800200 */
.L_x_447:
[----:B------:R-:W-:Y:S01]  /*2d20*/  ISETP.GE.AND P0, PT, R0, UR11, PT ;  /* 0x0000000b00007c0c */ /* 0x000fe2000bf06270 */
[----:B------:R-:W-:Y:S01]  /*2d30*/  IMAD.SHL.U32 R220, R219, 0x20, RZ ;  /* 0x00000020dbdc7824 */ /* 0x000fe200078e00ff */
[C---:B------:R-:W-:Y:S01]  /*2d40*/  LOP3.LUT R76, R2.reuse, 0x8, R221, 0x78, !PT ;  /* 0x00000008024c7812 */ /* 0x040fe200078e78dd */
[----:B------:R-:W-:Y:S01]  /*2d50*/  BSSY.RECONVERGENT B0, `(.L_x_450) ;  /* 0x000002c000007945 */ /* 0x000fe20003800200 */
[----:B----4-:R-:W-:Y:S02]  /*2d60*/  LOP3.LUT R7, R2, 0x8, R219, 0x78, !PT ;  /* 0x0000000802077812 */ /* 0x010fe400078e78db */
[----:B------:R-:W-:Y:S02]  /*2d70*/  LOP3.LUT R220, R220, 0x7c00, RZ, 0xc0, !PT ;  /* 0x00007c00dcdc7812 */ /* 0x000fe400078ec0ff */
[----:B------:R-:W-:Y:S02]  /*2d80*/  LOP3.LUT R84, R77, 0x400, RZ, 0xc0, !PT ;  /* 0x000004004d547812 */ /* 0x000fe400078ec0ff */
        /* <DEDUP_REMOVED lines=40> */
.L_x_451:
[----:B------:R-:W-:Y:S05]  /*3010*/  BSYNC.RECONVERGENT B0 ;  /* 0x0000000000007941 */ /* 0x000fea0003800200 */
.L_x_450:
[----:B------:R-:W-:Y:S01]  /*3020*/  LDSM.16.M88.4 R48, [R84+UR10+0x10000] ;  /* 0x0100000a5430783b */ /* 0x000fe20008000200 */
[----:B------:R-:W-:Y:S01]  /*3030*/  IMAD.MOV.U32 R2, RZ, RZ, 0x20 ;  /* 0x00000020ff027424 */ /* 0x000fe200078e00ff */
[C---:B------:R-:W-:Y:S01]  /*3040*/  LOP3.LUT P2, RZ, R219.reuse, 0x2, RZ, 0xc0, !PT ;  /* 0x00000002dbff7812 */ /* 0x040fe2000784c0ff */
[----:B------:R-:W-:Y:S01]  /*3050*/  VIADD R81, R84, UR10 ;  /* 0x0000000a54517c36 */ /* 0x000fe20008000000 */
[----:B------:R-:W5:Y:S01]  /*3060*/  LDSM.16.M88.4 R24, [R85] ;  /* 0x000000005518783b */ /* 0x000f620000000200 */
[C---:B------:R-:W-:Y:S01]  /*3070*/  LOP3.LUT P0, RZ, R219.reuse, 0x4, RZ, 0xc0, !PT ;  /* 0x00000004dbff7812 */ /* 0x040fe2000780c0ff */
[----:B------:R-:W-:Y:S01]  /*3080*/  IMAD.SHL.U32 R165, R219, 0x2, RZ ;  /* 0x00000002dba57824 */ /* 0x000fe200078e00ff */
[----:B------:R-:W-:Y:S01]  /*3090*/  SEL R2, R2, 0xffffffe0, !P2 ;  /* 0xffffffe002027807 */ /* 0x000fe20005000000 */
[----:B------:R-:W4:Y:S01]  /*30a0*/  LDSM.16.M88.4 R40, [R84+UR10+0x10800] ;  /* 0x0108000a5428783b */ /* 0x000f220008000200 */
[----:B------:R-:W-:Y:S02]  /*30b0*/  UISETP.GE.U32.AND UP1, UPT, UR22, 0x41, UPT ;  /* 0x000000411600788c */ /* 0x000fe4000bf26070 */
[----:B------:R-:W-:Y:S01]  /*30c0*/  LOP3.LUT R165, R165, 0x6, RZ, 0xc0, !PT ;  /* 0x00000006a5a57812 */ /* 0x000fe200078ec0ff */
[--C-:B------:R-:W-:Y:S01]  /*30d0*/  IMAD.IADD R0, R81, 0x1, R2.reuse ;  /* 0x0000000151007824 */ /* 0x100fe200078e0202 */
[----:B------:R-:W-:Y:S01]  /*30e0*/  LDSM.16.M88.4 R32, [R84+UR10+0x11000] ;  /* 0x0110000a5420783b */ /* 0x000fe20008000200 */
[----:B------:R-:W-:-:S03]  /*30f0*/  IMAD.IADD R82, R85, 0x1, R2 ;  /* 0x0000000155527824 */ /* 0x000fc600078e0202 */
[----:B------:R-:W-:Y:S04]  /*3100*/  LDSM.16.M88.4 R8, [R0+0x10000] ;  /* 0x010000000008783b */ /* 0x000fe80000000200 */
[----:B------:R-:W4:Y:S04]  /*3110*/  LDSM.16.M88.4 R16, [R82] ;  /* 0x000000005210783b */ /* 0x000f280000000200 */
[----:B-123--:R-:W1:Y:S04]  /*3120*/  LDSM.16.M88.4 R12, [R84+UR10+0x11800] ;  /* 0x0118000a540c783b */ /* 0x00ee680008000200 */
[----:B------:R-:W2:Y:S04]  /*3130*/  LDSM.16.M88.4 R20, [R0+0x10800] ;  /* 0x010800000014783b */ /* 0x000ea80000000200 */
[----:B------:R-:W3:Y:S04]  /*3140*/  LDSM.16.M88.4 R4, [R0+0x11000] ;  /* 0x011000000004783b */ /* 0x000ee80000000200 */
[----:B------:R-:W3:Y:S04]  /*3150*/  LDSM.16.M88.4 R68, [R0+0x11800] ;  /* 0x011800000044783b */ /* 0x000ee80000000200 */
[----:B------:R-:W-:Y:S01]  /*3160*/  LDSM.16.M88.4 R72, [R85+0x4000] ;  /* 0x004000005548783b */ /* 0x000fe20000000200 */
[C---:B-----5:R-:W-:Y:S03]  /*3170*/  HMMA.16816.F32.BF16 R52, R24.reuse, R48, RZ ;  /* 0x000000301834723c */ /* 0x060fe600000418ff */
[----:B------:R-:W0:Y:S05]  /*3180*/  LDGDEPBAR ;  /* 0x00000000000079af */ /* 0x000e2a0000000000 */
[C---:B------:R-:W-:Y:S08]  /*3190*/  HMMA.16816.F32.BF16 R48, R24.reuse, R50, RZ ;  /* 0x000000321830723c */ /* 0x040ff000000418ff */
[----:B----4-:R-:W-:Y:S08]  /*31a0*/  HMMA.16816.F32.BF16 R44, R24, R40, RZ ;  /* 0x00000028182c723c */ /* 0x010ff000000418ff */
[----:B------:R-:W-:Y:S01]  /*31b0*/  HMMA.16816.F32.BF16 R52, R16, R8, R52 ;  /* 0x000000081034723c */ /* 0x000fe20000041834 */
[----:B------:R-:W-:-:S05]  /*31c0*/  IMAD.MOV.U32 R8, RZ, RZ, 0x40 ;  /* 0x00000040ff087424 */ /* 0x000fca00078e00ff */
[----:B------:R-:W-:Y:S02]  /*31d0*/  SEL R8, R8, 0xffffffc0, !P0 ;  /* 0xffffffc008087807 */ /* 0x000fe40004000000 */
[C---:B------:R-:W-:Y:S03]  /*31e0*/  HMMA.16816.F32.BF16 R36, R24.reuse, R32, RZ ;  /* 0x000000201824723c */ /* 0x040fe600000418ff */
[--C-:B------:R-:W-:Y:S02]  /*31f0*/  IMAD.IADD R81, R81, 0x1, R8.reuse ;  /* 0x0000000151517824 */ /* 0x100fe400078e0208 */
[----:B------:R-:W-:Y:S02]  /*3200*/  IMAD.IADD R83, R85, 0x1, R8 ;  /* 0x0000000155537824 */ /* 0x000fe400078e0208 */
[C---:B------:R-:W-:Y:S01]  /*3210*/  IMAD.IADD R79, R2.reuse, 0x1, R81 ;  /* 0x00000001024f7824 */ /* 0x040fe200078e0251 */
[----:B------:R-:W-:Y:S01]  /*3220*/  HMMA.16816.F32.BF16 R40, R24, R42, RZ ;  /* 0x0000002a1828723c */ /* 0x000fe200000418ff */
[----:B------:R-:W-:Y:S01]  /*3230*/  LDSM.16.M88.4 R64, [R81+0x10000] ;  /* 0x010000005140783b */ /* 0x000fe20000000200 */
[----:B------:R-:W-:-:S03]  /*3240*/  IMAD.IADD R80, R2, 0x1, R83 ;  /* 0x0000000102507824 */ /* 0x000fc600078e0253 */
[----:B------:R-:W-:Y:S03]  /*3250*/  LDSM.16.M88.4 R60, [R81+0x11000] ;  /* 0x01100000513c783b */ /* 0x000fe60000000200 */
[C---:B------:R-:W-:Y:S01]  /*3260*/  HMMA.16816.F32.BF16 R32, R24.reuse, R34, RZ ;  /* 0x000000221820723c */ /* 0x040fe200000418ff */
[----:B------:R-:W-:Y:S07]  /*3270*/  LDSM.16.M88.4 R56, [R81+0x11800] ;  /* 0x011800005138783b */ /* 0x000fee0000000200 */
[C---:B-1----:R-:W-:Y:S08]  /*3280*/  HMMA.16816.F32.BF16 R28, R24.reuse, R12, RZ ;  /* 0x0000000c181c723c */ /* 0x042ff000000418ff */
[----:B------:R-:W-:Y:S01]  /*3290*/  HMMA.16816.F32.BF16 R24, R24, R14, RZ ;  /* 0x0000000e1818723c */ /* 0x000fe200000418ff */
[----:B------:R-:W-:Y:S07]  /*32a0*/  LDSM.16.M88.4 R12, [R81+0x10800] ;  /* 0x01080000510c783b */ /* 0x000fee0000000200 */
[C---:B------:R-:W-:Y:S01]  /*32b0*/  HMMA.16816.F32.BF16 R48, R16.reuse, R10, R48 ;  /* 0x0000000a1030723c */ /* 0x040fe20000041830 */
[----:B------:R-:W1:Y:S07]  /*32c0*/  LDSM.16.M88.4 R8, [R83] ;  /* 0x000000005308783b */ /* 0x000e6e0000000200 */
[C---:B--2---:R-:W-:Y:S08]  /*32d0*/  HMMA.16816.F32.BF16 R44, R16.reuse, R20, R44 ;  /* 0x00000014102c723c */ /* 0x044ff0000004182c */
[C---:B------:R-:W-:Y:S01]  /*32e0*/  HMMA.16816.F32.BF16 R40, R16.reuse, R22, R40 ;  /* 0x000000161028723c */ /* 0x040fe20000041828 */
[----:B------:R-:W-:Y:S07]  /*32f0*/  LDSM.16.M88.4 R20, [R79+0x10000] ;  /* 0x010000004f14783b */ /* 0x000fee0000000200 */
[C---:B---3--:R-:W-:Y:S08]  /*3300*/  HMMA.16816.F32.BF16 R36, R16.reuse, R4, R36 ;  /* 0x000000041024723c */ /* 0x048ff00000041824 */
        /* <DEDUP_REMOVED lines=45> */
[C---:B------:R-:W-:Y:S08]  /*35e0*/  HMMA.16816.F32.BF16 R52, R20.reuse, R16, R52 ;  /* 0x000000101434723c */ /* 0x040ff00000041834 */
[C---:B------:R-:W-:Y:S01]  /*35f0*/  HMMA.16816.F32.BF16 R48, R20.reuse, R18, R48 ;  /* 0x000000121430723c */ /* 0x040fe20000041830 */
[----:B------:R-:W-:Y:S07]  /*3600*/  LDSM.16.M88.4 R16, [R80+0x4000] ;  /* 0x004000005010783b */ /* 0x000fee0000000200 */
[C---:B------:R-:W-:Y:S01]  /*3610*/  HMMA.16816.F32.BF16 R40, R20.reuse, R14, R40 ;  /* 0x0000000e1428723c */ /* 0x040fe20000041828 */
[----:B------:R-:W-:Y:S07]  /*3620*/  LDSM.16.M88.4 R12, [R79+0x12000] ;  /* 0x012000004f0c783b */ /* 0x000fee0000000200 */
[C---:B--2---:R-:W-:Y:S08]  /*3630*/  HMMA.16816.F32.BF16 R36, R20.reuse, R8, R36 ;  /* 0x000000081424723c */ /* 0x044ff00000041824 */
[C---:B------:R-:W-:Y:S01]  /*3640*/  HMMA.16816.F32.BF16 R64, R20.reuse, R10, R64 ;  /* 0x0000000a1440723c */ /* 0x040fe20000041840 */
[----:B------:R-:W1:Y:S07]  /*3650*/  LDSM.16.M88.4 R8, [R81+0x13800] ;  /* 0x013800005108783b */ /* 0x000e6e0000000200 */
        /* <DEDUP_REMOVED lines=58> */
[C---:B------:R-:W-:Y:S01]  /*3a00*/  HMMA.16816.F32.BF16 R48, R8.reuse, R6, R48 ;  /* 0x000000060830723c */ /* 0x040fe20000041830 */
[----:B------:R-:W4:Y:S07]  /*3a10*/  LDSM.16.M88.4 R4, [R79+0x14800] ;  /* 0x014800004f04783b */ /* 0x000f2e0000000200 */
        /* <DEDUP_REMOVED lines=12> */
[----:B------:R-:W1:Y:S04]  /*3ae0*/  LDSM.16.M88.4 R12, [R84+UR10+0x17000] ;  /* 0x0170000a540c783b */ /* 0x000e680008000200 */
[----:B------:R-:W-:Y:S03]  /*3af0*/  LDSM.16.M88.4 R84, [R81+0x17800] ;  /* 0x017800005154783b */ /* 0x000fe60000000200 */
[C---:B----4-:R-:W-:Y:S08]  /*3b00*/  HMMA.16816.F32.BF16 R44, R24.reuse, R4, R44 ;  /* 0x00000004182c723c */ /* 0x050ff0000004182c */
[C---:B------:R-:W-:Y:S01]  /*3b10*/  HMMA.16816.F32.BF16 R40, R24.reuse, R6, R40 ;  /* 0x000000061828723c */ /* 0x040fe20000041828 */
[----:B------:R-:W-:Y:S07]  /*3b20*/  LDSM.16.M88.4 R4, [R0+0x16000] ;  /* 0x016000000004783b */ /* 0x000fee0000000200 */
[C---:B--2---:R-:W-:Y:S08]  /*3b30*/  HMMA.16816.F32.BF16 R36, R24.reuse, R16, R36 ;  /* 0x000000101824723c */ /* 0x044ff00000041824 */
        /* <DEDUP_REMOVED lines=8> */
[----:B------:R4:W5:Y:S07]  /*3bc0*/  LDSM.16.M88.4 R8, [R0+0x17000] ;  /* 0x017000000008783b */ /* 0x00096e0000000200 */
[C---:B------:R-:W-:Y:S08]  /*3bd0*/  HMMA.16816.F32.BF16 R44, R32.reuse, R28, R44 ;  /* 0x0000001c202c723c */ /* 0x040ff0000004182c */
[C---:B------:R-:W-:Y:S01]  /*3be0*/  HMMA.16816.F32.BF16 R40, R32.reuse, R30, R40 ;  /* 0x0000001e2028723c */ /* 0x040fe20000041828 */
[----:B------:R-:W-:Y:S07]  /*3bf0*/  LDSM.16.M88.4 R28, [R83+0xc000] ;  /* 0x00c00000531c783b */ /* 0x000fee0000000200 */
[----:B-1----:R-:W-:Y:S01]  /*3c00*/  HMMA.16816.F32.BF16 R36, R32, R12, R36 ;  /* 0x0000000c2024723c */ /* 0x002fe20000041824 */
[----:B----4-:R-:W-:-:S07]  /*3c10*/  LOP3.LUT R0, R221, 0x1f0, RZ, 0xc0, !PT ;  /* 0x000001f0dd007812 */ /* 0x010fce00078ec0ff */
[C---:B------:R-:W-:Y:S01]  /*3c20*/  HMMA.16816.F32.BF16 R68, R32.reuse, R14, R68 ;  /* 0x0000000e2044723c */ /* 0x040fe20000041844 */
[----:B------:R-:W-:Y:S07]  /*3c30*/  LDSM.16.M88.4 R12, [R81+0x16000] ;  /* 0x01600000510c783b */ /* 0x000fee0000000200 */
[C---:B------:R-:W-:Y:S08]  /*3c40*/  HMMA.16816.F32.BF16 R72, R32.reuse, R60, R72 ;  /* 0x0000003c2048723c */ /* 0x040ff00000041848 */
[----:B------:R-:W-:Y:S01]  /*3c50*/  HMMA.16816.F32.BF16 R56, R32, R62, R56 ;  /* 0x0000003e2038723c */ /* 0x000fe20000041838 */
[----:B------:R-:W1:Y:S04]  /*3c60*/  LDSM.16.M88.4 R32, [R81+0x16800] ;  /* 0x016800005120783b */ /* 0x000e680000000200 */
[----:B------:R-:W4:Y:S03]  /*3c70*/  LDSM.16.M88.4 R60, [R81+0x17000] ;  /* 0x01700000513c783b */ /* 0x000f260000000200 */
[C---:B--2---:R-:W-:Y:S08]  /*3c80*/  HMMA.16816.F32.BF16 R52, R16.reuse, R4, R52 ;  /* 0x000000041034723c */ /* 0x044ff00000041834 */
[C---:B------:R-:W-:Y:S01]  /*3c90*/  HMMA.16816.F32.BF16 R48, R16.reuse, R6, R48 ;  /* 0x000000061030723c */ /* 0x040fe20000041830 */
[----:B------:R-:W-:Y:S07]  /*3ca0*/  LDSM.16.M88.4 R4, [R80+0xc000] ;  /* 0x00c000005004783b */ /* 0x000fee0000000200 */
[C---:B---3--:R-:W-:Y:S08]  /*3cb0*/  HMMA.16816.F32.BF16 R44, R16.reuse, R20, R44 ;  /* 0x00000014102c723c */ /* 0x048ff0000004182c */
[C---:B------:R-:W-:Y:S01]  /*3cc0*/  HMMA.16816.F32.BF16 R40, R16.reuse, R22, R40 ;  /* 0x000000161028723c */ /* 0x040fe20000041828 */
[----:B------:R-:W2:Y:S07]  /*3cd0*/  LDSM.16.M88.4 R20, [R79+0x16800] ;  /* 0x016800004f14783b */ /* 0x000eae0000000200 */
[C---:B-----5:R-:W-:Y:S08]  /*3ce0*/  HMMA.16816.F32.BF16 R36, R16.reuse, R8, R36 ;  /* 0x000000081024723c */ /* 0x060ff00000041824 */
[----:B------:R-:W-:Y:S01]  /*3cf0*/  HMMA.16816.F32.BF16 R68, R16, R10, R68 ;  /* 0x0000000a1044723c */ /* 0x000fe20000041844 */
[----:B------:R-:W3:Y:S07]  /*3d00*/  LDSM.16.M88.4 R8, [R79+0x17000] ;  /* 0x017000004f08783b */ /* 0x000eee0000000200 */
[C---:B-1----:R-:W-:Y:S08]  /*3d10*/  HMMA.16816.F32.BF16 R44, R28.reuse, R32, R44 ;  /* 0x000000201c2c723c */ /* 0x042ff0000004182c */
[C---:B------:R-:W-:Y:S08]  /*3d20*/  HMMA.16816.F32.BF16 R48, R28.reuse, R14, R48 ;  /* 0x0000000e1c30723c */ /* 0x040ff00000041830 */
[C---:B----4-:R-:W-:Y:S08]  /*3d30*/  HMMA.16816.F32.BF16 R68, R28.reuse, R62, R68 ;  /* 0x0000003e1c44723c */ /* 0x050ff00000041844 */
[C---:B------:R-:W-:Y:S08]  /*3d40*/  HMMA.16816.F32.BF16 R40, R28.reuse, R34, R40 ;  /* 0x000000221c28723c */ /* 0x040ff00000041828 */
[----:B------:R-:W-:Y:S08]  /*3d50*/  HMMA.16816.F32.BF16 R36, R28, R60, R36 ;  /* 0x0000003c1c24723c */ /* 0x000ff00000041824 */
[C---:B------:R-:W-:Y:S08]  /*3d60*/  HMMA.16816.F32.BF16 R72, R16.reuse, R24, R72 ;  /* 0x000000181048723c */ /* 0x040ff00000041848 */
[----:B------:R-:W-:Y:S01]  /*3d70*/  HMMA.16816.F32.BF16 R56, R16, R26, R56 ;  /* 0x0000001a1038723c */ /* 0x000fe20000041838 */
[----:B------:R-:W-:Y:S01]  /*3d80*/  SHF.R.U32.HI R17, RZ, 0x2, R219 ;  /* 0x00000002ff117819 */ /* 0x000fe200000116db */
[----:B------:R-:W-:-:S02]  /*3d90*/  IMAD.U32 R16, RZ, RZ, UR15 ;  /* 0x0000000fff107e24 */ /* 0x000fc4000f8e00ff */
[----:B------:R-:W-:Y:S01]  /*3da0*/  IMAD.U32 R18, RZ, RZ, UR22 ;  /* 0x00000016ff127e24 */ /* 0x000fe2000f8e00ff */
[----:B------:R-:W-:Y:S01]  /*3db0*/  LOP3.LUT R17, R17, 0x7, RZ, 0xc0, !PT ;  /* 0x0000000711117812 */ /* 0x000fe200078ec0ff */
[----:B------:R-:W-:Y:S02]  /*3dc0*/  IMAD R27, R16, 0x40, R165 ;  /* 0x00000040101b7824 */ /* 0x000fe400078e02a5 */
[----:B------:R-:W-:Y:S01]  /*3dd0*/  HMMA.16816.F32.BF16 R52, R28, R12, R52 ;  /* 0x0000000c1c34723c */ /* 0x000fe20000041834 */
[----:B------:R-:W-:Y:S01]  /*3de0*/  IADD3 R17, PT, PT, R17, UR6, R0 ;  /* 0x0000000611117c10 */ /* 0x000fe2000fffe000 */
[----:B------:R-:W1:Y:S01]  /*3df0*/  LDSM.16.M88.4 R12, [R79+0x17800] ;  /* 0x017800004f0c783b */ /* 0x000e620000000200 */
[C---:B------:R-:W-:Y:S01]  /*3e00*/  VIADD R19, R27.reuse, 0x10 ;  /* 0x000000101b137836 */ /* 0x040fe20000000000 */
[C---:B------:R-:W-:Y:S01]  /*3e10*/  ISETP.GE.AND P1, PT, R27.reuse, UR22, PT ;  /* 0x000000161b007c0c */ /* 0x040fe2000bf26270 */
[C---:B------:R-:W-:Y:S01]  /*3e20*/  VIADD R25, R27.reuse, 0x8 ;  /* 0x000000081b197836 */ /* 0x040fe20000000000 */
[----:B------:R-:W-:Y:S01]  /*3e30*/  IADD3 R18, PT, PT, R18, -UR23, R17 ;  /* 0x8000001712127c10 */ /* 0x000fe2000fffe011 */
[C---:B------:R-:W-:Y:S01]  /*3e40*/  VIADD R17, R27.reuse, 0x1 ;  /* 0x000000011b117836 */ /* 0x040fe20000000000 */
[----:B--2---:R-:W-:Y:S01]  /*3e50*/  HMMA.16816.F32.BF16 R44, R4, R20, R44 ;  /* 0x00000014042c723c */ /* 0x004fe2000004182c */
[----:B------:R-:W-:Y:S01]  /*3e60*/  VIADD R21, R27, 0x9 ;  /* 0x000000091b157836 */ /* 0x000fe20000000000 */
[----:B------:R-:W-:Y:S01]  /*3e70*/  ISETP.GE.AND P5, PT, R25, UR22, PT ;  /* 0x0000001619007c0c */ /* 0x000fe2000bfa6270 */
[----:B------:R-:W-:Y:S01]  /*3e80*/  IMAD.IADD R25, R18, 0x1, -R25 ;  /* 0x0000000112197824 */ /* 0x000fe200078e0a19 */
[----:B------:R-:W-:Y:S01]  /*3e90*/  ISETP.GE.AND P6, PT, R17, UR22, PT ;  /* 0x0000001611007c0c */ /* 0x000fe2000bfc6270 */
[----:B------:R-:W-:-:S04]  /*3ea0*/  DEPBAR.LE SB0, 0x0 ;  /* 0x000080000000791a */ /* 0x000fc80000000000 */
[C---:B---3--:R-:W-:Y:S01]  /*3eb0*/  HMMA.16816.F32.BF16 R68, R4.reuse, R10, R68 ;  /* 0x0000000a0444723c */ /* 0x048fe20000041844 */
[----:B------:R-:W-:Y:S01]  /*3ec0*/  IMAD.IADD R11, R18, 0x1, -R19 ;  /* 0x00000001120b7824 */ /* 0x000fe200078e0a13 */
[----:B------:R-:W-:Y:S02]  /*3ed0*/  IABS R25, R25 ;  /* 0x0000001900197213 */ /* 0x000fe40000000000 */
[----:B------:R-:W-:Y:S02]  /*3ee0*/  ISETP.GE.AND P4, PT, R21, UR22, PT ;  /* 0x0000001615007c0c */ /* 0x000fe4000bf86270 */
[----:B------:R-:W-:Y:S02]  /*3ef0*/  IABS R11, R11 ;  /* 0x0000000b000b7213 */ /* 0x000fe40000000000 */
[----:B------:R-:W-:Y:S01]  /*3f00*/  HMMA.16816.F32.BF16 R48, R4, R66, R48 ;  /* 0x000000420430723c */ /* 0x000fe20000041830 */
[----:B------:R-:W-:Y:S02]  /*3f10*/  I2FP.F32.S32 R25, R25 ;  /* 0x0000001900197245 */ /* 0x000fe40000201400 */
[----:B------:R-:W-:-:S02]  /*3f20*/  I2FP.F32.S32 R11, R11 ;  /* 0x0000000b000b7245 */ /* 0x000fc40000201400 */
[----:B------:R-:W-:-:S03]  /*3f30*/  ISETP.GE.AND P3, PT, R19, UR22, PT ;  /* 0x0000001613007c0c */ /* 0x000fc6000bf66270 */
[C---:B------:R-:W-:Y:S01]  /*3f40*/  HMMA.16816.F32.BF16 R40, R4.reuse, R22, R40 ;  /* 0x000000160428723c */ /* 0x040fe20000041828 */
[----:B------:R-:W-:Y:S01]  /*3f50*/  FFMA.FTZ R16, R11, -UR5, R44 ;  /* 0x800000050b107c23 */ /* 0x000fe2000801002c */
[C---:B------:R-:W-:Y:S02]  /*3f60*/  VIADD R11, R27.reuse, 0x21 ;  /* 0x000000211b0b7836 */ /* 0x040fe40000000000 */
[C---:B------:R-:W-:Y:S02]  /*3f70*/  IMAD.IADD R22, R18.reuse, 0x1, -R21 ;  /* 0x0000000112167824 */ /* 0x040fe400078e0a15 */
[----:B------:R-:W-:Y:S01]  /*3f80*/  IMAD.IADD R20, R18, 0x1, -R11 ;  /* 0x0000000112147824 */ /* 0x000fe200078e0a0b */
[----:B------:R-:W-:Y:S01]  /*3f90*/  FSEL R16, R16, -INF , !P3 ;  /* 0xff80000010107808 */ /* 0x000fe20005800000 */
        /* <DEDUP_REMOVED lines=11> */
[----:B------:R-:W-:Y:S01]  /*4050*/  IABS R23, R23 ;  /* 0x0000001700177213 */ /* 0x000fe20000000000 */
[----:B------:R-:W-:Y:S01]  /*4060*/  FFMA.FTZ R22, R22, -UR5, R49 ;  /* 0x8000000516167c23 */ /* 0x000fe20008010031 */
[----:B------:R-:W-:-:S02]  /*4070*/  I2FP.F32.S32 R20, R20 ;  /* 0x0000001400147245 */ /* 0x000fc40000201400 */
[----:B------:R-:W-:Y:S01]  /*4080*/  I2FP.F32.S32 R23, R23 ;  /* 0x0000001700177245 */ /* 0x000fe20000201400 */
[----:B------:R-:W-:Y:S01]  /*4090*/  HMMA.16816.F32.BF16 R56, R28, R86, R56 ;  /* 0x000000561c38723c */ /* 0x000fe20000041838 */
[----:B------:R-:W-:Y:S01]  /*40a0*/  VIADD R29, R27, 0x20 ;  /* 0x000000201b1d7836 */ /* 0x000fe20000000000 */
[----:B------:R-:W-:Y:S01]  /*40b0*/  I2FP.F32.S32 R25, R25 ;  /* 0x0000001900197245 */ /* 0x000fe20000201400 */
        /* <DEDUP_REMOVED lines=14> */
[----:B-1----:R-:W-:Y:S01]  /*41a0*/  HMMA.16816.F32.BF16 R72, R4, R12, R72 ;  /* 0x0000000c0448723c */ /* 0x002fe20000041848 */
[----:B------:R-:W-:-:S02]  /*41b0*/  VIADD R13, R27, 0x11 ;  /* 0x000000111b0d7836 */ /* 0x000fc40000000000 */
[----:B------:R-:W-:Y:S01]  /*41c0*/  FFMA.FTZ R36, R33, -UR5, R36 ;  /* 0x8000000521247c23 */ /* 0x000fe20008010024 */
[----:B------:R-:W-:Y:S01]  /*41d0*/  VIADD R33, R27, 0x28 ;  /* 0x000000281b217836 */ /* 0x000fe20000000000 */
[----:B------:R-:W-:Y:S01]  /*41e0*/  IABS R17, R17 ;  /* 0x0000001100117213 */ /* 0x000fe20000000000 */
[C---:B------:R-:W-:Y:S01]  /*41f0*/  IMAD.IADD R12, R18.reuse, 0x1, -R13 ;  /* 0x00000001120c7824 */ /* 0x040fe200078e0a0d */
[----:B------:R-:W-:Y:S01]  /*4200*/  IABS R21, R21 ;  /* 0x0000001500157213 */ /* 0x000fe20000000000 */
[----:B------:R-:W-:Y:S01]  /*4210*/  IMAD.IADD R30, R18, 0x1, -R33 ;  /* 0x00000001121e7824 */ /* 0x000fe200078e0a21 */
[----:B------:R-:W-:Y:S01]  /*4220*/  IABS R8, R8 ;  /* 0x0000000800087213 */ /* 0x000fe20000000000 */
[----:B------:R-:W-:Y:S01]  /*4230*/  HMMA.16816.F32.BF16 R56, R4, R14, R56 ;  /* 0x0000000e0438723c */ /* 0x000fe20000041838 */
[----:B------:R-:W-:Y:S01]  /*4240*/  FFMA.FTZ R23, R23, -UR5, R54 ;  /* 0x8000000517177c23 */ /* 0x000fe20008010036 */
[----:B------:R-:W-:Y:S01]  /*4250*/  FFMA.FTZ R20, R25, -UR5, R52 ;  /* 0x8000000519147c23 */ /* 0x000fe20008010034 */
[----:B------:R-:W-:-:S02]  /*4260*/  IABS R30, R30 ;  /* 0x0000001e001e7213 */ /* 0x000fc40000000000 */
[----:B------:R-:W-:Y:S02]  /*4270*/  IABS R19, R19 ;  /* 0x0000001300137213 */ /* 0x000fe40000000000 */
[----:B------:R-:W-:Y:S02]  /*4280*/  FSEL R20, R20, -INF , !P1 ;  /* 0xff80000014147808 */ /* 0x000fe40004800000 */
[----:B------:R-:W-:Y:S01]  /*4290*/  FSEL R23, R23, -INF , !P1 ;  /* 0xff80000017177808 */ /* 0x000fe20004800000 */
[----:B------:R-:W-:Y:S01]  /*42a0*/  BAR.SYNC.DEFER_BLOCKING 0x0 ;  /* 0x0000000000007b1d */ /* 0x000fe20000010000 */
[----:B------:R-:W-:Y:S01]  /*42b0*/  ISETP.GE.AND P1, PT, R13, UR22, PT ;  /* 0x000000160d007c0c */ /* 0x000fe2000bf26270 */
[----:B------:R-:W-:Y:S01]  /*42c0*/  IMAD.IADD R13, R28, 0x1, -R13 ;  /* 0x000000011c0d7824 */ /* 0x000fe200078e0a0d */
[----:B------:R-:W-:Y:S02]  /*42d0*/  I2FP.F32.S32 R35, R30 ;  /* 0x0000001e00237245 */ /* 0x000fe40000201400 */
[----:B------:R-:W-:-:S02]  /*42e0*/  I2FP.F32.S32 R30, R17 ;  /* 0x00000011001e7245 */ /* 0x000fc40000201400 */
        /* <DEDUP_REMOVED lines=150> */
[----:B------:R-:W-:Y:S02]  /*4c50*/  LEA.HI.X R29, R6, R226, R15, 0x1, P1 ;  /* 0x000000e2061d7211 */ /* 0x000fe400008f0c0f */
        /* <DEDUP_REMOVED lines=44> */
.L_x_452:
        /* <DEDUP_REMOVED lines=222> */
[----:B------:R-:W-:-:S06]  /*5d00*/  FADD.FTZ R194, R194, R193 ;  /* 0x000000c1c2c27221 */ /* 0x000fcc0000010000 */
[C---:B--2---:R-:W-:Y:S08]  /*5d10*/  HMMA.16816.F32.BF16 R132, R4.reuse, R8, R132 ;  /* 0x000000080484723c */ /* 0x044ff00000041884 */
        /* <DEDUP_REMOVED lines=108> */
[C---:B------:R-:W-:Y:S01]  /*63e0*/  IMAD.SHL.U32 R218, R219.reuse, 0x40, RZ ;  /* 0x00000040dbda7824 */ /* 0x040fe200078e00ff */
[--C-:B------:R-:W-:Y:S01]  /*63f0*/  SHF.R.U32.HI R238, RZ, 0x2, R219.reuse ;  /* 0x00000002ffee7819 */ /* 0x100fe200000116db */
[----:B------:R-:W1:Y:S01]  /*6400*/  LDCU UR4, c[0x0][0x440] ;  /* 0x00008800ff0477ac */ /* 0x000e620008000800 */
[----:B------:R-:W-:Y:S01]  /*6410*/  IMAD.U32 R5, RZ, RZ, UR21 ;  /* 0x00000015ff057e24 */ /* 0x000fe2000f8e00ff */
[----:B------:R-:W2:Y:S01]  /*6420*/  LDC.64 R228, c[0x0][0x3c0] ;  /* 0x0000f000ffe47b82 */ /* 0x000ea20000000a00 */
[----:B------:R-:W-:Y:S01]  /*6430*/  IMAD.SHL.U32 R2, R219, 0x8, RZ ;  /* 0x00000008db027824 */ /* 0x000fe200078e00ff */
[----:B------:R-:W-:Y:S01]  /*6440*/  LOP3.LUT R9, R218, 0x1c0, RZ, 0xc0, !PT ;  /* 0x000001c0da097812 */ /* 0x000fe200078ec0ff */
[----:B------:R-:W-:Y:S01]  /*6450*/  IMAD R5, R5, 0x80, R0 ;  /* 0x0000008005057824 */ /* 0x000fe200078e0200 */
[----:B------:R-:W-:Y:S01]  /*6460*/  LOP3.LUT R238, R238, 0x7, RZ, 0xc0, !PT ;  /* 0x00000007eeee7812 */ /* 0x000fe200078ec0ff */
[----:B------:R-:W-:Y:S01]  /*6470*/  IMAD.SHL.U32 R215, R219, 0x40, RZ ;  /* 0x00000040dbd77824 */ /* 0x000fe200078e00ff */
[----:B------:R-:W-:Y:S01]  /*6480*/  SHF.R.U32.HI R7, RZ, 0x1, R219 ;  /* 0x00000001ff077819 */ /* 0x000fe200000116db */
[----:B------:R-:W-:Y:S01]  /*6490*/  UMOV UR6, 0x400 ;  /* 0x0000040000067882 */ /* 0x000fe20000000000 */
[--C-:B------:R-:W-:Y:S01]  /*64a0*/  LOP3.LUT R0, R9, 0x38, R2.reuse, 0xf8, !PT ;  /* 0x0000003809007812 */ /* 0x100fe200078ef802 */
[----:B------:R-:W-:Y:S01]  /*64b0*/  IMAD.IADD R238, R238, 0x1, R5 ;  /* 0x00000001eeee7824 */ /* 0x000fe200078e0205 */
[----:B------:R-:W-:Y:S01]  /*64c0*/  LOP3.LUT R5, R215, 0x1c0, RZ, 0xc0, !PT ;  /* 0x000001c0d7057812 */ /* 0x000fe200078ec0ff */
[----:B------:R-:W-:Y:S01]  /*64d0*/  ULEA UR6, UR7, UR6, 0x18 ;  /* 0x0000000607067291 */ /* 0x000fe2000f8ec0ff */
[----:B------:R-:W-:Y:S01]  /*64e0*/  LOP3.LUT R7, R0, 0x8, R7, 0x78, !PT ;  /* 0x0000000800077812 */ /* 0x000fe200078e7807 */
[----:B------:R-:W-:Y:S01]  /*64f0*/  IMAD.MOV.U32 R217, RZ, RZ, 0x20 ;  /* 0x00000020ffd97424 */ /* 0x000fe200078e00ff */
[----:B------:R-:W-:Y:S01]  /*6500*/  LOP3.LUT R214, R5, 0x38, R2, 0xf8, !PT ;  /* 0x0000003805d67812 */ /* 0x000fe200078ef802 */
[----:B------:R-:W-:Y:S01]  /*6510*/  IMAD.U32 R9, RZ, RZ, UR22 ;  /* 0x00000016ff097e24 */ /* 0x000fe2000f8e00ff */
[----:B------:R-:W-:Y:S01]  /*6520*/  LOP3.LUT R4, R2, 0x38, RZ, 0xc0, !PT ;  /* 0x0000003802047812 */ /* 0x000fe200078ec0ff */
[----:B------:R-:W-:Y:S01]  /*6530*/  IMAD.U32 R231, RZ, RZ, UR23 ;  /* 0x00000017ffe77e24 */ /* 0x000fe2000f8e00ff */
[----:B------:R-:W-:Y:S01]  /*6540*/  LOP3.LUT R218, R7, 0x200, R218, 0xf8, !PT ;  /* 0x0000020007da7812 */ /* 0x000fe200078ef8da */
[----:B------:R-:W-:Y:S01]  /*6550*/  IMAD.MOV.U32 R212, RZ, RZ, 0x20 ;  /* 0x00000020ffd47424 */ /* 0x000fe200078e00ff */
[----:B------:R-:W-:Y:S01]  /*6560*/  LOP3.LUT R213, R215, 0x400, RZ, 0xc0, !PT ;  /* 0x00000400d7d57812 */ /* 0x000fe200078ec0ff */
[----:B------:R-:W-:Y:S01]  /*6570*/  VIADD R233, R165, UR23 ;  /* 0x00000017a5e97c36 */ /* 0x000fe20008000000 */
[----:B------:R-:W-:Y:S01]  /*6580*/  LOP3.LUT R0, R214, 0x8, R219, 0x78, !PT ;  /* 0x00000008d6007812 */ /* 0x000fe200078e78db */
[----:B------:R-:W-:Y:S01]  /*6590*/  IMAD.MOV.U32 R165, RZ, RZ, R164 ;  /* 0x000000ffffa57224 */ /* 0x000fe200078e00a4 */
[----:B-1----:R-:W-:Y:S01]  /*65a0*/  ISETP.GE.AND P1, PT, R4, UR4, PT ;  /* 0x0000000404007c0c */ /* 0x002fe2000bf26270 */
[----:B------:R-:W-:Y:S01]  /*65b0*/  IMAD.MOV.U32 R216, RZ, RZ, 0x40 ;  /* 0x00000040ffd87424 */ /* 0x000fe200078e00ff */
[----:B------:R-:W-:Y:S01]  /*65c0*/  SEL R217, R217, 0xffffffe0, !P2 ;  /* 0xffffffe0d9d97807 */ /* 0x000fe20005000000 */
[----:B------:R-:W-:Y:S01]  /*65d0*/  IMAD R213, R0, 0x2, R213 ;  /* 0x0000000200d57824 */ /* 0x000fe200078e02d5 */
[----:B------:R-:W-:Y:S01]  /*65e0*/  LEA R218, R218, UR6, 0x1 ;  /* 0x00000006dada7c11 */ /* 0x000fe2000f8e08ff */
[----:B------:R-:W-:Y:S01]  /*65f0*/  IMAD.MOV.U32 R0, RZ, RZ, R3 ;  /* 0x000000ffff007224 */ /* 0x000fe200078e0003 */
[----:B------:R-:W-:Y:S01]  /*6600*/  IADD3 R4, PT, PT, R9, -UR23, R238 ;  /* 0x8000001709047c10 */ /* 0x000fe2000fffe0ee */
[C---:B------:R-:W-:Y:S01]  /*6610*/  IMAD.SHL.U32 R232, R219.reuse, 0x20, RZ ;  /* 0x00000020dbe87824 */ /* 0x040fe200078e00ff */
[----:B------:R-:W-:Y:S01]  /*6620*/  LOP3.LUT P0, RZ, R219, 0x2, RZ, 0xc0, !PT ;  /* 0x00000002dbff7812 */ /* 0x000fe2000780c0ff */
[----:B------:R-:W-:Y:S01]  /*6630*/  VIADD R238, R238, UR22 ;  /* 0x00000016eeee7c36 */ /* 0x000fe20008000000 */
[----:B------:R-:W-:Y:S01]  /*6640*/  IADD3 R231, PT, PT, R4, 0x8, R231 ;  /* 0x0000000804e77810 */ /* 0x000fe20007ffe0e7 */
[----:B------:R-:W-:Y:S01]  /*6650*/  IMAD.IADD R217, R217, 0x1, R218 ;  /* 0x00000001d9d97824 */ /* 0x000fe200078e02da */
[----:B------:R-:W-:Y:S01]  /*6660*/  LOP3.LUT R234, R2, 0x38, RZ, 0xc0, !PT ;  /* 0x0000003802ea7812 */ /* 0x000fe200078ec0ff */
[----:B------:R-:W-:Y:S01]  /*6670*/  VIADD R239, R218, 0x18000 ;  /* 0x00018000daef7836 */ /* 0x000fe20000000000 */
[----:B------:R-:W-:Y:S01]  /*6680*/  SEL R212, R212, 0xffffffe0, !P0 ;  /* 0xffffffe0d4d47807 */ /* 0x000fe20004000000 */
[----:B------:R-:W-:Y:S01]  /*6690*/  ULEA.HI.SX32 UR14, UR14, 0xfffffffe, 0x1a ;  /* 0xfffffffe0e0e7891 */ /* 0x000fe2000f8fd2ff */
[----:B------:R-:W-:Y:S01]  /*66a0*/  LEA R236, R166, UR6, 0x1 ;  /* 0x00000006a6ec7c11 */ /* 0x000fe2000f8e08ff */
[----:B------:R-:W1:Y:S01]  /*66b0*/  LDCU UR8, c[0x0][0x440] ;  /* 0x00008800ff0877ac */ /* 0x000e620008000800 */
[----:B------:R-:W3:Y:S01]  /*66c0*/  LDCU UR4, c[0x0][0x45c] ;  /* 0x00008b80ff0477ac */ /* 0x000ee20008000800 */
[----:B------:R-:W-:Y:S08]  /*66d0*/  BRA `(.L_x_454) ;  /* 0x0000000000d87947 */ /* 0x000ff00003800000 */
.L_x_456:
[----:B------:R-:W1:Y:S01]  /*66e0*/  LDC.64 R2, c[0x0][0x3b8] ;  /* 0x0000ee00ff027b82 */ /* 0x000e620000000a00 */
[----:B------:R-:W-:Y:S06]  /*66f0*/  UIADD3 UR7, UPT, UPT, UR14, -0x1, URZ ;  /* 0xffffffff0e077890 */ /* 0x000fec000fffe0ff */
[----:B-1----:R-:W-:Y:S04]  /*6700*/  IMAD.WIDE.U32 R168, R2, UR7, RZ ;  /* 0x0000000702a87c25 */ /* 0x002fe8000f8e00ff */
[----:B------:R-:W-:Y:S01]  /*6710*/  IMAD R169, R3, UR7, R169 ;  /* 0x0000000703a97c24 */ /* 0x000fe2000f8e02a9 */
        /* <DEDUP_REMOVED lines=8> */
[----:B------:R1:W-:Y:S03]  /*67a0*/  @!P1 LDGSTS.E.BYPASS.LTC128B.128 [R236+0x10000], desc[UR24][R172.64] ;  /* 0x10000000acec9fae */ /* 0x0003e6000b981a18 */
[----:B------:R-:W-:Y:S01]  /*67b0*/  LEA.HI.X R164, R2, R164, R3, 0x5, P5 ;  /* 0x000000a402a47211 */ /* 0x000fe200028f2c03 */
        /* <DEDUP_REMOVED lines=40> */
.L_x_454:
[----:B------:R-:W-:Y:S04]  /*6a40*/  DEPBAR.LE SB0, 0x0 ;  /* 0x000080000000791a */ /* 0x000fe80000000000 */
[----:B------:R-:W-:Y:S01]  /*6a50*/  BAR.SYNC.DEFER_BLOCKING 0x0 ;  /* 0x0000000000007b1d */ /* 0x000fe20000010000 */
[----:B--2---:R-:W-:Y:S01]  /*6a60*/  IMAD.WIDE.U32 R2, R228, UR14, RZ ;  /* 0x0000000ee4027c25 */ /* 0x004fe2000f8e00ff */
[C---:B------:R-:W-:Y:S01]  /*6a70*/  LOP3.LUT R242, R234.reuse, 0x40, RZ, 0xfc, !PT ;  /* 0x00000040eaf27812 */ /* 0x040fe200078efcff */
[----:B------:R-:W-:Y:S01]  /*6a80*/  UISETP.NE.AND UP0, UPT, UR14, URZ, UPT ;  /* 0x000000ff0e00728c */ /* 0x000fe2000bf05270 */
[----:B------:R-:W-:Y:S01]  /*6a90*/  LOP3.LUT R241, R234, 0x80, RZ, 0xfc, !PT ;  /* 0x00000080eaf17812 */ /* 0x000fe200078efcff */
[----:B------:R-:W-:Y:S01]  /*6aa0*/  IMAD R3, R229, UR14, R3 ;  /* 0x0000000ee5037c24 */ /* 0x000fe2000f8e0203 */
[C---:B------:R-:W-:Y:S01]  /*6ab0*/  LEA R22, P0, R2.reuse, R224, 0x7 ;  /* 0x000000e002167211 */ /* 0x040fe200078038ff */
[----:B------:R-:W-:Y:S01]  /*6ac0*/  IMAD.SHL.U32 R21, R2, 0x40, RZ ;  /* 0x0000004002157824 */ /* 0x000fe200078e00ff */
[----:B-1----:R-:W-:Y:S01]  /*6ad0*/  ISETP.GE.AND P4, PT, R242, UR8, PT ;  /* 0x00000008f2007c0c */ /* 0x002fe2000bf86270 */
[----:B------:R-:W-:Y:S01]  /*6ae0*/  VIADD R223, R213, UR6 ;  /* 0x00000006d5df7c36 */ /* 0x000fe20008000000 */
[--C-:B------:R-:W-:Y:S02]  /*6af0*/  LEA.HI.X R23, R2, R222, R3.reuse, 0x7, P0 ;  /* 0x000000de02177211 */ /* 0x100fe400000f3c03 */
[----:B------:R-:W-:Y:S02]  /*6b00*/  ISETP.GE.AND P3, PT, R241, UR8, PT ;  /* 0x00000008f1007c0c */ /* 0x000fe4000bf66270 */
[----:B------:R-:W-:Y:S02]  /*6b10*/  LOP3.LUT R240, R234, 0xc0, RZ, 0xfc, !PT ;  /* 0x000000c0eaf07812 */ /* 0x000fe400078efcff */
[----:B------:R-:W-:Y:S02]  /*6b20*/  SHF.L.U64.HI R3, R2, 0x6, R3 ;  /* 0x0000000602037819 */ /* 0x000fe40000010203 */
[----:B------:R-:W-:Y:S02]  /*6b30*/  ISETP.GE.AND P2, PT, R240, UR8, PT ;  /* 0x00000008f0007c0c */ /* 0x000fe4000bf46270 */
[C---:B------:R-:W-:Y:S02]  /*6b40*/  LEA R21, P0, R228.reuse, R21, 0x5 ;  /* 0x00000015e4157211 */ /* 0x040fe400078028ff */
[----:B------:R-:W-:Y:S01]  /*6b50*/  SHF.R.U32.HI R221, RZ, 0x1, R219 ;  /* 0x00000001ffdd7819 */ /* 0x000fe200000116db */
[----:B------:R-:W-:Y:S01]  /*6b60*/  @!PT LDS RZ, [RZ] ;  /* 0x00000000fffff984 */ /* 0x000fe20000000800 */
[----:B------:R-:W-:Y:S01]  /*6b70*/  @!PT LDS RZ, [RZ] ;  /* 0x00000000fffff984 */ /* 0x000fe20000000800 */
[----:B------:R-:W-:Y:S01]  /*6b80*/  @!PT LDS RZ, [RZ] ;  /* 0x00000000fffff984 */ /* 0x000fe20000000800 */
[----:B------:R-:W-:Y:S01]  /*6b90*/  @!P1 LDGSTS.E.BYPASS.LTC128B.128 [R236+0x18000], desc[UR24][R22.64] ;  /* 0x1800000016ec9fae */ /* 0x000fe2000b981a18 */
[----:B------:R-:W-:Y:S02]  /*6ba0*/  LEA.HI.X R3, R228, R3, R229, 0x5, P0 ;  /* 0x00000003e4037211 */ /* 0x000fe400000f2ce5 */
[C---:B------:R-:W-:Y:S02]  /*6bb0*/  LEA R2, P0, R21.reuse, R224, 0x1 ;  /* 0x000000e015027211 */ /* 0x040fe400078008ff */
[----:B------:R-:W-:Y:S01]  /*6bc0*/  @P1 STS.128 [R236+0x18000], RZ ;  /* 0x018000ffec001388 */ /* 0x000fe20000000c00 */
[----:B------:R-:W-:Y:S02]  /*6bd0*/  ISETP.GE.AND P1, PT, R234, UR8, PT ;  /* 0x00000008ea007c0c */ /* 0x000fe4000bf26270 */
[----:B------:R-:W-:Y:S02]  /*6be0*/  LEA.HI.X R3, R21, R222, R3, 0x1, P0 ;  /* 0x000000de15037211 */ /* 0x000fe400000f0c03 */
[----:B------:R-:W-:Y:S01]  /*6bf0*/  @!PT LDS RZ, [RZ] ;  /* 0x00000000fffff984 */ /* 0x000fe20000000800 */
[----:B------:R-:W-:Y:S01]  /*6c00*/  @!PT LDS RZ, [RZ] ;  /* 0x00000000fffff984 */ /* 0x000fe20000000800 */
[----:B------:R-:W-:Y:S01]  /*6c10*/  @!PT LDS RZ, [RZ] ;  /* 0x00000000fffff984 */ /* 0x000fe20000000800 */
[----:B------:R-:W-:Y:S01]  /*6c20*/  @!P4 LDGSTS.E.BYPASS.LTC128B.128 [R236+0x1a000], desc[UR24][R22.64+0x80] ;  /* 0x1a00008016eccfae */ /* 0x000fe2000b981a18 */
[----:B------:R-:W-:Y:S02]  /*6c30*/  LOP3.LUT R220, R232, 0x7c00, RZ, 0xc0, !PT ;  /* 0x00007c00e8dc7812 */ /* 0x000fe400078ec0ff */
[----:B------:R-:W-:Y:S02]  /*6c40*/  LOP3.LUT R169, R221, 0x8, RZ, 0xc0, !PT ;  /* 0x00000008dda97812 */ /* 0x000fe400078ec0ff */
[----:B------:R-:W-:Y:S01]  /*6c50*/  @P4 STS.128 [R236+0x1a000], RZ ;  /* 0x01a000ffec004388 */ /* 0x000fe20000000c00 */
[----:B------:R-:W-:Y:S02]  /*6c60*/  LOP3.LUT R164, R220, 0x200, R215, 0xf8, !PT ;  /* 0x00000200dca47812 */ /* 0x000fe400078ef8d7 */
[----:B------:R-:W-:Y:S02]  /*6c70*/  LOP3.LUT P0, RZ, R219, 0x4, RZ, 0xc0, !PT ;  /* 0x00000004dbff7812 */ /* 0x000fe4000780c0ff */
[----:B------:R-:W-:Y:S01]  /*6c80*/  @!PT LDS RZ, [RZ] ;  /* 0x00000000fffff984 */ /* 0x000fe20000000800 */
[----:B------:R-:W-:Y:S01]  /*6c90*/  @!PT LDS RZ, [RZ] ;  /* 0x00000000fffff984 */ /* 0x000fe20000000800 */
[----:B------:R-:W-:Y:S01]  /*6ca0*/  @!PT LDS RZ, [RZ] ;  /* 0x00000000fffff984 */ /* 0x000fe20000000800 */
[----:B------:R-:W-:Y:S01]  /*6cb0*/  @!P3 LDGSTS.E.BYPASS.LTC128B.128 [R236+0x1c000], desc[UR24][R22.64+0x100] ;  /* 0x1c00010016ecbfae */ /* 0x000fe2000b981a18 */
[----:B------:R-:W-:Y:S04]  /*6cc0*/  LOP3.LUT R164, R164, R214, R169, 0xf6, !PT ;  /* 0x000000d6a4a47212 */ /* 0x000fe800078ef6a9 */
[----:B------:R-:W-:Y:S01]  /*6cd0*/  @P3 STS.128 [R236+0x1c000], RZ ;  /* 0x01c000ffec003388 */ /* 0x000fe20000000c00 */
[----:B------:R-:W-:Y:S01]  /*6ce0*/  LEA R227, R164, UR6, 0x1 ;  /* 0x00000006a4e37c11 */ /* 0x000fe2000f8e08ff */
[C---:B------:R-:W-:Y:S03]  /*6cf0*/  IMAD.IADD R164, R223.reuse, 0x1, R212 ;  /* 0x00000001dfa47824 */ /* 0x040fe600078e02d4 */
[----:B------:R-:W-:Y:S01]  /*6d00*/  @!PT LDS RZ, [RZ] ;  /* 0x00000000fffff984 */ /* 0x000fe20000000800 */
[----:B------:R-:W-:Y:S01]  /*6d10*/  @!PT LDS RZ, [RZ] ;  /* 0x00000000fffff984 */ /* 0x000fe20000000800 */
[----:B------:R-:W-:Y:S01]  /*6d20*/  @!PT LDS RZ, [RZ] ;  /* 0x00000000fffff984 */ /* 0x000fe20000000800 */
[----:B------:R-:W-:Y:S01]  /*6d30*/  @!P2 LDGSTS.E.BYPASS.LTC128B.128 [R236+0x1e000], desc[UR24][R22.64+0x180] ;  /* 0x1e00018016ecafae */ /* 0x000fe2000b981a18 */
[--C-:B------:R-:W-:Y:S04]  /*6d40*/  IMAD.IADD R166, R212, 0x1, R227.reuse ;  /* 0x00000001d4a67824 */ /* 0x100fe800078e02e3 */
        /* <DEDUP_REMOVED lines=23> */
[----:B------:R-:W4:Y:S05]  /*6ec0*/  LDSM.16.M88.4 R176, [R213+UR6+0x10800] ;  /* 0x01080006d5b0783b */ /* 0x000f2a0008000200 */
[----:B------:R-:W5:Y:S05]  /*6ed0*/  LDSM.16.M88.4 R180, [R213+UR6+0x11000] ;  /* 0x01100006d5b4783b */ /* 0x000f6a0008000200 */
[----:B------:R-:W0:Y:S05]  /*6ee0*/  LDGDEPBAR ;  /* 0x00000000000079af */ /* 0x000e2a0000000000 */
[----:B------:R-:W3:Y:S05]  /*6ef0*/  LDSM.16.M88.4 R184, [R213+UR6+0x11800] ;  /* 0x01180006d5b8783b */ /* 0x000eea0008000200 */
[----:B------:R-:W-:Y:S05]  /*6f00*/  LDSM.16.M88.4 R188, [R166] ;  /* 0x00000000a6bc783b */ /* 0x000fea0000000200 */
[----:B------:R-:W-:Y:S05]  /*6f10*/  LDSM.16.M88.4 R192, [R164+0x10800] ;  /* 0x01080000a4c0783b */ /* 0x000fea0000000200 */
[----:B------:R-:W-:Y:S01]  /*6f20*/  LDSM.16.M88.4 R196, [R164+0x11800] ;  /* 0x01180000a4c4783b */ /* 0x000fe20000000200 */
[C---:B--2---:R-:W-:Y:S08]  /*6f30*/  HMMA.16816.F32.BF16 R4, R168.reuse, R172, RZ ;  /* 0x000000aca804723c */ /* 0x044ff000000418ff */
[C---:B------:R-:W-:Y:S01]  /*6f40*/  HMMA.16816.F32.BF16 R8, R168.reuse, R174, RZ ;  /* 0x000000aea808723c */ /* 0x040fe200000418ff */
[----:B------:R-:W2:Y:S07]  /*6f50*/  LDSM.16.M88.4 R172, [R164+0x10000] ;  /* 0x01000000a4ac783b */ /* 0x000eae0000000200 */
[C---:B----4-:R-:W-:Y:S01]  /*6f60*/  HMMA.16816.F32.BF16 R12, R168.reuse, R176, RZ ;  /* 0x000000b0a80c723c */ /* 0x050fe200000418ff */
[----:B------:R-:W-:Y:S05]  /*6f70*/  SEL R176, R216, 0xffffffc0, !P0 ;  /* 0xffffffc0d8b07807 */ /* 0x000fea0004000000 */
[----:B------:R-:W-:Y:S02]  /*6f80*/  IMAD.IADD R225, R176, 0x1, R227 ;  /* 0x00000001b0e17824 */ /* 0x000fe400078e02e3 */
[C---:B------:R-:W-:Y:S01]  /*6f90*/  HMMA.16816.F32.BF16 R16, R168.reuse, R178, RZ ;  /* 0x000000b2a810723c */ /* 0x040fe200000418ff */
[----:B------:R-:W-:Y:S02]  /*6fa0*/  IMAD.IADD R223, R223, 0x1, R176 ;  /* 0x00000001dfdf7824 */ /* 0x000fe400078e02b0 */
[----:B------:R-:W4:Y:S01]  /*6fb0*/  LDSM.16.M88.4 R176, [R164+0x11000] ;  /* 0x01100000a4b0783b */ /* 0x000f220000000200 */
[C---:B-1----:R-:W-:Y:S02]  /*6fc0*/  IMAD.IADD R3, R212.reuse, 0x1, R225 ;  /* 0x00000001d4037824 */ /* 0x042fe400078e02e1 */
[----:B------:R-:W-:Y:S02]  /*6fd0*/  IMAD.IADD R2, R212, 0x1, R223 ;  /* 0x00000001d4027824 */ /* 0x000fe400078e02df */
[C---:B-----5:R-:W-:Y:S01]  /*6fe0*/  HMMA.16816.F32.BF16 R20, R168.reuse, R180, RZ ;  /* 0x000000b4a814723c */ /* 0x060fe200000418ff */
[----:B------:R-:W-:Y:S05]  /*6ff0*/  LDSM.16.M88.4 R200, [R225] ;  /* 0x00000000e1c8783b */ /* 0x000fea0000000200 */
[----:B------:R-:W1:Y:S02]  /*7000*/  LDSM.16.M88.4 R204, [R223+0x10000] ;  /* 0x01000000dfcc783b */ /* 0x000e640000000200 */
[C---:B------:R-:W-:Y:S03]  /*7010*/  HMMA.16816.F32.BF16 R24, R168.reuse, R182, RZ ;  /* 0x000000b6a818723c */ /* 0x040fe600000418ff */
[----:B------:R-:W5:Y:S05]  /*7020*/  LDSM.16.M88.4 R180, [R223+0x10800] ;  /* 0x01080000dfb4783b */ /* 0x000f6a0000000200 */
[C---:B---3--:R-:W-:Y:S01]  /*7030*/  HMMA.16816.F32.BF16 R28, R168.reuse, R184, RZ ;  /* 0x000000b8a81c723c */ /* 0x048fe200000418ff */
[----:B------:R-:W-:Y:S07]  /*7040*/  LDSM.16.M88.4 R208, [R2+0x10000] ;  /* 0x0100000002d0783b */ /* 0x000fee0000000200 */
[----:B------:R-:W-:Y:S01]  /*7050*/  HMMA.16816.F32.BF16 R32, R168, R186, RZ ;  /* 0x000000baa820723c */ /* 0x000fe200000418ff */
[----:B------:R-:W3:Y:S05]  /*7060*/  LDSM.16.M88.4 R168, [R223+0x11000] ;  /* 0x01100000dfa8783b */ /* 0x000eea0000000200 */
[----:B------:R-:W-:Y:S02]  /*7070*/  LDSM.16.M88.4 R184, [R3] ;  /* 0x0000000003b8783b */ /* 0x000fe40000000200 */
[C---:B--2---:R-:W-:Y:S08]  /*7080*/  HMMA.16816.F32.BF16 R4, R188.reuse, R172, R4 ;  /* 0x000000acbc04723c */ /* 0x044ff00000041804 */
[C---:B------:R-:W-:Y:S01]  /*7090*/  HMMA.16816.F32.BF16 R8, R188.reuse, R174, R8 ;  /* 0x000000aebc08723c */ /* 0x040fe20000041808 */
[----:B------:R-:W2:Y:S07]  /*70a0*/  LDSM.16.M88.4 R172, [R223+0x11800] ;  /* 0x01180000dfac783b */ /* 0x000eae0000000200 */
[C---:B------:R-:W-:Y:S08]  /*70b0*/  HMMA.16816.F32.BF16 R12, R188.reuse, R192, R12 ;  /* 0x000000c0bc0c723c */ /* 0x040ff0000004180c */
        /* <DEDUP_REMOVED lines=8> */
[----:B------:R-:W-:Y:S02]  /*7140*/  LDSM.16.M88.4 R196, [R166+0x4000] ;  /* 0x00400000a6c4783b */ /* 0x000fe40000000200 */
[C---:B-1----:R-:W-:Y:S08]  /*7150*/  HMMA.16816.F32.BF16 R4, R200.reuse, R204, R4 ;  /* 0x000000ccc804723c */ /* 0x042ff00000041804 */
[C---:B------:R-:W-:Y:S01]  /*7160*/  HMMA.16816.F32.BF16 R8, R200.reuse, R206, R8 ;  /* 0x000000cec808723c */ /* 0x040fe20000041808 */
[----:B------:R-:W-:Y:S07]  /*7170*/  LDSM.16.M88.4 R204, [R2+0x12000] ;  /* 0x0120000002cc783b */ /* 0x000fee0000000200 */
[C---:B-----5:R-:W-:Y:S08]  /*7180*/  HMMA.16816.F32.BF16 R12, R200.reuse, R180, R12 ;  /* 0x000000b4c80c723c */ /* 0x060ff0000004180c */
[C---:B------:R-:W-:Y:S01]  /*7190*/  HMMA.16816.F32.BF16 R16, R200.reuse, R182, R16 ;  /* 0x000000b6c810723c */ /* 0x040fe20000041810 */
[----:B------:R-:W-:Y:S07]  /*71a0*/  LDSM.16.M88.4 R180, [R213+UR6+0x12800] ;  /* 0x01280006d5b4783b */ /* 0x000fee0008000200 */
[C---:B---3--:R-:W-:Y:S08]  /*71b0*/  HMMA.16816.F32.BF16 R20, R200.reuse, R168, R20 ;  /* 0x000000a8c814723c */ /* 0x048ff00000041814 */
[C---:B------:R-:W-:Y:S01]  /*71c0*/  HMMA.16816.F32.BF16 R24, R200.reuse, R170, R24 ;  /* 0x000000aac818723c */ /* 0x040fe20000041818 */
[----:B------:R-:W-:Y:S07]  /*71d0*/  LDSM.16.M88.4 R168, [R227+0x4000] ;  /* 0x00400000e3a8783b */ /* 0x000fee0000000200 */
[C---:B--2---:R-:W-:Y:S08]  /*71e0*/  HMMA.16816.F32.BF16 R28, R200.reuse, R172, R28 ;  /* 0x000000acc81c723c */ /* 0x044ff0000004181c */
        /* <DEDUP_REMOVED lines=96> */
[C---:B------:R-:W-:Y:S01]  /*77f0*/  HMMA.16816.F32.BF16 R12, R184.reuse, R204, R12 ;  /* 0x000000ccb80c723c */ /* 0x040fe2000004180c */
[----:B------:R-:W-:Y:S07]  /*7800*/  IMAD.U32 R204, RZ, RZ, UR14 ;  /* 0x0000000effcc7e24 */ /* 0x000fee000f8e00ff */
        /* <DEDUP_REMOVED lines=46> */
[C---:B-----5:R-:W-:Y:S05]  /*7af0*/  HMMA.16816.F32.BF16 R4, R168.reuse, R184, R4 ;  /* 0x000000b8a804723c */ /* 0x060fea0000041804 */
[----:B-1----:R-:W-:Y:S03]  /*7b00*/  IMAD R3, R204, 0x40, R233 ;  /* 0x00000040cc037824 */ /* 0x002fe600078e02e9 */
        /* <DEDUP_REMOVED lines=161> */
.L_x_455:
        /* <DEDUP_REMOVED lines=33> */
[--C-:B------:R-:W-:Y:S03]  /*8730*/  FFMA.FTZ R201, R12, UR4, -R200.reuse ;  /* 0x000000040cc97c23 */ /* 0x100fe600080108c8 */
[----:B------:R4:W5:Y:S01]  /*8740*/  MUFU.EX2 R2, R165 ;  /* 0x000000a500027308 */ /* 0x0009620000000800 */
[----:B------:R-:W-:Y:S01]  /*8750*/  FFMA.FTZ R202, R13, UR4, -R200 ;  /* 0x000000040dca7c23 */ /* 0x000fe200080108c8 */
[--C-:B------:R-:W-:Y:S01]  /*8760*/  FFMA.FTZ R203, R14, UR4, -R198.reuse ;  /* 0x000000040ecb7c23 */ /* 0x100fe200080108c6 */
[----:B------:R-:W-:Y:S01]  /*8770*/  FFMA.FTZ R204, R15, UR4, -R198 ;  /* 0x000000040fcc7c23 */ /* 0x000fe200080108c6 */
[--C-:B------:R-:W-:Y:S01]  /*8780*/  FFMA.FTZ R205, R16, UR4, -R200.reuse ;  /* 0x0000000410cd7c23 */ /* 0x100fe200080108c8 */
[----:B------:R-:W-:Y:S01]  /*8790*/  FFMA.FTZ R206, R17, UR4, -R200 ;  /* 0x0000000411ce7c23 */ /* 0x000fe200080108c8 */
[--C-:B------:R-:W-:Y:S01]  /*87a0*/  FFMA.FTZ R207, R18, UR4, -R198.reuse ;  /* 0x0000000412cf7c23 */ /* 0x100fe200080108c6 */
[--C-:B------:R-:W-:Y:S03]  /*87b0*/  FFMA.FTZ R208, R19, UR4, -R198.reuse ;  /* 0x0000000413d07c23 */ /* 0x100fe600080108c6 */
[----:B------:R-:W-:Y:S01]  /*87c0*/  MUFU.EX2 R199, R199 ;  /* 0x000000c700c77308 */ /* 0x000fe20000000800 */
[----:B--2---:R-:W-:Y:S01]  /*87d0*/  FFMA.FTZ R167, R11, UR4, -R198 ;  /* 0x000000040ba77c23 */ /* 0x004fe200080108c6 */
[C---:B---3--:R-:W-:Y:S01]  /*87e0*/  FMUL.FTZ R6, R0.reuse, R162 ;  /* 0x000000a200067220 */ /* 0x048fe20000410000 */
[C---:B------:R-:W-:Y:S01]  /*87f0*/  FMUL.FTZ R7, R0.reuse, R163 ;  /* 0x000000a300077220 */ /* 0x040fe20000410000 */
[C---:B------:R-:W-:Y:S01]  /*8800*/  FMUL.FTZ R10, R0.reuse, R158 ;  /* 0x0000009e000a7220 */ /* 0x040fe20000410000 */
[C---:B------:R-:W-:Y:S01]  /*8810*/  FMUL.FTZ R11, R0.reuse, R159 ;  /* 0x0000009f000b7220 */ /* 0x040fe20000410000 */
[C---:B------:R-:W-:Y:S01]  /*8820*/  FMUL.FTZ R38, R0.reuse, R38 ;  /* 0x0000002600267220 */ /* 0x040fe20000410000 */
[----:B------:R-:W-:Y:S03]  /*8830*/  FMUL.FTZ R39, R0, R39 ;  /* 0x0000002700277220 */ /* 0x000fe60000410000 */
[----:B------:R-:W2:Y:S01]  /*8840*/  MUFU.EX2 R196, R196 ;  /* 0x000000c400c47308 */ /* 0x000ea20000000800 */
[----:B----4-:R-:W-:Y:S01]  /*8850*/  IADD3 R165, PT, PT, R218, 0x18040, RZ ;  /* 0x00018040daa57810 */ /* 0x010fe20007ffe0ff */
[C---:B-----5:R-:W-:Y:S01]  /*8860*/  FMUL.FTZ R4, R2.reuse, R160 ;  /* 0x000000a002047220 */ /* 0x060fe20000410000 */
[----:B------:R-:W-:Y:S01]  /*8870*/  @P0 IADD3 R165, PT, PT, R239, -0x40, RZ ;  /* 0xffffffc0efa50810 */ /* 0x000fe20007ffe0ff */
[C---:B------:R-:W-:Y:S01]  /*8880*/  FMUL.FTZ R5, R2.reuse, R161 ;  /* 0x000000a102057220 */ /* 0x040fe20000410000 */
[C---:B------:R-:W-:Y:S01]  /*8890*/  FMUL.FTZ R8, R2.reuse, R156 ;  /* 0x0000009c02087220 */ /* 0x040fe20000410000 */
[----:B------:R-:W-:Y:S01]  /*88a0*/  FMUL.FTZ R9, R2, R157 ;  /* 0x0000009d02097220 */ /* 0x000fe20000410000 */
[----:B------:R-:W-:Y:S03]  /*88b0*/  IADD3 R166, PT, PT, R212, R165, RZ ;  /* 0x000000a5d4a67210 */ /* 0x000fe60007ffe0ff */
[----:B------:R-:W-:Y:S01]  /*88c0*/  MUFU.EX2 R197, R197 ;  /* 0x000000c500c57308 */ /* 0x000fe20000000800 */
[----:B------:R-:W3:Y:S01]  /*88d0*/  LDSM.16.MT88.4 R176, [R165] ;  /* 0x00000000a5b0783b */ /* 0x000ee20000004200 */
[C---:B------:R-:W-:Y:S01]  /*88e0*/  FMUL.FTZ R36, R2.reuse, R36 ;  /* 0x0000002402247220 */ /* 0x040fe20000410000 */
[C---:B------:R-:W-:Y:S01]  /*88f0*/  FMUL.FTZ R37, R2.reuse, R37 ;  /* 0x0000002502257220 */ /* 0x040fe20000410000 */
[C---:B------:R-:W-:Y:S01]  /*8900*/  FMUL.FTZ R40, R2.reuse, R40 ;  /* 0x0000002802287220 */ /* 0x040fe20000410000 */
[----:B------:R-:W-:Y:S01]  /*8910*/  FMUL.FTZ R41, R2, R41 ;  /* 0x0000002902297220 */ /* 0x000fe20000410000 */
[C---:B------:R-:W-:Y:S01]  /*8920*/  FMUL.FTZ R42, R0.reuse, R42 ;  /* 0x0000002a002a7220 */ /* 0x040fe20000410000 */
[----:B------:R-:W-:Y:S03]  /*8930*/  FMUL.FTZ R43, R0, R43 ;  /* 0x0000002b002b7220 */ /* 0x000fe60000410000 */
[----:B------:R-:W4:Y:S01]  /*8940*/  MUFU.EX2 R193, R193 ;  /* 0x000000c100c17308 */ /* 0x000f220000000800 */
[----:B--2---:R-:W-:Y:S01]  /*8950*/  F2FP.BF16.F32.PACK_AB R160, R196, R199 ;  /* 0x000000c7c4a0723e */ /* 0x004fe200000010ff */
[----:B------:R-:W2:Y:S01]  /*8960*/  LDSM.16.MT88.4 R156, [R166] ;  /* 0x00000000a69c783b */ /* 0x000ea20000004200 */
        /* <DEDUP_REMOVED lines=13> */
[----:B------:R-:W5:Y:S01]  /*8a40*/  MUFU.EX2 R194, R194 ;  /* 0x000000c200c27308 */ /* 0x000f620000000800 */
        /* <DEDUP_REMOVED lines=9> */
[----:B------:R-:W-:Y:S01]  /*8ae0*/  LDSM.16.MT88.4 R188, [R165+0x4800] ;  /* 0x00480000a5bc783b */ /* 0x000fe20000004200 */
[----:B------:R-:W-:Y:S01]  /*8af0*/  FMUL.FTZ R57, R2, R57 ;  /* 0x0000003902397220 */ /* 0x000fe20000410000 */
[C---:B------:R-:W-:Y:S01]  /*8b00*/  FMUL.FTZ R58, R0.reuse, R58 ;  /* 0x0000003a003a7220 */ /* 0x040fe20000410000 */
[----:B------:R-:W-:Y:S01]  /*8b10*/  FMUL.FTZ R59, R0, R59 ;  /* 0x0000003b003b7220 */ /* 0x000fe20000410000 */
[C---:B------:R-:W-:Y:S01]  /*8b20*/  FMUL.FTZ R60, R2.reuse, R60 ;  /* 0x0000003c023c7220 */ /* 0x040fe20000410000 */
[----:B------:R-:W-:Y:S03]  /*8b30*/  FMUL.FTZ R61, R2, R61 ;  /* 0x0000003d023d7220 */ /* 0x000fe60000410000 */
[----:B------:R-:W4:Y:S01]  /*8b40*/  MUFU.EX2 R167, R167 ;  /* 0x000000a700a77308 */ /* 0x000f220000000800 */
[----:B-----5:R-:W-:Y:S01]  /*8b50*/  F2FP.BF16.F32.PACK_AB R162, R194, R195 ;  /* 0x000000c3c2a2723e */ /* 0x020fe200000010ff */
        /* <DEDUP_REMOVED lines=15> */
[----:B----4-:R-:W-:Y:S01]  /*8c50*/  F2FP.BF16.F32.PACK_AB R163, R167, R192 ;  /* 0x000000c0a7a3723e */ /* 0x010fe200000010ff */
[----:B------:R-:W-:Y:S01]  /*8c60*/  FMUL.FTZ R77, R2, R77 ;  /* 0x0000004d024d7220 */ /* 0x000fe20000410000 */
[C---:B------:R-:W-:Y:S01]  /*8c70*/  FMUL.FTZ R78, R0.reuse, R78 ;  /* 0x0000004e004e7220 */ /* 0x040fe20000410000 */
[----:B------:R-:W-:Y:S01]  /*8c80*/  FMUL.FTZ R79, R0, R79 ;  /* 0x0000004f004f7220 */ /* 0x000fe20000410000 */
[C---:B------:R-:W-:Y:S01]  /*8c90*/  FMUL.FTZ R80, R2.reuse, R80 ;  /* 0x0000005002507220 */ /* 0x040fe20000410000 */
[----:B------:R-:W-:Y:S01]  /*8ca0*/  FMUL.FTZ R81, R2, R81 ;  /* 0x0000005102517220 */ /* 0x000fe20000410000 */
[C---:B------:R-:W-:Y:S01]  /*8cb0*/  FMUL.FTZ R82, R0.reuse, R82 ;  /* 0x0000005200527220 */ /* 0x040fe20000410000 */
[C---:B-1----:R-:W-:Y:S01]  /*8cc0*/  HMMA.16816.F32.BF16 R4, R160.reuse, R168, R4 ;  /* 0x000000a8a004723c */ /* 0x042fe20000041804 */
[----:B------:R-:W-:Y:S04]  /*8cd0*/  MUFU.EX2 R201, R201 ;  /* 0x000000c900c97308 */ /* 0x000fe80000000800 */
[----:B------:R-:W-:Y:S01]  /*8ce0*/  FMUL.FTZ R83, R0, R83 ;  /* 0x0000005300537220 */ /* 0x000fe20000410000 */
[C---:B------:R-:W-:Y:S01]  /*8cf0*/  FMUL.FTZ R84, R2.reuse, R84 ;  /* 0x0000005402547220 */ /* 0x040fe20000410000 */
[----:B------:R-:W-:Y:S01]  /*8d00*/  FMUL.FTZ R85, R2, R85 ;  /* 0x0000005502557220 */ /* 0x000fe20000410000 */
[C---:B------:R-:W-:Y:S01]  /*8d10*/  HMMA.16816.F32.BF16 R8, R160.reuse, R170, R8 ;  /* 0x000000aaa008723c */ /* 0x040fe20000041808 */
[----:B------:R-:W1:Y:S02]  /*8d20*/  LDSM.16.MT88.4 R168, [R218+0x1a000] ;  /* 0x01a00000daa8783b */ /* 0x000e640000004200 */
[----:B------:R-:W4:Y:S01]  /*8d30*/  MUFU.EX2 R202, R202 ;  /* 0x000000ca00ca7308 */ /* 0x000f220000000800 */
[C---:B------:R-:W-:Y:S01]  /*8d40*/  FMUL.FTZ R86, R0.reuse, R86 ;  /* 0x0000005600567220 */ /* 0x040fe20000410000 */
[----:B------:R-:W-:Y:S01]  /*8d50*/  FMUL.FTZ R87, R0, R87 ;  /* 0x0000005700577220 */ /* 0x000fe20000410000 */
[C---:B------:R-:W-:Y:S01]  /*8d60*/  FMUL.FTZ R88, R2.reuse, R88 ;  /* 0x0000005802587220 */ /* 0x040fe20000410000 */
[----:B------:R-:W-:Y:S01]  /*8d70*/  FMUL.FTZ R89, R2, R89 ;  /* 0x0000005902597220 */ /* 0x000fe20000410000 */
[C---:B------:R-:W-:Y:S01]  /*8d80*/  FMUL.FTZ R90, R0.reuse, R90 ;  /* 0x0000005a005a7220 */ /* 0x040fe20000410000 */
[C---:B------:R-:W-:Y:S04]  /*8d90*/  HMMA.16816.F32.BF16 R36, R160.reuse, R172, R36 ;  /* 0x000000aca024723c */ /* 0x040fe80000041824 */
[----:B------:R-:W-:Y:S01]  /*8da0*/  MUFU.EX2 R203, R203 ;  /* 0x000000cb00cb7308 */ /* 0x000fe20000000800 */
[----:B------:R-:W-:Y:S01]  /*8db0*/  FMUL.FTZ R91, R0, R91 ;  /* 0x0000005b005b7220 */ /* 0x000fe20000410000 */
[C---:B------:R-:W-:Y:S01]  /*8dc0*/  FMUL.FTZ R92, R2.reuse, R92 ;  /* 0x0000005c025c7220 */ /* 0x040fe20000410000 */
[----:B------:R-:W-:Y:S01]  /*8dd0*/  FMUL.FTZ R93, R2, R93 ;  /* 0x0000005d025d7220 */ /* 0x000fe20000410000 */
[C---:B------:R-:W-:Y:S01]  /*8de0*/  FMUL.FTZ R94, R0.reuse, R94 ;  /* 0x0000005e005e7220 */ /* 0x040fe20000410000 */
[----:B------:R-:W-:Y:S01]  /*8df0*/  FMUL.FTZ R95, R0, R95 ;  /* 0x0000005f005f7220 */ /* 0x000fe20000410000 */
[C---:B------:R-:W-:Y:S01]  /*8e00*/  HMMA.16816.F32.BF16 R40, R160.reuse, R174, R40 ;  /* 0x000000aea028723c */ /* 0x040fe20000041828 */
[----:B------:R-:W5:Y:S03]  /*8e10*/  LDSM.16.MT88.4 R172, [R217+0x1a000] ;  /* 0x01a00000d9ac783b */ /* 0x000f660000004200 */
[----:B------:R-:W4:Y:S01]  /*8e20*/  MUFU.EX2 R204, R204 ;  /* 0x000000cc00cc7308 */ /* 0x000f220000000800 */
[C---:B------:R-:W-:Y:S01]  /*8e30*/  FMUL.FTZ R96, R2.reuse, R96 ;  /* 0x0000006002607220 */ /* 0x040fe20000410000 */
[----:B------:R-:W-:Y:S01]  /*8e40*/  FMUL.FTZ R97, R2, R97 ;  /* 0x0000006102617220 */ /* 0x000fe20000410000 */
[C---:B------:R-:W-:Y:S01]  /*8e50*/  FMUL.FTZ R98, R0.reuse, R98 ;  /* 0x0000006200627220 */ /* 0x040fe20000410000 */
[----:B------:R-:W-:Y:S01]  /*8e60*/  FMUL.FTZ R99, R0, R99 ;  /* 0x0000006300637220 */ /* 0x000fe20000410000 */
[C---:B------:R-:W-:Y:S01]  /*8e70*/  FMUL.FTZ R100, R2.reuse, R100 ;  /* 0x0000006402647220 */ /* 0x040fe20000410000 */
[C---:B---3--:R-:W-:Y:S04]  /*8e80*/  HMMA.16816.F32.BF16 R44, R160.reuse, R176, R44 ;  /* 0x000000b0a02c723c */ /* 0x048fe8000004182c */
[----:B------:R-:W-:Y:S01]  /*8e90*/  MUFU.EX2 R205, R205 ;  /* 0x000000cd00cd7308 */ /* 0x000fe20000000800 */
[----:B------:R-:W-:Y:S01]  /*8ea0*/  FMUL.FTZ R101, R2, R101 ;  /* 0x0000006502657220 */ /* 0x000fe20000410000 */
[C---:B------:R-:W-:Y:S01]  /*8eb0*/  FMUL.FTZ R102, R0.reuse, R102 ;  /* 0x0000006600667220 */ /* 0x040fe20000410000 */
[----:B------:R-:W-:Y:S01]  /*8ec0*/  FMUL.FTZ R103, R0, R103 ;  /* 0x0000006700677220 */ /* 0x000fe20000410000 */
[C---:B------:R-:W-:Y:S01]  /*8ed0*/  FMUL.FTZ R104, R2.reuse, R104 ;  /* 0x0000006802687220 */ /* 0x040fe20000410000 */
[----:B------:R-:W-:Y:S01]  /*8ee0*/  FMUL.FTZ R105, R2, R105 ;  /* 0x0000006902697220 */ /* 0x000fe20000410000 */
[C---:B------:R-:W-:Y:S01]  /*8ef0*/  HMMA.16816.F32.BF16 R48, R160.reuse, R178, R48 ;  /* 0x000000b2a030723c */ /* 0x040fe20000041830 */
[----:B------:R-:W-:Y:S03]  /*8f00*/  LDSM.16.MT88.4 R176, [R217+0x1a800] ;  /* 0x01a80000d9b0783b */ /* 0x000fe60000004200 */
[----:B------:R-:W3:Y:S01]  /*8f10*/  MUFU.EX2 R206, R206 ;  /* 0x000000ce00ce7308 */ /* 0x000ee20000000800 */
[C---:B------:R-:W-:Y:S01]  /*8f20*/  FMUL.FTZ R106, R0.reuse, R106 ;  /* 0x0000006a006a7220 */ /* 0x040fe20000410000 */
[----:B------:R-:W-:Y:S01]  /*8f30*/  FMUL.FTZ R107, R0, R107 ;  /* 0x0000006b006b7220 */ /* 0x000fe20000410000 */
[C---:B------:R-:W-:Y:S01]  /*8f40*/  FMUL.FTZ R108, R2.reuse, R108 ;  /* 0x0000006c026c7220 */ /* 0x040fe20000410000 */
[----:B------:R-:W-:Y:S01]  /*8f50*/  FMUL.FTZ R109, R2, R109 ;  /* 0x0000006d026d7220 */ /* 0x000fe20000410000 */
[C---:B------:R-:W-:Y:S01]  /*8f60*/  FMUL.FTZ R110, R0.reuse, R110 ;  /* 0x0000006e006e7220 */ /* 0x040fe20000410000 */
[C---:B--2---:R-:W-:Y:S04]  /*8f70*/  HMMA.16816.F32.BF16 R52, R160.reuse, R156, R52 ;  /* 0x0000009ca034723c */ /* 0x044fe80000041834 */
[----:B------:R-:W-:Y:S01]  /*8f80*/  MUFU.EX2 R207, R207 ;  /* 0x000000cf00cf7308 */ /* 0x000fe20000000800 */
[----:B------:R-:W-:Y:S01]  /*8f90*/  FMUL.FTZ R111, R0, R111 ;  /* 0x0000006f006f7220 */ /* 0x000fe20000410000 */
[C---:B------:R-:W-:Y:S01]  /*8fa0*/  FMUL.FTZ R112, R2.reuse, R112 ;  /* 0x0000007002707220 */ /* 0x040fe20000410000 */
[----:B------:R-:W-:Y:S01]  /*8fb0*/  FMUL.FTZ R113, R2, R113 ;  /* 0x0000007102717220 */ /* 0x000fe20000410000 */
[C---:B------:R-:W-:Y:S01]  /*8fc0*/  FMUL.FTZ R114, R0.reuse, R114 ;  /* 0x0000007200727220 */ /* 0x040fe20000410000 */
[----:B------:R-:W-:Y:S01]  /*8fd0*/  FMUL.FTZ R115, R0, R115 ;  /* 0x0000007300737220 */ /* 0x000fe20000410000 */
[C---:B------:R-:W-:Y:S01]  /*8fe0*/  HMMA.16816.F32.BF16 R56, R160.reuse, R158, R56 ;  /* 0x0000009ea038723c */ /* 0x040fe20000041838 */
[----:B------:R-:W2:Y:S03]  /*8ff0*/  LDSM.16.MT88.4 R156, [R165+0x2000] ;  /* 0x00200000a59c783b */ /* 0x000ea60000004200 */
[----:B------:R-:W3:Y:S01]  /*9000*/  MUFU.EX2 R208, R208 ;  /* 0x000000d000d07308 */ /* 0x000ee20000000800 */
[C---:B------:R-:W-:Y:S01]  /*9010*/  FMUL.FTZ R116, R2.reuse, R116 ;  /* 0x0000007402747220 */ /* 0x040fe20000410000 */
[----:B------:R-:W-:Y:S01]  /*9020*/  FMUL.FTZ R117, R2, R117 ;  /* 0x0000007502757220 */ /* 0x000fe20000410000 */
[C---:B------:R-:W-:Y:S01]  /*9030*/  FMUL.FTZ R118, R0.reuse, R118 ;  /* 0x0000007600767220 */ /* 0x040fe20000410000 */
[----:B------:R-:W-:Y:S01]  /*9040*/  FMUL.FTZ R119, R0, R119 ;  /* 0x0000007700777220 */ /* 0x000fe20000410000 */
[C---:B------:R-:W-:Y:S01]  /*9050*/  FMUL.FTZ R120, R2.reuse, R120 ;  /* 0x0000007802787220 */ /* 0x040fe20000410000 */
[C---:B-1----:R-:W-:Y:S03]  /*9060*/  HMMA.16816.F32.BF16 R60, R160.reuse, R168, R60 ;  /* 0x000000a8a03c723c */ /* 0x042fe6000004183c */
[----:B------:R-:W-:Y:S01]  /*9070*/  FMUL.FTZ R121, R2, R121 ;  /* 0x0000007902797220 */ /* 0x000fe20000410000 */
[C---:B------:R-:W-:Y:S01]  /*9080*/  FMUL.FTZ R122, R0.reuse, R122 ;  /* 0x0000007a007a7220 */ /* 0x040fe20000410000 */
[----:B------:R-:W-:Y:S01]  /*9090*/  FMUL.FTZ R123, R0, R123 ;  /* 0x0000007b007b7220 */ /* 0x000fe20000410000 */
[C---:B------:R-:W-:Y:S01]  /*90a0*/  FMUL.FTZ R124, R2.reuse, R124 ;  /* 0x0000007c027c7220 */ /* 0x040fe20000410000 */
[----:B------:R-:W-:Y:S01]  /*90b0*/  FMUL.FTZ R125, R2, R125 ;  /* 0x0000007d027d7220 */ /* 0x000fe20000410000 */
[C---:B------:R-:W-:Y:S01]  /*90c0*/  HMMA.16816.F32.BF16 R64, R160.reuse, R170, R64 ;  /* 0x000000aaa040723c */ /* 0x040fe20000041840 */
[----:B------:R-:W1:Y:S02]  /*90d0*/  LDSM.16.MT88.4 R168, [R166+0x2000] ;  /* 0x00200000a6a8783b */ /* 0x000e640000004200 */
[C---:B------:R-:W-:Y:S01]  /*90e0*/  FMUL.FTZ R126, R0.reuse, R126 ;  /* 0x0000007e007e7220 */ /* 0x040fe20000410000 */
[----:B------:R-:W-:Y:S01]  /*90f0*/  FMUL.FTZ R127, R0, R127 ;  /* 0x0000007f007f7220 */ /* 0x000fe20000410000 */
[C---:B------:R-:W-:Y:S01]  /*9100*/  FMUL.FTZ R128, R2.reuse, R128 ;  /* 0x0000008002807220 */ /* 0x040fe20000410000 */
[----:B------:R-:W-:Y:S01]  /*9110*/  FMUL.FTZ R129, R2, R129 ;  /* 0x0000008102817220 */ /* 0x000fe20000410000 */
[C---:B------:R-:W-:Y:S01]  /*9120*/  FMUL.FTZ R130, R0.reuse, R130 ;  /* 0x0000008200827220 */ /* 0x040fe20000410000 */
[C---:B-----5:R-:W-:Y:S03]  /*9130*/  HMMA.16816.F32.BF16 R68, R160.reuse, R172, R68 ;  /* 0x000000aca044723c */ /* 0x060fe60000041844 */
[----:B------:R-:W-:Y:S01]  /*9140*/  FMUL.FTZ R131, R0, R131 ;  /* 0x0000008300837220 */ /* 0x000fe20000410000 */
[C---:B------:R-:W-:Y:S01]  /*9150*/  FMUL.FTZ R132, R2.reuse, R132 ;  /* 0x0000008402847220 */ /* 0x040fe20000410000 */
[----:B------:R-:W-:Y:S01]  /*9160*/  FMUL.FTZ R133, R2, R133 ;  /* 0x0000008502857220 */ /* 0x000fe20000410000 */
[C---:B------:R-:W-:Y:S01]  /*9170*/  FMUL.FTZ R134, R0.reuse, R134 ;  /* 0x0000008600867220 */ /* 0x040fe20000410000 */
[----:B------:R-:W-:Y:S01]  /*9180*/  FMUL.FTZ R135, R0, R135 ;  /* 0x0000008700877220 */ /* 0x000fe20000410000 */
[C---:B------:R-:W-:Y:S01]  /*9190*/  HMMA.16816.F32.BF16 R72, R160.reuse, R174, R72 ;  /* 0x000000aea048723c */ /* 0x040fe20000041848 */
[----:B------:R-:W5:Y:S02]  /*91a0*/  LDSM.16.MT88.4 R172, [R218+0x1c000] ;  /* 0x01c00000daac783b */ /* 0x000f640000004200 */
[C---:B------:R-:W-:Y:S01]  /*91b0*/  FMUL.FTZ R136, R2.reuse, R136 ;  /* 0x0000008802887220 */ /* 0x040fe20000410000 */
[----:B------:R-:W-:Y:S01]  /*91c0*/  FMUL.FTZ R137, R2, R137 ;  /* 0x0000008902897220 */ /* 0x000fe20000410000 */
[C---:B------:R-:W-:Y:S01]  /*91d0*/  FMUL.FTZ R138, R0.reuse, R138 ;  /* 0x0000008a008a7220 */ /* 0x040fe20000410000 */
[----:B------:R-:W-:Y:S01]  /*91e0*/  FMUL.FTZ R139, R0, R139 ;  /* 0x0000008b008b7220 */ /* 0x000fe20000410000 */
[C---:B------:R-:W-:Y:S01]  /*91f0*/  FMUL.FTZ R140, R2.reuse, R140 ;  /* 0x0000008c028c7220 */ /* 0x040fe20000410000 */
[----:B------:R-:W-:Y:S01]  /*9200*/  FMUL.FTZ R141, R2, R141 ;  /* 0x0000008d028d7220 */ /* 0x000fe20000410000 */
[C---:B--2---:R-:W-:Y:S03]  /*9210*/  HMMA.16816.F32.BF16 R76, R160.reuse, R156, R76 ;  /* 0x0000009ca04c723c */ /* 0x044fe6000004184c */
[C---:B------:R-:W-:Y:S01]  /*9220*/  FMUL.FTZ R142, R0.reuse, R142 ;  /* 0x0000008e008e7220 */ /* 0x040fe20000410000 */
[----:B------:R-:W-:Y:S01]  /*9230*/  FMUL.FTZ R143, R0, R143 ;  /* 0x0000008f008f7220 */ /* 0x000fe20000410000 */
[C---:B------:R-:W-:Y:S01]  /*9240*/  FMUL.FTZ R144, R2.reuse, R144 ;  /* 0x0000009002907220 */ /* 0x040fe20000410000 */
[----:B------:R-:W-:Y:S01]  /*9250*/  FMUL.FTZ R145, R2, R145 ;  /* 0x0000009102917220 */ /* 0x000fe20000410000 */
[C---:B------:R-:W-:Y:S01]  /*9260*/  FMUL.FTZ R146, R0.reuse, R146 ;  /* 0x0000009200927220 */ /* 0x040fe20000410000 */
[C---:B------:R-:W-:Y:S01]  /*9270*/  HMMA.16816.F32.BF16 R80, R160.reuse, R158, R80 ;  /* 0x0000009ea050723c */ /* 0x040fe20000041850 */
[----:B------:R-:W2:Y:S02]  /*9280*/  LDSM.16.MT88.4 R156, [R217+0x1c000] ;  /* 0x01c00000d99c783b */ /* 0x000ea40000004200 */
[----:B------:R-:W-:Y:S01]  /*9290*/  FMUL.FTZ R147, R0, R147 ;  /* 0x0000009300937220 */ /* 0x000fe20000410000 */
[----:B------:R-:W-:Y:S01]  /*92a0*/  FMUL.FTZ R16, R2, R148 ;  /* 0x0000009402107220 */ /* 0x000fe20000410000 */
[----:B----4-:R-:W-:Y:S01]  /*92b0*/  F2FP.BF16.F32.PACK_AB R148, R202, R201 ;  /* 0x000000c9ca94723e */ /* 0x010fe200000010ff */
[----:B------:R-:W-:Y:S01]  /*92c0*/  FMUL.FTZ R17, R2, R149 ;  /* 0x0000009502117220 */ /* 0x000fe20000410000 */
[----:B------:R-:W-:Y:S01]  /*92d0*/  F2FP.BF16.F32.PACK_AB R149, R204, R203 ;  /* 0x000000cbcc95723e */ /* 0x000fe200000010ff */
[C---:B-1----:R-:W-:Y:S03]  /*92e0*/  HMMA.16816.F32.BF16 R84, R160.reuse, R168, R84 ;  /* 0x000000a8a054723c */ /* 0x042fe60000041854 */
[----:B------:R-:W-:Y:S01]  /*92f0*/  FMUL.FTZ R18, R0, R150 ;  /* 0x0000009600127220 */ /* 0x000fe20000410000 */
[----:B---3--:R-:W-:Y:S01]  /*9300*/  F2FP.BF16.F32.PACK_AB R150, R206, R205 ;  /* 0x000000cdce96723e */ /* 0x008fe200000010ff */
[----:B------:R-:W-:Y:S01]  /*9310*/  FMUL.FTZ R19, R0, R151 ;  /* 0x0000009700137220 */ /* 0x000fe20000410000 */
[----:B------:R-:W-:Y:S01]  /*9320*/  F2FP.BF16.F32.PACK_AB R151, R208, R207 ;  /* 0x000000cfd097723e */ /* 0x000fe200000010ff */
[----:B------:R-:W-:Y:S01]  /*9330*/  FFMA.FTZ R199, R2, R237, R199 ;  /* 0x000000ed02c77223 */ /* 0x000fe200000100c7 */
[C---:B------:R-:W-:Y:S01]  /*9340*/  HMMA.16816.F32.BF16 R88, R160.reuse, R170, R88 ;  /* 0x000000aaa058723c */ /* 0x040fe20000041858 */
[----:B------:R-:W1:Y:S02]  /*9350*/  LDSM.16.MT88.4 R168, [R165+0x4000] ;  /* 0x00400000a5a8783b */ /* 0x000e640000004200 */
[----:B------:R-:W-:Y:S01]  /*9360*/  FFMA.FTZ R197, R0, R235, R197 ;  /* 0x000000eb00c57223 */ /* 0x000fe200000100c5 */
[----:B------:R-:W-:Y:S01]  /*9370*/  MOV R0, R3 ;  /* 0x0000000300007202 */ /* 0x000fe20000000f00 */
[----:B------:R-:W-:Y:S02]  /*9380*/  FADD.FTZ R196, R196, R199 ;  /* 0x000000c7c4c47221 */ /* 0x000fe40000010000 */
[----:B------:R-:W-:Y:S01]  /*9390*/  FADD.FTZ R197, R193, R197 ;  /* 0x000000c5c1c57221 */ /* 0x000fe20000010000 */
[C---:B-----5:R-:W-:Y:S03]  /*93a0*/  HMMA.16816.F32.BF16 R92, R160.reuse, R172, R92 ;  /* 0x000000aca05c723c */ /* 0x060fe6000004185c */
[----:B------:R-:W-:Y:S01]  /*93b0*/  FADD.FTZ R195, R195, R196 ;  /* 0x000000c4c3c37221 */ /* 0x000fe20000010000 */
[----:B------:R-:W-:Y:S03]  /*93c0*/  FADD.FTZ R192, R192, R197 ;  /* 0x000000c5c0c07221 */ /* 0x000fe60000010000 */
[----:B------:R-:W-:Y:S01]  /*93d0*/  FADD.FTZ R194, R194, R195 ;  /* 0x000000c3c2c27221 */ /* 0x000fe20000010000 */
[C---:B------:R-:W-:Y:S01]  /*93e0*/  HMMA.16816.F32.BF16 R96, R160.reuse, R174, R96 ;  /* 0x000000aea060723c */ /* 0x040fe20000041860 */
[----:B------:R-:W3:Y:S02]  /*93f0*/  LDSM.16.MT88.4 R172, [R166+0x4000] ;  /* 0x00400000a6ac783b */ /* 0x000ee40000004200 */
[----:B------:R-:W-:Y:S01]  /*9400*/  FADD.FTZ R192, R167, R192 ;  /* 0x000000c0a7c07221 */ /* 0x000fe20000010000 */
[----:B------:R-:W-:Y:S03]  /*9410*/  FADD.FTZ R201, R201, R194 ;  /* 0x000000c2c9c97221 */ /* 0x000fe60000010000 */
[----:B------:R-:W-:Y:S01]  /*9420*/  FADD.FTZ R203, R203, R192 ;  /* 0x000000c0cbcb7221 */ /* 0x000fe20000010000 */
[----:B------:R-:W-:Y:S01]  /*9430*/  FADD.FTZ R202, R202, R201 ;  /* 0x000000c9caca7221 */ /* 0x000fe20000010000 */
[C---:B--2---:R-:W-:Y:S03]  /*9440*/  HMMA.16816.F32.BF16 R100, R160.reuse, R156, R100 ;  /* 0x0000009ca064723c */ /* 0x044fe60000041864 */
[----:B------:R-:W-:Y:S04]  /*9450*/  FADD.FTZ R204, R204, R203 ;  /* 0x000000cbcccc7221 */ /* 0x000fe80000010000 */
[----:B------:R-:W-:Y:S01]  /*9460*/  FADD.FTZ R207, R207, R204 ;  /* 0x000000cccfcf7221 */ /* 0x000fe20000010000 */
[C---:B------:R-:W-:Y:S01]  /*9470*/  HMMA.16816.F32.BF16 R104, R160.reuse, R158, R104 ;  /* 0x0000009ea068723c */ /* 0x040fe20000041868 */
[----:B------:R-:W2:Y:S02]  /*9480*/  LDSM.16.MT88.4 R156, [R218+0x1e000] ;  /* 0x01e00000da9c783b */ /* 0x000ea40000004200 */
[----:B------:R-:W-:Y:S05]  /*9490*/  FADD.FTZ R207, R208, R207 ;  /* 0x000000cfd0cf7221 */ /* 0x000fea0000010000 */
        /* <DEDUP_REMOVED lines=16> */
[----:B------:R-:W-:Y:S01]  /*95a0*/  HMMA.16816.F32.BF16 R16, R160, R158, R16 ;  /* 0x0000009ea010723c */ /* 0x000fe20000041810 */
[----:B------:R-:W2:Y:S07]  /*95b0*/  LDSM.16.MT88.4 R156, [R166+0x800] ;  /* 0x00080000a69c783b */ /* 0x000eae0000004200 */
[C---:B------:R-:W-:Y:S01]  /*95c0*/  HMMA.16816.F32.BF16 R4, R148.reuse, R152, R4 ;  /* 0x000000989404723c */ /* 0x040fe20000041804 */
[----:B------:R-:W4:Y:S07]  /*95d0*/  LDSM.16.MT88.4 R160, [R218+0x1a800] ;  /* 0x01a80000daa0783b */ /* 0x000f2e0000004200 */
[C---:B------:R-:W-:Y:S01]  /*95e0*/  HMMA.16816.F32.BF16 R8, R148.reuse, R154, R8 ;  /* 0x0000009a9408723c */ /* 0x040fe20000041808 */
[----:B------:R-:W5:Y:S07]  /*95f0*/  LDSM.16.MT88.4 R152, [R165+0x2800] ;  /* 0x00280000a598783b */ /* 0x000f6e0000004200 */
        /* <DEDUP_REMOVED lines=40> */
[C---:B---3--:R-:W-:Y:S05]  /*9880*/  HMMA.16816.F32.BF16 R116, R148.reuse, R172, R116 ;  /* 0x000000ac9474723c */ /* 0x048fea0000041874 */
[----:B------:R-:W3:Y:S01]  /*9890*/  MUFU.EX2 R187, R187 ;  /* 0x000000bb00bb7308 */ /* 0x000ee20000000800 */
[----:B-----5:R-:W-:Y:S02]  /*98a0*/  F2FP.BF16.F32.PACK_AB R20, R185, R184 ;  /* 0x000000b8b914723e */ /* 0x020fe400000010ff */
[C---:B------:R-:W-:Y:S01]  /*98b0*/  HMMA.16816.F32.BF16 R120, R148.reuse, R174, R120 ;  /* 0x000000ae9478723c */ /* 0x040fe20000041878 */
[----:B------:R-:W-:Y:S06]  /*98c0*/  LDSM.16.MT88.4 R172, [R218+0x1b000] ;  /* 0x01b00000daac783b */ /* 0x000fec0000004200 */
[----:B------:R-:W-:Y:S01]  /*98d0*/  MUFU.EX2 R188, R188 ;  /* 0x000000bc00bc7308 */ /* 0x000fe20000000800 */
[C---:B--2---:R-:W-:Y:S09]  /*98e0*/  HMMA.16816.F32.BF16 R124, R148.reuse, R156, R124 ;  /* 0x0000009c947c723c */ /* 0x044ff2000004187c */
[----:B------:R-:W2:Y:S01]  /*98f0*/  MUFU.EX2 R189, R189 ;  /* 0x000000bd00bd7308 */ /* 0x000ea20000000800 */
[C---:B---3--:R-:W-:Y:S01]  /*9900*/  F2FP.BF16.F32.PACK_AB R21, R187.reuse, R186 ;  /* 0x000000babb15723e */ /* 0x048fe200000010ff */
[----:B------:R-:W-:Y:S01]  /*9910*/  FADD.FTZ R186, R186, R207 ;  /* 0x000000cfbaba7221 */ /* 0x000fe20000010000 */
[C---:B------:R-:W-:Y:S01]  /*9920*/  HMMA.16816.F32.BF16 R128, R148.reuse, R158, R128 ;  /* 0x0000009e9480723c */ /* 0x040fe20000041880 */
[----:B------:R-:W-:Y:S06]  /*9930*/  LDSM.16.MT88.4 R156, [R217+0x19000] ;  /* 0x01900000d99c783b */ /* 0x000fec0000004200 */
[----:B------:R-:W-:Y:S01]  /*9940*/  MUFU.EX2 R190, R190 ;  /* 0x000000be00be7308 */ /* 0x000fe20000000800 */
[----:B------:R-:W-:Y:S01]  /*9950*/  FADD.FTZ R187, R187, R186 ;  /* 0x000000babbbb7221 */ /* 0x000fe20000010000 */
[C---:B----4-:R-:W-:Y:S08]  /*9960*/  HMMA.16816.F32.BF16 R132, R148.reuse, R152, R132 ;  /* 0x000000989484723c */ /* 0x050ff00000041884 */
[----:B------:R-:W3:Y:S01]  /*9970*/  MUFU.EX2 R191, R191 ;  /* 0x000000bf00bf7308 */ /* 0x000ee20000000800 */
[----:B--2---:R-:W-:Y:S01]  /*9980*/  F2FP.BF16.F32.PACK_AB R22, R189, R188 ;  /* 0x000000bcbd16723e */ /* 0x004fe200000010ff */
[C---:B------:R-:W-:Y:S01]  /*9990*/  HMMA.16816.F32.BF16 R136, R148.reuse, R154, R136 ;  /* 0x0000009a9488723c */ /* 0x040fe20000041888 */
[----:B------:R-:W2:Y:S07]  /*99a0*/  LDSM.16.MT88.4 R152, [R218+0x19000] ;  /* 0x01900000da98783b */ /* 0x000eae0000004200 */
[C---:B------:R-:W-:Y:S03]  /*99b0*/  HMMA.16816.F32.BF16 R140, R148.reuse, R160, R140 ;  /* 0x000000a0948c723c */ /* 0x040fe6000004188c */
[C---:B---3--:R-:W-:Y:S01]  /*99c0*/  F2FP.BF16.F32.PACK_AB R23, R191.reuse, R190 ;  /* 0x000000bebf17723e */ /* 0x048fe200000010ff */
[----:B------:R-:W-:Y:S04]  /*99d0*/  FADD.FTZ R190, R190, R187 ;  /* 0x000000bbbebe7221 */ /* 0x000fe80000010000 */
[C---:B------:R-:W-:Y:S01]  /*99e0*/  HMMA.16816.F32.BF16 R12, R148.reuse, R162, R12 ;  /* 0x000000a2940c723c */ /* 0x040fe2000004180c */
[----:B------:R-:W3:Y:S02]  /*99f0*/  LDSM.16.MT88.4 R160, [R166+0x1000] ;  /* 0x00100000a6a0783b */ /* 0x000ee40000004200 */
[----:B------:R-:W-:Y:S05]  /*9a00*/  FADD.FTZ R191, R191, R190 ;  /* 0x000000bebfbf7221 */ /* 0x000fea0000010000 */
[C---:B-1----:R-:W-:Y:S08]  /*9a10*/  HMMA.16816.F32.BF16 R144, R148.reuse, R168, R144 ;  /* 0x000000a89490723c */ /* 0x042ff00000041890 */
[----:B------:R-:W-:Y:S01]  /*9a20*/  HMMA.16816.F32.BF16 R16, R148, R170, R16 ;  /* 0x000000aa9410723c */ /* 0x000fe20000041810 */
[----:B------:R-:W1:Y:S07]  /*9a30*/  LDSM.16.MT88.4 R148, [R217+0x1b000] ;  /* 0x01b00000d994783b */ /* 0x000e6e0000004200 */
[C---:B--2---:R-:W-:Y:S01]  /*9a40*/  HMMA.16816.F32.BF16 R4, R20.reuse, R152, R4 ;  /* 0x000000981404723c */ /* 0x044fe20000041804 */
[----:B------:R-:W2:Y:S07]  /*9a50*/  LDSM.16.MT88.4 R168, [R165+0x3000] ;  /* 0x00300000a5a8783b */ /* 0x000eae0000004200 */
        /* <DEDUP_REMOVED lines=8> */
[C---:B---3--:R-:W-:Y:S08]  /*9ae0*/  HMMA.16816.F32.BF16 R52, R20.reuse, R160, R52 ;  /* 0x000000a01434723c */ /* 0x048ff00000041834 */
[C---:B------:R-:W-:Y:S08]  /*9af0*/  HMMA.16816.F32.BF16 R56, R20.reuse, R162, R56 ;  /* 0x000000a21438723c */ /* 0x040ff00000041838 */
[C---:B------:R-:W-:Y:S08]  /*9b00*/  HMMA.16816.F32.BF16 R60, R20.reuse, R172, R60 ;  /* 0x000000ac143c723c */ /* 0x040ff0000004183c */
[C---:B------:R-:W-:Y:S01]  /*9b10*/  HMMA.16816.F32.BF16 R64, R20.reuse, R174, R64 ;  /* 0x000000ae1440723c */ /* 0x040fe20000041840 */
[----:B------:R-:W-:Y:S07]  /*9b20*/  LDSM.16.MT88.4 R172, [R165+0x5800] ;  /* 0x00580000a5ac783b */ /* 0x000fee0000004200 */
[C---:B-1----:R-:W-:Y:S08]  /*9b30*/  HMMA.16816.F32.BF16 R68, R20.reuse, R148, R68 ;  /* 0x000000941444723c */ /* 0x042ff00000041844 */
[C---:B------:R-:W-:Y:S01]  /*9b40*/  HMMA.16816.F32.BF16 R72, R20.reuse, R150, R72 ;  /* 0x000000961448723c */ /* 0x040fe20000041848 */
[----:B------:R-:W1:Y:S07]  /*9b50*/  LDSM.16.MT88.4 R148, [R218+0x1f000] ;  /* 0x01f00000da94783b */ /* 0x000e6e0000004200 */
[C---:B--2---:R-:W-:Y:S08]  /*9b60*/  HMMA.16816.F32.BF16 R76, R20.reuse, R168, R76 ;  /* 0x000000a8144c723c */ /* 0x044ff0000004184c */
        /* <DEDUP_REMOVED lines=106> */
.L_x_453:
[----:B------:R-:W1:Y:S01]  /*a210*/  SHFL.BFLY PT, R10, R237, 0x2, 0x1f ;  /* 0x0c401f00ed0a7f89 */ /* 0x000e6200000e0000 */
[----:B------:R-:W2:Y:S01]  /*a220*/  S2UR UR6, SR_CgaCtaId ;  /* 0x00000000000679c3 */ /* 0x000ea20000008800 */
[----:B------:R-:W-:Y:S01]  /*a230*/  UMOV UR4, 0x400 ;  /* 0x0000040000047882 */ /* 0x000fe20000000000 */
[----:B------:R-:W-:Y:S01]  /*a240*/  UISETP.NE.AND UP3, UPT, UR20, -0x1, UPT ;  /* 0xffffffff1400788c */ /* 0x000fe2000bf65270 */
[----:B------:R-:W3:Y:S01]  /*a250*/  SHFL.BFLY PT, R0, R235, 0x2, 0x1f ;  /* 0x0c401f00eb007f89 */ /* 0x000ee200000e0000 */
[----:B------:R-:W4:Y:S04]  /*a260*/  LDCU.U8 UR8, c[0x0][0x549] ;  /* 0x0000a920ff0877ac */ /* 0x000f280008000000 */
        /* <DEDUP_REMOVED lines=8> */
[----:B------:R-:W5:Y:S01]  /*a2f0*/  @!UP3 LDCU.64 UR4, c[0x0][0x400] ;  /* 0x00008000ff04b7ac */ /* 0x000f620008000a00 */
[----:B---3--:R-:W-:-:S02]  /*a300*/  FADD.FTZ R9, R0, R235 ;  /* 0x000000eb00097221 */ /* 0x008fc40000010000 */
[----:B------:R-:W1:Y:S01]  /*a310*/  SHFL.BFLY PT, R5, R10, 0x1, 0x1f ;  /* 0x0c201f000a057f89 */ /* 0x000e6200000e0000 */
[----:B----4-:R-:W-:-:S03]  /*a320*/  UISETP.NE.AND UP1, UPT, UR8, URZ, UPT ;  /* 0x000000ff0800728c */ /* 0x010fc6000bf25270 */
[----:B------:R-:W2:Y:S01]  /*a330*/  SHFL.BFLY PT, R2, R9, 0x1, 0x1f ;  /* 0x0c201f0009027f89 */ /* 0x000ea200000e0000 */
[----:B------:R-:W-:Y:S01]  /*a340*/  UISETP.NE.AND UP0, UPT, UR10, URZ, !UP1 ;  /* 0x000000ff0a00728c */ /* 0x000fe2000cf05270 */
[----:B------:R-:W3:Y:S06]  /*a350*/  S2R R0, SR_TID.X ;  /* 0x0000000000007919 */ /* 0x000eec0000002100 */
[----:B------:R-:W4:Y:S01]  /*a360*/  @UP1 LDCU UR8, c[0x0][0x430] ;  /* 0x00008600ff0817ac */ /* 0x000f220008000800 */
[----:B-----5:R-:W-:-:S04]  /*a370*/  @!UP3 UIMAD.WIDE.U32 UR14, UR7, UR4, URZ ;  /* 0x00000004070eb2a5 */ /* 0x020fc8000f8e00ff */
[----:B------:R-:W-:Y:S01]  /*a380*/  @!UP3 UIMAD UR11, UR7, UR5, UR15 ;  /* 0x00000005070bb2a4 */ /* 0x000fe2000f8e020f */
[----:B------:R-:W5:Y:S01]  /*a390*/  @UP3 LDCU.64 UR4, c[0x0][0x408] ;  /* 0x00008100ff0437ac */ /* 0x000f620008000a00 */
[----:B-1----:R-:W-:Y:S01]  /*a3a0*/  FADD.FTZ R4, R10, R5 ;  /* 0x000000050a047221 */ /* 0x002fe20000010000 */
[----:B--2---:R-:W-:-:S03]  /*a3b0*/  FADD.FTZ R2, R9, R2 ;  /* 0x0000000209027221 */ /* 0x004fc60000010000 */
[----:B------:R-:W1:Y:S01]  /*a3c0*/  MUFU.RCP R8, R4 ;  /* 0x0000000400087308 */ /* 0x000e620000001000 */
[----:B------:R-:W-:Y:S01]  /*a3d0*/  FSETP.NE.FTZ.AND P4, PT, R4, RZ, PT ;  /* 0x000000ff0400720b */ /* 0x000fe20003f95000 */
[----:B----4-:R-:W-:Y:S01]  /*a3e0*/  @UP1 UIMAD UR12, UR8, UR9, URZ ;  /* 0x00000009080c12a4 */ /* 0x010fe2000f8e02ff */
[----:B------:R-:W-:-:S05]  /*a3f0*/  FSETP.NE.FTZ.AND P3, PT, R2, RZ, PT ;  /* 0x000000ff0200720b */ /* 0x000fca0003f75000 */
[----:B------:R-:W2:Y:S01]  /*a400*/  MUFU.RCP R7, R2 ;  /* 0x0000000200077308 */ /* 0x000ea20000001000 */
[C---:B---3--:R-:W-:Y:S01]  /*a410*/  SHF.L.U32 R6, R0.reuse, 0x4, RZ ;  /* 0x0000000400067819 */ /* 0x048fe200000006ff */
[----:B-----5:R-:W-:Y:S01]  /*a420*/  @UP3 UIMAD.WIDE.U32 UR16, UR20, UR4, URZ ;  /* 0x00000004141032a5 */ /* 0x020fe2000f8e00ff */
[----:B------:R-:W-:Y:S02]  /*a430*/  SHF.L.U32 R5, R0, 0x1, RZ ;  /* 0x0000000100057819 */ /* 0x000fe400000006ff */
[----:B------:R-:W-:Y:S01]  /*a440*/  LOP3.LUT R6, R6, 0x1c0, RZ, 0xc0, !PT ;  /* 0x000001c006067812 */ /* 0x000fe200078ec0ff */
[----:B------:R-:W-:Y:S01]  /*a450*/  @UP3 UIMAD UR11, UR20, UR5, UR17 ;  /* 0x00000005140b32a4 */ /* 0x000fe2000f8e0211 */
[--C-:B------:R-:W-:Y:S01]  /*a460*/  LOP3.LUT R220, R220, 0x6, R5.reuse, 0xf8, !PT ;  /* 0x00000006dcdc7812 */ /* 0x100fe200078ef805 */
[----:B------:R-:W-:Y:S01]  /*a470*/  @!UP2 UIMAD UR20, UR7, UR9, URZ ;  /* 0x000000090714a2a4 */ /* 0x000fe2000f8e02ff */
[----:B------:R-:W-:Y:S01]  /*a480*/  LOP3.LUT R5, R6, 0x38, R5, 0xf8, !PT ;  /* 0x0000003806057812 */ /* 0x000fe200078ef805 */
[----:B------:R-:W3:Y:S01]  /*a490*/  @UP1 LDCU UR5, c[0x0][0x430] ;  /* 0x00008600ff0517ac */ /* 0x000ee20008000800 */
[----:B------:R-:W-:-:S02]  /*a4a0*/  LOP3.LUT P1, RZ, R0, 0x10, RZ, 0xc0, !PT ;  /* 0x0000001000ff7812 */ /* 0x000fc4000782c0ff */
[----:B-1----:R-:W-:Y:S01]  /*a4b0*/  FSEL R8, R8, 1, P4 ;  /* 0x3f80000008087808 */ /* 0x002fe20002000000 */
[----:B------:R-:W-:Y:S01]  /*a4c0*/  @UP1 UMOV UR4, 0x1 ;  /* 0x0000000100041882 */ /* 0x000fe20000000000 */
[----:B------:R-:W-:Y:S01]  /*a4d0*/  LOP3.LUT R5, R220, R5, RZ, 0xfc, !PT ;  /* 0x00000005dc057212 */ /* 0x000fe200078efcff */
[----:B------:R-:W-:Y:S01]  /*a4e0*/  @UP3 UMOV UR14, UR16 ;  /* 0x00000010000e3c82 */ /* 0x000fe20008000000 */
[----:B--2---:R-:W-:Y:S01]  /*a4f0*/  FSEL R7, R7, 1, P3 ;  /* 0x3f80000007077808 */ /* 0x004fe20001800000 */
[C---:B------:R-:W-:Y:S01]  /*a500*/  FMUL.FTZ R160, R8.reuse, R160 ;  /* 0x000000a008a07220 */ /* 0x040fe20000410000 */
[----:B------:R-:W-:Y:S01]  /*a510*/  MOV R6, 0x20 ;  /* 0x0000002000067802 */ /* 0x000fe20000000f00 */
[----:B------:R-:W-:Y:S01]  /*a520*/  FMUL.FTZ R161, R8, R161 ;  /* 0x000000a108a17220 */ /* 0x000fe20000410000 */
[----:B------:R-:W-:Y:S01]  /*a530*/  LOP3.LUT P2, RZ, R0, 0x8, RZ, 0xc0, !PT ;  /* 0x0000000800ff7812 */ /* 0x000fe2000784c0ff */
        /* <DEDUP_REMOVED lines=63> */
[----:B------:R-:W-:Y:S01]  /*a930*/  FMUL.FTZ R162, R7, R162 ;  /* 0x000000a207a27220 */ /* 0x000fe20000410000 */
[----:B------:R-:W-:Y:S01]  /*a940*/  LEA R5, R5, UR6, 0x1 ;  /* 0x0000000605057c11 */ /* 0x000fe2000f8e08ff */
[C---:B------:R-:W-:Y:S01]  /*a950*/  FMUL.FTZ R163, R7.reuse, R163 ;  /* 0x000000a307a37220 */ /* 0x040fe20000410000 */
[----:B------:R-:W-:Y:S01]  /*a960*/  SEL R6, R6, 0xffffffe0, !P2 ;  /* 0xffffffe006067807 */ /* 0x000fe20005000000 */
        /* <DEDUP_REMOVED lines=158> */
[----:B------:R-:W-:Y:S01]  /*b350*/  USHF.R.S32.HI UR15, URZ, 0x1f, UR20 ;  /* 0x0000001fff0f7899 */ /* 0x000fe20008011414 */
        /* <DEDUP_REMOVED lines=9> */
[----:B------:R-:W-:Y:S01]  /*b3f0*/  SHF.L.U32 R12, R0, 0x3, RZ ;  /* 0x00000003000c7819 */ /* 0x000fe200000006ff */
        /* <DEDUP_REMOVED lines=37> */
[----:B------:R-:W3:Y:S01]  /*b650*/  @UP1 LDCU UR12, c[0x0][0x454] ;  /* 0x00008a80ff0c17ac */ /* 0x000ee20008000800 */
[----:B-1----:R-:W-:-:S02]  /*b660*/  @UP1 UIMAD UR4, UR4, UR5, URZ ;  /* 0x00000005040412a4 */ /* 0x002fc4000f8e02ff */
[----:B------:R-:W-:-:S03]  /*b670*/  @!UP1 UIMAD UR4, UR9, UR5, URZ ;  /* 0x00000005090492a4 */ /* 0x000fc6000f8e02ff */
[----:B------:R-:W-:Y:S01]  /*b680*/  @UP1 UMOV UR5, 0x1 ;  /* 0x0000000100051882 */ /* 0x000fe20000000000 */
[----:B---3--:R-:W-:-:S08]  /*b690*/  @!UP1 UMOV UR5, 0x1 ;  /* 0x0000000100059882 */ /* 0x008fd00000000000 */
.L_x_457:
[----:B------:R1:W-:Y:S01]  /*b6a0*/  STS [R21+0xc000], R148 ;  /* 0x00c0009415007388 */ /* 0x0003e20000000800 */
[----:B------:R-:W-:Y:S01]  /*b6b0*/  LEA R5, R5, UR6, 0x1 ;  /* 0x0000000605057c11 */ /* 0x000fe2000f8e08ff */
[----:B------:R-:W3:Y:S01]  /*b6c0*/  S2UR UR8, SR_CTAID.X ;  /* 0x00000000000879c3 */ /* 0x000ee20000002500 */
[----:B--2---:R-:W2:Y:S01]  /*b6d0*/  @P4 MUFU.LG2 R15, R4 ;  /* 0x00000004000f4308 */ /* 0x004ea20000000c00 */
        /* <DEDUP_REMOVED lines=8> */
[----:B------:R-:W-:Y:S01]  /*b760*/  SHF.R.U32.HI R14, RZ, 0x2, R0 ;  /* 0x00000002ff0e7819 */ /* 0x000fe20000011600 */
[----:B------:R-:W-:-:S03]  /*b770*/  USHF.L.U32 UR21, UR21, 0x7, URZ ;  /* 0x0000000715157899 */ /* 0x000fc600080006ff */
[----:B------:R-:W4:Y:S01]  /*b780*/  @P4 LDC R7, c[0x0][0x458] ;  /* 0x00011600ff074b82 */ /* 0x000f220000000800 */
[----:B------:R-:W5:Y:S01]  /*b790*/  @P3 MUFU.LG2 R2, R2 ;  /* 0x0000000200023308 */ /* 0x000f620000000c00 */
[----:B------:R-:W-:Y:S01]  /*b7a0*/  BSSY.RECONVERGENT B0, `(.L_x_458) ;  /* 0x0000023000007945 */ /* 0x000fe20003800200 */
[----:B------:R-:W-:Y:S01]  /*b7b0*/  UIADD3 UR23, UPT, UPT, -UR21, UR23, URZ ;  /* 0x0000001715177290 */ /* 0x000fe2000fffe1ff */
[----:B------:R-:W-:Y:S01]  /*b7c0*/  IMAD.MOV.U32 R13, RZ, RZ, 0x7f800000 ;  /* 0x7f800000ff0d7424 */ /* 0x000fe200078e00ff */
[----:B------:R-:W-:Y:S01]  /*b7d0*/  LOP3.LUT R14, R221, 0x7, R14, 0xf8, !PT ;  /* 0x00000007dd0e7812 */ /* 0x000fe200078ef80e */
[----:B--2---:R-:W-:Y:S01]  /*b7e0*/  @P4 FMUL.FTZ R15, R15, 0.69314718246459960938 ;  /* 0x3f3172180f0f4820 */ /* 0x004fe20000410000 */
[----:B------:R-:W-:Y:S01]  /*b7f0*/  MOV R4, 0x7f800000 ;  /* 0x7f80000000047802 */ /* 0x000fe20000000f00 */
[----:B------:R-:W2:Y:S01]  /*b800*/  @P3 LDC R6, c[0x0][0x458] ;  /* 0x00011600ff063b82 */ /* 0x000ea20000000800 */
[----:B---3--:R-:W-:-:S04]  /*b810*/  UIMAD UR6, UR8, UR5, URZ ;  /* 0x00000005080672a4 */ /* 0x008fc8000f8e02ff */
[----:B------:R-:W-:Y:S01]  /*b820*/  USHF.L.U32 UR7, UR6, 0x7, URZ ;  /* 0x0000000706077899 */ /* 0x000fe200080006ff */
[----:B------:R1:W3:Y:S01]  /*b830*/  LDS.128 R8, [R5+0x3000] ;  /* 0x0030000005087984 */ /* 0x0002e20000000c00 */
[----:B------:R-:W-:Y:S01]  /*b840*/  USHF.R.S32.HI UR6, URZ, 0x1f, UR12 ;  /* 0x0000001fff067899 */ /* 0x000fe2000801140c */
[----:B-----5:R-:W-:Y:S01]  /*b850*/  @P3 FMUL.FTZ R2, R2, 0.69314718246459960938 ;  /* 0x3f31721802023820 */ /* 0x020fe20000410000 */
[----:B------:R-:W-:Y:S02]  /*b860*/  USHF.R.S32.HI UR4, URZ, 0x1f, UR7 ;  /* 0x0000001fff047899 */ /* 0x000fe40008011407 */
[----:B------:R-:W-:Y:S01]  /*b870*/  UIADD3 UR20, UP1, UP0, UR7, UR20, UR12 ;  /* 0x0000001407147290 */ /* 0x000fe2000f83e00c */
[----:B----4-:R-:W-:-:S03]  /*b880*/  @P4 FFMA.FTZ R13, R164, R7, R15 ;  /* 0x00000007a40d4223 */ /* 0x010fc6000001000f */
[----:B------:R-:W-:Y:S01]  /*b890*/  UIADD3.X UR4, UPT, UPT, UR4, UR15, UR6, UP1, UP0 ;  /* 0x0000000f04047290 */ /* 0x000fe20008fe0406 */
[----:B--2---:R-:W-:Y:S01]  /*b8a0*/  @P3 FFMA.FTZ R4, R3, R6, R2 ;  /* 0x0000000603043223 */ /* 0x004fe20000010002 */
[----:B-1-3--:R-:W-:Y:S10]  /*b8b0*/  @P0 BRA `(.L_x_459) ;  /* 0x0000000000440947 */ /* 0x00aff40003800000 */
        /* <DEDUP_REMOVED lines=17> */
.L_x_459:
[----:B------:R-:W-:Y:S05]  /*b9d0*/  BSYNC.RECONVERGENT B0 ;  /* 0x0000000000007941 */ /* 0x000fea0003800200 */
.L_x_458:
[----:B------:R-:W2:Y:S01]  /*b9e0*/  LDCU.64 UR4, c[0x0][0x410] ;  /* 0x00008200ff0477ac */ /* 0x000ea20008000a00 */
[----:B-1----:R-:W-:Y:S01]  /*b9f0*/  SHF.R.U32.HI R2, RZ, 0x3, R0 ;  /* 0x00000003ff027819 */ /* 0x002fe20000011600 */
[----:B------:R1:W3:Y:S01]  /*ba00*/  LDS.128 R24, [R5] ;  /* 0x0000000005187984 */ /* 0x0002e20000000c00 */
[----:B------:R-:W-:Y:S01]  /*ba10*/  LOP3.LUT R0, R12, 0x38, RZ, 0xc0, !PT ;  /* 0x000000380c007812 */ /* 0x000fe200078ec0ff */
[----:B------:R-:W-:Y:S01]  /*ba20*/  UIMAD.WIDE.U32 UR8, UR8, 0x80, URZ ;  /* 0x00000080080878a5 */ /* 0x000fe2000f8e00ff */
[----:B------:R-:W-:Y:S01]  /*ba30*/  ISETP.GE.AND P3, PT, R2, UR23, PT ;  /* 0x0000001702007c0c */ /* 0x000fe2000bf66270 */
[----:B------:R1:W4:Y:S01]  /*ba40*/  LDS.128 R20, [R5+0x4000] ;  /* 0x0040000005147984 */ /* 0x0003220000000c00 */
[----:B------:R-:W-:Y:S01]  /*ba50*/  IADD3 R12, P0, PT, R0, UR14, RZ ;  /* 0x0000000e000c7c10 */ /* 0x000fe2000ff1e0ff */
[C---:B------:R-:W-:Y:S01]  /*ba60*/  VIADD R3, R2.reuse, 0x20 ;  /* 0x0000002002037836 */ /* 0x040fe20000000000 */
[----:B------:R-:W-:Y:S01]  /*ba70*/  BSSY.RECONVERGENT B0, `(.L_x_460) ;  /* 0x0000022000007945 */ /* 0x000fe20003800200 */
[----:B------:R1:W1:Y:S01]  /*ba80*/  LDS.128 R16, [R5+0x8000] ;  /* 0x0080000005107984 */ /* 0x0002620000000c00 */
[----:B------:R-:W-:-:S02]  /*ba90*/  VIADD R4, R2, 0x40 ;  /* 0x0000004002047836 */ /* 0x000fc40000000000 */
[----:B------:R-:W-:Y:S01]  /*baa0*/  IMAD.X R13, RZ, RZ, UR11, P0 ;  /* 0x0000000bff0d7e24 */ /* 0x000fe200080e06ff */
[----:B------:R-:W-:Y:S01]  /*bab0*/  ISETP.GE.AND P2, PT, R3, UR23, PT ;  /* 0x0000001703007c0c */ /* 0x000fe2000bf46270 */
[----:B------:R-:W-:Y:S01]  /*bac0*/  VIADD R3, R2, 0x60 ;  /* 0x0000006002037836 */ /* 0x000fe20000000000 */
[----:B------:R-:W-:Y:S01]  /*bad0*/  ISETP.GE.AND P1, PT, R4, UR23, PT ;  /* 0x0000001704007c0c */ /* 0x000fe2000bf26270 */
[----:B--2---:R-:W-:Y:S01]  /*bae0*/  IMAD.U32 R6, RZ, RZ, UR4 ;  /* 0x00000004ff067e24 */ /* 0x004fe2000f8e00ff */
[----:B------:R-:W-:Y:S01]  /*baf0*/  LOP3.LUT R2, R2, UR8, RZ, 0xfc, !PT ;  /* 0x0000000802027c12 */ /* 0x000fe2000f8efcff */
[----:B------:R-:W-:Y:S01]  /*bb00*/  IMAD.U32 R29, RZ, RZ, UR5 ;  /* 0x00000005ff1d7e24 */ /* 0x000fe2000f8e00ff */
        /* <DEDUP_REMOVED lines=8> */
[----:B------:R-:W4:Y:S01]  /*bb90*/  LDCU UR11, c[0x0][0x440] ;  /* 0x00008800ff0b77ac */ /* 0x000f220008000800 */
[----:B-----5:R-:W-:Y:S01]  /*bba0*/  UIMAD UR10, UR9, UR6, URZ ;  /* 0x00000006090a72a4 */ /* 0x020fe2000f8e02ff */
[----:B------:R-:W-:-:S05]  /*bbb0*/  IMAD.WIDE.U32 R30, R2, UR6, R28 ;  /* 0x00000006021e7c25 */ /* 0x000fca000f8e001c */
[----:B------:R-:W-:Y:S01]  /*bbc0*/  IMAD.U32 R3, RZ, RZ, UR10 ;  /* 0x0000000aff037e24 */ /* 0x000fe2000f8e00ff */
[----:B---3--:R-:W-:Y:S02]  /*bbd0*/  LEA R32, P3, R30, UR4, 0x1 ;  /* 0x000000041e207c11 */ /* 0x008fe4000f8608ff */
[----:B----4-:R-:W-:Y:S01]  /*bbe0*/  ISETP.GE.AND P6, PT, R0, UR11, PT ;  /* 0x0000000b00007c0c */ /* 0x010fe2000bfc6270 */
[----:B------:R-:W-:Y:S01]  /*bbf0*/  IMAD R3, R2, UR7, R3 ;  /* 0x0000000702037c24 */ /* 0x000fe2000f8e0203 */
[----:B------:R-:W-:Y:S02]  /*bc00*/  ISETP.GE.AND P5, PT, R242, UR11, PT ;  /* 0x0000000bf2007c0c */ /* 0x000fe4000bfa6270 */
[----:B------:R-:W-:Y:S01]  /*bc10*/  ISETP.GE.AND P4, PT, R241, UR11, PT ;  /* 0x0000000bf1007c0c */ /* 0x000fe2000bf86270 */
[----:B------:R-:W-:-:S05]  /*bc20*/  IMAD.IADD R3, R3, 0x1, R31 ;  /* 0x0000000103037824 */ /* 0x000fca00078e021f */
[----:B------:R-:W-:Y:S02]  /*bc30*/  LEA.HI.X R33, R30, UR5, R3, 0x1, P3 ;  /* 0x000000051e217c11 */ /* 0x000fe400098f0c03 */
[----:B------:R-:W-:-:S03]  /*bc40*/  ISETP.GE.AND P3, PT, R240, UR11, PT ;  /* 0x0000000bf0007c0c */ /* 0x000fc6000bf66270 */
[----:B------:R3:W-:Y:S04]  /*bc50*/  @!P6 STG.E.128 desc[UR24][R32.64], R24 ;  /* 0x000000182000e986 */ /* 0x0007e8000c101d18 */
[----:B------:R3:W-:Y:S04]  /*bc60*/  @!P5 STG.E.128 desc[UR24][R32.64+0x80], R20 ;  /* 0x000080142000d986 */ /* 0x0007e8000c101d18 */
[----:B-1----:R3:W-:Y:S04]  /*bc70*/  @!P4 STG.E.128 desc[UR24][R32.64+0x100], R16 ;  /* 0x000100102000c986 */ /* 0x0027e8000c101d18 */
[----:B------:R3:W-:Y:S02]  /*bc80*/  @!P3 STG.E.128 desc[UR24][R32.64+0x180], R12 ;  /* 0x0001800c2000b986 */ /* 0x0007e4000c101d18 */
.L_x_461:
[----:B------:R-:W-:Y:S05]  /*bc90*/  BSYNC.RECONVERGENT B0 ;  /* 0x0000000000007941 */ /* 0x000fea0003800200 */
.L_x_460:
        /* <DEDUP_REMOVED lines=9> */
[----:B------:R-:W3:Y:S01]  /*bd30*/  LDCU UR10, c[0x0][0x440] ;  /* 0x00008800ff0a77ac */ /* 0x000ee20008000800 */
[----:B------:R-:W-:Y:S02]  /*bd40*/  IMAD.MOV.U32 R31, RZ, RZ, R29 ;  /* 0x000000ffff1f7224 */ /* 0x000fe400078e001d */
[----:B------:R-:W-:Y:S01]  /*bd50*/  IMAD.X R3, RZ, RZ, UR9, P2 ;  /* 0x00000009ff037e24 */ /* 0x000fe200090e06ff */
[----:B------:R-:W2:Y:S03]  /*bd60*/  LDCU.64 UR4, c[0x0][0x3f0] ;  /* 0x00007e00ff0477ac */ /* 0x000ea60008000a00 */
        /* <DEDUP_REMOVED lines=8> */
[----:B--2---:R-:W-:-:S04]  /*bdf0*/  LEA R32, P6, R30, UR4, 0x1 ;  /* 0x000000041e207c11 */ /* 0x004fc8000f8c08ff */
[----:B------:R-:W-:-:S05]  /*be00*/  LEA.HI.X R33, R30, UR5, R3, 0x1, P6 ;  /* 0x000000051e217c11 */ /* 0x000fca000b0f0c03 */
[----:B------:R2:W-:Y:S04]  /*be10*/  @!P5 STG.E.128 desc[UR24][R32.64], R24 ;  /* 0x000000182000d986 */ /* 0x0005e8000c101d18 */
[----:B----4-:R2:W-:Y:S04]  /*be20*/  @!P4 STG.E.128 desc[UR24][R32.64+0x80], R20 ;  /* 0x000080142000c986 */ /* 0x0105e8000c101d18 */
[----:B-1----:R2:W-:Y:S04]  /*be30*/  @!P3 STG.E.128 desc[UR24][R32.64+0x100], R16 ;  /* 0x000100102000b986 */ /* 0x0025e8000c101d18 */
[----:B------:R2:W-:Y:S02]  /*be40*/  @!P2 STG.E.128 desc[UR24][R32.64+0x180], R12 ;  /* 0x0001800c2000a986 */ /* 0x0005e4000c101d18 */
.L_x_463:
[----:B------:R-:W-:Y:S05]  /*be50*/  BSYNC.RECONVERGENT B0 ;  /* 0x0000000000007941 */ /* 0x000fea0003800200 */
.L_x_462:
        /* <DEDUP_REMOVED lines=23> */
[----:B--2---:R2:W-:Y:S04]  /*bfd0*/  @!P4 STG.E.128 desc[UR24][R32.64], R24 ;  /* 0x000000182000c986 */ /* 0x0045e8000c101d18 */
[----:B------:R2:W-:Y:S04]  /*bfe0*/  @!P3 STG.E.128 desc[UR24][R32.64+0x80], R20 ;  /* 0x000080142000b986 */ /* 0x0005e8000c101d18 */
[----:B-1----:R2:W-:Y:S04]  /*bff0*/  @!P2 STG.E.128 desc[UR24][R32.64+0x100], R16 ;  /* 0x000100102000a986 */ /* 0x0025e8000c101d18 */
[----:B------:R2:W-:Y:S02]  /*c000*/  @!P1 STG.E.128 desc[UR24][R32.64+0x180], R12 ;  /* 0x0001800c20009986 */ /* 0x0005e4000c101d18 */
.L_x_465:
[----:B------:R-:W-:Y:S05]  /*c010*/  BSYNC.RECONVERGENT B0 ;  /* 0x0000000000007941 */ /* 0x000fea0003800200 */
.L_x_464:
[----:B-12---:R1:W2:Y:S04]  /*c020*/  LDS.128 R16, [R5+0x7000] ;  /* 0x0070000005107984 */ /* 0x0062a80000000c00 */
[----:B------:R1:W1:Y:S01]  /*c030*/  LDS.128 R12, [R5+0xb000] ;  /* 0x00b00000050c7984 */ /* 0x0002620000000c00 */
[----:B------:R-:W-:Y:S05]  /*c040*/  @P0 EXIT ;  /* 0x000000000000094d */ /* 0x000fea0003800000 */
[----:B------:R-:W5:Y:S01]  /*c050*/  LDCU.64 UR6, c[0x0][0x408] ;  /* 0x00008100ff0677ac */ /* 0x000f620008000a00 */
[----:B------:R-:W-:Y:S01]  /*c060*/  IADD3 R3, P0, PT, R2, 0x60, RZ ;  /* 0x0000006002037810 */ /* 0x000fe20007f1e0ff */
[----:B------:R-:W-:Y:S01]  /*c070*/  IMAD.MOV.U32 R7, RZ, RZ, R29 ;  /* 0x000000ffff077224 */ /* 0x000fe200078e001d */
[----:B------:R1:W2:Y:S01]  /*c080*/  LDS.128 R20, [R5+0xf000] ;  /* 0x00f0000005147984 */ /* 0x0002a20000000c00 */
[----:B------:R-:W3:Y:S02]  /*c090*/  LDCU.64 UR4, c[0x0][0x3f0] ;  /* 0x00007e00ff0477ac */ /* 0x000ee40008000a00 */
        /* <DEDUP_REMOVED lines=10> */
[----:B-1----:R-:W-:Y:S02]  /*c140*/  LEA.HI.X R5, R6, UR5, R2, 0x1, P0 ;  /* 0x0000000506057c11 */ /* 0x002fe400080f0c02 */
[----:B------:R-:W-:-:S05]  /*c150*/  ISETP.GE.AND P0, PT, R240, UR10, PT ;  /* 0x0000000af0007c0c */ /* 0x000fca000bf06270 */
[----:B------:R1:W-:Y:S04]  /*c160*/  @!P3 STG.E.128 desc[UR24][R4.64], R8 ;  /* 0x000000080400b986 */ /* 0x0003e8000c101d18 */
[----:B--2---:R1:W-:Y:S04]  /*c170*/  @!P2 STG.E.128 desc[UR24][R4.64+0x80], R16 ;  /* 0x000080100400a986 */ /* 0x0043e8000c101d18 */
[----:B------:R1:W-:Y:S01]  /*c180*/  @!P1 STG.E.128 desc[UR24][R4.64+0x100], R12 ;  /* 0x0001000c04009986 */ /* 0x0003e2000c101d18 */
[----:B------:R-:W-:Y:S05]  /*c190*/  @P0 EXIT ;  /* 0x000000000000094d */ /* 0x000fea0003800000 */
[----:B------:R-:W-:Y:S01]  /*c1a0*/  STG.E.128 desc[UR24][R4.64+0x180], R20 ;  /* 0x0001801404007986 */ /* 0x000fe2000c101d18 */
[----:B------:R-:W-:Y:S05]  /*c1b0*/  EXIT ;  /* 0x000000000000794d */ /* 0x000fea0003800000 */
.L_x_466:
        /* <DEDUP_REMOVED lines=12> */
.L_x_2341:


//--------------------- .text._ZN5flash16flash_fwd_kernelI23Flash_fwd_kernel_traitsILi256ELi128ELi64ELi8ELb0ELb0EN7cutlass10bfloat16_tE19Flash_kernel_traitsILi256ELi128ELi64ELi8ES3_EELb0ELb0ELb1ELb0ELb0ELb1ELb0ELb0EEEvNS_16Flash_fwd_paramsE --------------------------
	.section	.text._ZN5flash16flash_fwd_kernelI23Flash_fwd_kernel_traitsILi256ELi128ELi64ELi8ELb0ELb0EN7cutlass10bfloat16_tE19Flash_kernel_traitsILi256ELi128ELi64ELi8ES3_EELb0ELb0ELb1ELb0ELb0ELb1ELb0ELb0EEEvNS_16Flash_fwd_paramsE,"ax",@progbits
	.align	128
        .global         _ZN5flash16flash_fwd_kernelI23Flash_fwd_kernel_traitsILi256ELi128ELi64ELi8ELb0ELb0EN7cutlass10bfloat16_tE19Flash_kernel_traitsILi256ELi128ELi64ELi8ES3_EELb0ELb0ELb1ELb0ELb0ELb1ELb0ELb0EEEvNS_16Flash_fwd_paramsE
        .type           _ZN5flash16flash_fwd_kernelI23Flash_fwd_kernel_traitsILi256ELi128ELi64ELi8ELb0ELb0EN7cutlass10bfloat16_tE19Flash_kernel_traitsILi256ELi128ELi64ELi8ES3_EELb0ELb0ELb1ELb0ELb0ELb1ELb0ELb0EEEvNS_16Flash_fwd_paramsE,@function
        .size           _ZN5flash16flash_fwd_kernelI23Flash_fwd_kernel_traitsILi256ELi128ELi64ELi8ELb0ELb0EN7cutlass10bfloat16_tE19Flash_kernel_traitsILi256ELi128ELi64ELi8ES3_EELb0ELb0ELb1ELb0ELb0ELb1ELb0ELb0EEEvNS_16Flash_fwd_paramsE,(.L_x_2342 - _ZN5flash16flash_fwd_kernelI23Flash_fwd_kernel_traitsILi256ELi128ELi64ELi8ELb0ELb0EN7cutlass10bfloat16_tE19Flash_kernel_traitsILi256ELi128ELi64ELi8ES3_EELb0ELb0ELb1ELb0ELb0ELb1ELb0ELb0EEEvNS_16Flash_fwd_paramsE)
        .other          _ZN5flash16flash_fwd_kernelI23Flash_fwd_kernel_traitsILi256ELi128ELi64ELi8ELb0ELb0EN7cutlass10bfloat16_tE19Flash_kernel_traitsILi256ELi128ELi64ELi8ES3_EELb0ELb0ELb1ELb0ELb0ELb1ELb0ELb0EEEvNS_16Flash_fwd_paramsE,@"STO_CUDA_ENTRY STV_DEFAULT"
_ZN5flash16flash_fwd_kernelI23Flash_fwd_kernel_traitsILi256ELi128ELi64ELi8ELb0ELb0EN7cutlass10bfloat16_tE19Flash_kernel_traitsILi256ELi128ELi64ELi8ES3_EELb0ELb0ELb1ELb0ELb0ELb1ELb0ELb0EEEvNS_16Flash_fwd_paramsE:
.text._ZN5flash16flash_fwd_kernelI23Flash_fwd_kernel_traitsILi256ELi128ELi64ELi8ELb0ELb0EN7cutlass10bfloat16_tE19Flash_kernel_traitsILi256ELi128ELi64ELi8ES3_EELb0ELb0ELb1ELb0ELb0ELb1ELb0ELb0EEEvNS_16Flash_fwd_paramsE:
        /* <DEDUP_REMOVED lines=71> */
.L_x_467:
        /* <DEDUP_REMOVED lines=32> */
[----:B------:R-:W-:Y:S01]  /*0670*/  UISETP.NE.AND UP0, UPT, UR19, -0x1, UPT ;  /* 0xffffffff1300788c */ /* 0x000fe2000bf05270 */
[----:B------:R-:W2:Y:S10]  /*0680*/  LDCU.U8 UR10, c[0x0][0x548] ;  /* 0x0000a900ff0a77ac */ /* 0x000eb40008000000 */
[----:B------:R-:W3:Y:S01]  /*0690*/  @!UP0 LDCU.64 UR8, c[0x0][0x400] ;  /* 0x00008000ff0887ac */ /* 0x000ee20008000a00 */
[----:B-1----:R-:W-:Y:S01]  /*06a0*/  UISETP.NE.AND UP1, UPT, UR4, URZ, UPT ;  /* 0x000000ff0400728c */ /* 0x002fe2000bf25270 */
[----:B------:R-:W1:Y:S10]  /*06b0*/  @UP0 LDCU.64 UR6, c[0x0][0x408] ;  /* 0x00008100ff0607ac */ /* 0x000e740008000a00 */
[----:B------:R-:W4:Y:S01]  /*06c0*/  @UP1 LDCU.64 UR4, c[0x0][0x430] ;  /* 0x00008600ff0417ac */ /* 0x000f220008000a00 */
[----:B---3--:R-:W-:-:S04]  /*06d0*/  @!UP0 UIMAD.WIDE.U32 UR12, UR17, UR8, URZ ;  /* 0x00000008110c82a5 */ /* 0x008fc8000f8e00ff */
[----:B------:R-:W-:Y:S02]  /*06e0*/  @!UP0 UIMAD UR9, UR17, UR9, UR13 ;  /* 0x00000009110982a4 */ /* 0x000fe4000f8e020d */
[----:B-1----:R-:W-:Y:S01]  /*06f0*/  @UP0 UIMAD.WIDE.U32 UR14, UR19, UR6, URZ ;  /* 0x00000006130e02a5 */ /* 0x002fe2000f8e00ff */
[----:B------:R-:W-:Y:S01]  /*0700*/  @!UP0 UMOV UR8, UR12 ;  /* 0x0000000c00088c82 */ /* 0x000fe20008000000 */
[----:B------:R-:W1:Y:S02]  /*0710*/  @UP1 LDCU UR6, c[0x0][0x430] ;  /* 0x00008600ff0617ac */ /* 0x000e640008000800 */
[----:B------:R-:W-:Y:S02]  /*0720*/  @UP0 UIMAD UR9, UR19, UR7, UR15 ;  /* 0x00000007130902a4 */ /* 0x000fe4000f8e020f */
[----:B----4-:R-:W-:Y:S01]  /*0730*/  @UP1 UIMAD UR11, UR4, UR5, URZ ;  /* 0x00000005040b12a4 */ /* 0x010fe2000f8e02ff */
        /* <DEDUP_REMOVED lines=13> */
.L_x_469:
[----:B------:R-:W2:Y:S01]  /*0810*/  LDCU.64 UR4, c[0x0][0x410] ;  /* 0x00008200ff0477ac */ /* 0x000ea20008000a00 */
[C---:B------:R-:W-:Y:S01]  /*0820*/  IMAD.SHL.U32 R2, R0.reuse, 0x8, RZ ;  /* 0x0000000800027824 */ /* 0x040fe200078e00ff */
[----:B------:R-:W-:Y:S01]  /*0830*/  SHF.R.U32.HI R4, RZ, 0x3, R0 ;  /* 0x00000003ff047819 */ /* 0x000fe20000011600 */
[----:B------:R-:W-:Y:S01]  /*0840*/  BSSY.RECONVERGENT B0, `(.L_x_470) ;  /* 0x0000032000007945 */ /* 0x000fe20003800200 */
[----:B------:R-:W3:Y:S01]  /*0850*/  LDCU UR7, c[0x0][0x434] ;  /* 0x00008680ff0777ac */ /* 0x000ee20008000800 */
[----:B------:R-:W-:Y:S02]  /*0860*/  LOP3.LUT P6, R6, R0, 0x7, RZ, 0xc0, !PT ;  /* 0x0000000700067812 */ /* 0x000fe400078cc0ff */
[----:B------:R-:W-:Y:S01]  /*0870*/  LOP3.LUT R2, R2, 0x38, RZ, 0xc0, !PT ;  /* 0x0000003802027812 */ /* 0x000fe200078ec0ff */
[----:B------:R-:W-:Y:S01]  /*0880*/  UISETP.NE.AND UP1, UPT, UR10, URZ, !UP1 ;  /* 0x000000ff0a00728c */ /* 0x000fe2000cf25270 */
[----:B------:R-:W-:Y:S01]  /*0890*/  VIADD R9, R4, 0x20 ;  /* 0x0000002004097836 */ /* 0x000fe20000000000 */
[----:B------:R-:W-:Y:S01]  /*08a0*/  UISETP.NE.AND UP0, UPT, UR19, -0x1, UPT ;  /* 0xffffffff1300788c */ /* 0x000fe2000bf05270 */
[----:B------:R-:W-:Y:S01]  /*08b0*/  IADD3 R2, P1, PT, R2, UR8, RZ ;  /* 0x0000000802027c10 */ /* 0x000fe2000ff3e0ff */
[----:B------:R-:W-:-:S02]  /*08c0*/  VIADD R8, R4, 0x40 ;  /* 0x0000004004087836 */ /* 0x000fc40000000000 */
[----:B------:R-:W-:Y:S02]  /*08d0*/  VIADD R7, R4, 0x60 ;  /* 0x0000006004077836 */ /* 0x000fe40000000000 */
[----:B------:R-:W-:Y:S02]  /*08e0*/  IMAD.X R3, RZ, RZ, UR9, P1 ;  /* 0x00000009ff037e24 */ /* 0x000fe400088e06ff */
[----:B--2---:R-:W-:Y:S01]  /*08f0*/  IMAD.U32 R10, RZ, RZ, UR4 ;  /* 0x00000004ff0a7e24 */ /* 0x004fe2000f8e00ff */
[----:B-1----:R-:W-:Y:S01]  /*0900*/  UIMAD UR4, UR23, UR6, URZ ;  /* 0x00000006170472a4 */ /* 0x002fe2000f8e02ff */
[----:B------:R-:W-:Y:S01]  /*0910*/  IMAD.U32 R13, RZ, RZ, UR5 ;  /* 0x00000005ff0d7e24 */ /* 0x000fe2000f8e00ff */
[----:B------:R-:W-:Y:S01]  /*0920*/  UIADD3 UR23, UPT, UPT, -UR23, UR27, URZ ;  /* 0x0000001b17177290 */ /* 0x000fe2000fffe1ff */
[----:B------:R-:W-:Y:S01]  /*0930*/  IMAD.WIDE.U32 R10, R10, UR30, R2 ;  /* 0x0000001e0a0a7c25 */ /* 0x000fe2000f8e0002 */
[----:B---3--:R-:W-:Y:S02]  /*0940*/  UIMAD UR7, UR17, UR7, URZ ;  /* 0x00000007110772a4 */ /* 0x008fe4000f8e02ff */
[----:B----4-:R-:W-:Y:S01]  /*0950*/  UIMAD UR5, UR30, UR11, URZ ;  /* 0x0000000b1e0572a4 */ /* 0x010fe2000f8e02ff */
[----:B------:R-:W-:Y:S01]  /*0960*/  IMAD R13, R13, UR30, R11 ;  /* 0x0000001e0d0d7c24 */ /* 0x000fe2000f8e020b */
[----:B------:R-:W-:Y:S01]  /*0970*/  USEL UR7, UR7, UR19, !UP0 ;  /* 0x0000001307077287 */ /* 0x000fe2000c000000 */
[----:B------:R-:W-:Y:S01]  /*0980*/  ISETP.GE.AND P3, PT, R4, UR23, PT ;  /* 0x0000001704007c0c */ /* 0x000fe2000bf66270 */
[----:B------:R-:W-:Y:S01]  /*0990*/  @!UP1 UIMAD UR5, UR17, UR12, UR5 ;  /* 0x0000000c110592a4 */ /* 0x000fe2000f8e0205 */
        /* <DEDUP_REMOVED lines=9> */
[----:B------:R-:W-:-:S02]  /*0a30*/  USHF.R.S32.HI UR9, URZ, 0x1f, UR5 ;  /* 0x0000001fff097899 */ /* 0x000fc40008011405 */
[----:B------:R-:W-:Y:S02]  /*0a40*/  UIADD3 UR7, UP1, UP0, UR4, UR7, UR5 ;  /* 0x0000000704077290 */ /* 0x000fe4000f83e005 */
[----:B------:R-:W-:Y:S02]  /*0a50*/  UIMAD.WIDE.U32 UR10, UR29, 0x80, URZ ;  /* 0x000000801d0a78a5 */ /* 0x000fe4000f8e00ff */
[----:B------:R-:W-:-:S04]  /*0a60*/  UIADD3.X UR12, UPT, UPT, UR12, UR8, UR9, UP1, UP0 ;  /* 0x000000080c0c7290 */ /* 0x000fc80008fe0409 */
[----:B------:R-:W-:Y:S01]  /*0a70*/  LOP3.LUT R5, R4, UR10, RZ, 0xfc, !PT ;  /* 0x0000000a04057c12 */ /* 0x000fe2000f8efcff */
[----:B------:R-:W-:Y:S07]  /*0a80*/  @P3 BRA `(.L_x_471) ;  /* 0x0000000000343947 */ /* 0x000fee0003800000 */
        /* <DEDUP_REMOVED lines=13> */
.L_x_471:
[----:B------:R-:W-:Y:S05]  /*0b60*/  BSYNC.RECONVERGENT B0 ;  /* 0x0000000000007941 */ /* 0x000fea0003800200 */
.L_x_470:
[----:B------:R-:W-:Y:S01]  /*0b70*/  BSSY.RECONVERGENT B0, `(.L_x_472) ;  /* 0x0000014000007945 */ /* 0x000fe20003800200 */
[----:B------:R-:W-:Y:S02]  /*0b80*/  ISETP.NE.OR P3, PT, R6, RZ, P1 ;  /* 0x000000ff0600720c */ /* 0x000fe40000f65670 */
[----:B------:R-:W-:Y:S01]  /*0b90*/  ISETP.GE.OR P6, PT, R4, UR23, P6 ;  /* 0x0000001704007c0c */ /* 0x000fe2000b7c6670 */
[----:B------:R-:W-:-:S12]  /*0ba0*/  @P0 BRA `(.L_x_473) ;  /* 0x0000000000400947 */ /* 0x000fd80003800000 */
        /* <DEDUP_REMOVED lines=16> */
.L_x_473:
[----:B------:R-:W-:Y:S05]  /*0cb0*/  BSYNC.RECONVERGENT B0 ;  /* 0x0000000000007941 */ /* 0x000fea0003800200 */
.L_x_472:
[----:B------:R-:W-:Y:S04]  /*0cc0*/  BSSY.RECONVERGENT B0, `(.L_x_474) ;  /* 0x0000012000007945 */ /* 0x000fe80003800200 */
[----:B------:R-:W-:Y:S05]  /*0cd0*/  @P2 BRA `(.L_x_475) ;  /* 0x0000000000402947 */ /* 0x000fea0003800000 */
[----:B------:R-:W3:Y:S01]  /*0ce0*/  LDCU.64 UR8, c[0x0][0x408] ;  /* 0x00008100ff0877ac */ /* 0x000ee20008000a00 */
[----:B-12---:R-:W-:Y:S01]  /*0cf0*/  IADD3 R3, P0, PT, R5, 0x40, RZ ;  /* 0x0000004005037810 */ /* 0x006fe20007f1e0ff */
[----:B------:R-:W-:Y:S01]  /*0d00*/  IMAD.MOV.U32 R14, RZ, RZ, R10 ;  /* 0x000000ffff0e7224 */ /* 0x000fe200078e000a */
[----:B------:R-:W-:Y:S01]  /*0d10*/  MOV R15, R13 ;  /* 0x0000000d000f7202 */ /* 0x000fe20000000f00 */
[----:B------:R-:W1:Y:S02]  /*0d20*/  LDCU.64 UR4, c[0x0][0x3f0] ;  /* 0x00007e00ff0477ac */ /* 0x000e640008000a00 */
[----:B------:R-:W-:-:S04]  /*0d30*/  IMAD.X R0, RZ, RZ, UR11, P0 ;  /* 0x0000000bff007e24 */ /* 0x000fc800080e06ff */
[----:B---3--:R-:W-:Y:S02]  /*0d40*/  IMAD R0, R0, UR8, RZ ;  /* 0x0000000800007c24 */ /* 0x008fe4000f8e02ff */
        /* <DEDUP_REMOVED lines=9> */
.L_x_475:
[----:B------:R-:W-:Y:S05]  /*0de0*/  BSYNC.RECONVERGENT B0 ;  /* 0x0000000000007941 */ /* 0x000fea0003800200 */
.L_x_474:
[----:B------:R-:W-:Y:S04]  /*0df0*/  BSSY.RECONVERGENT B0, `(.L_x_476) ;  /* 0x0000012000007945 */ /* 0x000fe80003800200 */
[----:B------:R-:W-:Y:S05]  /*0e00*/  @P1 BRA `(.L_x_477) ;  /* 0x0000000000401947 */ /* 0x000fea0003800000 */
[----:B------:R-:W4:Y:S01]  /*0e10*/  LDCU.64 UR8, c[0x0][0x408] ;  /* 0x00008100ff0877ac */ /* 0x000f220008000a00 */
[----:B------:R-:W-:Y:S01]  /*0e20*/  IADD3 R5, P0, PT, R5, 0x60, RZ ;  /* 0x0000006005057810 */ /* 0x000fe20007f1e0ff */
[----:B-123--:R-:W-:Y:S01]  /*0e30*/  IMAD.MOV.U32 R2, RZ, RZ, R10 ;  /* 0x000000ffff027224 */ /* 0x00efe200078e000a */
[----:B------:R-:W-:Y:S01]  /*0e40*/  MOV R3, R13 ;  /* 0x0000000d00037202 */ /* 0x000fe20000000f00 */
[----:B------:R-:W1:Y:S02]  /*0e50*/  LDCU.64 UR4, c[0x0][0x3f0] ;  /* 0x00007e00ff0477ac */ /* 0x000e640008000a00 */
[----:B------:R-:W-:-:S04]  /*0e60*/  IMAD.X R0, RZ, RZ, UR11, P0 ;  /* 0x0000000bff007e24 */ /* 0x000fc800080e06ff */
[----:B----4-:R-:W-:Y:S02]  /*0e70*/  IMAD R0, R0, UR8, RZ ;  /* 0x0000000800007c24 */ /* 0x010fe4000f8e02ff */
        /* <DEDUP_REMOVED lines=9> */
.L_x_477:
[----:B------:R-:W-:Y:S05]  /*0f10*/  BSYNC.RECONVERGENT B0 ;  /* 0x0000000000007941 */ /* 0x000fea0003800200 */
.L_x_476:
[----:B------:R-:W-:Y:S04]  /*0f20*/  BSSY.RECONVERGENT B0, `(.L_x_478) ;  /* 0x000000a000007945 */ /* 0x000fe80003800200 */
[----:B------:R-:W-:Y:S05]  /*0f30*/  @P6 BRA `(.L_x_479) ;  /* 0x0000000000206947 */ /* 0x000fea0003800000 */
[----:B------:R-:W5:Y:S01]  /*0f40*/  LDCU.64 UR4, c[0x0][0x420] ;  /* 0x00008400ff0477ac */ /* 0x000f620008000a00 */
[----:B------:R-:W-:Y:S02]  /*0f50*/  IMAD R0, R4, UR6, RZ ;  /* 0x0000000604007c24 */ /* 0x000fe4000f8e02ff */
[----:B------:R-:W-:-:S03]  /*0f60*/  IMAD.MOV.U32 R5, RZ, RZ, 0x7f800000 ;  /* 0x7f800000ff057424 */ /* 0x000fc600078e00ff */
[----:B-123--:R-:W-:-:S04]  /*0f70*/  IADD3 R3, P0, PT, R0, UR7, RZ ;  /* 0x0000000700037c10 */ /* 0x00efc8000ff1e0ff */
[----:B------:R-:W-:Y:S02]  /*0f80*/  LEA.HI.X.SX32 R0, R0, UR12, 0x1, P0 ;  /* 0x0000000c00007c11 */ /* 0x000fe400080f0eff */
[----:B-----5:R-:W-:-:S04]  /*0f90*/  LEA R2, P0, R3, UR4, 0x2 ;  /* 0x0000000403027c11 */ /* 0x020fc8000f8010ff */
[----:B------:R-:W-:-:S05]  /*0fa0*/  LEA.HI.X R3, R3, UR5, R0, 0x2, P0 ;  /* 0x0000000503037c11 */ /* 0x000fca00080f1400 */
[----:B------:R1:W-:Y:S04]  /*0fb0*/  STG.E desc[UR24][R2.64], R5 ;  /* 0x0000000502007986 */ /* 0x0003e8000c101918 */
.L_x_479:
[----:B------:R-:W-:Y:S05]  /*0fc0*/  BSYNC.RECONVERGENT B0 ;  /* 0x0000000000007941 */ /* 0x000fea0003800200 */
.L_x_478:
[----:B------:R-:W-:Y:S04]  /*0fd0*/  BSSY.RECONVERGENT B0, `(.L_x_480) ;  /* 0x000000a000007945 */ /* 0x000fe80003800200 */
[----:B------:R-:W-:Y:S05]  /*0fe0*/  @P5 BRA `(.L_x_481) ;  /* 0x0000000000205947 */ /* 0x000fea0003800000 */
[----:B------:R-:W5:Y:S01]  /*0ff0*/  LDCU.64 UR4, c[0x0][0x420] ;  /* 0x00008400ff0477ac */ /* 0x000f620008000a00 */
[----:B------:R-:W-:Y:S02]  /*1000*/  IMAD R0, R9, UR6, RZ ;  /* 0x0000000609007c24 */ /* 0x000fe4000f8e02ff */
[----:B-1----:R-:W-:-:S03]  /*1010*/  IMAD.MOV.U32 R5, RZ, RZ, 0x7f800000 ;  /* 0x7f800000ff057424 */ /* 0x002fc600078e00ff */
[----:B--23--:R-:W-:-:S04]  /*1020*/  IADD3 R3, P0, PT, R0, UR7, RZ ;  /* 0x0000000700037c10 */ /* 0x00cfc8000ff1e0ff */
[----:B------:R-:W-:Y:S02]  /*1030*/  LEA.HI.X.SX32 R0, R0, UR12, 0x1, P0 ;  /* 0x0000000c00007c11 */ /* 0x000fe400080f0eff */
[----:B-----5:R-:W-:-:S04]  /*1040*/  LEA R2, P0, R3, UR4, 0x2 ;  /* 0x0000000403027c11 */ /* 0x020fc8000f8010ff */
[----:B------:R-:W-:-:S05]  /*1050*/  LEA.HI.X R3, R3, UR5, R0, 0x2, P0 ;  /* 0x0000000503037c11 */ /* 0x000fca00080f1400 */
[----:B------:R1:W-:Y:S04]  /*1060*/  STG.E desc[UR24][R2.64], R5 ;  /* 0x0000000502007986 */ /* 0x0003e8000c101918 */
.L_x_481:
[----:B------:R-:W-:Y:S05]  /*1070*/  BSYNC.RECONVERGENT B0 ;  /* 0x0000000000007941 */ /* 0x000fea0003800200 */
.L_x_480:
        /* <DEDUP_REMOVED lines=10> */
.L_x_483:
[----:B------:R-:W-:Y:S05]  /*1120*/  BSYNC.RECONVERGENT B0 ;  /* 0x0000000000007941 */ /* 0x000fea0003800200 */
.L_x_482:
[----:B------:R-:W-:Y:S05]  /*1130*/  @P3 EXIT ;  /* 0x000000000000394d */ /* 0x000fea0003800000 */
[----:B------:R-:W5:Y:S01]  /*1140*/  LDCU.64 UR4, c[0x0][0x420] ;  /* 0x00008400ff0477ac */ /* 0x000f620008000a00 */
[----:B------:R-:W-:Y:S02]  /*1150*/  IMAD R0, R7, UR6, RZ ;  /* 0x0000000607007c24 */ /* 0x000fe4000f8e02ff */
[----:B-1----:R-:W-:-:S03]  /*1160*/  IMAD.MOV.U32 R5, RZ, RZ, 0x7f800000 ;  /* 0x7f800000ff057424 */ /* 0x002fc600078e00ff */
[----:B--23--:R-:W-:-:S04]  /*1170*/  IADD3 R3, P0, PT, R0, UR7, RZ ;  /* 0x0000000700037c10 */ /* 0x00cfc8000ff1e0ff */
[----:B------:R-:W-:Y:S02]  /*1180*/  LEA.HI.X.SX32 R0, R0, UR12, 0x1, P0 ;  /* 0x0000000c00007c11 */ /* 0x000fe400080f0eff */
[----:B-----5:R-:W-:-:S04]  /*1190*/  LEA R2, P0, R3, UR4, 0x2 ;  /* 0x0000000403027c11 */ /* 0x020fc8000f8010ff */
[----:B------:R-:W-:-:S05]  /*11a0*/  LEA.HI.X R3, R3, UR5, R0, 0x2, P0 ;  /* 0x0000000503037c11 */ /* 0x000fca00080f1400 */
[----:B------:R-:W-:Y:S01]  /*11b0*/  STG.E desc[UR24][R2.64], R5 ;  /* 0x0000000502007986 */ /* 0x000fe2000c101918 */
[----:B------:R-:W-:Y:S05]  /*11c0*/  EXIT ;  /* 0x000000000000794d */ /* 0x000fea0003800000 */
.L_x_468:
        /* <DEDUP_REMOVED lines=23> */
.L_x_484:
[----:B------:R-:W1:Y:S01]  /*1340*/  LDCU.64 UR12, c[0x0][0x3b8] ;  /* 0x00007700ff0c77ac */ /* 0x000e620008000a00 */
[----:B------:R-:W-:-:S04]  /*1350*/  UIADD3 UR15, UPT, UPT, UR9, UR10, URZ ;  /* 0x0000000a090f7290 */ /* 0x000fc8000fffe0ff */
[----:B-1----:R-:W-:Y:S02]  /*1360*/  UIMAD.WIDE.U32 UR4, UR15, UR12, URZ ;  /* 0x0000000c0f0472a5 */ /* 0x002fe4000f8e00ff */
[----:B------:R-:W-:-:S04]  /*1370*/  UIMAD UR15, UR15, UR13, URZ ;  /* 0x0000000d0f0f72a4 */ /* 0x000fc8000f8e02ff */
[----:B------:R-:W-:Y:S01]  /*1380*/  UIADD3 UR15, UPT, UPT, UR5, UR15, URZ ;  /* 0x0000000f050f7290 */ /* 0x000fe2000fffe0ff */
[----:B------:R-:W-:Y:S02]  /*1390*/  UMOV UR8, UR4 ;  /* 0x0000000400087c82 */ /* 0x000fe40008000000 */
.L_x_485:
        /* <DEDUP_REMOVED lines=18> */
[----:B------:R-:W-:Y:S01]  /*14c0*/  @!P1 IMAD.IADD R4, R4, 0x1, -R5 ;  /* 0x0000000104049824 */ /* 0x000fe200078e0a05 */
[----:B------:R-:W-:Y:S02]  /*14d0*/  @!P1 IADD3 R8, PT, PT, R8, 0x1, RZ ;  /* 0x0000000108089810 */ /* 0x000fe40007ffe0ff */
[----:B------:R-:W-:Y:S02]  /*14e0*/  ISETP.NE.AND P1, PT, R2, RZ, PT ;  /* 0x000000ff0200720c */ /* 0x000fe40003f25270 */
[----:B------:R-:W-:-:S13]  /*14f0*/  ISETP.GE.U32.AND P2, PT, R4, R5, PT ;  /* 0x000000050400720c */ /* 0x000fda0003f46070 */
[----:B------:R-:W-:-:S05]  /*1500*/  @P2 VIADD R8, R8, 0x1 ;  /* 0x0000000108082836 */ /* 0x000fca0000000000 */
        /* <DEDUP_REMOVED lines=14> */
.L_x_486:
[----:B------:R-:W1:Y:S01]  /*15f0*/  LDCU.64 UR6, c[0x0][0x3c0] ;  /* 0x00007800ff0677ac */ /* 0x000e620008000a00 */
[----:B------:R-:W-:-:S04]  /*1600*/  UIADD3 UR9, UPT, UPT, UR9, UR10, URZ ;  /* 0x0000000a09097290 */ /* 0x000fc8000fffe0ff */
[----:B-1----:R-:W-:Y:S02]  /*1610*/  UIMAD.WIDE.U32 UR32, UR9, UR6, URZ ;  /* 0x00000006092072a5 */ /* 0x002fe4000f8e00ff */
[----:B------:R-:W-:-:S04]  /*1620*/  UIMAD UR9, UR9, UR7, URZ ;  /* 0x00000007090972a4 */ /* 0x000fc8000f8e02ff */
[----:B------:R-:W-:-:S12]  /*1630*/  UIADD3 UR17, UPT, UPT, UR33, UR9, URZ ;  /* 0x0000000921117290 */ /* 0x000fd8000fffe0ff */
.L_x_487:
[----:B------:R-:W-:Y:S01]  /*1640*/  UIADD3 UR28, UPT, UPT, -UR23, UR27, URZ ;  /* 0x0000001b171c7290 */ /* 0x000fe2000fffe1ff */
[----:B------:R-:W-:Y:S01]  /*1650*/  SHF.R.U32.HI R13, RZ, 0x3, R0 ;  /* 0x00000003ff0d7819 */ /* 0x000fe20000011600 */
[C---:B------:R-:W-:Y:S01]  /*1660*/  IMAD.SHL.U32 R213, R0.reuse, 0x8, RZ ;  /* 0x0000000800d57824 */ /* 0x040fe200078e00ff */
[----:B------:R-:W1:Y:S01]  /*1670*/  LDCU.64 UR4, c[0x0][0x3c8] ;  /* 0x00007900ff0477ac */ /* 0x000e620008000a00 */
[----:B------:R-:W-:Y:S01]  /*1680*/  SHF.R.S32.HI R17, RZ, 0x1f, R8 ;  /* 0x0000001fff117819 */ /* 0x000fe20000011408 */
[----:B------:R-:W-:Y:S01]  /*1690*/  IMAD.SHL.U32 R81, R0, 0x40, RZ ;  /* 0x0000004000517824 */ /* 0x000fe200078e00ff */
[C---:B------:R-:W-:Y:S01]  /*16a0*/  ISETP.GE.AND P1, PT, R13.reuse, UR28, PT ;  /* 0x0000001c0d007c0c */ /* 0x040fe2000bf26270 */
[----:B------:R-:W-:Y:S01]  /*16b0*/  VIADD R4, R13, 0x40 ;  /* 0x000000400d047836 */ /* 0x000fe20000000000 */
[----:B------:R-:W-:Y:S01]  /*16c0*/  LOP3.LUT R2, R213, 0x38, RZ, 0xc0, !PT ;  /* 0x00000038d5027812 */ /* 0x000fe200078ec0ff */
[C---:B------:R-:W-:Y:S01]  /*16d0*/  VIADD R3, R13.reuse, 0x60 ;  /* 0x000000600d037836 */ /* 0x040fe20000000000 */
[----:B------:R-:W-:Y:S01]  /*16e0*/  USHF.L.U32 UR34, UR29, 0x7, URZ ;  /* 0x000000071d227899 */ /* 0x000fe200080006ff */
[----:B------:R-:W-:Y:S01]  /*16f0*/  VIADD R12, R13, 0x20 ;  /* 0x000000200d0c7836 */ /* 0x000fe20000000000 */
[C---:B------:R-:W-:Y:S01]  /*1700*/  IADD3 R14, P0, PT, R2.reuse, UR8, RZ ;  /* 0x00000008020e7c10 */ /* 0x040fe2000ff1e0ff */
[----:B------:R-:W2:Y:S01]  /*1710*/  LDCU.128 UR8, c[0x0][0x3d0] ;  /* 0x00007a00ff0877ac */ /* 0x000ea20008000c00 */
[----:B------:R-:W-:Y:S01]  /*1720*/  IADD3 R10, P2, PT, R2, UR32, RZ ;  /* 0x00000020020a7c10 */ /* 0x000fe2000ff5e0ff */
[----:B------:R-:W-:Y:S01]  /*1730*/  IMAD.MOV.U32 R84, RZ, RZ, 0x20 ;  /* 0x00000020ff547424 */ /* 0x000fe200078e00ff */
[----:B------:R-:W-:Y:S01]  /*1740*/  ISETP.GE.AND P6, PT, R4, UR28, PT ;  /* 0x0000001c04007c0c */ /* 0x000fe2000bfc6270 */
[----:B------:R-:W-:Y:S01]  /*1750*/  IMAD.X R15, RZ, RZ, UR15, P0 ;  /* 0x0000000fff0f7e24 */ /* 0x000fe200080e06ff */
[----:B------:R-:W-:Y:S01]  /*1760*/  IADD3 R2, P0, PT, R2, UR16, RZ ;  /* 0x0000001002027c10 */ /* 0x000fe2000ff1e0ff */
[----:B------:R-:W3:Y:S01]  /*1770*/  @!P1 LDC.64 R4, c[0x0][0x3b0] ;  /* 0x0000ec00ff049b82 */ /* 0x000ee20000000a00 */
[----:B------:R-:W-:Y:S01]  /*1780*/  ISETP.GE.AND P5, PT, R3, UR28, PT ;  /* 0x0000001c03007c0c */ /* 0x000fe2000bfa6270 */
[----:B-1----:R-:W-:Y:S01]  /*1790*/  IMAD.U32 R18, RZ, RZ, UR4 ;  /* 0x00000004ff127e24 */ /* 0x002fe2000f8e00ff */
[----:B------:R-:W-:Y:S01]  /*17a0*/  UIADD3 UR32, UPT, UPT, UR20, -0x1, URZ ;  /* 0xffffffff14207890 */ /* 0x000fe2000fffe0ff */
[----:B------:R-:W-:Y:S01]  /*17b0*/  IMAD.X R3, RZ, RZ, UR14, P0 ;  /* 0x0000000eff037e24 */ /* 0x000fe200080e06ff */
[----:B------:R-:W-:Y:S01]  /*17c0*/  USHF.R.U32.HI UR29, URZ, 0x19, UR29 ;  /* 0x00000019ff1d7899 */ /* 0x000fe2000801161d */
[----:B------:R-:W-:Y:S01]  /*17d0*/  IMAD.X R11, RZ, RZ, UR17, P2 ;  /* 0x00000011ff0b7e24 */ /* 0x000fe200090e06ff */
[----:B------:R-:W1:Y:S01]  /*17e0*/  LDCU.64 UR16, c[0x0][0x388] ;  /* 0x00007100ff1077ac */ /* 0x000e620008000a00 */
[----:B------:R-:W-:Y:S01]  /*17f0*/  IMAD.WIDE.U32 R18, R18, UR30, R2 ;  /* 0x0000001e12127c25 */ /* 0x000fe2000f8e0002 */
[----:B------:R-:W-:Y:S01]  /*1800*/  ISETP.GE.AND P2, PT, R12, UR28, PT ;  /* 0x0000001c0c007c0c */ /* 0x000fe2000bf46270 */
[----:B------:R-:W4:Y:S01]  /*1810*/  @!P1 LDC.64 R2, c[0x0][0x380] ;  /* 0x0000e000ff029b82 */ /* 0x000f220000000a00 */
[----:B------:R-:W-:Y:S01]  /*1820*/  USHF.L.U32 UR31, UR32, 0x6, URZ ;  /* 0x00000006201f7899 */ /* 0x000fe200080006ff */
[----:B------:R-:W-:Y:S01]  /*1830*/  IMAD.WIDE.U32 R14, R13, UR12, R14 ;  /* 0x0000000c0d0e7c25 */ /* 0x000fe2000f8e000e */
[----:B------:R-:W5:Y:S01]  /*1840*/  LDCU.64 UR14, c[0x0][0x390] ;  /* 0x00007200ff0e77ac */ /* 0x000f620008000a00 */
[----:B------:R-:W-:-:S02]  /*1850*/  SHF.R.U32.HI R80, RZ, 0x1, R0 ;  /* 0x00000001ff507819 */ /* 0x000fc40000011600 */
[----:B------:R-:W-:Y:S01]  /*1860*/  IMAD.WIDE.U32 R10, R13, UR6, R10 ;  /* 0x000000060d0a7c25 */ /* 0x000fe2000f8e000a */
[----:B------:R-:W-:Y:S01]  /*1870*/  UIADD3 UR33, UPT, UPT, -UR31, UR26, URZ ;  /* 0x0000001a1f217290 */ /* 0x000fe2000fffe1ff */
[----:B------:R-:W-:Y:S01]  /*1880*/  LOP3.LUT R212, R81, 0x400, RZ, 0xc0, !PT ;  /* 0x0000040051d47812 */ /* 0x000fe200078ec0ff */
[----:B------:R-:W-:Y:S01]  /*1890*/  UMOV UR4, 0x400 ;  /* 0x0000040000047882 */ /* 0x000fe20000000000 */
[----:B--2---:R-:W-:Y:S01]  /*18a0*/  IMAD R217, R17, UR8, RZ ;  /* 0x0000000811d97c24 */ /* 0x004fe2000f8e02ff */
[----:B------:R-:W-:Y:S01]  /*18b0*/  UIADD3 UR22, UPT, UPT, UR26, UR22, -UR27 ;  /* 0x000000161a167290 */ /* 0x000fe2000fffe81b */
[C---:B------:R-:W-:Y:S01]  /*18c0*/  IMAD R15, R13.reuse, UR13, R15 ;  /* 0x0000000d0d0f7c24 */ /* 0x040fe2000f8e020f */
[C---:B------:R-:W-:Y:S01]  /*18d0*/  ISETP.GE.AND P4, PT, R13.reuse, UR33, PT ;  /* 0x000000210d007c0c */ /* 0x040fe2000bf86270 */
[C---:B------:R-:W-:Y:S01]  /*18e0*/  IMAD R11, R13.reuse, UR7, R11 ;  /* 0x000000070d0b7c24 */ /* 0x040fe2000f8e020b */
[----:B------:R-:W-:Y:S01]  /*18f0*/  LOP3.LUT R13, R13, UR34, RZ, 0xfc, !PT ;  /* 0x000000220d0d7c12 */ /* 0x000fe2000f8efcff */
[----:B------:R-:W-:Y:S01]  /*1900*/  IMAD R17, R17, UR10, RZ ;  /* 0x0000000a11117c24 */ /* 0x000fe2000f8e02ff */
[----:B------:R-:W-:Y:S01]  /*1910*/  LOP3.LUT R222, R80, 0x1f0, RZ, 0xc0, !PT ;  /* 0x000001f050de7812 */ /* 0x000fe200078ec0ff */
[----:B------:R-:W-:Y:S01]  /*1920*/  IMAD.U32 R7, RZ, RZ, UR5 ;  /* 0x00000005ff077e24 */ /* 0x000fe2000f8e00ff */
[----:B------:R-:W2:Y:S01]  /*1930*/  S2UR UR5, SR_CgaCtaId ;  /* 0x00000000000579c3 */ /* 0x000ea20000008800 */
[C---:B------:R-:W-:Y:S01]  /*1940*/  IMAD R217, R8.reuse, UR9, R217 ;  /* 0x0000000908d97c24 */ /* 0x040fe2000f8e02d9 */
[----:B------:R-:W-:Y:S01]  /*1950*/  USHF.L.U64.HI UR9, UR12, 0x5, UR13 ;  /* 0x000000050c097899 */ /* 0x000fe2000801020d */
[----:B------:R-:W-:Y:S01]  /*1960*/  IMAD.WIDE.U32 R14, R8, UR8, R14 ;  /* 0x00000008080e7c25 */ /* 0x000fe2000f8e000e */
[----:B------:R-:W-:-:S03]  /*1970*/  USHF.L.U64.HI UR8, UR12, 0x6, UR13 ;  /* 0x000000060c087899 */ /* 0x000fc6000801020d */
[----:B------:R-:W-:Y:S01]  /*1980*/  IMAD R17, R8, UR11, R17 ;  /* 0x0000000b08117c24 */ /* 0x000fe2000f8e0211 */
[----:B-1----:R-:W-:Y:S01]  /*1990*/  LEA R218, P0, R14, UR16, 0x1 ;  /* 0x000000100eda7c11 */ /* 0x002fe2000f8008ff */
[----:B---3--:R-:W-:Y:S01]  /*19a0*/  @!P1 IMAD R6, R4, UR29, RZ ;  /* 0x0000001d04069c24 */ /* 0x008fe2000f8e02ff */
[----:B------:R-:W-:Y:S01]  /*19b0*/  UIMAD UR11, UR8, UR32, URZ ;  /* 0x00000020080b72a4 */ /* 0x000fe2000f8e02ff */
[----:B------:R-:W-:Y:S01]  /*19c0*/  IMAD.WIDE.U32 R8, R8, UR10, R10 ;  /* 0x0000000a08087c25 */ /* 0x000fe2000f8e000a */
[----:B------:R-:W-:Y:S01]  /*19d0*/  USHF.L.U32 UR10, UR12, 0x5, URZ ;  /* 0x000000050c0a7899 */ /* 0x000fe200080006ff */
[----:B------:R-:W1:Y:S02]  /*19e0*/  @!P2 LDC.64 R10, c[0x0][0x3b0] ;  /* 0x0000ec00ff0aab82 */ /* 0x000e640000000a00 */
[----:B------:R-:W-:Y:S01]  /*19f0*/  IMAD R19, R7, UR30, R19 ;  /* 0x0000001e07137c24 */ /* 0x000fe2000f8e0213 */
[----:B-----5:R-:W-:Y:S01]  /*1a00*/  LEA R216, P3, R8, UR14, 0x1 ;  /* 0x0000000e08d87c11 */ /* 0x020fe2000f8608ff */
[----:B------:R-:W-:-:S02]  /*1a10*/  IMAD.IADD R217, R15, 0x1, R217 ;  /* 0x000000010fd97824 */ /* 0x000fc400078e02d9 */
[C---:B------:R-:W-:Y:S02]  /*1a20*/  @!P1 IMAD R5, R13.reuse, R5, R6 ;  /* 0x000000050d059224 */ /* 0x040fe400078e0206 */
[----:B------:R-:W-:Y:S01]  /*1a30*/  @!P1 IMAD.WIDE.U32 R6, R13, R4, R18 ;  /* 0x000000040d069225 */ /* 0x000fe200078e0012 */
[----:B------:R-:W-:Y:S01]  /*1a40*/  LEA.HI.X R217, R14, UR17, R217, 0x1, P0 ;  /* 0x000000110ed97c11 */ /* 0x000fe200080f0cd9 */
[----:B--2---:R-:W-:Y:S02]  /*1a50*/  ULEA UR5, UR5, UR4, 0x18 ;  /* 0x0000000405057291 */ /* 0x004fe4000f8ec0ff */
[----:B------:R-:W-:Y:S01]  /*1a60*/  @!P1 IMAD.IADD R4, R7, 0x1, R5 ;  /* 0x0000000107049824 */ /* 0x000fe200078e0205 */
[C---:B----4-:R-:W-:Y:S01]  /*1a70*/  @!P1 LEA R26, P0, R6.reuse, R2, 0x1 ;  /* 0x00000002061a9211 */ /* 0x050fe200078008ff */
[----:B------:R-:W-:Y:S01]  /*1a80*/  IMAD.IADD R214, R9, 0x1, R17 ;  /* 0x0000000109d67824 */ /* 0x000fe200078e0211 */
[----:B------:R-:W-:Y:S01]  /*1a90*/  LOP3.LUT R5, R213, 0x1f8, RZ, 0xc0, !PT ;  /* 0x000001f8d5057812 */ /* 0x000fe200078ec0ff */
[----:B------:R-:W-:Y:S01]  /*1aa0*/  @!P2 IMAD.MOV.U32 R22, RZ, RZ, R18 ;  /* 0x000000ffff16a224 */ /* 0x000fe200078e0012 */
[----:B------:R-:W-:Y:S01]  /*1ab0*/  @!P1 LEA.HI.X R27, R6, R3, R4, 0x1, P0 ;  /* 0x00000003061b9211 */ /* 0x000fe200000f0c04 */
[--C-:B------:R-:W-:Y:S01]  /*1ac0*/  @!P2 IMAD.MOV.U32 R23, RZ, RZ, R19.reuse ;  /* 0x000000ffff17a224 */ /* 0x100fe200078e0013 */
[----:B------:R-:W2:Y:S01]  /*1ad0*/  @!P6 LDC.64 R6, c[0x0][0x3b0] ;  /* 0x0000ec00ff06eb82 */ /* 0x000ea20000000a00 */
[----:B------:R-:W-:Y:S01]  /*1ae0*/  LOP3.LUT R2, R5, 0x38, R0, 0x78, !PT ;  /* 0x0000003805027812 */ /* 0x000fe200078e7800 */
[----:B------:R-:W-:Y:S01]  /*1af0*/  @!P6 IMAD.MOV.U32 R14, RZ, RZ, R18 ;  /* 0x000000ffff0ee224 */ /* 0x000fe200078e0012 */
[----:B------:R-:W-:Y:S01]  /*1b00*/  LEA.HI.X R214, R8, UR15, R214, 0x1, P3 ;  /* 0x0000000f08d67c11 */ /* 0x000fe200098f0cd6 */
[----:B------:R-:W-:Y:S01]  /*1b10*/  @!P6 IMAD.MOV.U32 R15, RZ, RZ, R19 ;  /* 0x000000ffff0fe224 */ /* 0x000fe200078e0013 */
[C---:B------:R-:W-:Y:S01]  /*1b20*/  @!P2 IADD3 R20, P0, PT, R13.reuse, 0x20, RZ ;  /* 0x000000200d14a810 */ /* 0x040fe20007f1e0ff */
[----:B------:R-:W-:Y:S01]  /*1b30*/  USHF.L.U32 UR4, UR12, 0x6, URZ ;  /* 0x000000060c047899 */ /* 0x000fe200080006ff */
[----:B------:R-:W-:Y:S01]  /*1b40*/  LOP3.LUT R219, R2, 0x1e00, R213, 0xf8, !PT ;  /* 0x00001e0002db7812 */ /* 0x000fe200078ef8d5 */
[----:B------:R-:W3:Y:S01]  /*1b50*/  @!P2 LDC.64 R8, c[0x0][0x380] ;  /* 0x0000e000ff08ab82 */ /* 0x000ee20000000a00 */
[----:B------:R-:W-:Y:S01]  /*1b60*/  ISETP.GE.AND P3, PT, R12, UR33, PT ;  /* 0x000000210c007c0c */ /* 0x000fe2000bf66270 */
[----:B------:R-:W-:Y:S01]  /*1b70*/  @!P2 IMAD.X R25, RZ, RZ, UR29, P0 ;  /* 0x0000001dff19ae24 */ /* 0x000fe200080e06ff */
[----:B------:R-:W-:Y:S01]  /*1b80*/  @!P6 IADD3 R17, P0, PT, R13, 0x40, RZ ;  /* 0x000000400d11e810 */ /* 0x000fe20007f1e0ff */
[----:B-1----:R-:W-:Y:S01]  /*1b90*/  @!P2 IMAD.WIDE.U32 R22, R20, R10, R22 ;  /* 0x0000000a1416a225 */ /* 0x002fe200078e0016 */
[----:B------:R-:W-:Y:S01]  /*1ba0*/  LEA R219, R219, UR5, 0x1 ;  /* 0x00000005dbdb7c11 */ /* 0x000fe2000f8e08ff */
[----:B------:R-:W-:-:S02]  /*1bb0*/  UIMAD.WIDE.U32 UR16, UR4, UR32, URZ ;  /* 0x00000020041072a5 */ /* 0x000fc4000f8e00ff */
[----:B------:R-:W1:Y:S01]  /*1bc0*/  @!P5 LDC.64 R2, c[0x0][0x3b0] ;  /* 0x0000ec00ff02db82 */ /* 0x000e620000000a00 */
[----:B------:R-:W-:Y:S01]  /*1bd0*/  @!P2 IMAD R16, R25, R10, RZ ;  /* 0x0000000a1910a224 */ /* 0x000fe200078e02ff */
[----:B------:R-:W-:Y:S01]  /*1be0*/  @!PT LDS RZ, [RZ] ;  /* 0x00000000fffff984 */ /* 0x000fe20000000800 */
[----:B------:R-:W-:Y:S01]  /*1bf0*/  @!PT LDS RZ, [RZ] ;  /* 0x00000000fffff984 */ /* 0x000fe20000000800 */
[----:B------:R-:W-:Y:S01]  /*1c00*/  @!PT LDS RZ, [RZ] ;  /* 0x00000000fffff984 */ /* 0x000fe20000000800 */
[----:B------:R-:W-:Y:S01]  /*1c10*/  @!P1 LDGSTS.E.BYPASS.LTC128B.128 [R219], desc[UR24][R26.64] ;  /* 0x000000001adb9fae */ /* 0x000fe2000b981a18 */
[----:B------:R-:W-:Y:S01]  /*1c20*/  @!P6 IMAD.X R21, RZ, RZ, UR29, P0 ;  /* 0x0000001dff15ee24 */ /* 0x000fe200080e06ff */
[----:B------:R-:W-:Y:S01]  /*1c30*/  @!P5 IADD3 R13, P0, PT, R13, 0x60, RZ ;  /* 0x000000600d0dd810 */ /* 0x000fe20007f1e0ff */
[----:B------:R-:W-:Y:S01]  /*1c40*/  @!P2 IMAD R16, R20, R11, R16 ;  /* 0x0000000b1410a224 */ /* 0x000fe200078e0210 */
[----:B------:R-:W-:Y:S01]  /*1c50*/  @!P1 LDGSTS.E.BYPASS.LTC128B.128 [R219+0x4000], desc[UR24][R26.64+0x80] ;  /* 0x040000801adb9fae */ /* 0x000fe2000b981a18 */
[----:B------:R-:W-:Y:S01]  /*1c60*/  VOTEU.ALL UP0, P3 ;  /* 0x0000000000ff7886 */ /* 0x000fe20001800000 */
[----:B------:R-:W4:Y:S01]  /*1c70*/  @!P6 LDC.64 R4, c[0x0][0x380] ;  /* 0x0000e000ff04eb82 */ /* 0x000f220000000a00 */
[----:B--2---:R-:W-:Y:S01]  /*1c80*/  @!P6 IMAD R24, R21, R6, RZ ;  /* 0x000000061518e224 */ /* 0x004fe200078e02ff */
[----:B------:R-:W-:Y:S01]  /*1c90*/  @!P1 LDGSTS.E.BYPASS.LTC128B.128 [R219+0x8000], desc[UR24][R26.64+0x100] ;  /* 0x080001001adb9fae */ /* 0x000fe2000b981a18 */
[----:B------:R-:W-:Y:S01]  /*1ca0*/  @!P2 IMAD.IADD R16, R23, 0x1, R16 ;  /* 0x000000011710a824 */ /* 0x000fe200078e0210 */
[----:B------:R-:W-:Y:S01]  /*1cb0*/  UIADD3 UR11, UPT, UPT, UR17, UR11, URZ ;  /* 0x0000000b110b7290 */ /* 0x000fe2000fffe0ff */
[----:B------:R-:W-:Y:S01]  /*1cc0*/  @!P5 IMAD.X R21, RZ, RZ, UR29, P0 ;  /* 0x0000001dff15de24 */ /* 0x000fe200080e06ff */
[----:B------:R-:W-:Y:S01]  /*1cd0*/  @!P1 LDGSTS.E.BYPASS.LTC128B.128 [R219+0xc000], desc[UR24][R26.64+0x180] ;  /* 0x0c0001801adb9fae */ /* 0x000fe2000b981a18 */
[C---:B------:R-:W-:Y:S01]  /*1ce0*/  @!P6 IMAD R7, R17.reuse, R7, R24 ;  /* 0x000000071107e224 */ /* 0x040fe200078e0218 */
[----:B------:R-:W2:Y:S01]  /*1cf0*/  @!P5 LDC.64 R10, c[0x0][0x380] ;  /* 0x0000e000ff0adb82 */ /* 0x000ea20000000a00 */
[----:B---3--:R-:W-:Y:S01]  /*1d00*/  @!P2 LEA R8, P1, R22, R8, 0x1 ;  /* 0x000000081608a211 */ /* 0x008fe200078208ff */
[----:B------:R-:W-:Y:S01]  /*1d10*/  @!P6 IMAD.WIDE.U32 R14, R17, R6, R14 ;  /* 0x00000006110ee225 */ /* 0x000fe200078e000e */
[----:B------:R-:W-:-:S02]  /*1d20*/  @!UP0 UIADD3 UR15, UP1, UPT, UR10, UR16, URZ ;  /* 0x000000100a0f8290 */ /* 0x000fc4000ff3e0ff */
[----:B------:R-:W-:Y:S01]  /*1d30*/  @!P2 LEA.HI.X R9, R22, R9, R16, 0x1, P1 ;  /* 0x000000091609a211 */ /* 0x000fe200008f0c10 */
[----:B------:R-:W-:Y:S01]  /*1d40*/  @!P6 IMAD.IADD R7, R15, 0x1, R7 ;  /* 0x000000010f07e824 */ /* 0x000fe200078e0207 */
[----:B------:R-:W-:Y:S01]  /*1d50*/  @!UP0 UIADD3.X UR14, UPT, UPT, UR9, UR11, URZ, UP1, !UPT ;  /* 0x0000000b090e8290 */ /* 0x000fe20008ffe4ff */
[-C--:B-1----:R-:W-:Y:S01]  /*1d60*/  @!P5 IMAD R6, R21, R2.reuse, RZ ;  /* 0x000000021506d224 */ /* 0x082fe200078e02ff */
[----:B------:R-:W-:Y:S01]  /*1d70*/  UISETP.GT.U32.AND UP0, UPT, UR32, UR18, UPT ;  /* 0x000000122000728c */ /* 0x000fe2000bf04070 */
[C---:B------:R-:W-:Y:S01]  /*1d80*/  @!P5 IMAD.WIDE.U32 R18, R13.reuse, R2, R18 ;  /* 0x000000020d12d225 */ /* 0x040fe200078e0012 */
[----:B------:R-:W-:Y:S03]  /*1d90*/  @!P2 LDGSTS.E.BYPASS.LTC128B.128 [R219+0x1000], desc[UR24][R8.64] ;  /* 0x0100000008dbafae */ /* 0x000fe6000b981a18 */
[----:B------:R-:W-:Y:S01]  /*1da0*/  @!P5 IMAD R3, R13, R3, R6 ;  /* 0x000000030d03d224 */ /* 0x000fe200078e0206 */
[----:B------:R-:W-:Y:S01]  /*1db0*/  @!P2 LDGSTS.E.BYPASS.LTC128B.128 [R219+0x5000], desc[UR24][R8.64+0x80] ;  /* 0x0500008008dbafae */ /* 0x000fe2000b981a18 */
[----:B----4-:R-:W-:Y:S01]  /*1dc0*/  @!P6 LEA R4, P0, R14, R4, 0x1 ;  /* 0x000000040e04e211 */ /* 0x010fe200078008ff */
[----:B------:R-:W-:-:S02]  /*1dd0*/  IMAD.U32 R16, RZ, RZ, UR16 ;  /* 0x00000010ff107e24 */ /* 0x000fc4000f8e00ff */
[----:B------:R-:W-:Y:S01]  /*1de0*/  @!P2 LDGSTS.E.BYPASS.LTC128B.128 [R219+0x9000], desc[UR24][R8.64+0x100] ;  /* 0x0900010008dbafae */ /* 0x000fe2000b981a18 */
[----:B------:R-:W-:Y:S01]  /*1df0*/  @!P6 LEA.HI.X R5, R14, R5, R7, 0x1, P0 ;  /* 0x000000050e05e211 */ /* 0x000fe200000f0c07 */
[----:B------:R-:W-:Y:S01]  /*1e00*/  @!P5 IMAD.IADD R14, R19, 0x1, R3 ;  /* 0x00000001130ed824 */ /* 0x000fe200078e0203 */
[----:B------:R-:W-:Y:S01]  /*1e10*/  @!P4 LEA R20, P1, R16, R218, 0x1 ;  /* 0x000000da1014c211 */ /* 0x000fe200078208ff */
[----:B------:R1:W-:Y:S01]  /*1e20*/  @!P2 LDGSTS.E.BYPASS.LTC128B.128 [R219+0xd000], desc[UR24][R8.64+0x180] ;  /* 0x0d00018008dbafae */ /* 0x0003e2000b981a18 */
[C---:B--2---:R-:W-:Y:S01]  /*1e30*/  @!P5 LEA R10, P2, R18.reuse, R10, 0x1 ;  /* 0x0000000a120ad211 */ /* 0x044fe200078408ff */
[----:B------:R-:W-:Y:S01]  /*1e40*/  IMAD.U32 R6, RZ, RZ, UR11 ;  /* 0x0000000bff067e24 */ /* 0x000fe2000f8e00ff */
[----:B------:R-:W-:Y:S01]  /*1e50*/  USHF.L.U64.HI UR11, UR6, 0x6, UR7 ;  /* 0x00000006060b7899 */ /* 0x000fe20008010207 */
[----:B------:R-:W-:Y:S01]  /*1e60*/  IMAD.U32 R7, RZ, RZ, UR15 ;  /* 0x0000000fff077e24 */ /* 0x000fe2000f8e00ff */
[----:B------:R-:W-:Y:S01]  /*1e70*/  @!P5 LEA.HI.X R11, R18, R11, R14, 0x1, P2 ;  /* 0x0000000b120bd211 */ /* 0x000fe200010f0c0e */
[----:B------:R-:W-:Y:S01]  /*1e80*/  @!P6 LDGSTS.E.BYPASS.LTC128B.128 [R219+0x2000], desc[UR24][R4.64] ;  /* 0x0200000004dbefae */ /* 0x000fe2000b981a18 */
[----:B------:R-:W-:Y:S01]  /*1e90*/  IMAD.U32 R2, RZ, RZ, UR14 ;  /* 0x0000000eff027e24 */ /* 0x000fe2000f8e00ff */
[----:B------:R-:W-:Y:S01]  /*1ea0*/  @!P4 LEA.HI.X R21, R16, R217, R6, 0x1, P1 ;  /* 0x000000d91015c211 */ /* 0x000fe200008f0c06 */
[----:B------:R-:W-:Y:S01]  /*1eb0*/  USHF.L.U32 UR14, UR6, 0x6, URZ ;  /* 0x00000006060e7899 */ /* 0x000fe200080006ff */
[----:B------:R-:W-:Y:S01]  /*1ec0*/  @!P6 LDGSTS.E.BYPASS.LTC128B.128 [R219+0x6000], desc[UR24][R4.64+0x80] ;  /* 0x0600008004dbefae */ /* 0x000fe2000b981a18 */
[----:B------:R-:W-:Y:S01]  /*1ed0*/  ISETP.GE.AND P1, PT, R12, UR33, PT ;  /* 0x000000210c007c0c */ /* 0x000fe2000bf26270 */
[----:B------:R-:W-:Y:S01]  /*1ee0*/  UIMAD UR11, UR11, UR32, URZ ;  /* 0x000000200b0b72a4 */ /* 0x000fe2000f8e02ff */
[----:B------:R-:W-:Y:S01]  /*1ef0*/  LOP3.LUT R6, R81, 0x200, RZ, 0xc0, !PT ;  /* 0x0000020051067812 */ /* 0x000fe200078ec0ff */
[----:B------:R-:W-:Y:S01]  /*1f00*/  @!P6 LDGSTS.E.BYPASS.LTC128B.128 [R219+0xa000], desc[UR24][R4.64+0x100] ;  /* 0x0a00010004dbefae */ /* 0x000fe2000b981a18 */
[----:B------:R-:W-:Y:S01]  /*1f10*/  UIMAD.WIDE.U32 UR14, UR14, UR32, URZ ;  /* 0x000000200e0e72a5 */ /* 0x000fe2000f8e00ff */
[----:B------:R-:W-:-:S02]  /*1f20*/  IMAD.U32 R17, RZ, RZ, UR17 ;  /* 0x00000011ff117e24 */ /* 0x000fc4000f8e00ff */
[----:B------:R2:W-:Y:S01]  /*1f30*/  @!P6 LDGSTS.E.BYPASS.LTC128B.128 [R219+0xe000], desc[UR24][R4.64+0x180] ;  /* 0x0e00018004dbefae */ /* 0x0005e2000b981a18 */
[----:B------:R-:W-:Y:S01]  /*1f40*/  UIADD3 UR11, UPT, UPT, UR15, UR11, URZ ;  /* 0x0000000b0f0b7290 */ /* 0x000fe2000fffe0ff */
[----:B------:R-:W-:Y:S02]  /*1f50*/  IMAD.U32 R221, RZ, RZ, UR22 ;  /* 0x00000016ffdd7e24 */ /* 0x000fe4000f8e00ff */
[----:B------:R-:W-:Y:S01]  /*1f60*/  @!P5 LDGSTS.E.BYPASS.LTC128B.128 [R219+0x3000], desc[UR24][R10.64] ;  /* 0x030000000adbdfae */ /* 0x000fe2000b981a18 */
[----:B------:R-:W-:Y:S02]  /*1f70*/  IMAD.U32 R3, RZ, RZ, UR15 ;  /* 0x0000000fff037e24 */ /* 0x000fe4000f8e00ff */
[----:B------:R-:W-:Y:S01]  /*1f80*/  IMAD.U32 R3, RZ, RZ, UR11 ;  /* 0x0000000bff037e24 */ /* 0x000fe2000f8e00ff */
[----:B------:R-:W-:Y:S01]  /*1f90*/  @!P5 LDGSTS.E.BYPASS.LTC128B.128 [R219+0x7000], desc[UR24][R10.64+0x80] ;  /* 0x070000800adbdfae */ /* 0x000fe2000b981a18 */
[----:B-1----:R-:W-:Y:S01]  /*1fa0*/  @!P3 LEA R8, P0, R7, R218, 0x1 ;  /* 0x000000da0708b211 */ /* 0x002fe200078008ff */
[----:B------:R-:W-:-:S02]  /*1fb0*/  IMAD.U32 R220, RZ, RZ, UR26 ;  /* 0x0000001affdc7e24 */ /* 0x000fc4000f8e00ff */
[----:B------:R-:W-:Y:S01]  /*1fc0*/  @!P5 LDGSTS.E.BYPASS.LTC128B.128 [R219+0xb000], desc[UR24][R10.64+0x100] ;  /* 0x0b0001000adbdfae */ /* 0x000fe2000b981a18 */
[----:B------:R-:W-:Y:S01]  /*1fd0*/  @!P3 LEA.HI.X R9, R7, R217, R2, 0x1, P0 ;  /* 0x000000d90709b211 */ /* 0x000fe200000f0c02 */
[----:B------:R-:W-:Y:S02]  /*1fe0*/  IMAD.U32 R2, RZ, RZ, UR14 ;  /* 0x0000000eff027e24 */ /* 0x000fe4000f8e00ff */
[----:B------:R1:W-:Y:S01]  /*1ff0*/  @!P5 LDGSTS.E.BYPASS.LTC128B.128 [R219+0xf000], desc[UR24][R10.64+0x180] ;  /* 0x0f0001800adbdfae */ /* 0x0003e2000b981a18 */
[----:B------:R-:W-:-:S03]  /*2000*/  IMAD.SHL.U32 R7, R0, 0x20, RZ ;  /* 0x0000002000077824 */ /* 0x000fc600078e00ff */
[----:B------:R-:W-:Y:S02]  /*2010*/  @!P4 LDGSTS.E.BYPASS.LTC128B.128 [R219+0x10000], desc[UR24][R20.64] ;  /* 0x1000000014dbcfae */ /* 0x000fe4000b981a18 */
[----:B------:R-:W-:Y:S02]  /*2020*/  LOP3.LUT R7, R6, 0x7c00, R7, 0xf8, !PT ;  /* 0x00007c0006077812 */ /* 0x000fe400078ef807 */
[----:B------:R-:W-:Y:S01]  /*2030*/  @!P4 LDGSTS.E.BYPASS.LTC128B.128 [R219+0x12000], desc[UR24][R20.64+0x80] ;  /* 0x1200008014dbcfae */ /* 0x000fe2000b981a18 */
[----:B--2---:R-:W-:-:S03]  /*2040*/  IMAD.U32 R5, RZ, RZ, UR6 ;  /* 0x00000006ff057e24 */ /* 0x004fc6000f8e00ff */
[----:B------:R-:W-:Y:S01]  /*2050*/  @!P4 LDGSTS.E.BYPASS.LTC128B.128 [R219+0x14000], desc[UR24][R20.64+0x100] ;  /* 0x1400010014dbcfae */ /* 0x000fe2000b981a18 */
[----:B------:R-:W-:-:S03]  /*2060*/  IMAD.U32 R4, RZ, RZ, UR7 ;  /* 0x00000007ff047e24 */ /* 0x000fc6000f8e00ff */
[----:B------:R-:W-:Y:S01]  /*2070*/  @!P4 LDGSTS.E.BYPASS.LTC128B.128 [R219+0x16000], desc[UR24][R20.64+0x180] ;  /* 0x1600018014dbcfae */ /* 0x000fe2000b981a18 */
[----:B------:R-:W-:-:S03]  /*2080*/  @!P1 LEA R5, P0, R5, UR14, 0x5 ;  /* 0x0000000e05059c11 */ /* 0x000fc6000f8028ff */
[----:B------:R-:W-:Y:S04]  /*2090*/  @!P3 LDGSTS.E.BYPASS.LTC128B.128 [R219+0x11000], desc[UR24][R8.64] ;  /* 0x1100000008dbbfae */ /* 0x000fe8000b981a18 */
[----:B------:R-:W-:Y:S01]  /*20a0*/  @!P3 LDGSTS.E.BYPASS.LTC128B.128 [R219+0x13000], desc[UR24][R8.64+0x80] ;  /* 0x1300008008dbbfae */ /* 0x000fe2000b981a18 */
[----:B-1----:R-:W-:-:S03]  /*20b0*/  LOP3.LUT R10, R81, 0x1c0, RZ, 0xc0, !PT ;  /* 0x000001c0510a7812 */ /* 0x002fc600078ec0ff */
[----:B------:R-:W-:Y:S01]  /*20c0*/  @!P3 LDGSTS.E.BYPASS.LTC128B.128 [R219+0x15000], desc[UR24][R8.64+0x100] ;  /* 0x1500010008dbbfae */ /* 0x000fe2000b981a18 */
[----:B------:R-:W-:Y:S01]  /*20d0*/  IMAD.U32 R11, RZ, RZ, UR6 ;  /* 0x00000006ff0b7e24 */ /* 0x000fe2000f8e00ff */
[----:B------:R-:W-:Y:S02]  /*20e0*/  LOP3.LUT R213, R10, 0x38, R213, 0xf8, !PT ;  /* 0x000000380ad57812 */ /* 0x000fe400078ef8d5 */
[----:B------:R1:W-:Y:S02]  /*20f0*/  @!P3 LDGSTS.E.BYPASS.LTC128B.128 [R219+0x17000], desc[UR24][R8.64+0x180] ;  /* 0x1700018008dbbfae */ /* 0x0003e4000b981a18 */
[----:B------:R-:W-:Y:S02]  /*2100*/  @!P1 LEA.HI.X R4, R11, UR11, R4, 0x5, P0 ;  /* 0x0000000b0b049c11 */ /* 0x000fe400080f2c04 */
[----:B------:R-:W0:Y:S01]  /*2110*/  LDGDEPBAR ;  /* 0x00000000000079af */ /* 0x000e220000000000 */
[----:B------:R-:W-:-:S04]  /*2120*/  @!P1 LEA R12, P0, R5, R216, 0x1 ;  /* 0x000000d8050c9211 */ /* 0x000fc800078008ff */
[----:B------:R-:W-:Y:S01]  /*2130*/  @!P1 LEA.HI.X R13, R5, R214, R4, 0x1, P0 ;  /* 0x000000d6050d9211 */ /* 0x000fe200000f0c04 */
[----:B------:R-:W-:Y:S01]  /*2140*/  IMAD.MOV.U32 R4, RZ, RZ, 0x40 ;  /* 0x00000040ff047424 */ /* 0x000fe200078e00ff */
[----:B-1----:R-:W-:Y:S01]  /*2150*/  @!P4 LEA R8, P2, R2, R216, 0x1 ;  /* 0x000000d80208c211 */ /* 0x002fe200078408ff */
[----:B------:R-:W-:-:S04]  /*2160*/  DEPBAR.LE SB0, 0x0 ;  /* 0x000080000000791a */ /* 0x000fc80000000000 */
[----:B------:R-:W-:Y:S01]  /*2170*/  @!P4 LEA.HI.X R9, R2, R214, R3, 0x1, P2 ;  /* 0x000000d60209c211 */ /* 0x000fe200010f0c03 */
[----:B------:R-:W-:Y:S01]  /*2180*/  BAR.SYNC.DEFER_BLOCKING 0x0 ;  /* 0x0000000000007b1d */ /* 0x000fe20000010000 */
[C---:B------:R-:W-:Y:S02]  /*2190*/  LOP3.LUT R2, R213.reuse, 0x8, R80, 0x78, !PT ;  /* 0x00000008d5027812 */ /* 0x040fe400078e7850 */
[----:B------:R-:W-:Y:S02]  /*21a0*/  LOP3.LUT R3, R213, 0x8, R0, 0x78, !PT ;  /* 0x00000008d5037812 */ /* 0x000fe400078e7800 */
[----:B------:R-:W-:Y:S01]  /*21b0*/  LOP3.LUT P2, RZ, R0, 0x2, RZ, 0xc0, !PT ;  /* 0x0000000200ff7812 */ /* 0x000fe2000784c0ff */
[----:B------:R-:W-:Y:S02]  /*21c0*/  IMAD.IADD R89, R7, 0x1, R2 ;  /* 0x0000000107597824 */ /* 0x000fe400078e0202 */
[----:B------:R-:W-:Y:S01]  /*21d0*/  IMAD R212, R3, 0x2, R212 ;  /* 0x0000000203d47824 */ /* 0x000fe200078e02d4 */
[----:B------:R-:W-:-:S02]  /*21e0*/  SEL R84, R84, 0xffffffe0, !P2 ;  /* 0xffffffe054547807 */ /* 0x000fc40005000000 */
[----:B------:R-:W-:Y:S01]  /*21f0*/  LEA R89, R89, UR5, 0x1 ;  /* 0x0000000559597c11 */ /* 0x000fe2000f8e08ff */
[----:B------:R-:W-:Y:S01]  /*2200*/  VIADD R5, R212, UR5 ;  /* 0x00000005d4057c36 */ /* 0x000fe20008000000 */
[----:B------:R-:W-:-:S03]  /*2210*/  LOP3.LUT R3, R0, 0x4, RZ, 0xc0, !PT ;  /* 0x0000000400037812 */ /* 0x000fc600078ec0ff */
        /* <DEDUP_REMOVED lines=23> */
[----:B------:R2:W-:Y:S01]  /*2390*/  @!P1 LDGSTS.E.BYPASS.LTC128B.128 [R219+0x1f000], desc[UR24][R12.64+0x180] ;  /* 0x1f0001800cdb9fae */ /* 0x0005e2000b981a18 */
[----:B------:R-:W-:-:S03]  /*23a0*/  ISETP.NE.AND P1, PT, R3, RZ, PT ;  /* 0x000000ff0300720c */ /* 0x000fc60003f25270 */
[----:B------:R-:W-:Y:S01]  /*23b0*/  LDSM.16.M88.4 R28, [R89] ;  /* 0x00000000591c783b */ /* 0x000fe20000000200 */
[----:B------:R-:W-:-:S03]  /*23c0*/  SEL R6, R4, 0xffffffc0, !P1 ;  /* 0xffffffc004067807 */ /* 0x000fc60004800000 */
[----:B------:R-:W3:Y:S02]  /*23d0*/  LDSM.16.M88.4 R52, [R212+UR5+0x10000] ;  /* 0x01000005d434783b */ /* 0x000ee40008000200 */
[--C-:B------:R-:W-:Y:S02]  /*23e0*/  IMAD.IADD R87, R89, 0x1, R6.reuse ;  /* 0x0000000159577824 */ /* 0x100fe400078e0206 */
[----:B------:R-:W4:Y:S01]  /*23f0*/  LDSM.16.M88.4 R44, [R212+UR5+0x10800] ;  /* 0x01080005d42c783b */ /* 0x000f220008000200 */
[----:B------:R-:W-:Y:S02]  /*2400*/  IMAD.IADD R83, R5, 0x1, R6 ;  /* 0x0000000105537824 */ /* 0x000fe400078e0206 */
[C---:B------:R-:W-:Y:S01]  /*2410*/  IMAD.IADD R85, R84.reuse, 0x1, R87 ;  /* 0x0000000154557824 */ /* 0x040fe200078e0257 */
[----:B------:R-:W5:Y:S01]  /*2420*/  LDSM.16.M88.4 R36, [R212+UR5+0x11000] ;  /* 0x01100005d424783b */ /* 0x000f620008000200 */
[----:B------:R-:W-:-:S03]  /*2430*/  IMAD.IADD R3, R84, 0x1, R83 ;  /* 0x0000000154037824 */ /* 0x000fc600078e0253 */
[----:B-1----:R-:W1:Y:S04]  /*2440*/  LDSM.16.M88.4 R8, [R212+UR5+0x11800] ;  /* 0x01180005d408783b */ /* 0x002e680008000200 */
[----:B------:R-:W-:Y:S04]  /*2450*/  LDSM.16.M88.4 R20, [R86] ;  /* 0x000000005614783b */ /* 0x000fe80000000200 */
[----:B--2---:R-:W2:Y:S04]  /*2460*/  LDSM.16.M88.4 R12, [R82+0x10000] ;  /* 0x01000000520c783b */ /* 0x004ea80000000200 */
[----:B------:R-:W2:Y:S04]  /*2470*/  LDSM.16.M88.4 R24, [R82+0x10800] ;  /* 0x010800005218783b */ /* 0x000ea80000000200 */
[----:B------:R-:W2:Y:S04]  /*2480*/  LDSM.16.M88.4 R72, [R82+0x11800] ;  /* 0x011800005248783b */ /* 0x000ea80000000200 */
[----:B------:R-:W-:Y:S04]  /*2490*/  LDSM.16.M88.4 R68, [R83+0x10000] ;  /* 0x010000005344783b */ /* 0x000fe80000000200 */
[----:B------:R-:W-:Y:S01]  /*24a0*/  LDSM.16.M88.4 R16, [R83+0x10800] ;  /* 0x010800005310783b */ /* 0x000fe20000000200 */
[C---:B---3--:R-:W-:Y:S03]  /*24b0*/  HMMA.16816.F32.BF16 R56, R28.reuse, R52, RZ ;  /* 0x000000341c38723c */ /* 0x048fe600000418ff */
        /* <DEDUP_REMOVED lines=9> */
[C---:B-1----:R-:W-:Y:S08]  /*2550*/  HMMA.16816.F32.BF16 R32, R28.reuse, R8, RZ ;  /* 0x000000081c20723c */ /* 0x042ff000000418ff */
[----:B------:R-:W-:Y:S01]  /*2560*/  HMMA.16816.F32.BF16 R28, R28, R10, RZ ;  /* 0x0000000a1c1c723c */ /* 0x000fe200000418ff */
[----:B------:R-:W1:Y:S07]  /*2570*/  LDSM.16.M88.4 R8, [R82+0x11000] ;  /* 0x011000005208783b */ /* 0x000e6e0000000200 */
[C---:B--2---:R-:W-:Y:S08]  /*2580*/  HMMA.16816.F32.BF16 R56, R20.reuse, R12, R56 ;  /* 0x0000000c1438723c */ /* 0x044ff00000041838 */
[C---:B------:R-:W-:Y:S01]  /*2590*/  HMMA.16816.F32.BF16 R52, R20.reuse, R14, R52 ;  /* 0x0000000e1434723c */ /* 0x040fe20000041834 */
[----:B------:R-:W2:Y:S07]  /*25a0*/  LDSM.16.M88.4 R12, [R87] ;  /* 0x00000000570c783b */ /* 0x000eae0000000200 */
[C---:B------:R-:W-:Y:S08]  /*25b0*/  HMMA.16816.F32.BF16 R48, R20.reuse, R24, R48 ;  /* 0x000000181430723c */ /* 0x040ff00000041830 */
[C---:B------:R-:W-:Y:S01]  /*25c0*/  HMMA.16816.F32.BF16 R44, R20.reuse, R26, R44 ;  /* 0x0000001a142c723c */ /* 0x040fe2000004182c */
[----:B------:R-:W-:Y:S07]  /*25d0*/  LDSM.16.M88.4 R24, [R3+0x10000] ;  /* 0x010000000318783b */ /* 0x000fee0000000200 */
[C---:B------:R-:W-:Y:S08]  /*25e0*/  HMMA.16816.F32.BF16 R32, R20.reuse, R72, R32 ;  /* 0x000000481420723c */ /* 0x040ff00000041820 */
[C---:B-1----:R-:W-:Y:S08]  /*25f0*/  HMMA.16816.F32.BF16 R40, R20.reuse, R8, R40 ;  /* 0x000000081428723c */ /* 0x042ff00000041828 */
[C---:B------:R-:W-:Y:S01]  /*2600*/  HMMA.16816.F32.BF16 R36, R20.reuse, R10, R36 ;  /* 0x0000000a1424723c */ /* 0x040fe20000041824 */
[----:B------:R-:W-:Y:S07]  /*2610*/  LDSM.16.M88.4 R8, [R85] ;  /* 0x000000005508783b */ /* 0x000fee0000000200 */
[----:B------:R-:W-:Y:S01]  /*2620*/  HMMA.16816.F32.BF16 R28, R20, R74, R28 ;  /* 0x0000004a141c723c */ /* 0x000fe2000004181c */
[----:B------:R-:W1:Y:S04]  /*2630*/  LDSM.16.M88.4 R20, [R3+0x10800] ;  /* 0x010800000314783b */ /* 0x000e680000000200 */
[----:B------:R-:W-:Y:S03]  /*2640*/  LDSM.16.M88.4 R72, [R212+UR5+0x12000] ;  /* 0x01200005d448783b */ /* 0x000fe60008000200 */
[C---:B--2---:R-:W-:Y:S08]  /*2650*/  HMMA.16816.F32.BF16 R56, R12.reuse, R68, R56 ;  /* 0x000000440c38723c */ /* 0x044ff00000041838 */
[C---:B------:R-:W-:Y:S01]  /*2660*/  HMMA.16816.F32.BF16 R52, R12.reuse, R70, R52 ;  /* 0x000000460c34723c */ /* 0x040fe20000041834 */
[----:B------:R-:W-:Y:S07]  /*2670*/  LDSM.16.M88.4 R68, [R212+UR5+0x12800] ;  /* 0x01280005d444783b */ /* 0x000fee0008000200 */
[C---:B------:R-:W-:Y:S08]  /*2680*/  HMMA.16816.F32.BF16 R48, R12.reuse, R16, R48 ;  /* 0x000000100c30723c */ /* 0x040ff00000041830 */
[C---:B------:R-:W-:Y:S01]  /*2690*/  HMMA.16816.F32.BF16 R44, R12.reuse, R18, R44 ;  /* 0x000000120c2c723c */ /* 0x040fe2000004182c */
[----:B------:R-:W2:Y:S07]  /*26a0*/  LDSM.16.M88.4 R16, [R3+0x11000] ;  /* 0x011000000310783b */ /* 0x000eae0000000200 */
[C---:B------:R-:W-:Y:S08]  /*26b0*/  HMMA.16816.F32.BF16 R40, R12.reuse, R64, R40 ;  /* 0x000000400c28723c */ /* 0x040ff00000041828 */
[C---:B------:R-:W-:Y:S01]  /*26c0*/  HMMA.16816.F32.BF16 R36, R12.reuse, R66, R36 ;  /* 0x000000420c24723c */ /* 0x040fe20000041824 */
[----:B------:R-:W-:Y:S07]  /*26d0*/  LDSM.16.M88.4 R64, [R212+UR5+0x13000] ;  /* 0x01300005d440783b */ /* 0x000fee0008000200 */
[C---:B------:R-:W-:Y:S08]  /*26e0*/  HMMA.16816.F32.BF16 R32, R12.reuse, R60, R32 ;  /* 0x0000003c0c20723c */ /* 0x040ff00000041820 */
[----:B------:R-:W-:Y:S01]  /*26f0*/  HMMA.16816.F32.BF16 R28, R12, R62, R28 ;  /* 0x0000003e0c1c723c */ /* 0x000fe2000004181c */
[----:B------:R-:W3:Y:S04]  /*2700*/  LDSM.16.M88.4 R12, [R3+0x11800] ;  /* 0x01180000030c783b */ /* 0x000ee80000000200 */
[----:B------:R-:W4:Y:S03]  /*2710*/  LDSM.16.M88.4 R60, [R212+UR5+0x13800] ;  /* 0x01380005d43c783b */ /* 0x000f260008000200 */
        /* <DEDUP_REMOVED lines=8> */
[----:B------:R-:W2:Y:S07]  /*27a0*/  LDSM.16.M88.4 R16, [R82+0x12800] ;  /* 0x012800005210783b */ /* 0x000eae0000000200 */
[C---:B---3--:R-:W-:Y:S08]  /*27b0*/  HMMA.16816.F32.BF16 R32, R8.reuse, R12, R32 ;  /* 0x0000000c0820723c */ /* 0x048ff00000041820 */
[----:B------:R-:W-:Y:S01]  /*27c0*/  HMMA.16816.F32.BF16 R28, R8, R14, R28 ;  /* 0x0000000e081c723c */ /* 0x000fe2000004181c */
[----:B------:R-:W3:Y:S04]  /*27d0*/  LDSM.16.M88.4 R12, [R82+0x13000] ;  /* 0x01300000520c783b */ /* 0x000ee80000000200 */
[----:B------:R-:W5:Y:S03]  /*27e0*/  LDSM.16.M88.4 R8, [R82+0x13800] ;  /* 0x013800005208783b */ /* 0x000f660000000200 */
[C---:B------:R-:W-:Y:S08]  /*27f0*/  HMMA.16816.F32.BF16 R48, R76.reuse, R68, R48 ;  /* 0x000000444c30723c */ /* 0x040ff00000041830 */
[C---:B------:R-:W-:Y:S08]  /*2800*/  HMMA.16816.F32.BF16 R44, R76.reuse, R70, R44 ;  /* 0x000000464c2c723c */ /* 0x040ff0000004182c */
[C---:B------:R-:W-:Y:S08]  /*2810*/  HMMA.16816.F32.BF16 R56, R76.reuse, R72, R56 ;  /* 0x000000484c38723c */ /* 0x040ff00000041838 */
[C---:B------:R-:W-:Y:S01]  /*2820*/  HMMA.16816.F32.BF16 R52, R76.reuse, R74, R52 ;  /* 0x0000004a4c34723c */ /* 0x040fe20000041834 */
[----:B------:R-:W-:Y:S07]  /*2830*/  LDSM.16.M88.4 R72, [R83+0x13000] ;  /* 0x013000005348783b */ /* 0x000fee0000000200 */
[C---:B------:R-:W-:Y:S08]  /*2840*/  HMMA.16816.F32.BF16 R40, R76.reuse, R64, R40 ;  /* 0x000000404c28723c */ /* 0x040ff00000041828 */
[C---:B------:R-:W-:Y:S01]  /*2850*/  HMMA.16816.F32.BF16 R68, R76.reuse, R66, R36 ;  /* 0x000000424c44723c */ /* 0x040fe20000041824 */
[----:B------:R-:W5:Y:S04]  /*2860*/  LDSM.16.M88.4 R64, [R87+0x4000] ;  /* 0x004000005740783b */ /* 0x000f680000000200 */
[----:B------:R-:W5:Y:S03]  /*2870*/  LDSM.16.M88.4 R36, [R83+0x12000] ;  /* 0x012000005324783b */ /* 0x000f660000000200 */
[C---:B----4-:R-:W-:Y:S08]  /*2880*/  HMMA.16816.F32.BF16 R32, R76.reuse, R60, R32 ;  /* 0x0000003c4c20723c */ /* 0x050ff00000041820 */
[----:B------:R-:W-:Y:S01]  /*2890*/  HMMA.16816.F32.BF16 R60, R76, R62, R28 ;  /* 0x0000003e4c3c723c */ /* 0x000fe2000004181c */
[----:B------:R-:W4:Y:S07]  /*28a0*/  LDSM.16.M88.4 R28, [R83+0x12800] ;  /* 0x01280000531c783b */ /* 0x000f2e0000000200 */
[C---:B-1----:R-:W-:Y:S08]  /*28b0*/  HMMA.16816.F32.BF16 R56, R24.reuse, R20, R56 ;  /* 0x000000141838723c */ /* 0x042ff00000041838 */
[C---:B------:R-:W-:Y:S01]  /*28c0*/  HMMA.16816.F32.BF16 R52, R24.reuse, R22, R52 ;  /* 0x000000161834723c */ /* 0x040fe20000041834 */
[----:B------:R-:W-:Y:S07]  /*28d0*/  LDSM.16.M88.4 R20, [R85+0x4000] ;  /* 0x004000005514783b */ /* 0x000fee0000000200 */
[C---:B--2---:R-:W-:Y:S08]  /*28e0*/  HMMA.16816.F32.BF16 R48, R24.reuse, R16, R48 ;  /* 0x000000101830723c */ /* 0x044ff00000041830 */
[C---:B------:R-:W-:Y:S01]  /*28f0*/  HMMA.16816.F32.BF16 R44, R24.reuse, R18, R44 ;  /* 0x00000012182c723c */ /* 0x040fe2000004182c */
[----:B------:R-:W-:Y:S07]  /*2900*/  LDSM.16.M88.4 R16, [R3+0x12000] ;  /* 0x012000000310783b */ /* 0x000fee0000000200 */
[C---:B---3--:R-:W-:Y:S08]  /*2910*/  HMMA.16816.F32.BF16 R40, R24.reuse, R12, R40 ;  /* 0x0000000c1828723c */ /* 0x048ff00000041828 */
[C---:B------:R-:W-:Y:S01]  /*2920*/  HMMA.16816.F32.BF16 R68, R24.reuse, R14, R68 ;  /* 0x0000000e1844723c */ /* 0x040fe20000041844 */
[----:B------:R-:W1:Y:S07]  /*2930*/  LDSM.16.M88.4 R12, [R83+0x13800] ;  /* 0x01380000530c783b */ /* 0x000e6e0000000200 */
[C---:B-----5:R-:W-:Y:S08]  /*2940*/  HMMA.16816.F32.BF16 R32, R24.reuse, R8, R32 ;  /* 0x000000081820723c */ /* 0x060ff00000041820 */
[----:B------:R-:W-:Y:S01]  /*2950*/  HMMA.16816.F32.BF16 R60, R24, R10, R60 ;  /* 0x0000000a183c723c */ /* 0x000fe2000004183c */
[----:B------:R-:W2:Y:S04]  /*2960*/  LDSM.16.M88.4 R8, [R3+0x12800] ;  /* 0x012800000308783b */ /* 0x000ea80000000200 */
[----:B------:R-:W3:Y:S03]  /*2970*/  LDSM.16.M88.4 R24, [R3+0x13000] ;  /* 0x013000000318783b */ /* 0x000ee60000000200 */
[C---:B------:R-:W-:Y:S08]  /*2980*/  HMMA.16816.F32.BF16 R40, R64.reuse, R72, R40 ;  /* 0x000000484028723c */ /* 0x040ff00000041828 */
[C---:B------:R-:W-:Y:S08]  /*2990*/  HMMA.16816.F32.BF16 R56, R64.reuse, R36, R56 ;  /* 0x000000244038723c */ /* 0x040ff00000041838 */
[C---:B------:R-:W-:Y:S01]  /*29a0*/  HMMA.16816.F32.BF16 R52, R64.reuse, R38, R52 ;  /* 0x000000264034723c */ /* 0x040fe20000041834 */
[----:B------:R-:W-:Y:S07]  /*29b0*/  LDSM.16.M88.4 R36, [R212+UR5+0x14000] ;  /* 0x01400005d424783b */ /* 0x000fee0008000200 */
[C---:B----4-:R-:W-:Y:S08]  /*29c0*/  HMMA.16816.F32.BF16 R48, R64.reuse, R28, R48 ;  /* 0x0000001c4030723c */ /* 0x050ff00000041830 */
[C---:B------:R-:W-:Y:S01]  /*29d0*/  HMMA.16816.F32.BF16 R44, R64.reuse, R30, R44 ;  /* 0x0000001e402c723c */ /* 0x040fe2000004182c */
[----:B------:R-:W4:Y:S07]  /*29e0*/  LDSM.16.M88.4 R28, [R3+0x13800] ;  /* 0x01380000031c783b */ /* 0x000f2e0000000200 */
[C---:B------:R-:W-:Y:S01]  /*29f0*/  HMMA.16816.F32.BF16 R72, R64.reuse, R74, R68 ;  /* 0x0000004a4048723c */ /* 0x040fe20000041844 */
[----:B------:R-:W5:Y:S04]  /*2a00*/  LDSM.16.M88.4 R68, [R89+0x8000] ;  /* 0x008000005944783b */ /* 0x000f680000000200 */
[----:B------:R-:W-:Y:S03]  /*2a10*/  LDSM.16.M88.4 R88, [R89+0xc000] ;  /* 0x00c000005958783b */ /* 0x000fe60000000200 */
[C---:B-1----:R-:W-:Y:S01]  /*2a20*/  HMMA.16816.F32.BF16 R76, R64.reuse, R12, R32 ;  /* 0x0000000c404c723c */ /* 0x042fe20000041820 */
[----:B------:R-:W-:Y:S07]  /*2a30*/  LDSM.16.M88.4 R32, [R212+UR5+0x14800] ;  /* 0x01480005d420783b */ /* 0x000fee0008000200 */
[----:B------:R-:W-:Y:S01]  /*2a40*/  HMMA.16816.F32.BF16 R60, R64, R14, R60 ;  /* 0x0000000e403c723c */ /* 0x000fe2000004183c */
[----:B------:R-:W-:Y:S04]  /*2a50*/  LDSM.16.M88.4 R12, [R82+0x14000] ;  /* 0x01400000520c783b */ /* 0x000fe80000000200 */
[----:B------:R-:W-:Y:S03]  /*2a60*/  LDSM.16.M88.4 R64, [R212+UR5+0x15800] ;  /* 0x01580005d440783b */ /* 0x000fe60008000200 */
[C---:B------:R-:W-:Y:S08]  /*2a70*/  HMMA.16816.F32.BF16 R56, R20.reuse, R16, R56 ;  /* 0x000000101438723c */ /* 0x040ff00000041838 */
[C---:B------:R-:W-:Y:S01]  /*2a80*/  HMMA.16816.F32.BF16 R52, R20.reuse, R18, R52 ;  /* 0x000000121434723c */ /* 0x040fe20000041834 */
[----:B------:R-:W-:Y:S07]  /*2a90*/  LDSM.16.M88.4 R16, [R86+0x8000] ;  /* 0x008000005610783b */ /* 0x000fee0000000200 */
[C---:B--2---:R-:W-:Y:S08]  /*2aa0*/  HMMA.16816.F32.BF16 R48, R20.reuse, R8, R48 ;  /* 0x000000081430723c */ /* 0x044ff00000041830 */
[C---:B------:R-:W-:Y:S01]  /*2ab0*/  HMMA.16816.F32.BF16 R44, R20.reuse, R10, R44 ;  /* 0x0000000a142c723c */ /* 0x040fe2000004182c */
[----:B------:R-:W1:Y:S07]  /*2ac0*/  LDSM.16.M88.4 R8, [R212+UR5+0x15000] ;  /* 0x01500005d408783b */ /* 0x000e6e0008000200 */
[C---:B---3--:R-:W-:Y:S08]  /*2ad0*/  HMMA.16816.F32.BF16 R40, R20.reuse, R24, R40 ;  /* 0x000000181428723c */ /* 0x048ff00000041828 */
[C---:B------:R-:W-:Y:S01]  /*2ae0*/  HMMA.16816.F32.BF16 R72, R20.reuse, R26, R72 ;  /* 0x0000001a1448723c */ /* 0x040fe20000041848 */
[----:B------:R-:W-:Y:S07]  /*2af0*/  LDSM.16.M88.4 R24, [R82+0x15000] ;  /* 0x015000005218783b */ /* 0x000fee0000000200 */
[C---:B----4-:R-:W-:Y:S08]  /*2b00*/  HMMA.16816.F32.BF16 R76, R20.reuse, R28, R76 ;  /* 0x0000001c144c723c */ /* 0x050ff0000004184c */
[----:B------:R-:W-:Y:S01]  /*2b10*/  HMMA.16816.F32.BF16 R60, R20, R30, R60 ;  /* 0x0000001e143c723c */ /* 0x000fe2000004183c */
[----:B------:R-:W2:Y:S04]  /*2b20*/  LDSM.16.M88.4 R20, [R82+0x14800] ;  /* 0x014800005214783b */ /* 0x000ea80000000200 */
[----:B------:R-:W3:Y:S03]  /*2b30*/  LDSM.16.M88.4 R28, [R82+0x15800] ;  /* 0x01580000521c783b */ /* 0x000ee60000000200 */
[C---:B-----5:R-:W-:Y:S08]  /*2b40*/  HMMA.16816.F32.BF16 R56, R68.reuse, R36, R56 ;  /* 0x000000244438723c */ /* 0x060ff00000041838 */
[C---:B------:R-:W-:Y:S01]  /*2b50*/  HMMA.16816.F32.BF16 R52, R68.reuse, R38, R52 ;  /* 0x000000264434723c */ /* 0x040fe20000041834 */
[----:B------:R-:W-:Y:S07]  /*2b60*/  LDSM.16.M88.4 R36, [R3+0x15000] ;  /* 0x015000000324783b */ /* 0x000fee0000000200 */
[C---:B-1----:R-:W-:Y:S08]  /*2b70*/  HMMA.16816.F32.BF16 R40, R68.reuse, R8, R40 ;  /* 0x000000084428723c */ /* 0x042ff00000041828 */
[----:B------:R-:W-:Y:S01]  /*2b80*/  HMMA.16816.F32.BF16 R72, R68, R10, R72 ;  /* 0x0000000a4448723c */ /* 0x000fe20000041848 */
[----:B------:R-:W-:Y:S07]  /*2b90*/  LDSM.16.M88.4 R8, [R83+0x14000] ;  /* 0x014000005308783b */ /* 0x000fee0000000200 */
[C---:B------:R-:W-:Y:S08]  /*2ba0*/  HMMA.16816.F32.BF16 R56, R16.reuse, R12, R56 ;  /* 0x0000000c1038723c */ /* 0x040ff00000041838 */
[----:B------:R-:W-:Y:S01]  /*2bb0*/  HMMA.16816.F32.BF16 R52, R16, R14, R52 ;  /* 0x0000000e1034723c */ /* 0x000fe20000041834 */
        /* <DEDUP_REMOVED lines=13> */
[----:B------:R-:W4:Y:S07]  /*2c90*/  LDSM.16.M88.4 R24, [R83+0x15000] ;  /* 0x015000005318783b */ /* 0x000f2e0000000200 */
[C---:B---3--:R-:W-:Y:S08]  /*2ca0*/  HMMA.16816.F32.BF16 R76, R16.reuse, R28, R76 ;  /* 0x0000001c104c723c */ /* 0x048ff0000004184c */
        /* <DEDUP_REMOVED lines=8> */
[----:B------:R-:W-:Y:S07]  /*2d30*/  LDSM.16.M88.4 R20, [R212+UR5+0x16800] ;  /* 0x01680005d414783b */ /* 0x000fee0008000200 */
[C---:B----4-:R-:W-:Y:S08]  /*2d40*/  HMMA.16816.F32.BF16 R40, R12.reuse, R24, R40 ;  /* 0x000000180c28723c */ /* 0x050ff00000041828 */
[C---:B------:R-:W-:Y:S01]  /*2d50*/  HMMA.16816.F32.BF16 R72, R12.reuse, R26, R72 ;  /* 0x0000001a0c48723c */ /* 0x040fe20000041848 */
[----:B------:R-:W-:Y:S07]  /*2d60*/  LDSM.16.M88.4 R24, [R212+UR5+0x16000] ;  /* 0x01600005d418783b */ /* 0x000fee0008000200 */
[C---:B------:R-:W-:Y:S08]  /*2d70*/  HMMA.16816.F32.BF16 R76, R12.reuse, R32, R76 ;  /* 0x000000200c4c723c */ /* 0x040ff0000004184c */
[----:B------:R-:W-:Y:S01]  /*2d80*/  HMMA.16816.F32.BF16 R60, R12, R34, R60 ;  /* 0x000000220c3c723c */ /* 0x000fe2000004183c */
[----:B------:R-:W2:Y:S04]  /*2d90*/  LDSM.16.M88.4 R12, [R3+0x15800] ;  /* 0x01580000030c783b */ /* 0x000ea80000000200 */
[----:B------:R-:W-:Y:S03]  /*2da0*/  LDSM.16.M88.4 R32, [R212+UR5+0x17000] ;  /* 0x01700005d420783b */ /* 0x000fe60008000200 */
[C---:B-1----:R-:W-:Y:S08]  /*2db0*/  HMMA.16816.F32.BF16 R48, R28.reuse, R8, R48 ;  /* 0x000000081c30723c */ /* 0x042ff00000041830 */
[C---:B------:R-:W-:Y:S01]  /*2dc0*/  HMMA.16816.F32.BF16 R44, R28.reuse, R10, R44 ;  /* 0x0000000a1c2c723c */ /* 0x040fe2000004182c */
[----:B------:R-:W1:Y:S07]  /*2dd0*/  LDSM.16.M88.4 R8, [R212+UR5+0x17800] ;  /* 0x01780005d408783b */ /* 0x000e6e0008000200 */
[C---:B------:R-:W-:Y:S08]  /*2de0*/  HMMA.16816.F32.BF16 R56, R28.reuse, R16, R56 ;  /* 0x000000101c38723c */ /* 0x040ff00000041838 */
[C---:B------:R-:W-:Y:S01]  /*2df0*/  HMMA.16816.F32.BF16 R52, R28.reuse, R18, R52 ;  /* 0x000000121c34723c */ /* 0x040fe20000041834 */
[----:B------:R-:W3:Y:S07]  /*2e00*/  LDSM.16.M88.4 R16, [R82+0x16000] ;  /* 0x016000005210783b */ /* 0x000eee0000000200 */
[C---:B------:R-:W-:Y:S08]  /*2e10*/  HMMA.16816.F32.BF16 R40, R28.reuse, R36, R40 ;  /* 0x000000241c28723c */ /* 0x040ff00000041828 */
[C---:B--2---:R-:W-:Y:S08]  /*2e20*/  HMMA.16816.F32.BF16 R76, R28.reuse, R12, R76 ;  /* 0x0000000c1c4c723c */ /* 0x044ff0000004184c */
[----:B------:R-:W-:Y:S01]  /*2e30*/  HMMA.16816.F32.BF16 R60, R28, R14, R60 ;  /* 0x0000000e1c3c723c */ /* 0x000fe2000004183c */
[----:B------:R-:W-:Y:S07]  /*2e40*/  LDSM.16.M88.4 R12, [R87+0xc000] ;  /* 0x00c00000570c783b */ /* 0x000fee0000000200 */
[C---:B------:R-:W-:Y:S08]  /*2e50*/  HMMA.16816.F32.BF16 R56, R88.reuse, R24, R56 ;  /* 0x000000185838723c */ /* 0x040ff00000041838 */
[----:B------:R-:W-:Y:S01]  /*2e60*/  HMMA.16816.F32.BF16 R52, R88, R26, R52 ;  /* 0x0000001a5834723c */ /* 0x000fe20000041834 */
[----:B------:R-:W2:Y:S07]  /*2e70*/  LDSM.16.M88.4 R24, [R82+0x16800] ;  /* 0x016800005218783b */ /* 0x000eae0000000200 */
[----:B------:R-:W-:Y:S01]  /*2e80*/  HMMA.16816.F32.BF16 R72, R28, R38, R72 ;  /* 0x000000261c48723c */ /* 0x000fe20000041848 */
[----:B------:R-:W-:Y:S04]  /*2e90*/  LDSM.16.M88.4 R28, [R82+0x17000] ;  /* 0x01700000521c783b */ /* 0x000fe80000000200 */
[----:B------:R-:W-:Y:S03]  /*2ea0*/  LDSM.16.M88.4 R36, [R82+0x17800] ;  /* 0x017800005224783b */ /* 0x000fe60000000200 */
[C---:B------:R-:W-:Y:S08]  /*2eb0*/  HMMA.16816.F32.BF16 R48, R88.reuse, R20, R48 ;  /* 0x000000145830723c */ /* 0x040ff00000041830 */
[C---:B------:R-:W-:Y:S01]  /*2ec0*/  HMMA.16816.F32.BF16 R44, R88.reuse, R22, R44 ;  /* 0x00000016582c723c */ /* 0x040fe2000004182c */
[----:B------:R-:W4:Y:S07]  /*2ed0*/  LDSM.16.M88.4 R20, [R83+0x16000] ;  /* 0x016000005314783b */ /* 0x000f2e0000000200 */
[C---:B-1----:R-:W-:Y:S08]  /*2ee0*/  HMMA.16816.F32.BF16 R76, R88.reuse, R8, R76 ;  /* 0x00000008584c723c */ /* 0x042ff0000004184c */
[C---:B------:R-:W-:Y:S01]  /*2ef0*/  HMMA.16816.F32.BF16 R60, R88.reuse, R10, R60 ;  /* 0x0000000a583c723c */ /* 0x040fe2000004183c */
[----:B------:R-:W1:Y:S07]  /*2f00*/  LDSM.16.M88.4 R8, [R83+0x16800] ;  /* 0x016800005308783b */ /* 0x000e6e0000000200 */
[C---:B------:R-:W-:Y:S08]  /*2f10*/  HMMA.16816.F32.BF16 R40, R88.reuse, R32, R40 ;  /* 0x000000205828723c */ /* 0x040ff00000041828 */
[----:B------:R-:W-:Y:S01]  /*2f20*/  HMMA.16816.F32.BF16 R72, R88, R34, R72 ;  /* 0x000000225848723c */ /* 0x000fe20000041848 */
[----:B------:R-:W5:Y:S07]  /*2f30*/  LDSM.16.M88.4 R32, [R85+0xc000] ;  /* 0x00c000005520783b */ /* 0x000f6e0000000200 */
[C---:B---3--:R-:W-:Y:S08]  /*2f40*/  HMMA.16816.F32.BF16 R56, R64.reuse, R16, R56 ;  /* 0x000000104038723c */ /* 0x048ff00000041838 */
[C---:B------:R-:W-:Y:S01]  /*2f50*/  HMMA.16816.F32.BF16 R52, R64.reuse, R18, R52 ;  /* 0x000000124034723c */ /* 0x040fe20000041834 */
[----:B------:R-:W3:Y:S07]  /*2f60*/  LDSM.16.M88.4 R16, [R3+0x16800] ;  /* 0x016800000310783b */ /* 0x000eee0000000200 */
[----:B--2---:R-:W-:Y:S01]  /*2f70*/  HMMA.16816.F32.BF16 R48, R64, R24, R48 ;  /* 0x000000184030723c */ /* 0x004fe20000041830 */
[----:B------:R-:W-:-:S05]  /*2f80*/  IMAD.SHL.U32 R24, R0, 0x2, RZ ;  /* 0x0000000200187824 */ /* 0x000fca00078e00ff */
[----:B------:R-:W-:Y:S02]  /*2f90*/  LOP3.LUT R24, R24, 0x6, RZ, 0xc0, !PT ;  /* 0x0000000618187812 */ /* 0x000fe400078ec0ff */
[----:B----4-:R-:W-:Y:S01]  /*2fa0*/  HMMA.16816.F32.BF16 R56, R12, R20, R56 ;  /* 0x000000140c38723c */ /* 0x010fe20000041838 */
[----:B------:R-:W-:-:S04]  /*2fb0*/  SHF.R.U32.HI R20, RZ, 0x2, R0 ;  /* 0x00000002ff147819 */ /* 0x000fc80000011600 */
[----:B------:R-:W-:-:S03]  /*2fc0*/  LOP3.LUT R25, R20, 0x7, RZ, 0xc0, !PT ;  /* 0x0000000714197812 */ /* 0x000fc600078ec0ff */
[----:B------:R-:W-:Y:S01]  /*2fd0*/  HMMA.16816.F32.BF16 R52, R12, R22, R52 ;  /* 0x000000160c34723c */ /* 0x000fe20000041834 */
[----:B------:R-:W-:Y:S01]  /*2fe0*/  IADD3 R222, PT, PT, R25, UR23, R222 ;  /* 0x0000001719de7c10 */ /* 0x000fe2000fffe0de */
[----:B------:R-:W2:Y:S03]  /*2ff0*/  LDSM.16.M88.4 R20, [R83+0x17000] ;  /* 0x017000005314783b */ /* 0x000ea60000000200 */
[----:B------:R-:W-:-:S03]  /*3000*/  IADD3 R221, PT, PT, R222, 0x1, R221 ;  /* 0x00000001dedd7810 */ /* 0x000fc60007ffe0dd */
[----:B-1----:R-:W-:Y:S01]  /*3010*/  HMMA.16816.F32.BF16 R48, R12, R8, R48 ;  /* 0x000000080c30723c */ /* 0x002fe20000041830 */
[----:B------:R-:W-:Y:S01]  /*3020*/  IMAD.U32 R9, RZ, RZ, UR21 ;  /* 0x00000015ff097e24 */ /* 0x000fe2000f8e00ff */
[C---:B------:R-:W-:Y:S02]  /*3030*/  VIADDMNMX R220, R221.reuse, 0x8, R220, PT ;  /* 0x00000008dddc7846 */ /* 0x040fe400038001dc */
[----:B------:R-:W-:Y:S02]  /*3040*/  VIMNMX R221, PT, PT, R221, UR26, PT ;  /* 0x0000001adddd7c48 */ /* 0x000fe4000bfe0100 */
[----:B------:R-:W-:Y:S02]  /*3050*/  IADD3 R222, PT, PT, R222, UR26, -R9 ;  /* 0x0000001adede7c10 */ /* 0x000fe4000fffe809 */
[----:B-----5:R-:W-:Y:S08]  /*3060*/  HMMA.16816.F32.BF16 R56, R32, R68, R56 ;  /* 0x000000442038723c */ /* 0x020ff00000041838 */
[----:B------:R-:W-:Y:S01]  /*3070*/  HMMA.16816.F32.BF16 R40, R64, R28, R40 ;  /* 0x0000001c4028723c */ /* 0x000fe20000041828 */
[----:B------:R-:W-:-:S05]  /*3080*/  LOP3.LUT R29, R24, UR31, RZ, 0xfc, !PT ;  /* 0x0000001f181d7c12 */ /* 0x000fca000f8efcff */
[C---:B------:R-:W-:Y:S02]  /*3090*/  VIADD R25, R29.reuse, 0x1 ;  /* 0x000000011d197836 */ /* 0x040fe40000000000 */
[C---:B------:R-:W-:Y:S01]  /*30a0*/  HMMA.16816.F32.BF16 R44, R64.reuse, R26, R44 ;  /* 0x0000001a402c723c */ /* 0x040fe2000004182c */
[----:B------:R-:W-:Y:S02]  /*30b0*/  VIADD R9, R29, 0x8 ;  /* 0x000000081d097836 */ /* 0x000fe40000000000 */
[C---:B------:R-:W-:Y:S02]  /*30c0*/  ISETP.GT.AND P4, PT, R222.reuse, R25, PT ;  /* 0x00000019de00720c */ /* 0x040fe40003f84270 */
[C---:B------:R-:W-:Y:S02]  /*30d0*/  ISETP.GE.AND P0, PT, R25.reuse, R221, PT ;  /* 0x000000dd1900720c */ /* 0x040fe40003f06270 */
[----:B------:R-:W-:Y:S01]  /*30e0*/  ISETP.GE.AND P3, PT, R25, R220, PT ;  /* 0x000000dc1900720c */ /* 0x000fe20003f66270 */
[----:B------:R-:W-:Y:S01]  /*30f0*/  HMMA.16816.F32.BF16 R60, R64, R38, R60 ;  /* 0x00000026403c723c */ /* 0x000fe2000004183c */
[----:B------:R-:W-:Y:S01]  /*3100*/  VIADD R38, R222, 0x8 ;  /* 0x00000008de267836 */ /* 0x000fe20000000000 */
[----:B------:R-:W-:-:S02]  /*3110*/  FSEL R57, R57, -INF , !P4 ;  /* 0xff80000039397808 */ /* 0x000fc40006000000 */
[----:B------:R-:W-:Y:S02]  /*3120*/  ISETP.GT.AND P4, PT, R222, R9, PT ;  /* 0x00000009de00720c */ /* 0x000fe40003f84270 */
[----:B------:R-:W-:Y:S01]  /*3130*/  ISETP.GT.AND P5, PT, R38, R25, PT ;  /* 0x000000192600720c */ /* 0x000fe20003fa4270 */
[----:B------:R-:W-:Y:S01]  /*3140*/  VIADD R25, R29, 0x9 ;  /* 0x000000091d197836 */ /* 0x000fe20000000000 */
[----:B------:R-:W-:Y:S01]  /*3150*/  HMMA.16816.F32.BF16 R52, R32, R70, R52 ;  /* 0x000000462034723c */ /* 0x000fe20000041834 */
[----:B------:R-:W-:-:S07]  /*3160*/  ISETP.GE.AND P6, PT, R9, R221, PT ;  /* 0x000000dd0900720c */ /* 0x000fce0003fc6270 */
[C---:B------:R-:W-:Y:S01]  /*3170*/  HMMA.16816.F32.BF16 R76, R64.reuse, R36, R76 ;  /* 0x00000024404c723c */ /* 0x040fe2000004184c */
[----:B------:R-:W-:Y:S02]  /*3180*/  FSEL R36, R59, -INF , !P5 ;  /* 0xff8000003b247808 */ /* 0x000fe40006800000 */
[----:B------:R-:W-:Y:S02]  /*3190*/  ISETP.GE.AND P5, PT, R9, R220, PT ;  /* 0x000000dc0900720c */ /* 0x000fe40003fa6270 */
[----:B------:R-:W-:Y:S02]  /*31a0*/  FSEL R36, R36, -INF , !P3 ;  /* 0xff80000024247808 */ /* 0x000fe40005800000 */
[----:B------:R-:W-:Y:S01]  /*31b0*/  ISETP.GT.AND P3, PT, R222, R25, PT ;  /* 0x00000019de00720c */ /* 0x000fe20003f64270 */
[----:B------:R-:W-:Y:S01]  /*31c0*/  HMMA.16816.F32.BF16 R72, R64, R30, R72 ;  /* 0x0000001e4048723c */ /* 0x000fe20000041848 */
[----:B------:R-:W-:Y:S02]  /*31d0*/  FSEL R64, R57, -INF , !P0 ;  /* 0xff80000039407808 */ /* 0x000fe40004000000 */
[----:B------:R-:W-:-:S02]  /*31e0*/  ISETP.GT.AND P0, PT, R38, R9, PT ;  /* 0x000000092600720c */ /* 0x000fc40003f04270 */
[----:B------:R-:W-:Y:S02]  /*31f0*/  FSEL R52, R52, -INF , !P4 ;  /* 0xff80000034347808 */ /* 0x000fe40006000000 */
[----:B------:R-:W-:Y:S01]  /*3200*/  FSEL R54, R54, -INF , !P0 ;  /* 0xff80000036367808 */ /* 0x000fe20004000000 */
[----:B------:R-:W-:Y:S01]  /*3210*/  HMMA.16816.F32.BF16 R44, R12, R10, R44 ;  /* 0x0000000a0c2c723c */ /* 0x000fe2000004182c */
[----:B------:R-:W1:Y:S01]  /*3220*/  LDSM.16.M88.4 R8, [R3+0x17000] ;  /* 0x017000000308783b */ /* 0x000e620000000200 */
[----:B------:R-:W-:Y:S02]  /*3230*/  FSEL R53, R53, -INF , !P3 ;  /* 0xff80000035357808 */ /* 0x000fe40005800000 */
[C---:B------:R-:W-:Y:S02]  /*3240*/  ISETP.GE.AND P4, PT, R25.reuse, R221, PT ;  /* 0x000000dd1900720c */ /* 0x040fe40003f86270 */
[----:B------:R-:W-:Y:S02]  /*3250*/  ISETP.GT.AND P0, PT, R38, R25, PT ;  /* 0x000000192600720c */ /* 0x000fe40003f04270 */
[----:B------:R-:W-:Y:S01]  /*3260*/  ISETP.GE.AND P3, PT, R25, R220, PT ;  /* 0x000000dc1900720c */ /* 0x000fe20003f66270 */
[----:B---3--:R-:W-:Y:S01]  /*3270*/  HMMA.16816.F32.BF16 R48, R32, R16, R48 ;  /* 0x000000102030723c */ /* 0x008fe20000041830 */
[----:B------:R-:W3:Y:S01]  /*3280*/  LDSM.16.M88.4 R24, [R83+0x17800] ;  /* 0x017800005318783b */ /* 0x000ee20000000200 */
[----:B------:R-:W-:Y:S01]  /*3290*/  FSEL R55, R55, -INF , !P0 ;  /* 0xff80000037377808 */ /* 0x000fe20004000000 */
[----:B------:R-:W-:Y:S01]  /*32a0*/  VIADD R17, R29, 0x11 ;  /* 0x000000111d117836 */ /* 0x000fe20000000000 */
[----:B------:R-:W-:-:S02]  /*32b0*/  FSEL R68, R52, -INF , !P6 ;  /* 0xff80000034447808 */ /* 0x000fc40007000000 */
[----:B------:R-:W-:Y:S02]  /*32c0*/  FSEL R54, R54, -INF , !P5 ;  /* 0xff80000036367808 */ /* 0x000fe40006800000 */
[C---:B--2---:R-:W-:Y:S01]  /*32d0*/  HMMA.16816.F32.BF16 R40, R12.reuse, R20, R40 ;  /* 0x000000140c28723c */ /* 0x044fe20000041828 */
[----:B------:R-:W-:Y:S01]  /*32e0*/  VIADD R21, R29, 0x10 ;  /* 0x000000101d157836 */ /* 0x000fe20000000000 */
[----:B------:R-:W-:Y:S02]  /*32f0*/  FSEL R66, R53, -INF , !P4 ;  /* 0xff80000035427808 */ /* 0x000fe40006000000 */
[----:B------:R-:W-:Y:S02]  /*3300*/  FSEL R52, R55, -INF , !P3 ;  /* 0xff80000037347808 */ /* 0x000fe40005800000 */
[----:B------:R-:W-:Y:S02]  /*3310*/  ISETP.GT.AND P0, PT, R222, R21, PT ;  /* 0x00000015de00720c */ /* 0x000fe40003f04270 */
[----:B------:R-:W-:Y:S01]  /*3320*/  ISETP.GE.AND P6, PT, R21, R221, PT ;  /* 0x000000dd1500720c */ /* 0x000fe20003fc6270 */
[----:B------:R-:W-:Y:S01]  /*3330*/  HMMA.16816.F32.BF16 R72, R12, R22, R72 ;  /* 0x000000160c48723c */ /* 0x000fe20000041848 */
[----:B------:R-:W-:-:S02]  /*3340*/  ISETP.GT.AND P4, PT, R38, R21, PT ;  /* 0x000000152600720c */ /* 0x000fc40003f84270 */
[----:B------:R-:W-:Y:S02]  /*3350*/  ISETP.GE.AND P5, PT, R21, R220, PT ;  /* 0x000000dc1500720c */ /* 0x000fe40003fa6270 */
[----:B------:R2:W4:Y:S01]  /*3360*/  LDSM.16.M88.4 R20, [R3+0x17800] ;  /* 0x017800000314783b */ /* 0x0005220000000200 */
[----:B------:R-:W-:Y:S01]  /*3370*/  ISETP.GT.AND P3, PT, R222, R17, PT ;  /* 0x00000011de00720c */ /* 0x000fe20003f64270 */
[----:B------:R-:W-:-:S04]  /*3380*/  DEPBAR.LE SB0, 0x0 ;  /* 0x000080000000791a */ /* 0x000fc80000000000 */
[C---:B------:R-:W-:Y:S01]  /*3390*/  HMMA.16816.F32.BF16 R44, R32.reuse, R18, R44 ;  /* 0x00000012202c723c */ /* 0x040fe2000004182c */
[----:B------:R-:W-:Y:S02]  /*33a0*/  FSEL R48, R48, -INF , !P0 ;  /* 0xff80000030307808 */ /* 0x000fe40004000000 */
[----:B------:R-:W-:Y:S02]  /*33b0*/  FSEL R18, R50, -INF , !P4 ;  /* 0xff80000032127808 */ /* 0x000fe40006000000 */
[----:B------:R-:W-:Y:S02]  /*33c0*/  FSEL R30, R49, -INF , !P3 ;  /* 0xff800000311e7808 */ /* 0x000fe40005800000 */
[----:B------:R-:W-:Y:S01]  /*33d0*/  ISETP.GE.AND P0, PT, R17, R221, PT ;  /* 0x000000dd1100720c */ /* 0x000fe20003f06270 */
[----:B-1----:R-:W-:Y:S01]  /*33e0*/  HMMA.16816.F32.BF16 R40, R32, R8, R40 ;  /* 0x000000082028723c */ /* 0x002fe20000041828 */
[----:B------:R-:W-:Y:S01]  /*33f0*/  ISETP.GT.AND P4, PT, R38, R17, PT ;  /* 0x000000112600720c */ /* 0x000fe20003f84270 */
[----:B------:R-:W-:Y:S01]  /*3400*/  VIADD R9, R29, 0x20 ;  /* 0x000000201d097836 */ /* 0x000fe20000000000 */
[----:B------:R-:W-:Y:S01]  /*3410*/  ISETP.GE.AND P3, PT, R17, R220, PT ;  /* 0x000000dc1100720c */ /* 0x000fe20003f66270 */
[----:B------:R-:W-:Y:S01]  /*3420*/  VIADD R17, R29, 0x18 ;  /* 0x000000181d117836 */ /* 0x000fe20000000000 */
[----:B------:R-:W-:-:S02]  /*3430*/  FSEL R16, R51, -INF , !P4 ;  /* 0xff80000033107808 */ /* 0x000fc40006000000 */
[----:B------:R-:W-:Y:S01]  /*3440*/  FSEL R86, R48, -INF , !P6 ;  /* 0xff80000030567808 */ /* 0x000fe20007000000 */
[----:B---3--:R-:W-:Y:S01]  /*3450*/  HMMA.16816.F32.BF16 R76, R12, R24, R76 ;  /* 0x000000180c4c723c */ /* 0x008fe2000004184c */
[----:B------:R-:W-:Y:S01]  /*3460*/  FSEL R18, R18, -INF , !P5 ;  /* 0xff80000012127808 */ /* 0x000fe20006800000 */
[----:B--2---:R-:W-:Y:S01]  /*3470*/  VIADD R3, R29, 0x21 ;  /* 0x000000211d037836 */ /* 0x004fe20000000000 */
[----:B------:R-:W-:Y:S02]  /*3480*/  FSEL R30, R30, -INF , !P0 ;  /* 0xff8000001e1e7808 */ /* 0x000fe40004000000 */
[----:B------:R-:W-:Y:S02]  /*3490*/  ISETP.GT.AND P4, PT, R222, R17, PT ;  /* 0x00000011de00720c */ /* 0x000fe40003f84270 */
[----:B------:R-:W-:Y:S01]  /*34a0*/  ISETP.GE.AND P6, PT, R17, R221, PT ;  /* 0x000000dd1100720c */ /* 0x000fe20003fc6270 */
[----:B------:R-:W-:Y:S01]  /*34b0*/  HMMA.16816.F32.BF16 R72, R32, R10, R72 ;  /* 0x0000000a2048723c */ /* 0x000fe20000041848 */
[----:B------:R-:W-:Y:S01]  /*34c0*/  BAR.SYNC.DEFER_BLOCKING 0x0 ;  /* 0x0000000000007b1d */ /* 0x000fe20000010000 */
[----:B------:R-:W-:-:S02]  /*34d0*/  ISETP.GT.AND P0, PT, R38, R17, PT ;  /* 0x000000112600720c */ /* 0x000fc40003f04270 */
[----:B------:R-:W-:Y:S01]  /*34e0*/  ISETP.GE.AND P5, PT, R17, R220, PT ;  /* 0x000000dc1100720c */ /* 0x000fe20003fa6270 */
[----:B------:R-:W-:Y:S01]  /*34f0*/  VIADD R17, R29, 0x19 ;  /* 0x000000191d117836 */ /* 0x000fe20000000000 */
[----:B------:R-:W-:Y:S02]  /*3500*/  FSEL R16, R16, -INF , !P3 ;  /* 0xff80000010107808 */ /* 0x000fe40005800000 */
[----:B------:R-:W-:Y:S01]  /*3510*/  FSEL R28, R46, -INF , !P0 ;  /* 0xff8000002e1c7808 */ /* 0x000fe20004000000 */
[----:B------:R-:W-:Y:S01]  /*3520*/  HMMA.16816.F32.BF16 R60, R12, R26, R60 ;  /* 0x0000001a0c3c723c */ /* 0x000fe2000004183c */
[-C--:B------:R-:W-:Y:S02]  /*3530*/  ISETP.GT.AND P3, PT, R222, R17.reuse, PT ;  /* 0x00000011de00720c */ /* 0x080fe40003f64270 */
[----:B------:R-:W-:Y:S02]  /*3540*/  FSEL R8, R44, -INF , !P4 ;  /* 0xff8000002c087808 */ /* 0x000fe40006000000 */
[----:B------:R-:W-:-:S02]  /*3550*/  ISETP.GT.AND P0, PT, R38, R17, PT ;  /* 0x000000112600720c */ /* 0x000fc40003f04270 */
[----:B------:R-:W-:Y:S01]  /*3560*/  ISETP.GE.AND P4, PT, R17, R221, PT ;  /* 0x000000dd1100720c */ /* 0x000fe20003f86270 */
[----:B----4-:R-:W-:Y:S01]  /*3570*/  HMMA.16816.F32.BF16 R76, R32, R20, R76 ;  /* 0x00000014204c723c */ /* 0x010fe2000004184c */
[----:B------:R-:W-:Y:S02]  /*3580*/  FSEL R45, R45, -INF , !P3 ;  /* 0xff8000002d2d7808 */ /* 0x000fe40005800000 */
[----:B------:R-:W-:Y:S02]  /*3590*/  ISETP.GE.AND P3, PT, R17, R220, PT ;  /* 0x000000dc1100720c */ /* 0x000fe40003f66270 */
[----:B------:R-:W-:Y:S02]  /*35a0*/  FSEL R24, R47, -INF , !P0 ;  /* 0xff8000002f187808 */ /* 0x000fe40004000000 */
[----:B------:R-:W-:Y:S02]  /*35b0*/  FSEL R92, R45, -INF , !P4 ;  /* 0xff8000002d5c7808 */ /* 0x000fe40006000000 */
[----:B------:R-:W-:-:S02]  /*35c0*/  ISETP.GT.AND P4, PT, R38, R9, PT ;  /* 0x000000092600720c */ /* 0x000fc40003f84270 */
[----:B------:R-:W-:Y:S01]  /*35d0*/  FSEL R24, R24, -INF , !P3 ;  /* 0xff80000018187808 */ /* 0x000fe20005800000 */
[----:B------:R-:W-:Y:S01]  /*35e0*/  HMMA.16816.F32.BF16 R60, R32, R22, R60 ;  /* 0x00000016203c723c */ /* 0x000fe2000004183c */
[C---:B------:R-:W-:Y:S02]  /*35f0*/  ISETP.GT.AND P0, PT, R222.reuse, R9, PT ;  /* 0x00000009de00720c */ /* 0x040fe40003f04270 */
[----:B------:R-:W-:Y:S02]  /*3600*/  ISETP.GT.AND P3, PT, R222, R3, PT ;  /* 0x00000003de00720c */ /* 0x000fe40003f64270 */
[----:B------:R-:W-:Y:S02]  /*3610*/  FSEL R42, R42, -INF , !P4 ;  /* 0xff8000002a2a7808 */ /* 0x000fe40006000000 */
[----:B------:R-:W-:Y:S02]  /*3620*/  FSEL R8, R8, -INF , !P6 ;  /* 0xff80000008087808 */ /* 0x000fe40007000000 */
[----:B------:R-:W-:-:S02]  /*3630*/  FSEL R28, R28, -INF , !P5 ;  /* 0xff8000001c1c7808 */ /* 0x000fc40006800000 */
[----:B------:R-:W-:Y:S02]  /*3640*/  ISETP.GT.AND P4, PT, R38, R3, PT ;  /* 0x000000032600720c */ /* 0x000fe40003f84270 */
[CC--:B------:R-:W-:Y:S02]  /*3650*/  ISETP.GE.AND P6, PT, R9.reuse, R221.reuse, PT ;  /* 0x000000dd0900720c */ /* 0x0c0fe40003fc6270 */
[----:B------:R-:W-:Y:S01]  /*3660*/  ISETP.GE.AND P5, PT, R9, R220, PT ;  /* 0x000000dc0900720c */ /* 0x000fe20003fa6270 */
[----:B------:R-:W-:Y:S01]  /*3670*/  VIADD R9, R29, 0x28 ;  /* 0x000000281d097836 */ /* 0x000fe20000000000 */
[----:B------:R-:W-:Y:S02]  /*3680*/  FSEL R40, R40, -INF , !P0 ;  /* 0xff80000028287808 */ /* 0x000fe40004000000 */
[----:B------:R-:W-:Y:S02]  /*3690*/  FSEL R41, R41, -INF , !P3 ;  /* 0xff80000029297808 */ /* 0x000fe40005800000 */
[----:B------:R-:W-:-:S02]  /*36a0*/  ISETP.GE.AND P0, PT, R3, R221, PT ;  /* 0x000000dd0300720c */ /* 0x000fc40003f06270 */
[----:B------:R-:W-:Y:S01]  /*36b0*/  ISETP.GE.AND P3, PT, R3, R220, PT ;  /* 0x000000dc0300720c */ /* 0x000fe20003f66270 */
[----:B------:R-:W-:Y:S01]  /*36c0*/  VIADD R3, R29, 0x29 ;  /* 0x000000291d037836 */ /* 0x000fe20000000000 */
[----:B------:R-:W-:Y:S02]  /*36d0*/  FSEL R43, R43, -INF , !P4 ;  /* 0xff8000002b2b7808 */ /* 0x000fe40006000000 */
[----:B------:R-:W-:Y:S02]  /*36e0*/  FSEL R200, R42, -INF , !P5 ;  /* 0xff8000002ac87808 */ /* 0x000fe40006800000 */
[-C--:B------:R-:W-:Y:S02]  /*36f0*/  ISETP.GT.AND P5, PT, R38, R9.reuse, PT ;  /* 0x000000092600720c */ /* 0x080fe40003fa4270 */
[----:B------:R-:W-:Y:S02]  /*3700*/  ISETP.GT.AND P4, PT, R222, R9, PT ;  /* 0x00000009de00720c */ /* 0x000fe40003f84270 */
[----:B------:R-:W-:-:S02]  /*3710*/  FSEL R234, R43, -INF , !P3 ;  /* 0xff8000002bea7808 */ /* 0x000fc40005800000 */
[----:B------:R-:W-:Y:S02]  /*3720*/  ISETP.GT.AND P3, PT, R222, R3, PT ;  /* 0x00000003de00720c */ /* 0x000fe40003f64270 */
[----:B------:R-:W-:Y:S02]  /*3730*/  FSEL R238, R40, -INF , !P6 ;  /* 0xff80000028ee7808 */ /* 0x000fe40007000000 */
[----:B------:R-:W-:Y:S02]  /*3740*/  FSEL R196, R41, -INF , !P0 ;  /* 0xff80000029c47808 */ /* 0x000fe40004000000 */
[C---:B------:R-:W-:Y:S02]  /*3750*/  ISETP.GE.AND P6, PT, R9.reuse, R221, PT ;  /* 0x000000dd0900720c */ /* 0x040fe40003fc6270 */
[----:B------:R-:W-:Y:S01]  /*3760*/  ISETP.GE.AND P0, PT, R9, R220, PT ;  /* 0x000000dc0900720c */ /* 0x000fe20003f06270 */
[----:B------:R-:W-:Y:S01]  /*3770*/  VIADD R9, R29, 0x30 ;  /* 0x000000301d097836 */ /* 0x000fe20000000000 */
[----:B------:R-:W-:-:S02]  /*3780*/  FSEL R74, R74, -INF , !P5 ;  /* 0xff8000004a4a7808 */ /* 0x000fc40006800000 */
[----:B------:R-:W-:Y:S02]  /*3790*/  FSEL R72, R72, -INF , !P4 ;  /* 0xff80000048487808 */ /* 0x000fe40006000000 */
[----:B------:R-:W-:Y:S02]  /*37a0*/  ISETP.GT.AND P5, PT, R38, R3, PT ;  /* 0x000000032600720c */ /* 0x000fe40003fa4270 */
[----:B------:R-:W-:Y:S02]  /*37b0*/  ISETP.GE.AND P4, PT, R3, R221, PT ;  /* 0x000000dd0300720c */ /* 0x000fe40003f86270 */
[----:B------:R-:W-:Y:S02]  /*37c0*/  FSEL R73, R73, -INF , !P3 ;  /* 0xff80000049497808 */ /* 0x000fe40005800000 */
[----:B------:R-:W-:Y:S01]  /*37d0*/  ISETP.GE.AND P3, PT, R3, R220, PT ;  /* 0x000000dc0300720c */ /* 0x000fe20003f66270 */
[----:B------:R-:W-:Y:S01]  /*37e0*/  VIADD R3, R29, 0x31 ;  /* 0x000000311d037836 */ /* 0x000fe20000000000 */
[----:B------:R-:W-:-:S02]  /*37f0*/  FSEL R75, R75, -INF , !P5 ;  /* 0xff8000004b4b7808 */ /* 0x000fc40006800000 */
[-C--:B------:R-:W-:Y:S02]  /*3800*/  ISETP.GT.AND P5, PT, R222, R9.reuse, PT ;  /* 0x00000009de00720c */ /* 0x080fe40003fa4270 */
[----:B------:R-:W-:Y:S02]  /*3810*/  FSEL R198, R73, -INF , !P4 ;  /* 0xff80000049c67808 */ /* 0x000fe40006000000 */
[----:B------:R-:W-:Y:S02]  /*3820*/  ISETP.GT.AND P4, PT, R38, R9, PT ;  /* 0x000000092600720c */ /* 0x000fe40003f84270 */
[----:B------:R-:W-:Y:S02]  /*3830*/  FSEL R76, R76, -INF , !P5 ;  /* 0xff8000004c4c7808 */ /* 0x000fe40006800000 */
[----:B------:R-:W-:Y:S02]  /*3840*/  ISETP.GT.AND P5, PT, R222, R3, PT ;  /* 0x00000003de00720c */ /* 0x000fe40003fa4270 */
[----:B------:R-:W-:-:S02]  /*3850*/  FSEL R78, R78, -INF , !P4 ;  /* 0xff8000004e4e7808 */ /* 0x000fc40006000000 */
[----:B------:R-:W-:Y:S02]  /*3860*/  ISETP.GT.AND P4, PT, R222, R29, PT ;  /* 0x0000001dde00720c */ /* 0x000fe40003f84270 */
[----:B------:R-:W-:Y:S02]  /*3870*/  FSEL R77, R77, -INF , !P5 ;  /* 0xff8000004d4d7808 */ /* 0x000fe40006800000 */
[----:B------:R-:W-:Y:S02]  /*3880*/  ISETP.GE.AND P5, PT, R29, R221, PT ;  /* 0x000000dd1d00720c */ /* 0x000fe40003fa6270 */
[----:B------:R-:W-:Y:S02]  /*3890*/  FSEL R12, R56, -INF , !P4 ;  /* 0xff800000380c7808 */ /* 0x000fe40006000000 */
[----:B------:R-:W-:Y:S02]  /*38a0*/  FSEL R236, R72, -INF , !P6 ;  /* 0xff80000048ec7808 */ /* 0x000fe40007000000 */
[----:B------:R-:W-:-:S02]  /*38b0*/  FSEL R202, R74, -INF , !P0 ;  /* 0xff8000004aca7808 */ /* 0x000fc40004000000 */
[C---:B------:R-:W-:Y:S02]  /*38c0*/  ISETP.GE.AND P0, PT, R9.reuse, R221, PT ;  /* 0x000000dd0900720c */ /* 0x040fe40003f06270 */
[----:B------:R-:W-:Y:S01]  /*38d0*/  ISETP.GE.AND P6, PT, R9, R220, PT ;  /* 0x000000dc0900720c */ /* 0x000fe20003fc6270 */
[----:B------:R-:W-:Y:S01]  /*38e0*/  VIADD R9, R29, 0x38 ;  /* 0x000000381d097836 */ /* 0x000fe20000000000 */
[----:B------:R-:W-:Y:S02]  /*38f0*/  FSEL R12, R12, -INF , !P5 ;  /* 0xff8000000c0c7808 */ /* 0x000fe40006800000 */
[----:B------:R-:W-:Y:S02]  /*3900*/  FSEL R232, R75, -INF , !P3 ;  /* 0xff8000004be87808 */ /* 0x000fe40005800000 */
[----:B------:R-:W-:Y:S02]  /*3910*/  FMNMX3.FTZ R11, R12, R64, R68, !PT ;  /* 0x000000400c0b7276 */ /* 0x000fe40007810044 */
[----:B------:R-:W-:-:S02]  /*3920*/  ISETP.GT.AND P3, PT, R222, R9, PT ;  /* 0x00000009de00720c */ /* 0x000fc40003f64270 */
[----:B------:R-:W-:Y:S02]  /*3930*/  FSEL R230, R76, -INF , !P0 ;  /* 0xff8000004ce67808 */ /* 0x000fe40004000000 */
[----:B------:R-:W-:Y:S02]  /*3940*/  FMNMX3.FTZ R11, R11, R66, R86, !PT ;  /* 0x000000420b0b7276 */ /* 0x000fe40007810056 */
[----:B------:R-:W-:Y:S02]  /*3950*/  ISETP.GE.AND P0, PT, R9, R221, PT ;  /* 0x000000dd0900720c */ /* 0x000fe40003f06270 */
[----:B------:R-:W-:Y:S02]  /*3960*/  FSEL R60, R60, -INF , !P3 ;  /* 0xff8000003c3c7808 */ /* 0x000fe40005800000 */
[----:B------:R-:W-:Y:S02]  /*3970*/  FMNMX3.FTZ R11, R11, R30, R8, !PT ;  /* 0x0000001e0b0b7276 */ /* 0x000fe40007810008 */
[----:B------:R-:W-:-:S02]  /*3980*/  FSEL R226, R60, -INF , !P0 ;  /* 0xff8000003ce27808 */ /* 0x000fc40004000000 */
[----:B------:R-:W-:Y:S02]  /*3990*/  ISETP.GE.AND P4, PT, R3, R221, PT ;  /* 0x000000dd0300720c */ /* 0x000fe40003f86270 */
[C---:B------:R-:W-:Y:S02]  /*39a0*/  ISETP.GT.AND P3, PT, R38.reuse, R29, PT ;  /* 0x0000001d2600720c */ /* 0x040fe40003f64270 */
[C---:B------:R-:W-:Y:S01]  /*39b0*/  ISETP.GE.AND P0, PT, R29.reuse, R220, PT ;  /* 0x000000dc1d00720c */ /* 0x040fe20003f06270 */
[----:B------:R-:W-:Y:S01]  /*39c0*/  VIADD R29, R29, 0x39 ;  /* 0x000000391d1d7836 */ /* 0x000fe20000000000 */
[----:B------:R-:W-:Y:S02]  /*39d0*/  FMNMX3.FTZ R11, R11, R92, R238, !PT ;  /* 0x0000005c0b0b7276 */ /* 0x000fe400078100ee */
[----:B------:R-:W-:Y:S02]  /*39e0*/  FSEL R228, R77, -INF , !P4 ;  /* 0xff8000004de47808 */ /* 0x000fe40006000000 */
[----:B------:R-:W-:-:S02]  /*39f0*/  ISETP.GT.AND P5, PT, R38, R3, PT ;  /* 0x000000032600720c */ /* 0x000fc40003fa4270 */
[----:B------:R-:W-:Y:S02]  /*3a00*/  ISETP.GE.AND P4, PT, R3, R220, PT ;  /* 0x000000dc0300720c */ /* 0x000fe40003f86270 */
[----:B------:R-:W-:Y:S02]  /*3a10*/  FSEL R10, R58, -INF , !P3 ;  /* 0xff8000003a0a7808 */ /* 0x000fe40005800000 */
[----:B------:R-:W-:Y:S02]  /*3a20*/  ISETP.GT.AND P3, PT, R222, R29, PT ;  /* 0x0000001dde00720c */ /* 0x000fe40003f64270 */
[----:B------:R-:W-:Y:S02]  /*3a30*/  FMNMX3.FTZ R3, R11, R196, R236, !PT ;  /* 0x000000c40b037276 */ /* 0x000fe400078100ec */
[----:B------:R-:W-:Y:S02]  /*3a40*/  FSEL R10, R10, -INF , !P0 ;  /* 0xff8000000a0a7808 */ /* 0x000fe40004000000 */
[----:B------:R-:W-:-:S02]  /*3a50*/  ISETP.GE.AND P0, PT, R29, R221, PT ;  /* 0x000000dd1d00720c */ /* 0x000fc40003f06270 */
[----:B------:R-:W-:Y:S02]  /*3a60*/  FSEL R61, R61, -INF , !P3 ;  /* 0xff8000003d3d7808 */ /* 0x000fe40005800000 */
[----:B------:R-:W-:Y:S02]  /*3a70*/  FMNMX3.FTZ R3, R3, R198, R230, !PT ;  /* 0x000000c603037276 */ /* 0x000fe400078100e6 */
[----:B------:R-:W-:Y:S02]  /*3a80*/  FSEL R224, R61, -INF , !P0 ;  /* 0xff8000003de07808 */ /* 0x000fe40004000000 */
[----:B------:R-:W-:Y:S02]  /*3a90*/  FMNMX3.FTZ R13, R10, R36, R54, !PT ;  /* 0x000000240a0d7276 */ /* 0x000fe40007810036 */
[----:B------:R-:W-:Y:S02]  /*3aa0*/  FMNMX3.FTZ R3, R3, R228, R226, !PT ;  /* 0x000000e403037276 */ /* 0x000fe400078100e2 */
[----:B------:R-:W-:-:S02]  /*3ab0*/  ISETP.GT.AND P3, PT, R38, R9, PT ;  /* 0x000000092600720c */ /* 0x000fc40003f64270 */
[----:B------:R-:W-:Y:S02]  /*3ac0*/  FMNMX3.FTZ R13, R13, R52, R18, !PT ;  /* 0x000000340d0d7276 */ /* 0x000fe40007810012 */
[----:B------:R-:W-:Y:S01]  /*3ad0*/  FMNMX.FTZ R3, R224, R3, !PT ;  /* 0x00000003e0037209 */ /* 0x000fe20007810000 */
[----:B------:R-:W-:Y:S08]  /*3ae0*/  BRA.U !UP0, `(.L_x_488) ;  /* 0x00000001086c7547 */ /* 0x000ff0000b800000 */
[----:B------:R-:W-:-:S04]  /*3af0*/  UIADD3 UR11, UPT, UPT, UR20, -0x2, URZ ;  /* 0xfffffffe140b7890 */ /* 0x000fc8000fffe0ff */
[----:B------:R-:W-:Y:S02]  /*3b00*/  UIMAD.WIDE.U32 UR14, UR4, UR11, URZ ;  /* 0x0000000b040e72a5 */ /* 0x000fe4000f8e00ff */
[----:B------:R-:W-:Y:S02]  /*3b10*/  UIMAD UR8, UR8, UR11, URZ ;  /* 0x0000000b080872a4 */ /* 0x000fe4000f8e02ff */
[----:B------:R-:W-:Y:S02]  /*3b20*/  UIADD3 UR10, UP0, UPT, UR10, UR14, URZ ;  /* 0x0000000e0a0a7290 */ /* 0x000fe4000ff1e0ff */
[----:B------:R-:W-:Y:S01]  /*3b30*/  UIADD3 UR8, UPT, UPT, UR15, UR8, URZ ;  /* 0x000000080f087290 */ /* 0x000fe2000fffe0ff */
[----:B------:R-:W-:Y:S02]  /*3b40*/  IMAD.U32 R22, RZ, RZ, UR14 ;  /* 0x0000000eff167e24 */ /* 0x000fe4000f8e00ff */
[----:B------:R-:W-:Y:S01]  /*3b50*/  IMAD.U32 R23, RZ, RZ, UR15 ;  /* 0x0000000fff177e24 */ /* 0x000fe2000f8e00ff */
[----:B------:R-:W-:Y:S01]  /*3b60*/  UIADD3.X UR9, UPT, UPT, UR9, UR8, URZ, UP0, !UPT ;  /* 0x0000000809097290 */ /* 0x000fe200087fe4ff */
[----:B------:R-:W-:Y:S01]  /*3b70*/  IMAD.U32 R11, RZ, RZ, UR10 ;  /* 0x0000000aff0b7e24 */ /* 0x000fe2000f8e00ff */
[----:B------:R-:W-:-:S02]  /*3b80*/  MOV R14, UR8 ;  /* 0x00000008000e7c02 */ /* 0x000fc40008000f00 */
[----:B------:R-:W-:-:S04]  /*3b90*/  LEA R20, P0, R22, R218, 0x1 ;  /* 0x000000da16147211 */ /* 0x000fc800078008ff */
[-C--:B------:R-:W-:Y:S02]  /*3ba0*/  LEA.HI.X R21, R22, R217.reuse, R14, 0x1, P0 ;  /* 0x000000d916157211 */ /* 0x080fe400000f0c0e */
[C---:B------:R-:W-:Y:S02]  /*3bb0*/  LEA R22, P0, R11.reuse, R218, 0x1 ;  /* 0x000000da0b167211 */ /* 0x040fe400078008ff */
[----:B------:R-:W-:Y:S01]  /*3bc0*/  MOV R14, UR9 ;  /* 0x00000009000e7c02 */ /* 0x000fe20008000f00 */
[----:B------:R-:W-:Y:S01]  /*3bd0*/  @!PT LDS RZ, [RZ] ;  /* 0x00000000fffff984 */ /* 0x000fe20000000800 */
[----:B------:R-:W-:Y:S01]  /*3be0*/  @!PT LDS RZ, [RZ] ;  /* 0x00000000fffff984 */ /* 0x000fe20000000800 */
[----:B------:R-:W-:Y:S01]  /*3bf0*/  @!PT LDS RZ, [RZ] ;  /* 0x00000000fffff984 */ /* 0x000fe20000000800 */
        /* <DEDUP_REMOVED lines=10> */
.L_x_488:
[----:B------:R-:W-:Y:S01]  /*3ca0*/  FMNMX3.FTZ R13, R13, R16, R28, !PT ;  /* 0x000000100d0d7276 */ /* 0x000fe2000781001c */
[----:B------:R-:W2:Y:S01]  /*3cb0*/  SHFL.BFLY PT, R14, R3, 0x2, 0x1f ;  /* 0x0c401f00030e7f89 */ /* 0x000ea200000e0000 */
[----:B------:R-:W-:Y:S01]  /*3cc0*/  FSEL R210, R78, -INF , !P6 ;  /* 0xff8000004ed27808 */ /* 0x000fe20007000000 */
[----:B------:R-:W3:Y:S01]  /*3cd0*/  LDCU UR4, c[0x0][0x45c] ;  /* 0x00008b80ff0477ac */ /* 0x000ee20008000800 */
[----:B------:R-:W-:Y:S02]  /*3ce0*/  FMNMX3.FTZ R13, R13, R24, R200, !PT ;  /* 0x000000180d0d7276 */ /* 0x000fe400078100c8 */
[----:B------:R-:W-:Y:S01]  /*3cf0*/  ISETP.GE.AND P0, PT, R9, R220, PT ;  /* 0x000000dc0900720c */ /* 0x000fe20003f06270 */
[----:B------:R-:W-:Y:S01]  /*3d00*/  UISETP.GT.U32.AND UP0, UPT, UR32, UR18, UPT ;  /* 0x000000122000728c */ /* 0x000fe2000bf04070 */
[----:B------:R-:W-:Y:S02]  /*3d10*/  ISETP.GT.AND P6, PT, R38, R29, PT ;  /* 0x0000001d2600720c */ /* 0x000fe40003fc4270 */
[----:B------:R-:W-:-:S02]  /*3d20*/  FSEL R79, R79, -INF , !P5 ;  /* 0xff8000004f4f7808 */ /* 0x000fc40006800000 */
[----:B------:R-:W-:Y:S02]  /*3d30*/  FSEL R62, R62, -INF , !P3 ;  /* 0xff8000003e3e7808 */ /* 0x000fe40005800000 */
[----:B------:R-:W-:Y:S02]  /*3d40*/  FMNMX3.FTZ R13, R13, R234, R202, !PT ;  /* 0x000000ea0d0d7276 */ /* 0x000fe400078100ca */
[----:B------:R-:W-:Y:S02]  /*3d50*/  ISETP.GE.AND P5, PT, R29, R220, PT ;  /* 0x000000dc1d00720c */ /* 0x000fe40003fa6270 */
[----:B------:R-:W-:Y:S02]  /*3d60*/  FSEL R63, R63, -INF , !P6 ;  /* 0xff8000003f3f7808 */ /* 0x000fe40007000000 */
[----:B------:R-:W-:Y:S02]  /*3d70*/  FSEL R208, R79, -INF , !P4 ;  /* 0xff8000004fd07808 */ /* 0x000fe40006000000 */
[----:B------:R-:W-:-:S02]  /*3d80*/  FSEL R206, R62, -INF , !P0 ;  /* 0xff8000003ece7808 */ /* 0x000fc40004000000 */
[----:B------:R-:W-:Y:S02]  /*3d90*/  FMNMX3.FTZ R13, R13, R232, R210, !PT ;  /* 0x000000e80d0d7276 */ /* 0x000fe400078100d2 */
[----:B------:R-:W-:Y:S02]  /*3da0*/  FSEL R204, R63, -INF , !P5 ;  /* 0xff8000003fcc7808 */ /* 0x000fe40006800000 */
[----:B------:R-:W-:Y:S02]  /*3db0*/  FMNMX3.FTZ R9, R13, R208, R206, !PT ;  /* 0x000000d00d097276 */ /* 0x000fe400078100ce */
[----:B--2---:R-:W-:Y:S02]  /*3dc0*/  FMNMX.FTZ R11, R3, R14, !PT ;  /* 0x0000000e030b7209 */ /* 0x004fe40007810000 */
[----:B------:R-:W-:Y:S02]  /*3dd0*/  FMNMX.FTZ R9, R204, R9, !PT ;  /* 0x00000009cc097209 */ /* 0x000fe40007810000 */
[----:B------:R-:W-:Y:S01]  /*3de0*/  LOP3.LUT R215, R2, 0x200, R81, 0xf8, !PT ;  /* 0x0000020002d77812 */ /* 0x000fe200078ef851 */
[----:B------:R-:W2:Y:S03]  /*3df0*/  SHFL.BFLY PT, R164, R11, 0x1, 0x1f ;  /* 0x0c201f000ba47f89 */ /* 0x000ea600000e0000 */
[----:B------:R-:W-:Y:S01]  /*3e00*/  LEA R215, R215, UR5, 0x1 ;  /* 0x00000005d7d77c11 */ /* 0x000fe2000f8e08ff */
[----:B------:R-:W4:Y:S03]  /*3e10*/  SHFL.BFLY PT, R14, R9, 0x2, 0x1f ;  /* 0x0c401f00090e7f89 */ /* 0x000f2600000e0000 */
[-C--:B------:R-:W-:Y:S01]  /*3e20*/  IADD3 R199, PT, PT, R84, R215.reuse, RZ ;  /* 0x000000d754c77210 */ /* 0x080fe20007ffe0ff */
[----:B------:R-:W-:Y:S01]  /*3e30*/  LDSM.16.MT88.4 R156, [R215+0x18000] ;  /* 0x01800000d79c783b */ /* 0x000fe20000004200 */
[----:B------:R-:W-:-:S03]  /*3e40*/  IADD3 R194, PT, PT, R6, R215, RZ ;  /* 0x000000d706c27210 */ /* 0x000fc60007ffe0ff */
[----:B------:R-:W-:Y:S01]  /*3e50*/  LDSM.16.MT88.4 R80, [R199+0x1c000] ;  /* 0x01c00000c750783b */ /* 0x000fe20000004200 */
[----:B------:R-:W-:-:S03]  /*3e60*/  IADD3 R193, PT, PT, R84, R194, RZ ;  /* 0x000000c254c17210 */ /* 0x000fc60007ffe0ff */
[----:B------:R-:W-:Y:S04]  /*3e70*/  LDSM.16.MT88.4 R148, [R199+0x18000] ;  /* 0x01800000c794783b */ /* 0x000fe80000004200 */
[----:B------:R-:W-:Y:S01]  /*3e80*/  LDSM.16.MT88.4 R48, [R199+0x1a000] ;  /* 0x01a00000c730783b */ /* 0x000fe20000004200 */
[----:B--2---:R-:W-:-:S03]  /*3e90*/  FMNMX.FTZ R164, R11, R164, !PT ;  /* 0x000000a40ba47209 */ /* 0x004fc60007810000 */
[----:B------:R-:W-:Y:S01]  /*3ea0*/  LDSM.16.MT88.4 R112, [R199+0x1e000] ;  /* 0x01e00000c770783b */ /* 0x000fe20000004200 */
[----:B----4-:R-:W-:Y:S01]  /*3eb0*/  FMNMX.FTZ R14, R9, R14, !PT ;  /* 0x0000000e090e7209 */ /* 0x010fe20007810000 */
[C---:B---3--:R-:W-:Y:S01]  /*3ec0*/  FMUL.FTZ R207, R164.reuse, UR4 ;  /* 0x00000004a4cf7c20 */ /* 0x048fe20008410000 */
[----:B------:R-:W-:Y:S01]  /*3ed0*/  FSETP.NEU.FTZ.AND P0, PT, R164, -INF , PT ;  /* 0xff800000a400780b */ /* 0x000fe20003f1d000 */
[----:B------:R-:W-:Y:S03]  /*3ee0*/  LDSM.16.MT88.4 R140, [R194+0x18000] ;  /* 0x01800000c28c783b */ /* 0x000fe60000004200 */
[----:B------:R-:W-:Y:S01]  /*3ef0*/  FSEL R207, R207, RZ, P0 ;  /* 0x000000ffcfcf7208 */ /* 0x000fe20000000000 */
[----:B------:R-:W2:Y:S04]  /*3f00*/  SHFL.BFLY PT, R3, R14, 0x1, 0x1f ;  /* 0x0c201f000e037f89 */ /* 0x000ea800000e0000 */
        /* <DEDUP_REMOVED lines=14> */
[----:B------:R-:W1:Y:S01]  /*3ff0*/  MUFU.EX2 R189, R189 ;  /* 0x000000bd00bd7308 */ /* 0x000e620000000800 */
[--C-:B------:R-:W-:Y:S01]  /*4000*/  FFMA.FTZ R197, R236, UR4, -R207.reuse ;  /* 0x00000004ecc57c23 */ /* 0x100fe200080108cf */
[----:B------:R-:W5:Y:S01]  /*4010*/  LDSM.16.MT88.4 R64, [R193+0x1a000] ;  /* 0x01a00000c140783b */ /* 0x000f620000004200 */
[--C-:B------:R-:W-:Y:S01]  /*4020*/  FFMA.FTZ R198, R198, UR4, -R207.reuse ;  /* 0x00000004c6c67c23 */ /* 0x100fe200080108cf */
[--C-:B------:R-:W-:Y:S01]  /*4030*/  FFMA.FTZ R209, R230, UR4, -R207.reuse ;  /* 0x00000004e6d17c23 */ /* 0x100fe200080108cf */
[--C-:B------:R-:W-:Y:S01]  /*4040*/  FFMA.FTZ R228, R228, UR4, -R207.reuse ;  /* 0x00000004e4e47c23 */ /* 0x100fe200080108cf */
[----:B--2---:R-:W-:Y:S01]  /*4050*/  FMNMX.FTZ R3, R14, R3, !PT ;  /* 0x000000030e037209 */ /* 0x004fe20007810000 */
[----:B------:R-:W2:Y:S01]  /*4060*/  LDSM.16.MT88.4 R72, [R215+0x1c000] ;  /* 0x01c00000d748783b */ /* 0x000ea20000004200 */
[----:B------:R-:W-:Y:S01]  /*4070*/  MUFU.EX2 R186, R186 ;  /* 0x000000ba00ba7308 */ /* 0x000fe20000000800 */
[--C-:B------:R-:W-:Y:S01]  /*4080*/  FFMA.FTZ R211, R226, UR4, -R207.reuse ;  /* 0x00000004e2d37c23 */ /* 0x100fe200080108cf */
[C---:B------:R-:W-:Y:S01]  /*4090*/  FSETP.NEU.FTZ.AND P0, PT, R3.reuse, -INF , PT ;  /* 0xff8000000300780b */ /* 0x040fe20003f1d000 */
[----:B------:R-:W-:Y:S01]  /*40a0*/  FMUL.FTZ R203, R3, UR4 ;  /* 0x0000000403cb7c20 */ /* 0x000fe20008410000 */
[----:B------:R-:W2:Y:S01]  /*40b0*/  LDSM.16.MT88.4 R88, [R194+0x1c000] ;  /* 0x01c00000c258783b */ /* 0x000ea20000004200 */
[----:B------:R-:W-:-:S03]  /*40c0*/  FFMA.FTZ R224, R224, UR4, -R207 ;  /* 0x00000004e0e07c23 */ /* 0x000fc600080108cf */
[----:B------:R-:W-:Y:S01]  /*40d0*/  FSEL R203, R203, RZ, P0 ;  /* 0x000000ffcbcb7208 */ /* 0x000fe20000000000 */
[----:B------:R-:W2:Y:S01]  /*40e0*/  LDSM.16.MT88.4 R96, [R193+0x1c000] ;  /* 0x01c00000c160783b */ /* 0x000ea20000004200 */
[----:B------:R-:W3:Y:S01]  /*40f0*/  MUFU.EX2 R185, R185 ;  /* 0x000000b900b97308 */ /* 0x000ee20000000800 */
[----:B-1----:R-:W-:Y:S01]  /*4100*/  F2FP.BF16.F32.PACK_AB R128, R189, R190 ;  /* 0x000000bebd80723e */ /* 0x002fe200000010ff */
[----:B------:R-:W-:Y:S01]  /*4110*/  FADD.FTZ R189, R190, R189 ;  /* 0x000000bdbebd7221 */ /* 0x000fe20000010000 */
[--C-:B------:R-:W-:Y:S01]  /*4120*/  FFMA.FTZ R192, R10, UR4, -R203.reuse ;  /* 0x000000040ac07c23 */ /* 0x100fe200080108cb */
[--C-:B------:R-:W-:Y:S01]  /*4130*/  FFMA.FTZ R191, R36, UR4, -R203.reuse ;  /* 0x0000000424bf7c23 */ /* 0x100fe200080108cb */
[--C-:B------:R-:W-:Y:S01]  /*4140*/  FFMA.FTZ R188, R54, UR4, -R203.reuse ;  /* 0x0000000436bc7c23 */ /* 0x100fe200080108cb */
[--C-:B------:R-:W-:Y:S01]  /*4150*/  FFMA.FTZ R187, R52, UR4, -R203.reuse ;  /* 0x0000000434bb7c23 */ /* 0x100fe200080108cb */
[----:B------:R-:W1:Y:S01]  /*4160*/  LDSM.16.MT88.4 R104, [R215+0x1e000] ;  /* 0x01e00000d768783b */ /* 0x000e620000004200 */
[--C-:B------:R-:W-:Y:S01]  /*4170*/  FFMA.FTZ R182, R18, UR4, -R203.reuse ;  /* 0x0000000412b67c23 */ /* 0x100fe200080108cb */
[----:B------:R-:W-:Y:S01]  /*4180*/  MUFU.EX2 R192, R192 ;  /* 0x000000c000c07308 */ /* 0x000fe20000000800 */
[--C-:B------:R-:W-:Y:S01]  /*4190*/  FFMA.FTZ R181, R16, UR4, -R203.reuse ;  /* 0x0000000410b57c23 */ /* 0x100fe200080108cb */
[----:B------:R-:W1:Y:S01]  /*41a0*/  LDSM.16.MT88.4 R120, [R194+0x1e000] ;  /* 0x01e00000c278783b */ /* 0x000e620000004200 */
[--C-:B------:R-:W-:Y:S01]  /*41b0*/  FFMA.FTZ R166, R28, UR4, -R203.reuse ;  /* 0x000000041ca67c23 */ /* 0x100fe200080108cb */
[--C-:B------:R-:W-:Y:S01]  /*41c0*/  FFMA.FTZ R165, R24, UR4, -R203.reuse ;  /* 0x0000000418a57c23 */ /* 0x100fe200080108cb */
[--C-:B------:R-:W-:Y:S01]  /*41d0*/  FFMA.FTZ R200, R200, UR4, -R203.reuse ;  /* 0x00000004c8c87c23 */ /* 0x100fe200080108cb */
[----:B------:R-:W1:Y:S01]  /*41e0*/  LDSM.16.MT88.4 R8, [R193+0x1e000] ;  /* 0x01e00000c108783b */ /* 0x000e620000004200 */
[--C-:B------:R-:W-:Y:S01]  /*41f0*/  FFMA.FTZ R201, R234, UR4, -R203.reuse ;  /* 0x00000004eac97c23 */ /* 0x100fe200080108cb */
[----:B------:R-:W4:Y:S01]  /*4200*/  MUFU.EX2 R191, R191 ;  /* 0x000000bf00bf7308 */ /* 0x000f220000000800 */
[----:B---3--:R-:W-:Y:S01]  /*4210*/  F2FP.BF16.F32.PACK_AB R130, R185, R186 ;  /* 0x000000bab982723e */ /* 0x008fe200000010ff */
[----:B------:R-:W3:Y:S01]  /*4220*/  LDSM.16.MT88.4 R12, [R199+0x1c800] ;  /* 0x01c80000c70c783b */ /* 0x000ee20000004200 */
[--C-:B------:R-:W-:Y:S01]  /*4230*/  FFMA.FTZ R202, R202, UR4, -R203.reuse ;  /* 0x00000004caca7c23 */ /* 0x100fe200080108cb */
[--C-:B------:R-:W-:Y:S01]  /*4240*/  FFMA.FTZ R205, R232, UR4, -R203.reuse ;  /* 0x00000004e8cd7c23 */ /* 0x100fe200080108cb */
[--C-:B------:R-:W-:Y:S01]  /*4250*/  FFMA.FTZ R207, R210, UR4, -R203.reuse ;  /* 0x00000004d2cf7c23 */ /* 0x100fe200080108cb */
[----:B------:R-:W3:Y:S01]  /*4260*/  LDSM.16.MT88.4 R20, [R199+0x18800] ;  /* 0x01880000c714783b */ /* 0x000ee20000004200 */
[--C-:B------:R-:W-:Y:S01]  /*4270*/  FFMA.FTZ R208, R208, UR4, -R203.reuse ;  /* 0x00000004d0d07c23 */ /* 0x100fe200080108cb */
[----:B------:R-:W-:Y:S01]  /*4280*/  MUFU.EX2 R188, R188 ;  /* 0x000000bc00bc7308 */ /* 0x000fe20000000800 */
[--C-:B------:R-:W-:Y:S01]  /*4290*/  FFMA.FTZ R206, R206, UR4, -R203.reuse ;  /* 0x00000004cece7c23 */ /* 0x100fe200080108cb */
[----:B------:R-:W3:Y:S01]  /*42a0*/  LDSM.16.MT88.4 R16, [R199+0x1a800] ;  /* 0x01a80000c710783b */ /* 0x000ee20000004200 */
[----:B------:R-:W-:Y:S01]  /*42b0*/  FFMA.FTZ R227, R204, UR4, -R203 ;  /* 0x00000004cce37c23 */ /* 0x000fe200080108cb */
[----:B------:R-:W-:-:S02]  /*42c0*/  FADD.FTZ R186, R186, R189 ;  /* 0x000000bdbaba7221 */ /* 0x000fc40000010000 */
[----:B------:R-:W3:Y:S02]  /*42d0*/  LDSM.16.MT88.4 R24, [R194+0x18800] ;  /* 0x01880000c218783b */ /* 0x000ee40000004200 */
[----:B------:R-:W5:Y:S01]  /*42e0*/  MUFU.EX2 R187, R187 ;  /* 0x000000bb00bb7308 */ /* 0x000f620000000800 */
[----:B----4-:R-:W-:Y:S01]  /*42f0*/  F2FP.BF16.F32.PACK_AB R129, R191, R192 ;  /* 0x000000c0bf81723e */ /* 0x010fe200000010ff */
[----:B------:R-:W-:Y:S01]  /*4300*/  LDSM.16.MT88.4 R176, [R199+0x1e800] ;  /* 0x01e80000c7b0783b */ /* 0x000fe20000004200 */
[----:B------:R-:W-:Y:S01]  /*4310*/  FADD.FTZ R191, R192, R191 ;  /* 0x000000bfc0bf7221 */ /* 0x000fe20000010000 */
[----:B------:R-:W-:Y:S02]  /*4320*/  FADD.FTZ R185, R185, R186 ;  /* 0x000000bab9b97221 */ /* 0x000fe40000010000 */
[----:B------:R-:W-:Y:S02]  /*4330*/  LDSM.16.MT88.4 R172, [R215+0x18800] ;  /* 0x01880000d7ac783b */ /* 0x000fe40000004200 */
[----:B------:R-:W-:Y:S02]  /*4340*/  MUFU.EX2 R184, R184 ;  /* 0x000000b800b87308 */ /* 0x000fe40000000800 */
[----:B------:R-:W-:Y:S04]  /*4350*/  LDSM.16.MT88.4 R168, [R193+0x18800] ;  /* 0x01880000c1a8783b */ /* 0x000fe80000004200 */
[----:B------:R-:W-:Y:S02]  /*4360*/  LDSM.16.MT88.4 R32, [R215+0x1a800] ;  /* 0x01a80000d720783b */ /* 0x000fe40000004200 */
[----:B------:R-:W4:Y:S01]  /*4370*/  MUFU.EX2 R183, R183 ;  /* 0x000000b700b77308 */ /* 0x000f220000000800 */
[----:B-----5:R-:W-:Y:S01]  /*4380*/  F2FP.BF16.F32.PACK_AB R131, R187, R188 ;  /* 0x000000bcbb83723e */ /* 0x020fe200000010ff */
        /* <DEDUP_REMOVED lines=26> */
[C---:B--2---:R-:W-:Y:S07]  /*4530*/  HMMA.16816.F32.BF16 R68, R128.reuse, R72, RZ ;  /* 0x000000488044723c */ /* 0x044fee00000418ff */
[----:B------:R-:W-:Y:S01]  /*4540*/  MUFU.EX2 R202, R202 ;  /* 0x000000ca00ca7308 */ /* 0x000fe20000000800 */
[C---:B------:R-:W-:Y:S07]  /*4550*/  HMMA.16816.F32.BF16 R84, R128.reuse, R88, RZ ;  /* 0x000000588054723c */ /* 0x040fee00000418ff */
[----:B------:R-:W2:Y:S01]  /*4560*/  MUFU.EX2 R205, R205 ;  /* 0x000000cd00cd7308 */ /* 0x000ea20000000800 */
[C---:B------:R-:W-:Y:S07]  /*4570*/  HMMA.16816.F32.BF16 R92, R128.reuse, R96, RZ ;  /* 0x00000060805c723c */ /* 0x040fee00000418ff */
[----:B------:R-:W-:Y:S01]  /*4580*/  MUFU.EX2 R209, R209 ;  /* 0x000000d100d17308 */ /* 0x000fe20000000800 */
[C---:B-1----:R-:W-:Y:S07]  /*4590*/  HMMA.16816.F32.BF16 R100, R128.reuse, R104, RZ ;  /* 0x000000688064723c */ /* 0x042fee00000418ff */
        /* <DEDUP_REMOVED lines=23> */
[----:B----4-:R-:W-:Y:S01]  /*4710*/  F2FP.BF16.F32.PACK_AB R8, R183, R184 ;  /* 0x000000b8b708723e */ /* 0x010fe200000010ff */
[----:B------:R-:W-:Y:S01]  /*4720*/  FADD.FTZ R184, R184, R185 ;  /* 0x000000b9b8b87221 */ /* 0x000fe20000010000 */
[----:B-----5:R-:W-:Y:S01]  /*4730*/  F2FP.BF16.F32.PACK_AB R9, R181, R182 ;  /* 0x000000b6b509723e */ /* 0x020fe200000010ff */
[----:B------:R-:W-:-:S02]  /*4740*/  FADD.FTZ R182, R182, R187 ;  /* 0x000000bbb6b67221 */ /* 0x000fc40000010000 */
[----:B------:R-:W-:Y:S02]  /*4750*/  FADD.FTZ R183, R183, R184 ;  /* 0x000000b8b7b77221 */ /* 0x000fe40000010000 */
[----:B------:R-:W-:Y:S01]  /*4760*/  HMMA.16816.F32.BF16 R128, R128, R10, RZ ;  /* 0x0000000a8080723c */ /* 0x000fe200000418ff */
[----:B------:R-:W-:Y:S01]  /*4770*/  F2FP.BF16.F32.PACK_AB R10, R167, R180 ;  /* 0x000000b4a70a723e */ /* 0x000fe200000010ff */
[----:B------:R-:W-:Y:S01]  /*4780*/  FADD.FTZ R181, R181, R182 ;  /* 0x000000b6b5b57221 */ /* 0x000fe20000010000 */
[----:B---3--:R-:W-:-:S03]  /*4790*/  F2FP.BF16.F32.PACK_AB R11, R165, R166 ;  /* 0x000000a6a50b723e */ /* 0x008fc600000010ff */
[----:B------:R-:W-:-:S04]  /*47a0*/  FADD.FTZ R166, R166, R181 ;  /* 0x000000b5a6a67221 */ /* 0x000fc80000010000 */
[----:B------:R-:W-:Y:S01]  /*47b0*/  HMMA.16816.F32.BF16 R76, R8, R12, R76 ;  /* 0x0000000c084c723c */ /* 0x000fe2000004184c */
[----:B------:R-:W-:-:S07]  /*47c0*/  FADD.FTZ R165, R165, R166 ;  /* 0x000000a6a5a57221 */ /* 0x000fce0000010000 */
[C---:B------:R-:W-:Y:S01]  /*47d0*/  HMMA.16816.F32.BF16 R80, R8.reuse, R14, R80 ;  /* 0x0000000e0850723c */ /* 0x040fe20000041850 */
[----:B------:R-:W3:Y:S07]  /*47e0*/  LDSM.16.MT88.4 R12, [R194+0x1c800] ;  /* 0x01c80000c20c783b */ /* 0x000eee0000004200 */
[C---:B------:R-:W-:Y:S08]  /*47f0*/  HMMA.16816.F32.BF16 R152, R8.reuse, R20, R152 ;  /* 0x000000140898723c */ /* 0x040ff00000041898 */
[C---:B------:R-:W-:Y:S01]  /*4800*/  HMMA.16816.F32.BF16 R148, R8.reuse, R22, R148 ;  /* 0x000000160894723c */ /* 0x040fe20000041894 */
[----:B------:R-:W4:Y:S07]  /*4810*/  LDSM.16.MT88.4 R20, [R194+0x1a800] ;  /* 0x01a80000c214783b */ /* 0x000f2e0000004200 */
[C---:B------:R-:W-:Y:S08]  /*4820*/  HMMA.16816.F32.BF16 R44, R8.reuse, R16, R44 ;  /* 0x00000010082c723c */ /* 0x040ff0000004182c */
[C---:B------:R-:W-:Y:S01]  /*4830*/  HMMA.16816.F32.BF16 R48, R8.reuse, R18, R48 ;  /* 0x000000120830723c */ /* 0x040fe20000041830 */
[----:B------:R-:W5:Y:S07]  /*4840*/  LDSM.16.MT88.4 R16, [R215+0x1c800] ;  /* 0x01c80000d710783b */ /* 0x000f6e0000004200 */
[C---:B------:R-:W-:Y:S08]  /*4850*/  HMMA.16816.F32.BF16 R144, R8.reuse, R24, R144 ;  /* 0x000000180890723c */ /* 0x040ff00000041890 */
[C---:B---3--:R-:W-:Y:S08]  /*4860*/  HMMA.16816.F32.BF16 R84, R8.reuse, R12, R84 ;  /* 0x0000000c0854723c */ /* 0x048ff00000041854 */
[C---:B------:R-:W-:Y:S01]  /*4870*/  HMMA.16816.F32.BF16 R88, R8.reuse, R14, R88 ;  /* 0x0000000e0858723c */ /* 0x040fe20000041858 */
[----:B------:R-:W3:Y:S07]  /*4880*/  LDSM.16.MT88.4 R12, [R193+0x1e800] ;  /* 0x01e80000c10c783b */ /* 0x000eee0000004200 */
        /* <DEDUP_REMOVED lines=41> */
[C---:B---3--:R-:W-:Y:S08]  /*4b20*/  HMMA.16816.F32.BF16 R108, R8.reuse, R12, R108 ;  /* 0x0000000c086c723c */ /* 0x048ff0000004186c */
[C---:B------:R-:W-:Y:S01]  /*4b30*/  HMMA.16816.F32.BF16 R112, R8.reuse, R14, R112 ;  /* 0x0000000e0870723c */ /* 0x040fe20000041870 */
[----:B------:R-:W2:Y:S07]  /*4b40*/  LDSM.16.MT88.4 R12, [R193+0x1b000] ;  /* 0x01b00000c10c783b */ /* 0x000eae0000004200 */
[C---:B----4-:R-:W-:Y:S08]  /*4b50*/  HMMA.16816.F32.BF16 R44, R8.reuse, R16, R44 ;  /* 0x00000010082c723c */ /* 0x050ff0000004182c */
        /* <DEDUP_REMOVED lines=17> */
[C---:B------:R-:W-:Y:S08]  /*4c70*/  HMMA.16816.F32.BF16 R76, R8.reuse, R24, R76 ;  /* 0x00000018084c723c */ /* 0x040ff0000004184c */
[C---:B------:R-:W-:Y:S01]  /*4c80*/  HMMA.16816.F32.BF16 R80, R8.reuse, R26, R80 ;  /* 0x0000001a0850723c */ /* 0x040fe20000041850 */
[----:B------:R-:W1:Y:S07]  /*4c90*/  LDSM.16.MT88.4 R24, [R194+0x1d000] ;  /* 0x01d00000c218783b */ /* 0x000e6e0000004200 */
        /* <DEDUP_REMOVED lines=18> */
[C---:B-1----:R-:W-:Y:S08]  /*4dc0*/  HMMA.16816.F32.BF16 R84, R8.reuse, R24, R84 ;  /* 0x000000180854723c */ /* 0x042ff00000041854 */
[C---:B------:R-:W-:Y:S01]  /*4dd0*/  HMMA.16816.F32.BF16 R88, R8.reuse, R26, R88 ;  /* 0x0000001a0858723c */ /* 0x040fe20000041858 */
[----:B------:R-:W1:Y:S07]  /*4de0*/  LDSM.16.MT88.4 R24, [R199+0x1d800] ;  /* 0x01d80000c718783b */ /* 0x000e6e0000004200 */
[C---:B-----5:R-:W-:Y:S08]  /*4df0*/  HMMA.16816.F32.BF16 R124, R8.reuse, R28, R124 ;  /* 0x0000001c087c723c */ /* 0x060ff0000004187c */
[----:B------:R-:W-:Y:S01]  /*4e00*/  HMMA.16816.F32.BF16 R128, R8, R30, R128 ;  /* 0x0000001e0880723c */ /* 0x000fe20000041880 */
[----:B------:R-:W-:Y:S01]  /*4e10*/  F2FP.BF16.F32.PACK_AB R8, R228, R209 ;  /* 0x000000d1e408723e */ /* 0x000fe200000010ff */
[----:B------:R-:W-:Y:S01]  /*4e20*/  LDSM.16.MT88.4 R28, [R215+0x1b800] ;  /* 0x01b80000d71c783b */ /* 0x000fe20000004200 */
[----:B------:R-:W-:-:S02]  /*4e30*/  F2FP.BF16.F32.PACK_AB R9, R208, R207 ;  /* 0x000000cfd009723e */ /* 0x000fc400000010ff */
[----:B------:R-:W-:Y:S02]  /*4e40*/  F2FP.BF16.F32.PACK_AB R10, R224, R211 ;  /* 0x000000d3e00a723e */ /* 0x000fe400000010ff */
[----:B------:R-:W-:-:S07]  /*4e50*/  F2FP.BF16.F32.PACK_AB R11, R227, R206 ;  /* 0x000000cee30b723e */ /* 0x000fce00000010ff */
        /* <DEDUP_REMOVED lines=10> */
[C---:B--2---:R-:W-:Y:S08]  /*4f00*/  HMMA.16816.F32.BF16 R160, R8.reuse, R12, R160 ;  /* 0x0000000c08a0723c */ /* 0x044ff000000418a0 */
        /* <DEDUP_REMOVED lines=50> */
[----:B------:R-:W-:Y:S02]  /*5230*/  IMAD.MOV.U32 R165, RZ, RZ, 0x20 ;  /* 0x00000020ffa57424 */ /* 0x000fe400078e00ff */
[----:B------:R-:W-:Y:S01]  /*5240*/  USHF.L.U32 UR9, UR10, 0x6, URZ ;  /* 0x000000060a097899 */ /* 0x000fe200080006ff */
[----:B------:R-:W-:Y:S01]  /*5250*/  LEA R231, R231, UR5, 0x1 ;  /* 0x00000005e7e77c11 */ /* 0x000fe2000f8e08ff */
[----:B------:R-:W-:Y:S01]  /*5260*/  UIMAD UR4, UR32, UR7, UR11 ;  /* 0x00000007200472a4 */ /* 0x000fe2000f8e020b */
[----:B------:R-:W-:Y:S01]  /*5270*/  IMAD.U32 R8, RZ, RZ, UR10 ;  /* 0x0000000aff087e24 */ /* 0x000fe2000f8e00ff */
[----:B------:R-:W-:Y:S01]  /*5280*/  ULEA UR9, UP0, UR6, UR9, 0x5 ;  /* 0x0000000906097291 */ /* 0x000fe2000f8028ff */
[----:B------:R-:W-:Y:S01]  /*5290*/  IMAD.U32 R9, RZ, RZ, UR11 ;  /* 0x0000000bff097e24 */ /* 0x000fe2000f8e00ff */
[----:B------:R-:W-:Y:S01]  /*52a0*/  USHF.L.U64.HI UR8, UR10, 0x6, UR4 ;  /* 0x000000060a087899 */ /* 0x000fe20008010204 */
[----:B------:R-:W-:Y:S01]  /*52b0*/  IMAD.IADD R224, R6, 0x1, R231 ;  /* 0x0000000106e07824 */ /* 0x000fe200078e02e7 */
[----:B------:R-:W-:Y:S01]  /*52c0*/  BAR.SYNC.DEFER_BLOCKING 0x0 ;  /* 0x0000000000007b1d */ /* 0x000fe20000010000 */
[----:B------:R-:W-:Y:S01]  /*52d0*/  IMAD.U32 R13, RZ, RZ, UR4 ;  /* 0x00000004ff0d7e24 */ /* 0x000fe2000f8e00ff */
[----:B------:R-:W-:Y:S01]  /*52e0*/  ULEA.HI.X UR8, UR6, UR8, UR7, 0x5, UP0 ;  /* 0x0000000806087291 */ /* 0x000fe200080f2c07 */
[----:B------:R-:W-:Y:S01]  /*52f0*/  IMAD.U32 R11, RZ, RZ, UR9 ;  /* 0x00000009ff0b7e24 */ /* 0x000fe2000f8e00ff */
[----:B------:R-:W-:Y:S01]  /*5300*/  LEA R12, P3, R8, R216, 0x7 ;  /* 0x000000d8080c7211 */ /* 0x000fe200078638ff */
[----:B------:R-:W-:-:S03]  /*5310*/  UISETP.GT.U32.AND UP0, UPT, UR32, UR18, UPT ;  /* 0x000000122000728c */ /* 0x000fc6000bf04070 */
[----:B------:R-:W-:Y:S01]  /*5320*/  IMAD.U32 R9, RZ, RZ, UR8 ;  /* 0x00000008ff097e24 */ /* 0x000fe2000f8e00ff */
[C---:B------:R-:W-:Y:S02]  /*5330*/  LEA R10, P0, R11.reuse, R216, 0x1 ;  /* 0x000000d80b0a7211 */ /* 0x040fe400078008ff */
[-C--:B------:R-:W-:Y:S02]  /*5340*/  LEA.HI.X R13, R8, R214.reuse, R13, 0x7, P3 ;  /* 0x000000d6080d7211 */ /* 0x080fe400018f3c0d */
[----:B------:R-:W-:Y:S02]  /*5350*/  LEA.HI.X R11, R11, R214, R9, 0x1, P0 ;  /* 0x000000d60b0b7211 */ /* 0x000fe400000f0c09 */
[----:B------:R-:W-:-:S04]  /*5360*/  LOP3.LUT R8, R0, 0x2, RZ, 0xc0, !PT ;  /* 0x0000000200087812 */ /* 0x000fc800078ec0ff */
[----:B------:R-:W-:-:S04]  /*5370*/  ISETP.NE.AND P0, PT, R8, RZ, PT ;  /* 0x000000ff0800720c */ /* 0x000fc80003f05270 */
[----:B------:R-:W-:Y:S01]  /*5380*/  SEL R166, R165, 0xffffffe0, !P0 ;  /* 0xffffffe0a5a67807 */ /* 0x000fe20004000000 */
[----:B------:R-:W-:Y:S01]  /*5390*/  @!PT LDS RZ, [RZ] ;  /* 0x00000000fffff984 */ /* 0x000fe20000000800 */
[----:B------:R-:W-:Y:S01]  /*53a0*/  @!PT LDS RZ, [RZ] ;  /* 0x00000000fffff984 */ /* 0x000fe20000000800 */
[----:B------:R-:W-:Y:S01]  /*53b0*/  @!PT LDS RZ, [RZ] ;  /* 0x00000000fffff984 */ /* 0x000fe20000000800 */
[----:B------:R-:W-:Y:S04]  /*53c0*/  LDGSTS.E.BYPASS.LTC128B.128 [R219+0x18000], desc[UR24][R12.64] ;  /* 0x180000000cdb7fae */ /* 0x000fe8000b981a18 */
[----:B------:R-:W-:Y:S01]  /*53d0*/  LDGSTS.E.BYPASS.LTC128B.128 [R219+0x1a000], desc[UR24][R12.64+0x80] ;  /* 0x1a0000800cdb7fae */ /* 0x000fe2000b981a18 */
[C---:B------:R-:W-:Y:S02]  /*53e0*/  IMAD.IADD R225, R166.reuse, 0x1, R231 ;  /* 0x00000001a6e17824 */ /* 0x040fe400078e02e7 */
[----:B------:R-:W-:Y:S01]  /*53f0*/  IMAD.IADD R167, R5, 0x1, R166 ;  /* 0x0000000105a77824 */ /* 0x000fe200078e02a6 */
[----:B------:R-:W-:Y:S01]  /*5400*/  LDGSTS.E.BYPASS.LTC128B.128 [R219+0x1c000], desc[UR24][R12.64+0x100] ;  /* 0x1c0001000cdb7fae */ /* 0x000fe2000b981a18 */
[----:B------:R-:W-:-:S03]  /*5410*/  IMAD.IADD R223, R166, 0x1, R224 ;  /* 0x00000001a6df7824 */ /* 0x000fc600078e02e0 */
[----:B------:R1:W-:Y:S04]  /*5420*/  LDGSTS.E.BYPASS.LTC128B.128 [R219+0x1e000], desc[UR24][R12.64+0x180] ;  /* 0x1e0001800cdb7fae */ /* 0x0003e8000b981a18 */
[----:B------:R-:W-:Y:S04]  /*5430*/  LDGSTS.E.BYPASS.LTC128B.128 [R219+0x19000], desc[UR24][R10.64] ;  /* 0x190000000adb7fae */ /* 0x000fe8000b981a18 */
[----:B------:R-:W-:Y:S04]  /*5440*/  LDGSTS.E.BYPASS.LTC128B.128 [R219+0x1b000], desc[UR24][R10.64+0x80] ;  /* 0x1b0000800adb7fae */ /* 0x000fe8000b981a18 */
[----:B------:R-:W-:Y:S04]  /*5450*/  LDGSTS.E.BYPASS.LTC128B.128 [R219+0x1d000], desc[UR24][R10.64+0x100] ;  /* 0x1d0001000adb7fae */ /* 0x000fe8000b981a18 */
[----:B------:R2:W-:Y:S04]  /*5460*/  LDGSTS.E.BYPASS.LTC128B.128 [R219+0x1f000], desc[UR24][R10.64+0x180] ;  /* 0x1f0001800adb7fae */ /* 0x0005e8000b981a18 */
[----:B------:R-:W-:Y:S04]  /*5470*/  LDSM.16.M88.4 R200, [R231] ;  /* 0x00000000e7c8783b */ /* 0x000fe80000000200 */
[----:B------:R-:W3:Y:S04]  /*5480*/  LDSM.16.M88.4 R180, [R212+UR5+0x10000] ;  /* 0x01000005d4b4783b */ /* 0x000ee80008000200 */
[----:B-1----:R-:W-:Y:S04]  /*5490*/  LDSM.16.M88.4 R12, [R225] ;  /* 0x00000000e10c783b */ /* 0x002fe80000000200 */
[----:B------:R-:W1:Y:S04]  /*54a0*/  LDSM.16.M88.4 R172, [R212+UR5+0x10800] ;  /* 0x01080005d4ac783b */ /* 0x000e680008000200 */
[----:B------:R-:W-:Y:S04]  /*54b0*/  LDSM.16.M88.4 R32, [R212+UR5+0x11000] ;  /* 0x01100005d420783b */ /* 0x000fe80008000200 */
[----:B------:R-:W-:Y:S04]  /*54c0*/  LDSM.16.M88.4 R20, [R212+UR5+0x11800] ;  /* 0x01180005d414783b */ /* 0x000fe80008000200 */
[----:B--2---:R-:W2:Y:S04]  /*54d0*/  LDSM.16.M88.4 R8, [R167+0x10000] ;  /* 0x01000000a708783b */ /* 0x004ea80000000200 */
[----:B------:R-:W4:Y:S04]  /*54e0*/  LDSM.16.M88.4 R188, [R167+0x10800] ;  /* 0x01080000a7bc783b */ /* 0x000f280000000200 */
[----:B------:R-:W5:Y:S04]  /*54f0*/  LDSM.16.M88.4 R24, [R167+0x11000] ;  /* 0x01100000a718783b */ /* 0x000f680000000200 */
[----:B------:R-:W5:Y:S04]  /*5500*/  LDSM.16.M88.4 R184, [R167+0x11800] ;  /* 0x01180000a7b8783b */ /* 0x000f680000000200 */
[----:B------:R-:W-:Y:S01]  /*5510*/  LDSM.16.M88.4 R196, [R212+UR5+0x12000] ;  /* 0x01200005d4c4783b */ /* 0x000fe20008000200 */
[C---:B---3--:R-:W-:Y:S03]  /*5520*/  HMMA.16816.F32.BF16 R16, R200.reuse, R180, RZ ;  /* 0x000000b4c810723c */ /* 0x048fe600000418ff */
[----:B------:R-:W0:Y:S05]  /*5530*/  LDGDEPBAR ;  /* 0x00000000000079af */ /* 0x000e2a0000000000 */
[C---:B------:R-:W-:Y:S08]  /*5540*/  HMMA.16816.F32.BF16 R180, R200.reuse, R182, RZ ;  /* 0x000000b6c8b4723c */ /* 0x040ff000000418ff */
[----:B-1----:R-:W-:Y:S08]  /*5550*/  HMMA.16816.F32.BF16 R176, R200, R172, RZ ;  /* 0x000000acc8b0723c */ /* 0x002ff000000418ff */
[----:B--2---:R-:W-:Y:S01]  /*5560*/  HMMA.16816.F32.BF16 R16, R12, R8, R16 ;  /* 0x000000080c10723c */ /* 0x004fe20000041810 */
[----:B------:R-:W-:-:S05]  /*5570*/  SEL R8, R4, 0xffffffc0, !P1 ;  /* 0xffffffc004087807 */ /* 0x000fca0004800000 */
[----:B------:R-:W-:Y:S02]  /*5580*/  IMAD.IADD R6, R5, 0x1, R8 ;  /* 0x0000000105067824 */ /* 0x000fe400078e0208 */
[C---:B------:R-:W-:Y:S02]  /*5590*/  HMMA.16816.F32.BF16 R168, R200.reuse, R32, RZ ;  /* 0x00000020c8a8723c */ /* 0x040fe400000418ff */
[----:B------:R-:W-:Y:S01]  /*55a0*/  IMAD.IADD R166, R166, 0x1, R6 ;  /* 0x00000001a6a67824 */ /* 0x000fe200078e0206 */
[----:B------:R-:W-:Y:S04]  /*55b0*/  LDSM.16.M88.4 R192, [R6+0x10800] ;  /* 0x0108000006c0783b */ /* 0x000fe80000000200 */
[----:B------:R-:W-:Y:S01]  /*55c0*/  LDSM.16.M88.4 R208, [R166+0x11000] ;  /* 0x01100000a6d0783b */ /* 0x000fe20000000200 */
[C---:B------:R-:W-:Y:S03]  /*55d0*/  HMMA.16816.F32.BF16 R172, R200.reuse, R174, RZ ;  /* 0x000000aec8ac723c */ /* 0x040fe600000418ff */
[----:B------:R-:W-:Y:S04]  /*55e0*/  LDSM.16.M88.4 R204, [R166+0x11800] ;  /* 0x01180000a6cc783b */ /* 0x000fe80000000200 */
[----:B------:R-:W-:Y:S01]  /*55f0*/  LDSM.16.M88.4 R232, [R6+0x15800] ;  /* 0x0158000006e8783b */ /* 0x000fe20000000200 */
[C---:B------:R-:W-:Y:S08]  /*5600*/  HMMA.16816.F32.BF16 R32, R200.reuse, R34, RZ ;  /* 0x00000022c820723c */ /* 0x040ff000000418ff */
[C---:B------:R-:W-:Y:S08]  /*5610*/  HMMA.16816.F32.BF16 R28, R200.reuse, R20, RZ ;  /* 0x00000014c81c723c */ /* 0x040ff000000418ff */
[----:B------:R-:W-:Y:S01]  /*5620*/  HMMA.16816.F32.BF16 R200, R200, R22, RZ ;  /* 0x00000016c8c8723c */ /* 0x000fe200000418ff */
[----:B------:R-:W-:Y:S07]  /*5630*/  LDSM.16.M88.4 R20, [R224] ;  /* 0x00000000e014783b */ /* 0x000fee0000000200 */
[C---:B------:R-:W-:Y:S01]  /*5640*/  HMMA.16816.F32.BF16 R180, R12.reuse, R10, R180 ;  /* 0x0000000a0cb4723c */ /* 0x040fe200000418b4 */
[----:B------:R-:W1:Y:S07]  /*5650*/  LDSM.16.M88.4 R8, [R6+0x10000] ;  /* 0x010000000608783b */ /* 0x000e6e0000000200 */
[C---:B----4-:R-:W-:Y:S08]  /*5660*/  HMMA.16816.F32.BF16 R176, R12.reuse, R188, R176 ;  /* 0x000000bc0cb0723c */ /* 0x050ff000000418b0 */
[C---:B------:R-:W-:Y:S01]  /*5670*/  HMMA.16816.F32.BF16 R172, R12.reuse, R190, R172 ;  /* 0x000000be0cac723c */ /* 0x040fe200000418ac */
[----:B------:R-:W2:Y:S07]  /*5680*/  LDSM.16.M88.4 R188, [R6+0x11000] ;  /* 0x0110000006bc783b */ /* 0x000eae0000000200 */
[C---:B-----5:R-:W-:Y:S08]  /*5690*/  HMMA.16816.F32.BF16 R168, R12.reuse, R24, R168 ;  /* 0x000000180ca8723c */ /* 0x060ff000000418a8 */
[C---:B------:R-:W-:Y:S01]  /*56a0*/  HMMA.16816.F32.BF16 R32, R12.reuse, R26, R32 ;  /* 0x0000001a0c20723c */ /* 0x040fe20000041820 */
[----:B------:R-:W3:Y:S07]  /*56b0*/  LDSM.16.M88.4 R24, [R6+0x11800] ;  /* 0x011800000618783b */ /* 0x000eee0000000200 */
[C---:B------:R-:W-:Y:S08]  /*56c0*/  HMMA.16816.F32.BF16 R28, R12.reuse, R184, R28 ;  /* 0x000000b80c1c723c */ /* 0x040ff0000004181c */
[----:B------:R-:W-:Y:S01]  /*56d0*/  HMMA.16816.F32.BF16 R200, R12, R186, R200 ;  /* 0x000000ba0cc8723c */ /* 0x000fe200000418c8 */
[----:B------:R-:W-:Y:S04]  /*56e0*/  LDSM.16.M88.4 R184, [R223] ;  /* 0x00000000dfb8783b */ /* 0x000fe80000000200 */
[----:B------:R-:W4:Y:S03]  /*56f0*/  LDSM.16.M88.4 R12, [R166+0x10000] ;  /* 0x01000000a60c783b */ /* 0x000f260000000200 */
[C---:B-1----:R-:W-:Y:S08]  /*5700*/  HMMA.16816.F32.BF16 R16, R20.reuse, R8, R16 ;  /* 0x000000081410723c */ /* 0x042ff00000041810 */
[C---:B------:R-:W-:Y:S01]  /*5710*/  HMMA.16816.F32.BF16 R180, R20.reuse, R10, R180 ;  /* 0x0000000a14b4723c */ /* 0x040fe200000418b4 */
[----:B------:R-:W1:Y:S07]  /*5720*/  LDSM.16.M88.4 R8, [R166+0x10800] ;  /* 0x01080000a608783b */ /* 0x000e6e0000000200 */
[C---:B------:R-:W-:Y:S08]  /*5730*/  HMMA.16816.F32.BF16 R176, R20.reuse, R192, R176 ;  /* 0x000000c014b0723c */ /* 0x040ff000000418b0 */
[C---:B------:R-:W-:Y:S01]  /*5740*/  HMMA.16816.F32.BF16 R172, R20.reuse, R194, R172 ;  /* 0x000000c214ac723c */ /* 0x040fe200000418ac */
[----:B------:R-:W-:Y:S07]  /*5750*/  LDSM.16.M88.4 R192, [R212+UR5+0x12800] ;  /* 0x01280005d4c0783b */ /* 0x000fee0008000200 */
[C---:B--2---:R-:W-:Y:S08]  /*5760*/  HMMA.16816.F32.BF16 R168, R20.reuse, R188, R168 ;  /* 0x000000bc14a8723c */ /* 0x044ff000000418a8 */
[C---:B------:R-:W-:Y:S01]  /*5770*/  HMMA.16816.F32.BF16 R32, R20.reuse, R190, R32 ;  /* 0x000000be1420723c */ /* 0x040fe20000041820 */
[----:B------:R-:W-:Y:S07]  /*5780*/  LDSM.16.M88.4 R188, [R212+UR5+0x13000] ;  /* 0x01300005d4bc783b */ /* 0x000fee0008000200 */
[C---:B---3--:R-:W-:Y:S08]  /*5790*/  HMMA.16816.F32.BF16 R28, R20.reuse, R24, R28 ;  /* 0x00000018141c723c */ /* 0x048ff0000004181c */
[----:B------:R-:W-:Y:S01]  /*57a0*/  HMMA.16816.F32.BF16 R200, R20, R26, R200 ;  /* 0x0000001a14c8723c */ /* 0x000fe200000418c8 */
[----:B------:R-:W2:Y:S04]  /*57b0*/  LDSM.16.M88.4 R20, [R231+0x4000] ;  /* 0x00400000e714783b */ /* 0x000ea80000000200 */
[----:B------:R-:W3:Y:S03]  /*57c0*/  LDSM.16.M88.4 R24, [R212+UR5+0x13800] ;  /* 0x01380005d418783b */ /* 0x000ee60008000200 */
        /* <DEDUP_REMOVED lines=24> */
[----:B------:R-:W-:Y:S04]  /*5950*/  LDSM.16.M88.4 R20, [R224+0x4000] ;  /* 0x00400000e014783b */ /* 0x000fe80000000200 */
[----:B------:R-:W-:Y:S03]  /*5960*/  LDSM.16.M88.4 R24, [R6+0x13800] ;  /* 0x013800000618783b */ /* 0x000fe60000000200 */
[C---:B-1----:R-:W-:Y:S08]  /*5970*/  HMMA.16816.F32.BF16 R16, R12.reuse, R8, R16 ;  /* 0x000000080c10723c */ /* 0x042ff00000041810 */
[C---:B------:R-:W-:Y:S01]  /*5980*/  HMMA.16816.F32.BF16 R180, R12.reuse, R10, R180 ;  /* 0x0000000a0cb4723c */ /* 0x040fe200000418b4 */
[----:B------:R-:W1:Y:S07]  /*5990*/  LDSM.16.M88.4 R8, [R6+0x13000] ;  /* 0x013000000608783b */ /* 0x000e6e0000000200 */
[C---:B----4-:R-:W-:Y:S08]  /*59a0*/  HMMA.16816.F32.BF16 R168, R12.reuse, R208, R168 ;  /* 0x000000d00ca8723c */ /* 0x050ff000000418a8 */
[C---:B------:R-:W-:Y:S01]  /*59b0*/  HMMA.16816.F32.BF16 R32, R12.reuse, R210, R32 ;  /* 0x000000d20c20723c */ /* 0x040fe20000041820 */
[----:B------:R-:W-:Y:S07]  /*59c0*/  LDSM.16.M88.4 R208, [R166+0x13800] ;  /* 0x01380000a6d0783b */ /* 0x000fee0000000200 */
[C---:B-----5:R-:W-:Y:S08]  /*59d0*/  HMMA.16816.F32.BF16 R176, R12.reuse, R184, R176 ;  /* 0x000000b80cb0723c */ /* 0x060ff000000418b0 */
[C---:B------:R-:W-:Y:S01]  /*59e0*/  HMMA.16816.F32.BF16 R172, R12.reuse, R186, R172 ;  /* 0x000000ba0cac723c */ /* 0x040fe200000418ac */
[----:B------:R-:W3:Y:S07]  /*59f0*/  LDSM.16.M88.4 R184, [R166+0x12000] ;  /* 0x01200000a6b8783b */ /* 0x000eee0000000200 */
[C---:B--2---:R-:W-:Y:S08]  /*5a00*/  HMMA.16816.F32.BF16 R28, R12.reuse, R196, R28 ;  /* 0x000000c40c1c723c */ /* 0x044ff0000004181c */
[----:B------:R-:W-:Y:S01]  /*5a10*/  HMMA.16816.F32.BF16 R200, R12, R198, R200 ;  /* 0x000000c60cc8723c */ /* 0x000fe200000418c8 */
[----:B------:R-:W2:Y:S04]  /*5a20*/  LDSM.16.M88.4 R12, [R166+0x12800] ;  /* 0x01280000a60c783b */ /* 0x000ea80000000200 */
[----:B------:R-:W-:Y:S03]  /*5a30*/  LDSM.16.M88.4 R196, [R212+UR5+0x14800] ;  /* 0x01480005d4c4783b */ /* 0x000fe60008000200 */
[C---:B-1----:R-:W-:Y:S08]  /*5a40*/  HMMA.16816.F32.BF16 R168, R20.reuse, R8, R168 ;  /* 0x0000000814a8723c */ /* 0x042ff000000418a8 */
[C---:B------:R-:W-:Y:S01]  /*5a50*/  HMMA.16816.F32.BF16 R32, R20.reuse, R10, R32 ;  /* 0x0000000a1420723c */ /* 0x040fe20000041820 */
[----:B------:R-:W1:Y:S07]  /*5a60*/  LDSM.16.M88.4 R8, [R166+0x13000] ;  /* 0x01300000a608783b */ /* 0x000e6e0000000200 */
        /* <DEDUP_REMOVED lines=9> */
[----:B------:R-:W4:Y:S03]  /*5b00*/  LDSM.16.M88.4 R24, [R212+UR5+0x14000] ;  /* 0x01400005d418783b */ /* 0x000f260008000200 */
        /* <DEDUP_REMOVED lines=37> */
[----:B------:R-:W5:Y:S04]  /*5d60*/  LDSM.16.M88.4 R184, [R166+0x15800] ;  /* 0x01580000a6b8783b */ /* 0x000f680000000200 */
[----:B------:R-:W-:Y:S03]  /*5d70*/  LDSM.16.M88.4 R204, [R231+0xc000] ;  /* 0x00c00000e7cc783b */ /* 0x000fe60000000200 */
[C---:B----4-:R-:W-:Y:S08]  /*5d80*/  HMMA.16816.F32.BF16 R16, R208.reuse, R20, R16 ;  /* 0x00000014d010723c */ /* 0x050ff00000041810 */
[C---:B------:R-:W-:Y:S01]  /*5d90*/  HMMA.16816.F32.BF16 R180, R208.reuse, R22, R180 ;  /* 0x00000016d0b4723c */ /* 0x040fe200000418b4 */
[----:B------:R-:W4:Y:S07]  /*5da0*/  LDSM.16.M88.4 R20, [R212+UR5+0x16000] ;  /* 0x01600005d414783b */ /* 0x000f2e0008000200 */
[C---:B--2---:R-:W-:Y:S08]  /*5db0*/  HMMA.16816.F32.BF16 R176, R208.reuse, R12, R176 ;  /* 0x0000000cd0b0723c */ /* 0x044ff000000418b0 */
[C---:B------:R-:W-:Y:S01]  /*5dc0*/  HMMA.16816.F32.BF16 R172, R208.reuse, R14, R172 ;  /* 0x0000000ed0ac723c */ /* 0x040fe200000418ac */
[----:B------:R-:W2:Y:S07]  /*5dd0*/  LDSM.16.M88.4 R12, [R212+UR5+0x16800] ;  /* 0x01680005d40c783b */ /* 0x000eae0008000200 */
[C---:B-1----:R-:W-:Y:S08]  /*5de0*/  HMMA.16816.F32.BF16 R168, R208.reuse, R8, R168 ;  /* 0x00000008d0a8723c */ /* 0x042ff000000418a8 */
[C---:B------:R-:W-:Y:S01]  /*5df0*/  HMMA.16816.F32.BF16 R32, R208.reuse, R10, R32 ;  /* 0x0000000ad020723c */ /* 0x040fe20000041820 */
[----:B------:R-:W1:Y:S07]  /*5e00*/  LDSM.16.M88.4 R8, [R212+UR5+0x17000] ;  /* 0x01700005d408783b */ /* 0x000e6e0008000200 */
[C---:B------:R-:W-:Y:S08]  /*5e10*/  HMMA.16816.F32.BF16 R28, R208.reuse, R232, R28 ;  /* 0x000000e8d01c723c */ /* 0x040ff0000004181c */
[----:B------:R-:W-:Y:S01]  /*5e20*/  HMMA.16816.F32.BF16 R200, R208, R234, R200 ;  /* 0x000000ead0c8723c */ /* 0x000fe200000418c8 */
[----:B------:R-:W-:Y:S04]  /*5e30*/  LDSM.16.M88.4 R208, [R167+0x16000] ;  /* 0x01600000a7d0783b */ /* 0x000fe80000000200 */
[----:B------:R-:W-:Y:S03]  /*5e40*/  LDSM.16.M88.4 R232, [R212+UR5+0x17800] ;  /* 0x01780005d4e8783b */ /* 0x000fe60008000200 */
        /* <DEDUP_REMOVED lines=9> */
[C---:B-----5:R-:W-:Y:S08]  /*5ee0*/  HMMA.16816.F32.BF16 R28, R24.reuse, R184, R28 ;  /* 0x000000b8181c723c */ /* 0x060ff0000004181c */
[----:B------:R-:W-:Y:S01]  /*5ef0*/  HMMA.16816.F32.BF16 R200, R24, R186, R200 ;  /* 0x000000ba18c8723c */ /* 0x000fe200000418c8 */
[----:B------:R-:W-:Y:S04]  /*5f00*/  LDSM.16.M88.4 R24, [R224+0xc000] ;  /* 0x00c00000e018783b */ /* 0x000fe80000000200 */
[----:B------:R5:W-:Y:S03]  /*5f10*/  LDSM.16.M88.4 R184, [R167+0x17800] ;  /* 0x01780000a7b8783b */ /* 0x000be60000000200 */
[C---:B----4-:R-:W-:Y:S08]  /*5f20*/  HMMA.16816.F32.BF16 R16, R204.reuse, R20, R16 ;  /* 0x00000014cc10723c */ /* 0x050ff00000041810 */
[C---:B------:R-:W-:Y:S01]  /*5f30*/  HMMA.16816.F32.BF16 R180, R204.reuse, R22, R180 ;  /* 0x00000016ccb4723c */ /* 0x040fe200000418b4 */
[----:B------:R-:W4:Y:S07]  /*5f40*/  LDSM.16.M88.4 R20, [R6+0x16000] ;  /* 0x016000000614783b */ /* 0x000f2e0000000200 */
[----:B--2---:R-:W-:Y:S01]  /*5f50*/  HMMA.16816.F32.BF16 R176, R204, R12, R176 ;  /* 0x0000000cccb0723c */ /* 0x004fe200000418b0 */
[----:B-----5:R-:W-:-:S07]  /*5f60*/  IMAD.SHL.U32 R167, R0, 0x2, RZ ;  /* 0x0000000200a77824 */ /* 0x020fce00078e00ff */
[----:B------:R-:W-:Y:S01]  /*5f70*/  HMMA.16816.F32.BF16 R172, R204, R14, R172 ;  /* 0x0000000eccac723c */ /* 0x000fe200000418ac */
[----:B------:R-:W-:Y:S01]  /*5f80*/  LDSM.16.M88.4 R12, [R223+0xc000] ;  /* 0x00c00000df0c783b */ /* 0x000fe20000000200 */
[----:B------:R-:W-:-:S06]  /*5f90*/  LOP3.LUT R167, R167, 0x6, RZ, 0xc0, !PT ;  /* 0x00000006a7a77812 */ /* 0x000fcc00078ec0ff */
[C---:B-1----:R-:W-:Y:S08]  /*5fa0*/  HMMA.16816.F32.BF16 R168, R204.reuse, R8, R168 ;  /* 0x00000008cca8723c */ /* 0x042ff000000418a8 */
[----:B------:R-:W-:Y:S01]  /*5fb0*/  HMMA.16816.F32.BF16 R32, R204, R10, R32 ;  /* 0x0000000acc20723c */ /* 0x000fe20000041820 */
[----:B------:R-:W1:Y:S07]  /*5fc0*/  LDSM.16.M88.4 R8, [R166+0x16000] ;  /* 0x01600000a608783b */ /* 0x000e6e0000000200 */
[----:B---3--:R-:W-:Y:S08]  /*5fd0*/  HMMA.16816.F32.BF16 R16, R196, R208, R16 ;  /* 0x000000d0c410723c */ /* 0x008ff00000041810 */
[C---:B------:R-:W-:Y:S08]  /*5fe0*/  HMMA.16816.F32.BF16 R28, R204.reuse, R232, R28 ;  /* 0x000000e8cc1c723c */ /* 0x040ff0000004181c */
[----:B------:R-:W-:Y:S01]  /*5ff0*/  HMMA.16816.F32.BF16 R204, R204, R234, R200 ;  /* 0x000000eacccc723c */ /* 0x000fe200000418c8 */
[----:B------:R-:W2:Y:S07]  /*6000*/  LDSM.16.M88.4 R200, [R6+0x16800] ;  /* 0x0168000006c8783b */ /* 0x000eae0000000200 */
[----:B------:R-:W-:Y:S08]  /*6010*/  HMMA.16816.F32.BF16 R180, R196, R210, R180 ;  /* 0x000000d2c4b4723c */ /* 0x000ff000000418b4 */
[----:B----4-:R-:W-:Y:S08]  /*6020*/  HMMA.16816.F32.BF16 R16, R24, R20, R16 ;  /* 0x000000141810723c */ /* 0x010ff00000041810 */
[----:B------:R-:W-:Y:S08]  /*6030*/  HMMA.16816.F32.BF16 R176, R196, R192, R176 ;  /* 0x000000c0c4b0723c */ /* 0x000ff000000418b0 */
[----:B------:R-:W-:Y:S01]  /*6040*/  HMMA.16816.F32.BF16 R180, R24, R22, R180 ;  /* 0x0000001618b4723c */ /* 0x000fe200000418b4 */
[----:B------:R-:W3:Y:S07]  /*6050*/  LDSM.16.M88.4 R20, [R166+0x16800] ;  /* 0x01680000a614783b */ /* 0x000eee0000000200 */
[----:B-1----:R-:W-:Y:S01]  /*6060*/  HMMA.16816.F32.BF16 R16, R12, R8, R16 ;  /* 0x000000080c10723c */ /* 0x002fe20000041810 */
[----:B------:R-:W-:-:S04]  /*6070*/  IMAD.U32 R8, RZ, RZ, UR20 ;  /* 0x00000014ff087e24 */ /* 0x000fc8000f8e00ff */
[----:B------:R-:W-:-:S03]  /*6080*/  IMAD R167, R8, 0x40, R167 ;  /* 0x0000004008a77824 */ /* 0x000fc600078e02a7 */
[----:B------:R-:W-:Y:S01]  /*6090*/  HMMA.16816.F32.BF16 R28, R196, R184, R28 ;  /* 0x000000b8c41c723c */ /* 0x000fe2000004181c */
[C---:B------:R-:W-:Y:S02]  /*60a0*/  VIADD R9, R167.reuse, 0xffffff80 ;  /* 0xffffff80a7097836 */ /* 0x040fe40000000000 */
[----:B------:R-:W-:-:S03]  /*60b0*/  VIADD R8, R167, 0xffffff81 ;  /* 0xffffff81a7087836 */ /* 0x000fc60000000000 */
[C---:B------:R-:W-:Y:S02]  /*60c0*/  ISETP.GT.AND P3, PT, R222.reuse, R9, PT ;  /* 0x00000009de00720c */ /* 0x040fe40003f64270 */
[C---:B------:R-:W-:Y:S01]  /*60d0*/  HMMA.16816.F32.BF16 R204, R196.reuse, R186, R204 ;  /* 0x000000bac4cc723c */ /* 0x040fe200000418cc */
[----:B------:R-:W1:Y:S01]  /*60e0*/  LDSM.16.M88.4 R184, [R6+0x17000] ;  /* 0x0170000006b8783b */ /* 0x000e620000000200 */
[----:B------:R-:W-:Y:S02]  /*60f0*/  ISETP.GT.AND P5, PT, R222, R8, PT ;  /* 0x00000008de00720c */ /* 0x000fe40003fa4270 */
[----:B------:R-:W-:Y:S02]  /*6100*/  ISETP.GE.AND P6, PT, R9, R221, PT ;  /* 0x000000dd0900720c */ /* 0x000fe40003fc6270 */
[----:B------:R-:W-:Y:S02]  /*6110*/  FSEL R16, R16, -INF , !P3 ;  /* 0xff80000010107808 */ /* 0x000fe40005800000 */
[----:B------:R-:W-:Y:S01]  /*6120*/  HMMA.16816.F32.BF16 R168, R196, R188, R168 ;  /* 0x000000bcc4a8723c */ /* 0x000fe200000418a8 */
[----:B------:R-:W-:Y:S01]  /*6130*/  VIADD R189, R222, 0x8 ;  /* 0x00000008debd7836 */ /* 0x000fe20000000000 */
[----:B------:R-:W-:-:S02]  /*6140*/  FSEL R17, R17, -INF , !P5 ;  /* 0xff80000011117808 */ /* 0x000fc40006800000 */
[C---:B------:R-:W-:Y:S02]  /*6150*/  ISETP.GE.AND P3, PT, R8.reuse, R221, PT ;  /* 0x000000dd0800720c */ /* 0x040fe40003f66270 */
[C---:B------:R-:W-:Y:S02]  /*6160*/  ISETP.GT.AND P0, PT, R189.reuse, R9, PT ;  /* 0x00000009bd00720c */ /* 0x040fe40003f04270 */
[----:B--2---:R-:W-:Y:S01]  /*6170*/  HMMA.16816.F32.BF16 R176, R24, R200, R176 ;  /* 0x000000c818b0723c */ /* 0x004fe200000418b0 */
[----:B------:R-:W-:Y:S02]  /*6180*/  ISETP.GE.AND P5, PT, R8, R220, PT ;  /* 0x000000dc0800720c */ /* 0x000fe40003fa6270 */
[----:B------:R-:W-:Y:S02]  /*6190*/  FSEL R18, R18, -INF , !P0 ;  /* 0xff80000012127808 */ /* 0x000fe40004000000 */
[----:B------:R-:W-:Y:S01]  /*61a0*/  ISETP.GT.AND P0, PT, R189, R8, PT ;  /* 0x00000008bd00720c */ /* 0x000fe20003f04270 */
[----:B------:R-:W-:Y:S01]  /*61b0*/  VIADD R8, R167, 0xffffff88 ;  /* 0xffffff88a7087836 */ /* 0x000fe20000000000 */
[----:B------:R-:W-:Y:S01]  /*61c0*/  FSEL R246, R16, -INF , !P6 ;  /* 0xff80000010f67808 */ /* 0x000fe20007000000 */
[----:B------:R-:W-:Y:S01]  /*61d0*/  HMMA.16816.F32.BF16 R180, R12, R10, R180 ;  /* 0x0000000a0cb4723c */ /* 0x000fe200000418b4 */
[----:B------:R-:W-:Y:S01]  /*61e0*/  FSEL R19, R19, -INF , !P0 ;  /* 0xff80000013137808 */ /* 0x000fe20004000000 */
[----:B------:R-:W-:Y:S01]  /*61f0*/  VIADD R16, R167, 0xffffff89 ;  /* 0xffffff89a7107836 */ /* 0x000fe20000000000 */
[----:B------:R-:W-:-:S02]  /*6200*/  ISETP.GE.AND P4, PT, R9, R220, PT ;  /* 0x000000dc0900720c */ /* 0x000fc40003f86270 */
[----:B------:R-:W-:Y:S02]  /*6210*/  ISETP.GT.AND P0, PT, R222, R8, PT ;  /* 0x00000008de00720c */ /* 0x000fe40003f04270 */
[----:B------:R-:W-:Y:S01]  /*6220*/  FSEL R244, R19, -INF , !P5 ;  /* 0xff80000013f47808 */ /* 0x000fe20006800000 */
[C---:B------:R-:W-:Y:S01]  /*6230*/  HMMA.16816.F32.BF16 R172, R196.reuse, R194, R172 ;  /* 0x000000c2c4ac723c */ /* 0x040fe200000418ac */
[----:B------:R-:W-:Y:S02]  /*6240*/  FSEL R192, R18, -INF , !P4 ;  /* 0xff80000012c07808 */ /* 0x000fe40006000000 */
[----:B------:R-:W-:Y:S02]  /*6250*/  ISETP.GT.AND P5, PT, R222, R16, PT ;  /* 0x00000010de00720c */ /* 0x000fe40003fa4270 */
[C---:B------:R-:W-:Y:S02]  /*6260*/  ISETP.GE.AND P6, PT, R8.reuse, R221, PT ;  /* 0x000000dd0800720c */ /* 0x040fe40003fc6270 */
[----:B------:R-:W-:Y:S01]  /*6270*/  ISETP.GE.AND P4, PT, R8, R220, PT ;  /* 0x000000dc0800720c */ /* 0x000fe20003f86270 */
[----:B------:R-:W-:Y:S01]  /*6280*/  HMMA.16816.F32.BF16 R32, R196, R190, R32 ;  /* 0x000000bec420723c */ /* 0x000fe20000041820 */
[----:B------:R-:W-:-:S02]  /*6290*/  FSEL R198, R17, -INF , !P3 ;  /* 0xff80000011c67808 */ /* 0x000fc40005800000 */
[----:B------:R-:W-:Y:S02]  /*62a0*/  ISETP.GT.AND P3, PT, R189, R8, PT ;  /* 0x00000008bd00720c */ /* 0x000fe40003f64270 */
[----:B------:R-:W2:Y:S01]  /*62b0*/  LDSM.16.M88.4 R8, [R166+0x17000] ;  /* 0x01700000a608783b */ /* 0x000ea20000000200 */
[----:B------:R-:W-:Y:S02]  /*62c0*/  FSEL R181, R181, -INF , !P5 ;  /* 0xff800000b5b57808 */ /* 0x000fe40006800000 */
[----:B---3--:R-:W-:Y:S01]  /*62d0*/  HMMA.16816.F32.BF16 R176, R12, R20, R176 ;  /* 0x000000140cb0723c */ /* 0x008fe200000418b0 */
[----:B------:R-:W-:Y:S01]  /*62e0*/  FSEL R20, R180, -INF , !P0 ;  /* 0xff800000b4147808 */ /* 0x000fe20004000000 */
[----:B------:R-:W-:Y:S01]  /*62f0*/  VIADD R21, R167, 0xffffff91 ;  /* 0xffffff91a7157836 */ /* 0x000fe20000000000 */
[----:B------:R-:W-:Y:S02]  /*6300*/  FSEL R180, R182, -INF , !P3 ;  /* 0xff800000b6b47808 */ /* 0x000fe40005800000 */
[----:B------:R-:W-:-:S02]  /*6310*/  ISETP.GE.AND P0, PT, R16, R221, PT ;  /* 0x000000dd1000720c */ /* 0x000fc40003f06270 */
[----:B------:R-:W-:Y:S01]  /*6320*/  ISETP.GT.AND P3, PT, R189, R16, PT ;  /* 0x00000010bd00720c */ /* 0x000fe20003f64270 */
[C---:B------:R-:W-:Y:S01]  /*6330*/  HMMA.16816.F32.BF16 R172, R24.reuse, R202, R172 ;  /* 0x000000ca18ac723c */ /* 0x040fe200000418ac */
[----:B------:R-:W-:Y:S02]  /*6340*/  ISETP.GE.AND P5, PT, R16, R220, PT ;  /* 0x000000dc1000720c */ /* 0x000fe40003fa6270 */
[----:B------:R3:W4:Y:S01]  /*6350*/  LDSM.16.M88.4 R16, [R6+0x17800] ;  /* 0x017800000610783b */ /* 0x0007220000000200 */
[----:B------:R-:W-:Y:S02]  /*6360*/  FSEL R183, R183, -INF , !P3 ;  /* 0xff800000b7b77808 */ /* 0x000fe40005800000 */
[----:B------:R-:W-:Y:S02]  /*6370*/  FSEL R182, R181, -INF , !P0 ;  /* 0xff800000b5b67808 */ /* 0x000fe40004000000 */
[----:B-1----:R-:W-:Y:S01]  /*6380*/  HMMA.16816.F32.BF16 R168, R24, R184, R168 ;  /* 0x000000b818a8723c */ /* 0x002fe200000418a8 */
[----:B------:R-:W-:Y:S01]  /*6390*/  VIADD R185, R167, 0xffffff90 ;  /* 0xffffff90a7b97836 */ /* 0x000fe20000000000 */
[----:B------:R-:W-:-:S02]  /*63a0*/  FSEL R248, R183, -INF , !P5 ;  /* 0xff800000b7f87808 */ /* 0x000fc40006800000 */
[C---:B------:R-:W-:Y:S02]  /*63b0*/  ISETP.GT.AND P5, PT, R222.reuse, R21, PT ;  /* 0x00000015de00720c */ /* 0x040fe40003fa4270 */
[-C--:B------:R-:W-:Y:S02]  /*63c0*/  ISETP.GT.AND P3, PT, R222, R185.reuse, PT ;  /* 0x000000b9de00720c */ /* 0x080fe40003f64270 */
[----:B------:R-:W-:Y:S01]  /*63d0*/  ISETP.GT.AND P0, PT, R189, R185, PT ;  /* 0x000000b9bd00720c */ /* 0x000fe20003f04270 */
[----:B------:R-:W-:Y:S01]  /*63e0*/  HMMA.16816.F32.BF16 R32, R24, R186, R32 ;  /* 0x000000ba1820723c */ /* 0x000fe20000041820 */
[----:B------:R-:W-:Y:S02]  /*63f0*/  FSEL R176, R176, -INF , !P3 ;  /* 0xff800000b0b07808 */ /* 0x000fe40005800000 */
[----:B------:R-:W-:Y:S02]  /*6400*/  FSEL R178, R178, -INF , !P0 ;  /* 0xff800000b2b27808 */ /* 0x000fe40004000000 */
[----:B------:R-:W-:-:S02]  /*6410*/  FSEL R177, R177, -INF , !P5 ;  /* 0xff800000b1b17808 */ /* 0x000fc40006800000 */
[----:B------:R-:W-:Y:S01]  /*6420*/  FSEL R184, R20, -INF , !P6 ;  /* 0xff80000014b87808 */ /* 0x000fe20007000000 */
[C---:B------:R-:W-:Y:S01]  /*6430*/  HMMA.16816.F32.BF16 R172, R12.reuse, R22, R172 ;  /* 0x000000160cac723c */ /* 0x040fe200000418ac */
[----:B------:R-:W-:Y:S01]  /*6440*/  ISETP.GE.AND P3, PT, R21, R221, PT ;  /* 0x000000dd1500720c */ /* 0x000fe20003f66270 */
[----:B---3--:R-:W-:Y:S01]  /*6450*/  VIADD R6, R167, 0xffffff98 ;  /* 0xffffff98a7067836 */ /* 0x008fe20000000000 */
[----:B------:R-:W-:Y:S02]  /*6460*/  ISETP.GT.AND P0, PT, R189, R21, PT ;  /* 0x00000015bd00720c */ /* 0x000fe40003f04270 */
[-C--:B------:R-:W-:Y:S02]  /*6470*/  ISETP.GE.AND P5, PT, R21, R220.reuse, PT ;  /* 0x000000dc1500720c */ /* 0x080fe40003fa6270 */
[----:B------:R1:W3:Y:S01]  /*6480*/  LDSM.16.M88.4 R20, [R166+0x17800] ;  /* 0x01780000a614783b */ /* 0x0002e20000000200 */
[----:B------:R-:W-:Y:S01]  /*6490*/  FSEL R180, R180, -INF , !P4 ;  /* 0xff800000b4b47808 */ /* 0x000fe20006000000 */
[----:B--2---:R-:W-:Y:S01]  /*64a0*/  HMMA.16816.F32.BF16 R168, R12, R8, R168 ;  /* 0x000000080ca8723c */ /* 0x004fe200000418a8 */
[----:B------:R-:W-:Y:S01]  /*64b0*/  ISETP.GE.AND P6, PT, R185, R221, PT ;  /* 0x000000ddb900720c */ /* 0x000fe20003fc6270 */
[----:B------:R-:W-:Y:S01]  /*64c0*/  VIADD R8, R167, 0xffffffa0 ;  /* 0xffffffa0a7087836 */ /* 0x000fe20000000000 */
[----:B------:R-:W-:Y:S01]  /*64d0*/  ISETP.GE.AND P4, PT, R185, R220, PT ;  /* 0x000000dcb900720c */ /* 0x000fe20003f86270 */
[----:B------:R-:W-:-:S04]  /*64e0*/  DEPBAR.LE SB0, 0x0 ;  /* 0x000080000000791a */ /* 0x000fc80000000000 */
[----:B------:R-:W-:Y:S01]  /*64f0*/  FSEL R179, R179, -INF , !P0 ;  /* 0xff800000b3b37808 */ /* 0x000fe20004000000 */
[----:B----4-:R-:W-:Y:S01]  /*6500*/  HMMA.16816.F32.BF16 R28, R24, R16, R28 ;  /* 0x00000010181c723c */ /* 0x010fe2000004181c */
[----:B------:R-:W-:Y:S02]  /*6510*/  FSEL R190, R176, -INF , !P6 ;  /* 0xff800000b0be7808 */ /* 0x000fe40007000000 */
[----:B------:R-:W-:Y:S02]  /*6520*/  FSEL R238, R178, -INF , !P4 ;  /* 0xff800000b2ee7808 */ /* 0x000fe40006000000 */
[----:B------:R-:W-:Y:S02]  /*6530*/  FSEL R240, R177, -INF , !P3 ;  /* 0xff800000b1f07808 */ /* 0x000fe40005800000 */
[----:B------:R-:W-:Y:S01]  /*6540*/  ISETP.GT.AND P0, PT, R222, R6, PT ;  /* 0x00000006de00720c */ /* 0x000fe20003f04270 */
[----:B------:R-:W-:Y:S01]  /*6550*/  HMMA.16816.F32.BF16 R32, R12, R10, R32 ;  /* 0x0000000a0c20723c */ /* 0x000fe20000041820 */
[----:B------:R-:W-:-:S02]  /*6560*/  ISETP.GE.AND P6, PT, R6, R221, PT ;  /* 0x000000dd0600720c */ /* 0x000fc40003fc6270 */
[----:B------:R-:W-:Y:S02]  /*6570*/  ISETP.GT.AND P3, PT, R189, R6, PT ;  /* 0x00000006bd00720c */ /* 0x000fe40003f64270 */
[----:B------:R-:W-:Y:S01]  /*6580*/  ISETP.GE.AND P4, PT, R6, R220, PT ;  /* 0x000000dc0600720c */ /* 0x000fe20003f86270 */
[----:B------:R-:W-:Y:S01]  /*6590*/  VIADD R6, R167, 0xffffff99 ;  /* 0xffffff99a7067836 */ /* 0x000fe20000000000 */
[----:B------:R-:W-:Y:S01]  /*65a0*/  FSEL R194, R179, -INF , !P5 ;  /* 0xff800000b3c27808 */ /* 0x000fe20006800000 */
[----:B------:R-:W-:Y:S01]  /*65b0*/  HMMA.16816.F32.BF16 R204, R24, R18, R204 ;  /* 0x0000001218cc723c */ /* 0x000fe200000418cc */
[----:B------:R-:W-:Y:S01]  /*65c0*/  FSEL R174, R174, -INF , !P3 ;  /* 0xff800000aeae7808 */ /* 0x000fe20005800000 */
[----:B------:R-:W-:Y:S01]  /*65d0*/  BAR.SYNC.DEFER_BLOCKING 0x0 ;  /* 0x0000000000007b1d */ /* 0x000fe20000010000 */
[-C--:B------:R-:W-:Y:S02]  /*65e0*/  ISETP.GT.AND P5, PT, R222, R6.reuse, PT ;  /* 0x00000006de00720c */ /* 0x080fe40003fa4270 */
[----:B------:R-:W-:-:S02]  /*65f0*/  ISETP.GT.AND P3, PT, R189, R6, PT ;  /* 0x00000006bd00720c */ /* 0x000fc40003f64270 */
[----:B------:R-:W-:Y:S02]  /*6600*/  FSEL R172, R172, -INF , !P0 ;  /* 0xff800000acac7808 */ /* 0x000fe40004000000 */
[C---:B------:R-:W-:Y:S02]  /*6610*/  ISETP.GE.AND P0, PT, R6.reuse, R221, PT ;  /* 0x000000dd0600720c */ /* 0x040fe40003f06270 */
[----:B------:R-:W-:Y:S02]  /*6620*/  FSEL R173, R173, -INF , !P5 ;  /* 0xff800000adad7808 */ /* 0x000fe40006800000 */
[----:B------:R-:W-:Y:S01]  /*6630*/  ISETP.GE.AND P5, PT, R6, R220, PT ;  /* 0x000000dc0600720c */ /* 0x000fe20003fa6270 */
[----:B------:R-:W-:Y:S01]  /*6640*/  VIADD R6, R167, 0xffffffa1 ;  /* 0xffffffa1a7067836 */ /* 0x000fe20000000000 */
[----:B-1----:R-:W-:Y:S01]  /*6650*/  FSEL R166, R175, -INF , !P3 ;  /* 0xff800000afa67808 */ /* 0x002fe20005800000 */
[----:B---3--:R-:W-:Y:S01]  /*6660*/  HMMA.16816.F32.BF16 R28, R12, R20, R28 ;  /* 0x000000140c1c723c */ /* 0x008fe2000004181c */
[----:B------:R-:W-:-:S02]  /*6670*/  FSEL R188, R173, -INF , !P0 ;  /* 0xff800000adbc7808 */ /* 0x000fc40004000000 */
[-C--:B------:R-:W-:Y:S02]  /*6680*/  ISETP.GT.AND P0, PT, R189, R8.reuse, PT ;  /* 0x00000008bd00720c */ /* 0x080fe40003f04270 */
[----:B------:R-:W-:Y:S02]  /*6690*/  ISETP.GT.AND P3, PT, R222, R8, PT ;  /* 0x00000008de00720c */ /* 0x000fe40003f64270 */
[----:B------:R-:W-:Y:S01]  /*66a0*/  FSEL R166, R166, -INF , !P5 ;  /* 0xff800000a6a67808 */ /* 0x000fe20006800000 */
[----:B------:R-:W-:Y:S01]  /*66b0*/  HMMA.16816.F32.BF16 R12, R12, R22, R204 ;  /* 0x000000160c0c723c */ /* 0x000fe200000418cc */
[----:B------:R-:W-:Y:S02]  /*66c0*/  ISETP.GT.AND P5, PT, R222, R6, PT ;  /* 0x00000006de00720c */ /* 0x000fe40003fa4270 */
[----:B------:R-:W-:Y:S02]  /*66d0*/  FSEL R242, R172, -INF , !P6 ;  /* 0xff800000acf27808 */ /* 0x000fe40007000000 */
[----:B------:R-:W-:-:S02]  /*66e0*/  FSEL R196, R174, -INF , !P4 ;  /* 0xff800000aec47808 */ /* 0x000fc40006000000 */
[----:B------:R-:W-:Y:S02]  /*66f0*/  FSEL R170, R170, -INF , !P0 ;  /* 0xff800000aaaa7808 */ /* 0x000fe40004000000 */
[CC--:B------:R-:W-:Y:S02]  /*6700*/  ISETP.GE.AND P6, PT, R8.reuse, R221.reuse, PT ;  /* 0x000000dd0800720c */ /* 0x0c0fe40003fc6270 */
[----:B------:R-:W-:Y:S01]  /*6710*/  ISETP.GE.AND P4, PT, R8, R220, PT ;  /* 0x000000dc0800720c */ /* 0x000fe20003f86270 */
[----:B------:R-:W-:Y:S01]  /*6720*/  VIADD R8, R167, 0xffffffa8 ;  /* 0xffffffa8a7087836 */ /* 0x000fe20000000000 */
[----:B------:R-:W-:Y:S02]  /*6730*/  FSEL R168, R168, -INF , !P3 ;  /* 0xff800000a8a87808 */ /* 0x000fe40005800000 */
[----:B------:R-:W-:Y:S02]  /*6740*/  ISETP.GT.AND P0, PT, R189, R6, PT ;  /* 0x00000006bd00720c */ /* 0x000fe40003f04270 */
[----:B------:R-:W-:-:S02]  /*6750*/  ISETP.GE.AND P3, PT, R6, R221, PT ;  /* 0x000000dd0600720c */ /* 0x000fc40003f66270 */
[----:B------:R-:W-:Y:S02]  /*6760*/  FSEL R169, R169, -INF , !P5 ;  /* 0xff800000a9a97808 */ /* 0x000fe40006800000 */
[----:B------:R-:W-:Y:S01]  /*6770*/  ISETP.GE.AND P5, PT, R6, R220, PT ;  /* 0x000000dc0600720c */ /* 0x000fe20003fa6270 */
[----:B------:R-:W-:Y:S01]  /*6780*/  VIADD R6, R167, 0xffffffa9 ;  /* 0xffffffa9a7067836 */ /* 0x000fe20000000000 */
[----:B------:R-:W-:Y:S02]  /*6790*/  FSEL R171, R171, -INF , !P0 ;  /* 0xff800000abab7808 */ /* 0x000fe40004000000 */
[----:B------:R-:W-:Y:S02]  /*67a0*/  FSEL R232, R169, -INF , !P3 ;  /* 0xff800000a9e87808 */ /* 0x000fe40005800000 */
[----:B------:R-:W-:Y:S02]  /*67b0*/  ISETP.GT.AND P3, PT, R189, R8, PT ;  /* 0x00000008bd00720c */ /* 0x000fe40003f64270 */
[----:B------:R-:W-:-:S02]  /*67c0*/  FSEL R228, R171, -INF , !P5 ;  /* 0xff800000abe47808 */ /* 0x000fc40006800000 */
[C---:B------:R-:W-:Y:S02]  /*67d0*/  ISETP.GT.AND P0, PT, R222.reuse, R8, PT ;  /* 0x00000008de00720c */ /* 0x040fe40003f04270 */
[-C--:B------:R-:W-:Y:S02]  /*67e0*/  ISETP.GT.AND P5, PT, R222, R6.reuse, PT ;  /* 0x00000006de00720c */ /* 0x080fe40003fa4270 */
[----:B------:R-:W-:Y:S02]  /*67f0*/  FSEL R34, R34, -INF , !P3 ;  /* 0xff80000022227808 */ /* 0x000fe40005800000 */
[----:B------:R-:W-:Y:S02]  /*6800*/  ISETP.GT.AND P3, PT, R189, R6, PT ;  /* 0x00000006bd00720c */ /* 0x000fe40003f64270 */
[----:B------:R-:W-:Y:S02]  /*6810*/  FSEL R236, R168, -INF , !P6 ;  /* 0xff800000a8ec7808 */ /* 0x000fe40007000000 */
[----:B------:R-:W-:-:S02]  /*6820*/  FSEL R226, R170, -INF , !P4 ;  /* 0xff800000aae27808 */ /* 0x000fc40006000000 */
[CC--:B------:R-:W-:Y:S02]  /*6830*/  ISETP.GE.AND P6, PT, R8.reuse, R221.reuse, PT ;  /* 0x000000dd0800720c */ /* 0x0c0fe40003fc6270 */
[-C--:B------:R-:W-:Y:S01]  /*6840*/  ISETP.GE.AND P4, PT, R8, R220.reuse, PT ;  /* 0x000000dc0800720c */ /* 0x080fe20003f86270 */
[----:B------:R-:W-:Y:S01]  /*6850*/  VIADD R8, R167, 0xffffffb0 ;  /* 0xffffffb0a7087836 */ /* 0x000fe20000000000 */
[----:B------:R-:W-:Y:S02]  /*6860*/  FSEL R32, R32, -INF , !P0 ;  /* 0xff80000020207808 */ /* 0x000fe40004000000 */
[----:B------:R-:W-:Y:S02]  /*6870*/  FSEL R33, R33, -INF , !P5 ;  /* 0xff80000021217808 */ /* 0x000fe40006800000 */
[C---:B------:R-:W-:Y:S02]  /*6880*/  ISETP.GE.AND P0, PT, R6.reuse, R221, PT ;  /* 0x000000dd0600720c */ /* 0x040fe40003f06270 */
[----:B------:R-:W-:Y:S01]  /*6890*/  ISETP.GE.AND P5, PT, R6, R220, PT ;  /* 0x000000dc0600720c */ /* 0x000fe20003fa6270 */
[----:B------:R-:W-:Y:S01]  /*68a0*/  VIADD R6, R167, 0xffffffb1 ;  /* 0xffffffb1a7067836 */ /* 0x000fe20000000000 */
[----:B------:R-:W-:-:S02]  /*68b0*/  FMNMX3.FTZ R9, R164, R246, R198, !PT ;  /* 0x000000f6a4097276 */ /* 0x000fc400078100c6 */
[----:B------:R-:W-:Y:S02]  /*68c0*/  FSEL R35, R35, -INF , !P3 ;  /* 0xff80000023237808 */ /* 0x000fe40005800000 */
[----:B------:R-:W-:Y:S02]  /*68d0*/  FSEL R230, R33, -INF , !P0 ;  /* 0xff80000021e67808 */ /* 0x000fe40004000000 */
[----:B------:R-:W-:Y:S02]  /*68e0*/  FMNMX3.FTZ R9, R9, R184, R182, !PT ;  /* 0x000000b809097276 */ /* 0x000fe400078100b6 */
[----:B------:R-:W-:Y:S02]  /*68f0*/  ISETP.GT.AND P0, PT, R189, R8, PT ;  /* 0x00000008bd00720c */ /* 0x000fe40003f04270 */
[----:B------:R-:W-:Y:S02]  /*6900*/  FSEL R172, R35, -INF , !P5 ;  /* 0xff80000023ac7808 */ /* 0x000fe40006800000 */
[----:B------:R-:W-:-:S02]  /*6910*/  ISETP.GT.AND P5, PT, R222, R6, PT ;  /* 0x00000006de00720c */ /* 0x000fc40003fa4270 */
[----:B------:R-:W-:Y:S02]  /*6920*/  FSEL R234, R32, -INF , !P6 ;  /* 0xff80000020ea7808 */ /* 0x000fe40007000000 */
[----:B------:R-:W-:Y:S02]  /*6930*/  ISETP.GT.AND P3, PT, R222, R8, PT ;  /* 0x00000008de00720c */ /* 0x000fe40003f64270 */
[----:B------:R-:W-:Y:S02]  /*6940*/  FSEL R174, R34, -INF , !P4 ;  /* 0xff80000022ae7808 */ /* 0x000fe40006000000 */
[C---:B------:R-:W-:Y:S02]  /*6950*/  ISETP.GE.AND P4, PT, R8.reuse, R221, PT ;  /* 0x000000dd0800720c */ /* 0x040fe40003f86270 */
[----:B------:R-:W-:Y:S01]  /*6960*/  ISETP.GE.AND P6, PT, R8, R220, PT ;  /* 0x000000dc0800720c */ /* 0x000fe20003fc6270 */
[----:B------:R-:W-:Y:S01]  /*6970*/  VIADD R8, R167, 0xffffffb8 ;  /* 0xffffffb8a7087836 */ /* 0x000fe20000000000 */
[----:B------:R-:W-:Y:S01]  /*6980*/  FMNMX3.FTZ R9, R9, R190, R240, !PT ;  /* 0x000000be09097276 */ /* 0x000fe200078100f0 */
[----:B------:R-:W-:Y:S01]  /*6990*/  VIADD R167, R167, 0xffffffb9 ;  /* 0xffffffb9a7a77836 */ /* 0x000fe20000000000 */
[----:B------:R-:W-:-:S02]  /*69a0*/  FSEL R30, R30, -INF , !P0 ;  /* 0xff8000001e1e7808 */ /* 0x000fc40004000000 */
[----:B------:R-:W-:Y:S02]  /*69b0*/  ISETP.GE.AND P0, PT, R6, R221, PT ;  /* 0x000000dd0600720c */ /* 0x000fe40003f06270 */
[----:B------:R-:W-:Y:S02]  /*69c0*/  FSEL R29, R29, -INF , !P5 ;  /* 0xff8000001d1d7808 */ /* 0x000fe40006800000 */
[----:B------:R-:W-:Y:S02]  /*69d0*/  FSEL R28, R28, -INF , !P3 ;  /* 0xff8000001c1c7808 */ /* 0x000fe40005800000 */
[----:B------:R-:W-:Y:S02]  /*69e0*/  FMNMX3.FTZ R9, R9, R242, R188, !PT ;  /* 0x000000f209097276 */ /* 0x000fe400078100bc */
[----:B------:R-:W-:Y:S02]  /*69f0*/  FSEL R210, R29, -INF , !P0 ;  /* 0xff8000001dd27808 */ /* 0x000fe40004000000 */
[----:B------:R-:W-:-:S02]  /*6a00*/  ISETP.GT.AND P3, PT, R189, R6, PT ;  /* 0x00000006bd00720c */ /* 0x000fc40003f64270 */
[----:B------:R-:W-:Y:S02]  /*6a10*/  FSEL R224, R28, -INF , !P4 ;  /* 0xff8000001ce07808 */ /* 0x000fe40006000000 */
[C---:B------:R-:W-:Y:S02]  /*6a20*/  ISETP.GT.AND P0, PT, R222.reuse, R167, PT ;  /* 0x000000a7de00720c */ /* 0x040fe40003f04270 */
[----:B------:R-:W-:Y:S02]  /*6a30*/  ISETP.GT.AND P4, PT, R222, R8, PT ;  /* 0x00000008de00720c */ /* 0x000fe40003f84270 */
[----:B------:R-:W-:Y:S02]  /*6a40*/  FMNMX3.FTZ R9, R9, R236, R232, !PT ;  /* 0x000000ec09097276 */ /* 0x000fe400078100e8 */
[----:B------:R-:W-:Y:S02]  /*6a50*/  FSEL R31, R31, -INF , !P3 ;  /* 0xff8000001f1f7808 */ /* 0x000fe40005800000 */
[----:B------:R-:W-:-:S02]  /*6a60*/  FSEL R13, R13, -INF , !P0 ;  /* 0xff8000000d0d7808 */ /* 0x000fc40004000000 */
[-C--:B------:R-:W-:Y:S02]  /*6a70*/  ISETP.GE.AND P3, PT, R8, R221.reuse, PT ;  /* 0x000000dd0800720c */ /* 0x080fe40003f66270 */
[----:B------:R-:W-:Y:S02]  /*6a80*/  FSEL R12, R12, -INF , !P4 ;  /* 0xff8000000c0c7808 */ /* 0x000fe40006000000 */
[----:B------:R-:W-:Y:S02]  /*6a90*/  ISETP.GE.AND P0, PT, R167, R221, PT ;  /* 0x000000dda700720c */ /* 0x000fe40003f06270 */
[----:B------:R-:W-:Y:S02]  /*6aa0*/  FMNMX3.FTZ R11, R3, R192, R244, !PT ;  /* 0x000000c0030b7276 */ /* 0x000fe400078100f4 */
[----:B------:R-:W-:Y:S02]  /*6ab0*/  FMNMX3.FTZ R9, R9, R234, R230, !PT ;  /* 0x000000ea09097276 */ /* 0x000fe400078100e6 */
[----:B------:R-:W-:-:S02]  /*6ac0*/  FSEL R208, R12, -INF , !P3 ;  /* 0xff8000000cd07808 */ /* 0x000fc40005800000 */
[----:B------:R-:W-:Y:S02]  /*6ad0*/  FSEL R206, R13, -INF , !P0 ;  /* 0xff8000000dce7808 */ /* 0x000fe40004000000 */
[----:B------:R-:W-:Y:S02]  /*6ae0*/  FMNMX3.FTZ R11, R11, R180, R248, !PT ;  /* 0x000000b40b0b7276 */ /* 0x000fe400078100f8 */
[----:B------:R-:W-:Y:S02]  /*6af0*/  FMNMX3.FTZ R9, R9, R224, R210, !PT ;  /* 0x000000e009097276 */ /* 0x000fe400078100d2 */
[----:B------:R-:W-:Y:S02]  /*6b00*/  ISETP.GE.AND P5, PT, R6, R220, PT ;  /* 0x000000dc0600720c */ /* 0x000fe40003fa6270 */
[C---:B------:R-:W-:Y:S02]  /*6b10*/  ISETP.GT.AND P4, PT, R189.reuse, R8, PT ;  /* 0x00000008bd00720c */ /* 0x040fe40003f84270 */
[----:B------:R-:W-:-:S02]  /*6b20*/  ISETP.GT.AND P3, PT, R189, R167, PT ;  /* 0x000000a7bd00720c */ /* 0x000fc40003f64270 */
[----:B------:R-:W-:Y:S02]  /*6b30*/  FMNMX3.FTZ R11, R11, R238, R194, !PT ;  /* 0x000000ee0b0b7276 */ /* 0x000fe400078100c2 */
[----:B------:R-:W-:Y:S01]  /*6b40*/  FMNMX3.FTZ R6, R9, R208, R206, !PT ;  /* 0x000000d009067276 */ /* 0x000fe200078100ce */
[----:B------:R-:W-:Y:S08]  /*6b50*/  BRA.U !UP0, `(.L_x_490) ;  /* 0x0000000108707547 */ /* 0x000ff0000b800000 */
[----:B------:R-:W-:-:S04]  /*6b60*/  UIADD3 UR4, UPT, UPT, UR20, -0x3, URZ ;  /* 0xfffffffd14047890 */ /* 0x000fc8000fffe0ff */
[----:B------:R-:W-:-:S04]  /*6b70*/  UIMAD.WIDE.U32 UR8, UR4, UR12, URZ ;  /* 0x0000000c040872a5 */ /* 0x000fc8000f8e00ff */
[----:B------:R-:W-:Y:S02]  /*6b80*/  USHF.L.U32 UR7, UR8, 0x6, URZ ;  /* 0x0000000608077899 */ /* 0x000fe400080006ff */
[----:B------:R-:W-:Y:S01]  /*6b90*/  UIMAD UR4, UR4, UR13, UR9 ;  /* 0x0000000d040472a4 */ /* 0x000fe2000f8e0209 */
[----:B------:R-:W-:Y:S01]  /*6ba0*/  IMAD.U32 R16, RZ, RZ, UR8 ;  /* 0x00000008ff107e24 */ /* 0x000fe2000f8e00ff */
[----:B------:R-:W-:Y:S01]  /*6bb0*/  ULEA UR7, UP0, UR12, UR7, 0x5 ;  /* 0x000000070c077291 */ /* 0x000fe2000f8028ff */
[----:B------:R-:W-:Y:S01]  /*6bc0*/  IMAD.U32 R17, RZ, RZ, UR9 ;  /* 0x00000009ff117e24 */ /* 0x000fe2000f8e00ff */
[----:B------:R-:W-:Y:S02]  /*6bd0*/  USHF.L.U64.HI UR8, UR8, 0x6, UR4 ;  /* 0x0000000608087899 */ /* 0x000fe40008010204 */
[----:B------:R-:W-:Y:S02]  /*6be0*/  MOV R10, UR4 ;  /* 0x00000004000a7c02 */ /* 0x000fe40008000f00 */
[----:B------:R-:W-:Y:S01]  /*6bf0*/  ULEA.HI.X UR8, UR12, UR8, UR13, 0x5, UP0 ;  /* 0x000000080c087291 */ /* 0x000fe200080f2c0d */
[----:B------:R-:W-:Y:S01]  /*6c00*/  LEA R12, P0, R16, R218, 0x7 ;  /* 0x000000da100c7211 */ /* 0x000fe200078038ff */
[----:B------:R-:W-:-:S03]  /*6c10*/  IMAD.U32 R9, RZ, RZ, UR7 ;  /* 0x00000007ff097e24 */ /* 0x000fc6000f8e00ff */
        /* <DEDUP_REMOVED lines=16> */
.L_x_490:
[----:B------:R-:W-:Y:S01]  /*6d20*/  FMNMX3.FTZ R11, R11, R196, R166, !PT ;  /* 0x000000c40b0b7276 */ /* 0x000fe200078100a6 */
[----:B------:R-:W2:Y:S01]  /*6d30*/  SHFL.BFLY PT, R9, R6, 0x2, 0x1f ;  /* 0x0c401f0006097f89 */ /* 0x000ea200000e0000 */
[----:B------:R-:W-:Y:S01]  /*6d40*/  FSEL R14, R14, -INF , !P4 ;  /* 0xff8000000e0e7808 */ /* 0x000fe20006000000 */
[----:B------:R-:W3:Y:S01]  /*6d50*/  LDCU UR4, c[0x0][0x45c] ;  /* 0x00008b80ff0477ac */ /* 0x000ee20008000800 */
[----:B------:R-:W-:Y:S01]  /*6d60*/  FMNMX3.FTZ R11, R11, R226, R228, !PT ;  /* 0x000000e20b0b7276 */ /* 0x000fe200078100e4 */
[----:B-1----:R-:W-:Y:S01]  /*6d70*/  LDSM.16.MT88.4 R16, [R215+0x18000] ;  /* 0x01800000d710783b */ /* 0x002fe20000004200 */
[-C--:B------:R-:W-:Y:S01]  /*6d80*/  ISETP.GE.AND P0, PT, R8, R220.reuse, PT ;  /* 0x000000dc0800720c */ /* 0x080fe20003f06270 */
[----:B------:R-:W-:Y:S01]  /*6d90*/  UISETP.GT.U32.AND UP0, UPT, UR32, UR18, UPT ;  /* 0x000000122000728c */ /* 0x000fe2000bf04070 */
[----:B------:R-:W-:Y:S01]  /*6da0*/  ISETP.GE.AND P4, PT, R167, R220, PT ;  /* 0x000000dca700720c */ /* 0x000fe20003f86270 */
[----:B------:R-:W-:Y:S01]  /*6db0*/  LDSM.16.MT88.4 R168, [R215+0x1a800] ;  /* 0x01a80000d7a8783b */ /* 0x000fe20000004200 */
        /* <DEDUP_REMOVED lines=9> */
[----:B--2---:R-:W-:Y:S02]  /*6e50*/  FMNMX.FTZ R10, R6, R9, !PT ;  /* 0x00000009060a7209 */ /* 0x004fe40007810000 */
[----:B------:R-:W-:Y:S01]  /*6e60*/  SEL R165, R165, 0xffffffe0, !P2 ;  /* 0xffffffe0a5a57807 */ /* 0x000fe20005000000 */
[----:B------:R-:W1:Y:S03]  /*6e70*/  SHFL.BFLY PT, R8, R11, 0x2, 0x1f ;  /* 0x0c401f000b087f89 */ /* 0x000e6600000e0000 */
[----:B------:R-:W-:Y:S01]  /*6e80*/  IADD3 R176, PT, PT, R165, R215, RZ ;  /* 0x000000d7a5b07210 */ /* 0x000fe20007ffe0ff */
[----:B------:R-:W2:Y:S04]  /*6e90*/  SHFL.BFLY PT, R223, R10, 0x1, 0x1f ;  /* 0x0c201f000adf7f89 */ /* 0x000ea800000e0000 */
[----:B------:R-:W-:Y:S01]  /*6ea0*/  LDSM.16.MT88.4 R24, [R176+0x18000] ;  /* 0x01800000b018783b */ /* 0x000fe20000004200 */
[----:B-1----:R-:W-:-:S02]  /*6eb0*/  FMNMX.FTZ R9, R11, R8, !PT ;  /* 0x000000080b097209 */ /* 0x002fc40007810000 */
[----:B--2---:R-:W-:-:S03]  /*6ec0*/  FMNMX.FTZ R223, R10, R223, !PT ;  /* 0x000000df0adf7209 */ /* 0x004fc60007810000 */
[----:B------:R-:W1:Y:S01]  /*6ed0*/  SHFL.BFLY PT, R6, R9, 0x1, 0x1f ;  /* 0x0c201f0009067f89 */ /* 0x000e6200000e0000 */
[C---:B------:R-:W-:Y:S01]  /*6ee0*/  FSETP.NEU.FTZ.AND P3, PT, R223.reuse, -INF , PT ;  /* 0xff800000df00780b */ /* 0x040fe20003f7d000 */
[----:B---3--:R-:W-:-:S05]  /*6ef0*/  FMUL.FTZ R179, R223, UR4 ;  /* 0x00000004dfb37c20 */ /* 0x008fca0008410000 */
[----:B------:R-:W-:-:S05]  /*6f00*/  FSEL R179, R179, RZ, P3 ;  /* 0x000000ffb3b37208 */ /* 0x000fca0001800000 */
[--C-:B------:R-:W-:Y:S01]  /*6f10*/  FFMA.FTZ R185, R198, UR4, -R179.reuse ;  /* 0x00000004c6b97c23 */ /* 0x100fe200080108b3 */
[----:B------:R-:W-:Y:S01]  /*6f20*/  IADD3 R198, PT, PT, R215, 0x18040, RZ ;  /* 0x00018040d7c67810 */ /* 0x000fe20007ffe0ff */
[--C-:B------:R-:W-:Y:S01]  /*6f30*/  FFMA.FTZ R183, R182, UR4, -R179.reuse ;  /* 0x00000004b6b77c23 */ /* 0x100fe200080108b3 */
[----:B------:R-:W-:Y:S01]  /*6f40*/  @P1 IADD3 R198, PT, PT, R20, -0x40, RZ ;  /* 0xffffffc014c61810 */ /* 0x000fe20007ffe0ff */
[--C-:B------:R-:W-:Y:S01]  /*6f50*/  FFMA.FTZ R186, R246, UR4, -R179.reuse ;  /* 0x00000004f6ba7c23 */ /* 0x100fe200080108b3 */
[--C-:B------:R-:W-:Y:S01]  /*6f60*/  FFMA.FTZ R184, R184, UR4, -R179.reuse ;  /* 0x00000004b8b87c23 */ /* 0x100fe200080108b3 */
[----:B------:R-:W-:Y:S01]  /*6f70*/  MUFU.EX2 R185, R185 ;  /* 0x000000b900b97308 */ /* 0x000fe20000000800 */
[--C-:B------:R-:W-:Y:S01]  /*6f80*/  FFMA.FTZ R190, R190, UR4, -R179.reuse ;  /* 0x00000004bebe7c23 */ /* 0x100fe200080108b3 */
[----:B------:R-:W2:Y:S01]  /*6f90*/  LDSM.16.MT88.4 R32, [R198] ;  /* 0x00000000c620783b */ /* 0x000ea20000004200 */
[--C-:B------:R-:W-:Y:S01]  /*6fa0*/  FFMA.FTZ R189, R240, UR4, -R179.reuse ;  /* 0x00000004f0bd7c23 */ /* 0x100fe200080108b3 */
[----:B-1----:R-:W-:Y:S01]  /*6fb0*/  FMNMX.FTZ R6, R9, R6, !PT ;  /* 0x0000000609067209 */ /* 0x002fe20007810000 */
[--C-:B------:R-:W-:Y:S01]  /*6fc0*/  FFMA.FTZ R193, R242, UR4, -R179.reuse ;  /* 0x00000004f2c17c23 */ /* 0x100fe200080108b3 */
[----:B------:R-:W-:Y:S01]  /*6fd0*/  FSEL R9, R223, RZ, P3 ;  /* 0x000000ffdf097208 */ /* 0x000fe20001800000 */
[----:B------:R-:W-:Y:S01]  /*6fe0*/  FFMA.FTZ R188, R188, UR4, -R179 ;  /* 0x00000004bcbc7c23 */ /* 0x000fe200080108b3 */
[C---:B------:R-:W-:Y:S01]  /*6ff0*/  FSETP.NEU.FTZ.AND P0, PT, R6.reuse, -INF , PT ;  /* 0xff8000000600780b */ /* 0x040fe20003f1d000 */
[----:B------:R-:W-:Y:S01]  /*7000*/  FMUL.FTZ R177, R6, UR4 ;  /* 0x0000000406b17c20 */ /* 0x000fe20008410000 */
[----:B------:R-:W1:Y:S01]  /*7010*/  MUFU.EX2 R186, R186 ;  /* 0x000000ba00ba7308 */ /* 0x000e620000000800 */
[----:B------:R-:W-:Y:S01]  /*7020*/  FADD.FTZ R8, R164, -R9 ;  /* 0x80000009a4087221 */ /* 0x000fe20000010000 */
[----:B------:R-:W-:Y:S01]  /*7030*/  FSEL R10, R6, RZ, P0 ;  /* 0x000000ff060a7208 */ /* 0x000fe20000000000 */
[--C-:B------:R-:W-:Y:S01]  /*7040*/  FFMA.FTZ R199, R236, UR4, -R179.reuse ;  /* 0x00000004ecc77c23 */ /* 0x100fe200080108b3 */
[----:B------:R-:W-:Y:S01]  /*7050*/  FSEL R177, R177, RZ, P0 ;  /* 0x000000ffb1b17208 */ /* 0x000fe20000000000 */
[----:B------:R-:W-:Y:S01]  /*7060*/  FMUL.FTZ R13, R8, UR4 ;  /* 0x00000004080d7c20 */ /* 0x000fe20008410000 */
[----:B------:R-:W-:Y:S01]  /*7070*/  FFMA.FTZ R232, R232, UR4, -R179 ;  /* 0x00000004e8e87c23 */ /* 0x000fe200080108b3 */
[----:B------:R-:W-:Y:S01]  /*7080*/  FADD.FTZ R10, R3, -R10 ;  /* 0x8000000a030a7221 */ /* 0x000fe20000010000 */
[----:B------:R-:W-:Y:S01]  /*7090*/  MUFU.EX2 R184, R184 ;  /* 0x000000b800b87308 */ /* 0x000fe20000000800 */
[--C-:B------:R-:W-:Y:S01]  /*70a0*/  FFMA.FTZ R182, R192, UR4, -R177.reuse ;  /* 0x00000004c0b67c23 */ /* 0x100fe200080108b1 */
[--C-:B------:R-:W-:Y:S01]  /*70b0*/  FFMA.FTZ R181, R244, UR4, -R177.reuse ;  /* 0x00000004f4b57c23 */ /* 0x100fe200080108b1 */
[--C-:B------:R-:W-:Y:S01]  /*70c0*/  FFMA.FTZ R180, R180, UR4, -R177.reuse ;  /* 0x00000004b4b47c23 */ /* 0x100fe200080108b1 */
[--C-:B------:R-:W-:Y:S01]  /*70d0*/  FFMA.FTZ R187, R248, UR4, -R177.reuse ;  /* 0x00000004f8bb7c23 */ /* 0x100fe200080108b1 */
[----:B------:R-:W-:Y:S01]  /*70e0*/  FMUL.FTZ R191, R10, UR4 ;  /* 0x000000040abf7c20 */ /* 0x000fe20008410000 */
[----:B------:R-:W-:Y:S01]  /*70f0*/  IADD3 R192, PT, PT, R165, R198, RZ ;  /* 0x000000c6a5c07210 */ /* 0x000fe20007ffe0ff */
[--C-:B------:R-:W-:Y:S01]  /*7100*/  FFMA.FTZ R197, R238, UR4, -R177.reuse ;  /* 0x00000004eec57c23 */ /* 0x100fe200080108b1 */
[----:B------:R-:W3:Y:S01]  /*7110*/  MUFU.EX2 R183, R183 ;  /* 0x000000b700b77308 */ /* 0x000ee20000000800 */
[----:B-1----:R-:W-:Y:S01]  /*7120*/  F2FP.BF16.F32.PACK_AB R8, R185, R186 ;  /* 0x000000bab908723e */ /* 0x002fe200000010ff */
[--C-:B------:R-:W-:Y:S01]  /*7130*/  FFMA.FTZ R194, R194, UR4, -R177.reuse ;  /* 0x00000004c2c27c23 */ /* 0x100fe200080108b1 */
[--C-:B------:R-:W-:Y:S01]  /*7140*/  FFMA.FTZ R196, R196, UR4, -R177.reuse ;  /* 0x00000004c4c47c23 */ /* 0x100fe200080108b1 */
[--C-:B------:R-:W-:Y:S01]  /*7150*/  FFMA.FTZ R195, R166, UR4, -R177.reuse ;  /* 0x00000004a6c37c23 */ /* 0x100fe200080108b1 */
[--C-:B------:R-:W-:Y:S01]  /*7160*/  FFMA.FTZ R203, R226, UR4, -R177.reuse ;  /* 0x00000004e2cb7c23 */ /* 0x100fe200080108b1 */
[----:B------:R-:W-:Y:S01]  /*7170*/  LDSM.16.MT88.4 R164, [R198+0x2800] ;  /* 0x00280000c6a4783b */ /* 0x000fe20000004200 */
[----:B------:R-:W-:Y:S01]  /*7180*/  FFMA.FTZ R226, R228, UR4, -R177 ;  /* 0x00000004e4e27c23 */ /* 0x000fe200080108b1 */
[----:B------:R-:W-:Y:S01]  /*7190*/  MUFU.EX2 R182, R182 ;  /* 0x000000b600b67308 */ /* 0x000fe20000000800 */
[--C-:B------:R-:W-:Y:S01]  /*71a0*/  FFMA.FTZ R201, R234, UR4, -R179.reuse ;  /* 0x00000004eac97c23 */ /* 0x100fe200080108b3 */
[----:B------:R-:W-:Y:S01]  /*71b0*/  FFMA.FTZ R230, R230, UR4, -R179 ;  /* 0x00000004e6e67c23 */ /* 0x000fe200080108b3 */
[--C-:B------:R-:W-:Y:S01]  /*71c0*/  FFMA.FTZ R205, R174, UR4, -R177.reuse ;  /* 0x00000004aecd7c23 */ /* 0x100fe200080108b1 */
[----:B------:R-:W-:Y:S01]  /*71d0*/  FFMA.FTZ R228, R172, UR4, -R177 ;  /* 0x00000004ace47c23 */ /* 0x000fe200080108b1 */
[--C-:B------:R-:W-:Y:S01]  /*71e0*/  FFMA.FTZ R207, R224, UR4, -R179.reuse ;  /* 0x00000004e0cf7c23 */ /* 0x100fe200080108b3 */
[----:B------:R-:W-:Y:S01]  /*71f0*/  LDSM.16.MT88.4 R172, [R198+0x1000] ;  /* 0x00100000c6ac783b */ /* 0x000fe20000004200 */
[--C-:B------:R-:W-:Y:S01]  /*7200*/  FFMA.FTZ R210, R210, UR4, -R179.reuse ;  /* 0x00000004d2d27c23 */ /* 0x100fe200080108b3 */
[----:B------:R-:W1:Y:S01]  /*7210*/  MUFU.EX2 R181, R181 ;  /* 0x000000b500b57308 */ /* 0x000e620000000800 */
[----:B---3--:R-:W-:Y:S01]  /*7220*/  F2FP.BF16.F32.PACK_AB R10, R183, R184 ;  /* 0x000000b8b70a723e */ /* 0x008fe200000010ff */
[--C-:B------:R-:W-:Y:S01]  /*7230*/  FFMA.FTZ R208, R208, UR4, -R179.reuse ;  /* 0x00000004d0d07c23 */ /* 0x100fe200080108b3 */
[----:B------:R-:W-:Y:S01]  /*7240*/  FFMA.FTZ R209, R206, UR4, -R179 ;  /* 0x00000004ced17c23 */ /* 0x000fe200080108b3 */
[--C-:B------:R-:W-:Y:S01]  /*7250*/  FFMA.FTZ R204, R204, UR4, -R177.reuse ;  /* 0x00000004cccc7c23 */ /* 0x100fe200080108b1 */
[--C-:B------:R-:W-:Y:S01]  /*7260*/  FFMA.FTZ R211, R202, UR4, -R177.reuse ;  /* 0x00000004cad37c23 */ /* 0x100fe200080108b1 */
[--C-:B------:R-:W-:Y:S01]  /*7270*/  FFMA.FTZ R200, R200, UR4, -R177.reuse ;  /* 0x00000004c8c87c23 */ /* 0x100fe200080108b1 */
[----:B------:R-:W-:Y:S01]  /*7280*/  FFMA.FTZ R225, R178, UR4, -R177 ;  /* 0x00000004b2e17c23 */ /* 0x000fe200080108b1 */
[----:B------:R-:W-:Y:S08]  /*7290*/  MUFU.EX2 R180, R180 ;  /* 0x000000b400b47308 */ /* 0x000ff00000000800 */
[----:B------:R-:W3:Y:S01]  /*72a0*/  MUFU.EX2 R187, R187 ;  /* 0x000000bb00bb7308 */ /* 0x000ee20000000800 */
[----:B-1----:R-:W-:-:S07]  /*72b0*/  F2FP.BF16.F32.PACK_AB R9, R181, R182 ;  /* 0x000000b6b509723e */ /* 0x002fce00000010ff */
[----:B------:R-:W1:Y:S08]  /*72c0*/  MUFU.EX2 R3, R13 ;  /* 0x0000000d00037308 */ /* 0x000e700000000800 */
[----:B------:R-:W4:Y:S01]  /*72d0*/  MUFU.EX2 R191, R191 ;  /* 0x000000bf00bf7308 */ /* 0x000f220000000800 */
[----:B---3--:R-:W-:-:S07]  /*72e0*/  F2FP.BF16.F32.PACK_AB R11, R187, R180 ;  /* 0x000000b4bb0b723e */ /* 0x008fce00000010ff */
[----:B------:R-:W-:Y:S01]  /*72f0*/  MUFU.EX2 R190, R190 ;  /* 0x000000be00be7308 */ /* 0x000fe20000000800 */
[-C--:B-1----:R-:W-:Y:S01]  /*7300*/  FMUL.FTZ R28, R144, R3.reuse ;  /* 0x00000003901c7220 */ /* 0x082fe20000410000 */
        /* <DEDUP_REMOVED lines=31> */
[C---:B------:R-:W-:Y:S01]  /*7500*/  HMMA.16816.F32.BF16 R20, R8.reuse, R24, R20 ;  /* 0x000000180814723c */ /* 0x040fe20000041814 */
        /* <DEDUP_REMOVED lines=28> */
[----:B------:R-:W1:Y:S01]  /*76d0*/  LDSM.16.MT88.4 R144, [R192+0x2000] ;  /* 0x00200000c090783b */ /* 0x000e620000004200 */
        /* <DEDUP_REMOVED lines=15> */
[----:B------:R-:W2:Y:S01]  /*77d0*/  LDSM.16.MT88.4 R140, [R215+0x1c000] ;  /* 0x01c00000d78c783b */ /* 0x000ea20000004200 */
[----:B------:R-:W-:Y:S01]  /*77e0*/  FMUL.FTZ R93, R93, R3 ;  /* 0x000000035d5d7220 */ /* 0x000fe20000410000 */
[-C--:B------:R-:W-:Y:S01]  /*77f0*/  FMUL.FTZ R94, R94, R191.reuse ;  /* 0x000000bf5e5e7220 */ /* 0x080fe20000410000 */
[----:B------:R-:W-:Y:S01]  /*7800*/  FMUL.FTZ R95, R95, R191 ;  /* 0x000000bf5f5f7220 */ /* 0x000fe20000410000 */
[-C--:B------:R-:W-:Y:S01]  /*7810*/  FMUL.FTZ R96, R96, R3.reuse ;  /* 0x0000000360607220 */ /* 0x080fe20000410000 */
[----:B------:R-:W-:Y:S01]  /*7820*/  FMUL.FTZ R97, R97, R3 ;  /* 0x0000000361617220 */ /* 0x000fe20000410000 */
[-C--:B------:R-:W-:Y:S01]  /*7830*/  FMUL.FTZ R98, R98, R191.reuse ;  /* 0x000000bf62627220 */ /* 0x080fe20000410000 */
[C---:B---3--:R-:W-:Y:S01]  /*7840*/  HMMA.16816.F32.BF16 R52, R8.reuse, R148, R52 ;  /* 0x000000940834723c */ /* 0x048fe20000041834 */
        /* <DEDUP_REMOVED lines=8> */
[----:B------:R-:W3:Y:S01]  /*78d0*/  LDSM.16.MT88.4 R148, [R176+0x1c000] ;  /* 0x01c00000b094783b */ /* 0x000ee20000004200 */
[-C--:B------:R-:W-:Y:S01]  /*78e0*/  FMUL.FTZ R158, R158, R191.reuse ;  /* 0x000000bf9e9e7220 */ /* 0x080fe20000410000 */
[----:B------:R-:W-:Y:S01]  /*78f0*/  FMUL.FTZ R159, R159, R191 ;  /* 0x000000bf9f9f7220 */ /* 0x000fe20000410000 */
[-C--:B------:R-:W-:Y:S01]  /*7900*/  FMUL.FTZ R84, R84, R3.reuse ;  /* 0x0000000354547220 */ /* 0x080fe20000410000 */
[----:B------:R-:W-:Y:S01]  /*7910*/  LDSM.16.MT88.4 R152, [R192] ;  /* 0x00000000c098783b */ /* 0x000fe20000004200 */
[----:B------:R-:W-:Y:S01]  /*7920*/  FMUL.FTZ R85, R85, R3 ;  /* 0x0000000355557220 */ /* 0x000fe20000410000 */
[-C--:B------:R-:W-:Y:S01]  /*7930*/  FMUL.FTZ R86, R86, R191.reuse ;  /* 0x000000bf56567220 */ /* 0x080fe20000410000 */
[----:B------:R-:W-:Y:S01]  /*7940*/  FMUL.FTZ R87, R87, R191 ;  /* 0x000000bf57577220 */ /* 0x000fe20000410000 */
[C---:B-1----:R-:W-:Y:S01]  /*7950*/  HMMA.16816.F32.BF16 R60, R8.reuse, R144, R60 ;  /* 0x00000090083c723c */ /* 0x042fe2000004183c */
        /* <DEDUP_REMOVED lines=8> */
[----:B------:R-:W1:Y:S01]  /*79e0*/  LDSM.16.MT88.4 R144, [R198+0x4000] ;  /* 0x00400000c690783b */ /* 0x000e620000004200 */
        /* <DEDUP_REMOVED lines=39> */
[----:B------:R-:W-:Y:S01]  /*7c60*/  FMUL.FTZ R127, R127, R191 ;  /* 0x000000bf7f7f7220 */ /* 0x000fe20000410000 */
[-C--:B------:R-:W-:Y:S01]  /*7c70*/  FMUL.FTZ R128, R128, R3.reuse ;  /* 0x0000000380807220 */ /* 0x080fe20000410000 */
[----:B------:R-:W-:Y:S01]  /*7c80*/  FMUL.FTZ R129, R129, R3 ;  /* 0x0000000381817220 */ /* 0x000fe20000410000 */
[-C--:B------:R-:W-:Y:S01]  /*7c90*/  FMUL.FTZ R130, R130, R191.reuse ;  /* 0x000000bf82827220 */ /* 0x080fe20000410000 */
[----:B------:R-:W-:Y:S01]  /*7ca0*/  FMUL.FTZ R131, R131, R191 ;  /* 0x000000bf83837220 */ /* 0x000fe20000410000 */
[----:B------:R-:W4:Y:S01]  /*7cb0*/  MUFU.EX2 R189, R189 ;  /* 0x000000bd00bd7308 */ /* 0x000f220000000800 */
[----:B------:R-:W-:Y:S01]  /*7cc0*/  LDSM.16.MT88.4 R160, [R192+0x2800] ;  /* 0x00280000c0a0783b */ /* 0x000fe20000004200 */
[C---:B------:R-:W-:Y:S01]  /*7cd0*/  HMMA.16816.F32.BF16 R16, R8.reuse, R18, R156 ;  /* 0x000000120810723c */ /* 0x040fe2000004189c */
[----:B------:R-:W-:Y:S01]  /*7ce0*/  FFMA.FTZ R186, R229, R3, R186 ;  /* 0x00000003e5ba7223 */ /* 0x000fe200000100ba */
[----:B------:R-:W-:Y:S01]  /*7cf0*/  FFMA.FTZ R182, R227, R191, R182 ;  /* 0x000000bfe3b67223 */ /* 0x000fe200000100b6 */
[----:B------:R-:W-:Y:S01]  /*7d00*/  LDSM.16.MT88.4 R156, [R192+0x6000] ;  /* 0x00600000c09c783b */ /* 0x000fe20000004200 */
[----:B------:R-:W-:Y:S01]  /*7d10*/  MOV R3, R6 ;  /* 0x0000000600037202 */ /* 0x000fe20000000f00 */
[----:B------:R-:W-:Y:S01]  /*7d20*/  FADD.FTZ R185, R185, R186 ;  /* 0x000000bab9b97221 */ /* 0x000fe20000010000 */
[----:B------:R-:W-:Y:S01]  /*7d30*/  MUFU.EX2 R193, R193 ;  /* 0x000000c100c17308 */ /* 0x000fe20000000800 */
[----:B------:R-:W-:Y:S01]  /*7d40*/  FADD.FTZ R181, R181, R182 ;  /* 0x000000b6b5b57221 */ /* 0x000fe20000010000 */
[----:B-1----:R-:W-:Y:S01]  /*7d50*/  HMMA.16816.F32.BF16 R84, R8, R144, R84 ;  /* 0x000000900854723c */ /* 0x002fe20000041854 */
[----:B------:R-:W-:-:S02]  /*7d60*/  FADD.FTZ R184, R184, R185 ;  /* 0x000000b9b8b87221 */ /* 0x000fc40000010000 */
[----:B------:R-:W-:Y:S02]  /*7d70*/  FADD.FTZ R180, R180, R181 ;  /* 0x000000b5b4b47221 */ /* 0x000fe40000010000 */
[----:B------:R-:W-:Y:S01]  /*7d80*/  FADD.FTZ R183, R183, R184 ;  /* 0x000000b8b7b77221 */ /* 0x000fe20000010000 */
[----:B------:R-:W-:Y:S01]  /*7d90*/  MUFU.EX2 R188, R188 ;  /* 0x000000bc00bc7308 */ /* 0x000fe20000000800 */
[----:B------:R-:W-:Y:S01]  /*7da0*/  FADD.FTZ R180, R187, R180 ;  /* 0x000000b4bbb47221 */ /* 0x000fe20000010000 */
[C---:B--2---:R-:W-:Y:S06]  /*7db0*/  HMMA.16816.F32.BF16 R92, R8.reuse, R140, R92 ;  /* 0x0000008c085c723c */ /* 0x044fec000004185c */
[----:B------:R-:W-:Y:S02]  /*7dc0*/  MUFU.EX2 R197, R197 ;  /* 0x000000c500c57308 */ /* 0x000fe40000000800 */
[C---:B------:R-:W-:Y:S01]  /*7dd0*/  HMMA.16816.F32.BF16 R96, R8.reuse, R142, R96 ;  /* 0x0000008e0860723c */ /* 0x040fe20000041860 */
[----:B------:R-:W1:Y:S05]  /*7de0*/  LDSM.16.MT88.4 R140, [R198+0x6000] ;  /* 0x00600000c68c783b */ /* 0x000e6a0000004200 */
[----:B------:R-:W2:Y:S02]  /*7df0*/  MUFU.EX2 R194, R194 ;  /* 0x000000c200c27308 */ /* 0x000ea40000000800 */
[C---:B------:R-:W-:Y:S01]  /*7e00*/  HMMA.16816.F32.BF16 R88, R8.reuse, R146, R88 ;  /* 0x000000920858723c */ /* 0x040fe20000041858 */
[----:B------:R-:W5:Y:S05]  /*7e10*/  LDSM.16.MT88.4 R144, [R176+0x1e000] ;  /* 0x01e00000b090783b */ /* 0x000f6a0000004200 */
[----:B------:R-:W-:Y:S02]  /*7e20*/  MUFU.EX2 R196, R196 ;  /* 0x000000c400c47308 */ /* 0x000fe40000000800 */
[C---:B------:R-:W-:Y:S06]  /*7e30*/  HMMA.16816.F32.BF16 R136, R8.reuse, R152, R136 ;  /* 0x000000980888723c */ /* 0x040fec0000041888 */
[----:B------:R-:W2:Y:S02]  /*7e40*/  MUFU.EX2 R195, R195 ;  /* 0x000000c300c37308 */ /* 0x000ea40000000800 */
[C---:B------:R-:W-:Y:S01]  /*7e50*/  HMMA.16816.F32.BF16 R132, R8.reuse, R154, R132 ;  /* 0x0000009a0884723c */ /* 0x040fe20000041884 */
[----:B------:R-:W-:Y:S05]  /*7e60*/  LDSM.16.MT88.4 R152, [R176+0x18800] ;  /* 0x01880000b098783b */ /* 0x000fea0000004200 */
[----:B------:R-:W-:Y:S02]  /*7e70*/  MUFU.EX2 R199, R199 ;  /* 0x000000c700c77308 */ /* 0x000fe40000000800 */
[C---:B---3--:R-:W-:Y:S06]  /*7e80*/  HMMA.16816.F32.BF16 R100, R8.reuse, R148, R100 ;  /* 0x000000940864723c */ /* 0x048fec0000041864 */
[----:B------:R-:W3:Y:S02]  /*7e90*/  MUFU.EX2 R232, R232 ;  /* 0x000000e800e87308 */ /* 0x000ee40000000800 */
[C---:B------:R-:W-:Y:S01]  /*7ea0*/  HMMA.16816.F32.BF16 R104, R8.reuse, R150, R104 ;  /* 0x000000960868723c */ /* 0x040fe20000041868 */
[----:B------:R-:W3:Y:S05]  /*7eb0*/  LDSM.16.MT88.4 R148, [R215+0x18800] ;  /* 0x01880000d794783b */ /* 0x000eea0000004200 */
[----:B------:R-:W-:Y:S02]  /*7ec0*/  MUFU.EX2 R201, R201 ;  /* 0x000000c900c97308 */ /* 0x000fe40000000800 */
[C---:B-1----:R-:W-:Y:S06]  /*7ed0*/  HMMA.16816.F32.BF16 R116, R8.reuse, R140, R116 ;  /* 0x0000008c0874723c */ /* 0x042fec0000041874 */
[----:B------:R-:W-:Y:S02]  /*7ee0*/  MUFU.EX2 R230, R230 ;  /* 0x000000e600e67308 */ /* 0x000fe40000000800 */
[C---:B------:R-:W-:Y:S01]  /*7ef0*/  HMMA.16816.F32.BF16 R120, R8.reuse, R142, R120 ;  /* 0x0000008e0878723c */ /* 0x040fe20000041878 */
[----:B------:R-:W1:Y:S05]  /*7f00*/  LDSM.16.MT88.4 R140, [R192+0x800] ;  /* 0x00080000c08c783b */ /* 0x000e6a0000004200 */
[----:B------:R-:W-:Y:S02]  /*7f10*/  MUFU.EX2 R203, R203 ;  /* 0x000000cb00cb7308 */ /* 0x000fe40000000800 */
[C---:B-----5:R-:W-:Y:S06]  /*7f20*/  HMMA.16816.F32.BF16 R108, R8.reuse, R144, R108 ;  /* 0x00000090086c723c */ /* 0x060fec000004186c */
[----:B------:R-:W5:Y:S02]  /*7f30*/  MUFU.EX2 R226, R226 ;  /* 0x000000e200e27308 */ /* 0x000f640000000800 */
[C---:B------:R-:W-:Y:S01]  /*7f40*/  HMMA.16816.F32.BF16 R112, R8.reuse, R146, R112 ;  /* 0x000000920870723c */ /* 0x040fe20000041870 */
[----:B------:R-:W-:Y:S05]  /*7f50*/  LDSM.16.MT88.4 R144, [R198+0x800] ;  /* 0x00080000c690783b */ /* 0x000fea0000004200 */
[----:B------:R-:W-:Y:S02]  /*7f60*/  MUFU.EX2 R205, R205 ;  /* 0x000000cd00cd7308 */ /* 0x000fe40000000800 */
[C---:B------:R-:W-:Y:S06]  /*7f70*/  HMMA.16816.F32.BF16 R124, R8.reuse, R156, R124 ;  /* 0x0000009c087c723c */ /* 0x040fec000004187c */
[----:B------:R-:W5:Y:S02]  /*7f80*/  MUFU.EX2 R228, R228 ;  /* 0x000000e400e47308 */ /* 0x000f640000000800 */
[----:B------:R-:W-:Y:S01]  /*7f90*/  HMMA.16816.F32.BF16 R8, R8, R158, R128 ;  /* 0x0000009e0808723c */ /* 0x000fe20000041880 */
[----:B------:R-:W5:Y:S01]  /*7fa0*/  LDSM.16.MT88.4 R156, [R215+0x1c800] ;  /* 0x01c80000d79c783b */ /* 0x000f620000004200 */
[----:B----4-:R-:W-:Y:S01]  /*7fb0*/  F2FP.BF16.F32.PACK_AB R128, R189, R190 ;  /* 0x000000bebd80723e */ /* 0x010fe200000010ff */
[----:B------:R-:W-:Y:S01]  /*7fc0*/  FADD.FTZ R190, R190, R183 ;  /* 0x000000b7bebe7221 */ /* 0x000fe20000010000 */
[----:B--2---:R-:W-:Y:S01]  /*7fd0*/  F2FP.BF16.F32.PACK_AB R129, R194, R197 ;  /* 0x000000c5c281723e */ /* 0x004fe200000010ff */
[----:B------:R-:W-:Y:S01]  /*7fe0*/  FADD.FTZ R197, R197, R180 ;  /* 0x000000b4c5c57221 */ /* 0x000fe20000010000 */
[----:B------:R-:W-:Y:S01]  /*7ff0*/  F2FP.BF16.F32.PACK_AB R130, R188, R193 ;  /* 0x000000c1bc82723e */ /* 0x000fe200000010ff */
[----:B------:R-:W-:Y:S01]  /*8000*/  MUFU.EX2 R207, R207 ;  /* 0x000000cf00cf7308 */ /* 0x000fe20000000800 */
[----:B------:R-:W-:Y:S01]  /*8010*/  F2FP.BF16.F32.PACK_AB R131, R195, R196 ;  /* 0x000000c4c383723e */ /* 0x000fe200000010ff */
[----:B------:R-:W-:Y:S01]  /*8020*/  FADD.FTZ R190, R189, R190 ;  /* 0x000000bebdbe7221 */ /* 0x000fe20000010000 */
[----:B------:R-:W-:-:S03]  /*8030*/  FADD.FTZ R197, R194, R197 ;  /* 0x000000c5c2c57221 */ /* 0x000fc60000010000 */
[----:B------:R-:W-:Y:S01]  /*8040*/  FADD.FTZ R193, R193, R190 ;  /* 0x000000bec1c17221 */ /* 0x000fe20000010000 */
[----:B------:R-:W-:Y:S01]  /*8050*/  FADD.FTZ R196, R196, R197 ;  /* 0x000000c5c4c47221 */ /* 0x000fe20000010000 */
[----:B---3--:R-:W-:Y:S01]  /*8060*/  HMMA.16816.F32.BF16 R12, R128, R148, R12 ;  /* 0x00000094800c723c */ /* 0x008fe2000004180c */
[----:B------:R-:W2:Y:S01]  /*8070*/  MUFU.EX2 R210, R210 ;  /* 0x000000d200d27308 */ /* 0x000ea20000000800 */
[----:B------:R-:W-:Y:S01]  /*8080*/  FADD.FTZ R188, R188, R193 ;  /* 0x000000c1bcbc7221 */ /* 0x000fe20000010000 */
[----:B------:R-:W-:-:S05]  /*8090*/  FADD.FTZ R196, R195, R196 ;  /* 0x000000c4c3c47221 */ /* 0x000fca0000010000 */
[C---:B------:R-:W-:Y:S01]  /*80a0*/  HMMA.16816.F32.BF16 R16, R128.reuse, R150, R16 ;  /* 0x000000968010723c */ /* 0x040fe20000041810 */
[----:B------:R-:W3:Y:S01]  /*80b0*/  LDSM.16.MT88.4 R148, [R176+0x1a800] ;  /* 0x01a80000b094783b */ /* 0x000ee20000004200 */
[----:B------:R-:W-:Y:S06]  /*80c0*/  MUFU.EX2 R208, R208 ;  /* 0x000000d000d07308 */ /* 0x000fec0000000800 */
[C---:B------:R-:W-:Y:S02]  /*80d0*/  HMMA.16816.F32.BF16 R20, R128.reuse, R152, R20 ;  /* 0x000000988014723c */ /* 0x040fe40000041814 */
[----:B------:R-:W-:Y:S06]  /*80e0*/  MUFU.EX2 R209, R209 ;  /* 0x000000d100d17308 */ /* 0x000fec0000000800 */
[C---:B------:R-:W-:Y:S01]  /*80f0*/  HMMA.16816.F32.BF16 R24, R128.reuse, R154, R24 ;  /* 0x0000009a8018723c */ /* 0x040fe20000041818 */
[----:B------:R-:W4:Y:S01]  /*8100*/  LDSM.16.MT88.4 R152, [R176+0x1c800] ;  /* 0x01c80000b098783b */ /* 0x000f220000004200 */
[----:B------:R-:W-:Y:S06]  /*8110*/  MUFU.EX2 R204, R204 ;  /* 0x000000cc00cc7308 */ /* 0x000fec0000000800 */
[C---:B-1----:R-:W-:Y:S02]  /*8120*/  HMMA.16816.F32.BF16 R136, R128.reuse, R140, R136 ;  /* 0x0000008c8088723c */ /* 0x042fe40000041888 */
[----:B------:R-:W1:Y:S06]  /*8130*/  MUFU.EX2 R211, R211 ;  /* 0x000000d300d37308 */ /* 0x000e6c0000000800 */
[C---:B------:R-:W-:Y:S01]  /*8140*/  HMMA.16816.F32.BF16 R132, R128.reuse, R142, R132 ;  /* 0x0000008e8084723c */ /* 0x040fe20000041884 */
[----:B------:R-:W2:Y:S01]  /*8150*/  LDSM.16.MT88.4 R140, [R192+0x4800] ;  /* 0x00480000c08c783b */ /* 0x000ea20000004200 */
[----:B------:R-:W-:Y:S06]  /*8160*/  MUFU.EX2 R200, R200 ;  /* 0x000000c800c87308 */ /* 0x000fec0000000800 */
[C---:B-----5:R-:W-:Y:S02]  /*8170*/  HMMA.16816.F32.BF16 R68, R128.reuse, R156, R68 ;  /* 0x0000009c8044723c */ /* 0x060fe40000041844 */
[----:B------:R-:W5:Y:S06]  /*8180*/  MUFU.EX2 R225, R225 ;  /* 0x000000e100e17308 */ /* 0x000f6c0000000800 */
        /* <DEDUP_REMOVED lines=24> */
[C---:B------:R-:W-:Y:S08]  /*8310*/  HMMA.16816.F32.BF16 R64, R128.reuse, R162, R64 ;  /* 0x000000a28040723c */ /* 0x040ff00000041840 */
[C---:B-----5:R-:W-:Y:S08]  /*8320*/  HMMA.16816.F32.BF16 R84, R128.reuse, R144, R84 ;  /* 0x000000908054723c */ /* 0x060ff00000041854 */
[C---:B------:R-:W-:Y:S01]  /*8330*/  HMMA.16816.F32.BF16 R88, R128.reuse, R146, R88 ;  /* 0x000000928058723c */ /* 0x040fe20000041858 */
[----:B------:R-:W-:Y:S07]  /*8340*/  LDSM.16.MT88.4 R144, [R176+0x19000] ;  /* 0x01900000b090783b */ /* 0x000fee0000004200 */
[C---:B---3--:R-:W-:Y:S08]  /*8350*/  HMMA.16816.F32.BF16 R100, R128.reuse, R148, R100 ;  /* 0x000000948064723c */ /* 0x048ff00000041864 */
[C---:B------:R-:W-:Y:S01]  /*8360*/  HMMA.16816.F32.BF16 R104, R128.reuse, R150, R104 ;  /* 0x000000968068723c */ /* 0x040fe20000041868 */
[----:B------:R-:W-:Y:S07]  /*8370*/  LDSM.16.MT88.4 R148, [R192+0x1000] ;  /* 0x00100000c094783b */ /* 0x000fee0000004200 */
[C---:B----4-:R-:W-:Y:S08]  /*8380*/  HMMA.16816.F32.BF16 R116, R128.reuse, R152, R116 ;  /* 0x000000988074723c */ /* 0x050ff00000041874 */
[C---:B------:R-:W-:Y:S01]  /*8390*/  HMMA.16816.F32.BF16 R120, R128.reuse, R154, R120 ;  /* 0x0000009a8078723c */ /* 0x040fe20000041878 */
[----:B------:R-:W3:Y:S07]  /*83a0*/  LDSM.16.MT88.4 R152, [R198+0x3000] ;  /* 0x00300000c698783b */ /* 0x000eee0000004200 */
        /* <DEDUP_REMOVED lines=13> */
[----:B------:R-:W1:Y:S01]  /*8480*/  LDSM.16.MT88.4 R12, [R215+0x1d000] ;  /* 0x01d00000d70c783b */ /* 0x000e620000004200 */
[----:B------:R-:W-:Y:S01]  /*8490*/  FADD.FTZ R205, R205, R226 ;  /* 0x000000e2cdcd7221 */ /* 0x000fe20000010000 */
[----:B------:R-:W-:-:S03]  /*84a0*/  FADD.FTZ R230, R230, R201 ;  /* 0x000000c9e6e67221 */ /* 0x000fc60000010000 */
[----:B------:R-:W-:Y:S02]  /*84b0*/  FADD.FTZ R205, R228, R205 ;  /* 0x000000cde4cd7221 */ /* 0x000fe40000010000 */
[C---:B------:R-:W-:Y:S01]  /*84c0*/  HMMA.16816.F32.BF16 R156, R8.reuse, R158, R16 ;  /* 0x0000009e089c723c */ /* 0x040fe20000041810 */
[----:B------:R-:W2:Y:S07]  /*84d0*/  LDSM.16.MT88.4 R16, [R176+0x1d000] ;  /* 0x01d00000b010783b */ /* 0x000eae0000004200 */
[C---:B---3--:R-:W-:Y:S08]  /*84e0*/  HMMA.16816.F32.BF16 R52, R8.reuse, R152, R52 ;  /* 0x000000980834723c */ /* 0x048ff00000041834 */
        /* <DEDUP_REMOVED lines=11> */
[C---:B------:R-:W-:Y:S08]  /*85a0*/  HMMA.16816.F32.BF16 R60, R8.reuse, R140, R60 ;  /* 0x0000008c083c723c */ /* 0x040ff0000004183c */
        /* <DEDUP_REMOVED lines=9> */
[C---:B------:R-:W-:Y:S08]  /*8640*/  HMMA.16816.F32.BF16 R112, R8.reuse, R154, R112 ;  /* 0x0000009a0870723c */ /* 0x040ff00000041870 */
        /* <DEDUP_REMOVED lines=14> */
[----:B------:R-:W3:Y:S04]  /*8730*/  LDSM.16.MT88.4 R148, [R176+0x19800] ;  /* 0x01980000b094783b */ /* 0x000ee80000004200 */
[----:B------:R-:W-:Y:S03]  /*8740*/  LDSM.16.MT88.4 R176, [R198+0x5800] ;  /* 0x00580000c6b0783b */ /* 0x000fe60000004200 */
[C---:B----4-:R-:W-:Y:S08]  /*8750*/  HMMA.16816.F32.BF16 R100, R8.reuse, R140, R100 ;  /* 0x0000008c0864723c */ /* 0x050ff00000041864 */
[C---:B------:R-:W-:Y:S01]  /*8760*/  HMMA.16816.F32.BF16 R104, R8.reuse, R142, R104 ;  /* 0x0000008e0868723c */ /* 0x040fe20000041868 */
[----:B------:R-:W4:Y:S07]  /*8770*/  LDSM.16.MT88.4 R140, [R198+0x1800] ;  /* 0x00180000c68c783b */ /* 0x000f2e0000004200 */
[C---:B--2---:R-:W-:Y:S08]  /*8780*/  HMMA.16816.F32.BF16 R124, R8.reuse, R16, R124 ;  /* 0x00000010087c723c */ /* 0x044ff0000004187c */
        /* <DEDUP_REMOVED lines=17> */
[C---:B---3--:R-:W-:Y:S01]  /*88a0*/  HMMA.16816.F32.BF16 R152, R8.reuse, R148, R20 ;  /* 0x000000940898723c */ /* 0x048fe20000041814 */
[----:B------:R-:W-:Y:S07]  /*88b0*/  LDSM.16.MT88.4 R20, [R192+0x3800] ;  /* 0x00380000c014783b */ /* 0x000fee0000004200 */
[C---:B------:R-:W-:Y:S08]  /*88c0*/  HMMA.16816.F32.BF16 R76, R8.reuse, R144, R76 ;  /* 0x00000090084c723c */ /* 0x040ff0000004184c */
[C---:B------:R-:W-:Y:S08]  /*88d0*/  HMMA.16816.F32.BF16 R80, R8.reuse, R146, R80 ;  /* 0x000000920850723c */ /* 0x040ff00000041850 */
[C---:B------:R-:W-:Y:S01]  /*88e0*/  HMMA.16816.F32.BF16 R148, R8.reuse, R150, R24 ;  /* 0x000000960894723c */ /* 0x040fe20000041818 */
[----:B------:R-:W-:Y:S07]  /*88f0*/  LDSM.16.MT88.4 R24, [R215+0x1b800] ;  /* 0x01b80000d718783b */ /* 0x000fee0000004200 */
[C---:B------:R-:W-:Y:S08]  /*8900*/  HMMA.16816.F32.BF16 R44, R8.reuse, R164, R44 ;  /* 0x000000a4082c723c */ /* 0x040ff0000004182c */
[C---:B------:R-:W-:Y:S01]  /*8910*/  HMMA.16816.F32.BF16 R48, R8.reuse, R166, R48 ;  /* 0x000000a60830723c */ /* 0x040fe20000041830 */
[----:B------:R-:W3:Y:S07]  /*8920*/  LDSM.16.MT88.4 R164, [R192+0x1800] ;  /* 0x00180000c0a4783b */ /* 0x000eee0000004200 */
[C---:B----4-:R-:W-:Y:S01]  /*8930*/  HMMA.16816.F32.BF16 R144, R8.reuse, R140, R28 ;  /* 0x0000008c0890723c */ /* 0x050fe2000004181c */
[----:B------:R-:W-:Y:S07]  /*8940*/  LDSM.16.MT88.4 R28, [R215+0x1f800] ;  /* 0x01f80000d71c783b */ /* 0x000fee0000004200 */
        /* <DEDUP_REMOVED lines=22> */
[C---:B-1----:R-:W-:Y:S08]  /*8ab0*/  HMMA.16816.F32.BF16 R124, R8.reuse, R12, R124 ;  /* 0x0000000c087c723c */ /* 0x042ff0000004187c */
[C---:B------:R-:W-:Y:S08]  /*8ac0*/  HMMA.16816.F32.BF16 R128, R8.reuse, R14, R128 ;  /* 0x0000000e0880723c */ /* 0x040ff00000041880 */
[----:B------:R-:W-:Y:S01]  /*8ad0*/  HMMA.16816.F32.BF16 R136, R8, R164, R136 ;  /* 0x000000a40888723c */ /* 0x000fe20000041888 */
[----:B------:R-:W-:Y:S01]  /*8ae0*/  MOV R164, R223 ;  /* 0x000000df00a47202 */ /* 0x000fe20000000f00 */
[----:B------:R-:W-:-:S03]  /*8af0*/  NOP ;  /* 0x0000000000007918 */ /* 0x000fc60000000000 */
[----:B------:R-:W-:-:S15]  /*8b00*/  BRA.U !UP0, `(.L_x_489) ;  /* 0x00000039086c7547 */ /* 0x000fde000b800000 */
[----:B------:R-:W1:Y:S01]  /*8b10*/  LDCU.64 UR6, c[0x0][0x3c0] ;  /* 0x00007800ff0677ac */ /* 0x000e620008000a00 */
[----:B------:R-:W-:-:S04]  /*8b20*/  DEPBAR.LE SB0, 0x0 ;  /* 0x000080000000791a */ /* 0x000fc80000000000 */
[----:B------:R-:W-:Y:S01]  /*8b30*/  UIADD3 UR32, UPT, UPT, UR20, -0x3, URZ ;  /* 0xfffffffd14207890 */ /* 0x000fe2000fffe0ff */
[C---:B------:R-:W-:Y:S01]  /*8b40*/  IMAD.SHL.U32 R7, R0.reuse, 0x40, RZ ;  /* 0x0000004000077824 */ /* 0x040fe200078e00ff */
[----:B------:R-:W-:Y:S01]  /*8b50*/  SHF.R.U32.HI R2, RZ, 0x1, R0 ;  /* 0x00000001ff027819 */ /* 0x000fe20000011600 */
[----:B------:R-:W-:-:S03]  /*8b60*/  IMAD.SHL.U32 R8, R0, 0x20, RZ ;  /* 0x0000002000087824 */ /* 0x000fc600078e00ff */
[----:B------:R-:W-:Y:S02]  /*8b70*/  LOP3.LUT R7, R7, 0x200, RZ, 0xc0, !PT ;  /* 0x0000020007077812 */ /* 0x000fe400078ec0ff */
[----:B------:R-:W-:Y:S01]  /*8b80*/  LOP3.LUT R2, R213, 0x8, R2, 0x78, !PT ;  /* 0x00000008d5027812 */ /* 0x000fe200078e7802 */
[----:B------:R-:W-:Y:S01]  /*8b90*/  IMAD.MOV.U32 R213, RZ, RZ, 0x20 ;  /* 0x00000020ffd57424 */ /* 0x000fe200078e00ff */
[----:B------:R-:W-:Y:S01]  /*8ba0*/  LOP3.LUT R7, R7, 0x7c00, R8, 0xf8, !PT ;  /* 0x00007c0007077812 */ /* 0x000fe200078ef808 */
[----:B-1----:R-:W-:-:S03]  /*8bb0*/  UIMAD.WIDE.U32 UR10, UR32, UR6, URZ ;  /* 0x00000006200a72a5 */ /* 0x002fc6000f8e00ff */
[----:B------:R-:W-:Y:S01]  /*8bc0*/  LOP3.LUT R232, R7, R2, RZ, 0xfc, !PT ;  /* 0x0000000207e87212 */ /* 0x000fe200078efcff */
[----:B------:R-:W-:-:S03]  /*8bd0*/  UIMAD UR4, UR32, UR7, UR11 ;  /* 0x00000007200472a4 */ /* 0x000fc6000f8e020b */
[----:B------:R-:W-:Y:S01]  /*8be0*/  LEA R232, R232, UR5, 0x1 ;  /* 0x00000005e8e87c11 */ /* 0x000fe2000f8e08ff */
[----:B------:R-:W-:Y:S01]  /*8bf0*/  USHF.L.U32 UR9, UR10, 0x6, URZ ;  /* 0x000000060a097899 */ /* 0x000fe200080006ff */
[----:B------:R-:W-:Y:S01]  /*8c00*/  IMAD.U32 R12, RZ, RZ, UR10 ;  /* 0x0000000aff0c7e24 */ /* 0x000fe2000f8e00ff */
[----:B------:R-:W-:Y:S01]  /*8c10*/  USHF.L.U64.HI UR8, UR10, 0x6, UR4 ;  /* 0x000000060a087899 */ /* 0x000fe20008010204 */
[----:B------:R-:W-:Y:S01]  /*8c20*/  IMAD.U32 R13, RZ, RZ, UR11 ;  /* 0x0000000bff0d7e24 */ /* 0x000fe2000f8e00ff */
[----:B------:R-:W-:Y:S01]  /*8c30*/  ULEA UR9, UP0, UR6, UR9, 0x5 ;  /* 0x0000000906097291 */ /* 0x000fe2000f8028ff */
[----:B------:R-:W-:Y:S01]  /*8c40*/  IMAD.U32 R11, RZ, RZ, UR4 ;  /* 0x00000004ff0b7e24 */ /* 0x000fe2000f8e00ff */
[----:B------:R-:W-:Y:S01]  /*8c50*/  BAR.SYNC.DEFER_BLOCKING 0x0 ;  /* 0x0000000000007b1d */ /* 0x000fe20000010000 */
[C---:B------:R-:W-:Y:S01]  /*8c60*/  LEA R10, P1, R12.reuse, R216, 0x7 ;  /* 0x000000d80c0a7211 */ /* 0x040fe200078238ff */
[----:B------:R-:W-:Y:S02]  /*8c70*/  ULEA.HI.X UR8, UR6, UR8, UR7, 0x5, UP0 ;  /* 0x0000000806087291 */ /* 0x000fe400080f2c07 */
[----:B------:R-:W-:Y:S01]  /*8c80*/  IMAD.U32 R9, RZ, RZ, UR9 ;  /* 0x00000009ff097e24 */ /* 0x000fe2000f8e00ff */
[----:B------:R-:W-:Y:S01]  /*8c90*/  LEA.HI.X R11, R12, R214, R11, 0x7, P1 ;  /* 0x000000d60c0b7211 */ /* 0x000fe200008f3c0b */
[----:B------:R-:W-:-:S02]  /*8ca0*/  UISETP.GT.U32.AND UP0, UPT, UR32, UR18, UPT ;  /* 0x000000122000728c */ /* 0x000fc4000bf04070 */
[----:B------:R-:W-:Y:S01]  /*8cb0*/  IMAD.U32 R3, RZ, RZ, UR8 ;  /* 0x00000008ff037e24 */ /* 0x000fe2000f8e00ff */
[----:B------:R-:W-:-:S04]  /*8cc0*/  LEA R8, P0, R9, R216, 0x1 ;  /* 0x000000d809087211 */ /* 0x000fc800078008ff */
[----:B------:R-:W-:Y:S02]  /*8cd0*/  LEA.HI.X R9, R9, R214, R3, 0x1, P0 ;  /* 0x000000d609097211 */ /* 0x000fe400000f0c03 */
[----:B------:R-:W-:-:S04]  /*8ce0*/  LOP3.LUT R3, R0, 0x2, RZ, 0xc0, !PT ;  /* 0x0000000200037812 */ /* 0x000fc800078ec0ff */
[----:B------:R-:W-:-:S04]  /*8cf0*/  ISETP.NE.AND P0, PT, R3, RZ, PT ;  /* 0x000000ff0300720c */ /* 0x000fc80003f05270 */
[----:B------:R-:W-:Y:S01]  /*8d00*/  SEL R225, R213, 0xffffffe0, !P0 ;  /* 0xffffffe0d5e17807 */ /* 0x000fe20004000000 */
[----:B------:R-:W-:Y:S01]  /*8d10*/  @!PT LDS RZ, [RZ] ;  /* 0x00000000fffff984 */ /* 0x000fe20000000800 */
[----:B------:R-:W-:Y:S01]  /*8d20*/  @!PT LDS RZ, [RZ] ;  /* 0x00000000fffff984 */ /* 0x000fe20000000800 */
[----:B------:R-:W-:Y:S01]  /*8d30*/  @!PT LDS RZ, [RZ] ;  /* 0x00000000fffff984 */ /* 0x000fe20000000800 */
[----:B------:R-:W-:Y:S01]  /*8d40*/  LDGSTS.E.BYPASS.LTC128B.128 [R219+0x18000], desc[UR24][R10.64] ;  /* 0x180000000adb7fae */ /* 0x000fe2000b981a18 */
[----:B------:R-:W-:-:S03]  /*8d50*/  LOP3.LUT P0, R224, R0, 0x4, RZ, 0xc0, !PT ;  /* 0x0000000400e07812 */ /* 0x000fc6000780c0ff */
[----:B------:R-:W-:Y:S01]  /*8d60*/  LDGSTS.E.BYPASS.LTC128B.128 [R219+0x1a000], desc[UR24][R10.64+0x80] ;  /* 0x1a0000800adb7fae */ /* 0x000fe2000b981a18 */
[----:B------:R-:W-:Y:S01]  /*8d70*/  IMAD.IADD R231, R225, 0x1, R232 ;  /* 0x00000001e1e77824 */ /* 0x000fe200078e02e8 */
[----:B------:R-:W-:Y:S01]  /*8d80*/  SEL R3, R4, 0xffffffc0, !P0 ;  /* 0xffffffc004037807 */ /* 0x000fe20004000000 */
[C---:B------:R-:W-:Y:S01]  /*8d90*/  IMAD.IADD R226, R5.reuse, 0x1, R225 ;  /* 0x0000000105e27824 */ /* 0x040fe200078e02e1 */
[----:B------:R-:W-:Y:S03]  /*8da0*/  LDGSTS.E.BYPASS.LTC128B.128 [R219+0x1c000], desc[UR24][R10.64+0x100] ;  /* 0x1c0001000adb7fae */ /* 0x000fe6000b981a18 */
[--C-:B------:R-:W-:Y:S01]  /*8db0*/  IMAD.IADD R230, R232, 0x1, R3.reuse ;  /* 0x00000001e8e67824 */ /* 0x100fe200078e0203 */
[----:B------:R-:W-:Y:S01]  /*8dc0*/  LDGSTS.E.BYPASS.LTC128B.128 [R219+0x1e000], desc[UR24][R10.64+0x180] ;  /* 0x1e0001800adb7fae */ /* 0x000fe2000b981a18 */
[----:B------:R-:W-:Y:S02]  /*8dd0*/  IMAD.IADD R3, R5, 0x1, R3 ;  /* 0x0000000105037824 */ /* 0x000fe400078e0203 */
[C---:B------:R-:W-:Y:S01]  /*8de0*/  IMAD.IADD R228, R225.reuse, 0x1, R230 ;  /* 0x00000001e1e47824 */ /* 0x040fe200078e02e6 */
[----:B------:R-:W-:Y:S01]  /*8df0*/  LDGSTS.E.BYPASS.LTC128B.128 [R219+0x19000], desc[UR24][R8.64] ;  /* 0x1900000008db7fae */ /* 0x000fe2000b981a18 */
[----:B------:R-:W-:-:S03]  /*8e00*/  IMAD.IADD R225, R225, 0x1, R3 ;  /* 0x00000001e1e17824 */ /* 0x000fc600078e0203 */
[----:B------:R-:W-:Y:S04]  /*8e10*/  LDGSTS.E.BYPASS.LTC128B.128 [R219+0x1b000], desc[UR24][R8.64+0x80] ;  /* 0x1b00008008db7fae */ /* 0x000fe8000b981a18 */
[----:B------:R-:W-:Y:S04]  /*8e20*/  LDGSTS.E.BYPASS.LTC128B.128 [R219+0x1d000], desc[UR24][R8.64+0x100] ;  /* 0x1d00010008db7fae */ /* 0x000fe8000b981a18 */
[----:B------:R1:W-:Y:S04]  /*8e30*/  LDGSTS.E.BYPASS.LTC128B.128 [R219+0x1f000], desc[UR24][R8.64+0x180] ;  /* 0x1f00018008db7fae */ /* 0x0003e8000b981a18 */
[----:B------:R-:W-:Y:S04]  /*8e40*/  LDSM.16.M88.4 R196, [R232] ;  /* 0x00000000e8c4783b */ /* 0x000fe80000000200 */
[----:B------:R-:W2:Y:S04]  /*8e50*/  LDSM.16.M88.4 R176, [R212+UR5+0x10000] ;  /* 0x01000005d4b0783b */ /* 0x000ea80008000200 */
[----:B------:R-:W3:Y:S04]  /*8e60*/  LDSM.16.M88.4 R168, [R212+UR5+0x10800] ;  /* 0x01080005d4a8783b */ /* 0x000ee80008000200 */
[----:B------:R-:W4:Y:S04]  /*8e70*/  LDSM.16.M88.4 R32, [R212+UR5+0x11000] ;  /* 0x01100005d420783b */ /* 0x000f280008000200 */
[----:B------:R-:W-:Y:S04]  /*8e80*/  LDSM.16.M88.4 R24, [R226+0x10000] ;  /* 0x01000000e218783b */ /* 0x000fe80000000200 */
[----:B------:R-:W-:Y:S04]  /*8e90*/  LDSM.16.M88.4 R180, [R212+UR5+0x11800] ;  /* 0x01180005d4b4783b */ /* 0x000fe80008000200 */
[----:B-1----:R-:W1:Y:S04]  /*8ea0*/  LDSM.16.M88.4 R8, [R231] ;  /* 0x00000000e708783b */ /* 0x002e680000000200 */
[----:B------:R-:W5:Y:S04]  /*8eb0*/  LDSM.16.M88.4 R20, [R226+0x10800] ;  /* 0x01080000e214783b */ /* 0x000f680000000200 */
[----:B------:R-:W5:Y:S04]  /*8ec0*/  LDSM.16.M88.4 R12, [R226+0x11000] ;  /* 0x01100000e20c783b */ /* 0x000f680000000200 */
[----:B------:R-:W5:Y:S04]  /*8ed0*/  LDSM.16.M88.4 R200, [R226+0x11800] ;  /* 0x01180000e2c8783b */ /* 0x000f680000000200 */
[----:B------:R-:W-:Y:S01]  /*8ee0*/  LDSM.16.M88.4 R192, [R3+0x10000] ;  /* 0x0100000003c0783b */ /* 0x000fe20000000200 */
[C---:B--2---:R-:W-:Y:S03]  /*8ef0*/  HMMA.16816.F32.BF16 R16, R196.reuse, R176, RZ ;  /* 0x000000b0c410723c */ /* 0x044fe600000418ff */
[----:B------:R-:W-:Y:S04]  /*8f00*/  LDSM.16.M88.4 R188, [R3+0x10800] ;  /* 0x0108000003bc783b */ /* 0x000fe80000000200 */
[----:B------:R-:W-:Y:S01]  /*8f10*/  LDSM.16.M88.4 R184, [R3+0x11000] ;  /* 0x0110000003b8783b */ /* 0x000fe20000000200 */
[C---:B------:R-:W-:Y:S03]  /*8f20*/  HMMA.16816.F32.BF16 R176, R196.reuse, R178, RZ ;  /* 0x000000b2c4b0723c */ /* 0x040fe600000418ff */
[----:B------:R-:W-:Y:S04]  /*8f30*/  LDSM.16.M88.4 R204, [R212+UR5+0x12000] ;  /* 0x01200005d4cc783b */ /* 0x000fe80008000200 */
[----:B------:R-:W-:Y:S01]  /*8f40*/  LDSM.16.M88.4 R208, [R212+UR5+0x17800] ;  /* 0x01780005d4d0783b */ /* 0x000fe20008000200 */
[C---:B---3--:R-:W-:Y:S03]  /*8f50*/  HMMA.16816.F32.BF16 R172, R196.reuse, R168, RZ ;  /* 0x000000a8c4ac723c */ /* 0x048fe600000418ff */
[----:B------:R-:W0:Y:S05]  /*8f60*/  LDGDEPBAR ;  /* 0x00000000000079af */ /* 0x000e2a0000000000 */
[C---:B----4-:R-:W-:Y:S08]  /*8f70*/  HMMA.16816.F32.BF16 R164, R196.reuse, R32, RZ ;  /* 0x00000020c4a4723c */ /* 0x050ff000000418ff */
[C---:B------:R-:W-:Y:S08]  /*8f80*/  HMMA.16816.F32.BF16 R168, R196.reuse, R170, RZ ;  /* 0x000000aac4a8723c */ /* 0x040ff000000418ff */
[----:B------:R-:W-:Y:S08]  /*8f90*/  HMMA.16816.F32.BF16 R32, R196, R34, RZ ;  /* 0x00000022c420723c */ /* 0x000ff000000418ff */
[C---:B-1----:R-:W-:Y:S08]  /*8fa0*/  HMMA.16816.F32.BF16 R16, R8.reuse, R24, R16 ;  /* 0x000000180810723c */ /* 0x042ff00000041810 */
[----:B------:R-:W-:Y:S01]  /*8fb0*/  HMMA.16816.F32.BF16 R176, R8, R26, R176 ;  /* 0x0000001a08b0723c */ /* 0x000fe200000418b0 */
[----:B------:R-:W1:Y:S07]  /*8fc0*/  LDSM.16.M88.4 R24, [R230] ;  /* 0x00000000e618783b */ /* 0x000e6e0000000200 */
[C---:B------:R-:W-:Y:S08]  /*8fd0*/  HMMA.16816.F32.BF16 R28, R196.reuse, R180, RZ ;  /* 0x000000b4c41c723c */ /* 0x040ff000000418ff */
[----:B------:R-:W-:Y:S01]  /*8fe0*/  HMMA.16816.F32.BF16 R196, R196, R182, RZ ;  /* 0x000000b6c4c4723c */ /* 0x000fe200000418ff */
[----:B------:R-:W2:Y:S07]  /*8ff0*/  LDSM.16.M88.4 R180, [R3+0x11800] ;  /* 0x0118000003b4783b */ /* 0x000eae0000000200 */
[C---:B-----5:R-:W-:Y:S08]  /*9000*/  HMMA.16816.F32.BF16 R172, R8.reuse, R20, R172 ;  /* 0x0000001408ac723c */ /* 0x060ff000000418ac */
[C---:B------:R-:W-:Y:S01]  /*9010*/  HMMA.16816.F32.BF16 R168, R8.reuse, R22, R168 ;  /* 0x0000001608a8723c */ /* 0x040fe200000418a8 */
[----:B------:R-:W-:Y:S07]  /*9020*/  LDSM.16.M88.4 R20, [R228] ;  /* 0x00000000e414783b */ /* 0x000fee0000000200 */
        /* <DEDUP_REMOVED lines=16> */
[C---:B--2---:R-:W-:Y:S08]  /*9130*/  HMMA.16816.F32.BF16 R28, R24.reuse, R180, R28 ;  /* 0x000000b4181c723c */ /* 0x044ff0000004181c */
[----:B------:R-:W-:Y:S01]  /*9140*/  HMMA.16816.F32.BF16 R196, R24, R182, R196 ;  /* 0x000000b618c4723c */ /* 0x000fe200000418c4 */
[----:B------:R-:W2:Y:S04]  /*9150*/  LDSM.16.M88.4 R24, [R225+0x11800] ;  /* 0x01180000e118783b */ /* 0x000ea80000000200 */
[----:B------:R-:W-:Y:S03]  /*9160*/  LDSM.16.M88.4 R180, [R212+UR5+0x13800] ;  /* 0x01380005d4b4783b */ /* 0x000fe60008000200 */
        /* <DEDUP_REMOVED lines=25> */
[----:B------:R-:W3:Y:S03]  /*9300*/  LDSM.16.M88.4 R12, [R3+0x13000] ;  /* 0x01300000030c783b */ /* 0x000ee60000000200 */
[C---:B----4-:R-:W-:Y:S08]  /*9310*/  HMMA.16816.F32.BF16 R16, R8.reuse, R200, R16 ;  /* 0x000000c80810723c */ /* 0x050ff00000041810 */
[C---:B------:R-:W-:Y:S01]  /*9320*/  HMMA.16816.F32.BF16 R176, R8.reuse, R202, R176 ;  /* 0x000000ca08b0723c */ /* 0x040fe200000418b0 */
[----:B------:R-:W-:Y:S07]  /*9330*/  LDSM.16.M88.4 R200, [R212+UR5+0x14800] ;  /* 0x01480005d4c8783b */ /* 0x000fee0008000200 */
[C---:B-1----:R-:W-:Y:S08]  /*9340*/  HMMA.16816.F32.BF16 R172, R8.reuse, R192, R172 ;  /* 0x000000c008ac723c */ /* 0x042ff000000418ac */
[C---:B------:R-:W-:Y:S01]  /*9350*/  HMMA.16816.F32.BF16 R168, R8.reuse, R194, R168 ;  /* 0x000000c208a8723c */ /* 0x040fe200000418a8 */
[----:B------:R-:W1:Y:S07]  /*9360*/  LDSM.16.M88.4 R192, [R3+0x13800] ;  /* 0x0138000003c0783b */ /* 0x000e6e0000000200 */
[C---:B--2---:R-:W-:Y:S08]  /*9370*/  HMMA.16816.F32.BF16 R164, R8.reuse, R24, R164 ;  /* 0x0000001808a4723c */ /* 0x044ff000000418a4 */
[C---:B------:R-:W-:Y:S01]  /*9380*/  HMMA.16816.F32.BF16 R32, R8.reuse, R26, R32 ;  /* 0x0000001a0820723c */ /* 0x040fe20000041820 */
[----:B------:R-:W-:Y:S07]  /*9390*/  LDSM.16.M88.4 R24, [R225+0x12000] ;  /* 0x01200000e118783b */ /* 0x000fee0000000200 */
[C---:B-----5:R-:W-:Y:S08]  /*93a0*/  HMMA.16816.F32.BF16 R28, R8.reuse, R20, R28 ;  /* 0x00000014081c723c */ /* 0x060ff0000004181c */
[----:B------:R-:W-:Y:S01]  /*93b0*/  HMMA.16816.F32.BF16 R196, R8, R22, R196 ;  /* 0x0000001608c4723c */ /* 0x000fe200000418c4 */
[----:B------:R-:W2:Y:S04]  /*93c0*/  LDSM.16.M88.4 R20, [R228+0x4000] ;  /* 0x00400000e414783b */ /* 0x000ea80000000200 */
[----:B------:R-:W4:Y:S03]  /*93d0*/  LDSM.16.M88.4 R8, [R225+0x12800] ;  /* 0x01280000e108783b */ /* 0x000f260000000200 */
        /* <DEDUP_REMOVED lines=8> */
[----:B------:R-:W5:Y:S07]  /*9460*/  LDSM.16.M88.4 R12, [R212+UR5+0x14000] ;  /* 0x01400005d40c783b */ /* 0x000f6e0008000200 */
[C---:B-1----:R-:W-:Y:S08]  /*9470*/  HMMA.16816.F32.BF16 R28, R184.reuse, R192, R28 ;  /* 0x000000c0b81c723c */ /* 0x042ff0000004181c */
[----:B------:R-:W-:Y:S01]  /*9480*/  HMMA.16816.F32.BF16 R196, R184, R194, R196 ;  /* 0x000000c2b8c4723c */ /* 0x000fe200000418c4 */
[----:B------:R-:W1:Y:S04]  /*9490*/  LDSM.16.M88.4 R192, [R212+UR5+0x15000] ;  /* 0x01500005d4c0783b */ /* 0x000e680008000200 */
[----:B------:R-:W1:Y:S03]  /*94a0*/  LDSM.16.M88.4 R184, [R212+UR5+0x15800] ;  /* 0x01580005d4b8783b */ /* 0x000e660008000200 */
[C---:B--2---:R-:W-:Y:S08]  /*94b0*/  HMMA.16816.F32.BF16 R16, R20.reuse, R24, R16 ;  /* 0x000000181410723c */ /* 0x044ff00000041810 */
[C---:B------:R-:W-:Y:S01]  /*94c0*/  HMMA.16816.F32.BF16 R176, R20.reuse, R26, R176 ;  /* 0x0000001a14b0723c */ /* 0x040fe200000418b0 */
[----:B------:R-:W-:Y:S07]  /*94d0*/  LDSM.16.M88.4 R24, [R231+0x8000] ;  /* 0x00800000e718783b */ /* 0x000fee0000000200 */
[C---:B----4-:R-:W-:Y:S08]  /*94e0*/  HMMA.16816.F32.BF16 R172, R20.reuse, R8, R172 ;  /* 0x0000000814ac723c */ /* 0x050ff000000418ac */
[C---:B------:R-:W-:Y:S01]  /*94f0*/  HMMA.16816.F32.BF16 R168, R20.reuse, R10, R168 ;  /* 0x0000000a14a8723c */ /* 0x040fe200000418a8 */
[----:B------:R-:W2:Y:S07]  /*9500*/  LDSM.16.M88.4 R8, [R226+0x14000] ;  /* 0x01400000e208783b */ /* 0x000eae0000000200 */
[C---:B------:R-:W-:Y:S08]  /*9510*/  HMMA.16816.F32.BF16 R164, R20.reuse, R204, R164 ;  /* 0x000000cc14a4723c */ /* 0x040ff000000418a4 */
[C---:B------:R-:W-:Y:S01]  /*9520*/  HMMA.16816.F32.BF16 R32, R20.reuse, R206, R32 ;  /* 0x000000ce1420723c */ /* 0x040fe20000041820 */
[----:B------:R-:W-:Y:S07]  /*9530*/  LDSM.16.M88.4 R204, [R226+0x16000] ;  /* 0x01600000e2cc783b */ /* 0x000fee0000000200 */
        /* <DEDUP_REMOVED lines=36> */
[C---:B--2---:R-:W-:Y:S08]  /*9780*/  HMMA.16816.F32.BF16 R164, R8.reuse, R20, R164 ;  /* 0x0000001408a4723c */ /* 0x044ff000000418a4 */
[C---:B------:R-:W-:Y:S01]  /*9790*/  HMMA.16816.F32.BF16 R32, R8.reuse, R22, R32 ;  /* 0x000000160820723c */ /* 0x040fe20000041820 */
[----:B------:R-:W2:Y:S07]  /*97a0*/  LDSM.16.M88.4 R20, [R212+UR5+0x16000] ;  /* 0x01600005d414783b */ /* 0x000eae0008000200 */
[C---:B---3--:R-:W-:Y:S08]  /*97b0*/  HMMA.16816.F32.BF16 R28, R8.reuse, R12, R28 ;  /* 0x0000000c081c723c */ /* 0x048ff0000004181c */
[----:B------:R-:W-:Y:S01]  /*97c0*/  HMMA.16816.F32.BF16 R196, R8, R14, R196 ;  /* 0x0000000e08c4723c */ /* 0x000fe200000418c4 */
[----:B------:R-:W3:Y:S04]  /*97d0*/  LDSM.16.M88.4 R12, [R212+UR5+0x16800] ;  /* 0x01680005d40c783b */ /* 0x000ee80008000200 */
[----:B------:R-:W3:Y:S03]  /*97e0*/  LDSM.16.M88.4 R8, [R212+UR5+0x17000] ;  /* 0x01700005d408783b */ /* 0x000ee60008000200 */
[C---:B----4-:R-:W-:Y:S08]  /*97f0*/  HMMA.16816.F32.BF16 R16, R24.reuse, R192, R16 ;  /* 0x000000c01810723c */ /* 0x050ff00000041810 */
[C---:B------:R-:W-:Y:S01]  /*9800*/  HMMA.16816.F32.BF16 R176, R24.reuse, R194, R176 ;  /* 0x000000c218b0723c */ /* 0x040fe200000418b0 */
[----:B------:R-:W4:Y:S07]  /*9810*/  LDSM.16.M88.4 R192, [R231+0xc000] ;  /* 0x00c00000e7c0783b */ /* 0x000f2e0000000200 */
[C---:B-----5:R-:W-:Y:S08]  /*9820*/  HMMA.16816.F32.BF16 R172, R24.reuse, R188, R172 ;  /* 0x000000bc18ac723c */ /* 0x060ff000000418ac */
        /* <DEDUP_REMOVED lines=16> */
[----:B------:R-:W-:Y:S01]  /*9930*/  HMMA.16816.F32.BF16 R32, R200, R10, R32 ;  /* 0x0000000ac820723c */ /* 0x000fe20000041820 */
[----:B------:R-:W2:Y:S07]  /*9940*/  LDSM.16.M88.4 R8, [R225+0x16000] ;  /* 0x01600000e108783b */ /* 0x000eae0000000200 */
[----:B----4-:R-:W-:Y:S08]  /*9950*/  HMMA.16816.F32.BF16 R16, R192, R204, R16 ;  /* 0x000000ccc010723c */ /* 0x010ff00000041810 */
[C---:B------:R-:W-:Y:S08]  /*9960*/  HMMA.16816.F32.BF16 R28, R200.reuse, R208, R28 ;  /* 0x000000d0c81c723c */ /* 0x040ff0000004181c */
[----:B------:R-:W-:Y:S01]  /*9970*/  HMMA.16816.F32.BF16 R200, R200, R210, R196 ;  /* 0x000000d2c8c8723c */ /* 0x000fe200000418c4 */
[----:B------:R-:W3:Y:S07]  /*9980*/  LDSM.16.M88.4 R196, [R3+0x16800] ;  /* 0x0168000003c4783b */ /* 0x000eee0000000200 */
[----:B------:R-:W-:Y:S08]  /*9990*/  HMMA.16816.F32.BF16 R176, R192, R206, R176 ;  /* 0x000000cec0b0723c */ /* 0x000ff000000418b0 */
[----:B-1----:R-:W-:Y:S08]  /*99a0*/  HMMA.16816.F32.BF16 R16, R24, R20, R16 ;  /* 0x000000141810723c */ /* 0x002ff00000041810 */
[C---:B------:R-:W-:Y:S08]  /*99b0*/  HMMA.16816.F32.BF16 R28, R192.reuse, R180, R28 ;  /* 0x000000b4c01c723c */ /* 0x040ff0000004181c */
[C---:B------:R-:W-:Y:S01]  /*99c0*/  HMMA.16816.F32.BF16 R200, R192.reuse, R182, R200 ;  /* 0x000000b6c0c8723c */ /* 0x040fe200000418c8 */
[----:B------:R-:W1:Y:S07]  /*99d0*/  LDSM.16.M88.4 R180, [R225+0x16800] ;  /* 0x01680000e1b4783b */ /* 0x000e6e0000000200 */
[----:B------:R-:W-:Y:S08]  /*99e0*/  HMMA.16816.F32.BF16 R172, R192, R188, R172 ;  /* 0x000000bcc0ac723c */ /* 0x000ff000000418ac */
[----:B------:R-:W-:Y:S01]  /*99f0*/  HMMA.16816.F32.BF16 R176, R24, R22, R176 ;  /* 0x0000001618b0723c */ /* 0x000fe200000418b0 */
[----:B------:R-:W4:Y:S07]  /*9a00*/  LDSM.16.M88.4 R20, [R3+0x17000] ;  /* 0x017000000314783b */ /* 0x000f2e0000000200 */
[----:B--2---:R-:W-:Y:S01]  /*9a10*/  HMMA.16816.F32.BF16 R16, R12, R8, R16 ;  /* 0x000000080c10723c */ /* 0x004fe20000041810 */
[----:B------:R-:W-:-:S05]  /*9a20*/  IMAD.SHL.U32 R9, R0, 0x2, RZ ;  /* 0x0000000200097824 */ /* 0x000fca00078e00ff */
[----:B------:R-:W-:Y:S02]  /*9a30*/  LOP3.LUT R9, R9, 0x6, RZ, 0xc0, !PT ;  /* 0x0000000609097812 */ /* 0x000fe400078ec0ff */
[----:B------:R-:W-:Y:S01]  /*9a40*/  HMMA.16816.F32.BF16 R164, R192, R184, R164 ;  /* 0x000000b8c0a4723c */ /* 0x000fe200000418a4 */
[----:B------:R-:W-:Y:S02]  /*9a50*/  IMAD.U32 R184, RZ, RZ, UR20 ;  /* 0x00000014ffb87e24 */ /* 0x000fe4000f8e00ff */
[----:B------:R-:W-:Y:S02]  /*9a60*/  VIADD R185, R222, 0x8 ;  /* 0x00000008deb97836 */ /* 0x000fe40000000000 */
[----:B------:R-:W-:-:S03]  /*9a70*/  IMAD R184, R184, 0x40, R9 ;  /* 0x00000040b8b87824 */ /* 0x000fc600078e0209 */
[----:B---3--:R-:W-:Y:S01]  /*9a80*/  HMMA.16816.F32.BF16 R172, R24, R196, R172 ;  /* 0x000000c418ac723c */ /* 0x008fe200000418ac */
[C---:B------:R-:W-:Y:S02]  /*9a90*/  VIADD R8, R184.reuse, 0xffffff40 ;  /* 0xffffff40b8087836 */ /* 0x040fe40000000000 */
[----:B------:R-:W-:-:S03]  /*9aa0*/  VIADD R9, R184, 0xffffff41 ;  /* 0xffffff41b8097836 */ /* 0x000fc60000000000 */
[-C--:B------:R-:W-:Y:S02]  /*9ab0*/  ISETP.GT.AND P0, PT, R222, R8.reuse, PT ;  /* 0x00000008de00720c */ /* 0x080fe40003f04270 */
[----:B------:R-:W-:Y:S01]  /*9ac0*/  HMMA.16816.F32.BF16 R176, R12, R10, R176 ;  /* 0x0000000a0cb0723c */ /* 0x000fe200000418b0 */
[----:B------:R-:W-:Y:S02]  /*9ad0*/  ISETP.GT.AND P2, PT, R185, R8, PT ;  /* 0x00000008b900720c */ /* 0x000fe40003f44270 */
[C---:B------:R-:W-:Y:S02]  /*9ae0*/  ISETP.GE.AND P4, PT, R8.reuse, R221, PT ;  /* 0x000000dd0800720c */ /* 0x040fe40003f86270 */
[----:B------:R-:W-:Y:S01]  /*9af0*/  ISETP.GE.AND P5, PT, R8, R220, PT ;  /* 0x000000dc0800720c */ /* 0x000fe20003fa6270 */
[----:B------:R-:W-:Y:S01]  /*9b00*/  VIADD R8, R184, 0xffffff48 ;  /* 0xffffff48b8087836 */ /* 0x000fe20000000000 */
[----:B------:R-:W-:Y:S01]  /*9b10*/  FSEL R16, R16, -INF , !P0 ;  /* 0xff80000010107808 */ /* 0x000fe20004000000 */
[----:B------:R-:W-:Y:S01]  /*9b20*/  HMMA.16816.F32.BF16 R168, R192, R190, R168 ;  /* 0x000000bec0a8723c */ /* 0x000fe200000418a8 */
[----:B------:R-:W-:-:S02]  /*9b30*/  ISETP.GT.AND P1, PT, R222, R9, PT ;  /* 0x00000009de00720c */ /* 0x000fc40003f24270 */
[----:B------:R-:W-:Y:S02]  /*9b40*/  ISETP.GT.AND P0, PT, R185, R9, PT ;  /* 0x00000009b900720c */ /* 0x000fe40003f04270 */
[----:B------:R-:W-:Y:S02]  /*9b50*/  FSEL R18, R18, -INF , !P2 ;  /* 0xff80000012127808 */ /* 0x000fe40005000000 */
[----:B------:R-:W-:Y:S01]  /*9b60*/  FSEL R188, R16, -INF , !P4 ;  /* 0xff80000010bc7808 */ /* 0x000fe20006000000 */
[----:B------:R-:W-:Y:S01]  /*9b70*/  VIADD R16, R184, 0xffffff49 ;  /* 0xffffff49b8107836 */ /* 0x000fe20000000000 */
[C---:B------:R-:W-:Y:S01]  /*9b80*/  ISETP.GE.AND P3, PT, R9.reuse, R221, PT ;  /* 0x000000dd0900720c */ /* 0x040fe20003f66270 */
[----:B------:R-:W-:Y:S01]  /*9b90*/  HMMA.16816.F32.BF16 R32, R192, R186, R32 ;  /* 0x000000bac020723c */ /* 0x000fe20000041820 */
[----:B------:R-:W-:Y:S02]  /*9ba0*/  ISETP.GE.AND P6, PT, R9, R220, PT ;  /* 0x000000dc0900720c */ /* 0x000fe40003fc6270 */
[----:B------:R-:W-:-:S02]  /*9bb0*/  ISETP.GT.AND P2, PT, R222, R8, PT ;  /* 0x00000008de00720c */ /* 0x000fc40003f44270 */
[----:B------:R-:W-:Y:S02]  /*9bc0*/  FSEL R17, R17, -INF , !P1 ;  /* 0xff80000011117808 */ /* 0x000fe40004800000 */
[----:B------:R-:W-:Y:S01]  /*9bd0*/  FSEL R19, R19, -INF , !P0 ;  /* 0xff80000013137808 */ /* 0x000fe20004000000 */
[----:B-1----:R-:W-:Y:S01]  /*9be0*/  HMMA.16816.F32.BF16 R172, R12, R180, R172 ;  /* 0x000000b40cac723c */ /* 0x002fe200000418ac */
[----:B------:R-:W-:Y:S02]  /*9bf0*/  FSEL R191, R18, -INF , !P5 ;  /* 0xff80000012bf7808 */ /* 0x000fe40006800000 */
[C---:B------:R-:W-:Y:S02]  /*9c00*/  ISETP.GE.AND P4, PT, R8.reuse, R221, PT ;  /* 0x000000dd0800720c */ /* 0x040fe40003f86270 */
[----:B------:R-:W-:Y:S02]  /*9c10*/  ISETP.GE.AND P5, PT, R8, R220, PT ;  /* 0x000000dc0800720c */ /* 0x000fe40003fa6270 */
[----:B------:R-:W-:Y:S01]  /*9c20*/  ISETP.GT.AND P1, PT, R185, R8, PT ;  /* 0x00000008b900720c */ /* 0x000fe20003f24270 */
[----:B------:R-:W-:Y:S01]  /*9c30*/  HMMA.16816.F32.BF16 R168, R24, R198, R168 ;  /* 0x000000c618a8723c */ /* 0x000fe200000418a8 */
[----:B------:R-:W1:Y:S01]  /*9c40*/  LDSM.16.M88.4 R8, [R225+0x17000] ;  /* 0x01700000e108783b */ /* 0x000e620000000200 */
[----:B------:R-:W-:-:S02]  /*9c50*/  FSEL R190, R17, -INF , !P3 ;  /* 0xff80000011be7808 */ /* 0x000fc40005800000 */
[----:B------:R-:W-:Y:S02]  /*9c60*/  FSEL R193, R19, -INF , !P6 ;  /* 0xff80000013c17808 */ /* 0x000fe40007000000 */
[----:B------:R-:W-:Y:S02]  /*9c70*/  FSEL R176, R176, -INF , !P2 ;  /* 0xff800000b0b07808 */ /* 0x000fe40005000000 */
[----:B------:R-:W-:Y:S01]  /*9c80*/  ISETP.GT.AND P0, PT, R222, R16, PT ;  /* 0x00000010de00720c */ /* 0x000fe20003f04270 */
[----:B----4-:R-:W-:Y:S01]  /*9c90*/  HMMA.16816.F32.BF16 R164, R24, R20, R164 ;  /* 0x0000001418a4723c */ /* 0x010fe200000418a4 */
[----:B------:R-:W-:Y:S01]  /*9ca0*/  ISETP.GE.AND P3, PT, R16, R221, PT ;  /* 0x000000dd1000720c */ /* 0x000fe20003f66270 */
[----:B------:R-:W-:Y:S01]  /*9cb0*/  VIADD R20, R184, 0xffffff50 ;  /* 0xffffff50b8147836 */ /* 0x000fe20000000000 */
[----:B------:R-:W-:Y:S02]  /*9cc0*/  ISETP.GE.AND P6, PT, R16, R220, PT ;  /* 0x000000dc1000720c */ /* 0x000fe40003fc6270 */
[----:B------:R-:W-:-:S02]  /*9cd0*/  ISETP.GT.AND P2, PT, R185, R16, PT ;  /* 0x00000010b900720c */ /* 0x000fc40003f44270 */
[----:B------:R2:W3:Y:S01]  /*9ce0*/  LDSM.16.M88.4 R16, [R3+0x17800] ;  /* 0x017800000310783b */ /* 0x0004e20000000200 */
[----:B------:R-:W-:Y:S01]  /*9cf0*/  FSEL R178, R178, -INF , !P1 ;  /* 0xff800000b2b27808 */ /* 0x000fe20004800000 */
[----:B------:R-:W-:Y:S01]  /*9d00*/  HMMA.16816.F32.BF16 R32, R24, R22, R32 ;  /* 0x000000161820723c */ /* 0x000fe20000041820 */
[----:B------:R-:W-:Y:S02]  /*9d10*/  FSEL R176, R176, -INF , !P4 ;  /* 0xff800000b0b07808 */ /* 0x000fe40006000000 */
[----:B------:R-:W-:Y:S02]  /*9d20*/  FSEL R195, R178, -INF , !P5 ;  /* 0xff800000b2c37808 */ /* 0x000fe40006800000 */
[----:B------:R-:W-:Y:S02]  /*9d30*/  FSEL R177, R177, -INF , !P0 ;  /* 0xff800000b1b17808 */ /* 0x000fe40004000000 */
[----:B------:R-:W-:Y:S01]  /*9d40*/  ISETP.GT.AND P1, PT, R222, R20, PT ;  /* 0x00000014de00720c */ /* 0x000fe20003f24270 */
[----:B------:R-:W-:Y:S01]  /*9d50*/  HMMA.16816.F32.BF16 R168, R12, R182, R168 ;  /* 0x000000b60ca8723c */ /* 0x000fe200000418a8 */
[----:B------:R-:W-:-:S02]  /*9d60*/  ISETP.GE.AND P4, PT, R20, R221, PT ;  /* 0x000000dd1400720c */ /* 0x000fc40003f86270 */
[----:B------:R-:W-:Y:S02]  /*9d70*/  ISETP.GE.AND P5, PT, R20, R220, PT ;  /* 0x000000dc1400720c */ /* 0x000fe40003fa6270 */
[----:B------:R-:W-:Y:S01]  /*9d80*/  ISETP.GT.AND P0, PT, R185, R20, PT ;  /* 0x00000014b900720c */ /* 0x000fe20003f04270 */
[----:B------:R-:W-:Y:S01]  /*9d90*/  VIADD R20, R184, 0xffffff51 ;  /* 0xffffff51b8147836 */ /* 0x000fe20000000000 */
[----:B------:R-:W-:Y:S02]  /*9da0*/  FSEL R179, R179, -INF , !P2 ;  /* 0xff800000b3b37808 */ /* 0x000fe40005000000 */
[----:B------:R-:W-:Y:S02]  /*9db0*/  FSEL R178, R177, -INF , !P3 ;  /* 0xff800000b1b27808 */ /* 0x000fe40005800000 */
[----:B------:R-:W-:Y:S02]  /*9dc0*/  FSEL R179, R179, -INF , !P6 ;  /* 0xff800000b3b37808 */ /* 0x000fe40007000000 */
[----:B------:R-:W-:Y:S01]  /*9dd0*/  FSEL R172, R172, -INF , !P1 ;  /* 0xff800000acac7808 */ /* 0x000fe20004800000 */
[----:B--2---:R-:W-:Y:S01]  /*9de0*/  VIADD R3, R184, 0xffffff58 ;  /* 0xffffff58b8037836 */ /* 0x004fe20000000000 */
[----:B------:R-:W-:Y:S01]  /*9df0*/  ISETP.GT.AND P2, PT, R222, R20, PT ;  /* 0x00000014de00720c */ /* 0x000fe20003f44270 */
[----:B-1----:R-:W-:Y:S01]  /*9e00*/  HMMA.16816.F32.BF16 R164, R12, R8, R164 ;  /* 0x000000080ca4723c */ /* 0x002fe200000418a4 */
[----:B------:R-:W-:Y:S01]  /*9e10*/  ISETP.GE.AND P3, PT, R20, R221, PT ;  /* 0x000000dd1400720c */ /* 0x000fe20003f66270 */
[----:B------:R-:W-:Y:S01]  /*9e20*/  VIADD R8, R184, 0xffffff70 ;  /* 0xffffff70b8087836 */ /* 0x000fe20000000000 */
[----:B------:R-:W-:-:S02]  /*9e30*/  ISETP.GE.AND P6, PT, R20, R220, PT ;  /* 0x000000dc1400720c */ /* 0x000fc40003fc6270 */
[----:B------:R-:W-:Y:S02]  /*9e40*/  ISETP.GT.AND P1, PT, R185, R20, PT ;  /* 0x00000014b900720c */ /* 0x000fe40003f24270 */
[----:B------:R-:W1:Y:S01]  /*9e50*/  LDSM.16.M88.4 R20, [R225+0x17800] ;  /* 0x01780000e114783b */ /* 0x000e620000000200 */
[----:B------:R-:W-:Y:S01]  /*9e60*/  FSEL R174, R174, -INF , !P0 ;  /* 0xff800000aeae7808 */ /* 0x000fe20004000000 */
[----:B------:R-:W-:Y:S01]  /*9e70*/  HMMA.16816.F32.BF16 R32, R12, R10, R32 ;  /* 0x0000000a0c20723c */ /* 0x000fe20000041820 */
[----:B------:R-:W-:Y:S01]  /*9e80*/  FSEL R172, R172, -INF , !P4 ;  /* 0xff800000acac7808 */ /* 0x000fe20006000000 */
[----:B------:R-:W-:-:S04]  /*9e90*/  DEPBAR.LE SB0, 0x0 ;  /* 0x000080000000791a */ /* 0x000fc80000000000 */
[----:B------:R-:W-:Y:S02]  /*9ea0*/  FSEL R177, R174, -INF , !P5 ;  /* 0xff800000aeb17808 */ /* 0x000fe40006800000 */
[----:B------:R-:W-:Y:S01]  /*9eb0*/  FSEL R173, R173, -INF , !P2 ;  /* 0xff800000adad7808 */ /* 0x000fe20005000000 */
[C---:B---3--:R-:W-:Y:S01]  /*9ec0*/  HMMA.16816.F32.BF16 R28, R24.reuse, R16, R28 ;  /* 0x00000010181c723c */ /* 0x048fe2000004181c */
[----:B------:R-:W-:Y:S02]  /*9ed0*/  ISETP.GT.AND P0, PT, R222, R3, PT ;  /* 0x00000003de00720c */ /* 0x000fe40003f04270 */
[C---:B------:R-:W-:Y:S02]  /*9ee0*/  ISETP.GE.AND P4, PT, R3.reuse, R221, PT ;  /* 0x000000dd0300720c */ /* 0x040fe40003f86270 */
[----:B------:R-:W-:Y:S01]  /*9ef0*/  ISETP.GE.AND P5, PT, R3, R220, PT ;  /* 0x000000dc0300720c */ /* 0x000fe20003fa6270 */
[----:B------:R-:W-:Y:S01]  /*9f00*/  BAR.SYNC.DEFER_BLOCKING 0x0 ;  /* 0x0000000000007b1d */ /* 0x000fe20000010000 */
[----:B------:R-:W-:Y:S01]  /*9f10*/  ISETP.GT.AND P2, PT, R185, R3, PT ;  /* 0x00000003b900720c */ /* 0x000fe20003f44270 */
[----:B------:R-:W-:Y:S01]  /*9f20*/  VIADD R3, R184, 0xffffff59 ;  /* 0xffffff59b8037836 */ /* 0x000fe20000000000 */
[----:B------:R-:W-:Y:S01]  /*9f30*/  FSEL R175, R175, -INF , !P1 ;  /* 0xff800000afaf7808 */ /* 0x000fe20004800000 */
[----:B------:R-:W-:Y:S01]  /*9f40*/  HMMA.16816.F32.BF16 R200, R24, R18, R200 ;  /* 0x0000001218c8723c */ /* 0x000fe200000418c8 */
[----:B------:R-:W-:-:S02]  /*9f50*/  FSEL R174, R173, -INF , !P3 ;  /* 0xff800000adae7808 */ /* 0x000fc40005800000 */
[----:B------:R-:W-:Y:S02]  /*9f60*/  FSEL R175, R175, -INF , !P6 ;  /* 0xff800000afaf7808 */ /* 0x000fe40007000000 */
[----:B------:R-:W-:Y:S02]  /*9f70*/  FSEL R168, R168, -INF , !P0 ;  /* 0xff800000a8a87808 */ /* 0x000fe40004000000 */
[----:B------:R-:W-:Y:S02]  /*9f80*/  ISETP.GT.AND P1, PT, R222, R3, PT ;  /* 0x00000003de00720c */ /* 0x000fe40003f24270 */
[C---:B------:R-:W-:Y:S02]  /*9f90*/  ISETP.GE.AND P3, PT, R3.reuse, R221, PT ;  /* 0x000000dd0300720c */ /* 0x040fe40003f66270 */
[----:B------:R-:W-:Y:S02]  /*9fa0*/  ISETP.GE.AND P6, PT, R3, R220, PT ;  /* 0x000000dc0300720c */ /* 0x000fe40003fc6270 */
[----:B------:R-:W-:Y:S01]  /*9fb0*/  ISETP.GT.AND P0, PT, R185, R3, PT ;  /* 0x00000003b900720c */ /* 0x000fe20003f04270 */
[----:B------:R-:W-:Y:S01]  /*9fc0*/  VIADD R3, R184, 0xffffff60 ;  /* 0xffffff60b8037836 */ /* 0x000fe20000000000 */
[----:B------:R-:W-:-:S02]  /*9fd0*/  FSEL R173, R170, -INF , !P2 ;  /* 0xff800000aaad7808 */ /* 0x000fc40005000000 */
[----:B------:R-:W-:Y:S02]  /*9fe0*/  FSEL R170, R168, -INF , !P4 ;  /* 0xff800000a8aa7808 */ /* 0x000fe40006000000 */
[----:B------:R-:W-:Y:S01]  /*9ff0*/  FSEL R173, R173, -INF , !P5 ;  /* 0xff800000adad7808 */ /* 0x000fe20006800000 */
[C---:B-1----:R-:W-:Y:S01]  /*a000*/  HMMA.16816.F32.BF16 R28, R12.reuse, R20, R28 ;  /* 0x000000140c1c723c */ /* 0x042fe2000004181c */
[----:B------:R-:W-:Y:S02]  /*a010*/  FSEL R168, R169, -INF , !P1 ;  /* 0xff800000a9a87808 */ /* 0x000fe40004800000 */
[----:B------:R-:W-:Y:S02]  /*a020*/  ISETP.GT.AND P2, PT, R222, R3, PT ;  /* 0x00000003de00720c */ /* 0x000fe40003f44270 */
[C---:B------:R-:W-:Y:S02]  /*a030*/  ISETP.GE.AND P4, PT, R3.reuse, R221, PT ;  /* 0x000000dd0300720c */ /* 0x040fe40003f86270 */
[----:B------:R-:W-:Y:S01]  /*a040*/  ISETP.GE.AND P5, PT, R3, R220, PT ;  /* 0x000000dc0300720c */ /* 0x000fe20003fa6270 */
[----:B------:R-:W-:Y:S01]  /*a050*/  HMMA.16816.F32.BF16 R200, R12, R22, R200 ;  /* 0x000000160cc8723c */ /* 0x000fe200000418c8 */
[----:B------:R-:W-:Y:S01]  /*a060*/  ISETP.GT.AND P1, PT, R185, R3, PT ;  /* 0x00000003b900720c */ /* 0x000fe20003f24270 */
[----:B------:R-:W-:Y:S01]  /*a070*/  VIADD R3, R184, 0xffffff61 ;  /* 0xffffff61b8037836 */ /* 0x000fe20000000000 */
[----:B------:R-:W-:-:S02]  /*a080*/  FSEL R169, R171, -INF , !P0 ;  /* 0xff800000aba97808 */ /* 0x000fc40004000000 */
[----:B------:R-:W-:Y:S02]  /*a090*/  FSEL R168, R168, -INF , !P3 ;  /* 0xff800000a8a87808 */ /* 0x000fe40005800000 */
[----:B------:R-:W-:Y:S02]  /*a0a0*/  FSEL R169, R169, -INF , !P6 ;  /* 0xff800000a9a97808 */ /* 0x000fe40007000000 */
[----:B------:R-:W-:Y:S02]  /*a0b0*/  FSEL R164, R164, -INF , !P2 ;  /* 0xff800000a4a47808 */ /* 0x000fe40005000000 */
[----:B------:R-:W-:Y:S02]  /*a0c0*/  ISETP.GT.AND P0, PT, R222, R3, PT ;  /* 0x00000003de00720c */ /* 0x000fe40003f04270 */
[C---:B------:R-:W-:Y:S02]  /*a0d0*/  ISETP.GE.AND P3, PT, R3.reuse, R221, PT ;  /* 0x000000dd0300720c */ /* 0x040fe40003f66270 */
[----:B------:R-:W-:-:S02]  /*a0e0*/  ISETP.GE.AND P6, PT, R3, R220, PT ;  /* 0x000000dc0300720c */ /* 0x000fc40003fc6270 */
[----:B------:R-:W-:Y:S01]  /*a0f0*/  ISETP.GT.AND P2, PT, R185, R3, PT ;  /* 0x00000003b900720c */ /* 0x000fe20003f44270 */
[----:B------:R-:W-:Y:S01]  /*a100*/  VIADD R3, R184, 0xffffff68 ;  /* 0xffffff68b8037836 */ /* 0x000fe20000000000 */
[----:B------:R-:W-:Y:S02]  /*a110*/  FSEL R166, R166, -INF , !P1 ;  /* 0xff800000a6a67808 */ /* 0x000fe40004800000 */
[----:B------:R-:W-:Y:S02]  /*a120*/  FSEL R210, R164, -INF , !P4 ;  /* 0xff800000a4d27808 */ /* 0x000fe40006000000 */
[----:B------:R-:W-:Y:S02]  /*a130*/  FSEL R211, R166, -INF , !P5 ;  /* 0xff800000a6d37808 */ /* 0x000fe40006800000 */
[----:B------:R-:W-:Y:S02]  /*a140*/  FSEL R165, R165, -INF , !P0 ;  /* 0xff800000a5a57808 */ /* 0x000fe40004000000 */
[----:B------:R-:W-:-:S02]  /*a150*/  ISETP.GT.AND P4, PT, R222, R3, PT ;  /* 0x00000003de00720c */ /* 0x000fc40003f84270 */
[C---:B------:R-:W-:Y:S02]  /*a160*/  ISETP.GE.AND P1, PT, R3.reuse, R221, PT ;  /* 0x000000dd0300720c */ /* 0x040fe40003f26270 */
[----:B------:R-:W-:Y:S02]  /*a170*/  ISETP.GE.AND P5, PT, R3, R220, PT ;  /* 0x000000dc0300720c */ /* 0x000fe40003fa6270 */
[----:B------:R-:W-:Y:S01]  /*a180*/  ISETP.GT.AND P0, PT, R185, R3, PT ;  /* 0x00000003b900720c */ /* 0x000fe20003f04270 */
[----:B------:R-:W-:Y:S01]  /*a190*/  VIADD R3, R184, 0xffffff69 ;  /* 0xffffff69b8037836 */ /* 0x000fe20000000000 */
[----:B------:R-:W-:Y:S02]  /*a1a0*/  FSEL R167, R167, -INF , !P2 ;  /* 0xff800000a7a77808 */ /* 0x000fe40005000000 */
[----:B------:R-:W-:Y:S02]  /*a1b0*/  FSEL R226, R165, -INF , !P3 ;  /* 0xff800000a5e27808 */ /* 0x000fe40005800000 */
[----:B------:R-:W-:-:S02]  /*a1c0*/  FSEL R209, R167, -INF , !P6 ;  /* 0xff800000a7d17808 */ /* 0x000fc40007000000 */
        /* <DEDUP_REMOVED lines=8> */
[----:B------:R-:W-:Y:S02]  /*a250*/  FSEL R35, R35, -INF , !P4 ;  /* 0xff80000023237808 */ /* 0x000fe40006000000 */
[CC--:B------:R-:W-:Y:S02]  /*a260*/  ISETP.GT.AND P0, PT, R222.reuse, R8.reuse, PT ;  /* 0x00000008de00720c */ /* 0x0c0fe40003f04270 */
[----:B------:R-:W-:Y:S02]  /*a270*/  ISETP.GT.AND P2, PT, R185, R8, PT ;  /* 0x00000008b900720c */ /* 0x000fe40003f44270 */
[----:B------:R-:W-:Y:S02]  /*a280*/  ISETP.GT.AND P4, PT, R222, R3, PT ;  /* 0x00000003de00720c */ /* 0x000fe40003f84270 */
[----:B------:R-:W-:-:S02]  /*a290*/  FMNMX3.FTZ R9, R223, R188, R190, !PT ;  /* 0x000000bcdf097276 */ /* 0x000fc400078100be */
[----:B------:R-:W-:Y:S02]  /*a2a0*/  FSEL R28, R28, -INF , !P0 ;  /* 0xff8000001c1c7808 */ /* 0x000fe40004000000 */
[----:B------:R-:W-:Y:S02]  /*a2b0*/  FSEL R30, R30, -INF , !P2 ;  /* 0xff8000001e1e7808 */ /* 0x000fe40005000000 */
[----:B------:R-:W-:Y:S02]  /*a2c0*/  FSEL R29, R29, -INF , !P4 ;  /* 0xff8000001d1d7808 */ /* 0x000fe40006000000 */
[----:B------:R-:W-:Y:S02]  /*a2d0*/  ISETP.GT.AND P0, PT, R185, R3, PT ;  /* 0x00000003b900720c */ /* 0x000fe40003f04270 */
[C---:B------:R-:W-:Y:S02]  /*a2e0*/  ISETP.GE.AND P2, PT, R3.reuse, R221, PT ;  /* 0x000000dd0300720c */ /* 0x040fe40003f46270 */
[----:B------:R-:W-:Y:S01]  /*a2f0*/  ISETP.GE.AND P4, PT, R3, R220, PT ;  /* 0x000000dc0300720c */ /* 0x000fe20003f86270 */
[----:B------:R-:W-:Y:S01]  /*a300*/  VIADD R3, R184, 0xffffff78 ;  /* 0xffffff78b8037836 */ /* 0x000fe20000000000 */
[----:B------:R-:W-:-:S02]  /*a310*/  FMNMX3.FTZ R9, R9, R176, R178, !PT ;  /* 0x000000b009097276 */ /* 0x000fc400078100b2 */
[----:B------:R-:W-:Y:S02]  /*a320*/  FSEL R208, R32, -INF , !P1 ;  /* 0xff80000020d07808 */ /* 0x000fe40004800000 */
[----:B------:R-:W-:Y:S02]  /*a330*/  FSEL R207, R34, -INF , !P5 ;  /* 0xff80000022cf7808 */ /* 0x000fe40006800000 */
[----:B------:R-:W-:Y:S02]  /*a340*/  FMNMX3.FTZ R9, R9, R172, R174, !PT ;  /* 0x000000ac09097276 */ /* 0x000fe400078100ae */
[C---:B------:R-:W-:Y:S02]  /*a350*/  ISETP.GE.AND P1, PT, R8.reuse, R221, PT ;  /* 0x000000dd0800720c */ /* 0x040fe40003f26270 */
[----:B------:R-:W-:Y:S01]  /*a360*/  ISETP.GE.AND P5, PT, R8, R220, PT ;  /* 0x000000dc0800720c */ /* 0x000fe20003fa6270 */
[----:B------:R-:W-:Y:S01]  /*a370*/  VIADD R8, R184, 0xffffff79 ;  /* 0xffffff79b8087836 */ /* 0x000fe20000000000 */
[----:B------:R-:W-:-:S02]  /*a380*/  FSEL R31, R31, -INF , !P0 ;  /* 0xff8000001f1f7808 */ /* 0x000fc40004000000 */
[----:B------:R-:W-:Y:S02]  /*a390*/  ISETP.GT.AND P0, PT, R222, R3, PT ;  /* 0x00000003de00720c */ /* 0x000fe40003f04270 */
[----:B------:R-:W-:Y:S02]  /*a3a0*/  FMNMX3.FTZ R9, R9, R170, R168, !PT ;  /* 0x000000aa09097276 */ /* 0x000fe400078100a8 */
[----:B------:R-:W-:Y:S02]  /*a3b0*/  FSEL R228, R33, -INF , !P3 ;  /* 0xff80000021e47808 */ /* 0x000fe40005800000 */
[----:B------:R-:W-:Y:S02]  /*a3c0*/  FSEL R206, R28, -INF , !P1 ;  /* 0xff8000001cce7808 */ /* 0x000fe40004800000 */
[----:B------:R-:W-:Y:S02]  /*a3d0*/  FSEL R186, R200, -INF , !P0 ;  /* 0xff800000c8ba7808 */ /* 0x000fe40004000000 */
[----:B------:R-:W-:-:S02]  /*a3e0*/  FSEL R204, R29, -INF , !P2 ;  /* 0xff8000001dcc7808 */ /* 0x000fc40005000000 */
[C---:B------:R-:W-:Y:S02]  /*a3f0*/  ISETP.GE.AND P1, PT, R3.reuse, R221, PT ;  /* 0x000000dd0300720c */ /* 0x040fe40003f26270 */
[----:B------:R-:W-:Y:S02]  /*a400*/  ISETP.GE.AND P3, PT, R3, R220, PT ;  /* 0x000000dc0300720c */ /* 0x000fe40003f66270 */
[----:B------:R-:W-:Y:S02]  /*a410*/  ISETP.GT.AND P2, PT, R185, R3, PT ;  /* 0x00000003b900720c */ /* 0x000fe40003f44270 */
[----:B------:R-:W-:Y:S02]  /*a420*/  ISETP.GT.AND P0, PT, R222, R8, PT ;  /* 0x00000008de00720c */ /* 0x000fe40003f04270 */
[----:B------:R-:W-:Y:S02]  /*a430*/  FMNMX3.FTZ R3, R9, R210, R226, !PT ;  /* 0x000000d209037276 */ /* 0x000fe400078100e2 */
[----:B------:R-:W-:-:S02]  /*a440*/  FSEL R184, R201, -INF , !P0 ;  /* 0xff800000c9b87808 */ /* 0x000fc40004000000 */
[----:B------:R-:W-:Y:S02]  /*a450*/  ISETP.GE.AND P0, PT, R8, R221, PT ;  /* 0x000000dd0800720c */ /* 0x000fe40003f06270 */
[----:B------:R-:W-:Y:S02]  /*a460*/  FMNMX3.FTZ R12, R6, R191, R193, !PT ;  /* 0x000000bf060c7276 */ /* 0x000fe400078100c1 */
[----:B------:R-:W-:Y:S02]  /*a470*/  FMNMX3.FTZ R3, R3, R208, R228, !PT ;  /* 0x000000d003037276 */ /* 0x000fe400078100e4 */
[----:B------:R-:W-:Y:S02]  /*a480*/  FSEL R186, R186, -INF , !P1 ;  /* 0xff800000baba7808 */ /* 0x000fe40004800000 */
[----:B------:R-:W-:Y:S02]  /*a490*/  FSEL R184, R184, -INF , !P0 ;  /* 0xff800000b8b87808 */ /* 0x000fe40004000000 */
[----:B------:R-:W-:-:S02]  /*a4a0*/  FMNMX3.FTZ R12, R12, R195, R179, !PT ;  /* 0x000000c30c0c7276 */ /* 0x000fc400078100b3 */
[----:B------:R-:W-:Y:S02]  /*a4b0*/  FMNMX3.FTZ R3, R3, R206, R204, !PT ;  /* 0x000000ce03037276 */ /* 0x000fe400078100cc */
[----:B------:R-:W-:Y:S02]  /*a4c0*/  ISETP.GT.AND P1, PT, R185, R8, PT ;  /* 0x00000008b900720c */ /* 0x000fe40003f24270 */
        /* <DEDUP_REMOVED lines=31> */
.L_x_491:
[----:B------:R-:W-:Y:S01]  /*a6c0*/  FMNMX3.FTZ R10, R12, R173, R169, !PT ;  /* 0x000000ad0c0a7276 */ /* 0x000fe200078100a9 */
[----:B------:R-:W2:Y:S01]  /*a6d0*/  LDCU UR4, c[0x0][0x45c] ;  /* 0x00008b80ff0477ac */ /* 0x000ea20008000800 */
[----:B------:R-:W-:Y:S01]  /*a6e0*/  FSEL R225, R35, -INF , !P6 ;  /* 0xff80000023e17808 */ /* 0x000fe20007000000 */
[----:B-1----:R-:W-:Y:S01]  /*a6f0*/  LDSM.16.MT88.4 R16, [R215+0x18000] ;  /* 0x01800000d710783b */ /* 0x002fe20000004200 */
[----:B------:R-:W-:Y:S01]  /*a700*/  FMNMX3.FTZ R10, R10, R211, R209, !PT ;  /* 0x000000d30a0a7276 */ /* 0x000fe200078100d1 */
[----:B------:R-:W-:Y:S01]  /*a710*/  UISETP.GT.U32.AND UP0, UPT, UR32, UR18, UPT ;  /* 0x000000122000728c */ /* 0x000fe2000bf04070 */
[----:B------:R-:W-:Y:S02]  /*a720*/  ISETP.GE.AND P0, PT, R8, R220, PT ;  /* 0x000000dc0800720c */ /* 0x000fe40003f06270 */
[----:B------:R-:W-:Y:S01]  /*a730*/  FSEL R183, R202, -INF , !P2 ;  /* 0xff800000cab77808 */ /* 0x000fe20005000000 */
[----:B------:R-:W1:Y:S01]  /*a740*/  SHFL.BFLY PT, R8, R3, 0x2, 0x1f ;  /* 0x0c401f0003087f89 */ /* 0x000e6200000e0000 */
[----:B------:R-:W-:-:S02]  /*a750*/  FSEL R181, R203, -INF , !P1 ;  /* 0xff800000cbb57808 */ /* 0x000fc40004800000 */
[----:B------:R-:W-:Y:S02]  /*a760*/  FSEL R187, R30, -INF , !P5 ;  /* 0xff8000001ebb7808 */ /* 0x000fe40006800000 */
[----:B------:R-:W-:Y:S02]  /*a770*/  FSEL R185, R31, -INF , !P4 ;  /* 0xff8000001fb97808 */ /* 0x000fe40006000000 */
[----:B------:R-:W-:Y:S01]  /*a780*/  FMNMX3.FTZ R10, R10, R207, R225, !PT ;  /* 0x000000cf0a0a7276 */ /* 0x000fe200078100e1 */
[----:B------:R-:W-:Y:S01]  /*a790*/  @UP0 UIADD3 UR20, UPT, UPT, UR20, -0x4, URZ ;  /* 0xfffffffc14140890 */ /* 0x000fe2000fffe0ff */
[----:B------:R-:W-:Y:S02]  /*a7a0*/  FSEL R183, R183, -INF , !P3 ;  /* 0xff800000b7b77808 */ /* 0x000fe40005800000 */
[----:B------:R-:W-:Y:S02]  /*a7b0*/  FSEL R181, R181, -INF , !P0 ;  /* 0xff800000b5b57808 */ /* 0x000fe40004000000 */
[----:B------:R-:W-:-:S02]  /*a7c0*/  FMNMX3.FTZ R10, R10, R187, R185, !PT ;  /* 0x000000bb0a0a7276 */ /* 0x000fc400078100b9 */
[C---:B------:R-:W-:Y:S02]  /*a7d0*/  IADD3 R20, PT, PT, R215.reuse, 0x18000, RZ ;  /* 0x00018000d7147810 */ /* 0x040fe40007ffe0ff */
[----:B------:R-:W-:Y:S02]  /*a7e0*/  FMNMX3.FTZ R10, R10, R183, R181, !PT ;  /* 0x000000b70a0a7276 */ /* 0x000fe400078100b5 */
[----:B------:R-:W-:-:S03]  /*a7f0*/  IADD3 R203, PT, PT, R215, 0x18040, RZ ;  /* 0x00018040d7cb7810 */ /* 0x000fc60007ffe0ff */
[----:B------:R-:W3:Y:S01]  /*a800*/  SHFL.BFLY PT, R9, R10, 0x2, 0x1f ;  /* 0x0c401f000a097f89 */ /* 0x000ee200000e0000 */
[----:B-1----:R-:W-:-:S05]  /*a810*/  FMNMX.FTZ R11, R3, R8, !PT ;  /* 0x00000008030b7209 */ /* 0x002fca0007810000 */
[----:B------:R-:W1:Y:S01]  /*a820*/  SHFL.BFLY PT, R164, R11, 0x1, 0x1f ;  /* 0x0c201f000ba47f89 */ /* 0x000e6200000e0000 */
[----:B---3--:R-:W-:-:S05]  /*a830*/  FMNMX.FTZ R8, R10, R9, !PT ;  /* 0x000000090a087209 */ /* 0x008fca0007810000 */
[----:B------:R-:W3:Y:S01]  /*a840*/  SHFL.BFLY PT, R3, R8, 0x1, 0x1f ;  /* 0x0c201f0008037f89 */ /* 0x000ee200000e0000 */
[----:B-1----:R-:W-:-:S04]  /*a850*/  FMNMX.FTZ R164, R11, R164, !PT ;  /* 0x000000a40ba47209 */ /* 0x002fc80007810000 */
[C---:B------:R-:W-:Y:S01]  /*a860*/  FSETP.NEU.FTZ.AND P1, PT, R164.reuse, -INF , PT ;  /* 0xff800000a400780b */ /* 0x040fe20003f3d000 */
[----:B--2---:R-:W-:-:S05]  /*a870*/  FMUL.FTZ R205, R164, UR4 ;  /* 0x00000004a4cd7c20 */ /* 0x004fca0008410000 */
        /* <DEDUP_REMOVED lines=8> */
[----:B---3--:R-:W-:Y:S01]  /*a900*/  FMNMX.FTZ R3, R8, R3, !PT ;  /* 0x0000000308037209 */ /* 0x008fe20007810000 */
[--C-:B------:R-:W-:Y:S01]  /*a910*/  FFMA.FTZ R196, R170, UR4, -R205.reuse ;  /* 0x00000004aac47c23 */ /* 0x100fe200080108cd */
[----:B------:R-:W-:Y:S01]  /*a920*/  FSEL R8, R164, RZ, P1 ;  /* 0x000000ffa4087208 */ /* 0x000fe20000800000 */
[--C-:B------:R-:W-:Y:S01]  /*a930*/  FFMA.FTZ R210, R210, UR4, -R205.reuse ;  /* 0x00000004d2d27c23 */ /* 0x100fe200080108cd */
[C---:B------:R-:W-:Y:S01]  /*a940*/  FSETP.NEU.FTZ.AND P0, PT, R3.reuse, -INF , PT ;  /* 0xff8000000300780b */ /* 0x040fe20003f1d000 */
[----:B------:R-:W-:Y:S01]  /*a950*/  FMUL.FTZ R182, R3, UR4 ;  /* 0x0000000403b67c20 */ /* 0x000fe20008410000 */
[----:B------:R-:W-:Y:S01]  /*a960*/  FFMA.FTZ R208, R208, UR4, -R205 ;  /* 0x00000004d0d07c23 */ /* 0x000fe200080108cd */
[----:B------:R-:W-:Y:S01]  /*a970*/  FADD.FTZ R8, R223, -R8 ;  /* 0x80000008df087221 */ /* 0x000fe20000010000 */
[----:B------:R-:W-:Y:S01]  /*a980*/  FSEL R9, R3, RZ, P0 ;  /* 0x000000ff03097208 */ /* 0x000fe20000000000 */
[----:B------:R-:W1:Y:S01]  /*a990*/  MUFU.EX2 R189, R189 ;  /* 0x000000bd00bd7308 */ /* 0x000e620000000800 */
[----:B------:R-:W-:Y:S01]  /*a9a0*/  FSEL R182, R182, RZ, P0 ;  /* 0x000000ffb6b67208 */ /* 0x000fe20000000000 */
[----:B------:R-:W-:Y:S01]  /*a9b0*/  FMUL.FTZ R11, R8, UR4 ;  /* 0x00000004080b7c20 */ /* 0x000fe20008410000 */
[----:B------:R-:W-:Y:S01]  /*a9c0*/  LOP3.LUT P0, RZ, R0, 0x2, RZ, 0xc0, !PT ;  /* 0x0000000200ff7812 */ /* 0x000fe2000780c0ff */
[----:B------:R-:W-:Y:S01]  /*a9d0*/  FADD.FTZ R9, R6, -R9 ;  /* 0x8000000906097221 */ /* 0x000fe20000010000 */
[--C-:B------:R-:W-:Y:S01]  /*a9e0*/  FFMA.FTZ R223, R228, UR4, -R205.reuse ;  /* 0x00000004e4df7c23 */ /* 0x100fe200080108cd */
[--C-:B------:R-:W-:Y:S01]  /*a9f0*/  FFMA.FTZ R188, R191, UR4, -R182.reuse ;  /* 0x00000004bfbc7c23 */ /* 0x100fe200080108b6 */
[----:B------:R-:W-:Y:S01]  /*aa00*/  SEL R28, R213, 0xffffffe0, !P0 ;  /* 0xffffffe0d51c7807 */ /* 0x000fe20004000000 */
[--C-:B------:R-:W-:Y:S01]  /*aa10*/  FFMA.FTZ R166, R193, UR4, -R182.reuse ;  /* 0x00000004c1a67c23 */ /* 0x100fe200080108b6 */
[----:B------:R-:W-:Y:S01]  /*aa20*/  ISETP.NE.AND P0, PT, R224, RZ, PT ;  /* 0x000000ffe000720c */ /* 0x000fe20003f05270 */
[--C-:B------:R-:W-:Y:S01]  /*aa30*/  FFMA.FTZ R165, R195, UR4, -R182.reuse ;  /* 0x00000004c3a57c23 */ /* 0x100fe200080108b6 */
[--C-:B------:R-:W-:Y:S01]  /*aa40*/  FFMA.FTZ R194, R179, UR4, -R182.reuse ;  /* 0x00000004b3c27c23 */ /* 0x100fe200080108b6 */
[----:B------:R-:W-:Y:S01]  /*aa50*/  FMUL.FTZ R191, R9, UR4 ;  /* 0x0000000409bf7c20 */ /* 0x000fe20008410000 */
[----:B------:R-:W-:Y:S01]  /*aa60*/  MUFU.EX2 R190, R190 ;  /* 0x000000be00be7308 */ /* 0x000fe20000000800 */
[----:B------:R-:W-:Y:S01]  /*aa70*/  IADD3 R180, PT, PT, R215, R28, RZ ;  /* 0x0000001cd7b47210 */ /* 0x000fe20007ffe0ff */
[--C-:B------:R-:W-:Y:S01]  /*aa80*/  FFMA.FTZ R193, R168, UR4, -R205.reuse ;  /* 0x00000004a8c17c23 */ /* 0x100fe200080108cd */
[--C-:B------:R-:W-:Y:S01]  /*aa90*/  FFMA.FTZ R199, R177, UR4, -R182.reuse ;  /* 0x00000004b1c77c23 */ /* 0x100fe200080108b6 */
[----:B-1----:R-:W-:Y:S01]  /*aaa0*/  F2FP.BF16.F32.PACK_AB R8, R189, R192 ;  /* 0x000000c0bd08723e */ /* 0x002fe200000010ff */
[--C-:B------:R-:W-:Y:S01]  /*aab0*/  FFMA.FTZ R198, R175, UR4, -R182.reuse ;  /* 0x00000004afc67c23 */ /* 0x100fe200080108b6 */
[----:B------:R-:W-:Y:S01]  /*aac0*/  LDSM.16.MT88.4 R24, [R180+0x18000] ;  /* 0x01800000b418783b */ /* 0x000fe20000004200 */
[--C-:B------:R-:W-:Y:S01]  /*aad0*/  FFMA.FTZ R197, R173, UR4, -R182.reuse ;  /* 0x00000004adc57c23 */ /* 0x100fe200080108b6 */
[----:B------:R-:W1:Y:S01]  /*aae0*/  MUFU.EX2 R167, R167 ;  /* 0x000000a700a77308 */ /* 0x000e620000000800 */
[----:B------:R-:W-:Y:S01]  /*aaf0*/  @P0 IADD3 R203, PT, PT, R20, -0x40, RZ ;  /* 0xffffffc014cb0810 */ /* 0x000fe20007ffe0ff */
[--C-:B------:R-:W-:Y:S01]  /*ab00*/  FFMA.FTZ R202, R169, UR4, -R182.reuse ;  /* 0x00000004a9ca7c23 */ /* 0x100fe200080108b6 */
[----:B------:R-:W-:Y:S01]  /*ab10*/  LDSM.16.MT88.4 R172, [R215+0x1a800] ;  /* 0x01a80000d7ac783b */ /* 0x000fe20000004200 */
[--C-:B------:R-:W-:Y:S01]  /*ab20*/  FFMA.FTZ R213, R226, UR4, -R205.reuse ;  /* 0x00000004e2d57c23 */ /* 0x100fe200080108cd */
[----:B------:R-:W-:Y:S01]  /*ab30*/  IADD3 R195, PT, PT, R28, R203, RZ ;  /* 0x000000cb1cc37210 */ /* 0x000fe20007ffe0ff */
[--C-:B------:R-:W-:Y:S01]  /*ab40*/  FFMA.FTZ R211, R211, UR4, -R182.reuse ;  /* 0x00000004d3d37c23 */ /* 0x100fe200080108b6 */
[----:B------:R-:W2:Y:S01]  /*ab50*/  LDSM.16.MT88.4 R32, [R203] ;  /* 0x00000000cb20783b */ /* 0x000ea20000004200 */
        /* <DEDUP_REMOVED lines=9> */
[----:B-1----:R-:W-:Y:S01]  /*abf0*/  F2FP.BF16.F32.PACK_AB R10, R167, R190 ;  /* 0x000000bea70a723e */ /* 0x002fe200000010ff */
[--C-:B------:R-:W-:Y:S01]  /*ac00*/  FFMA.FTZ R204, R186, UR4, -R205.reuse ;  /* 0x00000004bacc7c23 */ /* 0x100fe200080108cd */
[----:B------:R-:W-:Y:S01]  /*ac10*/  FFMA.FTZ R205, R184, UR4, -R205 ;  /* 0x00000004b8cd7c23 */ /* 0x000fe200080108cd */
[--C-:B------:R-:W-:Y:S01]  /*ac20*/  FFMA.FTZ R225, R187, UR4, -R182.reuse ;  /* 0x00000004bbe17c23 */ /* 0x100fe200080108b6 */
[--C-:B------:R-:W-:Y:S01]  /*ac30*/  FFMA.FTZ R228, R185, UR4, -R182.reuse ;  /* 0x00000004b9e47c23 */ /* 0x100fe200080108b6 */
[--C-:B------:R-:W-:Y:S01]  /*ac40*/  FFMA.FTZ R230, R183, UR4, -R182.reuse ;  /* 0x00000004b7e67c23 */ /* 0x100fe200080108b6 */
[----:B------:R-:W-:Y:S01]  /*ac50*/  FFMA.FTZ R231, R181, UR4, -R182 ;  /* 0x00000004b5e77c23 */ /* 0x000fe200080108b6 */
[----:B------:R-:W-:Y:S01]  /*ac60*/  MUFU.EX2 R165, R165 ;  /* 0x000000a500a57308 */ /* 0x000fe20000000800 */
[----:B------:R-:W-:Y:S07]  /*ac70*/  LDSM.16.MT88.4 R184, [R203+0x3800] ;  /* 0x00380000cbb8783b */ /* 0x000fee0000004200 */
[----:B------:R-:W1:Y:S01]  /*ac80*/  MUFU.EX2 R194, R194 ;  /* 0x000000c200c27308 */ /* 0x000e620000000800 */
[----:B---3--:R-:W-:-:S07]  /*ac90*/  F2FP.BF16.F32.PACK_AB R9, R166, R188 ;  /* 0x000000bca609723e */ /* 0x008fce00000010ff */
[----:B------:R1:W3:Y:S08]  /*aca0*/  MUFU.EX2 R6, R11 ;  /* 0x0000000b00067308 */ /* 0x0002f00000000800 */
[----:B------:R-:W4:Y:S08]  /*acb0*/  MUFU.EX2 R191, R191 ;  /* 0x000000bf00bf7308 */ /* 0x000f300000000800 */
[----:B------:R-:W-:Y:S01]  /*acc0*/  MUFU.EX2 R201, R201 ;  /* 0x000000c900c97308 */ /* 0x000fe20000000800 */
[----:B-1----:R-:W-:Y:S01]  /*acd0*/  F2FP.BF16.F32.PACK_AB R11, R194, R165 ;  /* 0x000000a5c20b723e */ /* 0x002fe200000010ff */
[-C--:B---3--:R-:W-:Y:S01]  /*ace0*/  FMUL.FTZ R28, R144, R6.reuse ;  /* 0x00000006901c7220 */ /* 0x088fe20000410000 */
[-C--:B------:R-:W-:Y:S01]  /*acf0*/  FMUL.FTZ R29, R145, R6.reuse ;  /* 0x00000006911d7220 */ /* 0x080fe20000410000 */
[-C--:B------:R-:W-:Y:S01]  /*ad00*/  FMUL.FTZ R140, R140, R6.reuse ;  /* 0x000000068c8c7220 */ /* 0x080fe20000410000 */
[-C--:B------:R-:W-:Y:S01]  /*ad10*/  FMUL.FTZ R141, R141, R6.reuse ;  /* 0x000000068d8d7220 */ /* 0x080fe20000410000 */
[-C--:B------:R-:W-:Y:S01]  /*ad20*/  FMUL.FTZ R36, R36, R6.reuse ;  /* 0x0000000624247220 */ /* 0x080fe20000410000 */
[-C--:B------:R-:W-:Y:S01]  /*ad30*/  FMUL.FTZ R37, R37, R6.reuse ;  /* 0x0000000625257220 */ /* 0x080fe20000410000 */
[-C--:B------:R-:W-:Y:S01]  /*ad40*/  FMUL.FTZ R40, R40, R6.reuse ;  /* 0x0000000628287220 */ /* 0x080fe20000410000 */
        /* <DEDUP_REMOVED lines=60> */
[----:B------:R-:W-:Y:S01]  /*b110*/  LDSM.16.MT88.4 R152, [R195] ;  /* 0x00000000c398783b */ /* 0x000fe20000004200 */
        /* <DEDUP_REMOVED lines=19> */
[C---:B---3--:R-:W-:Y:S01]  /*b250*/  HMMA.16816.F32.BF16 R52, R8.reuse, R148, R52 ;  /* 0x000000940834723c */ /* 0x048fe20000041834 */
        /* <DEDUP_REMOVED lines=48> */
[----:B------:R-:W4:Y:S01]  /*b560*/  MUFU.EX2 R200, R200 ;  /* 0x000000c800c87308 */ /* 0x000f220000000800 */
        /* <DEDUP_REMOVED lines=21> */
[----:B------:R-:W-:Y:S01]  /*b6c0*/  LDSM.16.MT88.4 R160, [R195+0x2800] ;  /* 0x00280000c3a0783b */ /* 0x000fe20000004200 */
[----:B-1----:R-:W-:Y:S01]  /*b6d0*/  HMMA.16816.F32.BF16 R84, R8, R144, R84 ;  /* 0x000000900854723c */ /* 0x002fe20000041854 */
[----:B------:R-:W-:Y:S01]  /*b6e0*/  FFMA.FTZ R6, R229, R6, R192 ;  /* 0x00000006e5067223 */ /* 0x000fe200000100c0 */
[----:B------:R-:W-:Y:S01]  /*b6f0*/  MUFU.EX2 R199, R199 ;  /* 0x000000c700c77308 */ /* 0x000fe20000000800 */
[----:B------:R-:W-:-:S02]  /*b700*/  FFMA.FTZ R191, R227, R191, R188 ;  /* 0x000000bfe3bf7223 */ /* 0x000fc400000100bc */
[----:B------:R-:W-:Y:S02]  /*b710*/  FADD.FTZ R189, R189, R6 ;  /* 0x00000006bdbd7221 */ /* 0x000fe40000010000 */
[----:B------:R-:W-:Y:S01]  /*b720*/  FADD.FTZ R166, R166, R191 ;  /* 0x000000bfa6a67221 */ /* 0x000fe20000010000 */
[----:B------:R-:W-:Y:S01]  /*b730*/  HMMA.16816.F32.BF16 R88, R8, R146, R88 ;  /* 0x000000920858723c */ /* 0x000fe20000041858 */
[----:B------:R-:W1:Y:S01]  /*b740*/  LDSM.16.MT88.4 R144, [R180+0x1e000] ;  /* 0x01e00000b490783b */ /* 0x000e620000004200 */
[----:B------:R-:W3:Y:S01]  /*b750*/  MUFU.EX2 R198, R198 ;  /* 0x000000c600c67308 */ /* 0x000ee20000000800 */
[----:B------:R-:W-:Y:S01]  /*b760*/  FADD.FTZ R6, R190, R189 ;  /* 0x000000bdbe067221 */ /* 0x000fe20000010000 */
[----:B------:R-:W-:-:S03]  /*b770*/  FADD.FTZ R165, R165, R166 ;  /* 0x000000a6a5a57221 */ /* 0x000fc60000010000 */
[----:B------:R-:W-:Y:S01]  /*b780*/  FADD.FTZ R6, R167, R6 ;  /* 0x00000006a7067221 */ /* 0x000fe20000010000 */
[C---:B--2---:R-:W-:Y:S01]  /*b790*/  HMMA.16816.F32.BF16 R92, R8.reuse, R140, R92 ;  /* 0x0000008c085c723c */ /* 0x044fe2000004185c */
[----:B------:R-:W-:Y:S01]  /*b7a0*/  FADD.FTZ R194, R194, R165 ;  /* 0x000000a5c2c27221 */ /* 0x000fe20000010000 */
[----:B------:R-:W-:Y:S06]  /*b7b0*/  MUFU.EX2 R197, R197 ;  /* 0x000000c500c57308 */ /* 0x000fec0000000800 */
[C---:B------:R-:W-:Y:S01]  /*b7c0*/  HMMA.16816.F32.BF16 R96, R8.reuse, R142, R96 ;  /* 0x0000008e0860723c */ /* 0x040fe20000041860 */
[----:B------:R-:W2:Y:S01]  /*b7d0*/  LDSM.16.MT88.4 R140, [R203+0x6000] ;  /* 0x00600000cb8c783b */ /* 0x000ea20000004200 */
[----:B------:R-:W5:Y:S06]  /*b7e0*/  MUFU.EX2 R202, R202 ;  /* 0x000000ca00ca7308 */ /* 0x000f6c0000000800 */
[C---:B------:R-:W-:Y:S01]  /*b7f0*/  HMMA.16816.F32.BF16 R80, R8.reuse, R150, R80 ;  /* 0x000000960850723c */ /* 0x040fe20000041850 */
[----:B------:R-:W4:Y:S01]  /*b800*/  LDSM.16.MT88.4 R148, [R215+0x1e000] ;  /* 0x01e00000d794783b */ /* 0x000f220000004200 */
[----:B------:R-:W-:Y:S06]  /*b810*/  MUFU.EX2 R210, R210 ;  /* 0x000000d200d27308 */ /* 0x000fec0000000800 */
[C---:B------:R-:W-:Y:S02]  /*b820*/  HMMA.16816.F32.BF16 R12, R8.reuse, R16, R12 ;  /* 0x00000010080c723c */ /* 0x040fe4000004180c */
[----:B------:R-:W5:Y:S06]  /*b830*/  MUFU.EX2 R213, R213 ;  /* 0x000000d500d57308 */ /* 0x000f6c0000000800 */
[C---:B------:R-:W-:Y:S01]  /*b840*/  HMMA.16816.F32.BF16 R16, R8.reuse, R18, R156 ;  /* 0x000000120810723c */ /* 0x040fe2000004189c */
[----:B------:R-:W-:Y:S01]  /*b850*/  LDSM.16.MT88.4 R156, [R180+0x1a800] ;  /* 0x01a80000b49c783b */ /* 0x000fe20000004200 */
[----:B------:R-:W-:Y:S06]  /*b860*/  MUFU.EX2 R208, R208 ;  /* 0x000000d000d07308 */ /* 0x000fec0000000800 */
[C---:B-1----:R-:W-:Y:S02]  /*b870*/  HMMA.16816.F32.BF16 R108, R8.reuse, R144, R108 ;  /* 0x00000090086c723c */ /* 0x042fe4000004186c */
[----:B------:R-:W-:Y:S06]  /*b880*/  MUFU.EX2 R223, R223 ;  /* 0x000000df00df7308 */ /* 0x000fec0000000800 */
[C---:B------:R-:W-:Y:S01]  /*b890*/  HMMA.16816.F32.BF16 R112, R8.reuse, R146, R112 ;  /* 0x000000920870723c */ /* 0x040fe20000041870 */
[----:B------:R-:W1:Y:S01]  /*b8a0*/  LDSM.16.MT88.4 R144, [R180+0x18800] ;  /* 0x01880000b490783b */ /* 0x000e620000004200 */
[----:B------:R-:W-:Y:S06]  /*b8b0*/  MUFU.EX2 R211, R211 ;  /* 0x000000d300d37308 */ /* 0x000fec0000000800 */
[C---:B--2---:R-:W-:Y:S02]  /*b8c0*/  HMMA.16816.F32.BF16 R116, R8.reuse, R140, R116 ;  /* 0x0000008c0874723c */ /* 0x044fe40000041874 */
[----:B------:R-:W2:Y:S06]  /*b8d0*/  MUFU.EX2 R224, R224 ;  /* 0x000000e000e07308 */ /* 0x000eac0000000800 */
[C---:B------:R-:W-:Y:S01]  /*b8e0*/  HMMA.16816.F32.BF16 R120, R8.reuse, R142, R120 ;  /* 0x0000008e0878723c */ /* 0x040fe20000041878 */
[----:B------:R-:W2:Y:S01]  /*b8f0*/  LDSM.16.MT88.4 R140, [R203+0x800] ;  /* 0x00080000cb8c783b */ /* 0x000ea20000004200 */
[----:B------:R-:W-:Y:S06]  /*b900*/  MUFU.EX2 R207, R207 ;  /* 0x000000cf00cf7308 */ /* 0x000fec0000000800 */
[C---:B----4-:R-:W-:Y:S02]  /*b910*/  HMMA.16816.F32.BF16 R100, R8.reuse, R148, R100 ;  /* 0x000000940864723c */ /* 0x050fe40000041864 */
[----:B------:R-:W4:Y:S06]  /*b920*/  MUFU.EX2 R226, R226 ;  /* 0x000000e200e27308 */ /* 0x000f2c0000000800 */
[C---:B------:R-:W-:Y:S01]  /*b930*/  HMMA.16816.F32.BF16 R104, R8.reuse, R150, R104 ;  /* 0x000000960868723c */ /* 0x040fe20000041868 */
[----:B------:R-:W4:Y:S01]  /*b940*/  LDSM.16.MT88.4 R148, [R215+0x18800] ;  /* 0x01880000d794783b */ /* 0x000f220000004200 */
[----:B------:R-:W-:Y:S06]  /*b950*/  MUFU.EX2 R206, R206 ;  /* 0x000000ce00ce7308 */ /* 0x000fec0000000800 */
[C---:B------:R-:W-:Y:S02]  /*b960*/  HMMA.16816.F32.BF16 R124, R8.reuse, R152, R124 ;  /* 0x00000098087c723c */ /* 0x040fe4000004187c */
[----:B------:R-:W4:Y:S06]  /*b970*/  MUFU.EX2 R209, R209 ;  /* 0x000000d100d17308 */ /* 0x000f2c0000000800 */
[----:B------:R-:W-:Y:S01]  /*b980*/  HMMA.16816.F32.BF16 R8, R8, R154, R128 ;  /* 0x0000009a0808723c */ /* 0x000fe20000041880 */
[----:B------:R-:W-:Y:S01]  /*b990*/  F2FP.BF16.F32.PACK_AB R128, R200, R201 ;  /* 0x000000c9c880723e */ /* 0x000fe200000010ff */
[----:B------:R-:W4:Y:S01]  /*b9a0*/  LDSM.16.MT88.4 R152, [R215+0x1c800] ;  /* 0x01c80000d798783b */ /* 0x000f220000004200 */
[----:B---3--:R-:W-:Y:S01]  /*b9b0*/  F2FP.BF16.F32.PACK_AB R129, R198, R199 ;  /* 0x000000c7c681723e */ /* 0x008fe200000010ff */
[----:B------:R-:W-:Y:S01]  /*b9c0*/  MUFU.EX2 R204, R204 ;  /* 0x000000cc00cc7308 */ /* 0x000fe20000000800 */
[----:B------:R-:W-:Y:S01]  /*b9d0*/  F2FP.BF16.F32.PACK_AB R130, R193, R196 ;  /* 0x000000c4c182723e */ /* 0x000fe200000010ff */
[----:B------:R-:W-:Y:S01]  /*b9e0*/  FADD.FTZ R199, R199, R194 ;  /* 0x000000c2c7c77221 */ /* 0x000fe20000010000 */
[----:B-----5:R-:W-:-:S03]  /*b9f0*/  F2FP.BF16.F32.PACK_AB R131, R202, R197 ;  /* 0x000000c5ca83723e */ /* 0x020fc600000010ff */
[----:B------:R-:W-:Y:S02]  /*ba00*/  FADD.FTZ R198, R198, R199 ;  /* 0x000000c7c6c67221 */ /* 0x000fe40000010000 */
[----:B------:R-:W-:Y:S02]  /*ba10*/  MUFU.EX2 R205, R205 ;  /* 0x000000cd00cd7308 */ /* 0x000fe40000000800 */
[----:B-1----:R-:W-:Y:S01]  /*ba20*/  HMMA.16816.F32.BF16 R20, R128, R144, R20 ;  /* 0x000000908014723c */ /* 0x002fe20000041814 */
[----:B------:R-:W-:-:S04]  /*ba30*/  FADD.FTZ R197, R197, R198 ;  /* 0x000000c6c5c57221 */ /* 0x000fc80000010000 */
[----:B------:R-:W-:Y:S01]  /*ba40*/  FADD.FTZ R202, R202, R197 ;  /* 0x000000c5caca7221 */ /* 0x000fe20000010000 */
[----:B------:R-:W-:Y:S02]  /*ba50*/  MUFU.EX2 R225, R225 ;  /* 0x000000e100e17308 */ /* 0x000fe40000000800 */
[C---:B------:R-:W-:Y:S01]  /*ba60*/  HMMA.16816.F32.BF16 R24, R128.reuse, R146, R24 ;  /* 0x000000928018723c */ /* 0x040fe20000041818 */
[----:B------:R-:W1:Y:S05]  /*ba70*/  LDSM.16.MT88.4 R144, [R203+0x4800] ;  /* 0x00480000cb90783b */ /* 0x000e6a0000004200 */
[----:B------:R-:W3:Y:S02]  /*ba80*/  MUFU.EX2 R228, R228 ;  /* 0x000000e400e47308 */ /* 0x000ee40000000800 */
[C---:B--2---:R-:W-:Y:S06]  /*ba90*/  HMMA.16816.F32.BF16 R28, R128.reuse, R140, R28 ;  /* 0x0000008c801c723c */ /* 0x044fec000004181c */
[----:B------:R-:W-:Y:S02]  /*baa0*/  MUFU.EX2 R230, R230 ;  /* 0x000000e600e67308 */ /* 0x000fe40000000800 */
[C---:B------:R-:W-:Y:S01]  /*bab0*/  HMMA.16816.F32.BF16 R32, R128.reuse, R142, R32 ;  /* 0x0000008e8020723c */ /* 0x040fe20000041820 */
[----:B------:R-:W2:Y:S05]  /*bac0*/  LDSM.16.MT88.4 R140, [R195+0x4800] ;  /* 0x00480000c38c783b */ /* 0x000eaa0000004200 */
[----:B------:R-:W5:Y:S02]  /*bad0*/  MUFU.EX2 R231, R231 ;  /* 0x000000e700e77308 */ /* 0x000f640000000800 */
[C---:B------:R-:W-:Y:S08]  /*bae0*/  HMMA.16816.F32.BF16 R44, R128.reuse, R156, R44 ;  /* 0x0000009c802c723c */ /* 0x040ff0000004182c */
[C---:B------:R-:W-:Y:S01]  /*baf0*/  HMMA.16816.F32.BF16 R48, R128.reuse, R158, R48 ;  /* 0x0000009e8030723c */ /* 0x040fe20000041830 */
[----:B------:R-:W3:Y:S07]  /*bb00*/  LDSM.16.MT88.4 R156, [R215+0x1e800] ;  /* 0x01e80000d79c783b */ /* 0x000eee0000004200 */
[C---:B----4-:R-:W-:Y:S08]  /*bb10*/  HMMA.16816.F32.BF16 R12, R128.reuse, R148, R12 ;  /* 0x00000094800c723c */ /* 0x050ff0000004180c */
        /* <DEDUP_REMOVED lines=25> */
[C---:B----4-:R-:W-:Y:S08]  /*bcb0*/  HMMA.16816.F32.BF16 R76, R128.reuse, R148, R76 ;  /* 0x00000094804c723c */ /* 0x050ff0000004184c */
        /* <DEDUP_REMOVED lines=9> */
[----:B------:R-:W-:Y:S01]  /*bd50*/  HMMA.16816.F32.BF16 R128, R128, R142, R8 ;  /* 0x0000008e8080723c */ /* 0x000fe20000041808 */
[----:B------:R-:W2:Y:S01]  /*bd60*/  LDSM.16.MT88.4 R140, [R195+0x1000] ;  /* 0x00100000c38c783b */ /* 0x000ea20000004200 */
[----:B------:R-:W-:-:S02]  /*bd70*/  F2FP.BF16.F32.PACK_AB R8, R213, R210 ;  /* 0x000000d2d508723e */ /* 0x000fc400000010ff */
[----:B------:R-:W-:Y:S01]  /*bd80*/  F2FP.BF16.F32.PACK_AB R9, R224, R211 ;  /* 0x000000d3e009723e */ /* 0x000fe200000010ff */
[----:B------:R-:W-:Y:S01]  /*bd90*/  FADD.FTZ R211, R211, R202 ;  /* 0x000000cad3d37221 */ /* 0x000fe20000010000 */
[----:B------:R-:W-:Y:S02]  /*bda0*/  F2FP.BF16.F32.PACK_AB R10, R223, R208 ;  /* 0x000000d0df0a723e */ /* 0x000fe400000010ff */
[----:B------:R-:W-:Y:S01]  /*bdb0*/  F2FP.BF16.F32.PACK_AB R11, R226, R207 ;  /* 0x000000cfe20b723e */ /* 0x000fe200000010ff */
[----:B------:R-:W-:-:S04]  /*bdc0*/  FADD.FTZ R224, R224, R211 ;  /* 0x000000d3e0e07221 */ /* 0x000fc80000010000 */
[----:B------:R-:W-:Y:S02]  /*bdd0*/  FADD.FTZ R207, R207, R224 ;  /* 0x000000e0cfcf7221 */ /* 0x000fe40000010000 */
[----:B---3--:R-:W-:Y:S01]  /*bde0*/  HMMA.16816.F32.BF16 R160, R8, R156, R12 ;  /* 0x0000009c08a0723c */ /* 0x008fe2000004180c */
[----:B------:R-:W3:Y:S01]  /*bdf0*/  LDSM.16.MT88.4 R12, [R215+0x1b000] ;  /* 0x01b00000d70c783b */ /* 0x000ee20000004200 */
[----:B------:R-:W-:-:S06]  /*be00*/  FADD.FTZ R226, R226, R207 ;  /* 0x000000cfe2e27221 */ /* 0x000fcc0000010000 */
        /* <DEDUP_REMOVED lines=37> */
[----:B------:R-:W1:Y:S04]  /*c060*/  LDSM.16.MT88.4 R144, [R180+0x1b800] ;  /* 0x01b80000b490783b */ /* 0x000e680000004200 */
[----:B------:R-:W-:Y:S03]  /*c070*/  LDSM.16.MT88.4 R180, [R203+0x5800] ;  /* 0x00580000cbb4783b */ /* 0x000fe60000004200 */
[C---:B--2---:R-:W-:Y:S08]  /*c080*/  HMMA.16816.F32.BF16 R108, R8.reuse, R140, R108 ;  /* 0x0000008c086c723c */ /* 0x044ff0000004186c */
[C---:B------:R-:W-:Y:S01]  /*c090*/  HMMA.16816.F32.BF16 R112, R8.reuse, R142, R112 ;  /* 0x0000008e0870723c */ /* 0x040fe20000041870 */
[----:B------:R-:W2:Y:S07]  /*c0a0*/  LDSM.16.MT88.4 R140, [R203+0x1800] ;  /* 0x00180000cb8c783b */ /* 0x000eae0000004200 */
[C---:B------:R-:W-:Y:S08]  /*c0b0*/  HMMA.16816.F32.BF16 R116, R8.reuse, R168, R116 ;  /* 0x000000a80874723c */ /* 0x040ff00000041874 */
[C---:B------:R-:W-:Y:S01]  /*c0c0*/  HMMA.16816.F32.BF16 R120, R8.reuse, R170, R120 ;  /* 0x000000aa0878723c */ /* 0x040fe20000041878 */
[----:B------:R-:W-:Y:S07]  /*c0d0*/  LDSM.16.MT88.4 R168, [R195+0x1800] ;  /* 0x00180000c3a8783b */ /* 0x000fee0000004200 */
[C---:B------:R-:W-:Y:S08]  /*c0e0*/  HMMA.16816.F32.BF16 R124, R8.reuse, R152, R124 ;  /* 0x00000098087c723c */ /* 0x040ff0000004187c */
[----:B------:R-:W-:Y:S01]  /*c0f0*/  HMMA.16816.F32.BF16 R128, R8, R154, R128 ;  /* 0x0000009a0880723c */ /* 0x000fe20000041880 */
[----:B------:R-:W-:-:S02]  /*c100*/  F2FP.BF16.F32.PACK_AB R8, R209, R206 ;  /* 0x000000ced108723e */ /* 0x000fc400000010ff */
[C---:B------:R-:W-:Y:S01]  /*c110*/  F2FP.BF16.F32.PACK_AB R9, R228.reuse, R225 ;  /* 0x000000e1e409723e */ /* 0x040fe200000010ff */
[----:B------:R-:W-:Y:S01]  /*c120*/  FADD.FTZ R225, R225, R226 ;  /* 0x000000e2e1e17221 */ /* 0x000fe20000010000 */
[----:B------:R-:W-:Y:S02]  /*c130*/  F2FP.BF16.F32.PACK_AB R10, R205, R204 ;  /* 0x000000cccd0a723e */ /* 0x000fe400000010ff */
[----:B------:R-:W-:Y:S01]  /*c140*/  F2FP.BF16.F32.PACK_AB R11, R231, R230 ;  /* 0x000000e6e70b723e */ /* 0x000fe200000010ff */
[----:B------:R-:W-:-:S04]  /*c150*/  FADD.FTZ R225, R228, R225 ;  /* 0x000000e1e4e17221 */ /* 0x000fc80000010000 */
[----:B------:R-:W-:Y:S02]  /*c160*/  FADD.FTZ R230, R230, R225 ;  /* 0x000000e1e6e67221 */ /* 0x000fe40000010000 */
[----:B-----5:R-:W-:Y:S02]  /*c170*/  HMMA.16816.F32.BF16 R76, R8, R16, R76 ;  /* 0x00000010084c723c */ /* 0x020fe4000004184c */
[----:B------:R-:W-:-:S06]  /*c180*/  FADD.FTZ R227, R231, R230 ;  /* 0x000000e6e7e37221 */ /* 0x000fcc0000010000 */
[C---:B------:R-:W-:Y:S01]  /*c190*/  HMMA.16816.F32.BF16 R80, R8.reuse, R18, R80 ;  /* 0x000000120850723c */ /* 0x040fe20000041850 */
[----:B------:R-:W5:Y:S07]  /*c1a0*/  LDSM.16.MT88.4 R16, [R215+0x1d800] ;  /* 0x01d80000d710783b */ /* 0x000f6e0000004200 */
[C---:B---3--:R-:W-:Y:S08]  /*c1b0*/  HMMA.16816.F32.BF16 R108, R8.reuse, R12, R108 ;  /* 0x0000000c086c723c */ /* 0x048ff0000004186c */
[C---:B------:R-:W-:Y:S01]  /*c1c0*/  HMMA.16816.F32.BF16 R112, R8.reuse, R14, R112 ;  /* 0x0000000e0870723c */ /* 0x040fe20000041870 */
[----:B------:R-:W3:Y:S07]  /*c1d0*/  LDSM.16.MT88.4 R12, [R195+0x5800] ;  /* 0x00580000c30c783b */ /* 0x000eee0000004200 */
[C---:B----4-:R-:W-:Y:S01]  /*c1e0*/  HMMA.16816.F32.BF16 R152, R8.reuse, R148, R20 ;  /* 0x000000940898723c */ /* 0x050fe20000041814 */
[----:B------:R-:W-:Y:S07]  /*c1f0*/  LDSM.16.MT88.4 R20, [R195+0x3800] ;  /* 0x00380000c314783b */ /* 0x000fee0000004200 */
[C---:B-1----:R-:W-:Y:S08]  /*c200*/  HMMA.16816.F32.BF16 R44, R8.reuse, R144, R44 ;  /* 0x00000090082c723c */ /* 0x042ff0000004182c */
[C---:B------:R-:W-:Y:S08]  /*c210*/  HMMA.16816.F32.BF16 R48, R8.reuse, R146, R48 ;  /* 0x000000920830723c */ /* 0x040ff00000041830 */
[C---:B------:R-:W-:Y:S01]  /*c220*/  HMMA.16816.F32.BF16 R148, R8.reuse, R150, R24 ;  /* 0x000000960894723c */ /* 0x040fe20000041818 */
[----:B------:R-:W1:Y:S07]  /*c230*/  LDSM.16.MT88.4 R24, [R215+0x1b800] ;  /* 0x01b80000d718783b */ /* 0x000e6e0000004200 */
[C---:B--2---:R-:W-:Y:S01]  /*c240*/  HMMA.16816.F32.BF16 R144, R8.reuse, R140, R28 ;  /* 0x0000008c0890723c */ /* 0x044fe2000004181c */
[----:B------:R-:W2:Y:S07]  /*c250*/  LDSM.16.MT88.4 R28, [R215+0x1f800] ;  /* 0x01f80000d71c783b */ /* 0x000eae0000004200 */
[C---:B-----5:R-:W-:Y:S08]  /*c260*/  HMMA.16816.F32.BF16 R68, R8.reuse, R16, R68 ;  /* 0x000000100844723c */ /* 0x060ff00000041844 */
[C---:B------:R-:W-:Y:S01]  /*c270*/  HMMA.16816.F32.BF16 R72, R8.reuse, R18, R72 ;  /* 0x000000120848723c */ /* 0x040fe20000041848 */
[----:B------:R-:W4:Y:S07]  /*c280*/  LDSM.16.MT88.4 R16, [R195+0x7800] ;  /* 0x00780000c310783b */ /* 0x000f2e0000004200 */
[----:B---3--:R-:W-:Y:S01]  /*c290*/  HMMA.16816.F32.BF16 R92, R8, R12, R92 ;  /* 0x0000000c085c723c */ /* 0x008fe2000004185c */
        /* <DEDUP_REMOVED lines=28> */
[C---:B--2---:R-:W-:Y:S08]  /*c460*/  HMMA.16816.F32.BF16 R100, R8.reuse, R28, R100 ;  /* 0x0000001c0864723c */ /* 0x044ff00000041864 */
[C---:B------:R-:W-:Y:S08]  /*c470*/  HMMA.16816.F32.BF16 R104, R8.reuse, R30, R104 ;  /* 0x0000001e0868723c */ /* 0x040ff00000041868 */
[C---:B----4-:R-:W-:Y:S08]  /*c480*/  HMMA.16816.F32.BF16 R124, R8.reuse, R16, R124 ;  /* 0x00000010087c723c */ /* 0x050ff0000004187c */
[----:B------:R-:W-:Y:S01]  /*c490*/  HMMA.16816.F32.BF16 R128, R8, R18, R128 ;  /* 0x000000120880723c */ /* 0x000fe20000041880 */
[----:B------:R-:W-:-:S04]  /*c4a0*/  NOP ;  /* 0x0000000000007918 */ /* 0x000fc80000000000 */
[----:B------:R-:W-:-:S15]  /*c4b0*/  BRA.U UP0, `(.L_x_492) ;  /* 0x0000000100047547 */ /* 0x000fde000b800000 */
.L_x_489:
[----:B------:R-:W-:-:S12]  /*c4c0*/  UIADD3 UR20, UPT, UPT, UR32, -0x1, URZ ;  /* 0xffffffff20147890 */ /* 0x000fd8000fffe0ff */
.L_x_492:
[----:B------:R-:W-:-:S09]  /*c4d0*/  UISETP.GE.AND UP0, UPT, UR20, UR18, UPT ;  /* 0x000000121400728c */ /* 0x000fd2000bf06270 */
[----:B------:R-:W-:Y:S05]  /*c4e0*/  BRA.U !UP0, `(.L_x_493) ;  /* 0x0000003908507547 */ /* 0x000fea000b800000 */
[----:B------:R-:W1:Y:S01]  /*c4f0*/  S2R R6, SR_TID.X ;  /* 0x0000000000067919 */ /* 0x000e620000002100 */
[----:B------:R-:W2:Y:S01]  /*c500*/  LDCU UR10, c[0x0][0x3c4] ;  /* 0x00007880ff0a77ac */ /* 0x000ea20008000800 */
[C---:B------:R-:W-:Y:S01]  /*c510*/  LOP3.LUT P2, RZ, R0.reuse, 0x4, RZ, 0xc0, !PT ;  /* 0x0000000400ff7812 */ /* 0x040fe2000784c0ff */
[----:B------:R-:W-:Y:S01]  /*c520*/  VIADD R225, R215, 0x18000 ;  /* 0x00018000d7e17836 */ /* 0x000fe20000000000 */
[----:B------:R-:W-:Y:S01]  /*c530*/  LOP3.LUT R209, R7, R2, RZ, 0xfc, !PT ;  /* 0x0000000207d17212 */ /* 0x000fe200078efcff */
[----:B------:R-:W-:Y:S01]  /*c540*/  IMAD.MOV.U32 R2, RZ, RZ, R3 ;  /* 0x000000ffff027224 */ /* 0x000fe200078e0003 */
[----:B------:R-:W-:Y:S01]  /*c550*/  LOP3.LUT P0, RZ, R0, 0x2, RZ, 0xc0, !PT ;  /* 0x0000000200ff7812 */ /* 0x000fe2000780c0ff */
[----:B------:R-:W-:Y:S01]  /*c560*/  IMAD.MOV.U32 R0, RZ, RZ, R164 ;  /* 0x000000ffff007224 */ /* 0x000fe200078e00a4 */
[----:B------:R-:W-:Y:S01]  /*c570*/  MOV R210, 0x20 ;  /* 0x0000002000d27802 */ /* 0x000fe20000000f00 */
[----:B------:R-:W-:Y:S01]  /*c580*/  VIADD R224, R222, 0x8 ;  /* 0x00000008dee07836 */ /* 0x000fe20000000000 */
[----:B------:R-:W-:Y:S01]  /*c590*/  SEL R4, R4, 0xffffffc0, !P2 ;  /* 0xffffffc004047807 */ /* 0x000fe20005000000 */
[----:B------:R-:W-:Y:S01]  /*c5a0*/  USHF.L.U32 UR8, UR6, 0x5, URZ ;  /* 0x0000000506087899 */ /* 0x000fe200080006ff */
[----:B------:R-:W-:Y:S01]  /*c5b0*/  LEA R209, R209, UR5, 0x1 ;  /* 0x00000005d1d17c11 */ /* 0x000fe2000f8e08ff */
[----:B------:R-:W3:Y:S01]  /*c5c0*/  LDCU UR4, c[0x0][0x45c] ;  /* 0x00008b80ff0477ac */ /* 0x000ee20008000800 */
[----:B------:R-:W-:Y:S01]  /*c5d0*/  SEL R210, R210, 0xffffffe0, !P0 ;  /* 0xffffffe0d2d27807 */ /* 0x000fe20004000000 */
[----:B------:R-:W-:Y:S01]  /*c5e0*/  IMAD.IADD R211, R5, 0x1, R4 ;  /* 0x0000000105d37824 */ /* 0x000fe200078e0204 */
[----:B------:R-:W-:-:S02]  /*c5f0*/  IADD3 R213, PT, PT, R209, R4, RZ ;  /* 0x00000004d1d57210 */ /* 0x000fc40007ffe0ff */
[----:B------:R-:W-:Y:S01]  /*c600*/  IADD3 R223, PT, PT, R215, 0x18040, RZ ;  /* 0x00018040d7df7810 */ /* 0x000fe20007ffe0ff */
[--C-:B------:R-:W-:Y:S01]  /*c610*/  IMAD.IADD R205, R5, 0x1, R210.reuse ;  /* 0x0000000105cd7824 */ /* 0x100fe200078e02d2 */
[----:B------:R-:W-:Y:S01]  /*c620*/  IADD3 R204, PT, PT, R209, R210, RZ ;  /* 0x000000d2d1cc7210 */ /* 0x000fe20007ffe0ff */
[----:B------:R-:W-:Y:S01]  /*c630*/  IMAD.IADD R208, R215, 0x1, R210 ;  /* 0x00000001d7d07824 */ /* 0x000fe200078e02d2 */
[C---:B------:R-:W-:Y:S01]  /*c640*/  IADD3 R206, PT, PT, R210.reuse, R213, RZ ;  /* 0x000000d5d2ce7210 */ /* 0x040fe20007ffe0ff */
[----:B------:R-:W-:Y:S01]  /*c650*/  IMAD.IADD R207, R210, 0x1, R211 ;  /* 0x00000001d2cf7824 */ /* 0x000fe200078e02d3 */
[----:B--2---:R-:W-:Y:S01]  /*c660*/  USHF.L.U64.HI UR10, UR6, 0x5, UR10 ;  /* 0x00000005060a7899 */ /* 0x004fe2000801020a */
[----:B------:R-:W2:Y:S01]  /*c670*/  LDCU.64 UR6, c[0x0][0x3c0] ;  /* 0x00007800ff0677ac */ /* 0x000ea20008000a00 */
[----:B-1----:R-:W-:-:S05]  /*c680*/  IMAD.SHL.U32 R6, R6, 0x2, RZ ;  /* 0x0000000206067824 */ /* 0x002fca00078e00ff */
[----:B------:R-:W-:Y:S01]  /*c690*/  LOP3.LUT R226, R6, 0x6, RZ, 0xc0, !PT ;  /* 0x0000000606e27812 */ /* 0x000fe200078ec0ff */
[----:B---3--:R-:W-:Y:S06]  /*c6a0*/  BRA `(.L_x_494) ;  /* 0x0000000000647947 */ /* 0x008fec0003800000 */
.L_x_496:
[----:B------:R-:W1:Y:S01]  /*c6b0*/  LDC.64 R4, c[0x0][0x3b8] ;  /* 0x0000ee00ff047b82 */ /* 0x000e620000000a00 */
[----:B------:R-:W-:Y:S06]  /*c6c0*/  UIADD3 UR9, UPT, UPT, UR20, -0x1, URZ ;  /* 0xffffffff14097890 */ /* 0x000fec000fffe0ff */
[----:B-1----:R-:W-:Y:S04]  /*c6d0*/  IMAD.WIDE.U32 R10, R4, UR9, RZ ;  /* 0x00000009040a7c25 */ /* 0x002fe8000f8e00ff */
[----:B------:R-:W-:Y:S01]  /*c6e0*/  IMAD R8, R5, UR9, R11 ;  /* 0x0000000905087c24 */ /* 0x000fe2000f8e020b */
[CC--:B------:R-:W-:Y:S01]  /*c6f0*/  LEA R12, P1, R10.reuse, R218.reuse, 0x7 ;  /* 0x000000da0a0c7211 */ /* 0x0c0fe200078238ff */
        /* <DEDUP_REMOVED lines=20> */
.L_x_494:
[----:B------:R-:W-:Y:S04]  /*c840*/  DEPBAR.LE SB0, 0x0 ;  /* 0x000080000000791a */ /* 0x000fe80000000000 */
[----:B------:R-:W-:Y:S01]  /*c850*/  BAR.SYNC.DEFER_BLOCKING 0x0 ;  /* 0x0000000000007b1d */ /* 0x000fe20000010000 */
[----:B--2---:R-:W-:Y:S04]  /*c860*/  UIMAD.WIDE.U32 UR14, UR20, UR6, URZ ;  /* 0x00000006140e72a5 */ /* 0x004fe8000f8e00ff */
[----:B------:R-:W-:Y:S02]  /*c870*/  UIMAD UR9, UR20, UR7, UR15 ;  /* 0x00000007140972a4 */ /* 0x000fe4000f8e020f */
[----:B------:R-:W-:Y:S01]  /*c880*/  IMAD.U32 R164, RZ, RZ, UR14 ;  /* 0x0000000effa47e24 */ /* 0x000fe2000f8e00ff */
[----:B------:R-:W-:Y:S01]  /*c890*/  ULEA UR12, UP0, UR14, UR8, 0x6 ;  /* 0x000000080e0c7291 */ /* 0x000fe2000f8030ff */
[----:B------:R-:W-:Y:S02]  /*c8a0*/  IMAD.U32 R165, RZ, RZ, UR15 ;  /* 0x0000000fffa57e24 */ /* 0x000fe4000f8e00ff */
[----:B------:R-:W-:Y:S01]  /*c8b0*/  IMAD.U32 R167, RZ, RZ, UR9 ;  /* 0x00000009ffa77e24 */ /* 0x000fe2000f8e00ff */
[C---:B------:R-:W-:Y:S01]  /*c8c0*/  LEA R200, P1, R164.reuse, R216, 0x7 ;  /* 0x000000d8a4c87211 */ /* 0x040fe200078238ff */
[----:B------:R-:W-:Y:S01]  /*c8d0*/  ULEA.HI.X UR11, UR14, UR10, UR9, 0x6, UP0 ;  /* 0x0000000a0e0b7291 */ /* 0x000fe200080f3409 */
[----:B------:R-:W-:Y:S01]  /*c8e0*/  IMAD.U32 R165, RZ, RZ, UR12 ;  /* 0x0000000cffa57e24 */ /* 0x000fe2000f8e00ff */
[----:B------:R-:W-:Y:S01]  /*c8f0*/  UISETP.GT.AND UP0, UPT, UR20, UR18, UPT ;  /* 0x000000121400728c */ /* 0x000fe2000bf04270 */
[----:B------:R-:W-:Y:S03]  /*c900*/  LEA.HI.X R201, R164, R214, R167, 0x7, P1 ;  /* 0x000000d6a4c97211 */ /* 0x000fe600008f3ca7 */
[----:B------:R-:W-:Y:S01]  /*c910*/  IMAD.U32 R3, RZ, RZ, UR11 ;  /* 0x0000000bff037e24 */ /* 0x000fe2000f8e00ff */
[C---:B------:R-:W-:Y:S01]  /*c920*/  LEA R166, P0, R165.reuse, R216, 0x1 ;  /* 0x000000d8a5a67211 */ /* 0x040fe200078008ff */
[----:B------:R-:W-:Y:S01]  /*c930*/  @!PT LDS RZ, [RZ] ;  /* 0x00000000fffff984 */ /* 0x000fe20000000800 */
[----:B------:R-:W-:Y:S01]  /*c940*/  @!PT LDS RZ, [RZ] ;  /* 0x00000000fffff984 */ /* 0x000fe20000000800 */
[----:B------:R-:W-:Y:S01]  /*c950*/  @!PT LDS RZ, [RZ] ;  /* 0x00000000fffff984 */ /* 0x000fe20000000800 */
[----:B------:R-:W-:Y:S03]  /*c960*/  LDGSTS.E.BYPASS.LTC128B.128 [R219+0x18000], desc[UR24][R200.64] ;  /* 0x18000000c8db7fae */ /* 0x000fe6000b981a18 */
[----:B------:R-:W-:Y:S03]  /*c970*/  LEA.HI.X R167, R165, R214, R3, 0x1, P0 ;  /* 0x000000d6a5a77211 */ /* 0x000fe600000f0c03 */
[----:B------:R-:W-:Y:S06]  /*c980*/  LDGSTS.E.BYPASS.LTC128B.128 [R219+0x1a000], desc[UR24][R200.64+0x80] ;  /* 0x1a000080c8db7fae */ /* 0x000fec000b981a18 */
[----:B------:R-:W-:Y:S06]  /*c990*/  LDGSTS.E.BYPASS.LTC128B.128 [R219+0x1c000], desc[UR24][R200.64+0x100] ;  /* 0x1c000100c8db7fae */ /* 0x000fec000b981a18 */
[----:B------:R-:W-:Y:S06]  /*c9a0*/  LDGSTS.E.BYPASS.LTC128B.128 [R219+0x1e000], desc[UR24][R200.64+0x180] ;  /* 0x1e000180c8db7fae */ /* 0x000fec000b981a18 */
[----:B------:R-:W-:Y:S06]  /*c9b0*/  LDGSTS.E.BYPASS.LTC128B.128 [R219+0x19000], desc[UR24][R166.64] ;  /* 0x19000000a6db7fae */ /* 0x000fec000b981a18 */
[----:B------:R-:W-:Y:S06]  /*c9c0*/  LDGSTS.E.BYPASS.LTC128B.128 [R219+0x1b000], desc[UR24][R166.64+0x80] ;  /* 0x1b000080a6db7fae */ /* 0x000fec000b981a18 */
[----:B------:R-:W-:Y:S06]  /*c9d0*/  LDGSTS.E.BYPASS.LTC128B.128 [R219+0x1d000], desc[UR24][R166.64+0x100] ;  /* 0x1d000100a6db7fae */ /* 0x000fec000b981a18 */
[----:B------:R1:W-:Y:S06]  /*c9e0*/  LDGSTS.E.BYPASS.LTC128B.128 [R219+0x1f000], desc[UR24][R166.64+0x180] ;  /* 0x1f000180a6db7fae */ /* 0x0003ec000b981a18 */
[----:B------:R-:W-:Y:S06]  /*c9f0*/  LDSM.16.M88.4 R168, [R209] ;  /* 0x00000000d1a8783b */ /* 0x000fec0000000200 */
[----:B------:R-:W2:Y:S06]  /*ca00*/  LDSM.16.M88.4 R172, [R212+UR5+0x10000] ;  /* 0x01000005d4ac783b */ /* 0x000eac0008000200 */
[----:B------:R-:W3:Y:S06]  /*ca10*/  LDSM.16.M88.4 R176, [R212+UR5+0x10800] ;  /* 0x01080005d4b0783b */ /* 0x000eec0008000200 */
[----:B------:R-:W4:Y:S06]  /*ca20*/  LDSM.16.M88.4 R180, [R212+UR5+0x11000] ;  /* 0x01100005d4b4783b */ /* 0x000f2c0008000200 */
[----:B------:R-:W0:Y:S06]  /*ca30*/  LDGDEPBAR ;  /* 0x00000000000079af */ /* 0x000e2c0000000000 */
[----:B------:R-:W5:Y:S06]  /*ca40*/  LDSM.16.M88.4 R184, [R212+UR5+0x11800] ;  /* 0x01180005d4b8783b */ /* 0x000f6c0008000200 */
[----:B------:R-:W-:Y:S06]  /*ca50*/  LDSM.16.M88.4 R188, [R204] ;  /* 0x00000000ccbc783b */ /* 0x000fec0000000200 */
[----:B------:R-:W5:Y:S01]  /*ca60*/  LDSM.16.M88.4 R192, [R205+0x10000] ;  /* 0x01000000cdc0783b */ /* 0x000f620000000200 */
[C---:B--2---:R-:W-:Y:S05]  /*ca70*/  HMMA.16816.F32.BF16 R4, R168.reuse, R172, RZ ;  /* 0x000000aca804723c */ /* 0x044fea00000418ff */
[----:B------:R-:W-:Y:S06]  /*ca80*/  LDSM.16.M88.4 R196, [R211+0x10800] ;  /* 0x01080000d3c4783b */ /* 0x000fec0000000200 */
[----:B-1----:R-:W-:Y:S01]  /*ca90*/  LDSM.16.M88.4 R164, [R211+0x11000] ;  /* 0x01100000d3a4783b */ /* 0x002fe20000000200 */
[C---:B------:R-:W-:Y:S05]  /*caa0*/  HMMA.16816.F32.BF16 R8, R168.reuse, R174, RZ ;  /* 0x000000aea808723c */ /* 0x040fea00000418ff */
[----:B------:R-:W1:Y:S03]  /*cab0*/  LDSM.16.M88.4 R172, [R205+0x10800] ;  /* 0x01080000cdac783b */ /* 0x000e660000000200 */
[C---:B---3--:R-:W-:Y:S03]  /*cac0*/  HMMA.16816.F32.BF16 R12, R168.reuse, R176, RZ ;  /* 0x000000b0a80c723c */ /* 0x048fe600000418ff */
[----:B------:R-:W-:Y:S05]  /*cad0*/  LDSM.16.M88.4 R200, [R211+0x12000] ;  /* 0x01200000d3c8783b */ /* 0x000fea0000000200 */
[C---:B------:R-:W-:Y:S01]  /*cae0*/  HMMA.16816.F32.BF16 R16, R168.reuse, R178, RZ ;  /* 0x000000b2a810723c */ /* 0x040fe200000418ff */
[----:B------:R-:W2:Y:S07]  /*caf0*/  LDSM.16.M88.4 R176, [R205+0x11000] ;  /* 0x01100000cdb0783b */ /* 0x000eae0000000200 */
[C---:B----4-:R-:W-:Y:S08]  /*cb00*/  HMMA.16816.F32.BF16 R20, R168.reuse, R180, RZ ;  /* 0x000000b4a814723c */ /* 0x050ff000000418ff */
[C---:B------:R-:W-:Y:S01]  /*cb10*/  HMMA.16816.F32.BF16 R24, R168.reuse, R182, RZ ;  /* 0x000000b6a818723c */ /* 0x040fe200000418ff */
[----:B------:R-:W-:Y:S07]  /*cb20*/  LDSM.16.M88.4 R180, [R213] ;  /* 0x00000000d5b4783b */ /* 0x000fee0000000200 */
[C---:B-----5:R-:W-:Y:S08]  /*cb30*/  HMMA.16816.F32.BF16 R28, R168.reuse, R184, RZ ;  /* 0x000000b8a81c723c */ /* 0x060ff000000418ff */
[----:B------:R-:W-:Y:S01]  /*cb40*/  HMMA.16816.F32.BF16 R32, R168, R186, RZ ;  /* 0x000000baa820723c */ /* 0x000fe200000418ff */
[----:B------:R-:W3:Y:S06]  /*cb50*/  LDSM.16.M88.4 R168, [R205+0x11800] ;  /* 0x01180000cda8783b */ /* 0x000eec0000000200 */
[----:B------:R-:W4:Y:S01]  /*cb60*/  LDSM.16.M88.4 R184, [R211+0x10000] ;  /* 0x01000000d3b8783b */ /* 0x000f220000000200 */
[C---:B------:R-:W-:Y:S08]  /*cb70*/  HMMA.16816.F32.BF16 R4, R188.reuse, R192, R4 ;  /* 0x000000c0bc04723c */ /* 0x040ff00000041804 */
[C---:B------:R-:W-:Y:S01]  /*cb80*/  HMMA.16816.F32.BF16 R8, R188.reuse, R194, R8 ;  /* 0x000000c2bc08723c */ /* 0x040fe20000041808 */
[----:B------:R-:W-:Y:S07]  /*cb90*/  LDSM.16.M88.4 R192, [R207+0x10000] ;  /* 0x01000000cfc0783b */ /* 0x000fee0000000200 */
[C---:B-1----:R-:W-:Y:S08]  /*cba0*/  HMMA.16816.F32.BF16 R12, R188.reuse, R172, R12 ;  /* 0x000000acbc0c723c */ /* 0x042ff0000004180c */
[C---:B------:R-:W-:Y:S01]  /*cbb0*/  HMMA.16816.F32.BF16 R16, R188.reuse, R174, R16 ;  /* 0x000000aebc10723c */ /* 0x040fe20000041810 */
[----:B------:R-:W1:Y:S07]  /*cbc0*/  LDSM.16.M88.4 R172, [R211+0x11800] ;  /* 0x01180000d3ac783b */ /* 0x000e6e0000000200 */
[C---:B--2---:R-:W-:Y:S08]  /*cbd0*/  HMMA.16816.F32.BF16 R20, R188.reuse, R176, R20 ;  /* 0x000000b0bc14723c */ /* 0x044ff00000041814 */
[C---:B------:R-:W-:Y:S01]  /*cbe0*/  HMMA.16816.F32.BF16 R24, R188.reuse, R178, R24 ;  /* 0x000000b2bc18723c */ /* 0x040fe20000041818 */
[----:B------:R-:W2:Y:S07]  /*cbf0*/  LDSM.16.M88.4 R176, [R206] ;  /* 0x00000000ceb0783b */ /* 0x000eae0000000200 */
[C---:B---3--:R-:W-:Y:S08]  /*cc00*/  HMMA.16816.F32.BF16 R28, R188.reuse, R168, R28 ;  /* 0x000000a8bc1c723c */ /* 0x048ff0000004181c */
[----:B------:R-:W-:Y:S01]  /*cc10*/  HMMA.16816.F32.BF16 R32, R188, R170, R32 ;  /* 0x000000aabc20723c */ /* 0x000fe20000041820 */
[----:B------:R-:W3:Y:S06]  /*cc20*/  LDSM.16.M88.4 R168, [R207+0x10800] ;  /* 0x01080000cfa8783b */ /* 0x000eec0000000200 */
[----:B------:R-:W-:Y:S01]  /*cc30*/  LDSM.16.M88.4 R188, [R207+0x11800] ;  /* 0x01180000cfbc783b */ /* 0x000fe20000000200 */
[C---:B----4-:R-:W-:Y:S08]  /*cc40*/  HMMA.16816.F32.BF16 R4, R180.reuse, R184, R4 ;  /* 0x000000b8b404723c */ /* 0x050ff00000041804 */
[C---:B------:R-:W-:Y:S01]  /*cc50*/  HMMA.16816.F32.BF16 R8, R180.reuse, R186, R8 ;  /* 0x000000bab408723c */ /* 0x040fe20000041808 */
[----:B------:R-:W4:Y:S07]  /*cc60*/  LDSM.16.M88.4 R184, [R207+0x11000] ;  /* 0x01100000cfb8783b */ /* 0x000f2e0000000200 */
[C---:B------:R-:W-:Y:S08]  /*cc70*/  HMMA.16816.F32.BF16 R12, R180.reuse, R196, R12 ;  /* 0x000000c4b40c723c */ /* 0x040ff0000004180c */
[C---:B------:R-:W-:Y:S01]  /*cc80*/  HMMA.16816.F32.BF16 R16, R180.reuse, R198, R16 ;  /* 0x000000c6b410723c */ /* 0x040fe20000041810 */
[----:B------:R-:W-:Y:S07]  /*cc90*/  LDSM.16.M88.4 R196, [R212+UR5+0x12000] ;  /* 0x01200005d4c4783b */ /* 0x000fee0008000200 */
[C---:B------:R-:W-:Y:S08]  /*cca0*/  HMMA.16816.F32.BF16 R20, R180.reuse, R164, R20 ;  /* 0x000000a4b414723c */ /* 0x040ff00000041814 */
[C---:B------:R-:W-:Y:S01]  /*ccb0*/  HMMA.16816.F32.BF16 R24, R180.reuse, R166, R24 ;  /* 0x000000a6b418723c */ /* 0x040fe20000041818 */
[----:B------:R-:W5:Y:S07]  /*ccc0*/  LDSM.16.M88.4 R164, [R209+0x4000] ;  /* 0x00400000d1a4783b */ /* 0x000f6e0000000200 */
[C---:B-1----:R-:W-:Y:S08]  /*ccd0*/  HMMA.16816.F32.BF16 R28, R180.reuse, R172, R28 ;  /* 0x000000acb41c723c */ /* 0x042ff0000004181c */
[----:B------:R-:W-:Y:S01]  /*cce0*/  HMMA.16816.F32.BF16 R32, R180, R174, R32 ;  /* 0x000000aeb420723c */ /* 0x000fe20000041820 */
[----:B------:R-:W1:Y:S06]  /*ccf0*/  LDSM.16.M88.4 R172, [R212+UR5+0x12800] ;  /* 0x01280005d4ac783b */ /* 0x000e6c0008000200 */
[----:B------:R-:W1:Y:S01]  /*cd00*/  LDSM.16.M88.4 R180, [R212+UR5+0x13000] ;  /* 0x01300005d4b4783b */ /* 0x000e620008000200 */
[C---:B--2---:R-:W-:Y:S08]  /*cd10*/  HMMA.16816.F32.BF16 R4, R176.reuse, R192, R4 ;  /* 0x000000c0b004723c */ /* 0x044ff00000041804 */
[C---:B------:R-:W-:Y:S01]  /*cd20*/  HMMA.16816.F32.BF16 R8, R176.reuse, R194, R8 ;  /* 0x000000c2b008723c */ /* 0x040fe20000041808 */
[----:B------:R-:W-:Y:S07]  /*cd30*/  LDSM.16.M88.4 R192, [R205+0x12000] ;  /* 0x01200000cdc0783b */ /* 0x000fee0000000200 */
[C---:B---3--:R-:W-:Y:S08]  /*cd40*/  HMMA.16816.F32.BF16 R12, R176.reuse, R168, R12 ;  /* 0x000000a8b00c723c */ /* 0x048ff0000004180c */
[C---:B------:R-:W-:Y:S01]  /*cd50*/  HMMA.16816.F32.BF16 R16, R176.reuse, R170, R16 ;  /* 0x000000aab010723c */ /* 0x040fe20000041810 */
[----:B------:R-:W2:Y:S07]  /*cd60*/  LDSM.16.M88.4 R168, [R212+UR5+0x13800] ;  /* 0x01380005d4a8783b */ /* 0x000eae0008000200 */
[C---:B----4-:R-:W-:Y:S08]  /*cd70*/  HMMA.16816.F32.BF16 R20, R176.reuse, R184, R20 ;  /* 0x000000b8b014723c */ /* 0x050ff00000041814 */
[C---:B------:R-:W-:Y:S01]  /*cd80*/  HMMA.16816.F32.BF16 R24, R176.reuse, R186, R24 ;  /* 0x000000bab018723c */ /* 0x040fe20000041818 */
[----:B------:R-:W3:Y:S07]  /*cd90*/  LDSM.16.M88.4 R184, [R204+0x4000] ;  /* 0x00400000ccb8783b */ /* 0x000eee0000000200 */
[C---:B------:R-:W-:Y:S08]  /*cda0*/  HMMA.16816.F32.BF16 R28, R176.reuse, R188, R28 ;  /* 0x000000bcb01c723c */ /* 0x040ff0000004181c */
[----:B------:R-:W-:Y:S01]  /*cdb0*/  HMMA.16816.F32.BF16 R32, R176, R190, R32 ;  /* 0x000000beb020723c */ /* 0x000fe20000041820 */
[----:B------:R-:W4:Y:S06]  /*cdc0*/  LDSM.16.M88.4 R176, [R205+0x12800] ;  /* 0x01280000cdb0783b */ /* 0x000f2c0000000200 */
[----:B------:R-:W-:Y:S01]  /*cdd0*/  LDSM.16.M88.4 R188, [R205+0x13800] ;  /* 0x01380000cdbc783b */ /* 0x000fe20000000200 */
        /* <DEDUP_REMOVED lines=8> */
[----:B------:R-:W-:Y:S07]  /*ce60*/  LDSM.16.M88.4 R180, [R211+0x13800] ;  /* 0x01380000d3b4783b */ /* 0x000fee0000000200 */
[C---:B--2---:R-:W-:Y:S08]  /*ce70*/  HMMA.16816.F32.BF16 R28, R164.reuse, R168, R28 ;  /* 0x000000a8a41c723c */ /* 0x044ff0000004181c */
[----:B------:R-:W-:Y:S01]  /*ce80*/  HMMA.16816.F32.BF16 R32, R164, R170, R32 ;  /* 0x000000aaa420723c */ /* 0x000fe20000041820 */
[----:B------:R-:W2:Y:S06]  /*ce90*/  LDSM.16.M88.4 R164, [R211+0x12800] ;  /* 0x01280000d3a4783b */ /* 0x000eac0000000200 */
[----:B------:R-:W5:Y:S01]  /*cea0*/  LDSM.16.M88.4 R168, [R211+0x13000] ;  /* 0x01300000d3a8783b */ /* 0x000f620000000200 */
[C---:B---3--:R-:W-:Y:S08]  /*ceb0*/  HMMA.16816.F32.BF16 R4, R184.reuse, R192, R4 ;  /* 0x000000c0b804723c */ /* 0x048ff00000041804 */
[C---:B------:R-:W-:Y:S01]  /*cec0*/  HMMA.16816.F32.BF16 R8, R184.reuse, R194, R8 ;  /* 0x000000c2b808723c */ /* 0x040fe20000041808 */
[----:B------:R-:W-:Y:S07]  /*ced0*/  LDSM.16.M88.4 R192, [R204+0x8000] ;  /* 0x00800000ccc0783b */ /* 0x000fee0000000200 */
[C---:B----4-:R-:W-:Y:S08]  /*cee0*/  HMMA.16816.F32.BF16 R12, R184.reuse, R176, R12 ;  /* 0x000000b0b80c723c */ /* 0x050ff0000004180c */
[C---:B------:R-:W-:Y:S01]  /*cef0*/  HMMA.16816.F32.BF16 R16, R184.reuse, R178, R16 ;  /* 0x000000b2b810723c */ /* 0x040fe20000041810 */
[----:B------:R-:W-:Y:S07]  /*cf00*/  LDSM.16.M88.4 R176, [R207+0x12000] ;  /* 0x01200000cfb0783b */ /* 0x000fee0000000200 */
[C---:B-1----:R-:W-:Y:S08]  /*cf10*/  HMMA.16816.F32.BF16 R20, R184.reuse, R172, R20 ;  /* 0x000000acb814723c */ /* 0x042ff00000041814 */
[C---:B------:R-:W-:Y:S01]  /*cf20*/  HMMA.16816.F32.BF16 R24, R184.reuse, R174, R24 ;  /* 0x000000aeb818723c */ /* 0x040fe20000041818 */
[----:B------:R-:W1:Y:S07]  /*cf30*/  LDSM.16.M88.4 R172, [R206+0x4000] ;  /* 0x00400000ceac783b */ /* 0x000e6e0000000200 */
[C---:B------:R-:W-:Y:S08]  /*cf40*/  HMMA.16816.F32.BF16 R28, R184.reuse, R188, R28 ;  /* 0x000000bcb81c723c */ /* 0x040ff0000004181c */
[----:B------:R-:W-:Y:S01]  /*cf50*/  HMMA.16816.F32.BF16 R32, R184, R190, R32 ;  /* 0x000000beb820723c */ /* 0x000fe20000041820 */
[----:B------:R-:W-:Y:S06]  /*cf60*/  LDSM.16.M88.4 R184, [R207+0x13000] ;  /* 0x01300000cfb8783b */ /* 0x000fec0000000200 */
[----:B------:R-:W-:Y:S01]  /*cf70*/  LDSM.16.M88.4 R188, [R212+UR5+0x14000] ;  /* 0x01400005d4bc783b */ /* 0x000fe20008000200 */
        /* <DEDUP_REMOVED lines=8> */
[----:B------:R-:W3:Y:S07]  /*d000*/  LDSM.16.M88.4 R168, [R207+0x13800] ;  /* 0x01380000cfa8783b */ /* 0x000eee0000000200 */
[C---:B------:R-:W-:Y:S08]  /*d010*/  HMMA.16816.F32.BF16 R28, R196.reuse, R180, R28 ;  /* 0x000000b4c41c723c */ /* 0x040ff0000004181c */
[----:B------:R-:W-:Y:S01]  /*d020*/  HMMA.16816.F32.BF16 R32, R196, R182, R32 ;  /* 0x000000b6c420723c */ /* 0x000fe20000041820 */
[----:B------:R-:W4:Y:S06]  /*d030*/  LDSM.16.M88.4 R180, [R209+0x8000] ;  /* 0x00800000d1b4783b */ /* 0x000f2c0000000200 */
[----:B------:R-:W-:Y:S01]  /*d040*/  LDSM.16.M88.4 R196, [R205+0x14000] ;  /* 0x01400000cdc4783b */ /* 0x000fe20000000200 */
        /* <DEDUP_REMOVED lines=8> */
[----:B------:R-:W5:Y:S07]  /*d0d0*/  LDSM.16.M88.4 R184, [R212+UR5+0x15800] ;  /* 0x01580005d4b8783b */ /* 0x000f6e0008000200 */
[C---:B---3--:R-:W-:Y:S08]  /*d0e0*/  HMMA.16816.F32.BF16 R28, R172.reuse, R168, R28 ;  /* 0x000000a8ac1c723c */ /* 0x048ff0000004181c */
[----:B------:R-:W-:Y:S01]  /*d0f0*/  HMMA.16816.F32.BF16 R32, R172, R170, R32 ;  /* 0x000000aaac20723c */ /* 0x000fe20000041820 */
[----:B------:R-:W3:Y:S06]  /*d100*/  LDSM.16.M88.4 R168, [R205+0x15000] ;  /* 0x01500000cda8783b */ /* 0x000eec0000000200 */
[----:B------:R-:W3:Y:S01]  /*d110*/  LDSM.16.M88.4 R172, [R205+0x15800] ;  /* 0x01580000cdac783b */ /* 0x000ee20000000200 */
[C---:B----4-:R-:W-:Y:S08]  /*d120*/  HMMA.16816.F32.BF16 R4, R180.reuse, R188, R4 ;  /* 0x000000bcb404723c */ /* 0x050ff00000041804 */
[C---:B------:R-:W-:Y:S01]  /*d130*/  HMMA.16816.F32.BF16 R8, R180.reuse, R190, R8 ;  /* 0x000000beb408723c */ /* 0x040fe20000041808 */
[----:B------:R-:W-:Y:S07]  /*d140*/  LDSM.16.M88.4 R188, [R207+0x14000] ;  /* 0x01400000cfbc783b */ /* 0x000fee0000000200 */
[C---:B-1----:R-:W-:Y:S08]  /*d150*/  HMMA.16816.F32.BF16 R12, R180.reuse, R176, R12 ;  /* 0x000000b0b40c723c */ /* 0x042ff0000004180c */
[C---:B------:R-:W-:Y:S01]  /*d160*/  HMMA.16816.F32.BF16 R16, R180.reuse, R178, R16 ;  /* 0x000000b2b410723c */ /* 0x040fe20000041810 */
[----:B------:R-:W-:Y:S07]  /*d170*/  LDSM.16.M88.4 R176, [R211+0x14000] ;  /* 0x01400000d3b0783b */ /* 0x000fee0000000200 */
[C---:B--2---:R-:W-:Y:S08]  /*d180*/  HMMA.16816.F32.BF16 R20, R180.reuse, R164, R20 ;  /* 0x000000a4b414723c */ /* 0x044ff00000041814 */
[C---:B------:R-:W-:Y:S01]  /*d190*/  HMMA.16816.F32.BF16 R24, R180.reuse, R166, R24 ;  /* 0x000000a6b418723c */ /* 0x040fe20000041818 */
[----:B------:R-:W1:Y:S07]  /*d1a0*/  LDSM.16.M88.4 R164, [R213+0x8000] ;  /* 0x00800000d5a4783b */ /* 0x000e6e0000000200 */
[C---:B-----5:R-:W-:Y:S08]  /*d1b0*/  HMMA.16816.F32.BF16 R28, R180.reuse, R184, R28 ;  /* 0x000000b8b41c723c */ /* 0x060ff0000004181c */
[----:B------:R-:W-:Y:S01]  /*d1c0*/  HMMA.16816.F32.BF16 R32, R180, R186, R32 ;  /* 0x000000bab420723c */ /* 0x000fe20000041820 */
[----:B------:R-:W2:Y:S06]  /*d1d0*/  LDSM.16.M88.4 R180, [R211+0x14800] ;  /* 0x01480000d3b4783b */ /* 0x000eac0000000200 */
[----:B------:R-:W4:Y:S01]  /*d1e0*/  LDSM.16.M88.4 R184, [R211+0x15000] ;  /* 0x01500000d3b8783b */ /* 0x000f220000000200 */
[C---:B------:R-:W-:Y:S08]  /*d1f0*/  HMMA.16816.F32.BF16 R4, R192.reuse, R196, R4 ;  /* 0x000000c4c004723c */ /* 0x040ff00000041804 */
[C---:B------:R-:W-:Y:S01]  /*d200*/  HMMA.16816.F32.BF16 R8, R192.reuse, R198, R8 ;  /* 0x000000c6c008723c */ /* 0x040fe20000041808 */
[----:B------:R-:W-:Y:S07]  /*d210*/  LDSM.16.M88.4 R196, [R212+UR5+0x17800] ;  /* 0x01780005d4c4783b */ /* 0x000fee0008000200 */
        /* <DEDUP_REMOVED lines=8> */
[----:B------:R-:W5:Y:S06]  /*d2a0*/  LDSM.16.M88.4 R172, [R206+0x8000] ;  /* 0x00800000ceac783b */ /* 0x000f6c0000000200 */
[----:B------:R-:W-:Y:S01]  /*d2b0*/  LDSM.16.M88.4 R192, [R212+UR5+0x17000] ;  /* 0x01700005d4c0783b */ /* 0x000fe20008000200 */
        /* <DEDUP_REMOVED lines=8> */
[----:B------:R-:W-:Y:S07]  /*d340*/  LDSM.16.M88.4 R184, [R212+UR5+0x16000] ;  /* 0x01600005d4b8783b */ /* 0x000fee0008000200 */
[C---:B---3--:R-:W-:Y:S08]  /*d350*/  HMMA.16816.F32.BF16 R28, R164.reuse, R168, R28 ;  /* 0x000000a8a41c723c */ /* 0x048ff0000004181c */
[----:B------:R-:W-:Y:S01]  /*d360*/  HMMA.16816.F32.BF16 R32, R164, R170, R32 ;  /* 0x000000aaa420723c */ /* 0x000fe20000041820 */
[----:B------:R-:W3:Y:S06]  /*d370*/  LDSM.16.M88.4 R164, [R207+0x15800] ;  /* 0x01580000cfa4783b */ /* 0x000eec0000000200 */
[----:B------:R-:W4:Y:S01]  /*d380*/  LDSM.16.M88.4 R168, [R209+0xc000] ;  /* 0x00c00000d1a8783b */ /* 0x000f220000000200 */
[C---:B-----5:R-:W-:Y:S08]  /*d390*/  HMMA.16816.F32.BF16 R4, R172.reuse, R188, R4 ;  /* 0x000000bcac04723c */ /* 0x060ff00000041804 */
[C---:B------:R-:W-:Y:S01]  /*d3a0*/  HMMA.16816.F32.BF16 R8, R172.reuse, R190, R8 ;  /* 0x000000beac08723c */ /* 0x040fe20000041808 */
[----:B------:R-:W5:Y:S07]  /*d3b0*/  LDSM.16.M88.4 R188, [R212+UR5+0x16800] ;  /* 0x01680005d4bc783b */ /* 0x000f6e0008000200 */
[C---:B-1----:R-:W-:Y:S08]  /*d3c0*/  HMMA.16816.F32.BF16 R12, R172.reuse, R176, R12 ;  /* 0x000000b0ac0c723c */ /* 0x042ff0000004180c */
[C---:B------:R-:W-:Y:S01]  /*d3d0*/  HMMA.16816.F32.BF16 R16, R172.reuse, R178, R16 ;  /* 0x000000b2ac10723c */ /* 0x040fe20000041810 */
[----:B------:R-:W1:Y:S07]  /*d3e0*/  LDSM.16.M88.4 R176, [R204+0xc000] ;  /* 0x00c00000ccb0783b */ /* 0x000e6e0000000200 */
[C---:B--2---:R-:W-:Y:S08]  /*d3f0*/  HMMA.16816.F32.BF16 R20, R172.reuse, R180, R20 ;  /* 0x000000b4ac14723c */ /* 0x044ff00000041814 */
[C---:B------:R-:W-:Y:S01]  /*d400*/  HMMA.16816.F32.BF16 R24, R172.reuse, R182, R24 ;  /* 0x000000b6ac18723c */ /* 0x040fe20000041818 */
[----:B------:R-:W-:Y:S07]  /*d410*/  LDSM.16.M88.4 R180, [R213+0xc000] ;  /* 0x00c00000d5b4783b */ /* 0x000fee0000000200 */
[C---:B---3--:R-:W-:Y:S08]  /*d420*/  HMMA.16816.F32.BF16 R28, R172.reuse, R164, R28 ;  /* 0x000000a4ac1c723c */ /* 0x048ff0000004181c */
[----:B------:R-:W-:Y:S01]  /*d430*/  HMMA.16816.F32.BF16 R32, R172, R166, R32 ;  /* 0x000000a6ac20723c */ /* 0x000fe20000041820 */
[----:B------:R-:W2:Y:S06]  /*d440*/  LDSM.16.M88.4 R164, [R205+0x16800] ;  /* 0x01680000cda4783b */ /* 0x000eac0000000200 */
[----:B------:R-:W3:Y:S01]  /*d450*/  LDSM.16.M88.4 R172, [R205+0x17000] ;  /* 0x01700000cdac783b */ /* 0x000ee20000000200 */
[C---:B----4-:R-:W-:Y:S08]  /*d460*/  HMMA.16816.F32.BF16 R4, R168.reuse, R184, R4 ;  /* 0x000000b8a804723c */ /* 0x050ff00000041804 */
[C---:B------:R-:W-:Y:S01]  /*d470*/  HMMA.16816.F32.BF16 R8, R168.reuse, R186, R8 ;  /* 0x000000baa808723c */ /* 0x040fe20000041808 */
[----:B------:R-:W-:Y:S07]  /*d480*/  LDSM.16.M88.4 R184, [R211+0x16000] ;  /* 0x01600000d3b8783b */ /* 0x000fee0000000200 */
[C---:B-----5:R-:W-:Y:S08]  /*d490*/  HMMA.16816.F32.BF16 R12, R168.reuse, R188, R12 ;  /* 0x000000bca80c723c */ /* 0x060ff0000004180c */
[C---:B------:R-:W-:Y:S01]  /*d4a0*/  HMMA.16816.F32.BF16 R16, R168.reuse, R190, R16 ;  /* 0x000000bea810723c */ /* 0x040fe20000041810 */
[----:B------:R-:W-:Y:S07]  /*d4b0*/  LDSM.16.M88.4 R188, [R211+0x16800] ;  /* 0x01680000d3bc783b */ /* 0x000fee0000000200 */
[C---:B------:R-:W-:Y:S08]  /*d4c0*/  HMMA.16816.F32.BF16 R20, R168.reuse, R192, R20 ;  /* 0x000000c0a814723c */ /* 0x040ff00000041814 */
[C---:B------:R-:W-:Y:S01]  /*d4d0*/  HMMA.16816.F32.BF16 R24, R168.reuse, R194, R24 ;  /* 0x000000c2a818723c */ /* 0x040fe20000041818 */
[----:B------:R-:W-:Y:S07]  /*d4e0*/  LDSM.16.M88.4 R192, [R211+0x17000] ;  /* 0x01700000d3c0783b */ /* 0x000fee0000000200 */
[C---:B------:R-:W-:Y:S08]  /*d4f0*/  HMMA.16816.F32.BF16 R28, R168.reuse, R196, R28 ;  /* 0x000000c4a81c723c */ /* 0x040ff0000004181c */
[----:B------:R-:W-:Y:S01]  /*d500*/  HMMA.16816.F32.BF16 R32, R168, R198, R32 ;  /* 0x000000c6a820723c */ /* 0x000fe20000041820 */
[----:B------:R-:W4:Y:S06]  /*d510*/  LDSM.16.M88.4 R168, [R205+0x17800] ;  /* 0x01780000cda8783b */ /* 0x000f2c0000000200 */
[----:B------:R-:W5:Y:S01]  /*d520*/  LDSM.16.M88.4 R196, [R211+0x17800] ;  /* 0x01780000d3c4783b */ /* 0x000f620000000200 */
[C---:B-1----:R-:W-:Y:S08]  /*d530*/  HMMA.16816.F32.BF16 R4, R176.reuse, R200, R4 ;  /* 0x000000c8b004723c */ /* 0x042ff00000041804 */
[C---:B------:R-:W-:Y:S01]  /*d540*/  HMMA.16816.F32.BF16 R8, R176.reuse, R202, R8 ;  /* 0x000000cab008723c */ /* 0x040fe20000041808 */
[----:B------:R-:W-:Y:S07]  /*d550*/  LDSM.16.M88.4 R200, [R207+0x16000] ;  /* 0x01600000cfc8783b */ /* 0x000fee0000000200 */
[C---:B--2---:R-:W-:Y:S08]  /*d560*/  HMMA.16816.F32.BF16 R12, R176.reuse, R164, R12 ;  /* 0x000000a4b00c723c */ /* 0x044ff0000004180c */
[C---:B------:R-:W-:Y:S01]  /*d570*/  HMMA.16816.F32.BF16 R16, R176.reuse, R166, R16 ;  /* 0x000000a6b010723c */ /* 0x040fe20000041810 */
[----:B------:R-:W1:Y:S07]  /*d580*/  LDSM.16.M88.4 R164, [R206+0xc000] ;  /* 0x00c00000cea4783b */ /* 0x000e6e0000000200 */
[C---:B---3--:R-:W-:Y:S08]  /*d590*/  HMMA.16816.F32.BF16 R20, R176.reuse, R172, R20 ;  /* 0x000000acb014723c */ /* 0x048ff00000041814 */
[C---:B------:R-:W-:Y:S01]  /*d5a0*/  HMMA.16816.F32.BF16 R24, R176.reuse, R174, R24 ;  /* 0x000000aeb018723c */ /* 0x040fe20000041818 */
[----:B------:R-:W-:Y:S07]  /*d5b0*/  LDSM.16.M88.4 R172, [R207+0x17000] ;  /* 0x01700000cfac783b */ /* 0x000fee0000000200 */
[C---:B----4-:R-:W-:Y:S08]  /*d5c0*/  HMMA.16816.F32.BF16 R28, R176.reuse, R168, R28 ;  /* 0x000000a8b01c723c */ /* 0x050ff0000004181c */
[----:B------:R-:W-:Y:S01]  /*d5d0*/  HMMA.16816.F32.BF16 R32, R176, R170, R32 ;  /* 0x000000aab020723c */ /* 0x000fe20000041820 */
[----:B------:R-:W2:Y:S07]  /*d5e0*/  LDSM.16.M88.4 R168, [R207+0x16800] ;  /* 0x01680000cfa8783b */ /* 0x000eae0000000200 */
[C---:B------:R-:W-:Y:S08]  /*d5f0*/  HMMA.16816.F32.BF16 R4, R180.reuse, R184, R4 ;  /* 0x000000b8b404723c */ /* 0x040ff00000041804 */
[C---:B------:R-:W-:Y:S08]  /*d600*/  HMMA.16816.F32.BF16 R8, R180.reuse, R186, R8 ;  /* 0x000000bab408723c */ /* 0x040ff00000041808 */
[C---:B------:R-:W-:Y:S08]  /*d610*/  HMMA.16816.F32.BF16 R12, R180.reuse, R188, R12 ;  /* 0x000000bcb40c723c */ /* 0x040ff0000004180c */
[C---:B------:R-:W-:Y:S08]  /*d620*/  HMMA.16816.F32.BF16 R16, R180.reuse, R190, R16 ;  /* 0x000000beb410723c */ /* 0x040ff00000041810 */
[C---:B------:R-:W-:Y:S08]  /*d630*/  HMMA.16816.F32.BF16 R20, R180.reuse, R192, R20 ;  /* 0x000000c0b414723c */ /* 0x040ff00000041814 */
[C---:B------:R-:W-:Y:S08]  /*d640*/  HMMA.16816.F32.BF16 R24, R180.reuse, R194, R24 ;  /* 0x000000c2b418723c */ /* 0x040ff00000041818 */
[C---:B-----5:R-:W-:Y:S08]  /*d650*/  HMMA.16816.F32.BF16 R28, R180.reuse, R196, R28 ;  /* 0x000000c4b41c723c */ /* 0x060ff0000004181c */
[----:B------:R-:W-:Y:S08]  /*d660*/  HMMA.16816.F32.BF16 R32, R180, R198, R32 ;  /* 0x000000c6b420723c */ /* 0x000ff00000041820 */
[C---:B-1----:R-:W-:Y:S01]  /*d670*/  HMMA.16816.F32.BF16 R4, R164.reuse, R200, R4 ;  /* 0x000000c8a404723c */ /* 0x042fe20000041804 */
[----:B------:R-:W-:Y:S04]  /*d680*/  IMAD.U32 R201, RZ, RZ, UR20 ;  /* 0x00000014ffc97e24 */ /* 0x000fe8000f8e00ff */
[----:B------:R-:W-:Y:S03]  /*d690*/  IMAD R201, R201, 0x40, R226 ;  /* 0x00000040c9c97824 */ /* 0x000fe600078e02e2 */
[C---:B------:R-:W-:Y:S03]  /*d6a0*/  HMMA.16816.F32.BF16 R8, R164.reuse, R202, R8 ;  /* 0x000000caa408723c */ /* 0x040fe60000041808 */
[-C--:B------:R-:W-:Y:S01]  /*d6b0*/  ISETP.GT.AND P4, PT, R222, R201.reuse, PT ;  /* 0x000000c9de00720c */ /* 0x080fe20003f84270 */
[C---:B------:R-:W-:Y:S01]  /*d6c0*/  VIADD R3, R201.reuse, 0x1 ;  /* 0x00000001c9037836 */ /* 0x040fe20000000000 */
[----:B------:R-:W-:Y:S01]  /*d6d0*/  ISETP.GT.AND P1, PT, R224, R201, PT ;  /* 0x000000c9e000720c */ /* 0x000fe20003f24270 */
[C---:B------:R-:W-:Y:S01]  /*d6e0*/  VIADD R231, R201.reuse, 0x8 ;  /* 0x00000008c9e77836 */ /* 0x040fe20000000000 */
[C---:B------:R-:W-:Y:S01]  /*d6f0*/  ISETP.GE.AND P5, PT, R201.reuse, R221, PT ;  /* 0x000000ddc900720c */ /* 0x040fe20003fa6270 */
[C---:B--2---:R-:W-:Y:S03]  /*d700*/  HMMA.16816.F32.BF16 R12, R164.reuse, R168, R12 ;  /* 0x000000a8a40c723c */ /* 0x044fe6000004180c */
[-C--:B------:R-:W-:Y:S01]  /*d710*/  ISETP.GT.AND P3, PT, R222, R3.reuse, PT ;  /* 0x00000003de00720c */ /* 0x080fe20003f64270 */
[C---:B------:R-:W-:Y:S01]  /*d720*/  VIADD R203, R201.reuse, 0x9 ;  /* 0x00000009c9cb7836 */ /* 0x040fe20000000000 */
[----:B------:R-:W-:Y:S01]  /*d730*/  ISETP.GT.AND P0, PT, R224, R3, PT ;  /* 0x00000003e000720c */ /* 0x000fe20003f04270 */
[----:B------:R-:W-:Y:S01]  /*d740*/  VIADD R243, R201, 0x10 ;  /* 0x00000010c9f37836 */ /* 0x000fe20000000000 */
[----:B------:R-:W-:Y:S01]  /*d750*/  FSEL R200, R4, -INF , !P4 ;  /* 0xff80000004c87808 */ /* 0x000fe20006000000 */
[C---:B------:R-:W-:Y:S01]  /*d760*/  HMMA.16816.F32.BF16 R16, R164.reuse, R170, R16 ;  /* 0x000000aaa410723c */ /* 0x040fe20000041810 */
[----:B------:R-:W1:Y:S01]  /*d770*/  LDSM.16.M88.4 R168, [R207+0x17800] ;  /* 0x01780000cfa8783b */ /* 0x000e620000000200 */
[----:B------:R-:W-:Y:S04]  /*d780*/  DEPBAR.LE SB0, 0x0 ;  /* 0x000080000000791a */ /* 0x000fe80000000000 */
[----:B------:R-:W-:Y:S01]  /*d790*/  FSEL R202, R5, -INF , !P3 ;  /* 0xff80000005ca7808 */ /* 0x000fe20005800000 */
[----:B------:R-:W-:Y:S01]  /*d7a0*/  BAR.SYNC.DEFER_BLOCKING 0x0 ;  /* 0x0000000000007b1d */ /* 0x000fe20000010000 */
[----:B------:R-:W-:Y:S01]  /*d7b0*/  FSEL R230, R7, -INF , !P0 ;  /* 0xff80000007e67808 */ /* 0x000fe20004000000 */
[C---:B------:R-:W-:Y:S05]  /*d7c0*/  HMMA.16816.F32.BF16 R20, R164.reuse, R172, R20 ;  /* 0x000000aca414723c */ /* 0x040fea0000041814 */
[C---:B------:R-:W-:Y:S01]  /*d7d0*/  ISETP.GT.AND P4, PT, R222.reuse, R231, PT ;  /* 0x000000e7de00720c */ /* 0x040fe20003f84270 */
[C---:B------:R-:W-:Y:S01]  /*d7e0*/  VIADD R241, R201.reuse, 0x11 ;  /* 0x00000011c9f17836 */ /* 0x040fe20000000000 */
[-C--:B------:R-:W-:Y:S01]  /*d7f0*/  ISETP.GT.AND P3, PT, R222, R203.reuse, PT ;  /* 0x000000cbde00720c */ /* 0x080fe20003f64270 */
[C---:B------:R-:W-:Y:S03]  /*d800*/  HMMA.16816.F32.BF16 R24, R164.reuse, R174, R24 ;  /* 0x000000aea418723c */ /* 0x040fe60000041818 */
[----:B------:R-:W-:Y:S01]  /*d810*/  ISETP.GT.AND P0, PT, R224, R203, PT ;  /* 0x000000cbe000720c */ /* 0x000fe20003f04270 */
[C---:B------:R-:W-:Y:S01]  /*d820*/  VIADD R239, R201.reuse, 0x18 ;  /* 0x00000018c9ef7836 */ /* 0x040fe20000000000 */
[----:B------:R-:W-:Y:S01]  /*d830*/  FSEL R228, R6, -INF , !P1 ;  /* 0xff80000006e47808 */ /* 0x000fe20004800000 */
[C---:B------:R-:W-:Y:S01]  /*d840*/  VIADD R237, R201.reuse, 0x19 ;  /* 0x00000019c9ed7836 */ /* 0x040fe20000000000 */
[----:B------:R-:W-:Y:S01]  /*d850*/  ISETP.GT.AND P1, PT, R224, R231, PT ;  /* 0x000000e7e000720c */ /* 0x000fe20003f24270 */
[C---:B------:R-:W-:Y:S01]  /*d860*/  VIADD R251, R201.reuse, 0x28 ;  /* 0x00000028c9fb7836 */ /* 0x040fe20000000000 */
[----:B------:R-:W-:Y:S01]  /*d870*/  FSEL R232, R8, -INF , !P4 ;  /* 0xff80000008e87808 */ /* 0x000fe20006000000 */
[----:B------:R-:W-:Y:S01]  /*d880*/  VIADD R249, R201, 0x29 ;  /* 0x00000029c9f97836 */ /* 0x000fe20000000000 */
[----:B------:R-:W-:Y:S01]  /*d890*/  FSEL R233, R9, -INF , !P3 ;  /* 0xff80000009e97808 */ /* 0x000fe20005800000 */
[----:B------:R-:W-:Y:S01]  /*d8a0*/  VIADD R195, R201, 0x30 ;  /* 0x00000030c9c37836 */ /* 0x000fe20000000000 */
[----:B------:R-:W-:Y:S01]  /*d8b0*/  FSEL R235, R11, -INF , !P0 ;  /* 0xff8000000beb7808 */ /* 0x000fe20004000000 */
[----:B------:R-:W-:Y:S01]  /*d8c0*/  VIADD R11, R201, 0x21 ;  /* 0x00000021c90b7836 */ /* 0x000fe20000000000 */
[C---:B------:R-:W-:Y:S02]  /*d8d0*/  ISETP.GT.AND P4, PT, R222.reuse, R243, PT ;  /* 0x000000f3de00720c */ /* 0x040fe40003f84270 */
[-C--:B------:R-:W-:Y:S02]  /*d8e0*/  ISETP.GT.AND P3, PT, R222, R241.reuse, PT ;  /* 0x000000f1de00720c */ /* 0x080fe40003f64270 */
[----:B------:R-:W-:Y:S02]  /*d8f0*/  ISETP.GT.AND P0, PT, R224, R241, PT ;  /* 0x000000f1e000720c */ /* 0x000fe40003f04270 */
[----:B------:R-:W-:Y:S02]  /*d900*/  FSEL R234, R10, -INF , !P1 ;  /* 0xff8000000aea7808 */ /* 0x000fe40004800000 */
[----:B------:R-:W-:Y:S01]  /*d910*/  ISETP.GT.AND P1, PT, R224, R243, PT ;  /* 0x000000f3e000720c */ /* 0x000fe20003f24270 */
[C---:B-1----:R-:W-:Y:S03]  /*d920*/  HMMA.16816.F32.BF16 R28, R164.reuse, R168, R28 ;  /* 0x000000a8a41c723c */ /* 0x042fe6000004181c */
[----:B------:R-:W-:Y:S02]  /*d930*/  FSEL R244, R12, -INF , !P4 ;  /* 0xff8000000cf47808 */ /* 0x000fe40006000000 */
[----:B------:R-:W-:Y:S01]  /*d940*/  FSEL R242, R13, -INF , !P3 ;  /* 0xff8000000df27808 */ /* 0x000fe20005800000 */
[----:B------:R-:W-:Y:S01]  /*d950*/  VIADD R13, R201, 0x20 ;  /* 0x00000020c90d7836 */ /* 0x000fe20000000000 */
[----:B------:R-:W-:Y:S01]  /*d960*/  FSEL R245, R15, -INF , !P0 ;  /* 0xff8000000ff57808 */ /* 0x000fe20004000000 */
[----:B------:R-:W-:Y:S03]  /*d970*/  HMMA.16816.F32.BF16 R32, R164, R170, R32 ;  /* 0x000000aaa420723c */ /* 0x000fe60000041820 */
[----:B------:R-:W-:Y:S01]  /*d980*/  ISETP.GT.AND P4, PT, R222, R239, PT ;  /* 0x000000efde00720c */ /* 0x000fe20003f84270 */
[----:B------:R-:W-:Y:S01]  /*d990*/  VIADD R165, R201, 0x38 ;  /* 0x00000038c9a57836 */ /* 0x000fe20000000000 */
[-C--:B------:R-:W-:Y:S02]  /*d9a0*/  ISETP.GT.AND P0, PT, R224, R237.reuse, PT ;  /* 0x000000ede000720c */ /* 0x080fe40003f04270 */
[----:B------:R-:W-:Y:S02]  /*d9b0*/  ISETP.GT.AND P3, PT, R222, R237, PT ;  /* 0x000000edde00720c */ /* 0x000fe40003f64270 */
[----:B------:R-:W-:Y:S02]  /*d9c0*/  FSEL R247, R14, -INF , !P1 ;  /* 0xff8000000ef77808 */ /* 0x000fe40004800000 */
[----:B------:R-:W-:Y:S02]  /*d9d0*/  ISETP.GT.AND P1, PT, R224, R239, PT ;  /* 0x000000efe000720c */ /* 0x000fe40003f24270 */
[----:B------:R-:W-:Y:S02]  /*d9e0*/  FSEL R240, R16, -INF , !P4 ;  /* 0xff80000010f07808 */ /* 0x000fe40006000000 */
[----:B------:R-:W-:Y:S02]  /*d9f0*/  FSEL R236, R19, -INF , !P0 ;  /* 0xff80000013ec7808 */ /* 0x000fe40004000000 */
[----:B------:R-:W-:Y:S02]  /*da00*/  FSEL R238, R17, -INF , !P3 ;  /* 0xff80000011ee7808 */ /* 0x000fe40005800000 */
[----:B------:R-:W-:Y:S02]  /*da10*/  ISETP.GT.AND P4, PT, R222, R13, PT ;  /* 0x0000000dde00720c */ /* 0x000fe40003f84270 */
[-C--:B------:R-:W-:Y:S02]  /*da20*/  ISETP.GT.AND P0, PT, R224, R11.reuse, PT ;  /* 0x0000000be000720c */ /* 0x080fe40003f04270 */
[----:B------:R-:W-:Y:S02]  /*da30*/  ISETP.GT.AND P3, PT, R222, R11, PT ;  /* 0x0000000bde00720c */ /* 0x000fe40003f64270 */
[----:B------:R-:W-:Y:S02]  /*da40*/  FSEL R250, R18, -INF , !P1 ;  /* 0xff80000012fa7808 */ /* 0x000fe40004800000 */
[----:B------:R-:W-:Y:S02]  /*da50*/  ISETP.GT.AND P1, PT, R224, R13, PT ;  /* 0x0000000de000720c */ /* 0x000fe40003f24270 */
[----:B------:R-:W-:Y:S02]  /*da60*/  FSEL R9, R20, -INF , !P4 ;  /* 0xff80000014097808 */ /* 0x000fe40006000000 */
[----:B------:R-:W-:Y:S01]  /*da70*/  FSEL R246, R23, -INF , !P0 ;  /* 0xff80000017f67808 */ /* 0x000fe20004000000 */
[----:B------:R-:W-:Y:S01]  /*da80*/  VIADD R23, R201, 0x31 ;  /* 0x00000031c9177836 */ /* 0x000fe20000000000 */
[----:B------:R-:W-:Y:S02]  /*da90*/  FSEL R252, R21, -INF , !P3 ;  /* 0xff80000015fc7808 */ /* 0x000fe40005800000 */
[----:B------:R-:W-:Y:S02]  /*daa0*/  ISETP.GT.AND P4, PT, R222, R251, PT ;  /* 0x000000fbde00720c */ /* 0x000fe40003f84270 */
[-C--:B------:R-:W-:Y:S02]  /*dab0*/  ISETP.GT.AND P0, PT, R224, R249.reuse, PT ;  /* 0x000000f9e000720c */ /* 0x080fe40003f04270 */
[----:B------:R-:W-:Y:S02]  /*dac0*/  ISETP.GT.AND P3, PT, R222, R249, PT ;  /* 0x000000f9de00720c */ /* 0x000fe40003f64270 */
[----:B------:R-:W-:Y:S02]  /*dad0*/  FSEL R248, R22, -INF , !P1 ;  /* 0xff80000016f87808 */ /* 0x000fe40004800000 */
[----:B------:R-:W-:Y:S02]  /*dae0*/  ISETP.GT.AND P1, PT, R224, R251, PT ;  /* 0x000000fbe000720c */ /* 0x000fe40003f24270 */
[----:B------:R-:W-:Y:S02]  /*daf0*/  FSEL R10, R24, -INF , !P4 ;  /* 0xff800000180a7808 */ /* 0x000fe40006000000 */
[----:B------:R-:W-:Y:S02]  /*db00*/  FSEL R27, R27, -INF , !P0 ;  /* 0xff8000001b1b7808 */ /* 0x000fe40004000000 */
[----:B------:R-:W-:Y:S02]  /*db10*/  FSEL R25, R25, -INF , !P3 ;  /* 0xff80000019197808 */ /* 0x000fe40005800000 */
[CC--:B------:R-:W-:Y:S01]  /*db20*/  ISETP.GE.AND P4, PT, R201.reuse, R220.reuse, PT ;  /* 0x000000dcc900720c */ /* 0x0c0fe20003f86270 */
[----:B------:R-:W-:Y:S01]  /*db30*/  VIADD R201, R201, 0x39 ;  /* 0x00000039c9c97836 */ /* 0x000fe20000000000 */
[-C--:B------:R-:W-:Y:S02]  /*db40*/  ISETP.GT.AND P0, PT, R224, R23.reuse, PT ;  /* 0x00000017e000720c */ /* 0x080fe40003f04270 */
[----:B------:R-:W-:Y:S02]  /*db50*/  ISETP.GT.AND P3, PT, R222, R23, PT ;  /* 0x00000017de00720c */ /* 0x000fe40003f64270 */
[----:B------:R-:W-:Y:S02]  /*db60*/  FSEL R26, R26, -INF , !P1 ;  /* 0xff8000001a1a7808 */ /* 0x000fe40004800000 */
[-C--:B------:R-:W-:Y:S02]  /*db70*/  ISETP.GT.AND P6, PT, R222, R195.reuse, PT ;  /* 0x000000c3de00720c */ /* 0x080fe40003fc4270 */
[----:B------:R-:W-:Y:S02]  /*db80*/  ISETP.GT.AND P1, PT, R224, R195, PT ;  /* 0x000000c3e000720c */ /* 0x000fe40003f24270 */
[----:B------:R-:W-:Y:S02]  /*db90*/  FSEL R164, R31, -INF , !P0 ;  /* 0xff8000001fa47808 */ /* 0x000fe40004000000 */
[----:B------:R-:W-:Y:S02]  /*dba0*/  FSEL R29, R29, -INF , !P3 ;  /* 0xff8000001d1d7808 */ /* 0x000fe40005800000 */
[C---:B------:R-:W-:Y:S02]  /*dbb0*/  ISETP.GT.AND P0, PT, R222.reuse, R165, PT ;  /* 0x000000a5de00720c */ /* 0x040fe40003f04270 */
[----:B------:R-:W-:Y:S02]  /*dbc0*/  ISETP.GT.AND P3, PT, R222, R201, PT ;  /* 0x000000c9de00720c */ /* 0x000fe40003f64270 */
[----:B------:R-:W-:Y:S02]  /*dbd0*/  FSEL R194, R28, -INF , !P6 ;  /* 0xff8000001cc27808 */ /* 0x000fe40007000000 */
[----:B------:R-:W-:Y:S02]  /*dbe0*/  FSEL R166, R30, -INF , !P1 ;  /* 0xff8000001ea67808 */ /* 0x000fe40004800000 */
[C---:B------:R-:W-:Y:S02]  /*dbf0*/  ISETP.GT.AND P6, PT, R224.reuse, R165, PT ;  /* 0x000000a5e000720c */ /* 0x040fe40003fc4270 */
[----:B------:R-:W-:Y:S02]  /*dc00*/  ISETP.GT.AND P1, PT, R224, R201, PT ;  /* 0x000000c9e000720c */ /* 0x000fe40003f24270 */
[----:B------:R-:W-:Y:S02]  /*dc10*/  FSEL R21, R32, -INF , !P0 ;  /* 0xff80000020157808 */ /* 0x000fe40004000000 */
[-C--:B------:R-:W-:Y:S02]  /*dc20*/  ISETP.GE.AND P0, PT, R3, R221.reuse, PT ;  /* 0x000000dd0300720c */ /* 0x080fe40003f06270 */
[----:B------:R-:W-:Y:S02]  /*dc30*/  FSEL R33, R33, -INF , !P3 ;  /* 0xff80000021217808 */ /* 0x000fe40005800000 */
[-C--:B------:R-:W-:Y:S02]  /*dc40*/  ISETP.GE.AND P3, PT, R3, R220.reuse, PT ;  /* 0x000000dc0300720c */ /* 0x080fe40003f66270 */
[----:B------:R-:W-:Y:S02]  /*dc50*/  FSEL R34, R34, -INF , !P6 ;  /* 0xff80000022227808 */ /* 0x000fe40007000000 */
[----:B------:R-:W-:Y:S02]  /*dc60*/  FSEL R3, R35, -INF , !P1 ;  /* 0xff80000023037808 */ /* 0x000fe40004800000 */
[CC--:B------:R-:W-:Y:S02]  /*dc70*/  ISETP.GE.AND P6, PT, R231.reuse, R221.reuse, PT ;  /* 0x000000dde700720c */ /* 0x0c0fe40003fc6270 */
[-C--:B------:R-:W-:Y:S02]  /*dc80*/  ISETP.GE.AND P1, PT, R231, R220.reuse, PT ;  /* 0x000000dce700720c */ /* 0x080fe40003f26270 */
[----:B------:R-:W-:Y:S02]  /*dc90*/  FSEL R18, R200, -INF , !P5 ;  /* 0xff800000c8127808 */ /* 0x000fe40006800000 */
[CC--:B------:R-:W-:Y:S02]  /*dca0*/  ISETP.GE.AND P5, PT, R203.reuse, R221.reuse, PT ;  /* 0x000000ddcb00720c */ /* 0x0c0fe40003fa6270 */
[----:B------:R-:W-:Y:S02]  /*dcb0*/  FSEL R14, R202, -INF , !P0 ;  /* 0xff800000ca0e7808 */ /* 0x000fe40004000000 */
[----:B------:R-:W-:Y:S02]  /*dcc0*/  FSEL R17, R228, -INF , !P4 ;  /* 0xff800000e4117808 */ /* 0x000fe40006000000 */
[----:B------:R-:W-:Y:S02]  /*dcd0*/  ISETP.GE.AND P0, PT, R203, R220, PT ;  /* 0x000000dccb00720c */ /* 0x000fe40003f06270 */
[-C--:B------:R-:W-:Y:S02]  /*dce0*/  ISETP.GE.AND P4, PT, R243, R221.reuse, PT ;  /* 0x000000ddf300720c */ /* 0x080fe40003f86270 */
[----:B------:R-:W-:Y:S02]  /*dcf0*/  FSEL R15, R230, -INF , !P3 ;  /* 0xff800000e60f7808 */ /* 0x000fe40005800000 */
[----:B------:R-:W-:Y:S02]  /*dd00*/  FSEL R30, R232, -INF , !P6 ;  /* 0xff800000e81e7808 */ /* 0x000fe40007000000 */
[----:B------:R-:W-:Y:S02]  /*dd10*/  FSEL R19, R234, -INF , !P1 ;  /* 0xff800000ea137808 */ /* 0x000fe40004800000 */
[-C--:B------:R-:W-:Y:S02]  /*dd20*/  ISETP.GE.AND P6, PT, R241, R221.reuse, PT ;  /* 0x000000ddf100720c */ /* 0x080fe40003fc6270 */
[----:B------:R-:W-:Y:S02]  /*dd30*/  FSEL R22, R233, -INF , !P5 ;  /* 0xff800000e9167808 */ /* 0x000fe40006800000 */
[----:B------:R-:W-:Y:S02]  /*dd40*/  ISETP.GE.AND P1, PT, R239, R221, PT ;  /* 0x000000ddef00720c */ /* 0x000fe40003f26270 */
[----:B------:R-:W-:Y:S02]  /*dd50*/  FMNMX3.FTZ R203, R0, R18, R14, !PT ;  /* 0x0000001200cb7276 */ /* 0x000fe4000781000e */
[-C--:B------:R-:W-:Y:S02]  /*dd60*/  ISETP.GE.AND P3, PT, R243, R220.reuse, PT ;  /* 0x000000dcf300720c */ /* 0x080fe40003f66270 */
[----:B------:R-:W-:Y:S02]  /*dd70*/  ISETP.GE.AND P5, PT, R241, R220, PT ;  /* 0x000000dcf100720c */ /* 0x000fe40003fa6270 */
[----:B------:R-:W-:Y:S02]  /*dd80*/  FSEL R167, R235, -INF , !P0 ;  /* 0xff800000eba77808 */ /* 0x000fe40004000000 */
[----:B------:R-:W-:Y:S02]  /*dd90*/  FSEL R244, R244, -INF , !P4 ;  /* 0xff800000f4f47808 */ /* 0x000fe40006000000 */
[----:B------:R-:W-:Y:S02]  /*dda0*/  FMNMX3.FTZ R200, R2, R17, R15, !PT ;  /* 0x0000001102c87276 */ /* 0x000fe4000781000f */
[-C--:B------:R-:W-:Y:S02]  /*ddb0*/  ISETP.GE.AND P4, PT, R237, R221.reuse, PT ;  /* 0x000000dded00720c */ /* 0x080fe40003f86270 */
[----:B------:R-:W-:Y:S02]  /*ddc0*/  FSEL R242, R242, -INF , !P6 ;  /* 0xff800000f2f27808 */ /* 0x000fe40007000000 */
[----:B------:R-:W-:Y:S02]  /*ddd0*/  FSEL R240, R240, -INF , !P1 ;  /* 0xff800000f0f07808 */ /* 0x000fe40004800000 */
[----:B------:R-:W-:Y:S02]  /*dde0*/  FMNMX3.FTZ R203, R203, R30, R22, !PT ;  /* 0x0000001ecbcb7276 */ /* 0x000fe40007810016 */
[-C--:B------:R-:W-:Y:S02]  /*ddf0*/  ISETP.GE.AND P6, PT, R237, R220.reuse, PT ;  /* 0x000000dced00720c */ /* 0x080fe40003fc6270 */
[-C--:B------:R-:W-:Y:S02]  /*de00*/  ISETP.GE.AND P1, PT, R11, R221.reuse, PT ;  /* 0x000000dd0b00720c */ /* 0x080fe40003f26270 */
[----:B------:R-:W-:Y:S02]  /*de10*/  ISETP.GE.AND P0, PT, R239, R220, PT ;  /* 0x000000dcef00720c */ /* 0x000fe40003f06270 */
[----:B------:R-:W-:Y:S02]  /*de20*/  FSEL R247, R247, -INF , !P3 ;  /* 0xff800000f7f77808 */ /* 0x000fe40005800000 */
[----:B------:R-:W-:Y:S02]  /*de30*/  ISETP.GE.AND P3, PT, R13, R221, PT ;  /* 0x000000dd0d00720c */ /* 0x000fe40003f66270 */
[----:B------:R-:W-:Y:S02]  /*de40*/  FSEL R245, R245, -INF , !P5 ;  /* 0xff800000f5f57808 */ /* 0x000fe40006800000 */
[----:B------:R-:W-:Y:S02]  /*de50*/  FMNMX3.FTZ R200, R200, R19, R167, !PT ;  /* 0x00000013c8c87276 */ /* 0x000fe400078100a7 */
[----:B------:R-:W-:Y:S02]  /*de60*/  FSEL R238, R238, -INF , !P4 ;  /* 0xff800000eeee7808 */ /* 0x000fe40006000000 */
[----:B------:R-:W-:Y:S02]  /*de70*/  FMNMX3.FTZ R203, R203, R244, R242, !PT ;  /* 0x000000f4cbcb7276 */ /* 0x000fe400078100f2 */
[----:B------:R-:W-:Y:S02]  /*de80*/  FSEL R241, R236, -INF , !P6 ;  /* 0xff800000ecf17808 */ /* 0x000fe40007000000 */
[----:B------:R-:W-:Y:S02]  /*de90*/  FSEL R234, R252, -INF , !P1 ;  /* 0xff800000fcea7808 */ /* 0x000fe40004800000 */
[-C--:B------:R-:W-:Y:S02]  /*dea0*/  ISETP.GE.AND P5, PT, R13, R220.reuse, PT ;  /* 0x000000dc0d00720c */ /* 0x080fe40003fa6270 */
[----:B------:R-:W-:Y:S02]  /*deb0*/  FSEL R243, R250, -INF , !P0 ;  /* 0xff800000faf37808 */ /* 0x000fe40004000000 */
[-C--:B------:R-:W-:Y:S02]  /*dec0*/  ISETP.GE.AND P6, PT, R251, R220.reuse, PT ;  /* 0x000000dcfb00720c */ /* 0x080fe40003fc6270 */
[-C--:B------:R-:W-:Y:S02]  /*ded0*/  ISETP.GE.AND P1, PT, R249, R220.reuse, PT ;  /* 0x000000dcf900720c */ /* 0x080fe40003f26270 */
[----:B------:R-:W-:Y:S02]  /*dee0*/  ISETP.GE.AND P4, PT, R11, R220, PT ;  /* 0x000000dc0b00720c */ /* 0x000fe40003f86270 */
[----:B------:R-:W-:Y:S02]  /*def0*/  ISETP.GE.AND P0, PT, R251, R221, PT ;  /* 0x000000ddfb00720c */ /* 0x000fe40003f06270 */
[----:B------:R-:W-:Y:S02]  /*df00*/  FSEL R236, R9, -INF , !P3 ;  /* 0xff80000009ec7808 */ /* 0x000fe40005800000 */
[----:B------:R-:W-:Y:S02]  /*df10*/  FMNMX3.FTZ R200, R200, R247, R245, !PT ;  /* 0x000000f7c8c87276 */ /* 0x000fe400078100f5 */
[-C--:B------:R-:W-:Y:S02]  /*df20*/  ISETP.GE.AND P3, PT, R249, R221.reuse, PT ;  /* 0x000000ddf900720c */ /* 0x080fe40003f66270 */
[----:B------:R-:W-:Y:S02]  /*df30*/  FMNMX3.FTZ R203, R203, R240, R238, !PT ;  /* 0x000000f0cbcb7276 */ /* 0x000fe400078100ee */
[----:B------:R-:W-:Y:S02]  /*df40*/  FSEL R239, R248, -INF , !P5 ;  /* 0xff800000f8ef7808 */ /* 0x000fe40006800000 */
[----:B------:R-:W-:Y:S02]  /*df50*/  FSEL R235, R26, -INF , !P6 ;  /* 0xff8000001aeb7808 */ /* 0x000fe40007000000 */
[----:B------:R-:W-:Y:S02]  /*df60*/  FSEL R233, R27, -INF , !P1 ;  /* 0xff8000001be97808 */ /* 0x000fe40004800000 */
[-C--:B------:R-:W-:Y:S02]  /*df70*/  ISETP.GE.AND P5, PT, R195, R221.reuse, PT ;  /* 0x000000ddc300720c */ /* 0x080fe40003fa6270 */
[----:B------:R-:W-:Y:S02]  /*df80*/  FSEL R237, R246, -INF , !P4 ;  /* 0xff800000f6ed7808 */ /* 0x000fe40006000000 */
[----:B------:R-:W-:Y:S02]  /*df90*/  FSEL R232, R10, -INF , !P0 ;  /* 0xff8000000ae87808 */ /* 0x000fe40004000000 */
[C---:B------:R-:W-:Y:S02]  /*dfa0*/  ISETP.GE.AND P6, PT, R165.reuse, R221, PT ;  /* 0x000000dda500720c */ /* 0x040fe40003fc6270 */
[----:B------:R-:W-:Y:S02]  /*dfb0*/  ISETP.GE.AND P1, PT, R165, R220, PT ;  /* 0x000000dca500720c */ /* 0x000fe40003f26270 */
[----:B------:R-:W-:Y:S02]  /*dfc0*/  FMNMX3.FTZ R200, R200, R243, R241, !PT ;  /* 0x000000f3c8c87276 */ /* 0x000fe400078100f1 */
[----:B------:R-:W-:Y:S02]  /*dfd0*/  ISETP.GE.AND P0, PT, R23, R221, PT ;  /* 0x000000dd1700720c */ /* 0x000fe40003f06270 */
[----:B------:R-:W-:Y:S02]  /*dfe0*/  FSEL R230, R25, -INF , !P3 ;  /* 0xff80000019e67808 */ /* 0x000fe40005800000 */
[----:B------:R-:W-:Y:S02]  /*dff0*/  FMNMX3.FTZ R165, R203, R236, R234, !PT ;  /* 0x000000eccba57276 */ /* 0x000fe400078100ea */
[-C--:B------:R-:W-:Y:S02]  /*e000*/  ISETP.GE.AND P3, PT, R23, R220.reuse, PT ;  /* 0x000000dc1700720c */ /* 0x080fe40003f66270 */
[----:B------:R-:W-:Y:S02]  /*e010*/  FSEL R228, R194, -INF , !P5 ;  /* 0xff800000c2e47808 */ /* 0x000fe40006800000 */
[----:B------:R-:W-:Y:S02]  /*e020*/  FMNMX3.FTZ R200, R200, R239, R237, !PT ;  /* 0x000000efc8c87276 */ /* 0x000fe400078100ed */
[----:B------:R-:W-:Y:S02]  /*e030*/  ISETP.GE.AND P4, PT, R195, R220, PT ;  /* 0x000000dcc300720c */ /* 0x000fe40003f86270 */
[----:B------:R-:W-:Y:S02]  /*e040*/  ISETP.GE.AND P5, PT, R201, R221, PT ;  /* 0x000000ddc900720c */ /* 0x000fe40003fa6270 */
[----:B------:R-:W-:Y:S02]  /*e050*/  FSEL R202, R29, -INF , !P0 ;  /* 0xff8000001dca7808 */ /* 0x000fe40004000000 */
[----:B------:R-:W-:Y:S02]  /*e060*/  FMNMX3.FTZ R165, R165, R232, R230, !PT ;  /* 0x000000e8a5a57276 */ /* 0x000fe400078100e6 */
[----:B------:R-:W-:Y:S02]  /*e070*/  FSEL R203, R164, -INF , !P3 ;  /* 0xff800000a4cb7808 */ /* 0x000fe40005800000 */
[----:B------:R-:W-:Y:S02]  /*e080*/  ISETP.GE.AND P0, PT, R201, R220, PT ;  /* 0x000000dcc900720c */ /* 0x000fe40003f06270 */
        /* <DEDUP_REMOVED lines=10> */
.L_x_495:
[----:B------:R-:W-:Y:S01]  /*e130*/  FMNMX3.FTZ R6, R6, R166, R165, !PT ;  /* 0x000000a606067276 */ /* 0x000fe200078100a5 */
[----:B------:R-:W2:Y:S01]  /*e140*/  SHFL.BFLY PT, R7, R246, 0x2, 0x1f ;  /* 0x0c401f00f6077f89 */ /* 0x000ea200000e0000 */
[----:B------:R-:W-:Y:S02]  /*e150*/  UISETP.GT.AND UP0, UPT, UR20, UR18, UPT ;  /* 0x000000121400728c */ /* 0x000fe4000bf04270 */
[----:B------:R-:W-:Y:S05]  /*e160*/  UIADD3 UR20, UPT, UPT, UR20, -0x1, URZ ;  /* 0xffffffff14147890 */ /* 0x000fea000fffe0ff */
[----:B------:R-:W3:Y:S08]  /*e170*/  SHFL.BFLY PT, R3, R6, 0x2, 0x1f ;  /* 0x0c401f0006037f89 */ /* 0x000ef000000e0000 */
[----:B------:R-:W-:Y:S01]  /*e180*/  LDSM.16.MT88.4 R172, [R215+0x1d000] ;  /* 0x01d00000d7ac783b */ /* 0x000fe20000004200 */
[----:B--2---:R-:W-:Y:S02]  /*e190*/  FMNMX.FTZ R5, R246, R7, !PT ;  /* 0x00000007f6057209 */ /* 0x004fe40007810000 */
[----:B---3--:R-:W-:Y:S05]  /*e1a0*/  FMNMX.FTZ R4, R6, R3, !PT ;  /* 0x0000000306047209 */ /* 0x008fea0007810000 */
[----:B------:R-:W2:Y:S08]  /*e1b0*/  SHFL.BFLY PT, R164, R5, 0x1, 0x1f ;  /* 0x0c201f0005a47f89 */ /* 0x000eb000000e0000 */
[----:B------:R-:W3:Y:S01]  /*e1c0*/  SHFL.BFLY PT, R3, R4, 0x1, 0x1f ;  /* 0x0c201f0004037f89 */ /* 0x000ee200000e0000 */
[----:B--2---:R-:W-:Y:S02]  /*e1d0*/  FMNMX.FTZ R164, R5, R164, !PT ;  /* 0x000000a405a47209 */ /* 0x004fe40007810000 */
[----:B---3--:R-:W-:Y:S03]  /*e1e0*/  FMNMX.FTZ R3, R4, R3, !PT ;  /* 0x0000000304037209 */ /* 0x008fe60007810000 */
[C---:B------:R-:W-:Y:S01]  /*e1f0*/  FMUL.FTZ R177, R164.reuse, UR4 ;  /* 0x00000004a4b17c20 */ /* 0x040fe20008410000 */
[C---:B------:R-:W-:Y:S02]  /*e200*/  FSETP.NEU.FTZ.AND P1, PT, R164.reuse, -INF , PT ;  /* 0xff800000a400780b */ /* 0x040fe40003f3d000 */
[C---:B------:R-:W-:Y:S01]  /*e210*/  FSETP.NEU.FTZ.AND P0, PT, R3.reuse, -INF , PT ;  /* 0xff8000000300780b */ /* 0x040fe20003f1d000 */
[----:B------:R-:W-:Y:S01]  /*e220*/  FMUL.FTZ R176, R3, UR4 ;  /* 0x0000000403b07c20 */ /* 0x000fe20008410000 */
[----:B------:R-:W-:Y:S02]  /*e230*/  FSEL R177, R177, RZ, P1 ;  /* 0x000000ffb1b17208 */ /* 0x000fe40000800000 */
[----:B------:R-:W-:Y:S02]  /*e240*/  FSEL R5, R164, RZ, P1 ;  /* 0x000000ffa4057208 */ /* 0x000fe40000800000 */
[----:B------:R-:W-:Y:S01]  /*e250*/  FSEL R176, R176, RZ, P0 ;  /* 0x000000ffb0b07208 */ /* 0x000fe20000000000 */
[--C-:B------:R-:W-:Y:S01]  /*e260*/  FFMA.FTZ R185, R14, UR4, -R177.reuse ;  /* 0x000000040eb97c23 */ /* 0x100fe200080108b1 */
[--C-:B------:R-:W-:Y:S01]  /*e270*/  FFMA.FTZ R184, R30, UR4, -R177.reuse ;  /* 0x000000041eb87c23 */ /* 0x100fe200080108b1 */
[----:B------:R-:W-:Y:S01]  /*e280*/  FADD.FTZ R0, -R5, R0 ;  /* 0x0000000005007221 */ /* 0x000fe20000010100 */
[----:B------:R-:W-:Y:S01]  /*e290*/  FSEL R5, R3, RZ, P0 ;  /* 0x000000ff03057208 */ /* 0x000fe20000000000 */
[----:B------:R-:W-:Y:S01]  /*e2a0*/  FFMA.FTZ R182, R15, UR4, -R176 ;  /* 0x000000040fb67c23 */ /* 0x000fe200080108b0 */
[--C-:B------:R-:W-:Y:S01]  /*e2b0*/  FFMA.FTZ R183, R22, UR4, -R177.reuse ;  /* 0x0000000416b77c23 */ /* 0x100fe200080108b1 */
[----:B-1----:R-:W1:Y:S01]  /*e2c0*/  LDSM.16.MT88.4 R12, [R215+0x18000] ;  /* 0x01800000d70c783b */ /* 0x002e620000004200 */
[----:B------:R-:W-:Y:S01]  /*e2d0*/  FMUL.FTZ R6, R0, UR4 ;  /* 0x0000000400067c20 */ /* 0x000fe20008410000 */
[----:B------:R-:W-:Y:S01]  /*e2e0*/  FADD.FTZ R0, -R5, R2 ;  /* 0x0000000205007221 */ /* 0x000fe20000010100 */
[--C-:B------:R-:W-:Y:S01]  /*e2f0*/  FFMA.FTZ R189, R18, UR4, -R177.reuse ;  /* 0x0000000412bd7c23 */ /* 0x100fe200080108b1 */
[--C-:B------:R-:W-:Y:S01]  /*e300*/  FFMA.FTZ R187, R17, UR4, -R176.reuse ;  /* 0x0000000411bb7c23 */ /* 0x100fe200080108b0 */
[--C-:B------:R-:W-:Y:S01]  /*e310*/  FFMA.FTZ R181, R19, UR4, -R176.reuse ;  /* 0x0000000413b57c23 */ /* 0x100fe200080108b0 */
[--C-:B------:R-:W-:Y:S01]  /*e320*/  FFMA.FTZ R186, R167, UR4, -R176.reuse ;  /* 0x00000004a7ba7c23 */ /* 0x100fe200080108b0 */
[----:B------:R-:W-:Y:S01]  /*e330*/  FMUL.FTZ R8, R0, UR4 ;  /* 0x0000000400087c20 */ /* 0x000fe20008410000 */
[----:B------:R-:W2:Y:S01]  /*e340*/  LDSM.16.MT88.4 R20, [R208+0x18000] ;  /* 0x01800000d014783b */ /* 0x000ea20000004200 */
[----:B------:R-:W-:Y:S01]  /*e350*/  MUFU.EX2 R189, R189 ;  /* 0x000000bd00bd7308 */ /* 0x000fe20000000800 */
[----:B------:R-:W-:Y:S01]  /*e360*/  MOV R167, R223 ;  /* 0x000000df00a77202 */ /* 0x000fe20000000f00 */
[--C-:B------:R-:W-:Y:S01]  /*e370*/  FFMA.FTZ R188, R244, UR4, -R177.reuse ;  /* 0x00000004f4bc7c23 */ /* 0x100fe200080108b1 */
[----:B------:R-:W-:Y:S01]  /*e380*/  @P2 IADD3 R167, PT, PT, R225, -0x40, RZ ;  /* 0xffffffc0e1a72810 */ /* 0x000fe20007ffe0ff */
[--C-:B------:R-:W-:Y:S01]  /*e390*/  FFMA.FTZ R191, R242, UR4, -R177.reuse ;  /* 0x00000004f2bf7c23 */ /* 0x100fe200080108b1 */
[--C-:B------:R-:W-:Y:S01]  /*e3a0*/  FFMA.FTZ R190, R247, UR4, -R176.reuse ;  /* 0x00000004f7be7c23 */ /* 0x100fe200080108b0 */
[--C-:B------:R-:W-:Y:S01]  /*e3b0*/  FFMA.FTZ R193, R245, UR4, -R176.reuse ;  /* 0x00000004f5c17c23 */ /* 0x100fe200080108b0 */
[----:B------:R-:W-:Y:S03]  /*e3c0*/  IADD3 R180, PT, PT, R210, R167, RZ ;  /* 0x000000a7d2b47210 */ /* 0x000fe60007ffe0ff */
[----:B------:R-:W3:Y:S01]  /*e3d0*/  MUFU.EX2 R185, R185 ;  /* 0x000000b900b97308 */ /* 0x000ee20000000800 */
[----:B------:R-:W4:Y:S01]  /*e3e0*/  LDSM.16.MT88.4 R28, [R167] ;  /* 0x00000000a71c783b */ /* 0x000f220000004200 */
        /* <DEDUP_REMOVED lines=14> */
[----:B------:R-:W5:Y:S01]  /*e4d0*/  MUFU.EX2 R182, R182 ;  /* 0x000000b600b67308 */ /* 0x000f620000000800 */
[----:B---3--:R-:W-:Y:S01]  /*e4e0*/  F2FP.BF16.F32.PACK_AB R168, R185, R189 ;  /* 0x000000bdb9a8723e */ /* 0x008fe200000010ff */
[--C-:B------:R-:W-:Y:S01]  /*e4f0*/  FFMA.FTZ R228, R228, UR4, -R177.reuse ;  /* 0x00000004e4e47c23 */ /* 0x100fe200080108b1 */
[--C-:B------:R-:W-:Y:S01]  /*e500*/  FFMA.FTZ R202, R231, UR4, -R176.reuse ;  /* 0x00000004e7ca7c23 */ /* 0x100fe200080108b0 */
[--C-:B------:R-:W-:Y:S01]  /*e510*/  FFMA.FTZ R203, R203, UR4, -R176.reuse ;  /* 0x00000004cbcb7c23 */ /* 0x100fe200080108b0 */
[--C-:B------:R-:W-:Y:S01]  /*e520*/  FFMA.FTZ R201, R201, UR4, -R177.reuse ;  /* 0x00000004c9c97c23 */ /* 0x100fe200080108b1 */
[----:B------:R-:W-:Y:S01]  /*e530*/  FFMA.FTZ R177, R200, UR4, -R177 ;  /* 0x00000004c8b17c23 */ /* 0x000fe200080108b1 */
[--C-:B------:R-:W-:Y:S03]  /*e540*/  FFMA.FTZ R166, R166, UR4, -R176.reuse ;  /* 0x00000004a6a67c23 */ /* 0x100fe600080108b0 */
[----:B------:R-:W-:Y:S01]  /*e550*/  MUFU.EX2 R184, R184 ;  /* 0x000000b800b87308 */ /* 0x000fe20000000800 */
[----:B------:R-:W-:Y:S09]  /*e560*/  FFMA.FTZ R176, R165, UR4, -R176 ;  /* 0x00000004a5b07c23 */ /* 0x000ff200080108b0 */
[----:B------:R-:W3:Y:S01]  /*e570*/  MUFU.EX2 R183, R183 ;  /* 0x000000b700b77308 */ /* 0x000ee20000000800 */
[----:B-----5:R-:W-:Y:S09]  /*e580*/  F2FP.BF16.F32.PACK_AB R169, R182, R187 ;  /* 0x000000bbb6a9723e */ /* 0x020ff200000010ff */
[----:B------:R-:W-:Y:S10]  /*e590*/  MUFU.EX2 R181, R181 ;  /* 0x000000b500b57308 */ /* 0x000ff40000000800 */
[----:B------:R-:W5:Y:S01]  /*e5a0*/  MUFU.EX2 R186, R186 ;  /* 0x000000ba00ba7308 */ /* 0x000f620000000800 */
[----:B---3--:R-:W-:Y:S09]  /*e5b0*/  F2FP.BF16.F32.PACK_AB R170, R183, R184 ;  /* 0x000000b8b7aa723e */ /* 0x008ff200000010ff */
[----:B------:R-:W3:Y:S10]  /*e5c0*/  MUFU.EX2 R2, R6 ;  /* 0x0000000600027308 */ /* 0x000ef40000000800 */
[----:B------:R-:W1:Y:S01]  /*e5d0*/  MUFU.EX2 R0, R8 ;  /* 0x0000000800007308 */ /* 0x000e620000000800 */
[----:B-----5:R-:W-:Y:S09]  /*e5e0*/  F2FP.BF16.F32.PACK_AB R171, R186, R181 ;  /* 0x000000b5baab723e */ /* 0x020ff200000010ff */
[----:B------:R-:W-:Y:S01]  /*e5f0*/  MUFU.EX2 R200, R177 ;  /* 0x000000b100c87308 */ /* 0x000fe20000000800 */
[C---:B---3--:R-:W-:Y:S01]  /*e600*/  FMUL.FTZ R4, R2.reuse, R160 ;  /* 0x000000a002047220 */ /* 0x048fe20000410000 */
        /* <DEDUP_REMOVED lines=31> */
[C---:B--2---:R-:W-:Y:S01]  /*e800*/  HMMA.16816.F32.BF16 R12, R168.reuse, R20, R12 ;  /* 0x00000014a80c723c */ /* 0x044fe2000004180c */
[----:B------:R-:W2:Y:S01]  /*e810*/  MUFU.EX2 R191, R191 ;  /* 0x000000bf00bf7308 */ /* 0x000ea20000000800 */
        /* <DEDUP_REMOVED lines=17> */
[C---:B----4-:R-:W-:Y:S01]  /*e930*/  HMMA.16816.F32.BF16 R20, R168.reuse, R28, R20 ;  /* 0x0000001ca814723c */ /* 0x050fe20000041814 */
[----:B------:R-:W4:Y:S02]  /*e940*/  MUFU.EX2 R193, R193 ;  /* 0x000000c100c17308 */ /* 0x000f240000000800 */
        /* <DEDUP_REMOVED lines=36> */
[----:B------:R-:W3:Y:S01]  /*eb90*/  MUFU.EX2 R194, R194 ;  /* 0x000000c200c27308 */ /* 0x000ee20000000800 */
        /* <DEDUP_REMOVED lines=100> */
[----:B------:R-:W-:Y:S01]  /*f1e0*/  MOV R2, R3 ;  /* 0x0000000300027202 */ /* 0x000fe20000000f00 */
[----:B------:R-:W-:Y:S01]  /*f1f0*/  FFMA.FTZ R187, R0, R227, R187 ;  /* 0x000000e300bb7223 */ /* 0x000fe200000100bb */
[----:B------:R-:W-:Y:S01]  /*f200*/  MOV R0, R164 ;  /* 0x000000a400007202 */ /* 0x000fe20000000f00 */
        /* <DEDUP_REMOVED lines=10> */
[C---:B--2---:R-:W-:Y:S08]  /*f2b0*/  HMMA.16816.F32.BF16 R100, R168.reuse, R132, R100 ;  /* 0x00000084a864723c */ /* 0x044ff00000041864 */
[C---:B------:R-:W-:Y:S01]  /*f2c0*/  HMMA.16816.F32.BF16 R104, R168.reuse, R134, R104 ;  /* 0x00000086a868723c */ /* 0x040fe20000041868 */
[----:B------:R-:W2:Y:S07]  /*f2d0*/  LDSM.16.MT88.4 R132, [R180+0x6000] ;  /* 0x00600000b484783b */ /* 0x000eae0000004200 */
[C---:B-----5:R-:W-:Y:S08]  /*f2e0*/  HMMA.16816.F32.BF16 R108, R168.reuse, R140, R108 ;  /* 0x0000008ca86c723c */ /* 0x060ff0000004186c */
[C---:B------:R-:W-:Y:S01]  /*f2f0*/  HMMA.16816.F32.BF16 R112, R168.reuse, R142, R112 ;  /* 0x0000008ea870723c */ /* 0x040fe20000041870 */
[----:B------:R-:W5:Y:S07]  /*f300*/  LDSM.16.MT88.4 R140, [R215+0x18800] ;  /* 0x01880000d78c783b */ /* 0x000f6e0000004200 */
[C---:B----4-:R-:W-:Y:S08]  /*f310*/  HMMA.16816.F32.BF16 R116, R168.reuse, R136, R116 ;  /* 0x00000088a874723c */ /* 0x050ff00000041874 */
[C---:B------:R-:W-:Y:S01]  /*f320*/  HMMA.16816.F32.BF16 R120, R168.reuse, R138, R120 ;  /* 0x0000008aa878723c */ /* 0x040fe20000041878 */
[----:B------:R-:W4:Y:S07]  /*f330*/  LDSM.16.MT88.4 R136, [R167+0x800] ;  /* 0x00080000a788783b */ /* 0x000f2e0000004200 */
        /* <DEDUP_REMOVED lines=21> */
[C---:B----4-:R-:W-:Y:S08]  /*f490*/  HMMA.16816.F32.BF16 R20, R132.reuse, R136, R20 ;  /* 0x000000888414723c */ /* 0x050ff00000041814 */
[C---:B------:R-:W-:Y:S01]  /*f4a0*/  HMMA.16816.F32.BF16 R24, R132.reuse, R138, R24 ;  /* 0x0000008a8418723c */ /* 0x040fe20000041818 */
[----:B------:R-:W4:Y:S07]  /*f4b0*/  LDSM.16.MT88.4 R136, [R215+0x1c800] ;  /* 0x01c80000d788783b */ /* 0x000f2e0000004200 */
        /* <DEDUP_REMOVED lines=78> */
[----:B---3--:R-:W-:Y:S01]  /*f9a0*/  F2FP.BF16.F32.PACK_AB R171, R165, R166 ;  /* 0x000000a6a5ab723e */ /* 0x008fe200000010ff */
        /* <DEDUP_REMOVED lines=24> */
[C---:B------:R-:W-:Y:S08]  /*fb30*/  HMMA.16816.F32.BF16 R120, R132.reuse, R142, R120 ;  /* 0x0000008e8478723c */ /* 0x040ff00000041878 */
[C---:B----4-:R-:W-:Y:S08]  /*fb40*/  HMMA.16816.F32.BF16 R124, R132.reuse, R144, R124 ;  /* 0x00000090847c723c */ /* 0x050ff0000004187c */
        /* <DEDUP_REMOVED lines=46> */
.L_x_493:
        /* <DEDUP_REMOVED lines=8> */
[----:B------:R-:W5:Y:S04]  /*feb0*/  LDCU UR9, c[0x0][0x434] ;  /* 0x00008680ff0977ac */ /* 0x000f680008000800 */
[----:B------:R-:W5:Y:S01]  /*fec0*/  @!UP3 LDCU.64 UR6, c[0x0][0x400] ;  /* 0x00008000ff06b7ac */ /* 0x000f620008000a00 */
[----:B------:R-:W5:Y:S01]  /*fed0*/  LDCU.U8 UR10, c[0x0][0x548] ;  /* 0x0000a900ff0a77ac */ /* 0x000f620008000000 */
[----:B------:R-:W-:Y:S01]  /*fee0*/  UISETP.NE.AND UP2, UPT, UR19, -0x1, UPT ;  /* 0xffffffff1300788c */ /* 0x000fe2000bf45270 */
[----:B-1----:R-:W-:Y:S01]  /*fef0*/  FADD.FTZ R12, R12, R229 ;  /* 0x000000e50c0c7221 */ /* 0x002fe20000010000 */
[----:B--2---:R-:W-:-:S02]  /*ff00*/  ULEA UR11, UR11, UR4, 0x18 ;  /* 0x000000040b0b7291 */ /* 0x004fc4000f8ec0ff */
[----:B----4-:R-:W-:Y:S01]  /*ff10*/  UISETP.NE.AND UP1, UPT, UR8, URZ, UPT ;  /* 0x000000ff0800728c */ /* 0x010fe2000bf25270 */
[----:B---3--:R-:W-:Y:S01]  /*ff20*/  FADD.FTZ R11, R0, R227 ;  /* 0x000000e3000b7221 */ /* 0x008fe20000010000 */
[----:B------:R-:W1:Y:S01]  /*ff30*/  SHFL.BFLY PT, R7, R12, 0x1, 0x1f ;  /* 0x0c201f000c077f89 */ /* 0x000e6200000e0000 */
[----:B------:R-:W2:Y:S03]  /*ff40*/  @UP3 LDCU.64 UR4, c[0x0][0x408] ;  /* 0x00008100ff0437ac */ /* 0x000ea60008000a00 */
[----:B------:R-:W3:Y:S01]  /*ff50*/  SHFL.BFLY PT, R6, R11, 0x1, 0x1f ;  /* 0x0c201f000b067f89 */ /* 0x000ee200000e0000 */
[----:B-----5:R-:W-:Y:S01]  /*ff60*/  @!UP3 UIMAD.WIDE.U32 UR14, UR12, UR6, URZ ;  /* 0x000000060c0eb2a5 */ /* 0x020fe2000f8e00ff */
[----:B------:R-:W4:Y:S01]  /*ff70*/  S2UR UR6, SR_CTAID.Z ;  /* 0x00000000000679c3 */ /* 0x000f220000002700 */
[----:B------:R-:W5:Y:S01]  /*ff80*/  LDCU UR13, c[0x0][0x434] ;  /* 0x00008680ff0d77ac */ /* 0x000f620008000800 */
[C---:B------:R-:W-:Y:S01]  /*ff90*/  SHF.L.U32 R2, R4.reuse, 0x1, RZ ;  /* 0x0000000104027819 */ /* 0x040fe200000006ff */
[----:B------:R-:W5:Y:S01]  /*ffa0*/  @UP1 LDCU UR8, c[0x0][0x430] ;  /* 0x00008600ff0817ac */ /* 0x000f620008000800 */
[----:B------:R-:W-:-:S02]  /*ffb0*/  SHF.L.U32 R9, R4, 0x4, RZ ;  /* 0x0000000404097819 */ /* 0x000fc400000006ff */
[----:B------:R-:W-:Y:S01]  /*ffc0*/  SHF.L.U32 R0, R4, 0x5, RZ ;  /* 0x0000000504007819 */ /* 0x000fe200000006ff */
[----:B------:R-:W-:Y:S01]  /*ffd0*/  @!UP3 UIMAD UR7, UR12, UR7, UR15 ;  /* 0x000000070c07b2a4 */ /* 0x000fe2000f8e020f */
[----:B------:R-:W-:Y:S01]  /*ffe0*/  LOP3.LUT R5, R2, 0x6, RZ, 0xc0, !PT ;  /* 0x0000000602057812 */ /* 0x000fe200078ec0ff */
[----:B------:R-:W-:Y:S01]  /*fff0*/  UISETP.NE.AND UP0, UPT, UR10, URZ, !UP1 ;  /* 0x000000ff0a00728c */ /* 0x000fe2000cf05270 */
[----:B------:R-:W-:Y:S01]  /*10000*/  LOP3.LUT R9, R9, 0x1c0, RZ, 0xc0, !PT ;  /* 0x000001c009097812 */ /* 0x000fe200078ec0ff */
[----:B--2---:R-:W-:Y:S01]  /*10010*/  @UP3 UIMAD.WIDE.U32 UR16, UR19, UR4, URZ ;  /* 0x00000004131032a5 */ /* 0x004fe2000f8e00ff */
[----:B------:R-:W-:Y:S02]  /*10020*/  LOP3.LUT R0, R5, 0x7c00, R0, 0xf8, !PT ;  /* 0x00007c0005007812 */ /* 0x000fe400078ef800 */
[----:B------:R-:W-:Y:S01]  /*10030*/  LOP3.LUT R9, R9, 0x38, R2, 0xf8, !PT ;  /* 0x0000003809097812 */ /* 0x000fe200078ef802 */
[----:B-1----:R-:W-:Y:S01]  /*10040*/  FADD.FTZ R7, R12, R7 ;  /* 0x000000070c077221 */ /* 0x002fe20000010000 */
[----:B------:R-:W-:Y:S01]  /*10050*/  LOP3.LUT P1, RZ, R4, 0x10, RZ, 0xc0, !PT ;  /* 0x0000001004ff7812 */ /* 0x000fe2000782c0ff */
[----:B------:R-:W-:Y:S01]  /*10060*/  @UP3 UIMAD UR7, UR19, UR5, UR17 ;  /* 0x00000005130732a4 */ /* 0x000fe2000f8e0211 */
[----:B------:R-:W-:Y:S01]  /*10070*/  LOP3.LUT R0, R0, R9, RZ, 0xfc, !PT ;  /* 0x0000000900007212 */ /* 0x000fe200078efcff */
[----:B---3--:R-:W-:Y:S01]  /*10080*/  FADD.FTZ R6, R11, R6 ;  /* 0x000000060b067221 */ /* 0x008fe20000010000 */
[----:B------:R-:W1:Y:S01]  /*10090*/  MUFU.RCP R10, R7 ;  /* 0x00000007000a7308 */ /* 0x000e620000001000 */
[----:B------:R-:W-:Y:S01]  /*100a0*/  FSETP.NE.FTZ.AND P4, PT, R7, RZ, PT ;  /* 0x000000ff0700720b */ /* 0x000fe20003f95000 */
[----:B------:R-:W-:Y:S01]  /*100b0*/  @!UP2 UIMAD UR19, UR12, UR9, URZ ;  /* 0x000000090c13a2a4 */ /* 0x000fe2000f8e02ff */
[----:B------:R-:W-:Y:S01]  /*100c0*/  MOV R2, 0x20 ;  /* 0x0000002000027802 */ /* 0x000fe20000000f00 */
[----:B-----5:R-:W-:Y:S01]  /*100d0*/  @UP1 UIMAD UR13, UR8, UR9, URZ ;  /* 0x00000009080d12a4 */ /* 0x020fe2000f8e02ff */
[----:B------:R-:W-:Y:S01]  /*100e0*/  FSETP.NE.FTZ.AND P3, PT, R6, RZ, PT ;  /* 0x000000ff0600720b */ /* 0x000fe20003f75000 */
[----:B------:R-:W2:Y:S01]  /*100f0*/  @UP1 LDCU UR5, c[0x0][0x430] ;  /* 0x00008600ff0517ac */ /* 0x000ea20008000800 */
[C---:B------:R-:W-:Y:S01]  /*10100*/  LOP3.LUT P2, RZ, R4.reuse, 0x8, RZ, 0xc0, !PT ;  /* 0x0000000804ff7812 */ /* 0x040fe2000784c0ff */
[----:B------:R-:W3:Y:S01]  /*10110*/  MUFU.RCP R8, R6 ;  /* 0x0000000600087308 */ /* 0x000ee20000001000 */
[----:B------:R-:W-:Y:S01]  /*10120*/  MOV R5, 0x10 ;  /* 0x0000001000057802 */ /* 0x000fe20000000f00 */
[----:B------:R-:W-:Y:S01]  /*10130*/  @UP1 UMOV UR4, 0x1 ;  /* 0x0000000100041882 */ /* 0x000fe20000000000 */
[----:B------:R-:W-:Y:S01]  /*10140*/  LOP3.LUT P0, RZ, R4, 0x4, RZ, 0xc0, !PT ;  /* 0x0000000404ff7812 */ /* 0x000fe2000780c0ff */
[----:B------:R-:W-:Y:S01]  /*10150*/  @UP3 UMOV UR14, UR16 ;  /* 0x00000010000e3c82 */ /* 0x000fe20008000000 */
[----:B------:R-:W-:Y:S01]  /*10160*/  LEA R9, R0, UR11, 0x1 ;  /* 0x0000000b00097c11 */ /* 0x000fe2000f8e08ff */
[----:B------:R-:W-:Y:S01]  /*10170*/  USHF.R.S32.HI UR8, URZ, 0x1f, UR19 ;  /* 0x0000001fff087899 */ /* 0x000fe20008011413 */
[----:B------:R-:W-:-:S02]  /*10180*/  SEL R2, R2, 0xffffffe0, !P2 ;  /* 0xffffffe002027807 */ /* 0x000fc40005000000 */
[----:B-1----:R-:W-:Y:S02]  /*10190*/  FSEL R10, R10, 1, P4 ;  /* 0x3f8000000a0a7808 */ /* 0x002fe40002000000 */
[----:B------:R-:W-:Y:S02]  /*101a0*/  SEL R5, R5, 0xfffffff0, !P0 ;  /* 0xfffffff005057807 */ /* 0x000fe40004000000 */
        /* <DEDUP_REMOVED lines=245> */
[----:B------:R-:W-:Y:S01]  /*11100*/  SHF.L.U32 R12, R4, 0x3, RZ ;  /* 0x00000003040c7819 */ /* 0x000fe200000006ff */
[----:B------:R-:W-:Y:S01]  /*11110*/  STS [R5+0x8000], R96 ;  /* 0x0080006005007388 */ /* 0x000fe20000000800 */
[----:B------:R-:W-:Y:S02]  /*11120*/  F2FP.BF16.F32.PACK_AB R128, R129, R128 ;  /* 0x000000808180723e */ /* 0x000fe400000010ff */
[----:B------:R-:W-:Y:S01]  /*11130*/  F2FP.BF16.F32.PACK_AB R130, R131, R130 ;  /* 0x000000828382723e */ /* 0x000fe200000010ff */
        /* <DEDUP_REMOVED lines=18> */
[----:B--2-4-:R-:W-:Y:S05]  /*11260*/  BRA.U UP1, `(.L_x_497) ;  /* 0x0000000101207547 */ /* 0x014fea000b800000 */
        /* <DEDUP_REMOVED lines=8> */
.L_x_497:
        /* <DEDUP_REMOVED lines=16> */
[----:B------:R-:W-:Y:S01]  /*113f0*/  LOP3.LUT R16, R16, 0x70, RZ, 0xc0, !PT ;  /* 0x0000007010107812 */ /* 0x000fe200078ec0ff */
        /* <DEDUP_REMOVED lines=8> */
[----:B-----5:R-:W-:Y:S02]  /*11480*/  @P3 FMUL.FTZ R6, R6, 0.69314718246459960938 ;  /* 0x3f31721806063820 */ /* 0x020fe40000410000 */
[----:B------:R-:W-:Y:S01]  /*11490*/  USHF.R.S32.HI UR4, URZ, 0x1f, UR11 ;  /* 0x0000001fff047899 */ /* 0x000fe2000801140b */
[----:B------:R-:W-:Y:S01]  /*114a0*/  LOP3.LUT R5, R16, 0x7, R5, 0xf8, !PT ;  /* 0x0000000710057812 */ /* 0x000fe200078ef805 */
[----:B------:R-:W-:Y:S01]  /*114b0*/  UIADD3 UR19, UP1, UP0, UR11, UR19, UR13 ;  /* 0x000000130b137290 */ /* 0x000fe2000f83e00d */
[----:B---3--:R-:W-:-:S03]  /*114c0*/  @P4 FFMA.FTZ R14, R164, R15, R7 ;  /* 0x0000000fa40e4223 */ /* 0x008fc60000010007 */
        /* <DEDUP_REMOVED lines=20> */
.L_x_499:
[----:B------:R-:W-:Y:S05]  /*11610*/  BSYNC.RECONVERGENT B0 ;  /* 0x0000000000007941 */ /* 0x000fea0003800200 */
.L_x_498:
[----:B------:R-:W2:Y:S01]  /*11620*/  LDCU.64 UR4, c[0x0][0x410] ;  /* 0x00008200ff0477ac */ /* 0x000ea20008000a00 */
[----:B------:R-:W-:Y:S01]  /*11630*/  LOP3.LUT R12, R12, 0x38, RZ, 0xc0, !PT ;  /* 0x000000380c0c7812 */ /* 0x000fe200078ec0ff */
[----:B------:R3:W4:Y:S01]  /*11640*/  LDS.128 R20, [R0] ;  /* 0x0000000000147984 */ /* 0x0007220000000c00 */
[----:B------:R-:W-:Y:S01]  /*11650*/  SHF.R.U32.HI R4, RZ, 0x3, R4 ;  /* 0x00000003ff047819 */ /* 0x000fe20000011604 */
[----:B------:R-:W-:Y:S01]  /*11660*/  UIMAD.WIDE.U32 UR8, UR9, 0x80, URZ ;  /* 0x00000080090878a5 */ /* 0x000fe2000f8e00ff */
[----:B------:R-:W-:Y:S01]  /*11670*/  IADD3 R12, P0, PT, R12, UR14, RZ ;  /* 0x0000000e0c0c7c10 */ /* 0x000fe2000ff1e0ff */
[----:B-1----:R3:W1:Y:S01]  /*11680*/  LDS.128 R16, [R0+0x4000] ;  /* 0x0040000000107984 */ /* 0x0026620000000c00 */
[C---:B------:R-:W-:Y:S01]  /*11690*/  ISETP.GE.AND P3, PT, R4.reuse, UR28, PT ;  /* 0x0000001c04007c0c */ /* 0x040fe2000bf66270 */
[C---:B------:R-:W-:Y:S01]  /*116a0*/  VIADD R2, R4.reuse, 0x40 ;  /* 0x0000004004027836 */ /* 0x040fe20000000000 */
[----:B------:R-:W-:Y:S01]  /*116b0*/  BSSY.RECONVERGENT B0, `(.L_x_500) ;  /* 0x000001d000007945 */ /* 0x000fe20003800200 */
[----:B------:R-:W-:Y:S01]  /*116c0*/  IMAD.X R13, RZ, RZ, UR7, P0 ;  /* 0x00000007ff0d7e24 */ /* 0x000fe200080e06ff */
[C---:B------:R-:W-:Y:S01]  /*116d0*/  LOP3.LUT R24, R4.reuse, UR8, RZ, 0xfc, !PT ;  /* 0x0000000804187c12 */ /* 0x040fe2000f8efcff */
[----:B------:R-:W-:Y:S01]  /*116e0*/  VIADD R3, R4, 0x20 ;  /* 0x0000002004037836 */ /* 0x000fe20000000000 */
[----:B------:R-:W-:Y:S01]  /*116f0*/  ISETP.GE.AND P1, PT, R2, UR28, PT ;  /* 0x0000001c02007c0c */ /* 0x000fe2000bf26270 */
[----:B------:R-:W-:-:S02]  /*11700*/  VIADD R2, R4, 0x60 ;  /* 0x0000006004027836 */ /* 0x000fc40000000000 */
[----:B------:R3:W1:Y:S01]  /*11710*/  LDS.128 R4, [R0+0xc000] ;  /* 0x00c0000000047984 */ /* 0x0006620000000c00 */
[----:B------:R-:W-:Y:S01]  /*11720*/  ISETP.GE.AND P2, PT, R3, UR28, PT ;  /* 0x0000001c03007c0c */ /* 0x000fe2000bf46270 */
[----:B--2---:R-:W-:Y:S01]  /*11730*/  IMAD.U32 R26, RZ, RZ, UR4 ;  /* 0x00000004ff1a7e24 */ /* 0x004fe2000f8e00ff */
[----:B------:R-:W-:Y:S01]  /*11740*/  ISETP.GE.AND P0, PT, R2, UR28, PT ;  /* 0x0000001c02007c0c */ /* 0x000fe2000bf06270 */
[----:B------:R-:W-:Y:S02]  /*11750*/  IMAD.U32 R29, RZ, RZ, UR5 ;  /* 0x00000005ff1d7e24 */ /* 0x000fe4000f8e00ff */
[----:B------:R-:W-:Y:S02]  /*11760*/  IMAD.WIDE.U32 R26, R26, UR6, R12 ;  /* 0x000000061a1a7c25 */ /* 0x000fe4000f8e000c */
[----:B------:R3:W2:Y:S02]  /*11770*/  LDS.128 R12, [R0+0x8000] ;  /* 0x00800000000c7984 */ /* 0x0006a40000000c00 */
[----:B------:R-:W-:Y:S01]  /*11780*/  IMAD R29, R29, UR6, R27 ;  /* 0x000000061d1d7c24 */ /* 0x000fe2000f8e021b */
[----:B------:R-:W-:Y:S06]  /*11790*/  @P3 BRA `(.L_x_501) ;  /* 0x0000000000383947 */ /* 0x000fec0003800000 */
[----:B------:R-:W5:Y:S01]  /*117a0*/  LDCU.64 UR6, c[0x0][0x408] ;  /* 0x00008100ff0677ac */ /* 0x000f620008000a00 */
[----:B------:R-:W-:Y:S01]  /*117b0*/  MOV R28, R26 ;  /* 0x0000001a001c7202 */ /* 0x000fe20000000f00 */
[----:B------:R-:W4:Y:S01]  /*117c0*/  LDCU.64 UR4, c[0x0][0x3f0] ;  /* 0x00007e00ff0477ac */ /* 0x000f220008000a00 */
[----:B-----5:R-:W-:-:S03]  /*117d0*/  UIMAD UR10, UR9, UR6, URZ ;  /* 0x00000006090a72a4 */ /* 0x020fc6000f8e02ff */
[----:B------:R-:W-:-:S03]  /*117e0*/  IMAD.WIDE.U32 R30, R24, UR6, R28 ;  /* 0x00000006181e7c25 */ /* 0x000fc6000f8e001c */
[----:B------:R-:W-:Y:S02]  /*117f0*/  MOV R3, UR10 ;  /* 0x0000000a00037c02 */ /* 0x000fe40008000f00 */
[----:B----4-:R-:W-:-:S03]  /*11800*/  LEA R2, P3, R30, UR4, 0x1 ;  /* 0x000000041e027c11 */ /* 0x010fc6000f8608ff */
[----:B------:R-:W-:-:S05]  /*11810*/  IMAD R3, R24, UR7, R3 ;  /* 0x0000000718037c24 */ /* 0x000fca000f8e0203 */
[----:B------:R-:W-:-:S04]  /*11820*/  IADD3 R3, PT, PT, R3, R31, RZ ;  /* 0x0000001f03037210 */ /* 0x000fc80007ffe0ff */
[----:B------:R-:W-:-:S05]  /*11830*/  LEA.HI.X R3, R30, UR5, R3, 0x1, P3 ;  /* 0x000000051e037c11 */ /* 0x000fca00098f0c03 */
[----:B------:R4:W-:Y:S04]  /*11840*/  STG.E.128 desc[UR24][R2.64], R20 ;  /* 0x0000001402007986 */ /* 0x0009e8000c101d18 */
[----:B-1----:R4:W-:Y:S04]  /*11850*/  STG.E.128 desc[UR24][R2.64+0x80], R16 ;  /* 0x0000801002007986 */ /* 0x0029e8000c101d18 */
[----:B--2---:R4:W-:Y:S04]  /*11860*/  STG.E.128 desc[UR24][R2.64+0x100], R12 ;  /* 0x0001000c02007986 */ /* 0x0049e8000c101d18 */
[----:B------:R4:W-:Y:S02]  /*11870*/  STG.E.128 desc[UR24][R2.64+0x180], R4 ;  /* 0x0001800402007986 */ /* 0x0009e4000c101d18 */
.L_x_501:
[----:B------:R-:W-:Y:S05]  /*11880*/  BSYNC.RECONVERGENT B0 ;  /* 0x0000000000007941 */ /* 0x000fea0003800200 */
.L_x_500:
        /* <DEDUP_REMOVED lines=11> */
[----:B------:R-:W-:-:S04]  /*11940*/  IMAD.X R2, RZ, RZ, UR9, P2 ;  /* 0x00000009ff027e24 */ /* 0x000fc800090e06ff */
        /* <DEDUP_REMOVED lines=10> */
.L_x_503:
[----:B------:R-:W-:Y:S05]  /*119f0*/  BSYNC.RECONVERGENT B0 ;  /* 0x0000000000007941 */ /* 0x000fea0003800200 */
.L_x_502:
        /* <DEDUP_REMOVED lines=22> */
.L_x_505:
[----:B------:R-:W-:Y:S05]  /*11b60*/  BSYNC.RECONVERGENT B0 ;  /* 0x0000000000007941 */ /* 0x000fea0003800200 */
.L_x_504:
[----:B-1-3--:R1:W3:Y:S04]  /*11b70*/  LDS.128 R12, [R0+0x7000] ;  /* 0x00700000000c7984 */ /* 0x00a2e80000000c00 */
[----:B------:R1:W1:Y:S04]  /*11b80*/  LDS.128 R4, [R0+0xb000] ;  /* 0x00b0000000047984 */ /* 0x0002680000000c00 */
[----:B------:R1:W1:Y:S01]  /*11b90*/  LDS.128 R16, [R0+0xf000] ;  /* 0x00f0000000107984 */ /* 0x0002620000000c00 */
[----:B------:R-:W-:Y:S05]  /*11ba0*/  @P0 EXIT ;  /* 0x000000000000094d */ /* 0x000fea0003800000 */
[----:B------:R-:W5:Y:S01]  /*11bb0*/  LDCU.64 UR6, c[0x0][0x408] ;  /* 0x00008100ff0677ac */ /* 0x000f620008000a00 */
[----:B------:R-:W-:Y:S01]  /*11bc0*/  IADD3 R3, P0, PT, R24, 0x60, RZ ;  /* 0x0000006018037810 */ /* 0x000fe20007f1e0ff */
[----:B------:R-:W-:Y:S01]  /*11bd0*/  IMAD.MOV.U32 R20, RZ, RZ, R26 ;  /* 0x000000ffff147224 */ /* 0x000fe200078e001a */
[----:B------:R-:W-:Y:S01]  /*11be0*/  MOV R21, R29 ;  /* 0x0000001d00157202 */ /* 0x000fe20000000f00 */
[----:B------:R-:W3:Y:S02]  /*11bf0*/  LDCU.64 UR4, c[0x0][0x3f0] ;  /* 0x00007e00ff0477ac */ /* 0x000ee40008000a00 */
[----:B-12-4-:R-:W-:-:S04]  /*11c00*/  IMAD.X R0, RZ, RZ, UR9, P0 ;  /* 0x00000009ff007e24 */ /* 0x016fc800080e06ff */
[----:B-----5:R-:W-:Y:S02]  /*11c10*/  IMAD R0, R0, UR6, RZ ;  /* 0x0000000600007c24 */ /* 0x020fe4000f8e02ff */
[----:B------:R-:W-:-:S04]  /*11c20*/  IMAD.WIDE.U32 R20, R3, UR6, R20 ;  /* 0x0000000603147c25 */ /* 0x000fc8000f8e0014 */
[----:B------:R-:W-:Y:S01]  /*11c30*/  IMAD R0, R3, UR7, R0 ;  /* 0x0000000703007c24 */ /* 0x000fe2000f8e0200 */
[----:B---3--:R-:W-:-:S04]  /*11c40*/  LEA R2, P0, R20, UR4, 0x1 ;  /* 0x0000000414027c11 */ /* 0x008fc8000f8008ff */
[----:B------:R-:W-:-:S04]  /*11c50*/  IADD3 R0, PT, PT, R0, R21, RZ ;  /* 0x0000001500007210 */ /* 0x000fc80007ffe0ff */
[----:B------:R-:W-:-:S05]  /*11c60*/  LEA.HI.X R3, R20, UR5, R0, 0x1, P0 ;  /* 0x0000000514037c11 */ /* 0x000fca00080f0c00 */
[----:B------:R-:W-:Y:S04]  /*11c70*/  STG.E.128 desc[UR24][R2.64], R8 ;  /* 0x0000000802007986 */ /* 0x000fe8000c101d18 */
[----:B------:R-:W-:Y:S04]  /*11c80*/  STG.E.128 desc[UR24][R2.64+0x80], R12 ;  /* 0x0000800c02007986 */ /* 0x000fe8000c101d18 */
[----:B------:R-:W-:Y:S04]  /*11c90*/  STG.E.128 desc[UR24][R2.64+0x100], R4 ;  /* 0x0001000402007986 */ /* 0x000fe8000c101d18 */
[----:B------:R-:W-:Y:S01]  /*11ca0*/  STG.E.128 desc[UR24][R2.64+0x180], R16 ;  /* 0x0001801002007986 */ /* 0x000fe2000c101d18 */
[----:B------:R-:W-:Y:S05]  /*11cb0*/  EXIT ;  /* 0x000000000000794d */ /* 0x000fea0003800000 */
.L_x_506:
        /* <DEDUP_REMOVED lines=12> */
.L_x_2342:


//--------------------- .text._ZN5flash16flash_fwd_kernelI23Flash_fwd_kernel_traitsILi256ELi128ELi64ELi8ELb0ELb0EN7cutlass10bfloat16_tE19Flash_kernel_traitsILi256ELi128ELi64ELi8ES3_EELb0ELb0ELb1ELb0ELb0ELb0ELb0ELb0EEEvNS_16Flash_fwd_paramsE --------------------------
	.section	.text._ZN5flash16flash_fwd_kernelI23Flash_fwd_kernel_traitsILi256ELi128ELi64ELi8ELb0ELb0EN7cutlass10bfloat16_tE19Flash_kernel_traitsILi256ELi128ELi64ELi8ES3_EELb0ELb0ELb1ELb0ELb0ELb0ELb0ELb0EEEvNS_16Flash_fwd_paramsE,"ax",@progbits
	.align	128
        .global         _ZN5flash16flash_fwd_kernelI23Flash_fwd_kernel_traitsILi256ELi128ELi64ELi8ELb0ELb0EN7cutlass10bfloat16_tE19Flash_kernel_traitsILi256ELi128ELi64ELi8ES3_EELb0ELb0ELb1ELb0ELb0ELb0ELb0ELb0EEEvNS_16Flash_fwd_paramsE
        .type           _ZN5flash16flash_fwd_kernelI23Flash_fwd_kernel_traitsILi256ELi128ELi64ELi8ELb0ELb0EN7cutlass10bfloat16_tE19Flash_kernel_traitsILi256ELi128ELi64ELi8ES3_EELb0ELb0ELb1ELb0ELb0ELb0ELb0ELb0EEEvNS_16Flash_fwd_paramsE,@function
        .size           _ZN5flash16flash_fwd_kernelI23Flash_fwd_kernel_traitsILi256ELi128ELi64ELi8ELb0ELb0EN7cutlass10bfloat16_tE19Flash_kernel_traitsILi256ELi128ELi64ELi8ES3_EELb0ELb0ELb1ELb0ELb0ELb0ELb0ELb0EEEvNS_16Flash_fwd_paramsE,(.L_x_2343 - _ZN5flash16flash_fwd_kernelI23Flash_fwd_kernel_traitsILi256ELi128ELi64ELi8ELb0ELb0EN7cutlass10bfloat16_tE19Flash_kernel_traitsILi256ELi128ELi64ELi8ES3_EELb0ELb0ELb1ELb0ELb0ELb0ELb0ELb0EEEvNS_16Flash_fwd_paramsE)
        .other          _ZN5flash16flash_fwd_kernelI23Flash_fwd_kernel_traitsILi256ELi128ELi64ELi8ELb0ELb0EN7cutlass10bfloat16_tE19Flash_kernel_traitsILi256ELi128ELi64ELi8ES3_EELb0ELb0ELb1ELb0ELb0ELb0ELb0ELb0EEEvNS_16Flash_fwd_paramsE,@"STO_CUDA_ENTRY STV_DEFAULT"
_ZN5flash16flash_fwd_kernelI23Flash_fwd_kernel_traitsILi256ELi128ELi64ELi8ELb0ELb0EN7cutlass10bfloat16_tE19Flash_kernel_traitsILi256ELi128ELi64ELi8ES3_EELb0ELb0ELb1ELb0ELb0ELb0ELb0ELb0EEEvNS_16Flash_fwd_paramsE:
.text._ZN5flash16flash_fwd_kernelI23Flash_fwd_kernel_traitsILi256ELi128ELi64ELi8ELb0ELb0EN7cutlass10bfloat16_tE19Flash_kernel_traitsILi256ELi128ELi64ELi8ES3_EELb0ELb0ELb1ELb0ELb0ELb0ELb0ELb0EEEvNS_16Flash_fwd_paramsE:
        /* <DEDUP_REMOVED lines=71> */
.L_x_507:
        /* <DEDUP_REMOVED lines=57> */
.L_x_509:
        /* <DEDUP_REMOVED lines=9> */
[----:B------:R-:W-:Y:S01]  /*0890*/  IADD3 R2, P0, PT, R0, UR12, RZ ;  /* 0x0000000c00027c10 */ /* 0x000fe2000ff1e0ff */
[----:B------:R-:W-:Y:S01]  /*08a0*/  UIADD3 UR29, UPT, UPT, -UR25, UR29, URZ ;  /* 0x0000001d191d7290 */ /* 0x000fe2000fffe1ff */
[----:B------:R-:W-:Y:S01]  /*08b0*/  VIADD R8, R216, 0x60 ;  /* 0x00000060d8087836 */ /* 0x000fe20000000000 */
[----:B------:R-:W-:Y:S01]  /*08c0*/  UISETP.NE.AND UP0, UPT, UR20, -0x1, UPT ;  /* 0xffffffff1400788c */ /* 0x000fe2000bf05270 */
[----:B------:R-:W-:Y:S01]  /*08d0*/  LOP3.LUT R13, R0, 0x40, RZ, 0xfc, !PT ;  /* 0x00000040000d7812 */ /* 0x000fe200078efcff */
[----:B------:R-:W-:Y:S01]  /*08e0*/  IMAD.X R3, RZ, RZ, UR9, P0 ;  /* 0x00000009ff037e24 */ /* 0x000fe200080e06ff */
[----:B----4-:R-:W-:Y:S01]  /*08f0*/  UIMAD UR11, UR33, UR11, URZ ;  /* 0x0000000b210b72a4 */ /* 0x010fe2000f8e02ff */
[----:B------:R-:W-:Y:S01]  /*0900*/  ISETP.GE.AND P0, PT, R216, UR29, PT ;  /* 0x0000001dd8007c0c */ /* 0x000fe2000bf06270 */
[----:B--2---:R-:W-:Y:S01]  /*0910*/  UIMAD UR7, UR15, UR7, URZ ;  /* 0x000000070f0772a4 */ /* 0x004fe2000f8e02ff */
[----:B------:R-:W-:Y:S01]  /*0920*/  ISETP.GE.AND P2, PT, R10, UR29, PT ;  /* 0x0000001d0a007c0c */ /* 0x000fe2000bf46270 */
[----:B------:R-:W-:Y:S01]  /*0930*/  @!UP1 UIMAD UR11, UR15, UR8, UR11 ;  /* 0x000000080f0b92a4 */ /* 0x000fe2000f8e020b */
[----:B------:R-:W-:Y:S01]  /*0940*/  ISETP.GE.AND P1, PT, R9, UR29, PT ;  /* 0x0000001d09007c0c */ /* 0x000fe2000bf26270 */
        /* <DEDUP_REMOVED lines=8> */
[----:B------:R-:W-:Y:S01]  /*09d0*/  USEL UR7, UR7, URZ, UP1 ;  /* 0x000000ff07077287 */ /* 0x000fe20008800000 */
        /* <DEDUP_REMOVED lines=27> */
.L_x_511:
[----:B------:R-:W-:Y:S05]  /*0b90*/  BSYNC.RECONVERGENT B0 ;  /* 0x0000000000007941 */ /* 0x000fea0003800200 */
.L_x_510:
        /* <DEDUP_REMOVED lines=24> */
.L_x_513:
[----:B------:R-:W-:Y:S05]  /*0d20*/  BSYNC.RECONVERGENT B0 ;  /* 0x0000000000007941 */ /* 0x000fea0003800200 */
.L_x_512:
[----:B------:R-:W-:Y:S01]  /*0d30*/  BSSY.RECONVERGENT B0, `(.L_x_514) ;  /* 0x0000018000007945 */ /* 0x000fe20003800200 */
[----:B------:R-:W-:-:S03]  /*0d40*/  ISETP.NE.AND P3, PT, R0, RZ, PT ;  /* 0x000000ff0000720c */ /* 0x000fc60003f65270 */
        /* <DEDUP_REMOVED lines=22> */
.L_x_515:
[----:B------:R-:W-:Y:S05]  /*0eb0*/  BSYNC.RECONVERGENT B0 ;  /* 0x0000000000007941 */ /* 0x000fea0003800200 */
.L_x_514:
        /* <DEDUP_REMOVED lines=10> */
[----:B-1----:R-:W-:Y:S01]  /*0f60*/  IMAD.X R2, RZ, RZ, UR25, P0 ;  /* 0x00000019ff027e24 */ /* 0x002fe200080e06ff */
        /* <DEDUP_REMOVED lines=15> */
.L_x_517:
[----:B------:R-:W-:Y:S05]  /*1060*/  BSYNC.RECONVERGENT B0 ;  /* 0x0000000000007941 */ /* 0x000fea0003800200 */
.L_x_516:
        /* <DEDUP_REMOVED lines=10> */
.L_x_519:
[----:B------:R-:W-:Y:S05]  /*1110*/  BSYNC.RECONVERGENT B0 ;  /* 0x0000000000007941 */ /* 0x000fea0003800200 */
.L_x_518:
        /* <DEDUP_REMOVED lines=10> */
.L_x_521:
[----:B------:R-:W-:Y:S05]  /*11c0*/  BSYNC.RECONVERGENT B0 ;  /* 0x0000000000007941 */ /* 0x000fea0003800200 */
.L_x_520:
        /* <DEDUP_REMOVED lines=10> */
.L_x_523:
[----:B------:R-:W-:Y:S05]  /*1270*/  BSYNC.RECONVERGENT B0 ;  /* 0x0000000000007941 */ /* 0x000fea0003800200 */
.L_x_522:
        /* <DEDUP_REMOVED lines=10> */
.L_x_508:
        /* <DEDUP_REMOVED lines=21> */
.L_x_524:
[----:B------:R-:W1:Y:S01]  /*1470*/  LDCU.64 UR10, c[0x0][0x3b8] ;  /* 0x00007700ff0a77ac */ /* 0x000e620008000a00 */
[----:B------:R-:W-:-:S04]  /*1480*/  UIADD3 UR14, UPT, UPT, UR12, UR13, URZ ;  /* 0x0000000d0c0e7290 */ /* 0x000fc8000fffe0ff */
[----:B-1----:R-:W-:Y:S02]  /*1490*/  UIMAD.WIDE.U32 UR6, UR14, UR10, URZ ;  /* 0x0000000a0e0672a5 */ /* 0x002fe4000f8e00ff */
[----:B------:R-:W-:-:S04]  /*14a0*/  UIMAD UR14, UR14, UR11, URZ ;  /* 0x0000000b0e0e72a4 */ /* 0x000fc8000f8e02ff */
[----:B------:R-:W-:Y:S02]  /*14b0*/  UIADD3 UR14, UPT, UPT, UR7, UR14, URZ ;  /* 0x0000000e070e7290 */ /* 0x000fe4000fffe0ff */
.L_x_525:
        /* <DEDUP_REMOVED lines=38> */
.L_x_526:
[----:B------:R-:W1:Y:S01]  /*1720*/  LDCU.64 UR8, c[0x0][0x3c0] ;  /* 0x00007800ff0877ac */ /* 0x000e620008000a00 */
[----:B------:R-:W-:-:S04]  /*1730*/  UIADD3 UR12, UPT, UPT, UR12, UR13, URZ ;  /* 0x0000000d0c0c7290 */ /* 0x000fc8000fffe0ff */
[----:B-1----:R-:W-:Y:S02]  /*1740*/  UIMAD.WIDE.U32 UR4, UR12, UR8, URZ ;  /* 0x000000080c0472a5 */ /* 0x002fe4000f8e00ff */
[----:B------:R-:W-:-:S04]  /*1750*/  UIMAD UR12, UR12, UR9, URZ ;  /* 0x000000090c0c72a4 */ /* 0x000fc8000f8e02ff */
[----:B------:R-:W-:-:S12]  /*1760*/  UIADD3 UR15, UPT, UPT, UR5, UR12, URZ ;  /* 0x0000000c050f7290 */ /* 0x000fd8000fffe0ff */
.L_x_527:
[----:B------:R-:W-:Y:S01]  /*1770*/  IMAD.SHL.U32 R244, R216, 0x8, RZ ;  /* 0x00000008d8f47824 */ /* 0x000fe200078e00ff */
[--C-:B------:R-:W-:Y:S01]  /*1780*/  SHF.R.U32.HI R5, RZ, 0x3, R216.reuse ;  /* 0x00000003ff057819 */ /* 0x100fe200000116d8 */
[----:B------:R-:W1:Y:S01]  /*1790*/  S2UR UR34, SR_CgaCtaId ;  /* 0x00000000002279c3 */ /* 0x000e620000008800 */
[----:B------:R-:W2:Y:S01]  /*17a0*/  LDCU.64 UR12, c[0x0][0x3c8] ;  /* 0x00007900ff0c77ac */ /* 0x000ea20008000a00 */
[----:B------:R-:W-:Y:S01]  /*17b0*/  BSSY.RECONVERGENT B0, `(.L_x_528) ;  /* 0x000005e000007945 */ /* 0x000fe20003800200 */
[C---:B------:R-:W-:Y:S01]  /*17c0*/  LOP3.LUT R217, R244.reuse, 0x38, RZ, 0xc0, !PT ;  /* 0x00000038f4d97812 */ /* 0x040fe200078ec0ff */
[----:B------:R-:W-:Y:S01]  /*17d0*/  VIADD R0, R5, 0x40 ;  /* 0x0000004005007836 */ /* 0x000fe20000000000 */
[C---:B------:R-:W-:Y:S01]  /*17e0*/  LOP3.LUT R7, R244.reuse, 0x1f8, RZ, 0xc0, !PT ;  /* 0x000001f8f4077812 */ /* 0x040fe200078ec0ff */
[----:B------:R-:W3:Y:S01]  /*17f0*/  LDCU.64 UR16, c[0x0][0x388] ;  /* 0x00007100ff1077ac */ /* 0x000ee20008000a00 */
[----:B------:R-:W-:Y:S01]  /*1800*/  IADD3 R10, P1, PT, R217, UR6, RZ ;  /* 0x00000006d90a7c10 */ /* 0x000fe2000ff3e0ff */
[----:B------:R-:W-:Y:S01]  /*1810*/  VIADD R4, R5, 0x60 ;  /* 0x0000006005047836 */ /* 0x000fe20000000000 */
[----:B------:R-:W-:Y:S01]  /*1820*/  IADD3 R16, P0, PT, R217, UR4, RZ ;  /* 0x00000004d9107c10 */ /* 0x000fe2000ff1e0ff */
[----:B------:R-:W4:Y:S01]  /*1830*/  LDCU.128 UR4, c[0x0][0x3d0] ;  /* 0x00007a00ff0477ac */ /* 0x000f220008000c00 */
[----:B------:R-:W-:Y:S01]  /*1840*/  LOP3.LUT R238, R7, 0x38, R216, 0x78, !PT ;  /* 0x0000003807ee7812 */ /* 0x000fe200078e78d8 */
[----:B------:R-:W-:Y:S01]  /*1850*/  IMAD.X R11, RZ, RZ, UR14, P1 ;  /* 0x0000000eff0b7e24 */ /* 0x000fe200088e06ff */
[----:B------:R-:W-:Y:S01]  /*1860*/  SHF.R.S32.HI R7, RZ, 0x1f, R2 ;  /* 0x0000001fff077819 */ /* 0x000fe20000011402 */
[----:B------:R-:W-:Y:S01]  /*1870*/  IMAD.X R17, RZ, RZ, UR15, P0 ;  /* 0x0000000fff117e24 */ /* 0x000fe200080e06ff */
[----:B------:R-:W5:Y:S01]  /*1880*/  LDCU.64 UR14, c[0x0][0x390] ;  /* 0x00007200ff0e77ac */ /* 0x000f620008000a00 */
[----:B------:R-:W-:Y:S01]  /*1890*/  IMAD.WIDE.U32 R10, R5, UR10, R10 ;  /* 0x0000000a050a7c25 */ /* 0x000fe2000f8e000a */
[----:B------:R-:W-:-:S02]  /*18a0*/  LOP3.LUT R3, R244, 0x1e00, RZ, 0xc0, !PT ;  /* 0x00001e00f4037812 */ /* 0x000fc400078ec0ff */
[----:B------:R-:W-:Y:S01]  /*18b0*/  IADD3 R14, P0, PT, R217, UR36, RZ ;  /* 0x00000024d90e7c10 */ /* 0x000fe2000ff1e0ff */
[C---:B------:R-:W-:Y:S01]  /*18c0*/  IMAD.WIDE.U32 R16, R5.reuse, UR8, R16 ;  /* 0x0000000805107c25 */ /* 0x040fe2000f8e0010 */
[----:B------:R-:W-:Y:S01]  /*18d0*/  LOP3.LUT R238, R238, R3, RZ, 0xfc, !PT ;  /* 0x00000003eeee7212 */ /* 0x000fe200078efcff */
[----:B------:R-:W-:Y:S01]  /*18e0*/  UIADD3 UR18, UPT, UPT, -UR25, UR29, URZ ;  /* 0x0000001d19127290 */ /* 0x000fe2000fffe1ff */
[----:B------:R-:W-:Y:S01]  /*18f0*/  IADD3.X R15, PT, PT, RZ, UR30, RZ, P0, !PT ;  /* 0x0000001eff0f7c10 */ /* 0x000fe200087fe4ff */
[C---:B------:R-:W-:Y:S01]  /*1900*/  IMAD R11, R5.reuse, UR11, R11 ;  /* 0x0000000b050b7c24 */ /* 0x040fe2000f8e020b */
[----:B------:R-:W-:Y:S01]  /*1910*/  USHF.L.U32 UR32, UR24, 0x7, URZ ;  /* 0x0000000718207899 */ /* 0x000fe200080006ff */
[----:B------:R-:W-:Y:S01]  /*1920*/  IMAD R17, R5, UR9, R17 ;  /* 0x0000000905117c24 */ /* 0x000fe2000f8e0211 */
[----:B------:R-:W-:Y:S01]  /*1930*/  UMOV UR35, 0x400 ;  /* 0x0000040000237882 */ /* 0x000fe20000000000 */
[C---:B----4-:R-:W-:Y:S01]  /*1940*/  IMAD R13, R7.reuse, UR4, RZ ;  /* 0x00000004070d7c24 */ /* 0x050fe2000f8e02ff */
[----:B------:R-:W-:Y:S01]  /*1950*/  ISETP.GE.AND P1, PT, R0, UR18, PT ;  /* 0x0000001200007c0c */ /* 0x000fe2000bf26270 */
[----:B------:R-:W-:Y:S01]  /*1960*/  IMAD R7, R7, UR6, RZ ;  /* 0x0000000607077c24 */ /* 0x000fe2000f8e02ff */
[----:B------:R-:W-:Y:S01]  /*1970*/  IADD3 R0, PT, PT, R5, 0x20, RZ ;  /* 0x0000002005007810 */ /* 0x000fe20007ffe0ff */
[C---:B------:R-:W-:Y:S01]  /*1980*/  IMAD R13, R2.reuse, UR5, R13 ;  /* 0x00000005020d7c24 */ /* 0x040fe2000f8e020d */
[----:B-1----:R-:W-:Y:S01]  /*1990*/  ULEA UR5, UR34, UR35, 0x18 ;  /* 0x0000002322057291 */ /* 0x002fe2000f8ec0ff */
[C---:B------:R-:W-:Y:S01]  /*19a0*/  IMAD R7, R2.reuse, UR7, R7 ;  /* 0x0000000702077c24 */ /* 0x040fe2000f8e0207 */
[----:B------:R-:W-:Y:S01]  /*19b0*/  USHF.R.U32.HI UR24, URZ, 0x19, UR24 ;  /* 0x00000019ff187899 */ /* 0x000fe20008011618 */
[C---:B------:R-:W-:Y:S01]  /*19c0*/  IMAD.WIDE.U32 R10, R2.reuse, UR4, R10 ;  /* 0x00000004020a7c25 */ /* 0x040fe2000f8e000a */
[----:B------:R-:W-:Y:S01]  /*19d0*/  USHF.L.U64.HI UR4, UR10, 0x6, UR11 ;  /* 0x000000060a047899 */ /* 0x000fe2000801020b */
[C---:B------:R-:W-:Y:S01]  /*19e0*/  LOP3.LUT R247, R217.reuse, 0x40, RZ, 0xfc, !PT ;  /* 0x00000040d9f77812 */ /* 0x040fe200078efcff */
[----:B------:R-:W-:Y:S01]  /*19f0*/  USHF.L.U32 UR30, UR10, 0x6, URZ ;  /* 0x000000060a1e7899 */ /* 0x000fe200080006ff */
[----:B------:R-:W-:Y:S01]  /*1a00*/  IMAD.WIDE.U32 R2, R2, UR6, R16 ;  /* 0x0000000602027c25 */ /* 0x000fe2000f8e0010 */
[----:B---3--:R-:W-:Y:S01]  /*1a10*/  LEA R237, P2, R10, UR16, 0x1 ;  /* 0x000000100aed7c11 */ /* 0x008fe2000f8408ff */
[----:B------:R-:W-:Y:S01]  /*1a20*/  USHF.L.U64.HI UR16, UR10, 0x5, UR11 ;  /* 0x000000050a107899 */ /* 0x000fe2000801020b */
[----:B------:R-:W-:Y:S01]  /*1a30*/  LOP3.LUT R246, R217, 0x80, RZ, 0xfc, !PT ;  /* 0x00000080d9f67812 */ /* 0x000fe200078efcff */
[----:B------:R-:W-:Y:S01]  /*1a40*/  IMAD.IADD R234, R3, 0x1, R7 ;  /* 0x0000000103ea7824 */ /* 0x000fe200078e0207 */
[C---:B-----5:R-:W-:Y:S01]  /*1a50*/  LEA R235, P0, R2.reuse, UR14, 0x1 ;  /* 0x0000000e02eb7c11 */ /* 0x060fe2000f8008ff */
[----:B--2---:R-:W-:Y:S01]  /*1a60*/  IMAD.U32 R8, RZ, RZ, UR12 ;  /* 0x0000000cff087e24 */ /* 0x004fe2000f8e00ff */
[----:B------:R-:W-:Y:S01]  /*1a70*/  UIADD3 UR14, UPT, UPT, UR21, -0x1, URZ ;  /* 0xffffffff150e7890 */ /* 0x000fe2000fffe0ff */
[----:B------:R-:W-:Y:S01]  /*1a80*/  IMAD.IADD R236, R11, 0x1, R13 ;  /* 0x000000010bec7824 */ /* 0x000fe200078e020d */
[----:B------:R-:W-:Y:S01]  /*1a90*/  LEA.HI.X R234, R2, UR15, R234, 0x1, P0 ;  /* 0x0000000f02ea7c11 */ /* 0x000fe200080f0cea */
[----:B------:R-:W-:Y:S01]  /*1aa0*/  IMAD.WIDE.U32 R8, R8, UR33, R14 ;  /* 0x0000002108087c25 */ /* 0x000fe2000f8e000e */
[C---:B------:R-:W-:Y:S01]  /*1ab0*/  ISETP.GE.AND P0, PT, R5.reuse, UR18, PT ;  /* 0x0000001205007c0c */ /* 0x040fe2000bf06270 */
[----:B------:R-:W-:Y:S01]  /*1ac0*/  USHF.L.U32 UR15, UR10, 0x5, URZ ;  /* 0x000000050a0f7899 */ /* 0x000fe200080006ff */
[----:B------:R-:W-:Y:S01]  /*1ad0*/  LEA.HI.X R236, R10, UR17, R236, 0x1, P2 ;  /* 0x000000110aec7c11 */ /* 0x000fe200090f0cec */
[----:B------:R-:W-:Y:S01]  /*1ae0*/  IMAD.U32 R11, RZ, RZ, UR13 ;  /* 0x0000000dff0b7e24 */ /* 0x000fe2000f8e00ff */
[----:B------:R-:W-:Y:S01]  /*1af0*/  USHF.L.U64.HI UR31, UR8, 0x6, UR9 ;  /* 0x00000006081f7899 */ /* 0x000fe20008010209 */
[----:B------:R-:W-:Y:S01]  /*1b00*/  LOP3.LUT R7, R5, UR32, RZ, 0xfc, !PT ;  /* 0x0000002005077c12 */ /* 0x000fe2000f8efcff */
[----:B------:R-:W-:Y:S01]  /*1b10*/  USHF.L.U32 UR17, UR14, 0x6, URZ ;  /* 0x000000060e117899 */ /* 0x000fe200080006ff */
[----:B------:R-:W-:Y:S01]  /*1b20*/  IMAD R11, R11, UR33, R9 ;  /* 0x000000210b0b7c24 */ /* 0x000fe2000f8e0209 */
[----:B------:R-:W-:-:S02]  /*1b30*/  ISETP.GE.AND P2, PT, R0, UR18, PT ;  /* 0x0000001200007c0c */ /* 0x000fc4000bf46270 */
[----:B------:R-:W-:Y:S02]  /*1b40*/  LOP3.LUT R245, R217, 0xc0, RZ, 0xfc, !PT ;  /* 0x000000c0d9f57812 */ /* 0x000fe400078efcff */
[----:B------:R-:W-:Y:S01]  /*1b50*/  LEA R238, R238, UR5, 0x1 ;  /* 0x00000005eeee7c11 */ /* 0x000fe2000f8e08ff */
[----:B------:R-:W-:Y:S08]  /*1b60*/  @P0 BRA `(.L_x_529) ;  /* 0x0000000000880947 */ /* 0x000ff00003800000 */
        /* <DEDUP_REMOVED lines=34> */
.L_x_529:
[----:B------:R-:W-:Y:S05]  /*1d90*/  BSYNC.RECONVERGENT B0 ;  /* 0x0000000000007941 */ /* 0x000fea0003800200 */
.L_x_528:
[----:B------:R-:W-:Y:S01]  /*1da0*/  UIADD3 UR32, UPT, UPT, -UR17, UR28, URZ ;  /* 0x0000001c11207290 */ /* 0x000fe2000fffe1ff */
        /* <DEDUP_REMOVED lines=40> */
.L_x_531:
[----:B------:R-:W-:Y:S05]  /*2030*/  BSYNC.RECONVERGENT B0 ;  /* 0x0000000000007941 */ /* 0x000fea0003800200 */
.L_x_530:
[----:B------:R-:W-:Y:S01]  /*2040*/  USHF.L.U32 UR33, UR8, 0x6, URZ ;  /* 0x0000000608217899 */ /* 0x000fe200080006ff */
        /* <DEDUP_REMOVED lines=9> */
[----:B------:R-:W4:Y:S03]  /*20e0*/  LDCU.64 UR6, c[0x0][0x380] ;  /* 0x00007000ff0677ac */ /* 0x000f260008000a00 */
[----:B---3--:R-:W-:-:S02]  /*20f0*/  IMAD R2, R2, UR12, RZ ;  /* 0x0000000c02027c24 */ /* 0x008fc4000f8e02ff */
[----:B------:R-:W-:Y:S01]  /*2100*/  IMAD.WIDE.U32 R4, R3, UR12, R4 ;  /* 0x0000000c03047c25 */ /* 0x000fe2000f8e0004 */
[----:B-1----:R-:W-:-:S03]  /*2110*/  ISETP.GE.AND P4, PT, R217, UR34, PT ;  /* 0x00000022d9007c0c */ /* 0x002fc6000bf86270 */
[----:B------:R-:W-:Y:S01]  /*2120*/  IMAD R2, R3, UR13, R2 ;  /* 0x0000000d03027c24 */ /* 0x000fe2000f8e0202 */
[----:B------:R-:W-:Y:S02]  /*2130*/  ISETP.GE.AND P3, PT, R247, UR34, PT ;  /* 0x00000022f7007c0c */ /* 0x000fe4000bf66270 */
[----:B----4-:R-:W-:Y:S01]  /*2140*/  LEA R12, P5, R4, UR6, 0x1 ;  /* 0x00000006040c7c11 */ /* 0x010fe2000f8a08ff */
        /* <DEDUP_REMOVED lines=24> */
.L_x_533:
[----:B------:R-:W-:Y:S05]  /*22d0*/  BSYNC.RECONVERGENT B0 ;  /* 0x0000000000007941 */ /* 0x000fea0003800200 */
.L_x_532:
[----:B------:R-:W-:Y:S01]  /*22e0*/  UIMAD.WIDE.U32 UR36, UR30, UR14, URZ ;  /* 0x0000000e1e2472a5 */ /* 0x000fe2000f8e00ff */
[----:B------:R-:W-:Y:S01]  /*22f0*/  BSSY.RECONVERGENT B0, `(.L_x_534) ;  /* 0x0000028000007945 */ /* 0x000fe20003800200 */
[----:B------:R-:W-:-:S03]  /*2300*/  ISETP.GE.AND P5, PT, R0, UR32, PT ;  /* 0x0000002000007c0c */ /* 0x000fc6000bfa6270 */
[----:B------:R-:W-:Y:S10]  /*2310*/  @P0 BRA `(.L_x_535) ;  /* 0x0000000000940947 */ /* 0x000ff40003800000 */
[----:B------:R-:W4:Y:S01]  /*2320*/  LDCU.64 UR12, c[0x0][0x3b0] ;  /* 0x00007600ff0c77ac */ /* 0x000f220008000a00 */
[----:B------:R-:W-:Y:S01]  /*2330*/  IADD3 R7, P0, PT, R7, 0x60, RZ ;  /* 0x0000006007077810 */ /* 0x000fe20007f1e0ff */
[----:B------:R-:W-:Y:S01]  /*2340*/  IMAD.MOV.U32 R4, RZ, RZ, R8 ;  /* 0x000000ffff047224 */ /* 0x000fe200078e0008 */
[----:B------:R-:W5:Y:S01]  /*2350*/  LDCU UR34, c[0x0][0x440] ;  /* 0x00008800ff2277ac */ /* 0x000f620008000800 */
[----:B------:R-:W-:Y:S02]  /*2360*/  IMAD.MOV.U32 R5, RZ, RZ, R11 ;  /* 0x000000ffff057224 */ /* 0x000fe400078e000b */
        /* <DEDUP_REMOVED lines=32> */
.L_x_535:
[----:B------:R-:W-:Y:S05]  /*2570*/  BSYNC.RECONVERGENT B0 ;  /* 0x0000000000007941 */ /* 0x000fea0003800200 */
.L_x_534:
[----:B------:R-:W-:Y:S01]  /*2580*/  UIMAD UR7, UR4, UR14, URZ ;  /* 0x0000000e040772a4 */ /* 0x000fe2000f8e02ff */
[----:B------:R-:W-:Y:S03]  /*2590*/  BSSY.RECONVERGENT B0, `(.L_x_536) ;  /* 0x0000021000007945 */ /* 0x000fe60003800200 */
[----:B------:R-:W-:Y:S01]  /*25a0*/  UIADD3 UR7, UPT, UPT, UR37, UR7, URZ ;  /* 0x0000000725077290 */ /* 0x000fe2000fffe0ff */
[----:B------:R-:W-:Y:S11]  /*25b0*/  @P6 BRA `(.L_x_537) ;  /* 0x0000000000786947 */ /* 0x000ff60003800000 */
[----:B------:R-:W5:Y:S01]  /*25c0*/  LDCU UR6, c[0x0][0x440] ;  /* 0x00008800ff0677ac */ /* 0x000f620008000800 */
[----:B-1--4-:R-:W-:Y:S02]  /*25d0*/  IMAD.U32 R2, RZ, RZ, UR36 ;  /* 0x00000024ff027e24 */ /* 0x012fe4000f8e00ff */
        /* <DEDUP_REMOVED lines=28> */
.L_x_537:
[----:B------:R-:W-:Y:S05]  /*27a0*/  BSYNC.RECONVERGENT B0 ;  /* 0x0000000000007941 */ /* 0x000fea0003800200 */
.L_x_536:
[----:B------:R-:W-:Y:S04]  /*27b0*/  BSSY.RECONVERGENT B0, `(.L_x_538) ;  /* 0x0000021000007945 */ /* 0x000fe80003800200 */
[----:B------:R-:W-:Y:S05]  /*27c0*/  @P5 BRA `(.L_x_539) ;  /* 0x00000000007c5947 */ /* 0x000fea0003800000 */
[----:B------:R-:W5:Y:S01]  /*27d0*/  LDCU UR6, c[0x0][0x440] ;  /* 0x00008800ff0677ac */ /* 0x000f620008000800 */
[----:B------:R-:W-:-:S04]  /*27e0*/  UIADD3 UR13, UP0, UPT, UR15, UR36, URZ ;  /* 0x000000240f0d7290 */ /* 0x000fc8000ff1e0ff */
[----:B------:R-:W-:Y:S02]  /*27f0*/  UIADD3.X UR12, UPT, UPT, UR16, UR7, URZ, UP0, !UPT ;  /* 0x00000007100c7290 */ /* 0x000fe400087fe4ff */
[----:B-1--4-:R-:W-:-:S04]  /*2800*/  IMAD.U32 R2, RZ, RZ, UR13 ;  /* 0x0000000dff027e24 */ /* 0x012fc8000f8e00ff */
        /* <DEDUP_REMOVED lines=27> */
.L_x_539:
[----:B------:R-:W-:Y:S05]  /*29c0*/  BSYNC.RECONVERGENT B0 ;  /* 0x0000000000007941 */ /* 0x000fea0003800200 */
.L_x_538:
        /* <DEDUP_REMOVED lines=11> */
[----:B-1----:R-:W-:-:S02]  /*2a80*/  LOP3.LUT R4, R217, 0x1c0, R76, 0xf8, !PT ;  /* 0x000001c0d9047812 */ /* 0x002fc400078ef84c */
[----:B------:R-:W-:Y:S02]  /*2a90*/  LOP3.LUT R83, R221, 0x1f0, RZ, 0xc0, !PT ;  /* 0x000001f0dd537812 */ /* 0x000fe400078ec0ff */
[----:B----4-:R-:W-:Y:S02]  /*2aa0*/  LOP3.LUT R2, R219, 0x200, R76, 0xf8, !PT ;  /* 0x00000200db027812 */ /* 0x010fe400078ef84c */
[----:B------:R-:W-:Y:S01]  /*2ab0*/  LOP3.LUT R177, R4, R177, RZ, 0x3c, !PT ;  /* 0x000000b104b17212 */ /* 0x000fe200078e3cff */
[----:B------:R-:W-:-:S04]  /*2ac0*/  DEPBAR.LE SB0, 0x0 ;  /* 0x000080000000791a */ /* 0x000fc80000000000 */
[----:B------:R-:W-:Y:S06]  /*2ad0*/  BAR.SYNC.DEFER_BLOCKING 0x0 ;  /* 0x0000000000007b1d */ /* 0x000fec0000010000 */
[----:B------:R-:W-:Y:S05]  /*2ae0*/  @P6 BRA `(.L_x_541) ;  /* 0x00000000007c6947 */ /* 0x000fea0003800000 */
[----:B------:R-:W1:Y:S01]  /*2af0*/  LDCU UR7, c[0x0][0x440] ;  /* 0x00008800ff0777ac */ /* 0x000e620008000800 */
[----:B------:R-:W-:Y:S02]  /*2b00*/  IMAD.U32 R6, RZ, RZ, UR12 ;  /* 0x0000000cff067e24 */ /* 0x000fe4000f8e00ff */
[----:B------:R-:W-:Y:S02]  /*2b10*/  IMAD.U32 R3, RZ, RZ, UR6 ;  /* 0x00000006ff037e24 */ /* 0x000fe4000f8e00ff */
        /* <DEDUP_REMOVED lines=28> */
.L_x_541:
[----:B------:R4:W-:Y:S04]  /*2ce0*/  STS.128 [R238+0x18000], RZ ;  /* 0x018000ffee007388 */ /* 0x0009e80000000c00 */
[----:B------:R4:W-:Y:S04]  /*2cf0*/  STS.128 [R238+0x1a000], RZ ;  /* 0x01a000ffee007388 */ /* 0x0009e80000000c00 */
[----:B------:R4:W-:Y:S04]  /*2d00*/  STS.128 [R238+0x1c000], RZ ;  /* 0x01c000ffee007388 */ /* 0x0009e80000000c00 */
[----:B------:R4:W-:Y:S02]  /*2d10*/  STS.128 [R238+0x1e000], RZ ;  /* 0x01e000ffee007388 */ /* 0x0009e40000000c00 */
.L_x_542:
[----:B------:R-:W-:Y:S05]  /*2d20*/  BSYNC.RECONVERGENT B0 ;  /* 0x0000000000007941 */ /* 0x000fea0003800200 */
.L_x_540:
[----:B------:R-:W-:Y:S01]  /*2d30*/  ISETP.GE.AND P0, PT, R0, UR32, PT ;  /* 0x0000002000007c0c */ /* 0x000fe2000bf06270 */
[----:B------:R-:W-:Y:S01]  /*2d40*/  IMAD.IADD R84, R177, 0x1, R2 ;  /* 0x00000001b1547824 */ /* 0x000fe200078e0202 */
[----:B------:R-:W-:Y:S01]  /*2d50*/  LOP3.LUT R3, R216, 0x8, RZ, 0xc0, !PT ;  /* 0x00000008d8037812 */ /* 0x000fe200078ec0ff */
[----:B------:R-:W-:Y:S01]  /*2d60*/  BSSY.RECONVERGENT B0, `(.L_x_543) ;  /* 0x0000029000007945 */ /* 0x000fe20003800200 */
[----:B------:R-:W-:Y:S02]  /*2d70*/  LOP3.LUT R82, R76, 0x400, RZ, 0xc0, !PT ;  /* 0x000004004c527812 */ /* 0x000fe400078ec0ff */
[----:B------:R-:W-:Y:S02]  /*2d80*/  LOP3.LUT R3, R4, R3, RZ, 0x3c, !PT ;  /* 0x0000000304037212 */ /* 0x000fe400078e3cff */
[----:B------:R-:W-:-:S03]  /*2d90*/  LEA R84, R84, UR5, 0x1 ;  /* 0x0000000554547c11 */ /* 0x000fc6000f8e08ff */
[----:B------:R-:W-:Y:S02]  /*2da0*/  IMAD R82, R3, 0x2, R82 ;  /* 0x0000000203527824 */ /* 0x000fe400078e0252 */
        /* <DEDUP_REMOVED lines=36> */
.L_x_544:
[----:B------:R-:W-:Y:S05]  /*2ff0*/  BSYNC.RECONVERGENT B0 ;  /* 0x0000000000007941 */ /* 0x000fea0003800200 */
.L_x_543:
[----:B------:R-:W-:Y:S01]  /*3000*/  LDSM.16.M88.4 R60, [R84] ;  /* 0x00000000543c783b */ /* 0x000fe20000000200 */
[----:B------:R-:W-:Y:S01]  /*3010*/  IMAD.MOV.U32 R166, RZ, RZ, 0x20 ;  /* 0x00000020ffa67424 */ /* 0x000fe200078e00ff */
[----:B------:R-:W-:Y:S01]  /*3020*/  LOP3.LUT P5, R165, R216, 0x2, RZ, 0xc0, !PT ;  /* 0x00000002d8a57812 */ /* 0x000fe200078ac0ff */
[----:B------:R-:W-:Y:S01]  /*3030*/  VIADD R0, R82, UR5 ;  /* 0x0000000552007c36 */ /* 0x000fe20008000000 */
[----:B------:R-:W5:Y:S01]  /*3040*/  LDSM.16.M88.4 R32, [R82+UR5+0x10000] ;  /* 0x010000055220783b */ /* 0x000f620008000200 */
[----:B------:R-:W-:Y:S01]  /*3050*/  LOP3.LUT R3, R216, 0x4, RZ, 0xc0, !PT ;  /* 0x00000004d8037812 */ /* 0x000fe200078ec0ff */
[----:B------:R-:W-:Y:S01]  /*3060*/  IMAD.MOV.U32 R181, RZ, RZ, 0x40 ;  /* 0x00000040ffb57424 */ /* 0x000fe200078e00ff */
[----:B------:R-:W-:Y:S01]  /*3070*/  SEL R77, R166, 0xffffffe0, !P5 ;  /* 0xffffffe0a64d7807 */ /* 0x000fe20006800000 */
[----:B------:R-:W4:Y:S01]  /*3080*/  LDSM.16.M88.4 R24, [R82+UR5+0x10800] ;  /* 0x010800055218783b */ /* 0x000f220008000200 */
[----:B------:R-:W-:Y:S01]  /*3090*/  ISETP.NE.AND P0, PT, R3, RZ, PT ;  /* 0x000000ff0300720c */ /* 0x000fe20003f05270 */
[----:B------:R-:W-:Y:S01]  /*30a0*/  IMAD.SHL.U32 R214, R216, 0x2, RZ ;  /* 0x00000002d8d67824 */ /* 0x000fe200078e00ff */
[----:B------:R-:W-:Y:S01]  /*30b0*/  IADD3 R78, PT, PT, R0, R77, RZ ;  /* 0x0000004d004e7210 */ /* 0x000fe20007ffe0ff */
[----:B------:R-:W-:Y:S01]  /*30c0*/  IMAD.IADD R81, R84, 0x1, R77 ;  /* 0x0000000154517824 */ /* 0x000fe200078e024d */
[----:B------:R-:W4:Y:S01]  /*30d0*/  LDSM.16.M88.4 R16, [R82+UR5+0x11000] ;  /* 0x011000055210783b */ /* 0x000f220008000200 */
[----:B------:R-:W-:Y:S01]  /*30e0*/  SEL R181, R181, 0xffffffc0, !P0 ;  /* 0xffffffc0b5b57807 */ /* 0x000fe20004000000 */
[----:B------:R-:W-:Y:S01]  /*30f0*/  UISETP.GT.U32.AND UP0, UPT, UR14, UR19, UPT ;  /* 0x000000130e00728c */ /* 0x000fe2000bf04070 */
[----:B------:R-:W-:Y:S01]  /*3100*/  MOV R232, UR23 ;  /* 0x0000001700e87c02 */ /* 0x000fe20008000f00 */
[----:B--23--:R-:W2:Y:S01]  /*3110*/  LDSM.16.M88.4 R12, [R82+UR5+0x11800] ;  /* 0x01180005520c783b */ /* 0x00cea20008000200 */
[----:B------:R-:W-:Y:S01]  /*3120*/  LOP3.LUT R214, R214, 0x6, RZ, 0xc0, !PT ;  /* 0x00000006d6d67812 */ /* 0x000fe200078ec0ff */
[----:B------:R-:W-:-:S02]  /*3130*/  IMAD.IADD R80, R84, 0x1, R181 ;  /* 0x0000000154507824 */ /* 0x000fc400078e02b5 */
[----:B-1----:R-:W-:Y:S01]  /*3140*/  LDSM.16.M88.4 R8, [R81] ;  /* 0x000000005108783b */ /* 0x002fe20000000200 */
[----:B------:R-:W-:Y:S02]  /*3150*/  IMAD.IADD R212, R0, 0x1, R181 ;  /* 0x0000000100d47824 */ /* 0x000fe400078e02b5 */
[C---:B------:R-:W-:Y:S01]  /*3160*/  IADD3 R79, PT, PT, R77.reuse, R80, RZ ;  /* 0x000000504d4f7210 */ /* 0x040fe20007ffe0ff */
[----:B------:R-:W1:Y:S01]  /*3170*/  LDSM.16.M88.4 R40, [R78+0x10000] ;  /* 0x010000004e28783b */ /* 0x000e620000000200 */
[----:B------:R-:W-:-:S03]  /*3180*/  IMAD.IADD R3, R77, 0x1, R212 ;  /* 0x000000014d037824 */ /* 0x000fc600078e02d4 */
[----:B------:R-:W3:Y:S04]  /*3190*/  LDSM.16.M88.4 R4, [R78+0x10800] ;  /* 0x010800004e04783b */ /* 0x000ee80000000200 */
[----:B------:R-:W3:Y:S04]  /*31a0*/  LDSM.16.M88.4 R56, [R78+0x11000] ;  /* 0x011000004e38783b */ /* 0x000ee80000000200 */
[----:B------:R-:W-:Y:S04]  /*31b0*/  LDSM.16.M88.4 R52, [R212+0x10800] ;  /* 0x01080000d434783b */ /* 0x000fe80000000200 */
[----:B------:R-:W-:Y:S01]  /*31c0*/  LDSM.16.M88.4 R48, [R212+0x11000] ;  /* 0x01100000d430783b */ /* 0x000fe20000000200 */
[C---:B-----5:R-:W-:Y:S03]  /*31d0*/  HMMA.16816.F32.BF16 R36, R60.reuse, R32, RZ ;  /* 0x000000203c24723c */ /* 0x060fe600000418ff */
[----:B------:R-:W-:Y:S04]  /*31e0*/  LDSM.16.M88.4 R72, [R212+0x10000] ;  /* 0x01000000d448783b */ /* 0x000fe80000000200 */
[----:B------:R-:W-:Y:S01]  /*31f0*/  LDSM.16.M88.4 R44, [R212+0x11800] ;  /* 0x01180000d42c783b */ /* 0x000fe20000000200 */
[C---:B------:R-:W-:Y:S03]  /*3200*/  HMMA.16816.F32.BF16 R32, R60.reuse, R34, RZ ;  /* 0x000000223c20723c */ /* 0x040fe600000418ff */
[----:B------:R-:W-:Y:S04]  /*3210*/  LDSM.16.M88.4 R68, [R3+0x10000] ;  /* 0x010000000344783b */ /* 0x000fe80000000200 */
[----:B------:R-:W0:Y:S01]  /*3220*/  LDGDEPBAR ;  /* 0x00000000000079af */ /* 0x000e220000000000 */
[C---:B----4-:R-:W-:Y:S08]  /*3230*/  HMMA.16816.F32.BF16 R28, R60.reuse, R24, RZ ;  /* 0x000000183c1c723c */ /* 0x050ff000000418ff */
[C---:B------:R-:W-:Y:S08]  /*3240*/  HMMA.16816.F32.BF16 R20, R60.reuse, R16, RZ ;  /* 0x000000103c14723c */ /* 0x040ff000000418ff */
[C---:B------:R-:W-:Y:S08]  /*3250*/  HMMA.16816.F32.BF16 R24, R60.reuse, R26, RZ ;  /* 0x0000001a3c18723c */ /* 0x040ff000000418ff */
[C---:B------:R-:W-:Y:S08]  /*3260*/  HMMA.16816.F32.BF16 R16, R60.reuse, R18, RZ ;  /* 0x000000123c10723c */ /* 0x040ff000000418ff */
[C---:B--2---:R-:W-:Y:S08]  /*3270*/  HMMA.16816.F32.BF16 R64, R60.reuse, R12, RZ ;  /* 0x0000000c3c40723c */ /* 0x044ff000000418ff */
[----:B------:R-:W-:Y:S01]  /*3280*/  HMMA.16816.F32.BF16 R60, R60, R14, RZ ;  /* 0x0000000e3c3c723c */ /* 0x000fe200000418ff */
[----:B------:R-:W2:Y:S07]  /*3290*/  LDSM.16.M88.4 R12, [R78+0x11800] ;  /* 0x011800004e0c783b */ /* 0x000eae0000000200 */
[C---:B-1----:R-:W-:Y:S08]  /*32a0*/  HMMA.16816.F32.BF16 R36, R8.reuse, R40, R36 ;  /* 0x000000280824723c */ /* 0x042ff00000041824 */
[C---:B------:R-:W-:Y:S01]  /*32b0*/  HMMA.16816.F32.BF16 R32, R8.reuse, R42, R32 ;  /* 0x0000002a0820723c */ /* 0x040fe20000041820 */
[----:B------:R-:W1:Y:S07]  /*32c0*/  LDSM.16.M88.4 R40, [R80] ;  /* 0x000000005028783b */ /* 0x000e6e0000000200 */
[C---:B---3--:R-:W-:Y:S08]  /*32d0*/  HMMA.16816.F32.BF16 R28, R8.reuse, R4, R28 ;  /* 0x00000004081c723c */ /* 0x048ff0000004181c */
[C---:B------:R-:W-:Y:S01]  /*32e0*/  HMMA.16816.F32.BF16 R24, R8.reuse, R6, R24 ;  /* 0x000000060818723c */ /* 0x040fe20000041818 */
[----:B------:R-:W3:Y:S07]  /*32f0*/  LDSM.16.M88.4 R4, [R79] ;  /* 0x000000004f04783b */ /* 0x000eee0000000200 */
[C---:B------:R-:W-:Y:S08]  /*3300*/  HMMA.16816.F32.BF16 R20, R8.reuse, R56, R20 ;  /* 0x000000380814723c */ /* 0x040ff00000041814 */
        /* <DEDUP_REMOVED lines=14> */
[----:B------:R-:W-:Y:S07]  /*33f0*/  LDSM.16.M88.4 R72, [R78+0x13000] ;  /* 0x013000004e48783b */ /* 0x000fee0000000200 */
        /* <DEDUP_REMOVED lines=9> */
[----:B------:R-:W3:Y:S07]  /*3490*/  LDSM.16.M88.4 R56, [R82+UR5+0x13800] ;  /* 0x013800055238783b */ /* 0x000eee0008000200 */
[C---:B--2---:R-:W-:Y:S08]  /*34a0*/  HMMA.16816.F32.BF16 R20, R4.reuse, R12, R20 ;  /* 0x0000000c0414723c */ /* 0x044ff00000041814 */
[C---:B------:R-:W-:Y:S01]  /*34b0*/  HMMA.16816.F32.BF16 R16, R4.reuse, R14, R16 ;  /* 0x0000000e0410723c */ /* 0x040fe20000041810 */
[----:B------:R-:W-:Y:S07]  /*34c0*/  LDSM.16.M88.4 R12, [R78+0x12000] ;  /* 0x012000004e0c783b */ /* 0x000fee0000000200 */
[C---:B-----5:R-:W-:Y:S08]  /*34d0*/  HMMA.16816.F32.BF16 R64, R4.reuse, R8, R64 ;  /* 0x000000080440723c */ /* 0x060ff00000041840 */
[----:B------:R-:W-:Y:S01]  /*34e0*/  HMMA.16816.F32.BF16 R60, R4, R10, R60 ;  /* 0x0000000a043c723c */ /* 0x000fe2000004183c */
[----:B------:R-:W2:Y:S04]  /*34f0*/  LDSM.16.M88.4 R4, [R81+0x4000] ;  /* 0x004000005104783b */ /* 0x000ea80000000200 */
[----:B------:R-:W4:Y:S03]  /*3500*/  LDSM.16.M88.4 R8, [R78+0x12800] ;  /* 0x012800004e08783b */ /* 0x000f260000000200 */
        /* <DEDUP_REMOVED lines=8> */
[----:B------:R-:W5:Y:S07]  /*3590*/  LDSM.16.M88.4 R40, [R80+0x4000] ;  /* 0x004000005028783b */ /* 0x000f6e0000000200 */
[C---:B---3--:R-:W-:Y:S08]  /*35a0*/  HMMA.16816.F32.BF16 R64, R48.reuse, R56, R64 ;  /* 0x000000383040723c */ /* 0x048ff00000041840 */
[----:B------:R-:W-:Y:S01]  /*35b0*/  HMMA.16816.F32.BF16 R60, R48, R58, R60 ;  /* 0x0000003a303c723c */ /* 0x000fe2000004183c */
[----:B------:R-:W3:Y:S04]  /*35c0*/  LDSM.16.M88.4 R56, [R212+0x13000] ;  /* 0x01300000d438783b */ /* 0x000ee80000000200 */
[----:B------:R-:W3:Y:S03]  /*35d0*/  LDSM.16.M88.4 R48, [R212+0x13800] ;  /* 0x01380000d430783b */ /* 0x000ee60000000200 */
        /* <DEDUP_REMOVED lines=9> */
[C---:B-1----:R-:W-:Y:S08]  /*3670*/  HMMA.16816.F32.BF16 R64, R4.reuse, R52, R64 ;  /* 0x000000340440723c */ /* 0x042ff00000041840 */
[----:B------:R-:W-:Y:S01]  /*3680*/  HMMA.16816.F32.BF16 R60, R4, R54, R60 ;  /* 0x00000036043c723c */ /* 0x000fe2000004183c */
[----:B------:R-:W1:Y:S04]  /*3690*/  LDSM.16.M88.4 R4, [R3+0x12800] ;  /* 0x012800000304783b */ /* 0x000e680000000200 */
[----:B------:R-:W-:Y:S03]  /*36a0*/  LDSM.16.M88.4 R52, [R3+0x13800] ;  /* 0x013800000334783b */ /* 0x000fe60000000200 */
[C---:B-----5:R-:W-:Y:S08]  /*36b0*/  HMMA.16816.F32.BF16 R36, R40.reuse, R44, R36 ;  /* 0x0000002c2824723c */ /* 0x060ff00000041824 */
[C---:B------:R-:W-:Y:S01]  /*36c0*/  HMMA.16816.F32.BF16 R32, R40.reuse, R46, R32 ;  /* 0x0000002e2820723c */ /* 0x040fe20000041820 */
[----:B------:R-:W4:Y:S07]  /*36d0*/  LDSM.16.M88.4 R44, [R3+0x13000] ;  /* 0x01300000032c783b */ /* 0x000f2e0000000200 */
[C---:B------:R-:W-:Y:S08]  /*36e0*/  HMMA.16816.F32.BF16 R28, R40.reuse, R68, R28 ;  /* 0x00000044281c723c */ /* 0x040ff0000004181c */
[C---:B------:R-:W-:Y:S01]  /*36f0*/  HMMA.16816.F32.BF16 R24, R40.reuse, R70, R24 ;  /* 0x000000462818723c */ /* 0x040fe20000041818 */
[----:B------:R-:W-:Y:S07]  /*3700*/  LDSM.16.M88.4 R68, [R78+0x15800] ;  /* 0x015800004e44783b */ /* 0x000fee0000000200 */
[C---:B---3--:R-:W-:Y:S08]  /*3710*/  HMMA.16816.F32.BF16 R20, R40.reuse, R56, R20 ;  /* 0x000000382814723c */ /* 0x048ff00000041814 */
[C---:B------:R-:W-:Y:S01]  /*3720*/  HMMA.16816.F32.BF16 R16, R40.reuse, R58, R16 ;  /* 0x0000003a2810723c */ /* 0x040fe20000041810 */
[----:B------:R-:W-:Y:S07]  /*3730*/  LDSM.16.M88.4 R56, [R80+0x8000] ;  /* 0x008000005038783b */ /* 0x000fee0000000200 */
[C---:B------:R-:W-:Y:S08]  /*3740*/  HMMA.16816.F32.BF16 R64, R40.reuse, R48, R64 ;  /* 0x000000302840723c */ /* 0x040ff00000041840 */
[----:B------:R-:W-:Y:S01]  /*3750*/  HMMA.16816.F32.BF16 R60, R40, R50, R60 ;  /* 0x00000032283c723c */ /* 0x000fe2000004183c */
[----:B------:R-:W-:Y:S04]  /*3760*/  LDSM.16.M88.4 R40, [R84+0x8000] ;  /* 0x008000005428783b */ /* 0x000fe80000000200 */
[----:B------:R-:W-:Y:S03]  /*3770*/  LDSM.16.M88.4 R48, [R82+UR5+0x15000] ;  /* 0x015000055230783b */ /* 0x000fe60008000200 */
[C---:B--2---:R-:W-:Y:S01]  /*3780*/  HMMA.16816.F32.BF16 R36, R12.reuse, R8, R36 ;  /* 0x000000080c24723c */ /* 0x044fe20000041824 */
[----:B------:R-:W-:Y:S07]  /*3790*/  LDSM.16.M88.4 R84, [R84+0xc000] ;  /* 0x00c000005454783b */ /* 0x000fee0000000200 */
[C---:B------:R-:W-:Y:S01]  /*37a0*/  HMMA.16816.F32.BF16 R32, R12.reuse, R10, R32 ;  /* 0x0000000a0c20723c */ /* 0x040fe20000041820 */
[----:B------:R-:W2:Y:S07]  /*37b0*/  LDSM.16.M88.4 R8, [R82+UR5+0x14000] ;  /* 0x014000055208783b */ /* 0x000eae0008000200 */
[C---:B-1----:R-:W-:Y:S08]  /*37c0*/  HMMA.16816.F32.BF16 R28, R12.reuse, R4, R28 ;  /* 0x000000040c1c723c */ /* 0x042ff0000004181c */
[C---:B------:R-:W-:Y:S01]  /*37d0*/  HMMA.16816.F32.BF16 R24, R12.reuse, R6, R24 ;  /* 0x000000060c18723c */ /* 0x040fe20000041818 */
[----:B------:R-:W1:Y:S07]  /*37e0*/  LDSM.16.M88.4 R4, [R82+UR5+0x14800] ;  /* 0x014800055204783b */ /* 0x000e6e0008000200 */
[C---:B----4-:R-:W-:Y:S08]  /*37f0*/  HMMA.16816.F32.BF16 R20, R12.reuse, R44, R20 ;  /* 0x0000002c0c14723c */ /* 0x050ff00000041814 */
[C---:B------:R-:W-:Y:S01]  /*3800*/  HMMA.16816.F32.BF16 R16, R12.reuse, R46, R16 ;  /* 0x0000002e0c10723c */ /* 0x040fe20000041810 */
[----:B------:R-:W3:Y:S07]  /*3810*/  LDSM.16.M88.4 R44, [R82+UR5+0x15800] ;  /* 0x01580005522c783b */ /* 0x000eee0008000200 */
        /* <DEDUP_REMOVED lines=16> */
[----:B------:R-:W-:Y:S03]  /*3920*/  LDSM.16.M88.4 R40, [R212+0x15800] ;  /* 0x01580000d428783b */ /* 0x000fe60000000200 */
[C---:B----4-:R-:W-:Y:S08]  /*3930*/  HMMA.16816.F32.BF16 R36, R72.reuse, R12, R36 ;  /* 0x0000000c4824723c */ /* 0x050ff00000041824 */
[C---:B------:R-:W-:Y:S01]  /*3940*/  HMMA.16816.F32.BF16 R32, R72.reuse, R14, R32 ;  /* 0x0000000e4820723c */ /* 0x040fe20000041820 */
[----:B------:R-:W-:Y:S07]  /*3950*/  LDSM.16.M88.4 R12, [R79+0x8000] ;  /* 0x008000004f0c783b */ /* 0x000fee0000000200 */
[C---:B--2---:R-:W-:Y:S08]  /*3960*/  HMMA.16816.F32.BF16 R28, R72.reuse, R8, R28 ;  /* 0x00000008481c723c */ /* 0x044ff0000004181c */
[C---:B------:R-:W-:Y:S01]  /*3970*/  HMMA.16816.F32.BF16 R24, R72.reuse, R10, R24 ;  /* 0x0000000a4818723c */ /* 0x040fe20000041818 */
[----:B------:R-:W2:Y:S07]  /*3980*/  LDSM.16.M88.4 R8, [R3+0x14000] ;  /* 0x014000000308783b */ /* 0x000eae0000000200 */
[C---:B-1----:R-:W-:Y:S08]  /*3990*/  HMMA.16816.F32.BF16 R20, R72.reuse, R4, R20 ;  /* 0x000000044814723c */ /* 0x042ff00000041814 */
[----:B------:R-:W-:Y:S01]  /*39a0*/  HMMA.16816.F32.BF16 R16, R72, R6, R16 ;  /* 0x000000064810723c */ /* 0x000fe20000041810 */
[----:B------:R-:W1:Y:S07]  /*39b0*/  LDSM.16.M88.4 R4, [R3+0x14800] ;  /* 0x014800000304783b */ /* 0x000e6e0000000200 */
[C---:B------:R-:W-:Y:S08]  /*39c0*/  HMMA.16816.F32.BF16 R36, R56.reuse, R52, R36 ;  /* 0x000000343824723c */ /* 0x040ff00000041824 */
[C---:B------:R-:W-:Y:S01]  /*39d0*/  HMMA.16816.F32.BF16 R32, R56.reuse, R54, R32 ;  /* 0x000000363820723c */ /* 0x040fe20000041820 */
[----:B------:R-:W-:Y:S07]  /*39e0*/  LDSM.16.M88.4 R52, [R82+UR5+0x16000] ;  /* 0x016000055234783b */ /* 0x000fee0008000200 */
[C---:B-----5:R-:W-:Y:S08]  /*39f0*/  HMMA.16816.F32.BF16 R28, R56.reuse, R48, R28 ;  /* 0x00000030381c723c */ /* 0x060ff0000004181c */
[C---:B------:R-:W-:Y:S01]  /*3a00*/  HMMA.16816.F32.BF16 R24, R56.reuse, R50, R24 ;  /* 0x000000323818723c */ /* 0x040fe20000041818 */
[----:B------:R-:W4:Y:S07]  /*3a10*/  LDSM.16.M88.4 R48, [R3+0x15000] ;  /* 0x015000000330783b */ /* 0x000f2e0000000200 */
[C---:B---3--:R-:W-:Y:S08]  /*3a20*/  HMMA.16816.F32.BF16 R20, R56.reuse, R44, R20 ;  /* 0x0000002c3814723c */ /* 0x048ff00000041814 */
[----:B------:R-:W-:Y:S01]  /*3a30*/  HMMA.16816.F32.BF16 R16, R56, R46, R16 ;  /* 0x0000002e3810723c */ /* 0x000fe20000041810 */
[----:B------:R-:W3:Y:S07]  /*3a40*/  LDSM.16.M88.4 R44, [R3+0x15800] ;  /* 0x01580000032c783b */ /* 0x000eee0000000200 */
[C---:B------:R-:W-:Y:S08]  /*3a50*/  HMMA.16816.F32.BF16 R64, R72.reuse, R68, R64 ;  /* 0x000000444840723c */ /* 0x040ff00000041840 */
[----:B------:R-:W-:Y:S01]  /*3a60*/  HMMA.16816.F32.BF16 R60, R72, R70, R60 ;  /* 0x00000046483c723c */ /* 0x000fe2000004183c */
[----:B------:R-:W-:Y:S04]  /*3a70*/  LDSM.16.M88.4 R68, [R81+0xc000] ;  /* 0x00c000005144783b */ /* 0x000fe80000000200 */
[----:B------:R-:W-:Y:S03]  /*3a80*/  LDSM.16.M88.4 R72, [R3+0x16000] ;  /* 0x016000000348783b */ /* 0x000fe60000000200 */
[C---:B--2---:R-:W-:Y:S08]  /*3a90*/  HMMA.16816.F32.BF16 R36, R12.reuse, R8, R36 ;  /* 0x000000080c24723c */ /* 0x044ff00000041824 */
[C---:B------:R-:W-:Y:S01]  /*3aa0*/  HMMA.16816.F32.BF16 R32, R12.reuse, R10, R32 ;  /* 0x0000000a0c20723c */ /* 0x040fe20000041820 */
[----:B------:R-:W2:Y:S07]  /*3ab0*/  LDSM.16.M88.4 R8, [R82+UR5+0x17000] ;  /* 0x017000055208783b */ /* 0x000eae0008000200 */
[C---:B-1----:R-:W-:Y:S08]  /*3ac0*/  HMMA.16816.F32.BF16 R28, R12.reuse, R4, R28 ;  /* 0x000000040c1c723c */ /* 0x042ff0000004181c */
[----:B------:R-:W-:Y:S01]  /*3ad0*/  HMMA.16816.F32.BF16 R24, R12, R6, R24 ;  /* 0x000000060c18723c */ /* 0x000fe20000041818 */
[----:B------:R-:W1:Y:S07]  /*3ae0*/  LDSM.16.M88.4 R4, [R82+UR5+0x17800] ;  /* 0x017800055204783b */ /* 0x000e6e0008000200 */
[C---:B------:R-:W-:Y:S08]  /*3af0*/  HMMA.16816.F32.BF16 R64, R56.reuse, R40, R64 ;  /* 0x000000283840723c */ /* 0x040ff00000041840 */
[----:B------:R-:W-:Y:S01]  /*3b00*/  HMMA.16816.F32.BF16 R60, R56, R42, R60 ;  /* 0x0000002a383c723c */ /* 0x000fe2000004183c */
[----:B------:R-:W5:Y:S04]  /*3b10*/  LDSM.16.M88.4 R40, [R82+UR5+0x16800] ;  /* 0x016800055228783b */ /* 0x000f680008000200 */
[----:B------:R-:W5:Y:S03]  /*3b20*/  LDSM.16.M88.4 R56, [R78+0x16000] ;  /* 0x016000004e38783b */ /* 0x000f660000000200 */
[C---:B----4-:R-:W-:Y:S08]  /*3b30*/  HMMA.16816.F32.BF16 R20, R12.reuse, R48, R20 ;  /* 0x000000300c14723c */ /* 0x050ff00000041814 */
[C---:B------:R-:W-:Y:S01]  /*3b40*/  HMMA.16816.F32.BF16 R16, R12.reuse, R50, R16 ;  /* 0x000000320c10723c */ /* 0x040fe20000041810 */
[----:B------:R-:W-:Y:S07]  /*3b50*/  LDSM.16.M88.4 R48, [R78+0x17800] ;  /* 0x017800004e30783b */ /* 0x000fee0000000200 */
[C---:B---3--:R-:W-:Y:S08]  /*3b60*/  HMMA.16816.F32.BF16 R64, R12.reuse, R44, R64 ;  /* 0x0000002c0c40723c */ /* 0x048ff00000041840 */
[----:B------:R-:W-:Y:S01]  /*3b70*/  HMMA.16816.F32.BF16 R60, R12, R46, R60 ;  /* 0x0000002e0c3c723c */ /* 0x000fe2000004183c */
[----:B------:R-:W3:Y:S04]  /*3b80*/  LDSM.16.M88.4 R12, [R78+0x16800] ;  /* 0x016800004e0c783b */ /* 0x000ee80000000200 */
[----:B------:R-:W4:Y:S03]  /*3b90*/  LDSM.16.M88.4 R44, [R78+0x17000] ;  /* 0x017000004e2c783b */ /* 0x000f260000000200 */
[C---:B--2---:R-:W-:Y:S08]  /*3ba0*/  HMMA.16816.F32.BF16 R20, R84.reuse, R8, R20 ;  /* 0x000000085414723c */ /* 0x044ff00000041814 */
        /* <DEDUP_REMOVED lines=8> */
[C---:B-----5:R-:W-:Y:S08]  /*3c30*/  HMMA.16816.F32.BF16 R28, R84.reuse, R40, R28 ;  /* 0x00000028541c723c */ /* 0x060ff0000004181c */
[----:B------:R-:W-:Y:S01]  /*3c40*/  HMMA.16816.F32.BF16 R24, R84, R42, R24 ;  /* 0x0000002a5418723c */ /* 0x000fe20000041818 */
[----:B------:R-:W2:Y:S07]  /*3c50*/  LDSM.16.M88.4 R40, [R212+0x16800] ;  /* 0x01680000d428783b */ /* 0x000eae0000000200 */
        /* <DEDUP_REMOVED lines=8> */
[----:B------:R-:W-:Y:S07]  /*3ce0*/  LDSM.16.M88.4 R44, [R79+0xc000] ;  /* 0x00c000004f2c783b */ /* 0x000fee0000000200 */
[C---:B-1----:R-:W-:Y:S08]  /*3cf0*/  HMMA.16816.F32.BF16 R36, R8.reuse, R4, R36 ;  /* 0x000000040824723c */ /* 0x042ff00000041824 */
[----:B------:R-:W-:Y:S01]  /*3d00*/  HMMA.16816.F32.BF16 R32, R8, R6, R32 ;  /* 0x000000060820723c */ /* 0x000fe20000041820 */
[----:B------:R-:W1:Y:S07]  /*3d10*/  LDSM.16.M88.4 R4, [R3+0x17800] ;  /* 0x017800000304783b */ /* 0x000e6e0000000200 */
[C---:B------:R-:W-:Y:S08]  /*3d20*/  HMMA.16816.F32.BF16 R64, R68.reuse, R48, R64 ;  /* 0x000000304440723c */ /* 0x040ff00000041840 */
        /* <DEDUP_REMOVED lines=9> */
[----:B------:R-:W-:Y:S01]  /*3dc0*/  HMMA.16816.F32.BF16 R60, R8, R54, R60 ;  /* 0x00000036083c723c */ /* 0x000fe2000004183c */
[----:B------:R-:W-:Y:S01]  /*3dd0*/  LOP3.LUT R8, R3, 0x7, RZ, 0xc0, !PT ;  /* 0x0000000703087812 */ /* 0x000fe200078ec0ff */
[----:B------:R-:W-:-:S03]  /*3de0*/  IMAD.U32 R3, RZ, RZ, UR28 ;  /* 0x0000001cff037e24 */ /* 0x000fc6000f8e00ff */
[----:B------:R-:W-:-:S03]  /*3df0*/  IADD3 R83, PT, PT, R8, UR25, R83 ;  /* 0x0000001908537c10 */ /* 0x000fc6000fffe053 */
[----:B-1----:R-:W-:Y:S01]  /*3e00*/  HMMA.16816.F32.BF16 R64, R44, R4, R64 ;  /* 0x000000042c40723c */ /* 0x002fe20000041840 */
[----:B------:R-:W-:Y:S01]  /*3e10*/  IMAD.U32 R4, RZ, RZ, UR22 ;  /* 0x00000016ff047e24 */ /* 0x000fe2000f8e00ff */
[----:B------:R-:W-:-:S04]  /*3e20*/  IADD3 R232, PT, PT, R83, 0x1, R232 ;  /* 0x0000000153e87810 */ /* 0x000fc80007ffe0e8 */
[----:B------:R-:W-:Y:S02]  /*3e30*/  IADD3 R233, PT, PT, R83, UR28, -R4 ;  /* 0x0000001c53e97c10 */ /* 0x000fe4000fffe804 */
[----:B------:R-:W-:Y:S01]  /*3e40*/  LOP3.LUT R4, R214, UR17, RZ, 0xfc, !PT ;  /* 0x00000011d6047c12 */ /* 0x000fe2000f8efcff */
[C---:B------:R-:W-:Y:S01]  /*3e50*/  HMMA.16816.F32.BF16 R36, R44.reuse, R72, R36 ;  /* 0x000000482c24723c */ /* 0x040fe20000041824 */
[----:B------:R-:W-:Y:S01]  /*3e60*/  VIADDMNMX R228, R232, 0x8, R3, PT ;  /* 0x00000008e8e47846 */ /* 0x000fe20003800103 */
[C---:B------:R-:W-:Y:S01]  /*3e70*/  VIADD R167, R233.reuse, 0x8 ;  /* 0x00000008e9a77836 */ /* 0x040fe20000000000 */
[C---:B------:R-:W-:Y:S01]  /*3e80*/  IADD3 R43, PT, PT, R4.reuse, 0x8, RZ ;  /* 0x00000008042b7810 */ /* 0x040fe20007ffe0ff */
[C---:B------:R-:W-:Y:S01]  /*3e90*/  VIADD R40, R4.reuse, 0x18 ;  /* 0x0000001804287836 */ /* 0x040fe20000000000 */
[C---:B------:R-:W-:Y:S01]  /*3ea0*/  IADD3 R42, PT, PT, R4.reuse, 0x11, RZ ;  /* 0x00000011042a7810 */ /* 0x040fe20007ffe0ff */
[C---:B------:R-:W-:Y:S01]  /*3eb0*/  VIADD R13, R4.reuse, 0x19 ;  /* 0x00000019040d7836 */ /* 0x040fe20000000000 */
[C---:B------:R-:W-:Y:S01]  /*3ec0*/  IADD3 R11, PT, PT, R4.reuse, 0x20, RZ ;  /* 0x00000020040b7810 */ /* 0x040fe20007ffe0ff */
[C---:B------:R-:W-:Y:S01]  /*3ed0*/  HMMA.16816.F32.BF16 R32, R44.reuse, R74, R32 ;  /* 0x0000004a2c20723c */ /* 0x040fe20000041820 */
[C---:B------:R-:W-:Y:S01]  /*3ee0*/  VIADD R9, R4.reuse, 0x21 ;  /* 0x0000002104097836 */ /* 0x040fe20000000000 */
[C---:B------:R-:W-:Y:S01]  /*3ef0*/  IADD3 R12, PT, PT, R4.reuse, 0x29, RZ ;  /* 0x00000029040c7810 */ /* 0x040fe20007ffe0ff */
[C---:B------:R-:W-:Y:S01]  /*3f00*/  VIADD R14, R4.reuse, 0x28 ;  /* 0x00000028040e7836 */ /* 0x040fe20000000000 */
[----:B------:R-:W-:Y:S01]  /*3f10*/  ISETP.GT.AND P6, PT, R233, R4, PT ;  /* 0x00000004e900720c */ /* 0x000fe20003fc4270 */
[----:B------:R-:W-:Y:S01]  /*3f20*/  VIADD R10, R4, 0x30 ;  /* 0x00000030040a7836 */ /* 0x000fe20000000000 */
[----:B------:R-:W-:Y:S01]  /*3f30*/  VIMNMX R232, PT, PT, R232, UR28, PT ;  /* 0x0000001ce8e87c48 */ /* 0x000fe2000bfe0100 */
[C---:B------:R-:W-:Y:S01]  /*3f40*/  VIADD R8, R4.reuse, 0x31 ;  /* 0x0000003104087836 */ /* 0x040fe20000000000 */
[C---:B------:R-:W-:Y:S08]  /*3f50*/  HMMA.16816.F32.BF16 R28, R44.reuse, R56, R28 ;  /* 0x000000382c1c723c */ /* 0x040ff0000004181c */
[C---:B------:R-:W-:Y:S08]  /*3f60*/  HMMA.16816.F32.BF16 R24, R44.reuse, R58, R24 ;  /* 0x0000003a2c18723c */ /* 0x040ff00000041818 */
[C---:B-----5:R-:W-:Y:S08]  /*3f70*/  HMMA.16816.F32.BF16 R20, R44.reuse, R48, R20 ;  /* 0x000000302c14723c */ /* 0x060ff00000041814 */
[C---:B------:R-:W-:Y:S08]  /*3f80*/  HMMA.16816.F32.BF16 R16, R44.reuse, R50, R16 ;  /* 0x000000322c10723c */ /* 0x040ff00000041810 */
[----:B------:R-:W-:Y:S01]  /*3f90*/  HMMA.16816.F32.BF16 R60, R44, R6, R60 ;  /* 0x000000062c3c723c */ /* 0x000fe2000004183c */
[C---:B------:R-:W-:Y:S01]  /*3fa0*/  VIADD R46, R4.reuse, 0x1 ;  /* 0x00000001042e7836 */ /* 0x040fe20000000000 */
[C---:B------:R-:W-:Y:S01]  /*3fb0*/  IADD3 R6, PT, PT, R4.reuse, 0x38, RZ ;  /* 0x0000003804067810 */ /* 0x040fe20007ffe0ff */
[----:B------:R-:W-:-:S02]  /*3fc0*/  VIADD R45, R4, 0x9 ;  /* 0x00000009042d7836 */ /* 0x000fc40000000000 */
[----:B------:R-:W-:Y:S01]  /*3fd0*/  VIADD R44, R4, 0x10 ;  /* 0x00000010042c7836 */ /* 0x000fe20000000000 */
[----:B------:R-:W-:Y:S06]  /*3fe0*/  BAR.SYNC.DEFER_BLOCKING 0x0 ;  /* 0x0000000000007b1d */ /* 0x000fec0000010000 */
[----:B------:R-:W-:Y:S08]  /*3ff0*/  BRA.U !UP0, `(.L_x_545) ;  /* 0x0000000108f47547 */ /* 0x000ff0000b800000 */
[----:B------:R-:W1:Y:S01]  /*4000*/  LDCU UR6, c[0x0][0x440] ;  /* 0x00008800ff0677ac */ /* 0x000e620008000800 */
[----:B------:R-:W-:-:S04]  /*4010*/  UIADD3 UR7, UPT, UPT, UR21, -0x2, URZ ;  /* 0xfffffffe15077890 */ /* 0x000fc8000fffe0ff */
        /* <DEDUP_REMOVED lines=59> */
.L_x_545:
[C---:B------:R-:W-:Y:S01]  /*43d0*/  ISETP.GT.AND P2, PT, R233.reuse, R46, PT ;  /* 0x0000002ee900720c */ /* 0x040fe20003f44270 */
[----:B------:R-:W2:Y:S01]  /*43e0*/  LDCU UR4, c[0x0][0x45c] ;  /* 0x00008b80ff0477ac */ /* 0x000ea20008000800 */
[----:B------:R-:W-:Y:S02]  /*43f0*/  ISETP.GE.AND P3, PT, R4, R232, PT ;  /* 0x000000e80400720c */ /* 0x000fe40003f66270 */
[----:B------:R-:W-:Y:S01]  /*4400*/  FSEL R36, R36, -INF , !P6 ;  /* 0xff80000024247808 */ /* 0x000fe20007000000 */
[----:B------:R-:W-:Y:S01]  /*4410*/  UISETP.GT.U32.AND UP0, UPT, UR14, UR19, UPT ;  /* 0x000000130e00728c */ /* 0x000fe2000bf04070 */
[----:B------:R-:W-:Y:S02]  /*4420*/  ISETP.GT.AND P4, PT, R233, R43, PT ;  /* 0x0000002be900720c */ /* 0x000fe40003f84270 */
[----:B------:R-:W-:Y:S02]  /*4430*/  FSEL R3, R37, -INF , !P2 ;  /* 0xff80000025037808 */ /* 0x000fe40005000000 */
[----:B------:R-:W-:-:S02]  /*4440*/  FSEL R41, R36, -INF , !P3 ;  /* 0xff80000024297808 */ /* 0x000fc40005800000 */
[----:B------:R-:W-:Y:S02]  /*4450*/  ISETP.GT.AND P2, PT, R233, R45, PT ;  /* 0x0000002de900720c */ /* 0x000fe40003f44270 */
[----:B------:R-:W-:Y:S02]  /*4460*/  ISETP.GE.AND P3, PT, R43, R232, PT ;  /* 0x000000e82b00720c */ /* 0x000fe40003f66270 */
[----:B------:R-:W-:Y:S02]  /*4470*/  FSEL R32, R32, -INF , !P4 ;  /* 0xff80000020207808 */ /* 0x000fe40006000000 */
[----:B------:R-:W-:Y:S02]  /*4480*/  ISETP.GT.AND P4, PT, R233, R44, PT ;  /* 0x0000002ce900720c */ /* 0x000fe40003f84270 */
[----:B------:R-:W-:Y:S02]  /*4490*/  ISETP.GE.AND P6, PT, R46, R232, PT ;  /* 0x000000e82e00720c */ /* 0x000fe40003fc6270 */
[----:B------:R-:W-:-:S02]  /*44a0*/  FSEL R33, R33, -INF , !P2 ;  /* 0xff80000021217808 */ /* 0x000fc40005000000 */
[----:B------:R-:W-:Y:S02]  /*44b0*/  FSEL R37, R32, -INF , !P3 ;  /* 0xff80000020257808 */ /* 0x000fe40005800000 */
[C---:B------:R-:W-:Y:S02]  /*44c0*/  ISETP.GT.AND P2, PT, R233.reuse, R42, PT ;  /* 0x0000002ae900720c */ /* 0x040fe40003f44270 */
[----:B------:R-:W-:Y:S02]  /*44d0*/  ISETP.GE.AND P3, PT, R44, R232, PT ;  /* 0x000000e82c00720c */ /* 0x000fe40003f66270 */
[----:B------:R-:W-:Y:S02]  /*44e0*/  FSEL R28, R28, -INF , !P4 ;  /* 0xff8000001c1c7808 */ /* 0x000fe40006000000 */
[----:B------:R-:W-:Y:S02]  /*44f0*/  ISETP.GT.AND P4, PT, R233, R40, PT ;  /* 0x00000028e900720c */ /* 0x000fe40003f84270 */
[----:B------:R-:W-:-:S02]  /*4500*/  FSEL R3, R3, -INF , !P6 ;  /* 0xff80000003037808 */ /* 0x000fc40007000000 */
[-C--:B------:R-:W-:Y:S02]  /*4510*/  ISETP.GE.AND P6, PT, R45, R232.reuse, PT ;  /* 0x000000e82d00720c */ /* 0x080fe40003fc6270 */
[----:B------:R-:W-:Y:S02]  /*4520*/  FSEL R7, R29, -INF , !P2 ;  /* 0xff8000001d077808 */ /* 0x000fe40005000000 */
[----:B------:R-:W-:Y:S02]  /*4530*/  FSEL R29, R28, -INF , !P3 ;  /* 0xff8000001c1d7808 */ /* 0x000fe40005800000 */
[----:B------:R-:W-:Y:S02]  /*4540*/  ISETP.GE.AND P3, PT, R40, R232, PT ;  /* 0x000000e82800720c */ /* 0x000fe40003f66270 */
[----:B------:R-:W-:Y:S02]  /*4550*/  FSEL R5, R24, -INF , !P4 ;  /* 0xff80000018057808 */ /* 0x000fe40006000000 */
[----:B------:R-:W-:-:S02]  /*4560*/  ISETP.GT.AND P2, PT, R233, R13, PT ;  /* 0x0000000de900720c */ /* 0x000fc40003f44270 */
[----:B------:R-:W-:Y:S02]  /*4570*/  ISETP.GT.AND P4, PT, R233, R11, PT ;  /* 0x0000000be900720c */ /* 0x000fe40003f84270 */
[----:B------:R-:W-:Y:S02]  /*4580*/  FSEL R33, R33, -INF , !P6 ;  /* 0xff80000021217808 */ /* 0x000fe40007000000 */
[-C--:B------:R-:W-:Y:S02]  /*4590*/  ISETP.GE.AND P6, PT, R42, R232.reuse, PT ;  /* 0x000000e82a00720c */ /* 0x080fe40003fc6270 */
[----:B------:R-:W-:Y:S02]  /*45a0*/  FSEL R5, R5, -INF , !P3 ;  /* 0xff80000005057808 */ /* 0x000fe40005800000 */
[----:B------:R-:W-:Y:S02]  /*45b0*/  FSEL R15, R25, -INF , !P2 ;  /* 0xff800000190f7808 */ /* 0x000fe40005000000 */
[----:B------:R-:W-:-:S02]  /*45c0*/  ISETP.GE.AND P3, PT, R11, R232, PT ;  /* 0x000000e80b00720c */ /* 0x000fc40003f66270 */
[----:B------:R-:W-:Y:S02]  /*45d0*/  FSEL R20, R20, -INF , !P4 ;  /* 0xff80000014147808 */ /* 0x000fe40006000000 */
[C---:B------:R-:W-:Y:S02]  /*45e0*/  ISETP.GT.AND P2, PT, R233.reuse, R9, PT ;  /* 0x00000009e900720c */ /* 0x040fe40003f44270 */
[----:B------:R-:W-:Y:S02]  /*45f0*/  ISETP.GT.AND P4, PT, R233, R14, PT ;  /* 0x0000000ee900720c */ /* 0x000fe40003f84270 */
[----:B------:R-:W-:Y:S02]  /*4600*/  FSEL R7, R7, -INF , !P6 ;  /* 0xff80000007077808 */ /* 0x000fe40007000000 */
[----:B------:R-:W-:Y:S02]  /*4610*/  ISETP.GE.AND P6, PT, R13, R232, PT ;  /* 0x000000e80d00720c */ /* 0x000fe40003fc6270 */
[----:B------:R-:W-:-:S02]  /*4620*/  FSEL R239, R20, -INF , !P3 ;  /* 0xff80000014ef7808 */ /* 0x000fc40005800000 */
[----:B------:R-:W-:Y:S02]  /*4630*/  FSEL R21, R21, -INF , !P2 ;  /* 0xff80000015157808 */ /* 0x000fe40005000000 */
[----:B------:R-:W-:Y:S02]  /*4640*/  ISETP.GE.AND P3, PT, R14, R232, PT ;  /* 0x000000e80e00720c */ /* 0x000fe40003f66270 */
[----:B------:R-:W-:Y:S02]  /*4650*/  FSEL R16, R16, -INF , !P4 ;  /* 0xff80000010107808 */ /* 0x000fe40006000000 */
[C---:B------:R-:W-:Y:S02]  /*4660*/  ISETP.GT.AND P2, PT, R233.reuse, R12, PT ;  /* 0x0000000ce900720c */ /* 0x040fe40003f44270 */
[----:B------:R-:W-:Y:S02]  /*4670*/  ISETP.GT.AND P4, PT, R233, R10, PT ;  /* 0x0000000ae900720c */ /* 0x000fe40003f84270 */
[----:B------:R-:W-:-:S02]  /*4680*/  FSEL R15, R15, -INF , !P6 ;  /* 0xff8000000f0f7808 */ /* 0x000fc40007000000 */
[----:B------:R-:W-:Y:S02]  /*4690*/  ISETP.GE.AND P6, PT, R9, R232, PT ;  /* 0x000000e80900720c */ /* 0x000fe40003fc6270 */
[----:B------:R-:W-:Y:S02]  /*46a0*/  FSEL R231, R16, -INF , !P3 ;  /* 0xff80000010e77808 */ /* 0x000fe40005800000 */
[----:B------:R-:W-:Y:S02]  /*46b0*/  ISETP.GT.AND P1, PT, R167, R4, PT ;  /* 0x00000004a700720c */ /* 0x000fe40003f24270 */
[C---:B------:R-:W-:Y:S01]  /*46c0*/  ISETP.GE.AND P0, PT, R4.reuse, R228, PT ;  /* 0x000000e40400720c */ /* 0x040fe20003f06270 */
[----:B------:R-:W-:Y:S01]  /*46d0*/  VIADD R4, R4, 0x39 ;  /* 0x0000003904047836 */ /* 0x000fe20000000000 */
        /* <DEDUP_REMOVED lines=11> */
[----:B------:R-:W-:Y:S02]  /*4790*/  ISETP.GT.AND P2, PT, R233, R4, PT ;  /* 0x00000004e900720c */ /* 0x000fe40003f44270 */
[----:B------:R-:W-:Y:S02]  /*47a0*/  FSEL R199, R17, -INF , !P6 ;  /* 0xff80000011c77808 */ /* 0x000fe40007000000 */
[----:B------:R-:W-:-:S02]  /*47b0*/  ISETP.GE.AND P6, PT, R8, R232, PT ;  /* 0x000000e80800720c */ /* 0x000fc40003fc6270 */
[----:B------:R-:W-:Y:S02]  /*47c0*/  FSEL R215, R60, -INF , !P3 ;  /* 0xff8000003cd77808 */ /* 0x000fe40005800000 */
[----:B------:R-:W-:Y:S02]  /*47d0*/  ISETP.GE.AND P3, PT, R4, R232, PT ;  /* 0x000000e80400720c */ /* 0x000fe40003f66270 */
[----:B------:R-:W-:Y:S02]  /*47e0*/  FSEL R61, R61, -INF , !P2 ;  /* 0xff8000003d3d7808 */ /* 0x000fe40005000000 */
[----:B------:R-:W-:Y:S02]  /*47f0*/  FSEL R223, R65, -INF , !P6 ;  /* 0xff80000041df7808 */ /* 0x000fe40007000000 */
[----:B------:R-:W-:Y:S02]  /*4800*/  ISETP.GT.AND P6, PT, R167, R46, PT ;  /* 0x0000002ea700720c */ /* 0x000fe40003fc4270 */
[----:B------:R-:W-:-:S02]  /*4810*/  FSEL R38, R38, -INF , !P1 ;  /* 0xff80000026267808 */ /* 0x000fc40004800000 */
[----:B------:R-:W-:Y:S02]  /*4820*/  FMNMX3.FTZ R16, R41, R3, R37, !PT ;  /* 0x0000000329107276 */ /* 0x000fe40007810025 */
[----:B------:R-:W-:Y:S02]  /*4830*/  FSEL R213, R61, -INF , !P3 ;  /* 0xff8000003dd57808 */ /* 0x000fe40005800000 */
[C---:B------:R-:W-:Y:S02]  /*4840*/  ISETP.GT.AND P2, PT, R167.reuse, R43, PT ;  /* 0x0000002ba700720c */ /* 0x040fe40003f44270 */
[----:B------:R-:W-:Y:S02]  /*4850*/  ISETP.GT.AND P3, PT, R167, R45, PT ;  /* 0x0000002da700720c */ /* 0x000fe40003f64270 */
[-C--:B------:R-:W-:Y:S02]  /*4860*/  ISETP.GE.AND P1, PT, R43, R228.reuse, PT ;  /* 0x000000e42b00720c */ /* 0x080fe40003f26270 */
[----:B------:R-:W-:-:S02]  /*4870*/  ISETP.GE.AND P4, PT, R46, R228, PT ;  /* 0x000000e42e00720c */ /* 0x000fc40003f86270 */
[----:B------:R-:W-:Y:S02]  /*4880*/  FSEL R39, R39, -INF , !P6 ;  /* 0xff80000027277808 */ /* 0x000fe40007000000 */
[----:B------:R-:W-:Y:S02]  /*4890*/  FSEL R43, R38, -INF , !P0 ;  /* 0xff800000262b7808 */ /* 0x000fe40004000000 */
[----:B------:R-:W-:Y:S02]  /*48a0*/  FMNMX3.FTZ R16, R16, R33, R29, !PT ;  /* 0x0000002110107276 */ /* 0x000fe4000781001d */
[----:B------:R-:W-:Y:S02]  /*48b0*/  ISETP.GT.AND P0, PT, R167, R44, PT ;  /* 0x0000002ca700720c */ /* 0x000fe40003f04270 */
[----:B------:R-:W-:Y:S02]  /*48c0*/  FSEL R25, R34, -INF , !P2 ;  /* 0xff80000022197808 */ /* 0x000fe40005000000 */
[----:B------:R-:W-:-:S02]  /*48d0*/  FSEL R21, R35, -INF , !P3 ;  /* 0xff80000023157808 */ /* 0x000fc40005800000 */
[C---:B------:R-:W-:Y:S02]  /*48e0*/  ISETP.GT.AND P2, PT, R167.reuse, R42, PT ;  /* 0x0000002aa700720c */ /* 0x040fe40003f44270 */
[----:B------:R-:W-:Y:S02]  /*48f0*/  ISETP.GT.AND P3, PT, R167, R40, PT ;  /* 0x00000028a700720c */ /* 0x000fe40003f64270 */
[----:B------:R-:W-:Y:S02]  /*4900*/  FSEL R39, R39, -INF , !P4 ;  /* 0xff80000027277808 */ /* 0x000fe40006000000 */
[----:B------:R-:W-:Y:S02]  /*4910*/  FMNMX3.FTZ R16, R16, R7, R5, !PT ;  /* 0x0000000710107276 */ /* 0x000fe40007810005 */
[-C--:B------:R-:W-:Y:S02]  /*4920*/  ISETP.GE.AND P6, PT, R45, R228.reuse, PT ;  /* 0x000000e42d00720c */ /* 0x080fe40003fc6270 */
[----:B------:R-:W-:-:S02]  /*4930*/  ISETP.GE.AND P4, PT, R44, R228, PT ;  /* 0x000000e42c00720c */ /* 0x000fc40003f86270 */
[----:B------:R-:W-:Y:S02]  /*4940*/  FSEL R17, R30, -INF , !P0 ;  /* 0xff8000001e117808 */ /* 0x000fe40004000000 */
[----:B------:R-:W-:Y:S02]  /*4950*/  FSEL R25, R25, -INF , !P1 ;  /* 0xff80000019197808 */ /* 0x000fe40004800000 */
[-C--:B------:R-:W-:Y:S02]  /*4960*/  ISETP.GE.AND P1, PT, R42, R228.reuse, PT ;  /* 0x000000e42a00720c */ /* 0x080fe40003f26270 */
[----:B------:R-:W-:Y:S02]  /*4970*/  ISETP.GE.AND P0, PT, R40, R228, PT ;  /* 0x000000e42800720c */ /* 0x000fe40003f06270 */
[----:B------:R-:W-:Y:S02]  /*4980*/  FSEL R31, R31, -INF , !P2 ;  /* 0xff8000001f1f7808 */ /* 0x000fe40005000000 */
[----:B------:R-:W-:-:S02]  /*4990*/  FSEL R26, R26, -INF , !P3 ;  /* 0xff8000001a1a7808 */ /* 0x000fc40005800000 */
[----:B------:R-:W-:Y:S02]  /*49a0*/  FMNMX3.FTZ R16, R16, R15, R239, !PT ;  /* 0x0000000f10107276 */ /* 0x000fe400078100ef */
[----:B------:R-:W-:Y:S02]  /*49b0*/  FSEL R21, R21, -INF , !P6 ;  /* 0xff80000015157808 */ /* 0x000fe40007000000 */
[----:B------:R-:W-:Y:S02]  /*49c0*/  ISETP.GT.AND P2, PT, R167, R13, PT ;  /* 0x0000000da700720c */ /* 0x000fe40003f44270 */
[----:B------:R-:W-:Y:S02]  /*49d0*/  FSEL R17, R17, -INF , !P4 ;  /* 0xff80000011117808 */ /* 0x000fe40006000000 */
[----:B------:R-:W-:Y:S02]  /*49e0*/  ISETP.GE.AND P6, PT, R13, R228, PT ;  /* 0x000000e40d00720c */ /* 0x000fe40003fc6270 */
[----:B------:R-:W-:-:S02]  /*49f0*/  ISETP.GT.AND P4, PT, R167, R11, PT ;  /* 0x0000000ba700720c */ /* 0x000fc40003f84270 */
[-C--:B------:R-:W-:Y:S02]  /*4a00*/  ISETP.GE.AND P3, PT, R11, R228.reuse, PT ;  /* 0x000000e40b00720c */ /* 0x080fe40003f66270 */
[----:B------:R-:W-:Y:S02]  /*4a10*/  FSEL R13, R31, -INF , !P1 ;  /* 0xff8000001f0d7808 */ /* 0x000fe40004800000 */
[----:B------:R-:W-:Y:S02]  /*4a20*/  FSEL R11, R26, -INF , !P0 ;  /* 0xff8000001a0b7808 */ /* 0x000fe40004000000 */
[----:B------:R-:W-:Y:S02]  /*4a30*/  ISETP.GT.AND P1, PT, R167, R9, PT ;  /* 0x00000009a700720c */ /* 0x000fe40003f24270 */
[----:B------:R-:W-:Y:S02]  /*4a40*/  ISETP.GE.AND P0, PT, R9, R228, PT ;  /* 0x000000e40900720c */ /* 0x000fe40003f06270 */
[----:B------:R-:W-:-:S02]  /*4a50*/  FMNMX3.FTZ R16, R16, R197, R231, !PT ;  /* 0x000000c510107276 */ /* 0x000fc400078100e7 */
[----:B------:R-:W-:Y:S02]  /*4a60*/  FSEL R9, R27, -INF , !P2 ;  /* 0xff8000001b097808 */ /* 0x000fe40005000000 */
[----:B------:R-:W-:Y:S02]  /*4a70*/  ISETP.GT.AND P2, PT, R167, R14, PT ;  /* 0x0000000ea700720c */ /* 0x000fe40003f44270 */
[----:B------:R-:W-:Y:S02]  /*4a80*/  FMNMX3.FTZ R16, R16, R199, R225, !PT ;  /* 0x000000c710107276 */ /* 0x000fe400078100e1 */
[----:B------:R-:W-:Y:S02]  /*4a90*/  FSEL R9, R9, -INF , !P6 ;  /* 0xff80000009097808 */ /* 0x000fe40007000000 */
[----:B------:R-:W-:Y:S02]  /*4aa0*/  ISETP.GE.AND P6, PT, R14, R228, PT ;  /* 0x000000e40e00720c */ /* 0x000fe40003fc6270 */
[----:B------:R-:W-:-:S02]  /*4ab0*/  FSEL R23, R23, -INF , !P1 ;  /* 0xff80000017177808 */ /* 0x000fc40004800000 */
[----:B------:R-:W-:Y:S02]  /*4ac0*/  FSEL R18, R18, -INF , !P2 ;  /* 0xff80000012127808 */ /* 0x000fe40005000000 */
[----:B------:R-:W-:Y:S02]  /*4ad0*/  ISETP.GT.AND P1, PT, R167, R10, PT ;  /* 0x0000000aa700720c */ /* 0x000fe40003f24270 */
[----:B------:R-:W-:Y:S02]  /*4ae0*/  ISETP.GE.AND P2, PT, R10, R228, PT ;  /* 0x000000e40a00720c */ /* 0x000fe40003f46270 */
[----:B------:R-:W-:Y:S02]  /*4af0*/  FMNMX3.FTZ R16, R16, R223, R215, !PT ;  /* 0x000000df10107276 */ /* 0x000fe400078100d7 */
[----:B------:R-:W-:Y:S02]  /*4b00*/  FMNMX3.FTZ R10, R43, R39, R25, !PT ;  /* 0x000000272b0a7276 */ /* 0x000fe40007810019 */
[----:B------:R-:W-:-:S02]  /*4b10*/  FSEL R229, R23, -INF , !P0 ;  /* 0xff80000017e57808 */ /* 0x000fc40004000000 */
[----:B------:R-:W-:Y:S02]  /*4b20*/  FSEL R203, R18, -INF , !P6 ;  /* 0xff80000012cb7808 */ /* 0x000fe40007000000 */
[----:B------:R-:W-:Y:S02]  /*4b30*/  FSEL R22, R22, -INF , !P4 ;  /* 0xff80000016167808 */ /* 0x000fe40006000000 */
[C---:B------:R-:W-:Y:S02]  /*4b40*/  ISETP.GT.AND P0, PT, R167.reuse, R8, PT ;  /* 0x00000008a700720c */ /* 0x040fe40003f04270 */
[----:B------:R-:W-:Y:S02]  /*4b50*/  ISETP.GE.AND P6, PT, R8, R228, PT ;  /* 0x000000e40800720c */ /* 0x000fe40003fc6270 */
[----:B------:R-:W-:Y:S02]  /*4b60*/  ISETP.GT.AND P4, PT, R167, R12, PT ;  /* 0x0000000ca700720c */ /* 0x000fe40003f84270 */
[----:B------:R-:W-:-:S02]  /*4b70*/  FMNMX.FTZ R8, R213, R16, !PT ;  /* 0x00000010d5087209 */ /* 0x000fc40007810000 */
[----:B------:R-:W-:Y:S02]  /*4b80*/  FMNMX3.FTZ R10, R10, R21, R17, !PT ;  /* 0x000000150a0a7276 */ /* 0x000fe40007810011 */
[----:B------:R-:W-:Y:S02]  /*4b90*/  FSEL R227, R19, -INF , !P4 ;  /* 0xff80000013e37808 */ /* 0x000fe40006000000 */
[----:B------:R-:W-:Y:S01]  /*4ba0*/  FSEL R201, R22, -INF , !P3 ;  /* 0xff80000016c97808 */ /* 0x000fe20005800000 */
[----:B------:R-:W3:Y:S01]  /*4bb0*/  SHFL.BFLY PT, R19, R8, 0x2, 0x1f ;  /* 0x0c401f0008137f89 */ /* 0x000ee200000e0000 */
[----:B------:R-:W-:Y:S02]  /*4bc0*/  FMNMX3.FTZ R10, R10, R13, R11, !PT ;  /* 0x0000000d0a0a7276 */ /* 0x000fe4000781000b */
[----:B------:R-:W-:Y:S02]  /*4bd0*/  ISETP.GE.AND P3, PT, R12, R228, PT ;  /* 0x000000e40c00720c */ /* 0x000fe40003f66270 */
[----:B------:R-:W-:-:S02]  /*4be0*/  ISETP.GT.AND P4, PT, R167, R6, PT ;  /* 0x00000006a700720c */ /* 0x000fc40003f84270 */
[----:B------:R-:W-:Y:S02]  /*4bf0*/  FSEL R66, R66, -INF , !P1 ;  /* 0xff80000042427808 */ /* 0x000fe40004800000 */
[----:B------:R-:W-:Y:S02]  /*4c00*/  FMNMX3.FTZ R10, R10, R9, R201, !PT ;  /* 0x000000090a0a7276 */ /* 0x000fe400078100c9 */
[----:B------:R-:W-:Y:S02]  /*4c10*/  FSEL R227, R227, -INF , !P3 ;  /* 0xff800000e3e37808 */ /* 0x000fe40005800000 */
[----:B------:R-:W-:Y:S02]  /*4c20*/  ISETP.GE.AND P1, PT, R6, R228, PT ;  /* 0x000000e40600720c */ /* 0x000fe40003f26270 */
[----:B------:R-:W-:Y:S02]  /*4c30*/  FSEL R67, R67, -INF , !P0 ;  /* 0xff80000043437808 */ /* 0x000fe40004000000 */
[----:B------:R-:W-:-:S02]  /*4c40*/  ISETP.GT.AND P3, PT, R167, R4, PT ;  /* 0x00000004a700720c */ /* 0x000fc40003f64270 */
        /* <DEDUP_REMOVED lines=10> */
[----:B---3--:R-:W-:Y:S02]  /*4cf0*/  FMNMX.FTZ R23, R8, R19, !PT ;  /* 0x0000001308177209 */ /* 0x008fe40007810000 */
[----:B------:R-:W-:-:S02]  /*4d00*/  FMNMX.FTZ R6, R205, R6, !PT ;  /* 0x00000006cd067209 */ /* 0x000fc40007810000 */
[----:B------:R-:W-:Y:S01]  /*4d10*/  LOP3.LUT R220, R177, 0x200, R76, 0xf8, !PT ;  /* 0x00000200b1dc7812 */ /* 0x000fe200078ef84c */
[----:B------:R-:W3:Y:S03]  /*4d20*/  SHFL.BFLY PT, R164, R23, 0x1, 0x1f ;  /* 0x0c201f0017a47f89 */ /* 0x000ee600000e0000 */
[----:B------:R-:W-:Y:S01]  /*4d30*/  LEA R220, R220, UR5, 0x1 ;  /* 0x00000005dcdc7c11 */ /* 0x000fe2000f8e08ff */
[----:B------:R-:W4:Y:S04]  /*4d40*/  SHFL.BFLY PT, R19, R6, 0x2, 0x1f ;  /* 0x0c401f0006137f89 */ /* 0x000f2800000e0000 */
[--C-:B------:R-:W-:Y:S01]  /*4d50*/  IMAD.IADD R200, R77, 0x1, R220.reuse ;  /* 0x000000014dc87824 */ /* 0x100fe200078e02dc */
[----:B------:R-:W-:Y:S01]  /*4d60*/  LDSM.16.MT88.4 R156, [R220+0x18000] ;  /* 0x01800000dc9c783b */ /* 0x000fe20000004200 */
[----:B------:R-:W-:-:S03]  /*4d70*/  IMAD.IADD R194, R181, 0x1, R220 ;  /* 0x00000001b5c27824 */ /* 0x000fc600078e02dc */
[----:B------:R-:W-:Y:S01]  /*4d80*/  LDSM.16.MT88.4 R80, [R200+0x1c000] ;  /* 0x01c00000c850783b */ /* 0x000fe20000004200 */
[----:B------:R-:W-:-:S03]  /*4d90*/  IMAD.IADD R192, R77, 0x1, R194 ;  /* 0x000000014dc07824 */ /* 0x000fc600078e02c2 */
        /* <DEDUP_REMOVED lines=25> */
[----:B------:R-:W4:Y:S01]  /*4f30*/  MUFU.EX2 R188, R188 ;  /* 0x000000bc00bc7308 */ /* 0x000f220000000800 */
[----:B------:R-:W-:Y:S01]  /*4f40*/  LDSM.16.MT88.4 R72, [R220+0x1c000] ;  /* 0x01c00000dc48783b */ /* 0x000fe20000004200 */
[--C-:B------:R-:W-:Y:S01]  /*4f50*/  FFMA.FTZ R199, R199, UR4, -R208.reuse ;  /* 0x00000004c7c77c23 */ /* 0x100fe200080108d0 */
[--C-:B------:R-:W-:Y:S01]  /*4f60*/  FFMA.FTZ R210, R225, UR4, -R208.reuse ;  /* 0x00000004e1d27c23 */ /* 0x100fe200080108d0 */
[--C-:B------:R-:W-:Y:S01]  /*4f70*/  FFMA.FTZ R223, R223, UR4, -R208.reuse ;  /* 0x00000004dfdf7c23 */ /* 0x100fe200080108d0 */
[----:B--2---:R-:W-:Y:S01]  /*4f80*/  FMNMX.FTZ R3, R19, R4, !PT ;  /* 0x0000000413037209 */ /* 0x004fe20007810000 */
[----:B------:R-:W-:Y:S01]  /*4f90*/  LDSM.16.MT88.4 R88, [R194+0x1c000] ;  /* 0x01c00000c258783b */ /* 0x000fe20000004200 */
[--C-:B------:R-:W-:Y:S01]  /*4fa0*/  FFMA.FTZ R215, R215, UR4, -R208.reuse ;  /* 0x00000004d7d77c23 */ /* 0x100fe200080108d0 */
[----:B------:R-:W-:Y:S01]  /*4fb0*/  MUFU.EX2 R189, R189 ;  /* 0x000000bd00bd7308 */ /* 0x000fe20000000800 */
[C---:B------:R-:W-:Y:S01]  /*4fc0*/  FSETP.NEU.FTZ.AND P0, PT, R3.reuse, -INF , PT ;  /* 0xff8000000300780b */ /* 0x040fe20003f1d000 */
[----:B------:R-:W-:Y:S01]  /*4fd0*/  FMUL.FTZ R204, R3, UR4 ;  /* 0x0000000403cc7c20 */ /* 0x000fe20008410000 */
[----:B------:R-:W-:Y:S01]  /*4fe0*/  LDSM.16.MT88.4 R96, [R192+0x1c000] ;  /* 0x01c00000c060783b */ /* 0x000fe20000004200 */
[----:B------:R-:W-:-:S03]  /*4ff0*/  FFMA.FTZ R208, R213, UR4, -R208 ;  /* 0x00000004d5d07c23 */ /* 0x000fc600080108d0 */
[----:B------:R-:W-:Y:S01]  /*5000*/  FSEL R204, R204, RZ, P0 ;  /* 0x000000ffcccc7208 */ /* 0x000fe20000000000 */
[----:B------:R-:W-:Y:S01]  /*5010*/  LDSM.16.MT88.4 R104, [R220+0x1e000] ;  /* 0x01e00000dc68783b */ /* 0x000fe20000004200 */
[----:B------:R-:W2:Y:S01]  /*5020*/  MUFU.EX2 R184, R184 ;  /* 0x000000b800b87308 */ /* 0x000ea20000000800 */
[----:B----4-:R-:W-:Y:S01]  /*5030*/  F2FP.BF16.F32.PACK_AB R128, R188, R193 ;  /* 0x000000c1bc80723e */ /* 0x010fe200000010ff */
[----:B------:R-:W-:Y:S01]  /*5040*/  FADD.FTZ R188, R193, R188 ;  /* 0x000000bcc1bc7221 */ /* 0x000fe20000010000 */
[--C-:B------:R-:W-:Y:S01]  /*5050*/  FFMA.FTZ R195, R43, UR4, -R204.reuse ;  /* 0x000000042bc37c23 */ /* 0x100fe200080108cc */
[--C-:B------:R-:W-:Y:S01]  /*5060*/  FFMA.FTZ R190, R39, UR4, -R204.reuse ;  /* 0x0000000427be7c23 */ /* 0x100fe200080108cc */
[--C-:B------:R-:W-:Y:S01]  /*5070*/  FFMA.FTZ R191, R25, UR4, -R204.reuse ;  /* 0x0000000419bf7c23 */ /* 0x100fe200080108cc */
[--C-:B------:R-:W-:Y:S01]  /*5080*/  FFMA.FTZ R186, R21, UR4, -R204.reuse ;  /* 0x0000000415ba7c23 */ /* 0x100fe200080108cc */
[----:B------:R-:W4:Y:S01]  /*5090*/  LDSM.16.MT88.4 R40, [R220+0x1a000] ;  /* 0x01a00000dc28783b */ /* 0x000f220000004200 */
[--C-:B------:R-:W-:Y:S01]  /*50a0*/  FFMA.FTZ R179, R11, UR4, -R204.reuse ;  /* 0x000000040bb37c23 */ /* 0x100fe200080108cc */
[----:B------:R-:W-:Y:S01]  /*50b0*/  MUFU.EX2 R195, R195 ;  /* 0x000000c300c37308 */ /* 0x000fe20000000800 */
[--C-:B------:R-:W-:Y:S01]  /*50c0*/  FFMA.FTZ R176, R9, UR4, -R204.reuse ;  /* 0x0000000409b07c23 */ /* 0x100fe200080108cc */
[----:B------:R-:W5:Y:S01]  /*50d0*/  LDSM.16.MT88.4 R120, [R194+0x1e000] ;  /* 0x01e00000c278783b */ /* 0x000f620000004200 */
[--C-:B------:R-:W-:Y:S01]  /*50e0*/  FFMA.FTZ R185, R17, UR4, -R204.reuse ;  /* 0x0000000411b97c23 */ /* 0x100fe200080108cc */
[--C-:B------:R-:W-:Y:S01]  /*50f0*/  FFMA.FTZ R180, R13, UR4, -R204.reuse ;  /* 0x000000040db47c23 */ /* 0x100fe200080108cc */
[--C-:B------:R-:W-:Y:S01]  /*5100*/  FFMA.FTZ R201, R201, UR4, -R204.reuse ;  /* 0x00000004c9c97c23 */ /* 0x100fe200080108cc */
[----:B------:R-:W5:Y:S01]  /*5110*/  LDSM.16.MT88.4 R4, [R192+0x1e000] ;  /* 0x01e00000c004783b */ /* 0x000f620000004200 */
[--C-:B------:R-:W-:Y:S01]  /*5120*/  FFMA.FTZ R202, R229, UR4, -R204.reuse ;  /* 0x00000004e5ca7c23 */ /* 0x100fe200080108cc */
[----:B------:R-:W1:Y:S01]  /*5130*/  MUFU.EX2 R190, R190 ;  /* 0x000000be00be7308 */ /* 0x000e620000000800 */
[----:B--2---:R-:W-:Y:S01]  /*5140*/  F2FP.BF16.F32.PACK_AB R130, R184, R189 ;  /* 0x000000bdb882723e */ /* 0x004fe200000010ff */
[----:B------:R-:W2:Y:S01]  /*5150*/  LDSM.16.MT88.4 R8, [R200+0x1c800] ;  /* 0x01c80000c808783b */ /* 0x000ea20000004200 */
[--C-:B------:R-:W-:Y:S01]  /*5160*/  FFMA.FTZ R203, R203, UR4, -R204.reuse ;  /* 0x00000004cbcb7c23 */ /* 0x100fe200080108cc */
[--C-:B------:R-:W-:Y:S01]  /*5170*/  FFMA.FTZ R206, R227, UR4, -R204.reuse ;  /* 0x00000004e3ce7c23 */ /* 0x100fe200080108cc */
[--C-:B------:R-:W-:Y:S01]  /*5180*/  FFMA.FTZ R211, R211, UR4, -R204.reuse ;  /* 0x00000004d3d37c23 */ /* 0x100fe200080108cc */
[----:B------:R-:W2:Y:S01]  /*5190*/  LDSM.16.MT88.4 R16, [R200+0x18800] ;  /* 0x01880000c810783b */ /* 0x000ea20000004200 */
[--C-:B------:R-:W-:Y:S01]  /*51a0*/  FFMA.FTZ R218, R209, UR4, -R204.reuse ;  /* 0x00000004d1da7c23 */ /* 0x100fe200080108cc */
[----:B------:R-:W-:Y:S01]  /*51b0*/  MUFU.EX2 R191, R191 ;  /* 0x000000bf00bf7308 */ /* 0x000fe20000000800 */
[--C-:B------:R-:W-:Y:S01]  /*51c0*/  FFMA.FTZ R207, R207, UR4, -R204.reuse ;  /* 0x00000004cfcf7c23 */ /* 0x100fe200080108cc */
[----:B------:R-:W2:Y:S01]  /*51d0*/  LDSM.16.MT88.4 R12, [R200+0x1a800] ;  /* 0x01a80000c80c783b */ /* 0x000ea20000004200 */
[----:B------:R-:W-:Y:S01]  /*51e0*/  FFMA.FTZ R204, R205, UR4, -R204 ;  /* 0x00000004cdcc7c23 */ /* 0x000fe200080108cc */
[----:B------:R-:W-:-:S02]  /*51f0*/  FADD.FTZ R189, R189, R188 ;  /* 0x000000bcbdbd7221 */ /* 0x000fc40000010000 */
[----:B------:R-:W2:Y:S02]  /*5200*/  LDSM.16.MT88.4 R20, [R194+0x18800] ;  /* 0x01880000c214783b */ /* 0x000ea40000004200 */
[----:B------:R-:W3:Y:S01]  /*5210*/  MUFU.EX2 R186, R186 ;  /* 0x000000ba00ba7308 */ /* 0x000ee20000000800 */
[----:B-1----:R-:W-:Y:S01]  /*5220*/  F2FP.BF16.F32.PACK_AB R129, R190, R195 ;  /* 0x000000c3be81723e */ /* 0x002fe200000010ff */
[----:B------:R-:W-:Y:S01]  /*5230*/  LDSM.16.MT88.4 R172, [R200+0x1e800] ;  /* 0x01e80000c8ac783b */ /* 0x000fe20000004200 */
[----:B------:R-:W-:Y:S01]  /*5240*/  FADD.FTZ R190, R195, R190 ;  /* 0x000000bec3be7221 */ /* 0x000fe20000010000 */
[----:B------:R-:W-:Y:S02]  /*5250*/  FADD.FTZ R184, R184, R189 ;  /* 0x000000bdb8b87221 */ /* 0x000fe40000010000 */
[----:B------:R-:W-:Y:S02]  /*5260*/  LDSM.16.MT88.4 R168, [R220+0x18800] ;  /* 0x01880000dca8783b */ /* 0x000fe40000004200 */
[----:B------:R-:W-:Y:S02]  /*5270*/  MUFU.EX2 R187, R187 ;  /* 0x000000bb00bb7308 */ /* 0x000fe40000000800 */
[----:B------:R-:W-:Y:S04]  /*5280*/  LDSM.16.MT88.4 R32, [R192+0x18800] ;  /* 0x01880000c020783b */ /* 0x000fe80000004200 */
[----:B------:R-:W-:Y:S02]  /*5290*/  LDSM.16.MT88.4 R28, [R220+0x1a800] ;  /* 0x01a80000dc1c783b */ /* 0x000fe40000004200 */
[----:B------:R-:W1:Y:S01]  /*52a0*/  MUFU.EX2 R182, R182 ;  /* 0x000000b600b67308 */ /* 0x000e620000000800 */
        /* <DEDUP_REMOVED lines=21> */
[C---:B----4-:R-:W-:Y:S07]  /*5400*/  HMMA.16816.F32.BF16 R36, R128.reuse, R40, RZ ;  /* 0x000000288024723c */ /* 0x050fee00000418ff */
        /* <DEDUP_REMOVED lines=13> */
[C---:B-----5:R-:W-:Y:S07]  /*54e0*/  HMMA.16816.F32.BF16 R116, R128.reuse, R120, RZ ;  /* 0x000000788074723c */ /* 0x060fee00000418ff */
        /* <DEDUP_REMOVED lines=23> */
[----:B---3--:R-:W-:Y:S01]  /*5660*/  F2FP.BF16.F32.PACK_AB R5, R180, R185 ;  /* 0x000000b9b405723e */ /* 0x008fe200000010ff */
[----:B------:R-:W-:-:S02]  /*5670*/  FADD.FTZ R185, R185, R186 ;  /* 0x000000bab9b97221 */ /* 0x000fc40000010000 */
[----:B------:R-:W-:Y:S02]  /*5680*/  FADD.FTZ R182, R182, R187 ;  /* 0x000000bbb6b67221 */ /* 0x000fe40000010000 */
[----:B------:R-:W-:Y:S01]  /*5690*/  HMMA.16816.F32.BF16 R128, R128, R6, RZ ;  /* 0x000000068080723c */ /* 0x000fe200000418ff */
[----:B------:R-:W-:Y:S01]  /*56a0*/  F2FP.BF16.F32.PACK_AB R6, R178, R183 ;  /* 0x000000b7b206723e */ /* 0x000fe200000010ff */
[----:B------:R-:W-:Y:S01]  /*56b0*/  FADD.FTZ R180, R180, R185 ;  /* 0x000000b9b4b47221 */ /* 0x000fe20000010000 */
[----:B--2---:R-:W-:-:S03]  /*56c0*/  F2FP.BF16.F32.PACK_AB R7, R176, R179 ;  /* 0x000000b3b007723e */ /* 0x004fc600000010ff */
[----:B------:R-:W-:-:S04]  /*56d0*/  FADD.FTZ R179, R179, R180 ;  /* 0x000000b4b3b37221 */ /* 0x000fc80000010000 */
[----:B------:R-:W-:Y:S01]  /*56e0*/  HMMA.16816.F32.BF16 R76, R4, R8, R76 ;  /* 0x00000008044c723c */ /* 0x000fe2000004184c */
[----:B------:R-:W-:-:S07]  /*56f0*/  FADD.FTZ R176, R176, R179 ;  /* 0x000000b3b0b07221 */ /* 0x000fce0000010000 */
        /* <DEDUP_REMOVED lines=166> */
[----:B------:R-:W1:Y:S01]  /*6160*/  LDCU UR4, c[0x0][0x440] ;  /* 0x00008800ff0477ac */ /* 0x000e620008000800 */
[----:B------:R-:W-:Y:S02]  /*6170*/  ISETP.NE.AND P4, PT, R165, RZ, PT ;  /* 0x000000ffa500720c */ /* 0x000fe40003f85270 */
[----:B------:R-:W-:Y:S01]  /*6180*/  LEA R2, R2, UR5, 0x1 ;  /* 0x0000000502027c11 */ /* 0x000fe2000f8e08ff */
[----:B------:R-:W-:Y:S01]  /*6190*/  USHF.L.U32 UR12, UR16, 0x6, URZ ;  /* 0x00000006100c7899 */ /* 0x000fe200080006ff */
[----:B------:R-:W-:Y:S01]  /*61a0*/  IMAD.U32 R10, RZ, RZ, UR16 ;  /* 0x00000010ff0a7e24 */ /* 0x000fe2000f8e00ff */
[----:B------:R-:W-:Y:S01]  /*61b0*/  UIMAD UR7, UR14, UR9, UR17 ;  /* 0x000000090e0772a4 */ /* 0x000fe2000f8e0211 */
[----:B------:R-:W-:Y:S01]  /*61c0*/  SEL R165, R166, 0xffffffe0, !P4 ;  /* 0xffffffe0a6a57807 */ /* 0x000fe20006000000 */
[----:B------:R-:W-:Y:S01]  /*61d0*/  ULEA UR12, UP0, UR8, UR12, 0x5 ;  /* 0x0000000c080c7291 */ /* 0x000fe2000f8028ff */
[----:B------:R-:W-:Y:S01]  /*61e0*/  IMAD.U32 R11, RZ, RZ, UR17 ;  /* 0x00000011ff0b7e24 */ /* 0x000fe2000f8e00ff */
[----:B------:R-:W-:Y:S01]  /*61f0*/  USHF.L.U64.HI UR6, UR16, 0x6, UR7 ;  /* 0x0000000610067899 */ /* 0x000fe20008010207 */
[----:B------:R-:W-:Y:S01]  /*6200*/  LEA R6, P1, R10, R235, 0x7 ;  /* 0x000000eb0a067211 */ /* 0x000fe200078238ff */
[----:B------:R-:W-:-:S02]  /*6210*/  IMAD.U32 R7, RZ, RZ, UR7 ;  /* 0x00000007ff077e24 */ /* 0x000fc4000f8e00ff */
[----:B------:R-:W-:Y:S01]  /*6220*/  ULEA.HI.X UR6, UR8, UR6, UR9, 0x5, UP0 ;  /* 0x0000000608067291 */ /* 0x000fe200080f2c09 */
[----:B------:R-:W-:Y:S01]  /*6230*/  IMAD.U32 R4, RZ, RZ, UR12 ;  /* 0x0000000cff047e24 */ /* 0x000fe2000f8e00ff */
[----:B------:R-:W-:Y:S01]  /*6240*/  UISETP.GT.U32.AND UP0, UPT, UR14, UR19, UPT ;  /* 0x000000130e00728c */ /* 0x000fe2000bf04070 */
[-C--:B------:R-:W-:Y:S01]  /*6250*/  LEA.HI.X R7, R10, R234.reuse, R7, 0x7, P1 ;  /* 0x000000ea0a077211 */ /* 0x080fe200008f3c07 */
[--C-:B------:R-:W-:Y:S01]  /*6260*/  IMAD.IADD R222, R165, 0x1, R2.reuse ;  /* 0x00000001a5de7824 */ /* 0x100fe200078e0202 */
[----:B-1----:R-:W-:Y:S01]  /*6270*/  ISETP.GE.AND P3, PT, R217, UR4, PT ;  /* 0x00000004d9007c0c */ /* 0x002fe2000bf66270 */
[----:B------:R-:W-:Y:S01]  /*6280*/  BAR.SYNC.DEFER_BLOCKING 0x0 ;  /* 0x0000000000007b1d */ /* 0x000fe20000010000 */
[----:B------:R-:W-:Y:S01]  /*6290*/  IMAD.U32 R5, RZ, RZ, UR6 ;  /* 0x00000006ff057e24 */ /* 0x000fe2000f8e00ff */
[----:B------:R-:W-:Y:S01]  /*62a0*/  LEA R8, P0, R4, R235, 0x1 ;  /* 0x000000eb04087211 */ /* 0x000fe200078008ff */
[----:B------:R-:W-:Y:S01]  /*62b0*/  IMAD.IADD R213, R0, 0x1, R165 ;  /* 0x0000000100d57824 */ /* 0x000fe200078e02a5 */
[----:B------:R-:W-:Y:S01]  /*62c0*/  ISETP.GE.AND P2, PT, R247, UR4, PT ;  /* 0x00000004f7007c0c */ /* 0x000fe2000bf46270 */
[----:B------:R-:W-:Y:S01]  /*62d0*/  IMAD.IADD R218, R181, 0x1, R2 ;  /* 0x00000001b5da7824 */ /* 0x000fe200078e0202 */
[----:B------:R-:W-:Y:S01]  /*62e0*/  ISETP.GE.AND P1, PT, R246, UR4, PT ;  /* 0x00000004f6007c0c */ /* 0x000fe2000bf26270 */
[C---:B------:R-:W-:Y:S01]  /*62f0*/  IMAD.IADD R215, R165.reuse, 0x1, R212 ;  /* 0x00000001a5d77824 */ /* 0x040fe200078e02d4 */
[----:B------:R-:W-:Y:S01]  /*6300*/  LEA.HI.X R9, R4, R234, R5, 0x1, P0 ;  /* 0x000000ea04097211 */ /* 0x000fe200000f0c05 */
[----:B------:R-:W-:Y:S01]  /*6310*/  IMAD.IADD R223, R165, 0x1, R218 ;  /* 0x00000001a5df7824 */ /* 0x000fe200078e02da */
[----:B------:R-:W-:Y:S01]  /*6320*/  ISETP.GE.AND P0, PT, R245, UR4, PT ;  /* 0x00000004f5007c0c */ /* 0x000fe2000bf06270 */
[----:B------:R-:W-:Y:S01]  /*6330*/  USHF.L.U32 UR4, UR21, 0x6, URZ ;  /* 0x0000000615047899 */ /* 0x000fe200080006ff */
        /* <DEDUP_REMOVED lines=41> */
[----:B------:R-:W3:Y:S04]  /*65d0*/  LDSM.16.M88.4 R24, [R0+0x10000] ;  /* 0x010000000018783b */ /* 0x000ee80000000200 */
[----:B------:R-:W4:Y:S04]  /*65e0*/  LDSM.16.M88.4 R184, [R0+0x10800] ;  /* 0x0108000000b8783b */ /* 0x000f280000000200 */
[----:B------:R-:W5:Y:S04]  /*65f0*/  LDSM.16.M88.4 R176, [R0+0x11000] ;  /* 0x0110000000b0783b */ /* 0x000f680000000200 */
[----:B-1----:R-:W1:Y:S04]  /*6600*/  LDSM.16.M88.4 R4, [R0+0x11800] ;  /* 0x011800000004783b */ /* 0x002e680000000200 */
[----:B------:R-:W-:Y:S04]  /*6610*/  LDSM.16.M88.4 R28, [R222] ;  /* 0x00000000de1c783b */ /* 0x000fe80000000200 */
[----:B------:R-:W1:Y:S04]  /*6620*/  LDSM.16.M88.4 R20, [R213+0x10000] ;  /* 0x01000000d514783b */ /* 0x000e680000000200 */
[----:B------:R-:W1:Y:S04]  /*6630*/  LDSM.16.M88.4 R192, [R213+0x10800] ;  /* 0x01080000d5c0783b */ /* 0x000e680000000200 */
[----:B------:R-:W1:Y:S04]  /*6640*/  LDSM.16.M88.4 R196, [R213+0x11000] ;  /* 0x01100000d5c4783b */ /* 0x000e680000000200 */
[----:B------:R-:W1:Y:S04]  /*6650*/  LDSM.16.M88.4 R32, [R213+0x11800] ;  /* 0x01180000d520783b */ /* 0x000e680000000200 */
[----:B--2---:R-:W-:Y:S01]  /*6660*/  LDSM.16.M88.4 R8, [R218] ;  /* 0x00000000da08783b */ /* 0x004fe20000000200 */
[C---:B---3--:R-:W-:Y:S03]  /*6670*/  HMMA.16816.F32.BF16 R12, R168.reuse, R24, RZ ;  /* 0x00000018a80c723c */ /* 0x048fe600000418ff */
[----:B------:R-:W2:Y:S04]  /*6680*/  LDSM.16.M88.4 R16, [R212+0x10000] ;  /* 0x01000000d410783b */ /* 0x000ea80000000200 */
[----:B------:R-:W-:Y:S01]  /*6690*/  LDSM.16.M88.4 R200, [R2+0x4000] ;  /* 0x0040000002c8783b */ /* 0x000fe20000000200 */
[C---:B----4-:R-:W-:Y:S03]  /*66a0*/  HMMA.16816.F32.BF16 R188, R168.reuse, R184, RZ ;  /* 0x000000b8a8bc723c */ /* 0x050fe600000418ff */
[----:B------:R-:W-:Y:S04]  /*66b0*/  LDSM.16.M88.4 R204, [R0+0x13800] ;  /* 0x0138000000cc783b */ /* 0x000fe80000000200 */
[----:B------:R-:W-:Y:S01]  /*66c0*/  LDSM.16.M88.4 R208, [R213+0x16000] ;  /* 0x01600000d5d0783b */ /* 0x000fe20000000200 */
[C---:B-----5:R-:W-:Y:S03]  /*66d0*/  HMMA.16816.F32.BF16 R180, R168.reuse, R176, RZ ;  /* 0x000000b0a8b4723c */ /* 0x060fe600000418ff */
[----:B------:R-:W0:Y:S05]  /*66e0*/  LDGDEPBAR ;  /* 0x00000000000079af */ /* 0x000e2a0000000000 */
[C---:B------:R-:W-:Y:S08]  /*66f0*/  HMMA.16816.F32.BF16 R24, R168.reuse, R26, RZ ;  /* 0x0000001aa818723c */ /* 0x040ff000000418ff */
[C---:B------:R-:W-:Y:S08]  /*6700*/  HMMA.16816.F32.BF16 R184, R168.reuse, R186, RZ ;  /* 0x000000baa8b8723c */ /* 0x040ff000000418ff */
[C---:B------:R-:W-:Y:S08]  /*6710*/  HMMA.16816.F32.BF16 R176, R168.reuse, R178, RZ ;  /* 0x000000b2a8b0723c */ /* 0x040ff000000418ff */
[C---:B-1----:R-:W-:Y:S08]  /*6720*/  HMMA.16816.F32.BF16 R172, R168.reuse, R4, RZ ;  /* 0x00000004a8ac723c */ /* 0x042ff000000418ff */
[----:B------:R-:W-:Y:S01]  /*6730*/  HMMA.16816.F32.BF16 R168, R168, R6, RZ ;  /* 0x00000006a8a8723c */ /* 0x000fe200000418ff */
[----:B------:R-:W1:Y:S07]  /*6740*/  LDSM.16.M88.4 R4, [R212+0x10800] ;  /* 0x01080000d404783b */ /* 0x000e6e0000000200 */
        /* <DEDUP_REMOVED lines=15> */
[----:B------:R-:W2:Y:S07]  /*6840*/  LDSM.16.M88.4 R16, [R223] ;  /* 0x00000000df10783b */ /* 0x000eae0000000200 */
[C---:B-1----:R-:W-:Y:S08]  /*6850*/  HMMA.16816.F32.BF16 R188, R8.reuse, R4, R188 ;  /* 0x0000000408bc723c */ /* 0x042ff000000418bc */
[C---:B------:R-:W-:Y:S01]  /*6860*/  HMMA.16816.F32.BF16 R184, R8.reuse, R6, R184 ;  /* 0x0000000608b8723c */ /* 0x040fe200000418b8 */
[----:B------:R-:W1:Y:S07]  /*6870*/  LDSM.16.M88.4 R4, [R215+0x10800] ;  /* 0x01080000d704783b */ /* 0x000e6e0000000200 */
[C---:B---3--:R-:W-:Y:S08]  /*6880*/  HMMA.16816.F32.BF16 R180, R8.reuse, R20, R180 ;  /* 0x0000001408b4723c */ /* 0x048ff000000418b4 */
[C---:B------:R-:W-:Y:S01]  /*6890*/  HMMA.16816.F32.BF16 R176, R8.reuse, R22, R176 ;  /* 0x0000001608b0723c */ /* 0x040fe200000418b0 */
[----:B------:R-:W3:Y:S07]  /*68a0*/  LDSM.16.M88.4 R20, [R215+0x11800] ;  /* 0x01180000d714783b */ /* 0x000eee0000000200 */
[C---:B----4-:R-:W-:Y:S08]  /*68b0*/  HMMA.16816.F32.BF16 R172, R8.reuse, R192, R172 ;  /* 0x000000c008ac723c */ /* 0x050ff000000418ac */
        /* <DEDUP_REMOVED lines=11> */
[----:B------:R-:W-:Y:S07]  /*6970*/  LDSM.16.M88.4 R32, [R213+0x13800] ;  /* 0x01380000d520783b */ /* 0x000fee0000000200 */
[C---:B---3--:R-:W-:Y:S08]  /*6980*/  HMMA.16816.F32.BF16 R172, R16.reuse, R20, R172 ;  /* 0x0000001410ac723c */ /* 0x048ff000000418ac */
[----:B------:R-:W-:Y:S01]  /*6990*/  HMMA.16816.F32.BF16 R168, R16, R22, R168 ;  /* 0x0000001610a8723c */ /* 0x000fe200000418a8 */
[----:B------:R-:W-:Y:S04]  /*69a0*/  LDSM.16.M88.4 R20, [R213+0x12800] ;  /* 0x01280000d514783b */ /* 0x000fe80000000200 */
[----:B------:R-:W-:Y:S03]  /*69b0*/  LDSM.16.M88.4 R16, [R213+0x13000] ;  /* 0x01300000d510783b */ /* 0x000fe60000000200 */
[C---:B----4-:R-:W-:Y:S08]  /*69c0*/  HMMA.16816.F32.BF16 R12, R200.reuse, R8, R12 ;  /* 0x00000008c80c723c */ /* 0x050ff0000004180c */
[C---:B------:R-:W-:Y:S01]  /*69d0*/  HMMA.16816.F32.BF16 R24, R200.reuse, R10, R24 ;  /* 0x0000000ac818723c */ /* 0x040fe20000041818 */
[----:B------:R-:W3:Y:S07]  /*69e0*/  LDSM.16.M88.4 R8, [R222+0x4000] ;  /* 0x00400000de08783b */ /* 0x000eee0000000200 */
        /* <DEDUP_REMOVED lines=21> */
[----:B------:R-:W4:Y:S04]  /*6b40*/  LDSM.16.M88.4 R8, [R215+0x12800] ;  /* 0x01280000d708783b */ /* 0x000f280000000200 */
[----:B------:R-:W5:Y:S03]  /*6b50*/  LDSM.16.M88.4 R32, [R215+0x13000] ;  /* 0x01300000d720783b */ /* 0x000f660000000200 */
[C---:B--2---:R-:W-:Y:S08]  /*6b60*/  HMMA.16816.F32.BF16 R12, R192.reuse, R28, R12 ;  /* 0x0000001cc00c723c */ /* 0x044ff0000004180c */
[C---:B------:R-:W-:Y:S01]  /*6b70*/  HMMA.16816.F32.BF16 R24, R192.reuse, R30, R24 ;  /* 0x0000001ec018723c */ /* 0x040fe20000041818 */
[----:B------:R-:W2:Y:S07]  /*6b80*/  LDSM.16.M88.4 R28, [R215+0x13800] ;  /* 0x01380000d71c783b */ /* 0x000eae0000000200 */
[C---:B-1----:R-:W-:Y:S08]  /*6b90*/  HMMA.16816.F32.BF16 R188, R192.reuse, R4, R188 ;  /* 0x00000004c0bc723c */ /* 0x042ff000000418bc */
[----:B------:R-:W-:Y:S01]  /*6ba0*/  HMMA.16816.F32.BF16 R184, R192, R6, R184 ;  /* 0x00000006c0b8723c */ /* 0x000fe200000418b8 */
[----:B------:R-:W1:Y:S07]  /*6bb0*/  LDSM.16.M88.4 R4, [R0+0x14000] ;  /* 0x014000000004783b */ /* 0x000e6e0000000200 */
[C---:B---3--:R-:W-:Y:S08]  /*6bc0*/  HMMA.16816.F32.BF16 R12, R20.reuse, R16, R12 ;  /* 0x00000010140c723c */ /* 0x048ff0000004180c */
[----:B------:R-:W-:Y:S01]  /*6bd0*/  HMMA.16816.F32.BF16 R24, R20, R18, R24 ;  /* 0x000000121418723c */ /* 0x000fe20000041818 */
[----:B------:R-:W3:Y:S07]  /*6be0*/  LDSM.16.M88.4 R16, [R0+0x14800] ;  /* 0x014800000010783b */ /* 0x000eee0000000200 */
[C---:B------:R-:W-:Y:S08]  /*6bf0*/  HMMA.16816.F32.BF16 R180, R192.reuse, R204, R180 ;  /* 0x000000ccc0b4723c */ /* 0x040ff000000418b4 */
[C---:B------:R-:W-:Y:S01]  /*6c00*/  HMMA.16816.F32.BF16 R176, R192.reuse, R206, R176 ;  /* 0x000000cec0b0723c */ /* 0x040fe200000418b0 */
[----:B------:R-:W-:Y:S07]  /*6c10*/  LDSM.16.M88.4 R204, [R213+0x15800] ;  /* 0x01580000d5cc783b */ /* 0x000fee0000000200 */
[C---:B------:R-:W-:Y:S08]  /*6c20*/  HMMA.16816.F32.BF16 R172, R192.reuse, R200, R172 ;  /* 0x000000c8c0ac723c */ /* 0x040ff000000418ac */
[----:B------:R-:W-:Y:S01]  /*6c30*/  HMMA.16816.F32.BF16 R168, R192, R202, R168 ;  /* 0x000000cac0a8723c */ /* 0x000fe200000418a8 */
[----:B------:R-:W-:Y:S04]  /*6c40*/  LDSM.16.M88.4 R200, [R0+0x15800] ;  /* 0x0158000000c8783b */ /* 0x000fe80000000200 */
[----:B------:R-:W-:Y:S03]  /*6c50*/  LDSM.16.M88.4 R192, [R218+0x8000] ;  /* 0x00800000dac0783b */ /* 0x000fe60000000200 */
[C---:B----4-:R-:W-:Y:S08]  /*6c60*/  HMMA.16816.F32.BF16 R188, R20.reuse, R8, R188 ;  /* 0x0000000814bc723c */ /* 0x050ff000000418bc */
[C---:B------:R-:W-:Y:S01]  /*6c70*/  HMMA.16816.F32.BF16 R184, R20.reuse, R10, R184 ;  /* 0x0000000a14b8723c */ /* 0x040fe200000418b8 */
[----:B------:R-:W4:Y:S07]  /*6c80*/  LDSM.16.M88.4 R8, [R0+0x15000] ;  /* 0x015000000008783b */ /* 0x000f2e0000000200 */
[C---:B-----5:R-:W-:Y:S08]  /*6c90*/  HMMA.16816.F32.BF16 R180, R20.reuse, R32, R180 ;  /* 0x0000002014b4723c */ /* 0x060ff000000418b4 */
[C---:B------:R-:W-:Y:S01]  /*6ca0*/  HMMA.16816.F32.BF16 R176, R20.reuse, R34, R176 ;  /* 0x0000002214b0723c */ /* 0x040fe200000418b0 */
[----:B------:R-:W-:Y:S07]  /*6cb0*/  LDSM.16.M88.4 R32, [R213+0x14000] ;  /* 0x01400000d520783b */ /* 0x000fee0000000200 */
[C---:B--2---:R-:W-:Y:S08]  /*6cc0*/  HMMA.16816.F32.BF16 R172, R20.reuse, R28, R172 ;  /* 0x0000001c14ac723c */ /* 0x044ff000000418ac */
[----:B------:R-:W-:Y:S01]  /*6cd0*/  HMMA.16816.F32.BF16 R168, R20, R30, R168 ;  /* 0x0000001e14a8723c */ /* 0x000fe200000418a8 */
[----:B------:R-:W2:Y:S04]  /*6ce0*/  LDSM.16.M88.4 R28, [R222+0x8000] ;  /* 0x00800000de1c783b */ /* 0x000ea80000000200 */
[----:B------:R-:W-:Y:S03]  /*6cf0*/  LDSM.16.M88.4 R20, [R213+0x14800] ;  /* 0x01480000d514783b */ /* 0x000fe60000000200 */
[C---:B-1----:R-:W-:Y:S08]  /*6d00*/  HMMA.16816.F32.BF16 R12, R196.reuse, R4, R12 ;  /* 0x00000004c40c723c */ /* 0x042ff0000004180c */
[C---:B------:R-:W-:Y:S01]  /*6d10*/  HMMA.16816.F32.BF16 R24, R196.reuse, R6, R24 ;  /* 0x00000006c418723c */ /* 0x040fe20000041818 */
[----:B------:R-:W1:Y:S07]  /*6d20*/  LDSM.16.M88.4 R4, [R213+0x15000] ;  /* 0x01500000d504783b */ /* 0x000e6e0000000200 */
[C---:B---3--:R-:W-:Y:S08]  /*6d30*/  HMMA.16816.F32.BF16 R188, R196.reuse, R16, R188 ;  /* 0x00000010c4bc723c */ /* 0x048ff000000418bc */
[C---:B------:R-:W-:Y:S01]  /*6d40*/  HMMA.16816.F32.BF16 R184, R196.reuse, R18, R184 ;  /* 0x00000012c4b8723c */ /* 0x040fe200000418b8 */
[----:B------:R-:W3:Y:S07]  /*6d50*/  LDSM.16.M88.4 R16, [R212+0x14000] ;  /* 0x01400000d410783b */ /* 0x000eee0000000200 */
[C---:B----4-:R-:W-:Y:S08]  /*6d60*/  HMMA.16816.F32.BF16 R180, R196.reuse, R8, R180 ;  /* 0x00000008c4b4723c */ /* 0x050ff000000418b4 */
        /* <DEDUP_REMOVED lines=8> */
[----:B------:R-:W-:Y:S07]  /*6df0*/  LDSM.16.M88.4 R32, [R215+0x14000] ;  /* 0x01400000d720783b */ /* 0x000fee0000000200 */
[C---:B-1----:R-:W-:Y:S08]  /*6e00*/  HMMA.16816.F32.BF16 R180, R28.reuse, R4, R180 ;  /* 0x000000041cb4723c */ /* 0x042ff000000418b4 */
[C---:B------:R-:W-:Y:S01]  /*6e10*/  HMMA.16816.F32.BF16 R176, R28.reuse, R6, R176 ;  /* 0x000000061cb0723c */ /* 0x040fe200000418b0 */
[----:B------:R-:W1:Y:S07]  /*6e20*/  LDSM.16.M88.4 R4, [R223+0x8000] ;  /* 0x00800000df04783b */ /* 0x000e6e0000000200 */
[C---:B------:R-:W-:Y:S08]  /*6e30*/  HMMA.16816.F32.BF16 R188, R28.reuse, R20, R188 ;  /* 0x000000141cbc723c */ /* 0x040ff000000418bc */
[----:B------:R-:W-:Y:S01]  /*6e40*/  HMMA.16816.F32.BF16 R184, R28, R22, R184 ;  /* 0x000000161cb8723c */ /* 0x000fe200000418b8 */
[----:B------:R-:W2:Y:S07]  /*6e50*/  LDSM.16.M88.4 R20, [R215+0x14800] ;  /* 0x01480000d714783b */ /* 0x000eae0000000200 */
[C---:B---3--:R-:W-:Y:S08]  /*6e60*/  HMMA.16816.F32.BF16 R12, R192.reuse, R16, R12 ;  /* 0x00000010c00c723c */ /* 0x048ff0000004180c */
[----:B------:R-:W-:Y:S01]  /*6e70*/  HMMA.16816.F32.BF16 R24, R192, R18, R24 ;  /* 0x00000012c018723c */ /* 0x000fe20000041818 */
        /* <DEDUP_REMOVED lines=9> */
[----:B------:R-:W-:Y:S01]  /*6f10*/  HMMA.16816.F32.BF16 R176, R192, R202, R176 ;  /* 0x000000cac0b0723c */ /* 0x000fe200000418b0 */
[----:B------:R-:W-:Y:S07]  /*6f20*/  LDSM.16.M88.4 R200, [R0+0x16800] ;  /* 0x0168000000c8783b */ /* 0x000fee0000000200 */
[C---:B-1----:R-:W-:Y:S08]  /*6f30*/  HMMA.16816.F32.BF16 R12, R4.reuse, R32, R12 ;  /* 0x00000020040c723c */ /* 0x042ff0000004180c */
[----:B------:R-:W-:Y:S01]  /*6f40*/  HMMA.16816.F32.BF16 R24, R4, R34, R24 ;  /* 0x000000220418723c */ /* 0x000fe20000041818 */
[----:B------:R-:W1:Y:S07]  /*6f50*/  LDSM.16.M88.4 R32, [R222+0xc000] ;  /* 0x00c00000de20783b */ /* 0x000e6e0000000200 */
[C---:B------:R-:W-:Y:S08]  /*6f60*/  HMMA.16816.F32.BF16 R172, R192.reuse, R196, R172 ;  /* 0x000000c4c0ac723c */ /* 0x040ff000000418ac */
[----:B------:R-:W-:Y:S01]  /*6f70*/  HMMA.16816.F32.BF16 R168, R192, R198, R168 ;  /* 0x000000c6c0a8723c */ /* 0x000fe200000418a8 */
[----:B------:R-:W-:Y:S04]  /*6f80*/  LDSM.16.M88.4 R196, [R0+0x17000] ;  /* 0x0170000000c4783b */ /* 0x000fe80000000200 */
[----:B------:R-:W-:Y:S03]  /*6f90*/  LDSM.16.M88.4 R192, [R0+0x17800] ;  /* 0x0178000000c0783b */ /* 0x000fe60000000200 */
[C---:B--2---:R-:W-:Y:S08]  /*6fa0*/  HMMA.16816.F32.BF16 R188, R4.reuse, R20, R188 ;  /* 0x0000001404bc723c */ /* 0x044ff000000418bc */
[C---:B------:R-:W-:Y:S01]  /*6fb0*/  HMMA.16816.F32.BF16 R184, R4.reuse, R22, R184 ;  /* 0x0000001604b8723c */ /* 0x040fe200000418b8 */
[----:B------:R-:W-:Y:S07]  /*6fc0*/  LDSM.16.M88.4 R20, [R218+0xc000] ;  /* 0x00c00000da14783b */ /* 0x000fee0000000200 */
[C---:B---3--:R-:W-:Y:S08]  /*6fd0*/  HMMA.16816.F32.BF16 R180, R4.reuse, R16, R180 ;  /* 0x0000001004b4723c */ /* 0x048ff000000418b4 */
[----:B------:R-:W-:Y:S01]  /*6fe0*/  HMMA.16816.F32.BF16 R176, R4, R18, R176 ;  /* 0x0000001204b0723c */ /* 0x000fe200000418b0 */
[----:B------:R-:W2:Y:S07]  /*6ff0*/  LDSM.16.M88.4 R16, [R212+0x16000] ;  /* 0x01600000d410783b */ /* 0x000eae0000000200 */
[----:B----4-:R-:W-:Y:S08]  /*7000*/  HMMA.16816.F32.BF16 R12, R204, R8, R12 ;  /* 0x00000008cc0c723c */ /* 0x010ff0000004180c */
[C---:B------:R-:W-:Y:S08]  /*7010*/  HMMA.16816.F32.BF16 R172, R4.reuse, R28, R172 ;  /* 0x0000001c04ac723c */ /* 0x040ff000000418ac */
[----:B------:R-:W-:Y:S01]  /*7020*/  HMMA.16816.F32.BF16 R168, R4, R30, R168 ;  /* 0x0000001e04a8723c */ /* 0x000fe200000418a8 */
[----:B------:R-:W-:Y:S04]  /*7030*/  LDSM.16.M88.4 R4, [R215+0x16000] ;  /* 0x01600000d704783b */ /* 0x000fe80000000200 */
[----:B------:R-:W-:Y:S03]  /*7040*/  LDSM.16.M88.4 R28, [R213+0x16800] ;  /* 0x01680000d51c783b */ /* 0x000fe60000000200 */
[----:B------:R-:W-:Y:S01]  /*7050*/  HMMA.16816.F32.BF16 R24, R204, R10, R24 ;  /* 0x0000000acc18723c */ /* 0x000fe20000041818 */
[----:B------:R-:W3:Y:S07]  /*7060*/  LDSM.16.M88.4 R8, [R223+0xc000] ;  /* 0x00c00000df08783b */ /* 0x000eee0000000200 */
[----:B-1----:R-:W-:Y:S08]  /*7070*/  HMMA.16816.F32.BF16 R12, R32, R208, R12 ;  /* 0x000000d0200c723c */ /* 0x002ff0000004180c */
[----:B------:R-:W-:Y:S08]  /*7080*/  HMMA.16816.F32.BF16 R188, R204, R200, R188 ;  /* 0x000000c8ccbc723c */ /* 0x000ff000000418bc */
[----:B------:R-:W-:Y:S01]  /*7090*/  HMMA.16816.F32.BF16 R208, R32, R210, R24 ;  /* 0x000000d220d0723c */ /* 0x000fe20000041818 */
[----:B------:R-:W1:Y:S07]  /*70a0*/  LDSM.16.M88.4 R24, [R212+0x16800] ;  /* 0x01680000d418783b */ /* 0x000e6e0000000200 */
[----:B--2---:R-:W-:Y:S08]  /*70b0*/  HMMA.16816.F32.BF16 R12, R20, R16, R12 ;  /* 0x00000010140c723c */ /* 0x004ff0000004180c */
[C---:B------:R-:W-:Y:S08]  /*70c0*/  HMMA.16816.F32.BF16 R184, R204.reuse, R202, R184 ;  /* 0x000000caccb8723c */ /* 0x040ff000000418b8 */
[----:B------:R-:W-:Y:S08]  /*70d0*/  HMMA.16816.F32.BF16 R180, R204, R196, R180 ;  /* 0x000000c4ccb4723c */ /* 0x000ff000000418b4 */
[----:B---3--:R-:W-:Y:S08]  /*70e0*/  HMMA.16816.F32.BF16 R12, R8, R4, R12 ;  /* 0x00000004080c723c */ /* 0x008ff0000004180c */
[----:B------:R-:W-:Y:S01]  /*70f0*/  HMMA.16816.F32.BF16 R176, R204, R198, R176 ;  /* 0x000000c6ccb0723c */ /* 0x000fe200000418b0 */
[----:B------:R-:W2:Y:S07]  /*7100*/  LDSM.16.M88.4 R196, [R213+0x17000] ;  /* 0x01700000d5c4783b */ /* 0x000eae0000000200 */
[----:B------:R-:W-:Y:S01]  /*7110*/  HMMA.16816.F32.BF16 R16, R20, R18, R208 ;  /* 0x000000121410723c */ /* 0x000fe200000418d0 */
[----:B------:R-:W-:-:S05]  /*7120*/  LOP3.LUT R208, R214, UR4, RZ, 0xfc, !PT ;  /* 0x00000004d6d07c12 */ /* 0x000fca000f8efcff */
[----:B------:R-:W-:Y:S02]  /*7130*/  VIADD R4, R208, 0xffffff80 ;  /* 0xffffff80d0047836 */ /* 0x000fe40000000000 */
[C---:B------:R-:W-:Y:S03]  /*7140*/  HMMA.16816.F32.BF16 R188, R32.reuse, R28, R188 ;  /* 0x0000001c20bc723c */ /* 0x040fe600000418bc */
[----:B------:R-:W-:Y:S02]  /*7150*/  ISETP.GT.AND P6, PT, R233, R4, PT ;  /* 0x00000004e900720c */ /* 0x000fe40003fc4270 */
[----:B------:R-:W-:Y:S02]  /*7160*/  ISETP.GE.AND P4, PT, R4, R232, PT ;  /* 0x000000e80400720c */ /* 0x000fe40003f86270 */
[----:B------:R-:W-:Y:S01]  /*7170*/  FSEL R225, R12, -INF , !P6 ;  /* 0xff8000000ce17808 */ /* 0x000fe20007000000 */
[----:B------:R-:W-:Y:S01]  /*7180*/  HMMA.16816.F32.BF16 R184, R32, R30, R184 ;  /* 0x0000001e20b8723c */ /* 0x000fe200000418b8 */
[----:B------:R-:W3:Y:S01]  /*7190*/  LDSM.16.M88.4 R28, [R215+0x16800] ;  /* 0x01680000d71c783b */ /* 0x000ee20000000200 */
[----:B------:R-:W-:Y:S01]  /*71a0*/  ISETP.GT.AND P6, PT, R167, R4, PT ;  /* 0x00000004a700720c */ /* 0x000fe20003fc4270 */
[----:B------:R-:W-:Y:S01]  /*71b0*/  VIADD R12, R208, 0xffffff81 ;  /* 0xffffff81d00c7836 */ /* 0x000fe20000000000 */
[----:B------:R-:W-:-:S02]  /*71c0*/  FSEL R225, R225, -INF , !P4 ;  /* 0xff800000e1e17808 */ /* 0x000fc40006000000 */
[----:B------:R-:W-:Y:S02]  /*71d0*/  ISETP.GE.AND P4, PT, R4, R228, PT ;  /* 0x000000e40400720c */ /* 0x000fe40003f86270 */
[----:B------:R-:W-:Y:S01]  /*71e0*/  HMMA.16816.F32.BF16 R16, R8, R6, R16 ;  /* 0x000000060810723c */ /* 0x000fe20000041810 */
[----:B------:R-:W4:Y:S01]  /*71f0*/  LDSM.16.M88.4 R4, [R212+0x17000] ;  /* 0x01700000d404783b */ /* 0x000f220000000200 */
[----:B------:R-:W-:Y:S02]  /*7200*/  FSEL R14, R14, -INF , !P6 ;  /* 0xff8000000e0e7808 */ /* 0x000fe40007000000 */
[----:B------:R-:W-:Y:S02]  /*7210*/  ISETP.GT.AND P6, PT, R233, R12, PT ;  /* 0x0000000ce900720c */ /* 0x000fe40003fc4270 */
[----:B------:R-:W-:Y:S02]  /*7220*/  FSEL R226, R14, -INF , !P4 ;  /* 0xff8000000ee27808 */ /* 0x000fe40006000000 */
[----:B-1----:R-:W-:Y:S01]  /*7230*/  HMMA.16816.F32.BF16 R188, R20, R24, R188 ;  /* 0x0000001814bc723c */ /* 0x002fe200000418bc */
[----:B------:R-:W-:Y:S01]  /*7240*/  ISETP.GE.AND P4, PT, R12, R232, PT ;  /* 0x000000e80c00720c */ /* 0x000fe20003f86270 */
[----:B------:R-:W-:Y:S01]  /*7250*/  VIADD R24, R208, 0xffffff88 ;  /* 0xffffff88d0187836 */ /* 0x000fe20000000000 */
[----:B------:R-:W-:-:S02]  /*7260*/  FSEL R13, R13, -INF , !P6 ;  /* 0xff8000000d0d7808 */ /* 0x000fc40007000000 */
[----:B------:R-:W-:Y:S02]  /*7270*/  ISETP.GT.AND P6, PT, R167, R12, PT ;  /* 0x0000000ca700720c */ /* 0x000fe40003fc4270 */
[----:B------:R-:W-:Y:S01]  /*7280*/  FSEL R227, R13, -INF , !P4 ;  /* 0xff8000000de37808 */ /* 0x000fe20006000000 */
[----:B--2---:R-:W-:Y:S01]  /*7290*/  HMMA.16816.F32.BF16 R180, R32, R196, R180 ;  /* 0x000000c420b4723c */ /* 0x004fe200000418b4 */
[----:B------:R-:W-:Y:S02]  /*72a0*/  ISETP.GE.AND P4, PT, R12, R228, PT ;  /* 0x000000e40c00720c */ /* 0x000fe40003f86270 */
[----:B------:R-:W-:Y:S02]  /*72b0*/  FSEL R230, R15, -INF , !P6 ;  /* 0xff8000000fe67808 */ /* 0x000fe40007000000 */
[----:B------:R-:W1:Y:S01]  /*72c0*/  LDSM.16.M88.4 R12, [R213+0x17800] ;  /* 0x01780000d50c783b */ /* 0x000e620000000200 */
[----:B------:R-:W-:Y:S02]  /*72d0*/  ISETP.GT.AND P6, PT, R233, R24, PT ;  /* 0x00000018e900720c */ /* 0x000fe40003fc4270 */
[----:B------:R-:W-:Y:S01]  /*72e0*/  FSEL R230, R230, -INF , !P4 ;  /* 0xff800000e6e67808 */ /* 0x000fe20006000000 */
[----:B------:R-:W-:Y:S01]  /*72f0*/  HMMA.16816.F32.BF16 R184, R20, R26, R184 ;  /* 0x0000001a14b8723c */ /* 0x000fe200000418b8 */
[----:B------:R-:W-:-:S02]  /*7300*/  ISETP.GE.AND P4, PT, R24, R232, PT ;  /* 0x000000e81800720c */ /* 0x000fc40003f86270 */
[----:B------:R-:W-:Y:S01]  /*7310*/  FSEL R25, R16, -INF , !P6 ;  /* 0xff80000010197808 */ /* 0x000fe20007000000 */
[----:B------:R-:W-:Y:S01]  /*7320*/  VIADD R16, R208, 0xffffff89 ;  /* 0xffffff89d0107836 */ /* 0x000fe20000000000 */
[----:B------:R-:W-:-:S03]  /*7330*/  ISETP.GT.AND P6, PT, R167, R24, PT ;  /* 0x00000018a700720c */ /* 0x000fc60003fc4270 */
[----:B---3--:R-:W-:Y:S01]  /*7340*/  HMMA.16816.F32.BF16 R188, R8, R28, R188 ;  /* 0x0000001c08bc723c */ /* 0x008fe200000418bc */
[----:B------:R-:W-:Y:S02]  /*7350*/  FSEL R29, R25, -INF , !P4 ;  /* 0xff800000191d7808 */ /* 0x000fe40006000000 */
[----:B------:R-:W-:Y:S02]  /*7360*/  ISETP.GE.AND P4, PT, R24, R228, PT ;  /* 0x000000e41800720c */ /* 0x000fe40003f86270 */
[----:B------:R-:W-:Y:S01]  /*7370*/  FSEL R18, R18, -INF , !P6 ;  /* 0xff80000012127808 */ /* 0x000fe20007000000 */
[----:B------:R-:W2:Y:S01]  /*7380*/  LDSM.16.M88.4 R24, [R215+0x17000] ;  /* 0x01700000d718783b */ /* 0x000ea20000000200 */
[----:B------:R-:W-:Y:S01]  /*7390*/  ISETP.GT.AND P6, PT, R233, R16, PT ;  /* 0x00000010e900720c */ /* 0x000fe20003fc4270 */
[----:B------:R-:W-:Y:S01]  /*73a0*/  HMMA.16816.F32.BF16 R172, R204, R192, R172 ;  /* 0x000000c0ccac723c */ /* 0x000fe200000418ac */
[----:B------:R-:W-:Y:S02]  /*73b0*/  FSEL R28, R18, -INF , !P4 ;  /* 0xff800000121c7808 */ /* 0x000fe40006000000 */
[----:B------:R-:W-:-:S02]  /*73c0*/  ISETP.GE.AND P4, PT, R16, R232, PT ;  /* 0x000000e81000720c */ /* 0x000fc40003f86270 */
[----:B------:R-:W-:Y:S01]  /*73d0*/  FSEL R229, R17, -INF , !P6 ;  /* 0xff80000011e57808 */ /* 0x000fe20007000000 */
[C---:B------:R-:W-:Y:S01]  /*73e0*/  VIADD R17, R208.reuse, 0xffffff90 ;  /* 0xffffff90d0117836 */ /* 0x040fe20000000000 */
[----:B------:R-:W-:Y:S01]  /*73f0*/  ISETP.GT.AND P6, PT, R167, R16, PT ;  /* 0x00000010a700720c */ /* 0x000fe20003fc4270 */
[----:B----4-:R-:W-:Y:S01]  /*7400*/  HMMA.16816.F32.BF16 R180, R20, R4, R180 ;  /* 0x0000000414b4723c */ /* 0x010fe200000418b4 */
[----:B------:R-:W-:Y:S01]  /*7410*/  FSEL R229, R229, -INF , !P4 ;  /* 0xff800000e5e57808 */ /* 0x000fe20006000000 */
[----:B------:R-:W-:Y:S01]  /*7420*/  VIADD R5, R208, 0xffffff91 ;  /* 0xffffff91d0057836 */ /* 0x000fe20000000000 */
[----:B------:R-:W-:Y:S02]  /*7430*/  ISETP.GE.AND P4, PT, R16, R228, PT ;  /* 0x000000e41000720c */ /* 0x000fe40003f86270 */
[----:B------:R-:W-:Y:S02]  /*7440*/  FSEL R19, R19, -INF , !P6 ;  /* 0xff80000013137808 */ /* 0x000fe40007000000 */
[----:B------:R-:W-:Y:S01]  /*7450*/  ISETP.GT.AND P6, PT, R233, R17, PT ;  /* 0x00000011e900720c */ /* 0x000fe20003fc4270 */
[----:B------:R-:W-:Y:S01]  /*7460*/  HMMA.16816.F32.BF16 R176, R32, R198, R176 ;  /* 0x000000c620b0723c */ /* 0x000fe200000418b0 */
[----:B------:R-:W-:-:S02]  /*7470*/  FSEL R4, R19, -INF , !P4 ;  /* 0xff80000013047808 */ /* 0x000fc40006000000 */
[----:B------:R-:W-:Y:S02]  /*7480*/  ISETP.GE.AND P4, PT, R17, R232, PT ;  /* 0x000000e81100720c */ /* 0x000fe40003f86270 */
[----:B------:R-:W-:Y:S02]  /*7490*/  FSEL R188, R188, -INF , !P6 ;  /* 0xff800000bcbc7808 */ /* 0x000fe40007000000 */
[----:B------:R-:W-:Y:S01]  /*74a0*/  ISETP.GT.AND P6, PT, R167, R17, PT ;  /* 0x00000011a700720c */ /* 0x000fe20003fc4270 */
[----:B------:R-:W-:Y:S01]  /*74b0*/  HMMA.16816.F32.BF16 R184, R8, R30, R184 ;  /* 0x0000001e08b8723c */ /* 0x000fe200000418b8 */
[----:B------:R-:W-:Y:S02]  /*74c0*/  FSEL R193, R188, -INF , !P4 ;  /* 0xff800000bcc17808 */ /* 0x000fe40006000000 */
[----:B------:R-:W-:Y:S02]  /*74d0*/  ISETP.GE.AND P4, PT, R17, R228, PT ;  /* 0x000000e41100720c */ /* 0x000fe40003f86270 */
[----:B------:R-:W3:Y:S01]  /*74e0*/  LDSM.16.M88.4 R16, [R212+0x17800] ;  /* 0x01780000d410783b */ /* 0x000ee20000000200 */
[----:B------:R-:W-:-:S02]  /*74f0*/  FSEL R190, R190, -INF , !P6 ;  /* 0xff800000bebe7808 */ /* 0x000fc40007000000 */
[----:B------:R-:W-:Y:S01]  /*7500*/  ISETP.GT.AND P6, PT, R233, R5, PT ;  /* 0x00000005e900720c */ /* 0x000fe20003fc4270 */
[----:B-1----:R-:W-:Y:S01]  /*7510*/  HMMA.16816.F32.BF16 R172, R32, R12, R172 ;  /* 0x0000000c20ac723c */ /* 0x002fe200000418ac */
[----:B------:R-:W-:Y:S01]  /*7520*/  FSEL R192, R190, -INF , !P4 ;  /* 0xff800000bec07808 */ /* 0x000fe20006000000 */
[----:B------:R-:W-:Y:S01]  /*7530*/  VIADD R12, R208, 0xffffff98 ;  /* 0xffffff98d00c7836 */ /* 0x000fe20000000000 */
[----:B------:R-:W-:Y:S01]  /*7540*/  FSEL R189, R189, -INF , !P6 ;  /* 0xff800000bdbd7808 */ /* 0x000fe20007000000 */
[----:B------:R-:W1:Y:S01]  /*7550*/  LDSM.16.M88.4 R212, [R215+0x17800] ;  /* 0x01780000d7d4783b */ /* 0x000e620000000200 */
[----:B------:R-:W-:Y:S01]  /*7560*/  ISETP.GE.AND P4, PT, R5, R232, PT ;  /* 0x000000e80500720c */ /* 0x000fe20003f86270 */
[----:B------:R-:W-:-:S04]  /*7570*/  DEPBAR.LE SB0, 0x0 ;  /* 0x000080000000791a */ /* 0x000fc80000000000 */
[----:B------:R-:W-:Y:S01]  /*7580*/  BAR.SYNC.DEFER_BLOCKING 0x0 ;  /* 0x0000000000007b1d */ /* 0x000fe20000010000 */
[----:B------:R-:W-:Y:S01]  /*7590*/  ISETP.GT.AND P6, PT, R167, R5, PT ;  /* 0x00000005a700720c */ /* 0x000fe20003fc4270 */
[----:B------:R-:W-:Y:S01]  /*75a0*/  HMMA.16816.F32.BF16 R176, R20, R6, R176 ;  /* 0x0000000614b0723c */ /* 0x000fe200000418b0 */
[----:B------:R-:W-:Y:S01]  /*75b0*/  FSEL R223, R189, -INF , !P4 ;  /* 0xff800000bddf7808 */ /* 0x000fe20006000000 */
[C---:B------:R-:W-:Y:S01]  /*75c0*/  VIADD R6, R208.reuse, 0xffffffa0 ;  /* 0xffffffa0d0067836 */ /* 0x040fe20000000000 */
[----:B------:R-:W-:Y:S02]  /*75d0*/  FSEL R191, R191, -INF , !P6 ;  /* 0xff800000bfbf7808 */ /* 0x000fe40007000000 */
[----:B------:R-:W-:Y:S01]  /*75e0*/  ISETP.GE.AND P4, PT, R5, R228, PT ;  /* 0x000000e40500720c */ /* 0x000fe20003f86270 */
[----:B------:R-:W-:Y:S01]  /*75f0*/  VIADD R5, R208, 0xffffff99 ;  /* 0xffffff99d0057836 */ /* 0x000fe20000000000 */
[----:B------:R-:W-:Y:S01]  /*7600*/  ISETP.GT.AND P6, PT, R233, R12, PT ;  /* 0x0000000ce900720c */ /* 0x000fe20003fc4270 */
[----:B--2---:R-:W-:Y:S01]  /*7610*/  HMMA.16816.F32.BF16 R180, R8, R24, R180 ;  /* 0x0000001808b4723c */ /* 0x004fe200000418b4 */
[----:B------:R-:W-:-:S02]  /*7620*/  FSEL R224, R191, -INF , !P4 ;  /* 0xff800000bfe07808 */ /* 0x000fc40006000000 */
[----:B------:R-:W-:Y:S02]  /*7630*/  FSEL R184, R184, -INF , !P6 ;  /* 0xff800000b8b87808 */ /* 0x000fe40007000000 */
[----:B------:R-:W-:Y:S02]  /*7640*/  ISETP.GE.AND P4, PT, R12, R232, PT ;  /* 0x000000e80c00720c */ /* 0x000fe40003f86270 */
[----:B------:R-:W-:Y:S01]  /*7650*/  ISETP.GT.AND P6, PT, R167, R12, PT ;  /* 0x0000000ca700720c */ /* 0x000fe20003fc4270 */
[----:B------:R-:W-:Y:S01]  /*7660*/  HMMA.16816.F32.BF16 R168, R204, R194, R168 ;  /* 0x000000c2cca8723c */ /* 0x000fe200000418a8 */
[----:B------:R-:W-:Y:S02]  /*7670*/  FSEL R197, R184, -INF , !P4 ;  /* 0xff800000b8c57808 */ /* 0x000fe40006000000 */
[----:B------:R-:W-:Y:S02]  /*7680*/  FSEL R186, R186, -INF , !P6 ;  /* 0xff800000baba7808 */ /* 0x000fe40007000000 */
[----:B------:R-:W-:-:S02]  /*7690*/  ISETP.GE.AND P4, PT, R12, R228, PT ;  /* 0x000000e40c00720c */ /* 0x000fc40003f86270 */
[-C--:B------:R-:W-:Y:S01]  /*76a0*/  ISETP.GT.AND P6, PT, R233, R5.reuse, PT ;  /* 0x00000005e900720c */ /* 0x080fe20003fc4270 */
[----:B---3--:R-:W-:Y:S01]  /*76b0*/  HMMA.16816.F32.BF16 R172, R20, R16, R172 ;  /* 0x0000001014ac723c */ /* 0x008fe200000418ac */
[----:B------:R-:W-:Y:S02]  /*76c0*/  FSEL R222, R186, -INF , !P4 ;  /* 0xff800000bade7808 */ /* 0x000fe40006000000 */
[----:B------:R-:W-:Y:S02]  /*76d0*/  FSEL R185, R185, -INF , !P6 ;  /* 0xff800000b9b97808 */ /* 0x000fe40007000000 */
[----:B------:R-:W-:Y:S02]  /*76e0*/  ISETP.GE.AND P4, PT, R5, R232, PT ;  /* 0x000000e80500720c */ /* 0x000fe40003f86270 */
[----:B------:R-:W-:Y:S01]  /*76f0*/  ISETP.GT.AND P6, PT, R167, R5, PT ;  /* 0x00000005a700720c */ /* 0x000fe20003fc4270 */
[----:B------:R-:W-:Y:S01]  /*7700*/  HMMA.16816.F32.BF16 R176, R8, R26, R176 ;  /* 0x0000001a08b0723c */ /* 0x000fe200000418b0 */
[----:B------:R-:W-:-:S02]  /*7710*/  FSEL R195, R185, -INF , !P4 ;  /* 0xff800000b9c37808 */ /* 0x000fc40006000000 */
[----:B------:R-:W-:Y:S02]  /*7720*/  FSEL R187, R187, -INF , !P6 ;  /* 0xff800000bbbb7808 */ /* 0x000fe40007000000 */
[----:B------:R-:W-:Y:S01]  /*7730*/  ISETP.GE.AND P4, PT, R5, R228, PT ;  /* 0x000000e40500720c */ /* 0x000fe20003f86270 */
[----:B------:R-:W-:Y:S01]  /*7740*/  VIADD R5, R208, 0xffffffa1 ;  /* 0xffffffa1d0057836 */ /* 0x000fe20000000000 */
[----:B------:R-:W-:Y:S01]  /*7750*/  ISETP.GT.AND P6, PT, R233, R6, PT ;  /* 0x00000006e900720c */ /* 0x000fe20003fc4270 */
[----:B------:R-:W-:Y:S01]  /*7760*/  HMMA.16816.F32.BF16 R168, R32, R14, R168 ;  /* 0x0000000e20a8723c */ /* 0x000fe200000418a8 */
[----:B------:R-:W-:Y:S02]  /*7770*/  FSEL R194, R187, -INF , !P4 ;  /* 0xff800000bbc27808 */ /* 0x000fe40006000000 */
[----:B------:R-:W-:Y:S02]  /*7780*/  FSEL R180, R180, -INF , !P6 ;  /* 0xff800000b4b47808 */ /* 0x000fe40007000000 */
[----:B------:R-:W-:-:S02]  /*7790*/  ISETP.GE.AND P4, PT, R6, R232, PT ;  /* 0x000000e80600720c */ /* 0x000fc40003f86270 */
[----:B------:R-:W-:Y:S01]  /*77a0*/  ISETP.GT.AND P6, PT, R167, R6, PT ;  /* 0x00000006a700720c */ /* 0x000fe20003fc4270 */
[----:B-1----:R-:W-:Y:S01]  /*77b0*/  HMMA.16816.F32.BF16 R172, R8, R212, R172 ;  /* 0x000000d408ac723c */ /* 0x002fe200000418ac */
[----:B------:R-:W-:Y:S02]  /*77c0*/  FSEL R207, R180, -INF , !P4 ;  /* 0xff800000b4cf7808 */ /* 0x000fe40006000000 */
[----:B------:R-:W-:Y:S02]  /*77d0*/  FSEL R182, R182, -INF , !P6 ;  /* 0xff800000b6b67808 */ /* 0x000fe40007000000 */
[----:B------:R-:W-:Y:S01]  /*77e0*/  ISETP.GE.AND P4, PT, R6, R228, PT ;  /* 0x000000e40600720c */ /* 0x000fe20003f86270 */
[----:B------:R-:W-:Y:S01]  /*77f0*/  VIADD R6, R208, 0xffffffa8 ;  /* 0xffffffa8d0067836 */ /* 0x000fe20000000000 */
[----:B------:R-:W-:Y:S02]  /*7800*/  ISETP.GT.AND P6, PT, R233, R5, PT ;  /* 0x00000005e900720c */ /* 0x000fe40003fc4270 */
[----:B------:R-:W-:-:S02]  /*7810*/  FSEL R206, R182, -INF , !P4 ;  /* 0xff800000b6ce7808 */ /* 0x000fc40006000000 */
[----:B------:R-:W-:Y:S01]  /*7820*/  FSEL R181, R181, -INF , !P6 ;  /* 0xff800000b5b57808 */ /* 0x000fe20007000000 */
[----:B------:R-:W-:Y:S01]  /*7830*/  HMMA.16816.F32.BF16 R168, R20, R18, R168 ;  /* 0x0000001214a8723c */ /* 0x000fe200000418a8 */
[----:B------:R-:W-:Y:S02]  /*7840*/  ISETP.GE.AND P4, PT, R5, R232, PT ;  /* 0x000000e80500720c */ /* 0x000fe40003f86270 */
[----:B------:R-:W-:Y:S02]  /*7850*/  ISETP.GT.AND P6, PT, R167, R5, PT ;  /* 0x00000005a700720c */ /* 0x000fe40003fc4270 */
[----:B------:R-:W-:Y:S02]  /*7860*/  FSEL R211, R181, -INF , !P4 ;  /* 0xff800000b5d37808 */ /* 0x000fe40006000000 */
[----:B------:R-:W-:Y:S02]  /*7870*/  FSEL R183, R183, -INF , !P6 ;  /* 0xff800000b7b77808 */ /* 0x000fe40007000000 */
[----:B------:R-:W-:Y:S01]  /*7880*/  ISETP.GE.AND P4, PT, R5, R228, PT ;  /* 0x000000e40500720c */ /* 0x000fe20003f86270 */
[----:B------:R-:W-:Y:S01]  /*7890*/  VIADD R5, R208, 0xffffffa9 ;  /* 0xffffffa9d0057836 */ /* 0x000fe20000000000 */
[----:B------:R-:W-:-:S02]  /*78a0*/  ISETP.GT.AND P6, PT, R233, R6, PT ;  /* 0x00000006e900720c */ /* 0x000fc40003fc4270 */
[----:B------:R-:W-:Y:S02]  /*78b0*/  FSEL R210, R183, -INF , !P4 ;  /* 0xff800000b7d27808 */ /* 0x000fe40006000000 */
[----:B------:R-:W-:Y:S02]  /*78c0*/  FSEL R176, R176, -INF , !P6 ;  /* 0xff800000b0b07808 */ /* 0x000fe40007000000 */
[----:B------:R-:W-:Y:S02]  /*78d0*/  ISETP.GE.AND P4, PT, R6, R232, PT ;  /* 0x000000e80600720c */ /* 0x000fe40003f86270 */
[----:B------:R-:W-:Y:S01]  /*78e0*/  ISETP.GT.AND P6, PT, R167, R6, PT ;  /* 0x00000006a700720c */ /* 0x000fe20003fc4270 */
[----:B------:R-:W-:Y:S01]  /*78f0*/  HMMA.16816.F32.BF16 R168, R8, R214, R168 ;  /* 0x000000d608a8723c */ /* 0x000fe200000418a8 */
[----:B------:R-:W-:Y:S02]  /*7900*/  FSEL R209, R176, -INF , !P4 ;  /* 0xff800000b0d17808 */ /* 0x000fe40006000000 */
[----:B------:R-:W-:-:S02]  /*7910*/  FSEL R178, R178, -INF , !P6 ;  /* 0xff800000b2b27808 */ /* 0x000fc40007000000 */
[----:B------:R-:W-:Y:S01]  /*7920*/  ISETP.GE.AND P4, PT, R6, R228, PT ;  /* 0x000000e40600720c */ /* 0x000fe20003f86270 */
[----:B------:R-:W-:Y:S01]  /*7930*/  VIADD R6, R208, 0xffffffb0 ;  /* 0xffffffb0d0067836 */ /* 0x000fe20000000000 */
[-C--:B------:R-:W-:Y:S02]  /*7940*/  ISETP.GT.AND P6, PT, R233, R5.reuse, PT ;  /* 0x00000005e900720c */ /* 0x080fe40003fc4270 */
[----:B------:R-:W-:Y:S02]  /*7950*/  FSEL R218, R178, -INF , !P4 ;  /* 0xff800000b2da7808 */ /* 0x000fe40006000000 */
[----:B------:R-:W-:Y:S02]  /*7960*/  FSEL R177, R177, -INF , !P6 ;  /* 0xff800000b1b17808 */ /* 0x000fe40007000000 */
[----:B------:R-:W-:Y:S02]  /*7970*/  ISETP.GE.AND P4, PT, R5, R232, PT ;  /* 0x000000e80500720c */ /* 0x000fe40003f86270 */
[----:B------:R-:W-:-:S02]  /*7980*/  ISETP.GT.AND P6, PT, R167, R5, PT ;  /* 0x00000005a700720c */ /* 0x000fc40003fc4270 */
[----:B------:R-:W-:Y:S02]  /*7990*/  FSEL R213, R177, -INF , !P4 ;  /* 0xff800000b1d57808 */ /* 0x000fe40006000000 */
[----:B------:R-:W-:Y:S02]  /*79a0*/  FSEL R179, R179, -INF , !P6 ;  /* 0xff800000b3b37808 */ /* 0x000fe40007000000 */
[----:B------:R-:W-:Y:S01]  /*79b0*/  ISETP.GE.AND P4, PT, R5, R228, PT ;  /* 0x000000e40500720c */ /* 0x000fe20003f86270 */
[----:B------:R-:W-:Y:S01]  /*79c0*/  VIADD R5, R208, 0xffffffb1 ;  /* 0xffffffb1d0057836 */ /* 0x000fe20000000000 */
[----:B------:R-:W-:Y:S02]  /*79d0*/  ISETP.GT.AND P6, PT, R233, R6, PT ;  /* 0x00000006e900720c */ /* 0x000fe40003fc4270 */
[----:B------:R-:W-:Y:S02]  /*79e0*/  FSEL R212, R179, -INF , !P4 ;  /* 0xff800000b3d47808 */ /* 0x000fe40006000000 */
[----:B------:R-:W-:-:S02]  /*79f0*/  FSEL R172, R172, -INF , !P6 ;  /* 0xff800000acac7808 */ /* 0x000fc40007000000 */
        /* <DEDUP_REMOVED lines=10> */
[----:B------:R-:W-:Y:S02]  /*7aa0*/  ISETP.GT.AND P6, PT, R167, R5, PT ;  /* 0x00000005a700720c */ /* 0x000fe40003fc4270 */
[----:B------:R-:W-:Y:S02]  /*7ab0*/  FMNMX3.FTZ R8, R164, R225, R227, !PT ;  /* 0x000000e1a4087276 */ /* 0x000fe400078100e3 */
[----:B------:R-:W-:-:S02]  /*7ac0*/  FSEL R203, R173, -INF , !P4 ;  /* 0xff800000adcb7808 */ /* 0x000fc40006000000 */
[----:B------:R-:W-:Y:S02]  /*7ad0*/  FSEL R175, R175, -INF , !P6 ;  /* 0xff800000afaf7808 */ /* 0x000fe40007000000 */
[----:B------:R-:W-:Y:S02]  /*7ae0*/  FMNMX3.FTZ R8, R8, R29, R229, !PT ;  /* 0x0000001d08087276 */ /* 0x000fe400078100e5 */
[----:B------:R-:W-:Y:S01]  /*7af0*/  ISETP.GE.AND P4, PT, R5, R228, PT ;  /* 0x000000e40500720c */ /* 0x000fe20003f86270 */
[----:B------:R-:W-:Y:S01]  /*7b00*/  VIADD R5, R208, 0xffffffb9 ;  /* 0xffffffb9d0057836 */ /* 0x000fe20000000000 */
[----:B------:R-:W-:Y:S02]  /*7b10*/  ISETP.GT.AND P6, PT, R233, R6, PT ;  /* 0x00000006e900720c */ /* 0x000fe40003fc4270 */
[----:B------:R-:W-:Y:S02]  /*7b20*/  FMNMX3.FTZ R8, R8, R193, R223, !PT ;  /* 0x000000c108087276 */ /* 0x000fe400078100df */
[----:B------:R-:W-:-:S02]  /*7b30*/  FSEL R198, R175, -INF , !P4 ;  /* 0xff800000afc67808 */ /* 0x000fc40006000000 */
[----:B------:R-:W-:Y:S02]  /*7b40*/  FSEL R168, R168, -INF , !P6 ;  /* 0xff800000a8a87808 */ /* 0x000fe40007000000 */
[----:B------:R-:W-:Y:S02]  /*7b50*/  ISETP.GE.AND P4, PT, R6, R232, PT ;  /* 0x000000e80600720c */ /* 0x000fe40003f86270 */
[----:B------:R-:W-:Y:S02]  /*7b60*/  ISETP.GT.AND P6, PT, R167, R6, PT ;  /* 0x00000006a700720c */ /* 0x000fe40003fc4270 */
[----:B------:R-:W-:Y:S02]  /*7b70*/  FMNMX3.FTZ R8, R8, R197, R195, !PT ;  /* 0x000000c508087276 */ /* 0x000fe400078100c3 */
[----:B------:R-:W-:Y:S02]  /*7b80*/  FSEL R199, R168, -INF , !P4 ;  /* 0xff800000a8c77808 */ /* 0x000fe40006000000 */
[----:B------:R-:W-:-:S02]  /*7b90*/  FSEL R170, R170, -INF , !P6 ;  /* 0xff800000aaaa7808 */ /* 0x000fc40007000000 */
[----:B------:R-:W-:Y:S02]  /*7ba0*/  ISETP.GT.AND P4, PT, R233, R5, PT ;  /* 0x00000005e900720c */ /* 0x000fe40003f84270 */
[----:B------:R-:W-:Y:S02]  /*7bb0*/  ISETP.GE.AND P6, PT, R6, R228, PT ;  /* 0x000000e40600720c */ /* 0x000fe40003fc6270 */
[----:B------:R-:W-:Y:S02]  /*7bc0*/  FMNMX3.FTZ R6, R8, R207, R211, !PT ;  /* 0x000000cf08067276 */ /* 0x000fe400078100d3 */
[----:B------:R-:W-:Y:S02]  /*7bd0*/  FSEL R169, R169, -INF , !P4 ;  /* 0xff800000a9a97808 */ /* 0x000fe40006000000 */
[----:B------:R-:W-:Y:S02]  /*7be0*/  ISETP.GE.AND P4, PT, R5, R232, PT ;  /* 0x000000e80500720c */ /* 0x000fe40003f86270 */
[----:B------:R-:W-:-:S02]  /*7bf0*/  FMNMX3.FTZ R9, R3, R226, R230, !PT ;  /* 0x000000e203097276 */ /* 0x000fc400078100e6 */
[----:B------:R-:W-:Y:S02]  /*7c00*/  FMNMX3.FTZ R6, R6, R209, R213, !PT ;  /* 0x000000d106067276 */ /* 0x000fe400078100d5 */
[----:B------:R-:W-:Y:S02]  /*7c10*/  FSEL R179, R169, -INF , !P4 ;  /* 0xff800000a9b37808 */ /* 0x000fe40006000000 */
[----:B------:R-:W-:Y:S02]  /*7c20*/  FMNMX3.FTZ R9, R9, R28, R4, !PT ;  /* 0x0000001c09097276 */ /* 0x000fe40007810004 */
[----:B------:R-:W-:Y:S02]  /*7c30*/  FMNMX3.FTZ R6, R6, R201, R203, !PT ;  /* 0x000000c906067276 */ /* 0x000fe400078100cb */
[----:B------:R-:W-:Y:S02]  /*7c40*/  FMNMX3.FTZ R9, R9, R192, R224, !PT ;  /* 0x000000c009097276 */ /* 0x000fe400078100e0 */
[----:B------:R-:W-:Y:S01]  /*7c50*/  FMNMX3.FTZ R6, R6, R199, R179, !PT ;  /* 0x000000c706067276 */ /* 0x000fe200078100b3 */
[----:B------:R-:W-:Y:S06]  /*7c60*/  BRA.U !UP0, `(.L_x_547) ;  /* 0x0000000108e47547 */ /* 0x000fec000b800000 */
        /* <DEDUP_REMOVED lines=9> */
[----:B------:R-:W-:Y:S01]  /*7d00*/  LEA R10, P4, R12, R237, 0x7 ;  /* 0x000000ed0c0a7211 */ /* 0x000fe200078838ff */
[----:B------:R-:W-:Y:S01]  /*7d10*/  ULEA.HI.X UR6, UR10, UR6, UR11, 0x5, UP0 ;  /* 0x000000060a067291 */ /* 0x000fe200080f2c0b */
[----:B------:R-:W-:-:S02]  /*7d20*/  IMAD.U32 R8, RZ, RZ, UR4 ;  /* 0x00000004ff087e24 */ /* 0x000fc4000f8e00ff */
[----:B------:R-:W-:-:S03]  /*7d30*/  LEA.HI.X R11, R12, R236, R7, 0x7, P4 ;  /* 0x000000ec0c0b7211 */ /* 0x000fc600020f3c07 */
[----:B------:R-:W-:Y:S02]  /*7d40*/  MOV R7, UR6 ;  /* 0x0000000600077c02 */ /* 0x000fe40008000f00 */
        /* <DEDUP_REMOVED lines=43> */
.L_x_547:
[----:B------:R-:W-:Y:S01]  /*8000*/  FMNMX3.FTZ R9, R9, R222, R194, !PT ;  /* 0x000000de09097276 */ /* 0x000fe200078100c2 */
[----:B------:R-:W2:Y:S01]  /*8010*/  SHFL.BFLY PT, R7, R6, 0x2, 0x1f ;  /* 0x0c401f0006077f89 */ /* 0x000ea200000e0000 */
[----:B------:R-:W-:Y:S01]  /*8020*/  ISETP.GT.AND P4, PT, R167, R5, PT ;  /* 0x00000005a700720c */ /* 0x000fe20003f84270 */
[----:B------:R-:W3:Y:S01]  /*8030*/  LDCU UR4, c[0x0][0x45c] ;  /* 0x00008b80ff0477ac */ /* 0x000ee20008000800 */
[----:B------:R-:W-:Y:S01]  /*8040*/  FMNMX3.FTZ R9, R9, R206, R210, !PT ;  /* 0x000000ce09097276 */ /* 0x000fe200078100d2 */
[----:B-1----:R-:W-:Y:S01]  /*8050*/  LDSM.16.MT88.4 R12, [R220+0x18000] ;  /* 0x01800000dc0c783b */ /* 0x002fe20000004200 */
[----:B------:R-:W-:Y:S01]  /*8060*/  FSEL R196, R170, -INF , !P6 ;  /* 0xff800000aac47808 */ /* 0x000fe20007000000 */
[----:B------:R-:W-:Y:S01]  /*8070*/  UISETP.GT.U32.AND UP0, UPT, UR14, UR19, UPT ;  /* 0x000000130e00728c */ /* 0x000fe2000bf04070 */
[----:B------:R-:W-:Y:S02]  /*8080*/  ISETP.GE.AND P6, PT, R5, R228, PT ;  /* 0x000000e40500720c */ /* 0x000fe40003fc6270 */
[----:B------:R-:W-:-:S02]  /*8090*/  FSEL R171, R171, -INF , !P4 ;  /* 0xff800000abab7808 */ /* 0x000fc40006000000 */
[----:B------:R-:W-:Y:S02]  /*80a0*/  FMNMX3.FTZ R9, R9, R218, R212, !PT ;  /* 0x000000da09097276 */ /* 0x000fe400078100d4 */
[----:B------:R-:W-:Y:S02]  /*80b0*/  FSEL R178, R171, -INF , !P6 ;  /* 0xff800000abb27808 */ /* 0x000fe40007000000 */
[----:B------:R-:W-:Y:S01]  /*80c0*/  FMNMX3.FTZ R9, R9, R200, R198, !PT ;  /* 0x000000c809097276 */ /* 0x000fe200078100c6 */
[----:B------:R-:W-:Y:S01]  /*80d0*/  LDSM.16.MT88.4 R168, [R220+0x1a800] ;  /* 0x01a80000dca8783b */ /* 0x000fe20000004200 */
[----:B------:R-:W-:Y:S02]  /*80e0*/  SEL R187, R166, 0xffffffe0, !P5 ;  /* 0xffffffe0a6bb7807 */ /* 0x000fe40006800000 */
[----:B------:R-:W-:Y:S02]  /*80f0*/  FMNMX3.FTZ R8, R9, R196, R178, !PT ;  /* 0x000000c409087276 */ /* 0x000fe400078100b2 */
[----:B------:R-:W-:-:S02]  /*8100*/  IADD3 R16, PT, PT, R220, 0x18000, RZ ;  /* 0x00018000dc107810 */ /* 0x000fc40007ffe0ff */
[----:B------:R-:W-:Y:S01]  /*8110*/  IADD3 R189, PT, PT, R220, 0x18040, RZ ;  /* 0x00018040dcbd7810 */ /* 0x000fe20007ffe0ff */
[----:B------:R-:W1:Y:S01]  /*8120*/  SHFL.BFLY PT, R5, R8, 0x2, 0x1f ;  /* 0x0c401f0008057f89 */ /* 0x000e6200000e0000 */
[----:B--2---:R-:W-:Y:S02]  /*8130*/  FMNMX.FTZ R6, R6, R7, !PT ;  /* 0x0000000706067209 */ /* 0x004fe40007810000 */
[----:B------:R-:W-:-:S03]  /*8140*/  IADD3 R176, PT, PT, R187, R220, RZ ;  /* 0x000000dcbbb07210 */ /* 0x000fc60007ffe0ff */
[----:B------:R-:W2:Y:S04]  /*8150*/  SHFL.BFLY PT, R205, R6, 0x1, 0x1f ;  /* 0x0c201f0006cd7f89 */ /* 0x000ea800000e0000 */
[----:B------:R-:W-:Y:S01]  /*8160*/  LDSM.16.MT88.4 R20, [R176+0x18000] ;  /* 0x01800000b014783b */ /* 0x000fe20000004200 */
[----:B-1----:R-:W-:-:S05]  /*8170*/  FMNMX.FTZ R5, R8, R5, !PT ;  /* 0x0000000508057209 */ /* 0x002fca0007810000 */
[----:B------:R-:W1:Y:S01]  /*8180*/  SHFL.BFLY PT, R204, R5, 0x1, 0x1f ;  /* 0x0c201f0005cc7f89 */ /* 0x000e6200000e0000 */
[----:B--2---:R-:W-:-:S04]  /*8190*/  FMNMX.FTZ R205, R6, R205, !PT ;  /* 0x000000cd06cd7209 */ /* 0x004fc80007810000 */
        /* <DEDUP_REMOVED lines=11> */
[----:B-1----:R-:W-:Y:S01]  /*8250*/  FMNMX.FTZ R204, R5, R204, !PT ;  /* 0x000000cc05cc7209 */ /* 0x002fe20007810000 */
[--C-:B------:R-:W-:Y:S01]  /*8260*/  FFMA.FTZ R191, R223, UR4, -R202.reuse ;  /* 0x00000004dfbf7c23 */ /* 0x100fe200080108ca */
[----:B------:R-:W-:Y:S01]  /*8270*/  FSEL R5, R205, RZ, P6 ;  /* 0x000000ffcd057208 */ /* 0x000fe20003000000 */
[--C-:B------:R-:W-:Y:S01]  /*8280*/  FFMA.FTZ R214, R211, UR4, -R202.reuse ;  /* 0x00000004d3d67c23 */ /* 0x100fe200080108ca */
[C---:B------:R-:W-:Y:S01]  /*8290*/  FSETP.NEU.FTZ.AND P4, PT, R204.reuse, -INF , PT ;  /* 0xff800000cc00780b */ /* 0x040fe20003f9d000 */
[----:B------:R-:W-:Y:S01]  /*82a0*/  FMUL.FTZ R177, R204, UR4 ;  /* 0x00000004ccb17c20 */ /* 0x000fe20008410000 */
[----:B------:R-:W-:Y:S01]  /*82b0*/  MUFU.EX2 R186, R186 ;  /* 0x000000ba00ba7308 */ /* 0x000fe20000000800 */
[----:B------:R-:W-:Y:S01]  /*82c0*/  FADD.FTZ R5, R164, -R5 ;  /* 0x80000005a4057221 */ /* 0x000fe20000010000 */
[--C-:B------:R-:W-:Y:S01]  /*82d0*/  FFMA.FTZ R207, R207, UR4, -R202.reuse ;  /* 0x00000004cfcf7c23 */ /* 0x100fe200080108ca */
[--C-:B------:R-:W-:Y:S01]  /*82e0*/  FFMA.FTZ R209, R209, UR4, -R202.reuse ;  /* 0x00000004d1d17c23 */ /* 0x100fe200080108ca */
[----:B------:R-:W-:Y:S01]  /*82f0*/  FSEL R177, R177, RZ, P4 ;  /* 0x000000ffb1b17208 */ /* 0x000fe20002000000 */
[----:B------:R-:W-:Y:S01]  /*8300*/  FMUL.FTZ R8, R5, UR4 ;  /* 0x0000000405087c20 */ /* 0x000fe20008410000 */
[--C-:B------:R-:W-:Y:S01]  /*8310*/  FFMA.FTZ R201, R201, UR4, -R202.reuse ;  /* 0x00000004c9c97c23 */ /* 0x100fe200080108ca */
[----:B------:R-:W-:Y:S01]  /*8320*/  FFMA.FTZ R199, R199, UR4, -R202 ;  /* 0x00000004c7c77c23 */ /* 0x000fe200080108ca */
[----:B------:R-:W1:Y:S01]  /*8330*/  MUFU.EX2 R183, R183 ;  /* 0x000000b700b77308 */ /* 0x000e620000000800 */
[--C-:B------:R-:W-:Y:S01]  /*8340*/  FFMA.FTZ R164, R4, UR4, -R177.reuse ;  /* 0x0000000404a47c23 */ /* 0x100fe200080108b1 */
[----:B------:R-:W-:Y:S01]  /*8350*/  FSEL R4, R204, RZ, P4 ;  /* 0x000000ffcc047208 */ /* 0x000fe20002000000 */
[--C-:B------:R-:W-:Y:S01]  /*8360*/  FFMA.FTZ R167, R28, UR4, -R177.reuse ;  /* 0x000000041ca77c23 */ /* 0x100fe200080108b1 */
[----:B------:R-:W-:Y:S01]  /*8370*/  LOP3.LUT P4, R166, R216, 0x4, RZ, 0xc0, !PT ;  /* 0x00000004d8a67812 */ /* 0x000fe2000788c0ff */
[--C-:B------:R-:W-:Y:S01]  /*8380*/  FFMA.FTZ R182, R226, UR4, -R177.reuse ;  /* 0x00000004e2b67c23 */ /* 0x100fe200080108b1 */
[--C-:B------:R-:W-:Y:S01]  /*8390*/  FFMA.FTZ R180, R230, UR4, -R177.reuse ;  /* 0x00000004e6b47c23 */ /* 0x100fe200080108b1 */
[----:B------:R-:W-:Y:S01]  /*83a0*/  FADD.FTZ R4, R3, -R4 ;  /* 0x8000000403047221 */ /* 0x000fe20000010000 */
[----:B------:R-:W2:Y:S01]  /*83b0*/  MUFU.EX2 R181, R181 ;  /* 0x000000b500b57308 */ /* 0x000ea20000000800 */
[--C-:B------:R-:W-:Y:S01]  /*83c0*/  FFMA.FTZ R197, R192, UR4, -R177.reuse ;  /* 0x00000004c0c57c23 */ /* 0x100fe200080108b1 */
[--C-:B------:R-:W-:Y:S01]  /*83d0*/  FFMA.FTZ R192, R224, UR4, -R177.reuse ;  /* 0x00000004e0c07c23 */ /* 0x100fe200080108b1 */
[----:B------:R-:W-:Y:S01]  /*83e0*/  FMUL.FTZ R185, R4, UR4 ;  /* 0x0000000404b97c20 */ /* 0x000fe20008410000 */
[--C-:B------:R-:W-:Y:S01]  /*83f0*/  FFMA.FTZ R195, R222, UR4, -R177.reuse ;  /* 0x00000004dec37c23 */ /* 0x100fe200080108b1 */
[--C-:B------:R-:W-:Y:S01]  /*8400*/  FFMA.FTZ R194, R194, UR4, -R177.reuse ;  /* 0x00000004c2c27c23 */ /* 0x100fe200080108b1 */
[--C-:B------:R-:W-:Y:S01]  /*8410*/  FFMA.FTZ R222, R213, UR4, -R202.reuse ;  /* 0x00000004d5de7c23 */ /* 0x100fe200080108ca */
[--C-:B------:R-:W-:Y:S01]  /*8420*/  FFMA.FTZ R211, R210, UR4, -R177.reuse ;  /* 0x00000004d2d37c23 */ /* 0x100fe200080108b1 */
[----:B------:R-:W3:Y:S01]  /*8430*/  MUFU.EX2 R3, R8 ;  /* 0x0000000800037308 */ /* 0x000ee20000000800 */
[----:B------:R-:W-:Y:S01]  /*8440*/  @P4 IADD3 R189, PT, PT, R16, -0x40, RZ ;  /* 0xffffffc010bd4810 */ /* 0x000fe20007ffe0ff */
[--C-:B------:R-:W-:Y:S01]  /*8450*/  FFMA.FTZ R206, R206, UR4, -R177.reuse ;  /* 0x00000004cece7c23 */ /* 0x100fe200080108b1 */
[----:B-1----:R-:W-:Y:S01]  /*8460*/  F2FP.BF16.F32.PACK_AB R4, R183, R186 ;  /* 0x000000bab704723e */ /* 0x002fe200000010ff */
[--C-:B------:R-:W-:Y:S01]  /*8470*/  FFMA.FTZ R210, R218, UR4, -R177.reuse ;  /* 0x00000004dad27c23 */ /* 0x100fe200080108b1 */
[----:B------:R-:W-:Y:S01]  /*8480*/  IADD3 R187, PT, PT, R187, R189, RZ ;  /* 0x000000bdbbbb7210 */ /* 0x000fe20007ffe0ff */
[----:B------:R-:W1:Y:S01]  /*8490*/  LDSM.16.MT88.4 R28, [R189] ;  /* 0x00000000bd1c783b */ /* 0x000e620000004200 */
[--C-:B------:R-:W-:Y:S01]  /*84a0*/  FFMA.FTZ R213, R212, UR4, -R177.reuse ;  /* 0x00000004d4d57c23 */ /* 0x100fe200080108b1 */
[----:B------:R-:W4:Y:S01]  /*84b0*/  MUFU.EX2 R185, R185 ;  /* 0x000000b900b97308 */ /* 0x000f220000000800 */
[----:B--2---:R-:W-:Y:S01]  /*84c0*/  F2FP.BF16.F32.PACK_AB R6, R181, R184 ;  /* 0x000000b8b506723e */ /* 0x004fe200000010ff */
[----:B------:R-:W-:Y:S01]  /*84d0*/  LDSM.16.MT88.4 R172, [R187+0x1000] ;  /* 0x00100000bbac783b */ /* 0x000fe20000004200 */
[--C-:B------:R-:W-:Y:S01]  /*84e0*/  FFMA.FTZ R212, R203, UR4, -R202.reuse ;  /* 0x00000004cbd47c23 */ /* 0x100fe200080108ca */
[----:B------:R-:W-:Y:S01]  /*84f0*/  FFMA.FTZ R202, R179, UR4, -R202 ;  /* 0x00000004b3ca7c23 */ /* 0x000fe200080108ca */
[--C-:B------:R-:W-:Y:S01]  /*8500*/  FFMA.FTZ R200, R200, UR4, -R177.reuse ;  /* 0x00000004c8c87c23 */ /* 0x100fe200080108b1 */
[--C-:B------:R-:W-:Y:S01]  /*8510*/  FFMA.FTZ R203, R198, UR4, -R177.reuse ;  /* 0x00000004c6cb7c23 */ /* 0x100fe200080108b1 */
[--C-:B------:R-:W-:Y:S01]  /*8520*/  FFMA.FTZ R196, R196, UR4, -R177.reuse ;  /* 0x00000004c4c47c23 */ /* 0x100fe200080108b1 */
[----:B------:R-:W-:Y:S01]  /*8530*/  MUFU.EX2 R182, R182 ;  /* 0x000000b600b67308 */ /* 0x000fe20000000800 */
[-C--:B---3--:R-:W-:Y:S01]  /*8540*/  FMUL.FTZ R32, R140, R3.reuse ;  /* 0x000000038c207220 */ /* 0x088fe20000410000 */
[-C--:B------:R-:W-:Y:S01]  /*8550*/  FMUL.FTZ R33, R141, R3.reuse ;  /* 0x000000038d217220 */ /* 0x080fe20000410000 */
[-C--:B------:R-:W-:Y:S01]  /*8560*/  FMUL.FTZ R24, R144, R3.reuse ;  /* 0x0000000390187220 */ /* 0x080fe20000410000 */
[-C--:B------:R-:W-:Y:S01]  /*8570*/  FMUL.FTZ R25, R145, R3.reuse ;  /* 0x0000000391197220 */ /* 0x080fe20000410000 */
[-C--:B------:R-:W-:Y:S01]  /*8580*/  FMUL.FTZ R36, R36, R3.reuse ;  /* 0x0000000324247220 */ /* 0x080fe20000410000 */
[-C--:B------:R-:W-:Y:S01]  /*8590*/  FMUL.FTZ R37, R37, R3.reuse ;  /* 0x0000000325257220 */ /* 0x080fe20000410000 */
[----:B------:R-:W-:Y:S01]  /*85a0*/  FMUL.FTZ R40, R40, R3 ;  /* 0x0000000328287220 */ /* 0x000fe20000410000 */
[----:B------:R-:W2:Y:S01]  /*85b0*/  MUFU.EX2 R180, R180 ;  /* 0x000000b400b47308 */ /* 0x000ea20000000800 */
[-C--:B----4-:R-:W-:Y:S01]  /*85c0*/  FMUL.FTZ R34, R142, R185.reuse ;  /* 0x000000b98e227220 */ /* 0x090fe20000410000 */
[-C--:B------:R-:W-:Y:S01]  /*85d0*/  FMUL.FTZ R35, R143, R185.reuse ;  /* 0x000000b98f237220 */ /* 0x080fe20000410000 */
[-C--:B------:R-:W-:Y:S01]  /*85e0*/  FMUL.FTZ R26, R146, R185.reuse ;  /* 0x000000b9921a7220 */ /* 0x080fe20000410000 */
[----:B------:R-:W3:Y:S01]  /*85f0*/  LDSM.16.MT88.4 R140, [R220+0x1a000] ;  /* 0x01a00000dc8c783b */ /* 0x000ee20000004200 */
[-C--:B------:R-:W-:Y:S01]  /*8600*/  FMUL.FTZ R27, R147, R185.reuse ;  /* 0x000000b9931b7220 */ /* 0x080fe20000410000 */
[-C--:B------:R-:W-:Y:S01]  /*8610*/  FMUL.FTZ R38, R38, R185.reuse ;  /* 0x000000b926267220 */ /* 0x080fe20000410000 */
[----:B------:R-:W-:Y:S01]  /*8620*/  FMUL.FTZ R39, R39, R185 ;  /* 0x000000b927277220 */ /* 0x000fe20000410000 */
[----:B------:R-:W-:Y:S01]  /*8630*/  MUFU.EX2 R167, R167 ;  /* 0x000000a700a77308 */ /* 0x000fe20000000800 */
[----:B------:R-:W-:Y:S01]  /*8640*/  FMUL.FTZ R41, R41, R3 ;  /* 0x0000000329297220 */ /* 0x000fe20000410000 */
[-C--:B------:R-:W-:Y:S01]  /*8650*/  FMUL.FTZ R42, R42, R185.reuse ;  /* 0x000000b92a2a7220 */ /* 0x080fe20000410000 */
[----:B------:R-:W-:Y:S01]  /*8660*/  FMUL.FTZ R43, R43, R185 ;  /* 0x000000b92b2b7220 */ /* 0x000fe20000410000 */
[----:B------:R-:W4:Y:S01]  /*8670*/  LDSM.16.MT88.4 R144, [R189+0x2000] ;  /* 0x00200000bd90783b */ /* 0x000f220000004200 */
[-C--:B------:R-:W-:Y:S01]  /*8680*/  FMUL.FTZ R44, R44, R3.reuse ;  /* 0x000000032c2c7220 */ /* 0x080fe20000410000 */
[----:B------:R-:W-:Y:S01]  /*8690*/  FMUL.FTZ R45, R45, R3 ;  /* 0x000000032d2d7220 */ /* 0x000fe20000410000 */
[-C--:B------:R-:W-:Y:S01]  /*86a0*/  FMUL.FTZ R46, R46, R185.reuse ;  /* 0x000000b92e2e7220 */ /* 0x080fe20000410000 */
[----:B------:R-:W5:Y:S01]  /*86b0*/  MUFU.EX2 R164, R164 ;  /* 0x000000a400a47308 */ /* 0x000f620000000800 */
[----:B--2---:R-:W-:Y:S01]  /*86c0*/  F2FP.BF16.F32.PACK_AB R5, R180, R182 ;  /* 0x000000b6b405723e */ /* 0x004fe200000010ff */
        /* <DEDUP_REMOVED lines=15> */
[----:B-----5:R-:W-:Y:S01]  /*87c0*/  F2FP.BF16.F32.PACK_AB R7, R164, R167 ;  /* 0x000000a7a407723e */ /* 0x020fe200000010ff */
        /* <DEDUP_REMOVED lines=13> */
[----:B------:R-:W-:Y:S01]  /*88a0*/  FMUL.FTZ R74, R74, R185 ;  /* 0x000000b94a4a7220 */ /* 0x000fe20000410000 */
[C---:B------:R-:W-:Y:S01]  /*88b0*/  HMMA.16816.F32.BF16 R28, R4.reuse, R30, R32 ;  /* 0x0000001e041c723c */ /* 0x040fe20000041820 */
[-C--:B------:R-:W-:Y:S01]  /*88c0*/  FMUL.FTZ R32, R136, R3.reuse ;  /* 0x0000000388207220 */ /* 0x080fe20000410000 */
[----:B------:R-:W-:Y:S01]  /*88d0*/  FMUL.FTZ R33, R137, R3 ;  /* 0x0000000389217220 */ /* 0x000fe20000410000 */
[-C--:B------:R-:W-:Y:S01]  /*88e0*/  FMUL.FTZ R34, R138, R185.reuse ;  /* 0x000000b98a227220 */ /* 0x080fe20000410000 */
[-C--:B------:R-:W-:Y:S01]  /*88f0*/  FMUL.FTZ R35, R139, R185.reuse ;  /* 0x000000b98b237220 */ /* 0x080fe20000410000 */
[----:B------:R-:W-:Y:S01]  /*8900*/  FMUL.FTZ R75, R75, R185 ;  /* 0x000000b94b4b7220 */ /* 0x000fe20000410000 */
[----:B------:R-:W1:Y:S01]  /*8910*/  LDSM.16.MT88.4 R136, [R176+0x1a000] ;  /* 0x01a00000b088783b */ /* 0x000e620000004200 */
[-C--:B------:R-:W-:Y:S01]  /*8920*/  FMUL.FTZ R16, R152, R3.reuse ;  /* 0x0000000398107220 */ /* 0x080fe20000410000 */
[C---:B---3--:R-:W-:Y:S01]  /*8930*/  HMMA.16816.F32.BF16 R36, R4.reuse, R140, R36 ;  /* 0x0000008c0424723c */ /* 0x048fe20000041824 */
[----:B------:R-:W-:Y:S01]  /*8940*/  FMUL.FTZ R17, R153, R3 ;  /* 0x0000000399117220 */ /* 0x000fe20000410000 */
[-C--:B------:R-:W-:Y:S01]  /*8950*/  FMUL.FTZ R18, R154, R185.reuse ;  /* 0x000000b99a127220 */ /* 0x080fe20000410000 */
[----:B------:R-:W-:Y:S01]  /*8960*/  FMUL.FTZ R19, R155, R185 ;  /* 0x000000b99b137220 */ /* 0x000fe20000410000 */
[-C--:B------:R-:W-:Y:S01]  /*8970*/  FMUL.FTZ R76, R76, R3.reuse ;  /* 0x000000034c4c7220 */ /* 0x080fe20000410000 */
[----:B------:R-:W-:Y:S01]  /*8980*/  LDSM.16.MT88.4 R152, [R187] ;  /* 0x00000000bb98783b */ /* 0x000fe20000004200 */
        /* <DEDUP_REMOVED lines=10> */
[C---:B----4-:R-:W-:Y:S01]  /*8a30*/  HMMA.16816.F32.BF16 R52, R4.reuse, R144, R52 ;  /* 0x000000900434723c */ /* 0x050fe20000041834 */
        /* <DEDUP_REMOVED lines=56> */
[----:B------:R-:W-:Y:S01]  /*8dc0*/  MUFU.EX2 R188, R188 ;  /* 0x000000bc00bc7308 */ /* 0x000fe20000000800 */
[-C--:B------:R-:W-:Y:S01]  /*8dd0*/  FMUL.FTZ R116, R116, R3.reuse ;  /* 0x0000000374747220 */ /* 0x080fe20000410000 */
[----:B------:R-:W-:Y:S01]  /*8de0*/  FMUL.FTZ R117, R117, R3 ;  /* 0x0000000375757220 */ /* 0x000fe20000410000 */
[-C--:B------:R-:W-:Y:S01]  /*8df0*/  FMUL.FTZ R118, R118, R185.reuse ;  /* 0x000000b976767220 */ /* 0x080fe20000410000 */
[----:B------:R-:W-:Y:S01]  /*8e00*/  FMUL.FTZ R119, R119, R185 ;  /* 0x000000b977777220 */ /* 0x000fe20000410000 */
[C---:B------:R-:W-:Y:S01]  /*8e10*/  HMMA.16816.F32.BF16 R80, R4.reuse, R146, R80 ;  /* 0x000000920450723c */ /* 0x040fe20000041850 */
[----:B------:R-:W-:Y:S01]  /*8e20*/  LDSM.16.MT88.4 R144, [R220+0x1e000] ;  /* 0x01e00000dc90783b */ /* 0x000fe20000004200 */
[-C--:B------:R-:W-:Y:S01]  /*8e30*/  FMUL.FTZ R120, R120, R3.reuse ;  /* 0x0000000378787220 */ /* 0x080fe20000410000 */
[----:B------:R-:W3:Y:S01]  /*8e40*/  MUFU.EX2 R191, R191 ;  /* 0x000000bf00bf7308 */ /* 0x000ee20000000800 */
[----:B------:R-:W-:Y:S01]  /*8e50*/  FMUL.FTZ R121, R121, R3 ;  /* 0x0000000379797220 */ /* 0x000fe20000410000 */
[-C--:B------:R-:W-:Y:S01]  /*8e60*/  FMUL.FTZ R122, R122, R185.reuse ;  /* 0x000000b97a7a7220 */ /* 0x080fe20000410000 */
[----:B------:R-:W-:Y:S01]  /*8e70*/  FMUL.FTZ R123, R123, R185 ;  /* 0x000000b97b7b7220 */ /* 0x000fe20000410000 */
[-C--:B------:R-:W-:Y:S01]  /*8e80*/  FMUL.FTZ R124, R124, R3.reuse ;  /* 0x000000037c7c7220 */ /* 0x080fe20000410000 */
[C---:B------:R-:W-:Y:S01]  /*8e90*/  HMMA.16816.F32.BF16 R32, R4.reuse, R152, R32 ;  /* 0x000000980420723c */ /* 0x040fe20000041820 */
[----:B------:R-:W-:Y:S01]  /*8ea0*/  FMUL.FTZ R125, R125, R3 ;  /* 0x000000037d7d7220 */ /* 0x000fe20000410000 */
[-C--:B------:R-:W-:Y:S01]  /*8eb0*/  FMUL.FTZ R126, R126, R185.reuse ;  /* 0x000000b97e7e7220 */ /* 0x080fe20000410000 */
[----:B------:R-:W-:Y:S01]  /*8ec0*/  MUFU.EX2 R193, R193 ;  /* 0x000000c100c17308 */ /* 0x000fe20000000800 */
[----:B------:R-:W-:Y:S01]  /*8ed0*/  FMUL.FTZ R127, R127, R185 ;  /* 0x000000b97f7f7220 */ /* 0x000fe20000410000 */
[-C--:B------:R-:W-:Y:S01]  /*8ee0*/  FMUL.FTZ R128, R128, R3.reuse ;  /* 0x0000000380807220 */ /* 0x080fe20000410000 */
[----:B------:R-:W-:Y:S01]  /*8ef0*/  FMUL.FTZ R129, R129, R3 ;  /* 0x0000000381817220 */ /* 0x000fe20000410000 */
[-C--:B------:R-:W-:Y:S01]  /*8f00*/  FMUL.FTZ R130, R130, R185.reuse ;  /* 0x000000b982827220 */ /* 0x080fe20000410000 */
[C---:B-1----:R-:W-:Y:S01]  /*8f10*/  HMMA.16816.F32.BF16 R68, R4.reuse, R136, R68 ;  /* 0x000000880444723c */ /* 0x042fe20000041844 */
[----:B------:R-:W-:Y:S01]  /*8f20*/  FMUL.FTZ R131, R131, R185 ;  /* 0x000000b983837220 */ /* 0x000fe20000410000 */
[----:B------:R-:W-:Y:S01]  /*8f30*/  LDSM.16.MT88.4 R160, [R189+0x2800] ;  /* 0x00280000bda0783b */ /* 0x000fe20000004200 */
[----:B------:R-:W-:Y:S01]  /*8f40*/  MUFU.EX2 R190, R190 ;  /* 0x000000be00be7308 */ /* 0x000fe20000000800 */
[----:B------:R-:W-:Y:S01]  /*8f50*/  FFMA.FTZ R215, R178, UR4, -R177 ;  /* 0x00000004b2d77c23 */ /* 0x000fe200080108b1 */
[----:B------:R-:W-:Y:S01]  /*8f60*/  FFMA.FTZ R186, R251, R3, R186 ;  /* 0x00000003fbba7223 */ /* 0x000fe200000100ba */
[----:B------:R-:W-:Y:S01]  /*8f70*/  FFMA.FTZ R185, R249, R185, R182 ;  /* 0x000000b9f9b97223 */ /* 0x000fe200000100b6 */
[----:B------:R-:W-:Y:S01]  /*8f80*/  MOV R3, R204 ;  /* 0x000000cc00037202 */ /* 0x000fe20000000f00 */
[----:B------:R-:W-:Y:S01]  /*8f90*/  HMMA.16816.F32.BF16 R72, R4, R138, R72 ;  /* 0x0000008a0448723c */ /* 0x000fe20000041848 */
[----:B------:R-:W1:Y:S01]  /*8fa0*/  LDSM.16.MT88.4 R136, [R187+0x4000] ;  /* 0x00400000bb88783b */ /* 0x000e620000004200 */
[----:B------:R-:W-:Y:S01]  /*8fb0*/  FADD.FTZ R183, R183, R186 ;  /* 0x000000bab7b77221 */ /* 0x000fe20000010000 */
[----:B------:R-:W-:Y:S01]  /*8fc0*/  MUFU.EX2 R197, R197 ;  /* 0x000000c500c57308 */ /* 0x000fe20000000800 */
[----:B------:R-:W-:-:S02]  /*8fd0*/  FADD.FTZ R180, R180, R185 ;  /* 0x000000b9b4b47221 */ /* 0x000fc40000010000 */
[----:B------:R-:W-:Y:S02]  /*8fe0*/  FADD.FTZ R184, R184, R183 ;  /* 0x000000b7b8b87221 */ /* 0x000fe40000010000 */
[----:B--2---:R-:W-:Y:S01]  /*8ff0*/  HMMA.16816.F32.BF16 R84, R4, R140, R84 ;  /* 0x0000008c0454723c */ /* 0x004fe20000041854 */
[----:B------:R-:W-:Y:S01]  /*9000*/  FADD.FTZ R167, R167, R180 ;  /* 0x000000b4a7a77221 */ /* 0x000fe20000010000 */
[----:B------:R-:W-:Y:S01]  /*9010*/  FADD.FTZ R181, R181, R184 ;  /* 0x000000b8b5b57221 */ /* 0x000fe20000010000 */
[----:B------:R-:W2:Y:S02]  /*9020*/  MUFU.EX2 R192, R192 ;  /* 0x000000c000c07308 */ /* 0x000ea40000000800 */
[----:B------:R-:W-:-:S03]  /*9030*/  FADD.FTZ R164, R164, R167 ;  /* 0x000000a7a4a47221 */ /* 0x000fc60000010000 */
[C---:B------:R-:W-:Y:S01]  /*9040*/  HMMA.16816.F32.BF16 R88, R4.reuse, R142, R88 ;  /* 0x0000008e0458723c */ /* 0x040fe20000041858 */
[----:B------:R-:W4:Y:S02]  /*9050*/  LDSM.16.MT88.4 R140, [R176+0x1e000] ;  /* 0x01e00000b08c783b */ /* 0x000f240000004200 */
[----:B------:R-:W-:Y:S05]  /*9060*/  MUFU.EX2 R195, R195 ;  /* 0x000000c300c37308 */ /* 0x000fea0000000800 */
[C---:B------:R-:W-:Y:S01]  /*9070*/  HMMA.16816.F32.BF16 R132, R4.reuse, R154, R132 ;  /* 0x0000009a0484723c */ /* 0x040fe20000041884 */
[----:B------:R-:W-:Y:S02]  /*9080*/  LDSM.16.MT88.4 R152, [R187+0x6000] ;  /* 0x00600000bb98783b */ /* 0x000fe40000004200 */
[----:B------:R-:W5:Y:S05]  /*9090*/  MUFU.EX2 R194, R194 ;  /* 0x000000c200c27308 */ /* 0x000f6a0000000800 */
[C---:B------:R-:W-:Y:S03]  /*90a0*/  HMMA.16816.F32.BF16 R16, R4.reuse, R20, R16 ;  /* 0x000000140410723c */ /* 0x040fe60000041810 */
[----:B------:R-:W-:Y:S05]  /*90b0*/  MUFU.EX2 R207, R207 ;  /* 0x000000cf00cf7308 */ /* 0x000fea0000000800 */
[C---:B------:R-:W-:Y:S01]  /*90c0*/  HMMA.16816.F32.BF16 R20, R4.reuse, R22, R148 ;  /* 0x000000160414723c */ /* 0x040fe20000041894 */
[----:B------:R-:W-:Y:S02]  /*90d0*/  LDSM.16.MT88.4 R148, [R176+0x18800] ;  /* 0x01880000b094783b */ /* 0x000fe40000004200 */
[----:B------:R-:W5:Y:S05]  /*90e0*/  MUFU.EX2 R214, R214 ;  /* 0x000000d600d67308 */ /* 0x000f6a0000000800 */
[C---:B-1----:R-:W-:Y:S03]  /*90f0*/  HMMA.16816.F32.BF16 R92, R4.reuse, R136, R92 ;  /* 0x00000088045c723c */ /* 0x042fe6000004185c */
[----:B------:R-:W-:Y:S05]  /*9100*/  MUFU.EX2 R209, R209 ;  /* 0x000000d100d17308 */ /* 0x000fea0000000800 */
[C---:B------:R-:W-:Y:S01]  /*9110*/  HMMA.16816.F32.BF16 R96, R4.reuse, R138, R96 ;  /* 0x0000008a0460723c */ /* 0x040fe20000041860 */
[----:B------:R-:W1:Y:S02]  /*9120*/  LDSM.16.MT88.4 R136, [R189+0x6000] ;  /* 0x00600000bd88783b */ /* 0x000e640000004200 */
[----:B------:R-:W-:Y:S05]  /*9130*/  MUFU.EX2 R222, R222 ;  /* 0x000000de00de7308 */ /* 0x000fea0000000800 */
[C---:B------:R-:W-:Y:S03]  /*9140*/  HMMA.16816.F32.BF16 R100, R4.reuse, R144, R100 ;  /* 0x000000900464723c */ /* 0x040fe60000041864 */
[----:B------:R-:W-:Y:S05]  /*9150*/  MUFU.EX2 R206, R206 ;  /* 0x000000ce00ce7308 */ /* 0x000fea0000000800 */
[C---:B------:R-:W-:Y:S01]  /*9160*/  HMMA.16816.F32.BF16 R104, R4.reuse, R146, R104 ;  /* 0x000000920468723c */ /* 0x040fe20000041868 */
[----:B------:R-:W5:Y:S02]  /*9170*/  LDSM.16.MT88.4 R144, [R220+0x18800] ;  /* 0x01880000dc90783b */ /* 0x000f640000004200 */
[----:B------:R-:W5:Y:S05]  /*9180*/  MUFU.EX2 R211, R211 ;  /* 0x000000d300d37308 */ /* 0x000f6a0000000800 */
[C---:B----4-:R-:W-:Y:S03]  /*9190*/  HMMA.16816.F32.BF16 R108, R4.reuse, R140, R108 ;  /* 0x0000008c046c723c */ /* 0x050fe6000004186c */
[----:B------:R-:W-:Y:S05]  /*91a0*/  MUFU.EX2 R210, R210 ;  /* 0x000000d200d27308 */ /* 0x000fea0000000800 */
[C---:B------:R-:W-:Y:S01]  /*91b0*/  HMMA.16816.F32.BF16 R112, R4.reuse, R142, R112 ;  /* 0x0000008e0470723c */ /* 0x040fe20000041870 */
[----:B------:R-:W4:Y:S02]  /*91c0*/  LDSM.16.MT88.4 R140, [R189+0x800] ;  /* 0x00080000bd8c783b */ /* 0x000f240000004200 */
[----:B------:R-:W4:Y:S05]  /*91d0*/  MUFU.EX2 R213, R213 ;  /* 0x000000d500d57308 */ /* 0x000f2a0000000800 */
[C---:B------:R-:W-:Y:S03]  /*91e0*/  HMMA.16816.F32.BF16 R8, R4.reuse, R12, R8 ;  /* 0x0000000c0408723c */ /* 0x040fe60000041808 */
[----:B------:R-:W-:Y:S05]  /*91f0*/  MUFU.EX2 R201, R201 ;  /* 0x000000c900c97308 */ /* 0x000fea0000000800 */
[C---:B------:R-:W-:Y:S01]  /*9200*/  HMMA.16816.F32.BF16 R12, R4.reuse, R14, R156 ;  /* 0x0000000e040c723c */ /* 0x040fe2000004189c */
[----:B------:R-:W-:Y:S02]  /*9210*/  LDSM.16.MT88.4 R156, [R187+0x2800] ;  /* 0x00280000bb9c783b */ /* 0x000fe40000004200 */
[----:B------:R-:W4:Y:S05]  /*9220*/  MUFU.EX2 R212, R212 ;  /* 0x000000d400d47308 */ /* 0x000f2a0000000800 */
[C---:B-1----:R-:W-:Y:S03]  /*9230*/  HMMA.16816.F32.BF16 R116, R4.reuse, R136, R116 ;  /* 0x000000880474723c */ /* 0x042fe60000041874 */
[----:B------:R-:W-:Y:S05]  /*9240*/  MUFU.EX2 R199, R199 ;  /* 0x000000c700c77308 */ /* 0x000fea0000000800 */
[C---:B------:R-:W-:Y:S01]  /*9250*/  HMMA.16816.F32.BF16 R120, R4.reuse, R138, R120 ;  /* 0x0000008a0478723c */ /* 0x040fe20000041878 */
[----:B------:R-:W1:Y:S02]  /*9260*/  LDSM.16.MT88.4 R136, [R187+0x800] ;  /* 0x00080000bb88783b */ /* 0x000e640000004200 */
[----:B------:R-:W-:Y:S05]  /*9270*/  MUFU.EX2 R202, R202 ;  /* 0x000000ca00ca7308 */ /* 0x000fea0000000800 */
[C---:B------:R-:W-:Y:S03]  /*9280*/  HMMA.16816.F32.BF16 R124, R4.reuse, R152, R124 ;  /* 0x00000098047c723c */ /* 0x040fe6000004187c */
[----:B------:R-:W-:Y:S05]  /*9290*/  MUFU.EX2 R200, R200 ;  /* 0x000000c800c87308 */ /* 0x000fea0000000800 */
[----:B------:R-:W-:Y:S01]  /*92a0*/  HMMA.16816.F32.BF16 R4, R4, R154, R128 ;  /* 0x0000009a0404723c */ /* 0x000fe20000041880 */
[----:B---3--:R-:W-:Y:S01]  /*92b0*/  F2FP.BF16.F32.PACK_AB R128, R191, R188 ;  /* 0x000000bcbf80723e */ /* 0x008fe200000010ff */
[----:B------:R-:W-:Y:S01]  /*92c0*/  LDSM.16.MT88.4 R152, [R220+0x1c800] ;  /* 0x01c80000dc98783b */ /* 0x000fe20000004200 */
[----:B--2---:R-:W-:Y:S01]  /*92d0*/  F2FP.BF16.F32.PACK_AB R129, R192, R197 ;  /* 0x000000c5c081723e */ /* 0x004fe200000010ff */
[----:B------:R-:W2:Y:S01]  /*92e0*/  MUFU.EX2 R203, R203 ;  /* 0x000000cb00cb7308 */ /* 0x000ea20000000800 */
[----:B------:R-:W-:Y:S01]  /*92f0*/  F2FP.BF16.F32.PACK_AB R130, R190, R193 ;  /* 0x000000c1be82723e */ /* 0x000fe200000010ff */
[----:B------:R-:W-:Y:S01]  /*9300*/  FADD.FTZ R188, R188, R181 ;  /* 0x000000b5bcbc7221 */ /* 0x000fe20000010000 */
[----:B-----5:R-:W-:Y:S01]  /*9310*/  F2FP.BF16.F32.PACK_AB R131, R194, R195 ;  /* 0x000000c3c283723e */ /* 0x020fe200000010ff */
[----:B------:R-:W-:Y:S01]  /*9320*/  FADD.FTZ R197, R197, R164 ;  /* 0x000000a4c5c57221 */ /* 0x000fe20000010000 */
[----:B------:R-:W-:Y:S01]  /*9330*/  MOV R164, R205 ;  /* 0x000000cd00a47202 */ /* 0x000fe20000000f00 */
[----:B------:R-:W-:-:S02]  /*9340*/  FADD.FTZ R188, R191, R188 ;  /* 0x000000bcbfbc7221 */ /* 0x000fc40000010000 */
[----:B------:R-:W-:Y:S01]  /*9350*/  MUFU.EX2 R196, R196 ;  /* 0x000000c400c47308 */ /* 0x000fe20000000800 */
[----:B------:R-:W-:Y:S01]  /*9360*/  FADD.FTZ R192, R192, R197 ;  /* 0x000000c5c0c07221 */ /* 0x000fe20000010000 */
[C---:B------:R-:W-:Y:S01]  /*9370*/  HMMA.16816.F32.BF16 R8, R128.reuse, R144, R8 ;  /* 0x000000908008723c */ /* 0x040fe20000041808 */
[----:B------:R-:W-:Y:S02]  /*9380*/  FADD.FTZ R193, R193, R188 ;  /* 0x000000bcc1c17221 */ /* 0x000fe40000010000 */
[----:B------:R-:W-:Y:S02]  /*9390*/  FADD.FTZ R195, R195, R192 ;  /* 0x000000c0c3c37221 */ /* 0x000fe40000010000 */
[----:B------:R-:W-:Y:S01]  /*93a0*/  FADD.FTZ R190, R190, R193 ;  /* 0x000000c1bebe7221 */ /* 0x000fe20000010000 */
[----:B------:R-:W3:Y:S01]  /*93b0*/  MUFU.EX2 R215, R215 ;  /* 0x000000d700d77308 */ /* 0x000ee20000000800 */
[----:B------:R-:W-:Y:S01]  /*93c0*/  FADD.FTZ R195, R194, R195 ;  /* 0x000000c3c2c37221 */ /* 0x000fe20000010000 */
        /* <DEDUP_REMOVED lines=36> */
[----:B------:R-:W-:Y:S07]  /*9610*/  LDSM.16.MT88.4 R144, [R176+0x19000] ;  /* 0x01900000b090783b */ /* 0x000fee0000004200 */
[C---:B---3--:R-:W-:Y:S08]  /*9620*/  HMMA.16816.F32.BF16 R108, R128.reuse, R152, R108 ;  /* 0x00000098806c723c */ /* 0x048ff0000004186c */
[C---:B------:R-:W-:Y:S01]  /*9630*/  HMMA.16816.F32.BF16 R112, R128.reuse, R154, R112 ;  /* 0x0000009a8070723c */ /* 0x040fe20000041870 */
[----:B------:R-:W1:Y:S07]  /*9640*/  LDSM.16.MT88.4 R152, [R176+0x1b000] ;  /* 0x01b00000b098783b */ /* 0x000e6e0000004200 */
        /* <DEDUP_REMOVED lines=24> */
[----:B------:R-:W-:Y:S07]  /*97d0*/  LDSM.16.MT88.4 R152, [R176+0x1f000] ;  /* 0x01f00000b098783b */ /* 0x000fee0000004200 */
[C---:B------:R-:W-:Y:S08]  /*97e0*/  HMMA.16816.F32.BF16 R24, R4.reuse, R136, R24 ;  /* 0x000000880418723c */ /* 0x040ff00000041818 */
[C---:B------:R-:W-:Y:S08]  /*97f0*/  HMMA.16816.F32.BF16 R28, R4.reuse, R138, R28 ;  /* 0x0000008a041c723c */ /* 0x040ff0000004181c */
[C---:B--2---:R-:W-:Y:S08]  /*9800*/  HMMA.16816.F32.BF16 R68, R4.reuse, R8, R68 ;  /* 0x000000080444723c */ /* 0x044ff00000041844 */
[C---:B------:R-:W-:Y:S01]  /*9810*/  HMMA.16816.F32.BF16 R72, R4.reuse, R10, R72 ;  /* 0x0000000a0448723c */ /* 0x040fe20000041848 */
[----:B------:R-:W1:Y:S07]  /*9820*/  LDSM.16.MT88.4 R8, [R189+0x7000] ;  /* 0x00700000bd08783b */ /* 0x000e6e0000004200 */
[C---:B------:R-:W-:Y:S08]  /*9830*/  HMMA.16816.F32.BF16 R16, R4.reuse, R144, R16 ;  /* 0x000000900410723c */ /* 0x040ff00000041810 */
[C---:B------:R-:W-:Y:S01]  /*9840*/  HMMA.16816.F32.BF16 R20, R4.reuse, R146, R20 ;  /* 0x000000920414723c */ /* 0x040fe20000041814 */
[----:B------:R-:W2:Y:S07]  /*9850*/  LDSM.16.MT88.4 R144, [R189+0x5000] ;  /* 0x00500000bd90783b */ /* 0x000eae0000004200 */
        /* <DEDUP_REMOVED lines=20> */
[----:B------:R-:W1:Y:S07]  /*99a0*/  LDSM.16.MT88.4 R148, [R176+0x19800] ;  /* 0x01980000b094783b */ /* 0x000e6e0000004200 */
[C---:B--2---:R-:W-:Y:S08]  /*99b0*/  HMMA.16816.F32.BF16 R84, R4.reuse, R144, R84 ;  /* 0x000000900454723c */ /* 0x044ff00000041854 */
[C---:B------:R-:W-:Y:S01]  /*99c0*/  HMMA.16816.F32.BF16 R88, R4.reuse, R146, R88 ;  /* 0x000000920458723c */ /* 0x040fe20000041858 */
[----:B------:R-:W2:Y:S07]  /*99d0*/  LDSM.16.MT88.4 R144, [R176+0x1d800] ;  /* 0x01d80000b090783b */ /* 0x000eae0000004200 */
[C---:B----4-:R-:W-:Y:S08]  /*99e0*/  HMMA.16816.F32.BF16 R92, R4.reuse, R32, R92 ;  /* 0x00000020045c723c */ /* 0x050ff0000004185c */
[C---:B------:R-:W-:Y:S01]  /*99f0*/  HMMA.16816.F32.BF16 R96, R4.reuse, R34, R96 ;  /* 0x000000220460723c */ /* 0x040fe20000041860 */
[----:B------:R-:W4:Y:S04]  /*9a00*/  LDSM.16.MT88.4 R32, [R176+0x1b800] ;  /* 0x01b80000b020783b */ /* 0x000f280000004200 */
[----:B------:R-:W-:Y:S03]  /*9a10*/  LDSM.16.MT88.4 R176, [R189+0x5800] ;  /* 0x00580000bdb0783b */ /* 0x000fe60000004200 */
[C---:B-----5:R-:W-:Y:S08]  /*9a20*/  HMMA.16816.F32.BF16 R100, R4.reuse, R140, R100 ;  /* 0x0000008c0464723c */ /* 0x060ff00000041864 */
[C---:B------:R-:W-:Y:S01]  /*9a30*/  HMMA.16816.F32.BF16 R104, R4.reuse, R142, R104 ;  /* 0x0000008e0468723c */ /* 0x040fe20000041868 */
[----:B------:R-:W5:Y:S07]  /*9a40*/  LDSM.16.MT88.4 R140, [R189+0x1800] ;  /* 0x00180000bd8c783b */ /* 0x000f6e0000004200 */
[C---:B---3--:R-:W-:Y:S08]  /*9a50*/  HMMA.16816.F32.BF16 R124, R4.reuse, R12, R124 ;  /* 0x0000000c047c723c */ /* 0x048ff0000004187c */
[----:B------:R-:W-:Y:S01]  /*9a60*/  HMMA.16816.F32.BF16 R128, R4, R14, R128 ;  /* 0x0000000e0480723c */ /* 0x000fe20000041880 */
[----:B------:R-:W-:Y:S01]  /*9a70*/  F2FP.BF16.F32.PACK_AB R4, R212, R201 ;  /* 0x000000c9d404723e */ /* 0x000fe200000010ff */
[----:B------:R-:W3:Y:S01]  /*9a80*/  LDSM.16.MT88.4 R12, [R189+0x3800] ;  /* 0x00380000bd0c783b */ /* 0x000ee20000004200 */
        /* <DEDUP_REMOVED lines=14> */
[C---:B------:R-:W-:Y:S01]  /*9b70*/  HMMA.16816.F32.BF16 R152, R4.reuse, R148, R16 ;  /* 0x000000940498723c */ /* 0x040fe20000041810 */
[----:B------:R-:W-:Y:S07]  /*9b80*/  LDSM.16.MT88.4 R16, [R187+0x3800] ;  /* 0x00380000bb10783b */ /* 0x000fee0000004200 */
[C---:B--2---:R-:W-:Y:S08]  /*9b90*/  HMMA.16816.F32.BF16 R76, R4.reuse, R144, R76 ;  /* 0x00000090044c723c */ /* 0x044ff0000004184c */
[C---:B------:R-:W-:Y:S08]  /*9ba0*/  HMMA.16816.F32.BF16 R80, R4.reuse, R146, R80 ;  /* 0x000000920450723c */ /* 0x040ff00000041850 */
[C---:B------:R-:W-:Y:S01]  /*9bb0*/  HMMA.16816.F32.BF16 R148, R4.reuse, R150, R20 ;  /* 0x000000960494723c */ /* 0x040fe20000041814 */
[----:B------:R-:W-:Y:S07]  /*9bc0*/  LDSM.16.MT88.4 R20, [R220+0x1b800] ;  /* 0x01b80000dc14783b */ /* 0x000fee0000004200 */
[C---:B----4-:R-:W-:Y:S08]  /*9bd0*/  HMMA.16816.F32.BF16 R44, R4.reuse, R32, R44 ;  /* 0x00000020042c723c */ /* 0x050ff0000004182c */
[C---:B------:R-:W-:Y:S01]  /*9be0*/  HMMA.16816.F32.BF16 R48, R4.reuse, R34, R48 ;  /* 0x000000220430723c */ /* 0x040fe20000041830 */
[----:B------:R-:W2:Y:S07]  /*9bf0*/  LDSM.16.MT88.4 R32, [R187+0x1800] ;  /* 0x00180000bb20783b */ /* 0x000eae0000004200 */
[C---:B-----5:R-:W-:Y:S01]  /*9c00*/  HMMA.16816.F32.BF16 R144, R4.reuse, R140, R24 ;  /* 0x0000008c0490723c */ /* 0x060fe20000041818 */
        /* <DEDUP_REMOVED lines=24> */
[C---:B-1----:R-:W-:Y:S08]  /*9d90*/  HMMA.16816.F32.BF16 R124, R4.reuse, R8, R124 ;  /* 0x00000008047c723c */ /* 0x042ff0000004187c */
[----:B------:R-:W-:Y:S01]  /*9da0*/  HMMA.16816.F32.BF16 R128, R4, R10, R128 ;  /* 0x0000000a0480723c */ /* 0x000fe20000041880 */
[----:B------:R-:W-:-:S04]  /*9db0*/  NOP ;  /* 0x0000000000007918 */ /* 0x000fc80000000000 */
[----:B------:R-:W-:-:S15]  /*9dc0*/  BRA.U !UP0, `(.L_x_546) ;  /* 0x0000003d08187547 */ /* 0x000fde000b800000 */
[----:B------:R-:W-:-:S04]  /*9dd0*/  DEPBAR.LE SB0, 0x0 ;  /* 0x000080000000791a */ /* 0x000fc80000000000 */
[----:B------:R-:W-:Y:S01]  /*9de0*/  UIADD3 UR14, UPT, UPT, UR21, -0x3, URZ ;  /* 0xfffffffd150e7890 */ /* 0x000fe2000fffe0ff */
[----:B------:R-:W-:Y:S02]  /*9df0*/  IMAD.IADD R211, R165, 0x1, R2 ;  /* 0x00000001a5d37824 */ /* 0x000fe400078e0202 */
[----:B------:R-:W-:Y:S01]  /*9e00*/  IMAD.IADD R209, R0, 0x1, R165 ;  /* 0x0000000100d17824 */ /* 0x000fe200078e02a5 */
[----:B------:R-:W-:-:S04]  /*9e10*/  UIMAD.WIDE.U32 UR12, UR14, UR8, URZ ;  /* 0x000000080e0c72a5 */ /* 0x000fc8000f8e00ff */
[----:B------:R-:W-:Y:S02]  /*9e20*/  UIMAD UR7, UR14, UR9, UR13 ;  /* 0x000000090e0772a4 */ /* 0x000fe4000f8e020d */
[----:B------:R-:W-:Y:S01]  /*9e30*/  USHF.L.U32 UR4, UR12, 0x6, URZ ;  /* 0x000000060c047899 */ /* 0x000fe200080006ff */
[----:B------:R-:W-:Y:S01]  /*9e40*/  IMAD.U32 R8, RZ, RZ, UR12 ;  /* 0x0000000cff087e24 */ /* 0x000fe2000f8e00ff */
[----:B------:R-:W-:Y:S01]  /*9e50*/  USHF.L.U64.HI UR6, UR12, 0x6, UR7 ;  /* 0x000000060c067899 */ /* 0x000fe20008010207 */
[----:B------:R-:W-:Y:S01]  /*9e60*/  IMAD.U32 R9, RZ, RZ, UR13 ;  /* 0x0000000dff097e24 */ /* 0x000fe2000f8e00ff */
[----:B------:R-:W-:Y:S01]  /*9e70*/  ULEA UR4, UP0, UR8, UR4, 0x5 ;  /* 0x0000000408047291 */ /* 0x000fe2000f8028ff */
[----:B------:R-:W-:Y:S01]  /*9e80*/  IMAD.U32 R3, RZ, RZ, UR7 ;  /* 0x00000007ff037e24 */ /* 0x000fe2000f8e00ff */
[----:B------:R-:W-:Y:S01]  /*9e90*/  BAR.SYNC.DEFER_BLOCKING 0x0 ;  /* 0x0000000000007b1d */ /* 0x000fe20000010000 */
[----:B------:R-:W-:Y:S01]  /*9ea0*/  LEA R6, P4, R8, R235, 0x7 ;  /* 0x000000eb08067211 */ /* 0x000fe200078838ff */
[----:B------:R-:W-:-:S02]  /*9eb0*/  ULEA.HI.X UR6, UR8, UR6, UR9, 0x5, UP0 ;  /* 0x0000000608067291 */ /* 0x000fc400080f2c09 */
[----:B------:R-:W-:Y:S01]  /*9ec0*/  MOV R4, UR4 ;  /* 0x0000000400047c02 */ /* 0x000fe20008000f00 */
[----:B------:R-:W-:Y:S01]  /*9ed0*/  UISETP.GT.U32.AND UP0, UPT, UR14, UR19, UPT ;  /* 0x000000130e00728c */ /* 0x000fe2000bf04070 */
[----:B------:R-:W-:Y:S02]  /*9ee0*/  LEA.HI.X R7, R8, R234, R3, 0x7, P4 ;  /* 0x000000ea08077211 */ /* 0x000fe400020f3c03 */
[----:B------:R-:W-:Y:S01]  /*9ef0*/  IMAD.U32 R3, RZ, RZ, UR6 ;  /* 0x00000006ff037e24 */ /* 0x000fe2000f8e00ff */
[----:B------:R-:W-:-:S04]  /*9f00*/  LEA R12, P4, R4, R235, 0x1 ;  /* 0x000000eb040c7211 */ /* 0x000fc800078808ff */
[----:B------:R-:W-:Y:S02]  /*9f10*/  LEA.HI.X R13, R4, R234, R3, 0x1, P4 ;  /* 0x000000ea040d7211 */ /* 0x000fe400020f0c03 */
[----:B------:R-:W-:Y:S02]  /*9f20*/  ISETP.NE.AND P4, PT, R166, RZ, PT ;  /* 0x000000ffa600720c */ /* 0x000fe40003f85270 */
[----:B------:R-:W-:-:S04]  /*9f30*/  MOV R3, 0x40 ;  /* 0x0000004000037802 */ /* 0x000fc80000000f00 */
[----:B------:R-:W-:Y:S01]  /*9f40*/  SEL R3, R3, 0xffffffc0, !P4 ;  /* 0xffffffc003037807 */ /* 0x000fe20006000000 */
[----:B------:R-:W-:Y:S01]  /*9f50*/  @!PT LDS RZ, [RZ] ;  /* 0x00000000fffff984 */ /* 0x000fe20000000800 */
[----:B------:R-:W-:Y:S01]  /*9f60*/  @!PT LDS RZ, [RZ] ;  /* 0x00000000fffff984 */ /* 0x000fe20000000800 */
[----:B------:R-:W-:Y:S01]  /*9f70*/  @!PT LDS RZ, [RZ] ;  /* 0x00000000fffff984 */ /* 0x000fe20000000800 */
[----:B------:R-:W-:Y:S04]  /*9f80*/  @!P3 LDGSTS.E.BYPASS.LTC128B.128 [R238+0x18000], desc[UR26][R6.64] ;  /* 0x1800000006eebfae */ /* 0x000fe8000b981a1a */
[--C-:B------:R-:W-:Y:S01]  /*9f90*/  IMAD.IADD R210, R2, 0x1, R3.reuse ;  /* 0x0000000102d27824 */ /* 0x100fe200078e0203 */
[----:B------:R-:W-:Y:S01]  /*9fa0*/  @P3 STS.128 [R238+0x18000], RZ ;  /* 0x018000ffee003388 */ /* 0x000fe20000000c00 */
[----:B------:R-:W-:-:S03]  /*9fb0*/  IMAD.IADD R206, R0, 0x1, R3 ;  /* 0x0000000100ce7824 */ /* 0x000fc600078e0203 */
[C---:B------:R-:W-:Y:S01]  /*9fc0*/  IADD3 R207, PT, PT, R165.reuse, R210, RZ ;  /* 0x000000d2a5cf7210 */ /* 0x040fe20007ffe0ff */
[----:B------:R-:W-:Y:S01]  /*9fd0*/  @!PT LDS RZ, [RZ] ;  /* 0x00000000fffff984 */ /* 0x000fe20000000800 */
[----:B------:R-:W-:Y:S01]  /*9fe0*/  @!PT LDS RZ, [RZ] ;  /* 0x00000000fffff984 */ /* 0x000fe20000000800 */
[----:B------:R-:W-:Y:S01]  /*9ff0*/  @!PT LDS RZ, [RZ] ;  /* 0x00000000fffff984 */ /* 0x000fe20000000800 */
[----:B------:R-:W-:Y:S01]  /*a000*/  @!P2 LDGSTS.E.BYPASS.LTC128B.128 [R238+0x1a000], desc[UR26][R6.64+0x80] ;  /* 0x1a00008006eeafae */ /* 0x000fe2000b981a1a */
[----:B------:R-:W-:-:S03]  /*a010*/  IMAD.IADD R3, R165, 0x1, R206 ;  /* 0x00000001a5037824 */ /* 0x000fc600078e02ce */
        /* <DEDUP_REMOVED lines=34> */
[----:B------:R-:W1:Y:S04]  /*a240*/  LDSM.16.M88.4 R8, [R0+0x11000] ;  /* 0x011000000008783b */ /* 0x000e680000000200 */
[----:B------:R-:W4:Y:S04]  /*a250*/  LDSM.16.M88.4 R20, [R0+0x11800] ;  /* 0x011800000014783b */ /* 0x000f280000000200 */
[----:B------:R-:W-:Y:S04]  /*a260*/  LDSM.16.M88.4 R180, [R211] ;  /* 0x00000000d3b4783b */ /* 0x000fe80000000200 */
[----:B------:R-:W5:Y:S04]  /*a270*/  LDSM.16.M88.4 R24, [R209+0x10000] ;  /* 0x01000000d118783b */ /* 0x000f680000000200 */
[----:B------:R-:W5:Y:S04]  /*a280*/  LDSM.16.M88.4 R16, [R209+0x11000] ;  /* 0x01100000d110783b */ /* 0x000f680000000200 */
[----:B------:R-:W5:Y:S04]  /*a290*/  LDSM.16.M88.4 R188, [R209+0x10800] ;  /* 0x01080000d1bc783b */ /* 0x000f680000000200 */
[----:B------:R-:W5:Y:S04]  /*a2a0*/  LDSM.16.M88.4 R184, [R209+0x11800] ;  /* 0x01180000d1b8783b */ /* 0x000f680000000200 */
[----:B------:R-:W-:Y:S01]  /*a2b0*/  LDSM.16.M88.4 R176, [R206+0x10000] ;  /* 0x01000000ceb0783b */ /* 0x000fe20000000200 */
[C---:B--2---:R-:W-:Y:S03]  /*a2c0*/  HMMA.16816.F32.BF16 R172, R196.reuse, R168, RZ ;  /* 0x000000a8c4ac723c */ /* 0x044fe600000418ff */
[----:B------:R-:W-:Y:S04]  /*a2d0*/  LDSM.16.M88.4 R200, [R206+0x11800] ;  /* 0x01180000cec8783b */ /* 0x000fe80000000200 */
[----:B------:R-:W-:Y:S01]  /*a2e0*/  LDSM.16.M88.4 R192, [R207] ;  /* 0x00000000cfc0783b */ /* 0x000fe20000000200 */
[C---:B---3--:R-:W-:Y:S03]  /*a2f0*/  HMMA.16816.F32.BF16 R28, R196.reuse, R32, RZ ;  /* 0x00000020c41c723c */ /* 0x048fe600000418ff */
[----:B------:R-:W0:Y:S05]  /*a300*/  LDGDEPBAR ;  /* 0x00000000000079af */ /* 0x000e2a0000000000 */
[C---:B-1----:R-:W-:Y:S08]  /*a310*/  HMMA.16816.F32.BF16 R12, R196.reuse, R8, RZ ;  /* 0x00000008c40c723c */ /* 0x042ff000000418ff */
[C---:B------:R-:W-:Y:S08]  /*a320*/  HMMA.16816.F32.BF16 R168, R196.reuse, R170, RZ ;  /* 0x000000aac4a8723c */ /* 0x040ff000000418ff */
[C---:B------:R-:W-:Y:S08]  /*a330*/  HMMA.16816.F32.BF16 R32, R196.reuse, R34, RZ ;  /* 0x00000022c420723c */ /* 0x040ff000000418ff */
[C---:B------:R-:W-:Y:S08]  /*a340*/  HMMA.16816.F32.BF16 R8, R196.reuse, R10, RZ ;  /* 0x0000000ac408723c */ /* 0x040ff000000418ff */
[C---:B----4-:R-:W-:Y:S08]  /*a350*/  HMMA.16816.F32.BF16 R4, R196.reuse, R20, RZ ;  /* 0x00000014c404723c */ /* 0x050ff000000418ff */
[----:B------:R-:W-:Y:S01]  /*a360*/  HMMA.16816.F32.BF16 R196, R196, R22, RZ ;  /* 0x00000016c4c4723c */ /* 0x000fe200000418ff */
[----:B------:R-:W1:Y:S07]  /*a370*/  LDSM.16.M88.4 R20, [R210] ;  /* 0x00000000d214783b */ /* 0x000e6e0000000200 */
[C---:B-----5:R-:W-:Y:S08]  /*a380*/  HMMA.16816.F32.BF16 R172, R180.reuse, R24, R172 ;  /* 0x00000018b4ac723c */ /* 0x060ff000000418ac */
[C---:B------:R-:W-:Y:S01]  /*a390*/  HMMA.16816.F32.BF16 R168, R180.reuse, R26, R168 ;  /* 0x0000001ab4a8723c */ /* 0x040fe200000418a8 */
        /* <DEDUP_REMOVED lines=13> */
[----:B------:R-:W1:Y:S07]  /*a470*/  LDSM.16.M88.4 R176, [R3+0x11800] ;  /* 0x0118000003b0783b */ /* 0x000e6e0000000200 */
[C---:B--2---:R-:W-:Y:S01]  /*a480*/  HMMA.16816.F32.BF16 R164, R20.reuse, R24, R28 ;  /* 0x0000001814a4723c */ /* 0x044fe2000004181c */
[----:B------:R-:W-:Y:S07]  /*a490*/  LDSM.16.M88.4 R28, [R2+0x4000] ;  /* 0x00400000021c783b */ /* 0x000fee0000000200 */
[C---:B------:R-:W-:Y:S01]  /*a4a0*/  HMMA.16816.F32.BF16 R32, R20.reuse, R26, R32 ;  /* 0x0000001a1420723c */ /* 0x040fe20000041820 */
[----:B------:R-:W2:Y:S07]  /*a4b0*/  LDSM.16.M88.4 R24, [R0+0x12000] ;  /* 0x012000000018783b */ /* 0x000eae0000000200 */
[C---:B---3--:R-:W-:Y:S08]  /*a4c0*/  HMMA.16816.F32.BF16 R12, R20.reuse, R16, R12 ;  /* 0x00000010140c723c */ /* 0x048ff0000004180c */
[C---:B------:R-:W-:Y:S01]  /*a4d0*/  HMMA.16816.F32.BF16 R8, R20.reuse, R18, R8 ;  /* 0x000000121408723c */ /* 0x040fe20000041808 */
[----:B------:R-:W3:Y:S07]  /*a4e0*/  LDSM.16.M88.4 R16, [R0+0x12800] ;  /* 0x012800000010783b */ /* 0x000eee0000000200 */
[C---:B------:R-:W-:Y:S08]  /*a4f0*/  HMMA.16816.F32.BF16 R4, R20.reuse, R200, R4 ;  /* 0x000000c81404723c */ /* 0x040ff00000041804 */
[----:B------:R-:W-:Y:S01]  /*a500*/  HMMA.16816.F32.BF16 R196, R20, R202, R196 ;  /* 0x000000ca14c4723c */ /* 0x000fe200000418c4 */
[----:B------:R-:W3:Y:S04]  /*a510*/  LDSM.16.M88.4 R20, [R0+0x13000] ;  /* 0x013000000014783b */ /* 0x000ee80000000200 */
[----:B------:R-:W-:Y:S03]  /*a520*/  LDSM.16.M88.4 R200, [R0+0x15800] ;  /* 0x0158000000c8783b */ /* 0x000fe60000000200 */
[C---:B----4-:R-:W-:Y:S08]  /*a530*/  HMMA.16816.F32.BF16 R172, R192.reuse, R188, R172 ;  /* 0x000000bcc0ac723c */ /* 0x050ff000000418ac */
[C---:B------:R-:W-:Y:S01]  /*a540*/  HMMA.16816.F32.BF16 R168, R192.reuse, R190, R168 ;  /* 0x000000bec0a8723c */ /* 0x040fe200000418a8 */
[----:B------:R-:W4:Y:S07]  /*a550*/  LDSM.16.M88.4 R188, [R0+0x13800] ;  /* 0x0138000000bc783b */ /* 0x000f2e0000000200 */
        /* <DEDUP_REMOVED lines=16> */
[C---:B------:R-:W-:Y:S01]  /*a660*/  HMMA.16816.F32.BF16 R192, R28.reuse, R22, R8 ;  /* 0x000000161cc0723c */ /* 0x040fe20000041808 */
[----:B------:R-:W-:Y:S04]  /*a670*/  LDSM.16.M88.4 R20, [R210+0x4000] ;  /* 0x00400000d214783b */ /* 0x000fe80000000200 */
[----:B------:R-:W3:Y:S03]  /*a680*/  LDSM.16.M88.4 R8, [R206+0x12000] ;  /* 0x01200000ce08783b */ /* 0x000ee60000000200 */
[C---:B----4-:R-:W-:Y:S08]  /*a690*/  HMMA.16816.F32.BF16 R4, R28.reuse, R188, R4 ;  /* 0x000000bc1c04723c */ /* 0x050ff00000041804 */
[----:B------:R-:W-:Y:S01]  /*a6a0*/  HMMA.16816.F32.BF16 R196, R28, R190, R196 ;  /* 0x000000be1cc4723c */ /* 0x000fe200000418c4 */
[----:B------:R-:W4:Y:S07]  /*a6b0*/  LDSM.16.M88.4 R28, [R206+0x13000] ;  /* 0x01300000ce1c783b */ /* 0x000f2e0000000200 */
[C---:B-----5:R-:W-:Y:S08]  /*a6c0*/  HMMA.16816.F32.BF16 R172, R184.reuse, R180, R172 ;  /* 0x000000b4b8ac723c */ /* 0x060ff000000418ac */
[C---:B------:R-:W-:Y:S01]  /*a6d0*/  HMMA.16816.F32.BF16 R168, R184.reuse, R182, R168 ;  /* 0x000000b6b8a8723c */ /* 0x040fe200000418a8 */
[----:B------:R-:W-:Y:S07]  /*a6e0*/  LDSM.16.M88.4 R180, [R206+0x13800] ;  /* 0x01380000ceb4783b */ /* 0x000fee0000000200 */
[C---:B-1----:R-:W-:Y:S08]  /*a6f0*/  HMMA.16816.F32.BF16 R164, R184.reuse, R176, R164 ;  /* 0x000000b0b8a4723c */ /* 0x042ff000000418a4 */
[C---:B------:R-:W-:Y:S01]  /*a700*/  HMMA.16816.F32.BF16 R32, R184.reuse, R178, R32 ;  /* 0x000000b2b820723c */ /* 0x040fe20000041820 */
[----:B------:R-:W1:Y:S07]  /*a710*/  LDSM.16.M88.4 R176, [R206+0x12800] ;  /* 0x01280000ceb0783b */ /* 0x000e6e0000000200 */
[C---:B--2---:R-:W-:Y:S08]  /*a720*/  HMMA.16816.F32.BF16 R12, R184.reuse, R24, R12 ;  /* 0x00000018b80c723c */ /* 0x044ff0000004180c */
[C---:B------:R-:W-:Y:S01]  /*a730*/  HMMA.16816.F32.BF16 R192, R184.reuse, R26, R192 ;  /* 0x0000001ab8c0723c */ /* 0x040fe200000418c0 */
[----:B------:R-:W-:Y:S07]  /*a740*/  LDSM.16.M88.4 R24, [R207+0x4000] ;  /* 0x00400000cf18783b */ /* 0x000fee0000000200 */
[C---:B---3--:R-:W-:Y:S01]  /*a750*/  HMMA.16816.F32.BF16 R188, R184.reuse, R16, R4 ;  /* 0x00000010b8bc723c */ /* 0x048fe20000041804 */
[----:B------:R-:W2:Y:S07]  /*a760*/  LDSM.16.M88.4 R4, [R3+0x12000] ;  /* 0x012000000304783b */ /* 0x000eae0000000200 */
[----:B------:R-:W-:Y:S01]  /*a770*/  HMMA.16816.F32.BF16 R196, R184, R18, R196 ;  /* 0x00000012b8c4723c */ /* 0x000fe200000418c4 */
[----:B------:R-:W3:Y:S04]  /*a780*/  LDSM.16.M88.4 R16, [R3+0x12800] ;  /* 0x012800000310783b */ /* 0x000ee80000000200 */
[----:B------:R-:W-:Y:S03]  /*a790*/  LDSM.16.M88.4 R184, [R2+0x8000] ;  /* 0x0080000002b8783b */ /* 0x000fe60000000200 */
[C---:B------:R-:W-:Y:S08]  /*a7a0*/  HMMA.16816.F32.BF16 R172, R20.reuse, R8, R172 ;  /* 0x0000000814ac723c */ /* 0x040ff000000418ac */
[C---:B------:R-:W-:Y:S01]  /*a7b0*/  HMMA.16816.F32.BF16 R168, R20.reuse, R10, R168 ;  /* 0x0000000a14a8723c */ /* 0x040fe200000418a8 */
[----:B------:R-:W5:Y:S07]  /*a7c0*/  LDSM.16.M88.4 R8, [R3+0x13000] ;  /* 0x013000000308783b */ /* 0x000f6e0000000200 */
[C---:B----4-:R-:W-:Y:S08]  /*a7d0*/  HMMA.16816.F32.BF16 R12, R20.reuse, R28, R12 ;  /* 0x0000001c140c723c */ /* 0x050ff0000004180c */
[C---:B------:R-:W-:Y:S01]  /*a7e0*/  HMMA.16816.F32.BF16 R192, R20.reuse, R30, R192 ;  /* 0x0000001e14c0723c */ /* 0x040fe200000418c0 */
[----:B------:R-:W4:Y:S07]  /*a7f0*/  LDSM.16.M88.4 R28, [R3+0x13800] ;  /* 0x01380000031c783b */ /* 0x000f2e0000000200 */
[C---:B-1----:R-:W-:Y:S08]  /*a800*/  HMMA.16816.F32.BF16 R164, R20.reuse, R176, R164 ;  /* 0x000000b014a4723c */ /* 0x042ff000000418a4 */
[C---:B------:R-:W-:Y:S01]  /*a810*/  HMMA.16816.F32.BF16 R32, R20.reuse, R178, R32 ;  /* 0x000000b21420723c */ /* 0x040fe20000041820 */
[----:B------:R-:W1:Y:S07]  /*a820*/  LDSM.16.M88.4 R176, [R0+0x14000] ;  /* 0x0140000000b0783b */ /* 0x000e6e0000000200 */
[C---:B------:R-:W-:Y:S08]  /*a830*/  HMMA.16816.F32.BF16 R188, R20.reuse, R180, R188 ;  /* 0x000000b414bc723c */ /* 0x040ff000000418bc */
[----:B------:R-:W-:Y:S01]  /*a840*/  HMMA.16816.F32.BF16 R196, R20, R182, R196 ;  /* 0x000000b614c4723c */ /* 0x000fe200000418c4 */
[----:B------:R-:W1:Y:S07]  /*a850*/  LDSM.16.M88.4 R20, [R0+0x14800] ;  /* 0x014800000014783b */ /* 0x000e6e0000000200 */
[C---:B--2---:R-:W-:Y:S08]  /*a860*/  HMMA.16816.F32.BF16 R172, R24.reuse, R4, R172 ;  /* 0x0000000418ac723c */ /* 0x044ff000000418ac */
[C---:B------:R-:W-:Y:S01]  /*a870*/  HMMA.16816.F32.BF16 R168, R24.reuse, R6, R168 ;  /* 0x0000000618a8723c */ /* 0x040fe200000418a8 */
[----:B------:R-:W2:Y:S07]  /*a880*/  LDSM.16.M88.4 R4, [R0+0x15000] ;  /* 0x015000000004783b */ /* 0x000eae0000000200 */
[C---:B---3--:R-:W-:Y:S08]  /*a890*/  HMMA.16816.F32.BF16 R164, R24.reuse, R16, R164 ;  /* 0x0000001018a4723c */ /* 0x048ff000000418a4 */
[C---:B------:R-:W-:Y:S01]  /*a8a0*/  HMMA.16816.F32.BF16 R32, R24.reuse, R18, R32 ;  /* 0x000000121820723c */ /* 0x040fe20000041820 */
[----:B------:R-:W-:Y:S07]  /*a8b0*/  LDSM.16.M88.4 R16, [R211+0x8000] ;  /* 0x00800000d310783b */ /* 0x000fee0000000200 */
[C---:B-----5:R-:W-:Y:S01]  /*a8c0*/  HMMA.16816.F32.BF16 R180, R24.reuse, R8, R12 ;  /* 0x0000000818b4723c */ /* 0x060fe2000004180c */
[----:B------:R-:W3:Y:S07]  /*a8d0*/  LDSM.16.M88.4 R12, [R209+0x14000] ;  /* 0x01400000d10c783b */ /* 0x000eee0000000200 */
[C---:B------:R-:W-:Y:S01]  /*a8e0*/  HMMA.16816.F32.BF16 R192, R24.reuse, R10, R192 ;  /* 0x0000000a18c0723c */ /* 0x040fe200000418c0 */
[----:B------:R-:W5:Y:S07]  /*a8f0*/  LDSM.16.M88.4 R8, [R209+0x14800] ;  /* 0x01480000d108783b */ /* 0x000f6e0000000200 */
[C---:B----4-:R-:W-:Y:S08]  /*a900*/  HMMA.16816.F32.BF16 R188, R24.reuse, R28, R188 ;  /* 0x0000001c18bc723c */ /* 0x050ff000000418bc */
[----:B------:R-:W-:Y:S01]  /*a910*/  HMMA.16816.F32.BF16 R196, R24, R30, R196 ;  /* 0x0000001e18c4723c */ /* 0x000fe200000418c4 */
[----:B------:R-:W4:Y:S04]  /*a920*/  LDSM.16.M88.4 R24, [R209+0x15000] ;  /* 0x01500000d118783b */ /* 0x000f280000000200 */
[----:B------:R-:W-:Y:S03]  /*a930*/  LDSM.16.M88.4 R28, [R209+0x15800] ;  /* 0x01580000d11c783b */ /* 0x000fe60000000200 */
[C---:B-1----:R-:W-:Y:S08]  /*a940*/  HMMA.16816.F32.BF16 R172, R184.reuse, R176, R172 ;  /* 0x000000b0b8ac723c */ /* 0x042ff000000418ac */
[C---:B------:R-:W-:Y:S01]  /*a950*/  HMMA.16816.F32.BF16 R168, R184.reuse, R178, R168 ;  /* 0x000000b2b8a8723c */ /* 0x040fe200000418a8 */
[----:B------:R-:W-:Y:S07]  /*a960*/  LDSM.16.M88.4 R176, [R0+0x16000] ;  /* 0x0160000000b0783b */ /* 0x000fee0000000200 */
[C---:B------:R-:W-:Y:S08]  /*a970*/  HMMA.16816.F32.BF16 R164, R184.reuse, R20, R164 ;  /* 0x00000014b8a4723c */ /* 0x040ff000000418a4 */
[C---:B------:R-:W-:Y:S01]  /*a980*/  HMMA.16816.F32.BF16 R32, R184.reuse, R22, R32 ;  /* 0x00000016b820723c */ /* 0x040fe20000041820 */
[----:B------:R-:W-:Y:S07]  /*a990*/  LDSM.16.M88.4 R20, [R206+0x15000] ;  /* 0x01500000ce14783b */ /* 0x000fee0000000200 */
[C---:B--2---:R-:W-:Y:S08]  /*a9a0*/  HMMA.16816.F32.BF16 R180, R184.reuse, R4, R180 ;  /* 0x00000004b8b4723c */ /* 0x044ff000000418b4 */
[----:B------:R-:W-:Y:S01]  /*a9b0*/  HMMA.16816.F32.BF16 R192, R184, R6, R192 ;  /* 0x00000006b8c0723c */ /* 0x000fe200000418c0 */
[----:B------:R-:W-:Y:S07]  /*a9c0*/  LDSM.16.M88.4 R4, [R206+0x14000] ;  /* 0x01400000ce04783b */ /* 0x000fee0000000200 */
[C---:B---3--:R-:W-:Y:S08]  /*a9d0*/  HMMA.16816.F32.BF16 R172, R16.reuse, R12, R172 ;  /* 0x0000000c10ac723c */ /* 0x048ff000000418ac */
[C---:B------:R-:W-:Y:S01]  /*a9e0*/  HMMA.16816.F32.BF16 R168, R16.reuse, R14, R168 ;  /* 0x0000000e10a8723c */ /* 0x040fe200000418a8 */
[----:B------:R-:W1:Y:S07]  /*a9f0*/  LDSM.16.M88.4 R12, [R210+0x8000] ;  /* 0x00800000d20c783b */ /* 0x000e6e0000000200 */
[C---:B-----5:R-:W-:Y:S08]  /*aa00*/  HMMA.16816.F32.BF16 R164, R16.reuse, R8, R164 ;  /* 0x0000000810a4723c */ /* 0x060ff000000418a4 */
[C---:B------:R-:W-:Y:S01]  /*aa10*/  HMMA.16816.F32.BF16 R32, R16.reuse, R10, R32 ;  /* 0x0000000a1020723c */ /* 0x040fe20000041820 */
[----:B------:R-:W2:Y:S07]  /*aa20*/  LDSM.16.M88.4 R8, [R206+0x14800] ;  /* 0x01480000ce08783b */ /* 0x000eae0000000200 */
[C---:B----4-:R-:W-:Y:S08]  /*aa30*/  HMMA.16816.F32.BF16 R180, R16.reuse, R24, R180 ;  /* 0x0000001810b4723c */ /* 0x050ff000000418b4 */
[----:B------:R-:W-:Y:S01]  /*aa40*/  HMMA.16816.F32.BF16 R192, R16, R26, R192 ;  /* 0x0000001a10c0723c */ /* 0x000fe200000418c0 */
[----:B------:R-:W3:Y:S07]  /*aa50*/  LDSM.16.M88.4 R24, [R206+0x15800] ;  /* 0x01580000ce18783b */ /* 0x000eee0000000200 */
[C---:B------:R-:W-:Y:S08]  /*aa60*/  HMMA.16816.F32.BF16 R188, R184.reuse, R200, R188 ;  /* 0x000000c8b8bc723c */ /* 0x040ff000000418bc */
[----:B------:R-:W-:Y:S01]  /*aa70*/  HMMA.16816.F32.BF16 R196, R184, R202, R196 ;  /* 0x000000cab8c4723c */ /* 0x000fe200000418c4 */
[----:B------:R-:W-:Y:S07]  /*aa80*/  LDSM.16.M88.4 R184, [R2+0xc000] ;  /* 0x00c0000002b8783b */ /* 0x000fee0000000200 */
        /* <DEDUP_REMOVED lines=10> */
[C---:B------:R-:W-:Y:S08]  /*ab30*/  HMMA.16816.F32.BF16 R180, R12.reuse, R20, R180 ;  /* 0x000000140cb4723c */ /* 0x040ff000000418b4 */
[C---:B------:R-:W-:Y:S01]  /*ab40*/  HMMA.16816.F32.BF16 R192, R12.reuse, R22, R192 ;  /* 0x000000160cc0723c */ /* 0x040fe200000418c0 */
[----:B------:R-:W5:Y:S07]  /*ab50*/  LDSM.16.M88.4 R20, [R3+0x15800] ;  /* 0x015800000314783b */ /* 0x000f6e0000000200 */
[C---:B---3--:R-:W-:Y:S01]  /*ab60*/  HMMA.16816.F32.BF16 R200, R12.reuse, R24, R188 ;  /* 0x000000180cc8723c */ /* 0x048fe200000418bc */
[----:B------:R-:W-:Y:S07]  /*ab70*/  LDSM.16.M88.4 R188, [R0+0x16800] ;  /* 0x0168000000bc783b */ /* 0x000fee0000000200 */
[----:B------:R-:W-:Y:S01]  /*ab80*/  HMMA.16816.F32.BF16 R196, R12, R26, R196 ;  /* 0x0000001a0cc4723c */ /* 0x000fe200000418c4 */
[----:B------:R-:W3:Y:S04]  /*ab90*/  LDSM.16.M88.4 R12, [R0+0x17000] ;  /* 0x01700000000c783b */ /* 0x000ee80000000200 */
[----:B------:R-:W-:Y:S03]  /*aba0*/  LDSM.16.M88.4 R24, [R209+0x17000] ;  /* 0x01700000d118783b */ /* 0x000fe60000000200 */
[C---:B-1----:R-:W-:Y:S08]  /*abb0*/  HMMA.16816.F32.BF16 R172, R28.reuse, R16, R172 ;  /* 0x000000101cac723c */ /* 0x042ff000000418ac */
[C---:B------:R-:W-:Y:S01]  /*abc0*/  HMMA.16816.F32.BF16 R168, R28.reuse, R18, R168 ;  /* 0x000000121ca8723c */ /* 0x040fe200000418a8 */
[----:B------:R1:W3:Y:S07]  /*abd0*/  LDSM.16.M88.4 R16, [R0+0x17800] ;  /* 0x017800000010783b */ /* 0x0002ee0000000200 */
[C---:B----4-:R-:W-:Y:S08]  /*abe0*/  HMMA.16816.F32.BF16 R164, R28.reuse, R4, R164 ;  /* 0x000000041ca4723c */ /* 0x050ff000000418a4 */
[C---:B------:R-:W-:Y:S01]  /*abf0*/  HMMA.16816.F32.BF16 R32, R28.reuse, R6, R32 ;  /* 0x000000061c20723c */ /* 0x040fe20000041820 */
[----:B------:R-:W-:Y:S07]  /*ac00*/  LDSM.16.M88.4 R4, [R209+0x16000] ;  /* 0x01600000d104783b */ /* 0x000fee0000000200 */
[----:B--2---:R-:W-:Y:S01]  /*ac10*/  HMMA.16816.F32.BF16 R180, R28, R8, R180 ;  /* 0x000000081cb4723c */ /* 0x004fe200000418b4 */
[----:B-1----:R-:W-:-:S07]  /*ac20*/  IADD3 R0, PT, PT, R233, 0x8, RZ ;  /* 0x00000008e9007810 */ /* 0x002fce0007ffe0ff */
[C---:B------:R-:W-:Y:S01]  /*ac30*/  HMMA.16816.F32.BF16 R192, R28.reuse, R10, R192 ;  /* 0x0000000a1cc0723c */ /* 0x040fe200000418c0 */
[----:B------:R-:W1:Y:S07]  /*ac40*/  LDSM.16.M88.4 R8, [R211+0xc000] ;  /* 0x00c00000d308783b */ /* 0x000e6e0000000200 */
[C---:B-----5:R-:W-:Y:S08]  /*ac50*/  HMMA.16816.F32.BF16 R200, R28.reuse, R20, R200 ;  /* 0x000000141cc8723c */ /* 0x060ff000000418c8 */
        /* <DEDUP_REMOVED lines=24> */
[----:B------:R-:W5:Y:S07]  /*ade0*/  LDSM.16.M88.4 R24, [R3+0x16000] ;  /* 0x016000000318783b */ /* 0x000f6e0000000200 */
[C---:B---3--:R-:W-:Y:S08]  /*adf0*/  HMMA.16816.F32.BF16 R200, R8.reuse, R12, R200 ;  /* 0x0000000c08c8723c */ /* 0x048ff000000418c8 */
[----:B------:R-:W-:Y:S01]  /*ae00*/  HMMA.16816.F32.BF16 R196, R8, R14, R196 ;  /* 0x0000000e08c4723c */ /* 0x000fe200000418c4 */
[----:B------:R-:W3:Y:S04]  /*ae10*/  LDSM.16.M88.4 R8, [R3+0x17000] ;  /* 0x017000000308783b */ /* 0x000ee80000000200 */
[----:B------:R2:W3:Y:S01]  /*ae20*/  LDSM.16.M88.4 R12, [R3+0x17800] ;  /* 0x01780000030c783b */ /* 0x0004e20000000200 */
[----:B------:R-:W-:-:S04]  /*ae30*/  DEPBAR.LE SB0, 0x0 ;  /* 0x000080000000791a */ /* 0x000fc80000000000 */
[C---:B----4-:R-:W-:Y:S08]  /*ae40*/  HMMA.16816.F32.BF16 R172, R28.reuse, R16, R172 ;  /* 0x000000101cac723c */ /* 0x050ff000000418ac */
[C---:B------:R-:W-:Y:S08]  /*ae50*/  HMMA.16816.F32.BF16 R168, R28.reuse, R18, R168 ;  /* 0x000000121ca8723c */ /* 0x040ff000000418a8 */
[----:B-1----:R-:W-:Y:S01]  /*ae60*/  HMMA.16816.F32.BF16 R164, R28, R4, R164 ;  /* 0x000000041ca4723c */ /* 0x002fe200000418a4 */
[----:B--2---:R-:W-:-:S05]  /*ae70*/  VIADD R3, R208, 0xffffff40 ;  /* 0xffffff40d0037836 */ /* 0x004fca0000000000 */
[----:B------:R-:W-:Y:S02]  /*ae80*/  ISETP.GE.AND P4, PT, R3, R232, PT ;  /* 0x000000e80300720c */ /* 0x000fe40003f86270 */
[----:B------:R-:W-:Y:S01]  /*ae90*/  HMMA.16816.F32.BF16 R32, R28, R6, R32 ;  /* 0x000000061c20723c */ /* 0x000fe20000041820 */
[-C--:B------:R-:W-:Y:S01]  /*aea0*/  ISETP.GT.AND P6, PT, R233, R3.reuse, PT ;  /* 0x00000003e900720c */ /* 0x080fe20003fc4270 */
[----:B------:R-:W-:Y:S01]  /*aeb0*/  VIADD R7, R208, 0xffffff41 ;  /* 0xffffff41d0077836 */ /* 0x000fe20000000000 */
[----:B------:R-:W-:Y:S02]  /*aec0*/  ISETP.GT.AND P5, PT, R0, R3, PT ;  /* 0x000000030000720c */ /* 0x000fe40003fa4270 */
[----:B------:R-:W-:-:S03]  /*aed0*/  P2R R4, PR, RZ, 0x10 ;  /* 0x00000010ff047803 */ /* 0x000fc60000000000 */
[C---:B------:R-:W-:Y:S08]  /*aee0*/  HMMA.16816.F32.BF16 R180, R28.reuse, R20, R180 ;  /* 0x000000141cb4723c */ /* 0x040ff000000418b4 */
[C---:B------:R-:W-:Y:S08]  /*aef0*/  HMMA.16816.F32.BF16 R192, R28.reuse, R22, R192 ;  /* 0x000000161cc0723c */ /* 0x040ff000000418c0 */
[C---:B------:R-:W-:Y:S08]  /*af00*/  HMMA.16816.F32.BF16 R200, R28.reuse, R184, R200 ;  /* 0x000000b81cc8723c */ /* 0x040ff000000418c8 */
[----:B------:R-:W-:Y:S08]  /*af10*/  HMMA.16816.F32.BF16 R196, R28, R186, R196 ;  /* 0x000000ba1cc4723c */ /* 0x000ff000000418c4 */
[C---:B-----5:R-:W-:Y:S08]  /*af20*/  HMMA.16816.F32.BF16 R172, R176.reuse, R24, R172 ;  /* 0x00000018b0ac723c */ /* 0x060ff000000418ac */
[C---:B------:R-:W-:Y:S08]  /*af30*/  HMMA.16816.F32.BF16 R168, R176.reuse, R26, R168 ;  /* 0x0000001ab0a8723c */ /* 0x040ff000000418a8 */
[C---:B------:R-:W-:Y:S08]  /*af40*/  HMMA.16816.F32.BF16 R164, R176.reuse, R188, R164 ;  /* 0x000000bcb0a4723c */ /* 0x040ff000000418a4 */
[C---:B------:R-:W-:Y:S08]  /*af50*/  HMMA.16816.F32.BF16 R32, R176.reuse, R190, R32 ;  /* 0x000000beb020723c */ /* 0x040ff00000041820 */
[C---:B---3--:R-:W-:Y:S08]  /*af60*/  HMMA.16816.F32.BF16 R180, R176.reuse, R8, R180 ;  /* 0x00000008b0b4723c */ /* 0x048ff000000418b4 */
[C---:B------:R-:W-:Y:S08]  /*af70*/  HMMA.16816.F32.BF16 R192, R176.reuse, R10, R192 ;  /* 0x0000000ab0c0723c */ /* 0x040ff000000418c0 */
[C---:B------:R-:W-:Y:S08]  /*af80*/  HMMA.16816.F32.BF16 R200, R176.reuse, R12, R200 ;  /* 0x0000000cb0c8723c */ /* 0x040ff000000418c8 */
[----:B------:R-:W-:Y:S01]  /*af90*/  HMMA.16816.F32.BF16 R196, R176, R14, R196 ;  /* 0x0000000eb0c4723c */ /* 0x000fe200000418c4 */
[----:B------:R-:W-:Y:S06]  /*afa0*/  BAR.SYNC.DEFER_BLOCKING 0x0 ;  /* 0x0000000000007b1d */ /* 0x000fec0000010000 */
[----:B------:R-:W-:-:S13]  /*afb0*/  BRA.U !UP0, `(.L_x_548) ;  /* 0x0000000108e47547 */ /* 0x000fda000b800000 */
[----:B------:R-:W-:-:S04]  /*afc0*/  UIADD3 UR6, UPT, UPT, UR21, -0x4, URZ ;  /* 0xfffffffc15067890 */ /* 0x000fc8000fffe0ff */
[----:B------:R-:W-:-:S04]  /*afd0*/  UIMAD.WIDE.U32 UR8, UR6, UR10, URZ ;  /* 0x0000000a060872a5 */ /* 0x000fc8000f8e00ff */
[----:B------:R-:W-:Y:S02]  /*afe0*/  UIMAD UR6, UR6, UR11, UR9 ;  /* 0x0000000b060672a4 */ /* 0x000fe4000f8e0209 */
[----:B------:R-:W-:Y:S01]  /*aff0*/  USHF.L.U32 UR4, UR8, 0x6, URZ ;  /* 0x0000000608047899 */ /* 0x000fe200080006ff */
[----:B------:R-:W-:Y:S02]  /*b000*/  IMAD.U32 R8, RZ, RZ, UR8 ;  /* 0x00000008ff087e24 */ /* 0x000fe4000f8e00ff */
[----:B------:R-:W-:Y:S01]  /*b010*/  IMAD.U32 R9, RZ, RZ, UR9 ;  /* 0x00000009ff097e24 */ /* 0x000fe2000f8e00ff */
[----:B------:R-:W-:Y:S01]  /*b020*/  MOV R5, UR6 ;  /* 0x0000000600057c02 */ /* 0x000fe20008000f00 */
[----:B------:R-:W-:Y:S01]  /*b030*/  ULEA UR4, UP1, UR10, UR4, 0x5 ;  /* 0x000000040a047291 */ /* 0x000fe2000f8228ff */
[----:B------:R-:W-:Y:S01]  /*b040*/  LEA R10, P4, R8, R237, 0x7 ;  /* 0x000000ed080a7211 */ /* 0x000fe200078838ff */
[----:B------:R-:W-:-:S03]  /*b050*/  USHF.L.U64.HI UR6, UR8, 0x6, UR6 ;  /* 0x0000000608067899 */ /* 0x000fc60008010206 */
[----:B------:R-:W-:Y:S01]  /*b060*/  LEA.HI.X R11, R8, R236, R5, 0x7, P4 ;  /* 0x000000ec080b7211 */ /* 0x000fe200020f3c05 */
[----:B------:R-:W-:Y:S01]  /*b070*/  ULEA.HI.X UR6, UR10, UR6, UR11, 0x5, UP1 ;  /* 0x000000060a067291 */ /* 0x000fe200088f2c0b */
[----:B------:R-:W-:-:S03]  /*b080*/  IMAD.U32 R2, RZ, RZ, UR4 ;  /* 0x00000004ff027e24 */ /* 0x000fc6000f8e00ff */
[----:B------:R-:W-:Y:S01]  /*b090*/  @!PT LDS RZ, [RZ] ;  /* 0x00000000fffff984 */ /* 0x000fe20000000800 */
[----:B------:R-:W-:Y:S01]  /*b0a0*/  @!PT LDS RZ, [RZ] ;  /* 0x00000000fffff984 */ /* 0x000fe20000000800 */
[----:B------:R-:W-:Y:S01]  /*b0b0*/  @!PT LDS RZ, [RZ] ;  /* 0x00000000fffff984 */ /* 0x000fe20000000800 */
[----:B------:R1:W-:Y:S02]  /*b0c0*/  @!P3 LDGSTS.E.BYPASS.LTC128B.128 [R238+0x10000], desc[UR26][R10.64] ;  /* 0x100000000aeebfae */ /* 0x0003e4000b981a1a */
[----:B------:R-:W-:Y:S02]  /*b0d0*/  MOV R5, UR6 ;  /* 0x0000000600057c02 */ /* 0x000fe40008000f00 */
        /* <DEDUP_REMOVED lines=39> */
.L_x_548:
[-C--:B------:R-:W-:Y:S01]  /*b350*/  ISETP.GT.AND P2, PT, R233, R7.reuse, PT ;  /* 0x00000007e900720c */ /* 0x080fe20003f44270 */
[----:B------:R-:W2:Y:S01]  /*b360*/  LDCU UR4, c[0x0][0x45c] ;  /* 0x00008b80ff0477ac */ /* 0x000ea20008000800 */
[C---:B------:R-:W-:Y:S02]  /*b370*/  ISETP.GE.AND P3, PT, R7.reuse, R232, PT ;  /* 0x000000e80700720c */ /* 0x040fe40003f66270 */
[-C--:B------:R-:W-:Y:S01]  /*b380*/  ISETP.GE.AND P0, PT, R7, R228.reuse, PT ;  /* 0x000000e40700720c */ /* 0x080fe20003f06270 */
[----:B------:R-:W-:Y:S01]  /*b390*/  @UP0 UIADD3 UR21, UPT, UPT, UR21, -0x4, URZ ;  /* 0xfffffffc15150890 */ /* 0x000fe2000fffe0ff */
[----:B------:R-:W-:Y:S02]  /*b3a0*/  ISETP.GT.AND P4, PT, R0, R7, PT ;  /* 0x000000070000720c */ /* 0x000fe40003f84270 */
[----:B------:R-:W-:Y:S02]  /*b3b0*/  ISETP.GE.AND P1, PT, R3, R228, PT ;  /* 0x000000e40300720c */ /* 0x000fe40003f26270 */
[----:B------:R-:W-:-:S02]  /*b3c0*/  FSEL R7, R174, -INF , !P5 ;  /* 0xff800000ae077808 */ /* 0x000fc40006800000 */
[----:B------:R-:W-:Y:S02]  /*b3d0*/  IADD3 R5, PT, PT, R208, -0xb8, RZ ;  /* 0xffffff48d0057810 */ /* 0x000fe40007ffe0ff */
[----:B------:R-:W-:Y:S02]  /*b3e0*/  FSEL R172, R172, -INF , !P6 ;  /* 0xff800000acac7808 */ /* 0x000fe40007000000 */
[----:B------:R-:W-:Y:S02]  /*b3f0*/  ISETP.NE.AND P6, PT, R4, RZ, PT ;  /* 0x000000ff0400720c */ /* 0x000fe40003fc5270 */
[----:B------:R-:W-:Y:S02]  /*b400*/  FSEL R2, R173, -INF , !P2 ;  /* 0xff800000ad027808 */ /* 0x000fe40005000000 */
[----:B------:R-:W-:Y:S02]  /*b410*/  FSEL R7, R7, -INF , !P1 ;  /* 0xff80000007077808 */ /* 0x000fe40004800000 */
[----:B------:R-:W-:-:S02]  /*b420*/  IADD3 R3, PT, PT, R208, -0xb7, RZ ;  /* 0xffffff49d0037810 */ /* 0x000fc40007ffe0ff */
[-C--:B------:R-:W-:Y:S02]  /*b430*/  ISETP.GT.AND P5, PT, R233, R5.reuse, PT ;  /* 0x00000005e900720c */ /* 0x080fe40003fa4270 */
[----:B------:R-:W-:Y:S02]  /*b440*/  ISETP.GT.AND P1, PT, R0, R5, PT ;  /* 0x000000050000720c */ /* 0x000fe40003f24270 */
[----:B------:R-:W-:Y:S02]  /*b450*/  FSEL R4, R172, -INF , !P6 ;  /* 0xff800000ac047808 */ /* 0x000fe40007000000 */
[C---:B------:R-:W-:Y:S02]  /*b460*/  ISETP.GE.AND P6, PT, R5.reuse, R232, PT ;  /* 0x000000e80500720c */ /* 0x040fe40003fc6270 */
[----:B------:R-:W-:Y:S02]  /*b470*/  ISETP.GE.AND P2, PT, R5, R228, PT ;  /* 0x000000e40500720c */ /* 0x000fe40003f46270 */
[----:B------:R-:W-:-:S02]  /*b480*/  FSEL R2, R2, -INF , !P3 ;  /* 0xff80000002027808 */ /* 0x000fc40005800000 */
[----:B------:R-:W-:Y:S02]  /*b490*/  FSEL R5, R175, -INF , !P4 ;  /* 0xff800000af057808 */ /* 0x000fe40006000000 */
[-C--:B------:R-:W-:Y:S02]  /*b4a0*/  ISETP.GT.AND P3, PT, R233, R3.reuse, PT ;  /* 0x00000003e900720c */ /* 0x080fe40003f64270 */
[----:B-1----:R-:W-:Y:S02]  /*b4b0*/  FSEL R8, R168, -INF , !P5 ;  /* 0xff800000a8087808 */ /* 0x002fe40006800000 */
[----:B------:R-:W-:Y:S02]  /*b4c0*/  FSEL R11, R170, -INF , !P1 ;  /* 0xff800000aa0b7808 */ /* 0x000fe40004800000 */
[----:B------:R-:W-:Y:S02]  /*b4d0*/  IADD3 R9, PT, PT, R208, -0xb0, RZ ;  /* 0xffffff50d0097810 */ /* 0x000fe40007ffe0ff */
[----:B------:R-:W-:-:S02]  /*b4e0*/  ISETP.GT.AND P5, PT, R0, R3, PT ;  /* 0x000000030000720c */ /* 0x000fc40003fa4270 */
[----:B------:R-:W-:Y:S02]  /*b4f0*/  FSEL R5, R5, -INF , !P0 ;  /* 0xff80000005057808 */ /* 0x000fe40004000000 */
[----:B------:R-:W-:Y:S02]  /*b500*/  FSEL R8, R8, -INF , !P6 ;  /* 0xff80000008087808 */ /* 0x000fe40007000000 */
[----:B------:R-:W-:Y:S02]  /*b510*/  FSEL R6, R169, -INF , !P3 ;  /* 0xff800000a9067808 */ /* 0x000fe40005800000 */
[----:B------:R-:W-:Y:S02]  /*b520*/  FSEL R11, R11, -INF , !P2 ;  /* 0xff8000000b0b7808 */ /* 0x000fe40005000000 */
[C---:B------:R-:W-:Y:S02]  /*b530*/  ISETP.GE.AND P4, PT, R3.reuse, R232, PT ;  /* 0x000000e80300720c */ /* 0x040fe40003f86270 */
[----:B------:R-:W-:-:S02]  /*b540*/  ISETP.GE.AND P0, PT, R3, R228, PT ;  /* 0x000000e40300720c */ /* 0x000fc40003f06270 */
[-C--:B------:R-:W-:Y:S02]  /*b550*/  ISETP.GT.AND P1, PT, R233, R9.reuse, PT ;  /* 0x00000009e900720c */ /* 0x080fe40003f24270 */
[C---:B------:R-:W-:Y:S02]  /*b560*/  ISETP.GE.AND P6, PT, R9.reuse, R232, PT ;  /* 0x000000e80900720c */ /* 0x040fe40003fc6270 */
[----:B------:R-:W-:Y:S02]  /*b570*/  ISETP.GE.AND P3, PT, R9, R228, PT ;  /* 0x000000e40900720c */ /* 0x000fe40003f66270 */
[----:B------:R-:W-:Y:S02]  /*b580*/  ISETP.GT.AND P2, PT, R0, R9, PT ;  /* 0x000000090000720c */ /* 0x000fe40003f44270 */
[----:B------:R-:W-:Y:S02]  /*b590*/  IADD3 R3, PT, PT, R208, -0xaf, RZ ;  /* 0xffffff51d0037810 */ /* 0x000fe40007ffe0ff */
[----:B------:R-:W-:-:S02]  /*b5a0*/  FSEL R9, R171, -INF , !P5 ;  /* 0xff800000ab097808 */ /* 0x000fc40006800000 */
[----:B------:R-:W-:Y:S02]  /*b5b0*/  IADD3 R13, PT, PT, R208, -0xa8, RZ ;  /* 0xffffff58d00d7810 */ /* 0x000fe40007ffe0ff */
[----:B------:R-:W-:Y:S02]  /*b5c0*/  FSEL R6, R6, -INF , !P4 ;  /* 0xff80000006067808 */ /* 0x000fe40006000000 */
[----:B------:R-:W-:Y:S02]  /*b5d0*/  ISETP.GT.AND P4, PT, R233, R3, PT ;  /* 0x00000003e900720c */ /* 0x000fe40003f84270 */
[----:B------:R-:W-:Y:S02]  /*b5e0*/  FSEL R9, R9, -INF , !P0 ;  /* 0xff80000009097808 */ /* 0x000fe40004000000 */
[----:B------:R-:W-:Y:S02]  /*b5f0*/  FSEL R164, R164, -INF , !P1 ;  /* 0xff800000a4a47808 */ /* 0x000fe40004800000 */
[----:B------:R-:W-:-:S02]  /*b600*/  FSEL R166, R166, -INF , !P2 ;  /* 0xff800000a6a67808 */ /* 0x000fc40005000000 */
[C---:B------:R-:W-:Y:S02]  /*b610*/  ISETP.GE.AND P5, PT, R3.reuse, R232, PT ;  /* 0x000000e80300720c */ /* 0x040fe40003fa6270 */
[----:B------:R-:W-:Y:S02]  /*b620*/  ISETP.GE.AND P0, PT, R3, R228, PT ;  /* 0x000000e40300720c */ /* 0x000fe40003f06270 */
[----:B------:R-:W-:Y:S02]  /*b630*/  ISETP.GT.AND P1, PT, R0, R3, PT ;  /* 0x000000030000720c */ /* 0x000fe40003f24270 */
[----:B------:R-:W-:Y:S02]  /*b640*/  ISETP.GT.AND P2, PT, R233, R13, PT ;  /* 0x0000000de900720c */ /* 0x000fe40003f44270 */
[----:B------:R-:W-:Y:S02]  /*b650*/  IADD3 R3, PT, PT, R208, -0xa7, RZ ;  /* 0xffffff59d0037810 */ /* 0x000fe40007ffe0ff */
[----:B------:R-:W-:-:S02]  /*b660*/  FSEL R190, R164, -INF , !P6 ;  /* 0xff800000a4be7808 */ /* 0x000fc40007000000 */
[----:B------:R-:W-:Y:S02]  /*b670*/  FSEL R165, R165, -INF , !P4 ;  /* 0xff800000a5a57808 */ /* 0x000fe40006000000 */
[----:B------:R-:W-:Y:S02]  /*b680*/  FSEL R213, R166, -INF , !P3 ;  /* 0xff800000a6d57808 */ /* 0x000fe40005800000 */
[C---:B------:R-:W-:Y:S02]  /*b690*/  ISETP.GE.AND P6, PT, R13.reuse, R232, PT ;  /* 0x000000e80d00720c */ /* 0x040fe40003fc6270 */
[----:B------:R-:W-:Y:S02]  /*b6a0*/  ISETP.GE.AND P4, PT, R13, R228, PT ;  /* 0x000000e40d00720c */ /* 0x000fe40003f86270 */
[----:B------:R-:W-:Y:S02]  /*b6b0*/  ISETP.GT.AND P3, PT, R0, R13, PT ;  /* 0x0000000d0000720c */ /* 0x000fe40003f64270 */
[----:B------:R-:W-:-:S02]  /*b6c0*/  FSEL R167, R167, -INF , !P1 ;  /* 0xff800000a7a77808 */ /* 0x000fc40004800000 */
[----:B------:R-:W-:Y:S02]  /*b6d0*/  FSEL R32, R32, -INF , !P2 ;  /* 0xff80000020207808 */ /* 0x000fe40005000000 */
[-C--:B------:R-:W-:Y:S02]  /*b6e0*/  ISETP.GT.AND P1, PT, R233, R3.reuse, PT ;  /* 0x00000003e900720c */ /* 0x080fe40003f24270 */
[----:B------:R-:W-:Y:S02]  /*b6f0*/  ISETP.GT.AND P2, PT, R0, R3, PT ;  /* 0x000000030000720c */ /* 0x000fe40003f44270 */
[----:B------:R-:W-:Y:S02]  /*b700*/  IADD3 R13, PT, PT, R208, -0xa0, RZ ;  /* 0xffffff60d00d7810 */ /* 0x000fe40007ffe0ff */
[----:B------:R-:W-:Y:S02]  /*b710*/  FSEL R212, R165, -INF , !P5 ;  /* 0xff800000a5d47808 */ /* 0x000fe40006800000 */
[----:B------:R-:W-:-:S02]  /*b720*/  FSEL R211, R167, -INF , !P0 ;  /* 0xff800000a7d37808 */ /* 0x000fc40004000000 */
[----:B------:R-:W-:Y:S02]  /*b730*/  FSEL R34, R34, -INF , !P3 ;  /* 0xff80000022227808 */ /* 0x000fe40005800000 */
[C---:B------:R-:W-:Y:S02]  /*b740*/  ISETP.GE.AND P5, PT, R3.reuse, R232, PT ;  /* 0x000000e80300720c */ /* 0x040fe40003fa6270 */
[----:B------:R-:W-:Y:S02]  /*b750*/  ISETP.GE.AND P0, PT, R3, R228, PT ;  /* 0x000000e40300720c */ /* 0x000fe40003f06270 */
[----:B------:R-:W-:Y:S02]  /*b760*/  ISETP.GT.AND P3, PT, R233, R13, PT ;  /* 0x0000000de900720c */ /* 0x000fe40003f64270 */
[----:B------:R-:W-:Y:S02]  /*b770*/  FSEL R33, R33, -INF , !P1 ;  /* 0xff80000021217808 */ /* 0x000fe40004800000 */
[----:B------:R-:W-:-:S02]  /*b780*/  FSEL R35, R35, -INF , !P2 ;  /* 0xff80000023237808 */ /* 0x000fc40005000000 */
[----:B------:R-:W-:Y:S02]  /*b790*/  IADD3 R3, PT, PT, R208, -0x9f, RZ ;  /* 0xffffff61d0037810 */ /* 0x000fe40007ffe0ff */
[----:B------:R-:W-:Y:S02]  /*b7a0*/  FSEL R168, R33, -INF , !P5 ;  /* 0xff80000021a87808 */ /* 0x000fe40006800000 */
[----:B------:R-:W-:Y:S02]  /*b7b0*/  FSEL R169, R35, -INF , !P0 ;  /* 0xff80000023a97808 */ /* 0x000fe40004000000 */
[----:B------:R-:W-:Y:S02]  /*b7c0*/  FSEL R180, R180, -INF , !P3 ;  /* 0xff800000b4b47808 */ /* 0x000fe40005800000 */
[----:B------:R-:W-:Y:S02]  /*b7d0*/  ISETP.GT.AND P1, PT, R0, R13, PT ;  /* 0x0000000d0000720c */ /* 0x000fe40003f24270 */
[----:B------:R-:W-:-:S02]  /*b7e0*/  ISETP.GT.AND P2, PT, R233, R3, PT ;  /* 0x00000003e900720c */ /* 0x000fc40003f44270 */
[C---:B------:R-:W-:Y:S02]  /*b7f0*/  ISETP.GE.AND P5, PT, R3.reuse, R232, PT ;  /* 0x000000e80300720c */ /* 0x040fe40003fa6270 */
[----:B------:R-:W-:Y:S02]  /*b800*/  ISETP.GE.AND P0, PT, R3, R228, PT ;  /* 0x000000e40300720c */ /* 0x000fe40003f06270 */
        /* <DEDUP_REMOVED lines=8> */
[----:B------:R-:W-:Y:S02]  /*b890*/  IADD3 R13, PT, PT, R208, -0x97, RZ ;  /* 0xffffff69d00d7810 */ /* 0x000fe40007ffe0ff */
[----:B------:R-:W-:-:S02]  /*b8a0*/  FSEL R206, R180, -INF , !P6 ;  /* 0xff800000b4ce7808 */ /* 0x000fc40007000000 */
[----:B------:R-:W-:Y:S02]  /*b8b0*/  FSEL R207, R182, -INF , !P4 ;  /* 0xff800000b6cf7808 */ /* 0x000fe40006000000 */
[----:B------:R-:W-:Y:S02]  /*b8c0*/  FSEL R181, R181, -INF , !P2 ;  /* 0xff800000b5b57808 */ /* 0x000fe40005000000 */
[----:B------:R-:W-:Y:S02]  /*b8d0*/  FSEL R174, R192, -INF , !P1 ;  /* 0xff800000c0ae7808 */ /* 0x000fe40004800000 */
[C---:B------:R-:W-:Y:S02]  /*b8e0*/  ISETP.GE.AND P6, PT, R3.reuse, R232, PT ;  /* 0x000000e80300720c */ /* 0x040fe40003fc6270 */
[----:B------:R-:W-:Y:S02]  /*b8f0*/  ISETP.GE.AND P4, PT, R3, R228, PT ;  /* 0x000000e40300720c */ /* 0x000fe40003f86270 */
[----:B------:R-:W-:-:S02]  /*b900*/  ISETP.GT.AND P2, PT, R0, R3, PT ;  /* 0x000000030000720c */ /* 0x000fc40003f44270 */
[----:B------:R-:W-:Y:S02]  /*b910*/  ISETP.GT.AND P1, PT, R0, R13, PT ;  /* 0x0000000d0000720c */ /* 0x000fe40003f24270 */
[----:B------:R-:W-:Y:S02]  /*b920*/  FSEL R183, R183, -INF , !P3 ;  /* 0xff800000b7b77808 */ /* 0x000fe40005800000 */
[----:B------:R-:W-:Y:S02]  /*b930*/  IADD3 R3, PT, PT, R208, -0x90, RZ ;  /* 0xffffff70d0037810 */ /* 0x000fe40007ffe0ff */
[----:B------:R-:W-:Y:S02]  /*b940*/  FSEL R173, R195, -INF , !P1 ;  /* 0xff800000c3ad7808 */ /* 0x000fe40004800000 */
[----:B------:R-:W-:Y:S02]  /*b950*/  FSEL R210, R181, -INF , !P5 ;  /* 0xff800000b5d27808 */ /* 0x000fe40006800000 */
[----:B------:R-:W-:-:S02]  /*b960*/  ISETP.GT.AND P1, PT, R233, R3, PT ;  /* 0x00000003e900720c */ /* 0x000fc40003f24270 */
[----:B------:R-:W-:Y:S02]  /*b970*/  FSEL R209, R183, -INF , !P0 ;  /* 0xff800000b7d17808 */ /* 0x000fe40004000000 */
[----:B------:R-:W-:Y:S02]  /*b980*/  FSEL R174, R174, -INF , !P6 ;  /* 0xff800000aeae7808 */ /* 0x000fe40007000000 */
[----:B------:R-:W-:Y:S02]  /*b990*/  ISETP.GT.AND P3, PT, R233, R13, PT ;  /* 0x0000000de900720c */ /* 0x000fe40003f64270 */
[C---:B------:R-:W-:Y:S02]  /*b9a0*/  ISETP.GE.AND P0, PT, R3.reuse, R232, PT ;  /* 0x000000e80300720c */ /* 0x040fe40003f06270 */
[----:B------:R-:W-:Y:S02]  /*b9b0*/  ISETP.GE.AND P6, PT, R3, R228, PT ;  /* 0x000000e40300720c */ /* 0x000fe40003fc6270 */
[----:B------:R-:W-:-:S02]  /*b9c0*/  ISETP.GT.AND P5, PT, R0, R3, PT ;  /* 0x000000030000720c */ /* 0x000fc40003fa4270 */
[C---:B------:R-:W-:Y:S02]  /*b9d0*/  IADD3 R15, PT, PT, R208.reuse, -0x8f, RZ ;  /* 0xffffff71d00f7810 */ /* 0x040fe40007ffe0ff */
[----:B------:R-:W-:Y:S02]  /*b9e0*/  IADD3 R3, PT, PT, R208, -0x88, RZ ;  /* 0xffffff78d0037810 */ /* 0x000fe40007ffe0ff */
[----:B------:R-:W-:Y:S02]  /*b9f0*/  FMNMX3.FTZ R17, R205, R4, R2, !PT ;  /* 0x00000004cd117276 */ /* 0x000fe40007810002 */
[----:B------:R-:W-:Y:S02]  /*ba00*/  FSEL R200, R200, -INF , !P1 ;  /* 0xff800000c8c87808 */ /* 0x000fe40004800000 */
[----:B------:R-:W-:Y:S02]  /*ba10*/  FMNMX3.FTZ R10, R204, R7, R5, !PT ;  /* 0x00000007cc0a7276 */ /* 0x000fe40007810005 */
[----:B------:R-:W-:-:S02]  /*ba20*/  FSEL R175, R194, -INF , !P2 ;  /* 0xff800000c2af7808 */ /* 0x000fc40005000000 */
[----:B------:R-:W-:Y:S02]  /*ba30*/  FSEL R172, R193, -INF , !P3 ;  /* 0xff800000c1ac7808 */ /* 0x000fe40005800000 */
[----:B------:R-:W-:Y:S02]  /*ba40*/  ISETP.GT.AND P1, PT, R233, R15, PT ;  /* 0x0000000fe900720c */ /* 0x000fe40003f24270 */
[----:B------:R-:W-:Y:S02]  /*ba50*/  FSEL R183, R202, -INF , !P5 ;  /* 0xff800000cab77808 */ /* 0x000fe40006800000 */
[C---:B------:R-:W-:Y:S02]  /*ba60*/  ISETP.GE.AND P2, PT, R13.reuse, R232, PT ;  /* 0x000000e80d00720c */ /* 0x040fe40003f46270 */
[----:B------:R-:W-:Y:S02]  /*ba70*/  ISETP.GE.AND P3, PT, R13, R228, PT ;  /* 0x000000e40d00720c */ /* 0x000fe40003f66270 */
[----:B------:R-:W-:-:S02]  /*ba80*/  ISETP.GT.AND P5, PT, R233, R3, PT ;  /* 0x00000003e900720c */ /* 0x000fc40003fa4270 */
[----:B------:R-:W-:Y:S02]  /*ba90*/  IADD3 R13, PT, PT, R208, -0x87, RZ ;  /* 0xffffff79d00d7810 */ /* 0x000fe40007ffe0ff */
[----:B------:R-:W-:Y:S02]  /*baa0*/  FMNMX3.FTZ R17, R17, R8, R6, !PT ;  /* 0x0000000811117276 */ /* 0x000fe40007810006 */
[----:B------:R-:W-:Y:S02]  /*bab0*/  FMNMX3.FTZ R10, R10, R11, R9, !PT ;  /* 0x0000000b0a0a7276 */ /* 0x000fe40007810009 */
[----:B------:R-:W-:Y:S02]  /*bac0*/  FSEL R201, R201, -INF , !P1 ;  /* 0xff800000c9c97808 */ /* 0x000fe40004800000 */
[----:B------:R-:W-:Y:S02]  /*bad0*/  FSEL R172, R172, -INF , !P2 ;  /* 0xff800000acac7808 */ /* 0x000fe40005000000 */
[----:B------:R-:W-:-:S02]  /*bae0*/  ISETP.GE.AND P1, PT, R3, R232, PT ;  /* 0x000000e80300720c */ /* 0x000fc40003f26270 */
[----:B------:R-:W-:Y:S02]  /*baf0*/  FSEL R182, R196, -INF , !P5 ;  /* 0xff800000c4b67808 */ /* 0x000fe40006800000 */
[----:B------:R-:W-:Y:S02]  /*bb00*/  ISETP.GE.AND P2, PT, R15, R232, PT ;  /* 0x000000e80f00720c */ /* 0x000fe40003f46270 */
[----:B------:R-:W-:Y:S02]  /*bb10*/  FMNMX3.FTZ R17, R17, R190, R212, !PT ;  /* 0x000000be11117276 */ /* 0x000fe400078100d4 */
[----:B------:R-:W-:Y:S02]  /*bb20*/  ISETP.GT.AND P5, PT, R233, R13, PT ;  /* 0x0000000de900720c */ /* 0x000fe40003fa4270 */
[----:B------:R-:W-:Y:S02]  /*bb30*/  FMNMX3.FTZ R10, R10, R213, R211, !PT ;  /* 0x000000d50a0a7276 */ /* 0x000fe400078100d3 */
[----:B------:R-:W-:-:S02]  /*bb40*/  FSEL R182, R182, -INF , !P1 ;  /* 0xff800000b6b67808 */ /* 0x000fc40004800000 */
[----:B------:R-:W-:Y:S02]  /*bb50*/  FSEL R202, R201, -INF , !P2 ;  /* 0xff800000c9ca7808 */ /* 0x000fe40005000000 */
[----:B------:R-:W-:Y:S02]  /*bb60*/  FMNMX3.FTZ R17, R17, R170, R168, !PT ;  /* 0x000000aa11117276 */ /* 0x000fe400078100a8 */
[----:B------:R-:W-:Y:S02]  /*bb70*/  ISETP.GE.AND P1, PT, R13, R232, PT ;  /* 0x000000e80d00720c */ /* 0x000fe40003f26270 */
[----:B------:R-:W-:Y:S02]  /*bb80*/  FSEL R180, R197, -INF , !P5 ;  /* 0xff800000c5b47808 */ /* 0x000fe40006800000 */
[----:B------:R-:W-:Y:S02]  /*bb90*/  ISETP.GT.AND P2, PT, R0, R15, PT ;  /* 0x0000000f0000720c */ /* 0x000fe40003f44270 */
[----:B------:R-:W-:-:S02]  /*bba0*/  FMNMX3.FTZ R10, R10, R171, R169, !PT ;  /* 0x000000ab0a0a7276 */ /* 0x000fc400078100a9 */
[----:B------:R-:W-:Y:S02]  /*bbb0*/  FSEL R200, R200, -INF , !P0 ;  /* 0xff800000c8c87808 */ /* 0x000fe40004000000 */
[----:B------:R-:W-:Y:S02]  /*bbc0*/  ISETP.GE.AND P0, PT, R15, R228, PT ;  /* 0x000000e40f00720c */ /* 0x000fe40003f06270 */
[----:B------:R-:W-:Y:S02]  /*bbd0*/  FMNMX3.FTZ R15, R17, R206, R210, !PT ;  /* 0x000000ce110f7276 */ /* 0x000fe400078100d2 */
[----:B------:R-:W-:Y:S02]  /*bbe0*/  FSEL R180, R180, -INF , !P1 ;  /* 0xff800000b4b47808 */ /* 0x000fe40004800000 */
[----:B------:R-:W-:Y:S02]  /*bbf0*/  FSEL R175, R175, -INF , !P4 ;  /* 0xff800000afaf7808 */ /* 0x000fe40006000000 */
[----:B------:R-:W-:-:S02]  /*bc00*/  ISETP.GT.AND P4, PT, R0, R3, PT ;  /* 0x000000030000720c */ /* 0x000fc40003f84270 */
[----:B------:R-:W-:Y:S02]  /*bc10*/  ISETP.GT.AND P1, PT, R0, R13, PT ;  /* 0x0000000d0000720c */ /* 0x000fe40003f24270 */
[----:B------:R-:W-:Y:S02]  /*bc20*/  FSEL R181, R203, -INF , !P2 ;  /* 0xff800000cbb57808 */ /* 0x000fe40005000000 */
[----:B------:R-:W-:Y:S02]  /*bc30*/  FSEL R173, R173, -INF , !P3 ;  /* 0xff800000adad7808 */ /* 0x000fe40005800000 */
[----:B------:R-:W-:Y:S02]  /*bc40*/  FMNMX3.FTZ R10, R10, R207, R209, !PT ;  /* 0x000000cf0a0a7276 */ /* 0x000fe400078100d1 */
[----:B------:R-:W-:Y:S02]  /*bc50*/  FMNMX3.FTZ R15, R15, R174, R172, !PT ;  /* 0x000000ae0f0f7276 */ /* 0x000fe400078100ac */
[----:B------:R-:W-:-:S02]  /*bc60*/  ISETP.GE.AND P5, PT, R3, R228, PT ;  /* 0x000000e40300720c */ /* 0x000fc40003fa6270 */
[----:B------:R-:W-:Y:S02]  /*bc70*/  ISETP.GE.AND P2, PT, R13, R228, PT ;  /* 0x000000e40d00720c */ /* 0x000fe40003f46270 */
[----:B------:R-:W-:Y:S02]  /*bc80*/  FSEL R179, R198, -INF , !P4 ;  /* 0xff800000c6b37808 */ /* 0x000fe40006000000 */
[----:B------:R-:W-:Y:S02]  /*bc90*/  FSEL R177, R199, -INF , !P1 ;  /* 0xff800000c7b17808 */ /* 0x000fe40004800000 */
[----:B------:R-:W-:Y:S02]  /*bca0*/  FSEL R183, R183, -INF , !P6 ;  /* 0xff800000b7b77808 */ /* 0x000fe40007000000 */
[----:B------:R-:W-:Y:S02]  /*bcb0*/  FSEL R181, R181, -INF , !P0 ;  /* 0xff800000b5b57808 */ /* 0x000fe40004000000 */
[----:B------:R-:W-:-:S02]  /*bcc0*/  FMNMX3.FTZ R10, R10, R175, R173, !PT ;  /* 0x000000af0a0a7276 */ /* 0x000fc400078100ad */
[----:B------:R-:W-:Y:S02]  /*bcd0*/  FMNMX3.FTZ R15, R15, R200, R202, !PT ;  /* 0x000000c80f0f7276 */ /* 0x000fe400078100ca */
[----:B------:R-:W-:Y:S02]  /*bce0*/  FSEL R179, R179, -INF , !P5 ;  /* 0xff800000b3b37808 */ /* 0x000fe40006800000 */
[----:B------:R-:W-:Y:S02]  /*bcf0*/  FSEL R177, R177, -INF , !P2 ;  /* 0xff800000b1b17808 */ /* 0x000fe40005000000 */
[----:B------:R-:W-:Y:S02]  /*bd00*/  FMNMX3.FTZ R10, R10, R183, R181, !PT ;  /* 0x000000b70a0a7276 */ /* 0x000fe400078100b5 */
[----:B------:R-:W-:Y:S02]  /*bd10*/  FMNMX3.FTZ R3, R15, R182, R180, !PT ;  /* 0x000000b60f037276 */ /* 0x000fe400078100b4 */
[----:B------:R-:W-:-:S02]  /*bd20*/  FMNMX3.FTZ R15, R10, R179, R177, !PT ;  /* 0x000000b30a0f7276 */ /* 0x000fc400078100b1 */
[C---:B------:R-:W-:Y:S01]  /*bd30*/  IADD3 R16, PT, PT, R220.reuse, 0x18000, RZ ;  /* 0x00018000dc107810 */ /* 0x040fe20007ffe0ff */
[----:B------:R-:W1:Y:S01]  /*bd40*/  SHFL.BFLY PT, R0, R3, 0x2, 0x1f ;  /* 0x0c401f0003007f89 */ /* 0x000e6200000e0000 */
[----:B------:R-:W-:Y:S02]  /*bd50*/  IADD3 R197, PT, PT, R220, 0x18040, RZ ;  /* 0x00018040dcc57810 */ /* 0x000fe40007ffe0ff */
[----:B------:R-:W-:Y:S01]  /*bd60*/  MOV R192, 0x20 ;  /* 0x0000002000c07802 */ /* 0x000fe20000000f00 */
[----:B------:R-:W3:Y:S01]  /*bd70*/  SHFL.BFLY PT, R10, R15, 0x2, 0x1f ;  /* 0x0c401f000f0a7f89 */ /* 0x000ee200000e0000 */
[----:B-1----:R-:W-:Y:S02]  /*bd80*/  FMNMX.FTZ R13, R3, R0, !PT ;  /* 0x00000000030d7209 */ /* 0x002fe40007810000 */
[----:B---3--:R-:W-:-:S03]  /*bd90*/  FMNMX.FTZ R0, R15, R10, !PT ;  /* 0x0000000a0f007209 */ /* 0x008fc60007810000 */
[----:B------:R-:W1:Y:S04]  /*bda0*/  SHFL.BFLY PT, R164, R13, 0x1, 0x1f ;  /* 0x0c201f000da47f89 */ /* 0x000e6800000e0000 */
[----:B------:R-:W3:Y:S01]  /*bdb0*/  SHFL.BFLY PT, R3, R0, 0x1, 0x1f ;  /* 0x0c201f0000037f89 */ /* 0x000ee200000e0000 */
[----:B-1----:R-:W-:-:S03]  /*bdc0*/  FMNMX.FTZ R164, R13, R164, !PT ;  /* 0x000000a40da47209 */ /* 0x002fc60007810000 */
[----:B------:R-:W-:Y:S01]  /*bdd0*/  LDSM.16.MT88.4 R12, [R220+0x18000] ;  /* 0x01800000dc0c783b */ /* 0x000fe20000004200 */
[----:B---3--:R-:W-:Y:S01]  /*bde0*/  FMNMX.FTZ R3, R0, R3, !PT ;  /* 0x0000000300037209 */ /* 0x008fe20007810000 */
[C---:B--2---:R-:W-:Y:S01]  /*bdf0*/  FMUL.FTZ R199, R164.reuse, UR4 ;  /* 0x00000004a4c77c20 */ /* 0x044fe20008410000 */
[----:B------:R-:W-:Y:S02]  /*be00*/  FSETP.NEU.FTZ.AND P1, PT, R164, -INF , PT ;  /* 0xff800000a400780b */ /* 0x000fe40003f3d000 */
[C---:B------:R-:W-:Y:S01]  /*be10*/  FSETP.NEU.FTZ.AND P0, PT, R3.reuse, -INF , PT ;  /* 0xff8000000300780b */ /* 0x040fe20003f1d000 */
[----:B------:R-:W-:Y:S01]  /*be20*/  FMUL.FTZ R178, R3, UR4 ;  /* 0x0000000403b27c20 */ /* 0x000fe20008410000 */
[----:B------:R-:W-:-:S04]  /*be30*/  FSEL R199, R199, RZ, P1 ;  /* 0x000000ffc7c77208 */ /* 0x000fc80000800000 */
[----:B------:R-:W-:Y:S01]  /*be40*/  FSEL R178, R178, RZ, P0 ;  /* 0x000000ffb2b27208 */ /* 0x000fe20000000000 */
[--C-:B------:R-:W-:Y:S01]  /*be50*/  FFMA.FTZ R167, R2, UR4, -R199.reuse ;  /* 0x0000000402a77c23 */ /* 0x100fe200080108c7 */
[--C-:B------:R-:W-:Y:S01]  /*be60*/  FFMA.FTZ R188, R4, UR4, -R199.reuse ;  /* 0x0000000404bc7c23 */ /* 0x100fe200080108c7 */
[----:B------:R-:W-:Y:S01]  /*be70*/  FSEL R4, R164, RZ, P1 ;  /* 0x000000ffa4047208 */ /* 0x000fe20000800000 */
[--C-:B------:R-:W-:Y:S01]  /*be80*/  FFMA.FTZ R184, R8, UR4, -R199.reuse ;  /* 0x0000000408b87c23 */ /* 0x100fe200080108c7 */
[----:B------:R-:W-:Y:S01]  /*be90*/  FFMA.FTZ R2, R5, UR4, -R178 ;  /* 0x0000000405027c23 */ /* 0x000fe200080108b2 */
[----:B------:R-:W-:Y:S01]  /*bea0*/  FSEL R5, R3, RZ, P0 ;  /* 0x000000ff03057208 */ /* 0x000fe20000000000 */
[----:B------:R-:W-:Y:S01]  /*beb0*/  FFMA.FTZ R165, R6, UR4, -R199 ;  /* 0x0000000406a57c23 */ /* 0x000fe200080108c7 */
[----:B------:R-:W-:Y:S01]  /*bec0*/  R2P PR, R216, 0x6 ;  /* 0x00000006d8007804 */ /* 0x000fe20000000000 */
[----:B------:R-:W-:Y:S01]  /*bed0*/  FADD.FTZ R191, R205, -R4 ;  /* 0x80000004cdbf7221 */ /* 0x000fe20000010000 */
[--C-:B------:R-:W-:Y:S01]  /*bee0*/  FFMA.FTZ R166, R7, UR4, -R178.reuse ;  /* 0x0000000407a67c23 */ /* 0x100fe200080108b2 */
[----:B------:R-:W-:Y:S01]  /*bef0*/  FADD.FTZ R186, R204, -R5 ;  /* 0x80000005ccba7221 */ /* 0x000fe20000010000 */
[--C-:B------:R-:W-:Y:S01]  /*bf00*/  FFMA.FTZ R0, R11, UR4, -R178.reuse ;  /* 0x000000040b007c23 */ /* 0x100fe200080108b2 */
[----:B------:R-:W-:Y:S01]  /*bf10*/  FMUL.FTZ R191, R191, UR4 ;  /* 0x00000004bfbf7c20 */ /* 0x000fe20008410000 */
[--C-:B------:R-:W-:Y:S01]  /*bf20*/  FFMA.FTZ R185, R9, UR4, -R178.reuse ;  /* 0x0000000409b97c23 */ /* 0x100fe200080108b2 */
[----:B------:R-:W-:Y:S01]  /*bf30*/  FMUL.FTZ R186, R186, UR4 ;  /* 0x00000004baba7c20 */ /* 0x000fe20008410000 */
[----:B------:R-:W-:Y:S01]  /*bf40*/  MUFU.EX2 R188, R188 ;  /* 0x000000bc00bc7308 */ /* 0x000fe20000000800 */
[----:B------:R-:W-:Y:S01]  /*bf50*/  SEL R192, R192, 0xffffffe0, !P1 ;  /* 0xffffffe0c0c07807 */ /* 0x000fe20004800000 */
[--C-:B------:R-:W-:Y:S01]  /*bf60*/  FFMA.FTZ R190, R190, UR4, -R199.reuse ;  /* 0x00000004bebe7c23 */ /* 0x100fe200080108c7 */
[--C-:B------:R-:W-:Y:S01]  /*bf70*/  FFMA.FTZ R189, R212, UR4, -R199.reuse ;  /* 0x00000004d4bd7c23 */ /* 0x100fe200080108c7 */
[--C-:B------:R-:W-:Y:S01]  /*bf80*/  FFMA.FTZ R196, R170, UR4, -R199.reuse ;  /* 0x00000004aac47c23 */ /* 0x100fe200080108c7 */
[----:B------:R-:W-:Y:S01]  /*bf90*/  @P2 IADD3 R197, PT, PT, R16, -0x40, RZ ;  /* 0xffffffc010c52810 */ /* 0x000fe20007ffe0ff */
[--C-:B------:R-:W-:Y:S01]  /*bfa0*/  FFMA.FTZ R187, R168, UR4, -R199.reuse ;  /* 0x00000004a8bb7c23 */ /* 0x100fe200080108c7 */
[----:B------:R-:W-:Y:S01]  /*bfb0*/  IADD3 R176, PT, PT, R220, R192, RZ ;  /* 0x000000c0dcb07210 */ /* 0x000fe20007ffe0ff */
[----:B------:R-:W1:Y:S01]  /*bfc0*/  MUFU.EX2 R191, R191 ;  /* 0x000000bf00bf7308 */ /* 0x000e620000000800 */
[----:B------:R-:W-:Y:S01]  /*bfd0*/  IADD3 R192, PT, PT, R192, R197, RZ ;  /* 0x000000c5c0c07210 */ /* 0x000fe20007ffe0ff */
[----:B------:R-:W2:Y:S01]  /*bfe0*/  LDSM.16.MT88.4 R28, [R197] ;  /* 0x00000000c51c783b */ /* 0x000ea20000004200 */
        /* <DEDUP_REMOVED lines=10> */
[--C-:B------:R-:W-:Y:S01]  /*c090*/  FFMA.FTZ R203, R174, UR4, -R199.reuse ;  /* 0x00000004aecb7c23 */ /* 0x100fe200080108c7 */
[--C-:B------:R-:W-:Y:S01]  /*c0a0*/  FFMA.FTZ R206, R172, UR4, -R199.reuse ;  /* 0x00000004acce7c23 */ /* 0x100fe200080108c7 */
[--C-:B------:R-:W-:Y:S01]  /*c0b0*/  FFMA.FTZ R208, R209, UR4, -R178.reuse ;  /* 0x00000004d1d07c23 */ /* 0x100fe200080108b2 */
[----:B------:R-:W4:Y:S01]  /*c0c0*/  MUFU.EX2 R167, R167 ;  /* 0x000000a700a77308 */ /* 0x000f220000000800 */
[-C--:B-1----:R-:W-:Y:S01]  /*c0d0*/  FMUL.FTZ R32, R140, R191.reuse ;  /* 0x000000bf8c207220 */ /* 0x082fe20000410000 */
[-C--:B------:R-:W-:Y:S01]  /*c0e0*/  FMUL.FTZ R33, R141, R191.reuse ;  /* 0x000000bf8d217220 */ /* 0x080fe20000410000 */
[-C--:B------:R-:W-:Y:S01]  /*c0f0*/  FMUL.FTZ R24, R144, R191.reuse ;  /* 0x000000bf90187220 */ /* 0x080fe20000410000 */
[-C--:B------:R-:W-:Y:S01]  /*c100*/  FMUL.FTZ R25, R145, R191.reuse ;  /* 0x000000bf91197220 */ /* 0x080fe20000410000 */
[-C--:B------:R-:W-:Y:S01]  /*c110*/  FMUL.FTZ R36, R36, R191.reuse ;  /* 0x000000bf24247220 */ /* 0x080fe20000410000 */
[-C--:B------:R-:W-:Y:S01]  /*c120*/  FMUL.FTZ R37, R37, R191.reuse ;  /* 0x000000bf25257220 */ /* 0x080fe20000410000 */
[-C--:B------:R-:W-:Y:S01]  /*c130*/  FMUL.FTZ R40, R40, R191.reuse ;  /* 0x000000bf28287220 */ /* 0x080fe20000410000 */
[----:B------:R-:W-:Y:S01]  /*c140*/  MUFU.EX2 R184, R184 ;  /* 0x000000b800b87308 */ /* 0x000fe20000000800 */
[-C--:B---3--:R-:W-:Y:S01]  /*c150*/  FMUL.FTZ R34, R142, R186.reuse ;  /* 0x000000ba8e227220 */ /* 0x088fe20000410000 */
[-C--:B------:R-:W-:Y:S01]  /*c160*/  FMUL.FTZ R35, R143, R186.reuse ;  /* 0x000000ba8f237220 */ /* 0x080fe20000410000 */
[-C--:B------:R-:W-:Y:S01]  /*c170*/  FMUL.FTZ R26, R146, R186.reuse ;  /* 0x000000ba921a7220 */ /* 0x080fe20000410000 */
[----:B------:R-:W1:Y:S01]  /*c180*/  LDSM.16.MT88.4 R140, [R220+0x1a000] ;  /* 0x01a00000dc8c783b */ /* 0x000e620000004200 */
[-C--:B------:R-:W-:Y:S01]  /*c190*/  FMUL.FTZ R27, R147, R186.reuse ;  /* 0x000000ba931b7220 */ /* 0x080fe20000410000 */
[-C--:B------:R-:W-:Y:S01]  /*c1a0*/  FMUL.FTZ R38, R38, R186.reuse ;  /* 0x000000ba26267220 */ /* 0x080fe20000410000 */
[----:B------:R-:W-:Y:S01]  /*c1b0*/  FMUL.FTZ R39, R39, R186 ;  /* 0x000000ba27277220 */ /* 0x000fe20000410000 */
[----:B------:R-:W3:Y:S01]  /*c1c0*/  MUFU.EX2 R165, R165 ;  /* 0x000000a500a57308 */ /* 0x000ee20000000800 */
[----:B----4-:R-:W-:Y:S01]  /*c1d0*/  F2FP.BF16.F32.PACK_AB R4, R167, R188 ;  /* 0x000000bca704723e */ /* 0x010fe200000010ff */
[-C--:B------:R-:W-:Y:S01]  /*c1e0*/  FMUL.FTZ R41, R41, R191.reuse ;  /* 0x000000bf29297220 */ /* 0x080fe20000410000 */
[-C--:B------:R-:W-:Y:S01]  /*c1f0*/  FMUL.FTZ R42, R42, R186.reuse ;  /* 0x000000ba2a2a7220 */ /* 0x080fe20000410000 */
[-C--:B------:R-:W-:Y:S01]  /*c200*/  FMUL.FTZ R43, R43, R186.reuse ;  /* 0x000000ba2b2b7220 */ /* 0x080fe20000410000 */
[----:B------:R-:W4:Y:S01]  /*c210*/  LDSM.16.MT88.4 R144, [R197+0x2000] ;  /* 0x00200000c590783b */ /* 0x000f220000004200 */
        /* <DEDUP_REMOVED lines=23> */
[----:B------:R-:W-:Y:S01]  /*c390*/  FMUL.FTZ R63, R63, R186 ;  /* 0x000000ba3f3f7220 */ /* 0x000fe20000410000 */
[-C--:B------:R-:W-:Y:S01]  /*c3a0*/  FMUL.FTZ R64, R64, R191.reuse ;  /* 0x000000bf40407220 */ /* 0x080fe20000410000 */
[-C--:B------:R-:W-:Y:S01]  /*c3b0*/  FMUL.FTZ R65, R65, R191.reuse ;  /* 0x000000bf41417220 */ /* 0x080fe20000410000 */
[----:B------:R-:W3:Y:S01]  /*c3c0*/  MUFU.EX2 R185, R185 ;  /* 0x000000b900b97308 */ /* 0x000ee20000000800 */
[----:B-----5:R-:W-:Y:S01]  /*c3d0*/  F2FP.BF16.F32.PACK_AB R5, R2, R166 ;  /* 0x000000a60205723e */ /* 0x020fe200000010ff */
        /* <DEDUP_REMOVED lines=15> */
[----:B---3--:R-:W-:Y:S01]  /*c4d0*/  F2FP.BF16.F32.PACK_AB R7, R185, R0 ;  /* 0x00000000b907723e */ /* 0x008fe200000010ff */
[----:B------:R-:W3:Y:S01]  /*c4e0*/  LDSM.16.MT88.4 R152, [R192] ;  /* 0x00000000c098783b */ /* 0x000ee20000004200 */
        /* <DEDUP_REMOVED lines=19> */
[----:B------:R-:W2:Y:S01]  /*c620*/  LDSM.16.MT88.4 R136, [R176+0x1a000] ;  /* 0x01a00000b088783b */ /* 0x000ea20000004200 */
        /* <DEDUP_REMOVED lines=26> */
[----:B------:R-:W4:Y:S01]  /*c7d0*/  LDSM.16.MT88.4 R144, [R176+0x1c000] ;  /* 0x01c00000b090783b */ /* 0x000f220000004200 */
        /* <DEDUP_REMOVED lines=25> */
[----:B------:R-:W-:Y:S01]  /*c970*/  MUFU.EX2 R190, R190 ;  /* 0x000000be00be7308 */ /* 0x000fe20000000800 */
[-C--:B------:R-:W-:Y:S01]  /*c980*/  FMUL.FTZ R116, R116, R191.reuse ;  /* 0x000000bf74747220 */ /* 0x080fe20000410000 */
[-C--:B------:R-:W-:Y:S01]  /*c990*/  FMUL.FTZ R117, R117, R191.reuse ;  /* 0x000000bf75757220 */ /* 0x080fe20000410000 */
[-C--:B------:R-:W-:Y:S01]  /*c9a0*/  FMUL.FTZ R118, R118, R186.reuse ;  /* 0x000000ba76767220 */ /* 0x080fe20000410000 */
[-C--:B------:R-:W-:Y:S01]  /*c9b0*/  FMUL.FTZ R119, R119, R186.reuse ;  /* 0x000000ba77777220 */ /* 0x080fe20000410000 */
[C---:B-1----:R-:W-:Y:S01]  /*c9c0*/  HMMA.16816.F32.BF16 R60, R4.reuse, R140, R60 ;  /* 0x0000008c043c723c */ /* 0x042fe2000004183c */
[-C--:B------:R-:W-:Y:S01]  /*c9d0*/  FMUL.FTZ R120, R120, R191.reuse ;  /* 0x000000bf78787220 */ /* 0x080fe20000410000 */
[-C--:B------:R-:W-:Y:S01]  /*c9e0*/  FMUL.FTZ R121, R121, R191.reuse ;  /* 0x000000bf79797220 */ /* 0x080fe20000410000 */
[----:B------:R-:W1:Y:S01]  /*c9f0*/  MUFU.EX2 R189, R189 ;  /* 0x000000bd00bd7308 */ /* 0x000e620000000800 */
[-C--:B------:R-:W-:Y:S01]  /*ca00*/  FMUL.FTZ R122, R122, R186.reuse ;  /* 0x000000ba7a7a7220 */ /* 0x080fe20000410000 */
[-C--:B------:R-:W-:Y:S01]  /*ca10*/  FMUL.FTZ R123, R123, R186.reuse ;  /* 0x000000ba7b7b7220 */ /* 0x080fe20000410000 */
[-C--:B------:R-:W-:Y:S01]  /*ca20*/  FMUL.FTZ R124, R124, R191.reuse ;  /* 0x000000bf7c7c7220 */ /* 0x080fe20000410000 */
[-C--:B------:R-:W-:Y:S01]  /*ca30*/  FMUL.FTZ R125, R125, R191.reuse ;  /* 0x000000bf7d7d7220 */ /* 0x080fe20000410000 */
[C---:B------:R-:W-:Y:S01]  /*ca40*/  HMMA.16816.F32.BF16 R64, R4.reuse, R142, R64 ;  /* 0x0000008e0440723c */ /* 0x040fe20000041840 */
[----:B------:R-:W3:Y:S01]  /*ca50*/  LDSM.16.MT88.4 R140, [R197+0x4000] ;  /* 0x00400000c58c783b */ /* 0x000ee20000004200 */
[-C--:B------:R-:W-:Y:S01]  /*ca60*/  FMUL.FTZ R126, R126, R186.reuse ;  /* 0x000000ba7e7e7220 */ /* 0x080fe20000410000 */
[----:B------:R-:W-:Y:S01]  /*ca70*/  MUFU.EX2 R196, R196 ;  /* 0x000000c400c47308 */ /* 0x000fe20000000800 */
[-C--:B------:R-:W-:Y:S01]  /*ca80*/  FMUL.FTZ R127, R127, R186.reuse ;  /* 0x000000ba7f7f7220 */ /* 0x080fe20000410000 */
[-C--:B------:R-:W-:Y:S01]  /*ca90*/  FMUL.FTZ R128, R128, R191.reuse ;  /* 0x000000bf80807220 */ /* 0x080fe20000410000 */
[-C--:B------:R-:W-:Y:S01]  /*caa0*/  FMUL.FTZ R129, R129, R191.reuse ;  /* 0x000000bf81817220 */ /* 0x080fe20000410000 */
[-C--:B------:R-:W-:Y:S01]  /*cab0*/  FMUL.FTZ R130, R130, R186.reuse ;  /* 0x000000ba82827220 */ /* 0x080fe20000410000 */
[C---:B----4-:R-:W-:Y:S01]  /*cac0*/  HMMA.16816.F32.BF16 R76, R4.reuse, R144, R76 ;  /* 0x00000090044c723c */ /* 0x050fe2000004184c */
[----:B------:R-:W-:Y:S01]  /*cad0*/  FMUL.FTZ R131, R131, R186 ;  /* 0x000000ba83837220 */ /* 0x000fe20000410000 */
[----:B------:R-:W-:Y:S01]  /*cae0*/  LDSM.16.MT88.4 R160, [R197+0x2800] ;  /* 0x00280000c5a0783b */ /* 0x000fe20000004200 */
[----:B------:R-:W-:Y:S01]  /*caf0*/  MUFU.EX2 R187, R187 ;  /* 0x000000bb00bb7308 */ /* 0x000fe20000000800 */
[--C-:B------:R-:W-:Y:S01]  /*cb00*/  FFMA.FTZ R207, R175, UR4, -R178.reuse ;  /* 0x00000004afcf7c23 */ /* 0x100fe200080108b2 */
[--C-:B------:R-:W-:Y:S01]  /*cb10*/  FFMA.FTZ R210, R173, UR4, -R178.reuse ;  /* 0x00000004add27c23 */ /* 0x100fe200080108b2 */
[--C-:B------:R-:W-:Y:S01]  /*cb20*/  FFMA.FTZ R209, R202, UR4, -R199.reuse ;  /* 0x00000004cad17c23 */ /* 0x100fe200080108c7 */
[----:B------:R-:W-:Y:S01]  /*cb30*/  LDSM.16.MT88.4 R172, [R192+0x1000] ;  /* 0x00100000c0ac783b */ /* 0x000fe20000004200 */
[C---:B------:R-:W-:Y:S01]  /*cb40*/  HMMA.16816.F32.BF16 R80, R4.reuse, R146, R80 ;  /* 0x000000920450723c */ /* 0x040fe20000041850 */
[--C-:B------:R-:W-:Y:S01]  /*cb50*/  FFMA.FTZ R200, R200, UR4, -R199.reuse ;  /* 0x00000004c8c87c23 */ /* 0x100fe200080108c7 */
[--C-:B------:R-:W-:Y:S01]  /*cb60*/  FFMA.FTZ R202, R182, UR4, -R199.reuse ;  /* 0x00000004b6ca7c23 */ /* 0x100fe200080108c7 */
[----:B------:R-:W4:Y:S01]  /*cb70*/  LDSM.16.MT88.4 R144, [R220+0x1e000] ;  /* 0x01e00000dc90783b */ /* 0x000f220000004200 */
[----:B------:R-:W-:Y:S01]  /*cb80*/  MUFU.EX2 R194, R194 ;  /* 0x000000c200c27308 */ /* 0x000fe20000000800 */
[----:B------:R-:W-:Y:S01]  /*cb90*/  FFMA.FTZ R199, R180, UR4, -R199 ;  /* 0x00000004b4c77c23 */ /* 0x000fe200080108c7 */
[--C-:B------:R-:W-:Y:S01]  /*cba0*/  FFMA.FTZ R211, R183, UR4, -R178.reuse ;  /* 0x00000004b7d37c23 */ /* 0x100fe200080108b2 */
[--C-:B------:R-:W-:Y:S01]  /*cbb0*/  FFMA.FTZ R212, R181, UR4, -R178.reuse ;  /* 0x00000004b5d47c23 */ /* 0x100fe200080108b2 */
[C---:B------:R-:W-:Y:S01]  /*cbc0*/  HMMA.16816.F32.BF16 R132, R4.reuse, R154, R132 ;  /* 0x0000009a0484723c */ /* 0x040fe20000041884 */
[----:B------:R-:W-:Y:S01]  /*cbd0*/  LDSM.16.MT88.4 R152, [R192+0x6000] ;  /* 0x00600000c098783b */ /* 0x000fe20000004200 */
[--C-:B------:R-:W-:Y:S01]  /*cbe0*/  FFMA.FTZ R213, R179, UR4, -R178.reuse ;  /* 0x00000004b3d57c23 */ /* 0x100fe200080108b2 */
[----:B------:R-:W-:Y:S01]  /*cbf0*/  FFMA.FTZ R214, R177, UR4, -R178 ;  /* 0x00000004b1d67c23 */ /* 0x000fe200080108b2 */
[----:B------:R-:W5:Y:S01]  /*cc00*/  MUFU.EX2 R195, R195 ;  /* 0x000000c300c37308 */ /* 0x000f620000000800 */
[----:B------:R-:W-:Y:S01]  /*cc10*/  FFMA.FTZ R188, R251, R191, R188 ;  /* 0x000000bffbbc7223 */ /* 0x000fe200000100bc */
[----:B------:R-:W-:Y:S02]  /*cc20*/  LDSM.16.MT88.4 R180, [R197+0x3800] ;  /* 0x00380000c5b4783b */ /* 0x000fe40000004200 */
[----:B--2---:R-:W-:Y:S01]  /*cc30*/  HMMA.16816.F32.BF16 R68, R4, R136, R68 ;  /* 0x000000880444723c */ /* 0x004fe20000041844 */
[----:B------:R-:W-:-:S03]  /*cc40*/  FADD.FTZ R167, R167, R188 ;  /* 0x000000bca7a77221 */ /* 0x000fc60000010000 */
[----:B------:R-:W-:Y:S01]  /*cc50*/  MUFU.EX2 R193, R193 ;  /* 0x000000c100c17308 */ /* 0x000fe20000000800 */
[----:B------:R-:W-:-:S03]  /*cc60*/  FADD.FTZ R184, R184, R167 ;  /* 0x000000a7b8b87221 */ /* 0x000fc60000010000 */
[C---:B------:R-:W-:Y:S01]  /*cc70*/  HMMA.16816.F32.BF16 R72, R4.reuse, R138, R72 ;  /* 0x0000008a0448723c */ /* 0x040fe20000041848 */
[----:B------:R-:W2:Y:S01]  /*cc80*/  LDSM.16.MT88.4 R136, [R192+0x4000] ;  /* 0x00400000c088783b */ /* 0x000ea20000004200 */
[----:B------:R-:W-:Y:S02]  /*cc90*/  FADD.FTZ R165, R165, R184 ;  /* 0x000000b8a5a57221 */ /* 0x000fe40000010000 */
[----:B------:R-:W5:Y:S04]  /*cca0*/  MUFU.EX2 R198, R198 ;  /* 0x000000c600c67308 */ /* 0x000f680000000800 */
[C---:B---3--:R-:W-:Y:S04]  /*ccb0*/  HMMA.16816.F32.BF16 R84, R4.reuse, R140, R84 ;  /* 0x0000008c0454723c */ /* 0x048fe80000041854 */
[----:B------:R-:W-:Y:S04]  /*ccc0*/  MUFU.EX2 R201, R201 ;  /* 0x000000c900c97308 */ /* 0x000fe80000000800 */
[C---:B------:R-:W-:Y:S01]  /*ccd0*/  HMMA.16816.F32.BF16 R88, R4.reuse, R142, R88 ;  /* 0x0000008e0458723c */ /* 0x040fe20000041858 */
[----:B------:R-:W3:Y:S03]  /*cce0*/  LDSM.16.MT88.4 R140, [R176+0x1e000] ;  /* 0x01e00000b08c783b */ /* 0x000ee60000004200 */
[----:B------:R-:W5:Y:S04]  /*ccf0*/  MUFU.EX2 R204, R204 ;  /* 0x000000cc00cc7308 */ /* 0x000f680000000800 */
[C---:B------:R-:W-:Y:S04]  /*cd00*/  HMMA.16816.F32.BF16 R16, R4.reuse, R20, R16 ;  /* 0x000000140410723c */ /* 0x040fe80000041810 */
[----:B------:R-:W-:Y:S04]  /*cd10*/  MUFU.EX2 R203, R203 ;  /* 0x000000cb00cb7308 */ /* 0x000fe80000000800 */
[C---:B----4-:R-:W-:Y:S04]  /*cd20*/  HMMA.16816.F32.BF16 R100, R4.reuse, R144, R100 ;  /* 0x000000900464723c */ /* 0x050fe80000041864 */
[----:B------:R-:W-:Y:S04]  /*cd30*/  MUFU.EX2 R206, R206 ;  /* 0x000000ce00ce7308 */ /* 0x000fe80000000800 */
[C---:B------:R-:W-:Y:S01]  /*cd40*/  HMMA.16816.F32.BF16 R104, R4.reuse, R146, R104 ;  /* 0x000000920468723c */ /* 0x040fe20000041868 */
[----:B------:R-:W-:Y:S03]  /*cd50*/  LDSM.16.MT88.4 R144, [R220+0x18800] ;  /* 0x01880000dc90783b */ /* 0x000fe60000004200 */
[----:B------:R-:W-:Y:S04]  /*cd60*/  MUFU.EX2 R205, R205 ;  /* 0x000000cd00cd7308 */ /* 0x000fe80000000800 */
[C---:B--2---:R-:W-:Y:S04]  /*cd70*/  HMMA.16816.F32.BF16 R92, R4.reuse, R136, R92 ;  /* 0x00000088045c723c */ /* 0x044fe8000004185c */
[----:B------:R-:W2:Y:S04]  /*cd80*/  MUFU.EX2 R208, R208 ;  /* 0x000000d000d07308 */ /* 0x000ea80000000800 */
[C---:B------:R-:W-:Y:S01]  /*cd90*/  HMMA.16816.F32.BF16 R96, R4.reuse, R138, R96 ;  /* 0x0000008a0460723c */ /* 0x040fe20000041860 */
[----:B------:R-:W4:Y:S03]  /*cda0*/  LDSM.16.MT88.4 R136, [R197+0x6000] ;  /* 0x00600000c588783b */ /* 0x000f260000004200 */
[----:B------:R-:W-:Y:S04]  /*cdb0*/  MUFU.EX2 R207, R207 ;  /* 0x000000cf00cf7308 */ /* 0x000fe80000000800 */
[C---:B------:R-:W-:Y:S01]  /*cdc0*/  HMMA.16816.F32.BF16 R20, R4.reuse, R22, R148 ;  /* 0x000000160414723c */ /* 0x040fe20000041894 */
[----:B------:R-:W2:Y:S03]  /*cdd0*/  LDSM.16.MT88.4 R148, [R176+0x18800] ;  /* 0x01880000b094783b */ /* 0x000ea60000004200 */
[----:B------:R-:W2:Y:S04]  /*cde0*/  MUFU.EX2 R210, R210 ;  /* 0x000000d200d27308 */ /* 0x000ea80000000800 */
[C---:B---3--:R-:W-:Y:S04]  /*cdf0*/  HMMA.16816.F32.BF16 R108, R4.reuse, R140, R108 ;  /* 0x0000008c046c723c */ /* 0x048fe8000004186c */
[----:B------:R-:W-:Y:S04]  /*ce00*/  MUFU.EX2 R200, R200 ;  /* 0x000000c800c87308 */ /* 0x000fe80000000800 */
[C---:B------:R-:W-:Y:S01]  /*ce10*/  HMMA.16816.F32.BF16 R112, R4.reuse, R142, R112 ;  /* 0x0000008e0470723c */ /* 0x040fe20000041870 */
[----:B------:R-:W3:Y:S03]  /*ce20*/  LDSM.16.MT88.4 R140, [R197+0x800] ;  /* 0x00080000c58c783b */ /* 0x000ee60000004200 */
[----:B------:R-:W3:Y:S04]  /*ce30*/  MUFU.EX2 R209, R209 ;  /* 0x000000d100d17308 */ /* 0x000ee80000000800 */
[C---:B------:R-:W-:Y:S04]  /*ce40*/  HMMA.16816.F32.BF16 R8, R4.reuse, R12, R8 ;  /* 0x0000000c0408723c */ /* 0x040fe80000041808 */
[----:B------:R-:W-:Y:S04]  /*ce50*/  MUFU.EX2 R202, R202 ;  /* 0x000000ca00ca7308 */ /* 0x000fe80000000800 */
[C---:B------:R-:W-:Y:S01]  /*ce60*/  HMMA.16816.F32.BF16 R12, R4.reuse, R14, R156 ;  /* 0x0000000e040c723c */ /* 0x040fe2000004189c */
[----:B------:R-:W-:Y:S03]  /*ce70*/  LDSM.16.MT88.4 R156, [R192+0x2800] ;  /* 0x00280000c09c783b */ /* 0x000fe60000004200 */
[----:B------:R-:W-:Y:S04]  /*ce80*/  MUFU.EX2 R199, R199 ;  /* 0x000000c700c77308 */ /* 0x000fe80000000800 */
[C---:B----4-:R-:W-:Y:S04]  /*ce90*/  HMMA.16816.F32.BF16 R116, R4.reuse, R136, R116 ;  /* 0x000000880474723c */ /* 0x050fe80000041874 */
[----:B------:R-:W-:Y:S04]  /*cea0*/  MUFU.EX2 R211, R211 ;  /* 0x000000d300d37308 */ /* 0x000fe80000000800 */
[C---:B------:R-:W-:Y:S01]  /*ceb0*/  HMMA.16816.F32.BF16 R120, R4.reuse, R138, R120 ;  /* 0x0000008a0478723c */ /* 0x040fe20000041878 */
[----:B------:R-:W4:Y:S03]  /*cec0*/  LDSM.16.MT88.4 R136, [R192+0x800] ;  /* 0x00080000c088783b */ /* 0x000f260000004200 */
[----:B------:R-:W4:Y:S04]  /*ced0*/  MUFU.EX2 R212, R212 ;  /* 0x000000d400d47308 */ /* 0x000f280000000800 */
[C---:B------:R-:W-:Y:S04]  /*cee0*/  HMMA.16816.F32.BF16 R124, R4.reuse, R152, R124 ;  /* 0x00000098047c723c */ /* 0x040fe8000004187c */
[----:B------:R-:W-:Y:S04]  /*cef0*/  MUFU.EX2 R213, R213 ;  /* 0x000000d500d57308 */ /* 0x000fe80000000800 */
[----:B------:R-:W-:Y:S01]  /*cf00*/  HMMA.16816.F32.BF16 R4, R4, R154, R128 ;  /* 0x0000009a0404723c */ /* 0x000fe20000041880 */
[----:B-1----:R-:W-:Y:S01]  /*cf10*/  F2FP.BF16.F32.PACK_AB R128, R189, R190 ;  /* 0x000000bebd80723e */ /* 0x002fe200000010ff */
[----:B------:R-:W-:Y:S01]  /*cf20*/  LDSM.16.MT88.4 R152, [R220+0x1c800] ;  /* 0x01c80000dc98783b */ /* 0x000fe20000004200 */
[----:B-----5:R-:W-:Y:S01]  /*cf30*/  F2FP.BF16.F32.PACK_AB R129, R195, R194 ;  /* 0x000000c2c381723e */ /* 0x020fe200000010ff */
[----:B------:R-:W1:Y:S01]  /*cf40*/  MUFU.EX2 R214, R214 ;  /* 0x000000d600d67308 */ /* 0x000e620000000800 */
[----:B------:R-:W-:Y:S01]  /*cf50*/  F2FP.BF16.F32.PACK_AB R130, R187, R196 ;  /* 0x000000c4bb82723e */ /* 0x000fe200000010ff */
[----:B------:R-:W-:Y:S01]  /*cf60*/  FADD.FTZ R190, R190, R165 ;  /* 0x000000a5bebe7221 */ /* 0x000fe20000010000 */
[----:B------:R-:W-:-:S03]  /*cf70*/  F2FP.BF16.F32.PACK_AB R131, R198, R193 ;  /* 0x000000c1c683723e */ /* 0x000fc600000010ff */
[----:B------:R-:W-:-:S04]  /*cf80*/  FADD.FTZ R189, R189, R190 ;  /* 0x000000bebdbd7221 */ /* 0x000fc80000010000 */
[----:B------:R-:W-:Y:S01]  /*cf90*/  HMMA.16816.F32.BF16 R8, R128, R144, R8 ;  /* 0x000000908008723c */ /* 0x000fe20000041808 */
[----:B------:R-:W-:-:S04]  /*cfa0*/  FADD.FTZ R196, R196, R189 ;  /* 0x000000bdc4c47221 */ /* 0x000fc80000010000 */
[----:B------:R-:W-:-:S03]  /*cfb0*/  FADD.FTZ R196, R187, R196 ;  /* 0x000000c4bbc47221 */ /* 0x000fc60000010000 */
        /* <DEDUP_REMOVED lines=9> */
[C---:B-----5:R-:W-:Y:S08]  /*d050*/  HMMA.16816.F32.BF16 R44, R128.reuse, R144, R44 ;  /* 0x00000090802c723c */ /* 0x060ff0000004182c */
[C---:B------:R-:W-:Y:S01]  /*d060*/  HMMA.16816.F32.BF16 R48, R128.reuse, R146, R48 ;  /* 0x000000928030723c */ /* 0x040fe20000041830 */
[----:B------:R-:W4:Y:S07]  /*d070*/  LDSM.16.MT88.4 R144, [R220+0x1e800] ;  /* 0x01e80000dc90783b */ /* 0x000f2e0000004200 */
[C---:B------:R-:W-:Y:S01]  /*d080*/  HMMA.16816.F32.BF16 R132, R128.reuse, R138, R132 ;  /* 0x0000008a8084723c */ /* 0x040fe20000041884 */
[----:B------:R-:W5:Y:S07]  /*d090*/  LDSM.16.MT88.4 R136, [R192+0x4800] ;  /* 0x00480000c088783b */ /* 0x000f6e0000004200 */
[C---:B------:R-:W-:Y:S08]  /*d0a0*/  HMMA.16816.F32.BF16 R68, R128.reuse, R152, R68 ;  /* 0x000000988044723c */ /* 0x040ff00000041844 */
        /* <DEDUP_REMOVED lines=18> */
[C---:B------:R-:W-:Y:S08]  /*d1d0*/  HMMA.16816.F32.BF16 R56, R128.reuse, R162, R56 ;  /* 0x000000a28038723c */ /* 0x040ff00000041838 */
        /* <DEDUP_REMOVED lines=19> */
[----:B---3--:R-:W-:Y:S01]  /*d310*/  HMMA.16816.F32.BF16 R160, R4, R156, R8 ;  /* 0x0000009c04a0723c */ /* 0x008fe20000041808 */
[----:B------:R-:W1:Y:S01]  /*d320*/  LDSM.16.MT88.4 R8, [R220+0x1d000] ;  /* 0x01d00000dc08783b */ /* 0x000e620000004200 */
[----:B------:R-:W-:-:S06]  /*d330*/  FADD.FTZ R203, R206, R203 ;  /* 0x000000cbcecb7221 */ /* 0x000fcc0000010000 */
[C---:B------:R-:W-:Y:S01]  /*d340*/  HMMA.16816.F32.BF16 R156, R4.reuse, R158, R12 ;  /* 0x0000009e049c723c */ /* 0x040fe2000004180c */
[----:B------:R-:W2:Y:S07]  /*d350*/  LDSM.16.MT88.4 R12, [R176+0x1d000] ;  /* 0x01d00000b00c783b */ /* 0x000eae0000004200 */
[C---:B----4-:R-:W-:Y:S08]  /*d360*/  HMMA.16816.F32.BF16 R16, R4.reuse, R144, R16 ;  /* 0x000000900410723c */ /* 0x050ff00000041810 */
[C---:B------:R-:W-:Y:S01]  /*d370*/  HMMA.16816.F32.BF16 R20, R4.reuse, R146, R20 ;  /* 0x000000920414723c */ /* 0x040fe20000041814 */
[----:B------:R-:W3:Y:S07]  /*d380*/  LDSM.16.MT88.4 R144, [R197+0x5000] ;  /* 0x00500000c590783b */ /* 0x000eee0000004200 */
[C---:B-----5:R-:W-:Y:S08]  /*d390*/  HMMA.16816.F32.BF16 R24, R4.reuse, R136, R24 ;  /* 0x000000880418723c */ /* 0x060ff00000041818 */
[C---:B------:R-:W-:Y:S08]  /*d3a0*/  HMMA.16816.F32.BF16 R28, R4.reuse, R138, R28 ;  /* 0x0000008a041c723c */ /* 0x040ff0000004181c */
[C---:B-1----:R-:W-:Y:S08]  /*d3b0*/  HMMA.16816.F32.BF16 R68, R4.reuse, R8, R68 ;  /* 0x000000080444723c */ /* 0x042ff00000041844 */
[C---:B------:R-:W-:Y:S01]  /*d3c0*/  HMMA.16816.F32.BF16 R72, R4.reuse, R10, R72 ;  /* 0x0000000a0448723c */ /* 0x040fe20000041848 */
[----:B------:R-:W1:Y:S07]  /*d3d0*/  LDSM.16.MT88.4 R8, [R197+0x7000] ;  /* 0x00700000c508783b */ /* 0x000e6e0000004200 */
[C---:B--2---:R-:W-:Y:S08]  /*d3e0*/  HMMA.16816.F32.BF16 R76, R4.reuse, R12, R76 ;  /* 0x0000000c044c723c */ /* 0x044ff0000004184c */
        /* <DEDUP_REMOVED lines=12> */
[----:B------:R-:W3:Y:S07]  /*d4b0*/  LDSM.16.MT88.4 R148, [R176+0x19800] ;  /* 0x01980000b094783b */ /* 0x000eee0000004200 */
[C---:B-1----:R-:W-:Y:S08]  /*d4c0*/  HMMA.16816.F32.BF16 R116, R4.reuse, R8, R116 ;  /* 0x000000080474723c */ /* 0x042ff00000041874 */
[C---:B------:R-:W-:Y:S01]  /*d4d0*/  HMMA.16816.F32.BF16 R120, R4.reuse, R10, R120 ;  /* 0x0000000a0478723c */ /* 0x040fe20000041878 */
[----:B------:R-:W1:Y:S07]  /*d4e0*/  LDSM.16.MT88.4 R8, [R176+0x1f800] ;  /* 0x01f80000b008783b */ /* 0x000e6e0000004200 */
[C---:B--2---:R-:W-:Y:S08]  /*d4f0*/  HMMA.16816.F32.BF16 R108, R4.reuse, R12, R108 ;  /* 0x0000000c046c723c */ /* 0x044ff0000004186c */
        /* <DEDUP_REMOVED lines=11> */
[----:B------:R-:W2:Y:S04]  /*d5b0*/  LDSM.16.MT88.4 R32, [R176+0x1b800] ;  /* 0x01b80000b020783b */ /* 0x000ea80000004200 */
[----:B------:R-:W-:Y:S03]  /*d5c0*/  LDSM.16.MT88.4 R176, [R197+0x5800] ;  /* 0x00580000c5b0783b */ /* 0x000fe60000004200 */
[C---:B-----5:R-:W-:Y:S08]  /*d5d0*/  HMMA.16816.F32.BF16 R100, R4.reuse, R140, R100 ;  /* 0x0000008c0464723c */ /* 0x060ff00000041864 */
[C---:B------:R-:W-:Y:S01]  /*d5e0*/  HMMA.16816.F32.BF16 R104, R4.reuse, R142, R104 ;  /* 0x0000008e0468723c */ /* 0x040fe20000041868 */
[----:B------:R-:W-:Y:S07]  /*d5f0*/  LDSM.16.MT88.4 R140, [R197+0x1800] ;  /* 0x00180000c58c783b */ /* 0x000fee0000004200 */
[C---:B---3--:R-:W-:Y:S08]  /*d600*/  HMMA.16816.F32.BF16 R124, R4.reuse, R144, R124 ;  /* 0x00000090047c723c */ /* 0x048ff0000004187c */
[----:B------:R-:W-:Y:S01]  /*d610*/  HMMA.16816.F32.BF16 R128, R4, R146, R128 ;  /* 0x000000920480723c */ /* 0x000fe20000041880 */
[----:B------:R-:W-:Y:S01]  /*d620*/  F2FP.BF16.F32.PACK_AB R4, R209, R200 ;  /* 0x000000c8d104723e */ /* 0x000fe200000010ff */
[----:B------:R-:W-:Y:S01]  /*d630*/  FADD.FTZ R200, R200, R203 ;  /* 0x000000cbc8c87221 */ /* 0x000fe20000010000 */
[----:B------:R-:W-:-:S02]  /*d640*/  F2FP.BF16.F32.PACK_AB R5, R212, R211 ;  /* 0x000000d3d405723e */ /* 0x000fc400000010ff */
[----:B------:R-:W-:Y:S01]  /*d650*/  F2FP.BF16.F32.PACK_AB R6, R199, R202 ;  /* 0x000000cac706723e */ /* 0x000fe200000010ff */
[----:B------:R-:W-:Y:S01]  /*d660*/  FADD.FTZ R209, R209, R200 ;  /* 0x000000c8d1d17221 */ /* 0x000fe20000010000 */
[----:B------:R-:W-:-:S03]  /*d670*/  F2FP.BF16.F32.PACK_AB R7, R214, R213 ;  /* 0x000000d5d607723e */ /* 0x000fc600000010ff */
[----:B------:R-:W-:-:S04]  /*d680*/  FADD.FTZ R202, R202, R209 ;  /* 0x000000d1caca7221 */ /* 0x000fc80000010000 */
[----:B------:R-:W-:Y:S01]  /*d690*/  HMMA.16816.F32.BF16 R152, R4, R148, R16 ;  /* 0x000000940498723c */ /* 0x000fe20000041810 */
[----:B------:R-:W3:Y:S01]  /*d6a0*/  LDSM.16.MT88.4 R16, [R192+0x3800] ;  /* 0x00380000c010783b */ /* 0x000ee20000004200 */
[----:B------:R-:W-:-:S06]  /*d6b0*/  FADD.FTZ R251, R199, R202 ;  /* 0x000000cac7fb7221 */ /* 0x000fcc0000010000 */
[C---:B-1----:R-:W-:Y:S08]  /*d6c0*/  HMMA.16816.F32.BF16 R108, R4.reuse, R8, R108 ;  /* 0x00000008046c723c */ /* 0x042ff0000004186c */
[C---:B------:R-:W-:Y:S01]  /*d6d0*/  HMMA.16816.F32.BF16 R112, R4.reuse, R10, R112 ;  /* 0x0000000a0470723c */ /* 0x040fe20000041870 */
[----:B------:R-:W1:Y:S07]  /*d6e0*/  LDSM.16.MT88.4 R8, [R220+0x1d800] ;  /* 0x01d80000dc08783b */ /* 0x000e6e0000004200 */
[C---:B------:R-:W-:Y:S01]  /*d6f0*/  HMMA.16816.F32.BF16 R148, R4.reuse, R150, R20 ;  /* 0x000000960494723c */ /* 0x040fe20000041814 */
[----:B------:R-:W-:Y:S07]  /*d700*/  LDSM.16.MT88.4 R20, [R220+0x1b800] ;  /* 0x01b80000dc14783b */ /* 0x000fee0000004200 */
[C---:B--2---:R-:W-:Y:S08]  /*d710*/  HMMA.16816.F32.BF16 R44, R4.reuse, R32, R44 ;  /* 0x00000020042c723c */ /* 0x044ff0000004182c */
[C---:B------:R-:W-:Y:S01]  /*d720*/  HMMA.16816.F32.BF16 R48, R4.reuse, R34, R48 ;  /* 0x000000220430723c */ /* 0x040fe20000041830 */
[----:B------:R-:W2:Y:S07]  /*d730*/  LDSM.16.MT88.4 R32, [R192+0x1800] ;  /* 0x00180000c020783b */ /* 0x000eae0000004200 */
[----:B---3--:R-:W-:Y:S01]  /*d740*/  HMMA.16816.F32.BF16 R60, R4, R16, R60 ;  /* 0x00000010043c723c */ /* 0x008fe2000004183c */
[----:B------:R-:W-:-:S04]  /*d750*/  FFMA.FTZ R17, R249, R186, R166 ;  /* 0x000000baf9117223 */ /* 0x000fc800000100a6 */
[----:B------:R-:W-:-:S03]  /*d760*/  FADD.FTZ R17, R2, R17 ;  /* 0x0000001102117221 */ /* 0x000fc60000010000 */
[----:B------:R-:W-:Y:S01]  /*d770*/  HMMA.16816.F32.BF16 R76, R4, R12, R76 ;  /* 0x0000000c044c723c */ /* 0x000fe2000004184c */
[----:B------:R-:W-:-:S04]  /*d780*/  FADD.FTZ R0, R0, R17 ;  /* 0x0000001100007221 */ /* 0x000fc80000010000 */
[----:B------:R-:W-:-:S03]  /*d790*/  FADD.FTZ R185, R185, R0 ;  /* 0x00000000b9b97221 */ /* 0x000fc60000010000 */
[----:B------:R-:W-:Y:S01]  /*d7a0*/  HMMA.16816.F32.BF16 R80, R4, R14, R80 ;  /* 0x0000000e0450723c */ /* 0x000fe20000041850 */
[----:B------:R-:W3:Y:S01]  /*d7b0*/  LDSM.16.MT88.4 R12, [R192+0x5800] ;  /* 0x00580000c00c783b */ /* 0x000ee20000004200 */
[----:B------:R-:W-:-:S04]  /*d7c0*/  FADD.FTZ R0, R194, R185 ;  /* 0x000000b9c2007221 */ /* 0x000fc80000010000 */
[----:B------:R-:W-:Y:S02]  /*d7d0*/  FADD.FTZ R0, R195, R0 ;  /* 0x00000000c3007221 */ /* 0x000fe40000010000 */
[----:B------:R-:W-:Y:S01]  /*d7e0*/  HMMA.16816.F32.BF16 R144, R4, R140, R24 ;  /* 0x0000008c0490723c */ /* 0x000fe20000041818 */
[----:B------:R-:W4:Y:S01]  /*d7f0*/  LDSM.16.MT88.4 R24, [R220+0x1f800] ;  /* 0x01f80000dc18783b */ /* 0x000f220000004200 */
[----:B------:R-:W-:-:S04]  /*d800*/  FADD.FTZ R193, R193, R0 ;  /* 0x00000000c1c17221 */ /* 0x000fc80000010000 */
[----:B------:R-:W-:Y:S02]  /*d810*/  FADD.FTZ R198, R198, R193 ;  /* 0x000000c1c6c67221 */ /* 0x000fe40000010000 */
[----:B-1----:R-:W-:Y:S02]  /*d820*/  HMMA.16816.F32.BF16 R68, R4, R8, R68 ;  /* 0x000000080444723c */ /* 0x002fe40000041844 */
[----:B------:R-:W-:-:S04]  /*d830*/  FADD.FTZ R205, R205, R198 ;  /* 0x000000c6cdcd7221 */ /* 0x000fc80000010000 */
[----:B------:R-:W-:Y:S02]  /*d840*/  FADD.FTZ R208, R208, R205 ;  /* 0x000000cdd0d07221 */ /* 0x000fe40000010000 */
[----:B------:R-:W-:Y:S01]  /*d850*/  HMMA.16816.F32.BF16 R72, R4, R10, R72 ;  /* 0x0000000a0448723c */ /* 0x000fe20000041848 */
[----:B------:R-:W1:Y:S01]  /*d860*/  LDSM.16.MT88.4 R8, [R192+0x7800] ;  /* 0x00780000c008783b */ /* 0x000e620000004200 */
[----:B------:R-:W-:-:S04]  /*d870*/  FADD.FTZ R207, R207, R208 ;  /* 0x000000d0cfcf7221 */ /* 0x000fc80000010000 */
[----:B------:R-:W-:Y:S02]  /*d880*/  FADD.FTZ R210, R210, R207 ;  /* 0x000000cfd2d27221 */ /* 0x000fe40000010000 */
[----:B------:R-:W-:Y:S02]  /*d890*/  HMMA.16816.F32.BF16 R140, R4, R142, R28 ;  /* 0x0000008e048c723c */ /* 0x000fe4000004181c */
[----:B------:R-:W-:-:S04]  /*d8a0*/  FADD.FTZ R211, R211, R210 ;  /* 0x000000d2d3d37221 */ /* 0x000fc80000010000 */
[----:B------:R-:W-:Y:S02]  /*d8b0*/  FADD.FTZ R212, R212, R211 ;  /* 0x000000d3d4d47221 */ /* 0x000fe40000010000 */
[----:B------:R-:W-:Y:S02]  /*d8c0*/  HMMA.16816.F32.BF16 R52, R4, R180, R52 ;  /* 0x000000b40434723c */ /* 0x000fe40000041834 */
[----:B------:R-:W-:-:S04]  /*d8d0*/  FADD.FTZ R213, R213, R212 ;  /* 0x000000d4d5d57221 */ /* 0x000fc80000010000 */
[----:B------:R-:W-:Y:S02]  /*d8e0*/  FADD.FTZ R249, R214, R213 ;  /* 0x000000d5d6f97221 */ /* 0x000fe40000010000 */
        /* <DEDUP_REMOVED lines=18> */
[----:B------:R-:W-:-:S04]  /*da10*/  NOP ;  /* 0x0000000000007918 */ /* 0x000fc80000000000 */
[----:B------:R-:W-:-:S15]  /*da20*/  BRA.U UP0, `(.L_x_549) ;  /* 0x0000000100047547 */ /* 0x000fde000b800000 */
.L_x_546:
[----:B------:R-:W-:-:S12]  /*da30*/  UIADD3 UR21, UPT, UPT, UR14, -0x1, URZ ;  /* 0xffffffff0e157890 */ /* 0x000fd8000fffe0ff */
.L_x_549:
[----:B------:R-:W-:-:S09]  /*da40*/  UISETP.GE.AND UP0, UPT, UR21, UR19, UPT ;  /* 0x000000131500728c */ /* 0x000fd2000bf06270 */
[----:B------:R-:W-:Y:S05]  /*da50*/  BRA.U !UP0, `(.L_x_550) ;  /* 0x0000003d08a47547 */ /* 0x000fea000b800000 */
[C---:B------:R-:W-:Y:S01]  /*da60*/  LOP3.LUT P0, RZ, R216.reuse, 0x2, RZ, 0xc0, !PT ;  /* 0x00000002d8ff7812 */ /* 0x040fe2000780c0ff */
[----:B------:R-:W-:Y:S01]  /*da70*/  IMAD.SHL.U32 R241, R216, 0x2, RZ ;  /* 0x00000002d8f17824 */ /* 0x000fe200078e00ff */
[----:B------:R-:W1:Y:S01]  /*da80*/  S2UR UR5, SR_CgaCtaId ;  /* 0x00000000000579c3 */ /* 0x000e620000008800 */
[----:B------:R-:W2:Y:S01]  /*da90*/  S2R R216, SR_TID.X ;  /* 0x0000000000d87919 */ /* 0x000ea20000002100 */
[----:B------:R-:W3:Y:S01]  /*daa0*/  LDCU UR4, c[0x0][0x440] ;  /* 0x00008800ff0477ac */ /* 0x000ee20008000800 */
[----:B------:R-:W-:Y:S01]  /*dab0*/  IMAD.MOV.U32 R212, RZ, RZ, 0x20 ;  /* 0x00000020ffd47424 */ /* 0x000fe200078e00ff */
[----:B------:R-:W-:Y:S01]  /*dac0*/  IADD3 R240, PT, PT, R233, 0x8, RZ ;  /* 0x00000008e9f07810 */ /* 0x000fe20007ffe0ff */
[----:B------:R-:W-:Y:S01]  /*dad0*/  IMAD.MOV.U32 R218, RZ, RZ, 0x40 ;  /* 0x00000040ffda7424 */ /* 0x000fe200078e00ff */
[----:B------:R-:W-:Y:S01]  /*dae0*/  LOP3.LUT R241, R241, 0x6, RZ, 0xc0, !PT ;  /* 0x00000006f1f17812 */ /* 0x000fe200078ec0ff */
[----:B------:R-:W-:Y:S01]  /*daf0*/  IMAD.MOV.U32 R2, RZ, RZ, R3 ;  /* 0x000000ffff027224 */ /* 0x000fe200078e0003 */
[----:B------:R-:W4:Y:S01]  /*db00*/  LDC.64 R230, c[0x0][0x3c0] ;  /* 0x0000f000ffe67b82 */ /* 0x000f220000000a00 */
[----:B------:R-:W-:Y:S01]  /*db10*/  SEL R215, R212, 0xffffffe0, !P0 ;  /* 0xffffffe0d4d77807 */ /* 0x000fe20004000000 */
[----:B------:R-:W-:Y:S01]  /*db20*/  IMAD.MOV.U32 R0, RZ, RZ, R164 ;  /* 0x000000ffff007224 */ /* 0x000fe200078e00a4 */
[----:B------:R-:W-:Y:S01]  /*db30*/  UMOV UR7, 0x400 ;  /* 0x0000040000077882 */ /* 0x000fe20000000000 */
[C---:B------:R-:W-:Y:S01]  /*db40*/  VIADD R242, R220.reuse, 0x18000 ;  /* 0x00018000dcf27836 */ /* 0x040fe20000000000 */
[----:B------:R-:W2:Y:S01]  /*db50*/  LDCU UR6, c[0x0][0x440] ;  /* 0x00008800ff0677ac */ /* 0x000ea20008000800 */
[----:B------:R-:W-:-:S02]  /*db60*/  VIADD R239, R220, 0x18040 ;  /* 0x00018040dcef7836 */ /* 0x000fc40000000000 */
[----:B------:R-:W-:Y:S01]  /*db70*/  IMAD.IADD R215, R220, 0x1, R215 ;  /* 0x00000001dcd77824 */ /* 0x000fe200078e02d7 */
[----:B---3--:R-:W-:Y:S01]  /*db80*/  ISETP.GE.AND P3, PT, R217, UR4, PT ;  /* 0x00000004d9007c0c */ /* 0x008fe2000bf66270 */
[----:B------:R-:W3:Y:S01]  /*db90*/  LDCU UR4, c[0x0][0x45c] ;  /* 0x00008b80ff0477ac */ /* 0x000ee20008000800 */
[----:B-1----:R-:W-:Y:S01]  /*dba0*/  ULEA UR5, UR5, UR7, 0x18 ;  /* 0x0000000705057291 */ /* 0x002fe2000f8ec0ff */
[C---:B--2---:R-:W-:Y:S01]  /*dbb0*/  LOP3.LUT P2, RZ, R216.reuse, 0x4, RZ, 0xc0, !PT ;  /* 0x00000004d8ff7812 */ /* 0x044fe2000784c0ff */
[C---:B------:R-:W-:Y:S01]  /*dbc0*/  IMAD.SHL.U32 R243, R216.reuse, 0x20, RZ ;  /* 0x00000020d8f37824 */ /* 0x040fe200078e00ff */
[C---:B------:R-:W-:Y:S02]  /*dbd0*/  LOP3.LUT P0, RZ, R216.reuse, 0x2, RZ, 0xc0, !PT ;  /* 0x00000002d8ff7812 */ /* 0x040fe4000780c0ff */
[----:B------:R-:W-:Y:S02]  /*dbe0*/  SHF.L.U32 R214, R216, 0x6, RZ ;  /* 0x00000006d8d67819 */ /* 0x000fe400000006ff */
[----:B------:R-:W-:-:S02]  /*dbf0*/  SEL R212, R212, 0xffffffe0, !P0 ;  /* 0xffffffe0d4d47807 */ /* 0x000fc40004000000 */
[----:B------:R-:W-:Y:S02]  /*dc00*/  SEL R218, R218, 0xffffffc0, !P2 ;  /* 0xffffffc0dada7807 */ /* 0x000fe40005000000 */
[----:B------:R-:W-:Y:S01]  /*dc10*/  LOP3.LUT R213, R214, 0x400, RZ, 0xc0, !PT ;  /* 0x00000400d6d57812 */ /* 0x000fe200078ec0ff */
[----:B---3--:R-:W-:Y:S06]  /*dc20*/  BRA `(.L_x_551) ;  /* 0x0000000000ec7947 */ /* 0x008fec0003800000 */
.L_x_553:
        /* <DEDUP_REMOVED lines=10> */
[----:B------:R-:W-:Y:S02]  /*dcd0*/  SHF.L.U64.HI R8, R14, 0x6, R15 ;  /* 0x000000060e087819 */ /* 0x000fe4000001020f */
[C---:B------:R-:W-:Y:S04]  /*dce0*/  LEA R3, P5, R4.reuse, R3, 0x5 ;  /* 0x0000000304037211 */ /* 0x040fe800078a28ff */
[----:B------:R-:W-:Y:S02]  /*dcf0*/  LEA.HI.X R8, R4, R8, R5, 0x5, P5 ;  /* 0x0000000804087211 */ /* 0x000fe400028f2c05 */
[CC--:B------:R-:W-:Y:S02]  /*dd00*/  LEA R4, P6, R14.reuse, R237.reuse, 0x7 ;  /* 0x000000ed0e047211 */ /* 0x0c0fe400078c38ff */
[C---:B------:R-:W-:Y:S02]  /*dd10*/  LEA R12, P5, R3.reuse, R237, 0x1 ;  /* 0x000000ed030c7211 */ /* 0x040fe400078a08ff */
        /* <DEDUP_REMOVED lines=44> */
.L_x_551:
[----:B------:R-:W-:Y:S04]  /*dfe0*/  DEPBAR.LE SB0, 0x0 ;  /* 0x000080000000791a */ /* 0x000fe80000000000 */
[----:B------:R-:W-:Y:S01]  /*dff0*/  BAR.SYNC.DEFER_BLOCKING 0x0 ;  /* 0x0000000000007b1d */ /* 0x000fe20000010000 */
[----:B------:R-:W-:Y:S01]  /*e000*/  IMAD.SHL.U32 R244, R216, 0x8, RZ ;  /* 0x00000008d8f47824 */ /* 0x000fe200078e00ff */
[----:B------:R-:W-:Y:S01]  /*e010*/  LOP3.LUT R219, R243, 0x7c00, RZ, 0xc0, !PT ;  /* 0x00007c00f3db7812 */ /* 0x000fe200078ec0ff */
[----:B----4-:R-:W-:Y:S01]  /*e020*/  IMAD.WIDE.U32 R208, R230, UR21, RZ ;  /* 0x00000015e6d07c25 */ /* 0x010fe2000f8e00ff */
[----:B------:R-:W-:Y:S01]  /*e030*/  SHF.R.U32.HI R221, RZ, 0x1, R216 ;  /* 0x00000001ffdd7819 */ /* 0x000fe200000116d8 */
[----:B------:R-:W-:Y:S01]  /*e040*/  UISETP.GT.AND UP0, UPT, UR21, UR19, UPT ;  /* 0x000000131500728c */ /* 0x000fe2000bf04270 */
[----:B------:R-:W-:Y:S01]  /*e050*/  LOP3.LUT R217, R244, 0x38, RZ, 0xc0, !PT ;  /* 0x00000038f4d97812 */ /* 0x000fe200078ec0ff */
[----:B------:R-:W-:Y:S01]  /*e060*/  IMAD R205, R231, UR21, R209 ;  /* 0x00000015e7cd7c24 */ /* 0x000fe2000f8e02d1 */
[C---:B------:R-:W-:Y:S01]  /*e070*/  LEA R206, P1, R208.reuse, R235, 0x7 ;  /* 0x000000ebd0ce7211 */ /* 0x040fe200078238ff */
[C---:B------:R-:W-:Y:S01]  /*e080*/  IMAD.SHL.U32 R165, R208.reuse, 0x40, RZ ;  /* 0x00000040d0a57824 */ /* 0x040fe200078e00ff */
[----:B------:R-:W-:Y:S02]  /*e090*/  LOP3.LUT R247, R217, 0x40, RZ, 0xfc, !PT ;  /* 0x00000040d9f77812 */ /* 0x000fe400078efcff */
[-CC-:B------:R-:W-:Y:S02]  /*e0a0*/  LEA.HI.X R207, R208, R234.reuse, R205.reuse, 0x7, P1 ;  /* 0x000000ead0cf7211 */ /* 0x180fe400008f3ccd */
[----:B------:R-:W-:Y:S02]  /*e0b0*/  ISETP.GE.AND P4, PT, R247, UR6, PT ;  /* 0x00000006f7007c0c */ /* 0x000fe4000bf86270 */
[C---:B------:R-:W-:Y:S02]  /*e0c0*/  LOP3.LUT R246, R217.reuse, 0x80, RZ, 0xfc, !PT ;  /* 0x00000080d9f67812 */ /* 0x040fe400078efcff */
[----:B------:R-:W-:Y:S02]  /*e0d0*/  LEA R166, P0, R230, R165, 0x5 ;  /* 0x000000a5e6a67211 */ /* 0x000fe400078028ff */
[----:B------:R-:W-:Y:S02]  /*e0e0*/  SHF.L.U64.HI R165, R208, 0x6, R205 ;  /* 0x00000006d0a57819 */ /* 0x000fe400000102cd */
[----:B------:R-:W-:Y:S01]  /*e0f0*/  ISETP.GE.AND P1, PT, R246, UR6, PT ;  /* 0x00000006f6007c0c */ /* 0x000fe2000bf26270 */
[----:B------:R-:W-:Y:S01]  /*e100*/  @!PT LDS RZ, [RZ] ;  /* 0x00000000fffff984 */ /* 0x000fe20000000800 */
[----:B------:R-:W-:Y:S01]  /*e110*/  @!PT LDS RZ, [RZ] ;  /* 0x00000000fffff984 */ /* 0x000fe20000000800 */
[----:B------:R-:W-:Y:S01]  /*e120*/  @!PT LDS RZ, [RZ] ;  /* 0x00000000fffff984 */ /* 0x000fe20000000800 */
[----:B------:R-:W-:Y:S01]  /*e130*/  @!P3 LDGSTS.E.BYPASS.LTC128B.128 [R238+0x18000], desc[UR26][R206.64] ;  /* 0x18000000ceeebfae */ /* 0x000fe2000b981a1a */
[----:B------:R-:W-:Y:S02]  /*e140*/  LEA.HI.X R165, R230, R165, R231, 0x5, P0 ;  /* 0x000000a5e6a57211 */ /* 0x000fe400000f2ce7 */
[C---:B------:R-:W-:Y:S02]  /*e150*/  LEA R204, P0, R166.reuse, R235, 0x1 ;  /* 0x000000eba6cc7211 */ /* 0x040fe400078008ff */
[----:B------:R-:W-:Y:S01]  /*e160*/  @P3 STS.128 [R238+0x18000], RZ ;  /* 0x018000ffee003388 */ /* 0x000fe20000000c00 */
[----:B------:R-:W-:Y:S02]  /*e170*/  LOP3.LUT R245, R217, 0xc0, RZ, 0xfc, !PT ;  /* 0x000000c0d9f57812 */ /* 0x000fe400078efcff */
[----:B------:R-:W-:Y:S02]  /*e180*/  LEA.HI.X R205, R166, R234, R165, 0x1, P0 ;  /* 0x000000eaa6cd7211 */ /* 0x000fe400000f0ca5 */
[----:B------:R-:W-:Y:S01]  /*e190*/  @!PT LDS RZ, [RZ] ;  /* 0x00000000fffff984 */ /* 0x000fe20000000800 */
[----:B------:R-:W-:Y:S01]  /*e1a0*/  @!PT LDS RZ, [RZ] ;  /* 0x00000000fffff984 */ /* 0x000fe20000000800 */
[----:B------:R-:W-:Y:S01]  /*e1b0*/  @!PT LDS RZ, [RZ] ;  /* 0x00000000fffff984 */ /* 0x000fe20000000800 */
[----:B------:R-:W-:Y:S01]  /*e1c0*/  @!P4 LDGSTS.E.BYPASS.LTC128B.128 [R238+0x1a000], desc[UR26][R206.64+0x80] ;  /* 0x1a000080ceeecfae */ /* 0x000fe2000b981a1a */
[----:B------:R-:W-:Y:S02]  /*e1d0*/  ISETP.GE.AND P0, PT, R245, UR6, PT ;  /* 0x00000006f5007c0c */ /* 0x000fe4000bf06270 */
[--C-:B------:R-:W-:Y:S02]  /*e1e0*/  LOP3.LUT R167, R217, 0x1c0, R214.reuse, 0xf8, !PT ;  /* 0x000001c0d9a77812 */ /* 0x100fe400078ef8d6 */
[----:B------:R-:W-:Y:S01]  /*e1f0*/  @P4 STS.128 [R238+0x1a000], RZ ;  /* 0x01a000ffee004388 */ /* 0x000fe20000000c00 */
[----:B------:R-:W-:Y:S02]  /*e200*/  LOP3.LUT R164, R219, 0x200, R214, 0xf8, !PT ;  /* 0x00000200dba47812 */ /* 0x000fe400078ef8d6 */
[----:B------:R-:W-:Y:S02]  /*e210*/  LOP3.LUT R3, R221, 0x8, RZ, 0xc0, !PT ;  /* 0x00000008dd037812 */ /* 0x000fe400078ec0ff */
[----:B------:R-:W-:Y:S01]  /*e220*/  @!PT LDS RZ, [RZ] ;  /* 0x00000000fffff984 */ /* 0x000fe20000000800 */
[----:B------:R-:W-:Y:S01]  /*e230*/  @!PT LDS RZ, [RZ] ;  /* 0x00000000fffff984 */ /* 0x000fe20000000800 */
[----:B------:R-:W-:Y:S01]  /*e240*/  @!PT LDS RZ, [RZ] ;  /* 0x00000000fffff984 */ /* 0x000fe20000000800 */
[----:B------:R-:W-:Y:S02]  /*e250*/  @!P1 LDGSTS.E.BYPASS.LTC128B.128 [R238+0x1c000], desc[UR26][R206.64+0x100] ;  /* 0x1c000100ceee9fae */ /* 0x000fe4000b981a1a */
[----:B------:R-:W-:Y:S03]  /*e260*/  LOP3.LUT R3, R164, R167, R3, 0xf6, !PT ;  /* 0x000000a7a4037212 */ /* 0x000fe600078ef603 */
[----:B------:R-:W-:Y:S01]  /*e270*/  @P1 STS.128 [R238+0x1c000], RZ ;  /* 0x01c000ffee001388 */ /* 0x000fe20000000c00 */
[----:B------:R-:W-:Y:S02]  /*e280*/  LOP3.LUT R164, R167, 0x8, R216, 0x78, !PT ;  /* 0x00000008a7a47812 */ /* 0x000fe400078e78d8 */
[----:B------:R-:W-:Y:S02]  /*e290*/  LEA R229, R3, UR5, 0x1 ;  /* 0x0000000503e57c11 */ /* 0x000fe4000f8e08ff */
[----:B------:R-:W-:Y:S01]  /*e2a0*/  @!PT LDS RZ, [RZ] ;  /* 0x00000000fffff984 */ /* 0x000fe20000000800 */
[----:B------:R-:W-:Y:S01]  /*e2b0*/  @!PT LDS RZ, [RZ] ;  /* 0x00000000fffff984 */ /* 0x000fe20000000800 */
[----:B------:R-:W-:Y:S01]  /*e2c0*/  @!PT LDS RZ, [RZ] ;  /* 0x00000000fffff984 */ /* 0x000fe20000000800 */
[----:B------:R-:W-:Y:S01]  /*e2d0*/  @!P0 LDGSTS.E.BYPASS.LTC128B.128 [R238+0x1e000], desc[UR26][R206.64+0x180] ;  /* 0x1e000180ceee8fae */ /* 0x000fe2000b981a1a */
[----:B------:R-:W-:Y:S04]  /*e2e0*/  IMAD R227, R164, 0x2, R213 ;  /* 0x00000002a4e37824 */ /* 0x000fe800078e02d5 */
[----:B------:R-:W-:Y:S01]  /*e2f0*/  @P0 STS.128 [R238+0x1e000], RZ ;  /* 0x01e000ffee000388 */ /* 0x000fe20000000c00 */
[----:B------:R-:W-:Y:S02]  /*e300*/  IMAD.IADD R226, R229, 0x1, R212 ;  /* 0x00000001e5e27824 */ /* 0x000fe400078e02d4 */
[----:B------:R-:W-:Y:S02]  /*e310*/  VIADD R223, R227, UR5 ;  /* 0x00000005e3df7c36 */ /* 0x000fe40008000000 */
[----:B------:R-:W-:Y:S01]  /*e320*/  @!PT LDS RZ, [RZ] ;  /* 0x00000000fffff984 */ /* 0x000fe20000000800 */
[----:B------:R-:W-:Y:S01]  /*e330*/  @!PT LDS RZ, [RZ] ;  /* 0x00000000fffff984 */ /* 0x000fe20000000800 */
[----:B------:R-:W-:Y:S01]  /*e340*/  @!PT LDS RZ, [RZ] ;  /* 0x00000000fffff984 */ /* 0x000fe20000000800 */
[----:B------:R-:W-:Y:S01]  /*e350*/  @!P3 LDGSTS.E.BYPASS.LTC128B.128 [R238+0x19000], desc[UR26][R204.64] ;  /* 0x19000000cceebfae */ /* 0x000fe2000b981a1a */
[----:B------:R-:W-:Y:S02]  /*e360*/  IMAD.IADD R225, R229, 0x1, R218 ;  /* 0x00000001e5e17824 */ /* 0x000fe400078e02da */
[C---:B------:R-:W-:Y:S02]  /*e370*/  IMAD.IADD R224, R223.reuse, 0x1, R212 ;  /* 0x00000001dfe07824 */ /* 0x040fe400078e02d4 */
[----:B------:R-:W-:Y:S01]  /*e380*/  @P3 STS.128 [R238+0x19000], RZ ;  /* 0x019000ffee003388 */ /* 0x000fe20000000c00 */
[----:B------:R-:W-:Y:S02]  /*e390*/  IMAD.IADD R223, R223, 0x1, R218 ;  /* 0x00000001dfdf7824 */ /* 0x000fe400078e02da */
[C---:B------:R-:W-:Y:S02]  /*e3a0*/  IMAD.IADD R222, R212.reuse, 0x1, R225 ;  /* 0x00000001d4de7824 */ /* 0x040fe400078e02e1 */
[----:B------:R-:W-:Y:S01]  /*e3b0*/  @!PT LDS RZ, [RZ] ;  /* 0x00000000fffff984 */ /* 0x000fe20000000800 */
[----:B------:R-:W-:Y:S01]  /*e3c0*/  @!PT LDS RZ, [RZ] ;  /* 0x00000000fffff984 */ /* 0x000fe20000000800 */
[----:B------:R-:W-:Y:S01]  /*e3d0*/  @!PT LDS RZ, [RZ] ;  /* 0x00000000fffff984 */ /* 0x000fe20000000800 */
[----:B------:R-:W-:Y:S01]  /*e3e0*/  @!P4 LDGSTS.E.BYPASS.LTC128B.128 [R238+0x1b000], desc[UR26][R204.64+0x80] ;  /* 0x1b000080cceecfae */ /* 0x000fe2000b981a1a */
[----:B------:R-:W-:Y:S04]  /*e3f0*/  IMAD.IADD R3, R212, 0x1, R223 ;  /* 0x00000001d4037824 */ /* 0x000fe800078e02df */
        /* <DEDUP_REMOVED lines=21> */
[C---:B--2---:R-:W-:Y:S04]  /*e550*/  HMMA.16816.F32.BF16 R4, R168.reuse, R172, RZ ;  /* 0x000000aca804723c */ /* 0x044fe800000418ff */
[----:B------:R-:W-:Y:S04]  /*e560*/  LDSM.16.M88.4 R164, [R225] ;  /* 0x00000000e1a4783b */ /* 0x000fe80000000200 */
[C---:B------:R-:W-:Y:S01]  /*e570*/  HMMA.16816.F32.BF16 R8, R168.reuse, R174, RZ ;  /* 0x000000aea808723c */ /* 0x040fe200000418ff */
[----:B------:R-:W-:Y:S05]  /*e580*/  LDSM.16.M88.4 R172, [R223+0x10000] ;  /* 0x01000000dfac783b */ /* 0x000fea0000000200 */
[----:B-1----:R-:W-:Y:S02]  /*e590*/  LDSM.16.M88.4 R204, [R226+0x8000] ;  /* 0x00800000e2cc783b */ /* 0x002fe40000000200 */
        /* <DEDUP_REMOVED lines=210> */
[----:B------:R-:W-:Y:S01]  /*f2c0*/  ISETP.GT.AND P6, PT, R233, R248, PT ;  /* 0x000000f8e900720c */ /* 0x000fe20003fc4270 */
[----:B------:R-:W-:Y:S01]  /*f2d0*/  VIADD R165, R209, 0x19 ;  /* 0x00000019d1a57836 */ /* 0x000fe20000000000 */
[----:B------:R-:W-:Y:S01]  /*f2e0*/  ISETP.GT.AND P5, PT, R233, R222, PT ;  /* 0x000000dee900720c */ /* 0x000fe20003fa4270 */
[C---:B------:R-:W-:Y:S03]  /*f2f0*/  HMMA.16816.F32.BF16 R24, R204.reuse, R166, R24 ;  /* 0x000000a6cc18723c */ /* 0x040fe60000041818 */
[----:B------:R-:W-:Y:S01]  /*f300*/  FSEL R6, R8, -INF , !P6 ;  /* 0xff80000008067808 */ /* 0x000fe20007000000 */
[----:B------:R-:W-:Y:S01]  /*f310*/  VIADD R166, R209, 0x20 ;  /* 0x00000020d1a67836 */ /* 0x000fe20000000000 */
[----:B------:R-:W-:Y:S02]  /*f320*/  FSEL R9, R9, -INF , !P5 ;  /* 0xff80000009097808 */ /* 0x000fe40006800000 */
        /* <DEDUP_REMOVED lines=116> */
[----:B------:R-:W-:Y:S02]  /*fa70*/  ISETP.GE.AND P6, PT, R205, R228, PT ;  /* 0x000000e4cd00720c */ /* 0x000fe40003fc6270 */
        /* <DEDUP_REMOVED lines=23> */
.L_x_552:
        /* <DEDUP_REMOVED lines=464> */
.L_x_550:
[----:B------:R-:W1:Y:S01]  /*118f0*/  SHFL.BFLY PT, R0, R249, 0x2, 0x1f ;  /* 0x0c401f00f9007f89 */ /* 0x000e6200000e0000 */
[C---:B------:R-:W-:Y:S01]  /*11900*/  LOP3.LUT P1, RZ, R216.reuse, 0x10, RZ, 0xc0, !PT ;  /* 0x00000010d8ff7812 */ /* 0x040fe2000782c0ff */
[----:B------:R-:W-:Y:S01]  /*11910*/  UISETP.NE.AND UP3, UPT, UR20, -0x1, UPT ;  /* 0xffffffff1400788c */ /* 0x000fe2000bf65270 */
[C---:B------:R-:W-:Y:S01]  /*11920*/  LOP3.LUT P2, RZ, R216.reuse, 0x8, RZ, 0xc0, !PT ;  /* 0x00000008d8ff7812 */ /* 0x040fe2000784c0ff */
[----:B------:R-:W2:Y:S01]  /*11930*/  SHFL.BFLY PT, R8, R251, 0x2, 0x1f ;  /* 0x0c401f00fb087f89 */ /* 0x000ea200000e0000 */
[----:B------:R-:W-:Y:S01]  /*11940*/  LOP3.LUT P0, RZ, R216, 0x4, RZ, 0xc0, !PT ;  /* 0x00000004d8ff7812 */ /* 0x000fe2000780c0ff */
[----:B------:R-:W3:Y:S01]  /*11950*/  S2UR UR12, SR_CTAID.Y ;  /* 0x00000000000c79c3 */ /* 0x000ee20000002600 */
[----:B------:R-:W4:Y:S01]  /*11960*/  LDCU.U8 UR4, c[0x0][0x549] ;  /* 0x0000a920ff0477ac */ /* 0x000f220008000000 */
[----:B------:R-:W5:Y:S05]  /*11970*/  LDCU UR10, c[0x0][0x434] ;  /* 0x00008680ff0a77ac */ /* 0x000f6a0008000800 */
        /* <DEDUP_REMOVED lines=13> */
[----:B------:R-:W4:Y:S01]  /*11a50*/  LDCU UR13, c[0x0][0x434] ;  /* 0x00008680ff0d77ac */ /* 0x000f220008000800 */
[----:B-----5:R-:W-:Y:S01]  /*11a60*/  @UP3 UIMAD.WIDE.U32 UR16, UR20, UR6, URZ ;  /* 0x00000006141032a5 */ /* 0x020fe2000f8e00ff */
[----:B------:R-:W4:Y:S05]  /*11a70*/  @UP1 LDCU UR4, c[0x0][0x430] ;  /* 0x00008600ff0417ac */ /* 0x000f2a0008000800 */
[----:B------:R-:W3:Y:S01]  /*11a80*/  S2UR UR6, SR_CTAID.Z ;  /* 0x00000000000679c3 */ /* 0x000ee20000002700 */
[----:B------:R-:W-:-:S02]  /*11a90*/  @!UP3 UIMAD UR9, UR12, UR9, UR15 ;  /* 0x000000090c09b2a4 */ /* 0x000fc4000f8e020f */
[----:B------:R-:W-:Y:S02]  /*11aa0*/  @UP3 UIMAD UR9, UR20, UR7, UR17 ;  /* 0x00000007140932a4 */ /* 0x000fe4000f8e0211 */
[----:B------:R-:W-:Y:S02]  /*11ab0*/  @!UP2 UIMAD UR20, UR12, UR10, URZ ;  /* 0x0000000a0c14a2a4 */ /* 0x000fe4000f8e02ff */
        /* <DEDUP_REMOVED lines=300> */
.L_x_554:
        /* <DEDUP_REMOVED lines=9> */
[----:B------:R-:W-:Y:S01]  /*12e10*/  SHF.R.U32.HI R6, RZ, 0x2, R216 ;  /* 0x00000002ff067819 */ /* 0x000fe200000116d8 */
[----:B------:R-:W-:Y:S01]  /*12e20*/  USHF.L.U32 UR10, UR10, 0x7, URZ ;  /* 0x000000070a0a7899 */ /* 0x000fe200080006ff */
[----:B------:R-:W-:Y:S01]  /*12e30*/  BSSY.RECONVERGENT B0, `(.L_x_555) ;  /* 0x0000022000007945 */ /* 0x000fe20003800200 */
[----:B------:R-:W-:Y:S01]  /*12e40*/  USEL UR4, UR4, URZ, UP0 ;  /* 0x000000ff04047287 */ /* 0x000fe20008000000 */
[----:B------:R-:W-:Y:S01]  /*12e50*/  MOV R12, 0x7f800000 ;  /* 0x7f800000000c7802 */ /* 0x000fe20000000f00 */
[----:B------:R-:W3:Y:S01]  /*12e60*/  @P3 LDC R14, c[0x0][0x458] ;  /* 0x00011600ff0e3b82 */ /* 0x000ee20000000800 */
[----:B------:R-:W5:Y:S01]  /*12e70*/  @P3 MUFU.LG2 R2, R2 ;  /* 0x0000000200023308 */ /* 0x000f620000000c00 */
[----:B------:R-:W-:Y:S01]  /*12e80*/  USHF.R.S32.HI UR7, URZ, 0x1f, UR13 ;  /* 0x0000001fff077899 */ /* 0x000fe2000801140d */
[----:B----4-:R-:W-:Y:S01]  /*12e90*/  MOV R7, 0x7f800000 ;  /* 0x7f80000000077802 */ /* 0x010fe20000000f00 */
[----:B------:R-:W-:Y:S01]  /*12ea0*/  USHF.R.S32.HI UR5, URZ, 0x1f, UR10 ;  /* 0x0000001fff057899 */ /* 0x000fe2000801140a */
[----:B------:R-:W-:Y:S01]  /*12eb0*/  LOP3.LUT R6, R221, 0x7, R6, 0xf8, !PT ;  /* 0x00000007dd067812 */ /* 0x000fe200078ef806 */
[----:B------:R-:W-:Y:S01]  /*12ec0*/  UIADD3 UR20, UP1, UP0, UR10, UR20, UR13 ;  /* 0x000000140a147290 */ /* 0x000fe2000f83e00d */
[----:B------:R4:W3:Y:S01]  /*12ed0*/  LDS.128 R8, [R0+0x3000] ;  /* 0x0030000000087984 */ /* 0x0008e20000000c00 */
[----:B--2---:R-:W-:-:S02]  /*12ee0*/  @P4 FMUL.FTZ R13, R4, 0.69314718246459960938 ;  /* 0x3f317218040d4820 */ /* 0x004fc40000410000 */
[----:B------:R-:W-:Y:S02]  /*12ef0*/  UIADD3.X UR4, UPT, UPT, UR5, UR4, UR7, UP1, UP0 ;  /* 0x0000000405047290 */ /* 0x000fe40008fe0407 */
        /* <DEDUP_REMOVED lines=21> */
.L_x_556:
[----:B------:R-:W-:Y:S05]  /*13050*/  BSYNC.RECONVERGENT B0 ;  /* 0x0000000000007941 */ /* 0x000fea0003800200 */
.L_x_555:
        /* <DEDUP_REMOVED lines=42> */
.L_x_558:
[----:B------:R-:W-:Y:S05]  /*13300*/  BSYNC.RECONVERGENT B0 ;  /* 0x0000000000007941 */ /* 0x000fea0003800200 */
.L_x_557:
        /* <DEDUP_REMOVED lines=27> */
.L_x_560:
[----:B------:R-:W-:Y:S05]  /*134c0*/  BSYNC.RECONVERGENT B0 ;  /* 0x0000000000007941 */ /* 0x000fea0003800200 */
.L_x_559:
        /* <DEDUP_REMOVED lines=27> */
.L_x_562:
[----:B------:R-:W-:Y:S05]  /*13680*/  BSYNC.RECONVERGENT B0 ;  /* 0x0000000000007941 */ /* 0x000fea0003800200 */
.L_x_561:
        /* <DEDUP_REMOVED lines=27> */
.L_x_563:
        /* <DEDUP_REMOVED lines=12> */
.L_x_2343:


//--------------------- .text._ZN5flash16flash_fwd_kernelI23Flash_fwd_kernel_traitsILi256ELi128ELi64ELi8ELb0ELb0EN7cutlass10bfloat16_tE19Flash_kernel_traitsILi256ELi128ELi64ELi8ES3_EELb0ELb0ELb1ELb1ELb0ELb0ELb0ELb0EEEvNS_16Flash_fwd_paramsE --------------------------
	.section	.text._ZN5flash16flash_fwd_kernelI23Flash_fwd_kernel_traitsILi256ELi128ELi64ELi8ELb0ELb0EN7cutlass10bfloat16_tE19Flash_kernel_traitsILi256ELi128ELi64ELi8ES3_EELb0ELb0ELb1ELb1ELb0ELb0ELb0ELb0EEEvNS_16Flash_fwd_paramsE,"ax",@progbits
	.align	128
        .global         _ZN5flash16flash_fwd_kernelI23Flash_fwd_kernel_traitsILi256ELi128ELi64ELi8ELb0ELb0EN7cutlass10bfloat16_tE19Flash_kernel_traitsILi256ELi128ELi64ELi8ES3_EELb0ELb0ELb1ELb1ELb0ELb0ELb0ELb0EEEvNS_16Flash_fwd_paramsE
        .type           _ZN5flash16flash_fwd_kernelI23Flash_fwd_kernel_traitsILi256ELi128ELi64ELi8ELb0ELb0EN7cutlass10bfloat16_tE19Flash_kernel_traitsILi256ELi128ELi64ELi8ES3_EELb0ELb0ELb1ELb1ELb0ELb0ELb0ELb0EEEvNS_16Flash_fwd_paramsE,@function
        .size           _ZN5flash16flash_fwd_kernelI23Flash_fwd_kernel_traitsILi256ELi128ELi64ELi8ELb0ELb0EN7cutlass10bfloat16_tE19Flash_kernel_traitsILi256ELi128ELi64ELi8ES3_EELb0ELb0ELb1ELb1ELb0ELb0ELb0ELb0EEEvNS_16Flash_fwd_paramsE,(.L_x_2344 - _ZN5flash16flash_fwd_kernelI23Flash_fwd_kernel_traitsILi256ELi128ELi64ELi8ELb0ELb0EN7cutlass10bfloat16_tE19Flash_kernel_traitsILi256ELi128ELi64ELi8ES3_EELb0ELb0ELb1ELb1ELb0ELb0ELb0ELb0EEEvNS_16Flash_fwd_paramsE)
        .other          _ZN5flash16flash_fwd_kernelI23Flash_fwd_kernel_traitsILi256ELi128ELi64ELi8ELb0ELb0EN7cutlass10bfloat16_tE19Flash_kernel_traitsILi256ELi128ELi64ELi8ES3_EELb0ELb0ELb1ELb1ELb0ELb0ELb0ELb0EEEvNS_16Flash_fwd_paramsE,@"STO_CUDA_ENTRY STV_DEFAULT"
_ZN5flash16flash_fwd_kernelI23Flash_fwd_kernel_traitsILi256ELi128ELi64ELi8ELb0ELb0EN7cutlass10bfloat16_tE19Flash_kernel_traitsILi256ELi128ELi64ELi8ES3_EELb0ELb0ELb1ELb1ELb0ELb0ELb0ELb0EEEvNS_16Flash_fwd_paramsE:
.text._ZN5flash16flash_fwd_kernelI23Flash_fwd_kernel_traitsILi256ELi128ELi64ELi8ELb0ELb0EN7cutlass10bfloat16_tE19Flash_kernel_traitsILi256ELi128ELi64ELi8ES3_EELb0ELb0ELb1ELb1ELb0ELb0ELb0ELb0EEEvNS_16Flash_fwd_paramsE:
        /* <DEDUP_REMOVED lines=71> */
.L_x_564:
        /* <DEDUP_REMOVED lines=57> */
.L_x_566:
        /* <DEDUP_REMOVED lines=15> */
[----:B-1----:R-:W-:Y:S01]  /*08f0*/  UIMAD UR30, UR30, UR6, URZ ;  /* 0x000000061e1e72a4 */ /* 0x002fe2000f8e02ff */
[----:B------:R-:W-:Y:S01]  /*0900*/  ISETP.GE.AND P0, PT, R212, UR21, PT ;  /* 0x00000015d4007c0c */ /* 0x000fe2000bf06270 */
[----:B--2---:R-:W-:Y:S01]  /*0910*/  UIMAD UR7, UR27, UR7, URZ ;  /* 0x000000071b0772a4 */ /* 0x004fe2000f8e02ff */
[----:B------:R-:W-:Y:S01]  /*0920*/  ISETP.GE.AND P2, PT, R10, UR21, PT ;  /* 0x000000150a007c0c */ /* 0x000fe2000bf46270 */
[----:B------:R-:W-:Y:S01]  /*0930*/  USHF.R.S32.HI UR12, URZ, 0x1f, UR30 ;  /* 0x0000001fff0c7899 */ /* 0x000fe2000801141e */
[----:B------:R-:W-:Y:S01]  /*0940*/  ISETP.GE.AND P1, PT, R9, UR21, PT ;  /* 0x0000001509007c0c */ /* 0x000fe2000bf26270 */
[----:B---3--:R-:W-:Y:S01]  /*0950*/  IMAD.U32 R4, RZ, RZ, UR4 ;  /* 0x00000004ff047e24 */ /* 0x008fe2000f8e00ff */
[----:B------:R-:W-:Y:S01]  /*0960*/  USEL UR7, UR7, UR20, !UP0 ;  /* 0x0000001407077287 */ /* 0x000fe2000c000000 */
[----:B------:R-:W-:Y:S01]  /*0970*/  IMAD.U32 R15, RZ, RZ, UR5 ;  /* 0x00000005ff0f7e24 */ /* 0x000fe2000f8e00ff */
[----:B----4-:R-:W-:Y:S01]  /*0980*/  UIMAD UR4, UR26, UR11, URZ ;  /* 0x0000000b1a0472a4 */ /* 0x010fe2000f8e02ff */
[----:B------:R-:W-:Y:S01]  /*0990*/  IMAD.WIDE.U32 R4, R4, UR26, R2 ;  /* 0x0000001a04047c25 */ /* 0x000fe2000f8e0002 */
[----:B------:R-:W-:Y:S01]  /*09a0*/  USHF.R.S32.HI UR5, URZ, 0x1f, UR7 ;  /* 0x0000001fff057899 */ /* 0x000fe20008011407 */
[C---:B------:R-:W-:Y:S01]  /*09b0*/  LOP3.LUT R12, R0.reuse, 0x80, RZ, 0xfc, !PT ;  /* 0x00000080000c7812 */ /* 0x040fe200078efcff */
[----:B------:R-:W-:Y:S01]  /*09c0*/  @!UP1 UIMAD UR4, UR27, UR8, UR4 ;  /* 0x000000081b0492a4 */ /* 0x000fe2000f8e0204 */
[----:B------:R-:W-:Y:S01]  /*09d0*/  LOP3.LUT R11, R0, 0xc0, RZ, 0xfc, !PT ;  /* 0x000000c0000b7812 */ /* 0x000fe200078efcff */
[----:B------:R-:W-:Y:S01]  /*09e0*/  USEL UR7, UR7, URZ, UP1 ;  /* 0x000000ff07077287 */ /* 0x000fe20008800000 */
[----:B------:R-:W-:Y:S01]  /*09f0*/  IMAD R15, R15, UR26, R5 ;  /* 0x0000001a0f0f7c24 */ /* 0x000fe2000f8e0205 */
[----:B------:R-:W-:-:S02]  /*0a00*/  USEL UR5, UR5, URZ, UP1 ;  /* 0x000000ff05057287 */ /* 0x000fc40008800000 */
        /* <DEDUP_REMOVED lines=24> */
.L_x_568:
[----:B------:R-:W-:Y:S05]  /*0b90*/  BSYNC.RECONVERGENT B0 ;  /* 0x0000000000007941 */ /* 0x000fea0003800200 */
.L_x_567:
        /* <DEDUP_REMOVED lines=24> */
.L_x_570:
[----:B------:R-:W-:Y:S05]  /*0d20*/  BSYNC.RECONVERGENT B0 ;  /* 0x0000000000007941 */ /* 0x000fea0003800200 */
.L_x_569:
        /* <DEDUP_REMOVED lines=24> */
.L_x_572:
[----:B------:R-:W-:Y:S05]  /*0eb0*/  BSYNC.RECONVERGENT B0 ;  /* 0x0000000000007941 */ /* 0x000fea0003800200 */
.L_x_571:
        /* <DEDUP_REMOVED lines=26> */
.L_x_574:
[----:B------:R-:W-:Y:S05]  /*1060*/  BSYNC.RECONVERGENT B0 ;  /* 0x0000000000007941 */ /* 0x000fea0003800200 */
.L_x_573:
        /* <DEDUP_REMOVED lines=10> */
.L_x_576:
[----:B------:R-:W-:Y:S05]  /*1110*/  BSYNC.RECONVERGENT B0 ;  /* 0x0000000000007941 */ /* 0x000fea0003800200 */
.L_x_575:
        /* <DEDUP_REMOVED lines=10> */
.L_x_578:
[----:B------:R-:W-:Y:S05]  /*11c0*/  BSYNC.RECONVERGENT B0 ;  /* 0x0000000000007941 */ /* 0x000fea0003800200 */
.L_x_577:
        /* <DEDUP_REMOVED lines=10> */
.L_x_580:
[----:B------:R-:W-:Y:S05]  /*1270*/  BSYNC.RECONVERGENT B0 ;  /* 0x0000000000007941 */ /* 0x000fea0003800200 */
.L_x_579:
        /* <DEDUP_REMOVED lines=10> */
.L_x_565:
        /* <DEDUP_REMOVED lines=22> */
.L_x_581:
[----:B------:R-:W1:Y:S01]  /*1480*/  LDCU.64 UR10, c[0x0][0x3b8] ;  /* 0x00007700ff0a77ac */ /* 0x000e620008000a00 */
[----:B------:R-:W-:-:S04]  /*1490*/  UIADD3 UR14, UPT, UPT, UR12, UR13, URZ ;  /* 0x0000000d0c0e7290 */ /* 0x000fc8000fffe0ff */
[----:B-1----:R-:W-:Y:S02]  /*14a0*/  UIMAD.WIDE.U32 UR6, UR14, UR10, URZ ;  /* 0x0000000a0e0672a5 */ /* 0x002fe4000f8e00ff */
[----:B------:R-:W-:-:S04]  /*14b0*/  UIMAD UR14, UR14, UR11, URZ ;  /* 0x0000000b0e0e72a4 */ /* 0x000fc8000f8e02ff */
[----:B------:R-:W-:Y:S02]  /*14c0*/  UIADD3 UR14, UPT, UPT, UR7, UR14, URZ ;  /* 0x0000000e070e7290 */ /* 0x000fe4000fffe0ff */
.L_x_582:
        /* <DEDUP_REMOVED lines=38> */
.L_x_583:
[----:B------:R-:W1:Y:S01]  /*1730*/  LDCU.64 UR8, c[0x0][0x3c0] ;  /* 0x00007800ff0877ac */ /* 0x000e620008000a00 */
[----:B------:R-:W-:-:S04]  /*1740*/  UIADD3 UR12, UPT, UPT, UR12, UR13, URZ ;  /* 0x0000000d0c0c7290 */ /* 0x000fc8000fffe0ff */
[----:B-1----:R-:W-:Y:S02]  /*1750*/  UIMAD.WIDE.U32 UR4, UR12, UR8, URZ ;  /* 0x000000080c0472a5 */ /* 0x002fe4000f8e00ff */
[----:B------:R-:W-:-:S04]  /*1760*/  UIMAD UR12, UR12, UR9, URZ ;  /* 0x000000090c0c72a4 */ /* 0x000fc8000f8e02ff */
[----:B------:R-:W-:-:S12]  /*1770*/  UIADD3 UR15, UPT, UPT, UR5, UR12, URZ ;  /* 0x0000000c050f7290 */ /* 0x000fd8000fffe0ff */
.L_x_584:
[----:B------:R-:W-:Y:S01]  /*1780*/  IMAD.SHL.U32 R239, R212, 0x8, RZ ;  /* 0x00000008d4ef7824 */ /* 0x000fe200078e00ff */
[----:B------:R-:W-:Y:S01]  /*1790*/  SHF.R.U32.HI R5, RZ, 0x3, R212 ;  /* 0x00000003ff057819 */ /* 0x000fe200000116d4 */
[----:B------:R-:W-:Y:S01]  /*17a0*/  UIADD3 UR18, UPT, UPT, -UR30, UR21, URZ ;  /* 0x000000151e127290 */ /* 0x000fe2000fffe1ff */
[----:B------:R-:W-:Y:S01]  /*17b0*/  SHF.R.S32.HI R231, RZ, 0x1f, R2 ;  /* 0x0000001fffe77819 */ /* 0x000fe20000011402 */
[----:B------:R-:W1:Y:S01]  /*17c0*/  S2UR UR34, SR_CgaCtaId ;  /* 0x00000000002279c3 */ /* 0x000e620000008800 */
[----:B------:R-:W-:Y:S01]  /*17d0*/  LOP3.LUT R211, R239, 0x38, RZ, 0xc0, !PT ;  /* 0x00000038efd37812 */ /* 0x000fe200078ec0ff */
[----:B------:R-:W-:Y:S01]  /*17e0*/  VIADD R3, R5, 0x40 ;  /* 0x0000004005037836 */ /* 0x000fe20000000000 */
[----:B------:R-:W2:Y:S01]  /*17f0*/  LDCU.64 UR12, c[0x0][0x3c8] ;  /* 0x00007900ff0c77ac */ /* 0x000ea20008000a00 */
[----:B------:R-:W-:Y:S01]  /*1800*/  LOP3.LUT R235, R239, 0x1f8, RZ, 0xc0, !PT ;  /* 0x000001f8efeb7812 */ /* 0x000fe200078ec0ff */
[----:B------:R-:W-:Y:S01]  /*1810*/  VIADD R4, R5, 0x20 ;  /* 0x0000002005047836 */ /* 0x000fe20000000000 */
[C---:B------:R-:W-:Y:S01]  /*1820*/  IADD3 R6, P1, PT, R211.reuse, UR6, RZ ;  /* 0x00000006d3067c10 */ /* 0x040fe2000ff3e0ff */
[----:B------:R-:W3:Y:S01]  /*1830*/  LDCU.64 UR16, c[0x0][0x388] ;  /* 0x00007100ff1077ac */ /* 0x000ee20008000a00 */
[----:B------:R-:W-:Y:S01]  /*1840*/  IADD3 R12, P0, PT, R211, UR4, RZ ;  /* 0x00000004d30c7c10 */ /* 0x000fe2000ff1e0ff */
[----:B------:R-:W-:Y:S01]  /*1850*/  BSSY.RECONVERGENT B0, `(.L_x_585) ;  /* 0x0000052000007945 */ /* 0x000fe20003800200 */
[----:B------:R-:W-:Y:S01]  /*1860*/  LOP3.LUT R0, R239, 0x1e00, RZ, 0xc0, !PT ;  /* 0x00001e00ef007812 */ /* 0x000fe200078ec0ff */
[----:B------:R-:W4:Y:S01]  /*1870*/  LDCU.128 UR4, c[0x0][0x3d0] ;  /* 0x00007a00ff0477ac */ /* 0x000f220008000c00 */
[----:B------:R-:W-:Y:S01]  /*1880*/  IMAD.X R7, RZ, RZ, UR14, P1 ;  /* 0x0000000eff077e24 */ /* 0x000fe200088e06ff */
[----:B------:R-:W-:Y:S01]  /*1890*/  ISETP.GE.AND P1, PT, R3, UR18, PT ;  /* 0x0000001203007c0c */ /* 0x000fe2000bf26270 */
[----:B------:R-:W-:Y:S01]  /*18a0*/  IMAD.X R13, RZ, RZ, UR15, P0 ;  /* 0x0000000fff0d7e24 */ /* 0x000fe200080e06ff */
[----:B------:R-:W5:Y:S01]  /*18b0*/  LDCU.64 UR14, c[0x0][0x390] ;  /* 0x00007200ff0e77ac */ /* 0x000f620008000a00 */
[----:B------:R-:W-:Y:S01]  /*18c0*/  IMAD.WIDE.U32 R6, R5, UR10, R6 ;  /* 0x0000000a05067c25 */ /* 0x000fe2000f8e0006 */
[----:B------:R-:W-:Y:S01]  /*18d0*/  IADD3 R10, P0, PT, R211, UR36, RZ ;  /* 0x00000024d30a7c10 */ /* 0x000fe2000ff1e0ff */
[----:B------:R-:W-:-:S02]  /*18e0*/  USHF.L.U32 UR33, UR37, 0x7, URZ ;  /* 0x0000000725217899 */ /* 0x000fc400080006ff */
[----:B------:R-:W-:Y:S01]  /*18f0*/  IMAD.WIDE.U32 R12, R5, UR8, R12 ;  /* 0x00000008050c7c25 */ /* 0x000fe2000f8e000c */
[----:B------:R-:W-:Y:S01]  /*1900*/  IADD3.X R11, PT, PT, RZ, UR32, RZ, P0, !PT ;  /* 0x00000020ff0b7c10 */ /* 0x000fe200087fe4ff */
[----:B------:R-:W-:Y:S01]  /*1910*/  UMOV UR35, 0x400 ;  /* 0x0000040000237882 */ /* 0x000fe20000000000 */
[----:B------:R-:W-:Y:S01]  /*1920*/  LOP3.LUT R235, R235, 0x38, R212, 0x78, !PT ;  /* 0x00000038ebeb7812 */ /* 0x000fe200078e78d4 */
[C---:B------:R-:W-:Y:S01]  /*1930*/  IMAD R7, R5.reuse, UR11, R7 ;  /* 0x0000000b05077c24 */ /* 0x040fe2000f8e0207 */
[----:B------:R-:W-:Y:S01]  /*1940*/  USHF.R.U32.HI UR32, URZ, 0x19, UR37 ;  /* 0x00000019ff207899 */ /* 0x000fe20008011625 */
[----:B------:R-:W-:Y:S01]  /*1950*/  IMAD R13, R5, UR9, R13 ;  /* 0x00000009050d7c24 */ /* 0x000fe2000f8e020d */
[----:B------:R-:W-:Y:S01]  /*1960*/  LOP3.LUT R235, R235, R0, RZ, 0xfc, !PT ;  /* 0x00000000ebeb7212 */ /* 0x000fe200078efcff */
[----:B--2---:R-:W-:Y:S01]  /*1970*/  IMAD.U32 R8, RZ, RZ, UR12 ;  /* 0x0000000cff087e24 */ /* 0x004fe2000f8e00ff */
[----:B------:R-:W-:Y:S01]  /*1980*/  LOP3.LUT R238, R211, 0x40, RZ, 0xfc, !PT ;  /* 0x00000040d3ee7812 */ /* 0x000fe200078efcff */
[----:B----4-:R-:W-:Y:S01]  /*1990*/  IMAD R233, R231, UR4, RZ ;  /* 0x00000004e7e97c24 */ /* 0x010fe2000f8e02ff */
[----:B------:R-:W-:Y:S01]  /*19a0*/  LOP3.LUT R237, R211, 0x80, RZ, 0xfc, !PT ;  /* 0x00000080d3ed7812 */ /* 0x000fe200078efcff */
[----:B------:R-:W-:Y:S01]  /*19b0*/  IMAD R231, R231, UR6, RZ ;  /* 0x00000006e7e77c24 */ /* 0x000fe2000f8e02ff */
[----:B------:R-:W-:Y:S01]  /*19c0*/  LOP3.LUT R236, R211, 0xc0, RZ, 0xfc, !PT ;  /* 0x000000c0d3ec7812 */ /* 0x000fe200078efcff */
[C---:B------:R-:W-:Y:S01]  /*19d0*/  IMAD R233, R2.reuse, UR5, R233 ;  /* 0x0000000502e97c24 */ /* 0x040fe2000f8e02e9 */
[----:B-1----:R-:W-:Y:S01]  /*19e0*/  ULEA UR5, UR34, UR35, 0x18 ;  /* 0x0000002322057291 */ /* 0x002fe2000f8ec0ff */
[----:B------:R-:W-:-:S02]  /*19f0*/  IMAD R231, R2, UR7, R231 ;  /* 0x0000000702e77c24 */ /* 0x000fc4000f8e02e7 */
[C---:B------:R-:W-:Y:S01]  /*1a00*/  IMAD.WIDE.U32 R6, R2.reuse, UR4, R6 ;  /* 0x0000000402067c25 */ /* 0x040fe2000f8e0006 */
[----:B------:R-:W-:Y:S02]  /*1a10*/  USHF.L.U64.HI UR4, UR10, 0x6, UR11 ;  /* 0x000000060a047899 */ /* 0x000fe4000801020b */
[----:B------:R-:W-:Y:S01]  /*1a20*/  LEA R235, R235, UR5, 0x1 ;  /* 0x00000005ebeb7c11 */ /* 0x000fe2000f8e08ff */
[----:B------:R-:W-:Y:S01]  /*1a30*/  IMAD.WIDE.U32 R2, R2, UR6, R12 ;  /* 0x0000000602027c25 */ /* 0x000fe2000f8e000c */
[----:B---3--:R-:W-:Y:S01]  /*1a40*/  LEA R234, P2, R6, UR16, 0x1 ;  /* 0x0000001006ea7c11 */ /* 0x008fe2000f8408ff */
[----:B------:R-:W-:Y:S02]  /*1a50*/  UIADD3 UR16, UPT, UPT, UR22, -0x1, URZ ;  /* 0xffffffff16107890 */ /* 0x000fe4000fffe0ff */
[----:B------:R-:W-:Y:S01]  /*1a60*/  IMAD.IADD R231, R3, 0x1, R231 ;  /* 0x0000000103e77824 */ /* 0x000fe200078e02e7 */
[----:B-----5:R-:W-:Y:S01]  /*1a70*/  LEA R232, P0, R2, UR14, 0x1 ;  /* 0x0000000e02e87c11 */ /* 0x020fe2000f8008ff */
[----:B------:R-:W-:Y:S01]  /*1a80*/  IMAD.IADD R233, R7, 0x1, R233 ;  /* 0x0000000107e97824 */ /* 0x000fe200078e02e9 */
[----:B------:R-:W-:Y:S01]  /*1a90*/  USHF.L.U32 UR14, UR10, 0x6, URZ ;  /* 0x000000060a0e7899 */ /* 0x000fe200080006ff */
[----:B------:R-:W-:Y:S01]  /*1aa0*/  IMAD.WIDE.U32 R8, R8, UR26, R10 ;  /* 0x0000001a08087c25 */ /* 0x000fe2000f8e000a */
[----:B------:R-:W-:Y:S01]  /*1ab0*/  LEA.HI.X R231, R2, UR15, R231, 0x1, P0 ;  /* 0x0000000f02e77c11 */ /* 0x000fe200080f0ce7 */
[----:B------:R-:W-:Y:S01]  /*1ac0*/  USHF.L.U64.HI UR15, UR10, 0x5, UR11 ;  /* 0x000000050a0f7899 */ /* 0x000fe2000801020b */
[C---:B------:R-:W-:Y:S01]  /*1ad0*/  ISETP.GE.AND P0, PT, R5.reuse, UR18, PT ;  /* 0x0000001205007c0c */ /* 0x040fe2000bf06270 */
[----:B------:R-:W-:Y:S01]  /*1ae0*/  VIADD R0, R5, 0x60 ;  /* 0x0000006005007836 */ /* 0x000fe20000000000 */
[----:B------:R-:W-:-:S02]  /*1af0*/  MOV R11, UR13 ;  /* 0x0000000d000b7c02 */ /* 0x000fc40008000f00 */
[----:B------:R-:W-:Y:S02]  /*1b00*/  LEA.HI.X R233, R6, UR17, R233, 0x1, P2 ;  /* 0x0000001106e97c11 */ /* 0x000fe400090f0ce9 */
[----:B------:R-:W-:Y:S01]  /*1b10*/  LOP3.LUT R7, R5, UR33, RZ, 0xfc, !PT ;  /* 0x0000002105077c12 */ /* 0x000fe2000f8efcff */
[----:B------:R-:W-:Y:S01]  /*1b20*/  IMAD R11, R11, UR26, R9 ;  /* 0x0000001a0b0b7c24 */ /* 0x000fe2000f8e0209 */
[----:B------:R-:W-:-:S05]  /*1b30*/  ISETP.GE.AND P2, PT, R4, UR18, PT ;  /* 0x0000001204007c0c */ /* 0x000fca000bf46270 */
        /* <DEDUP_REMOVED lines=35> */
.L_x_586:
[----:B------:R-:W-:Y:S05]  /*1d70*/  BSYNC.RECONVERGENT B0 ;  /* 0x0000000000007941 */ /* 0x000fea0003800200 */
.L_x_585:
[----:B------:R-:W-:Y:S01]  /*1d80*/  UIMAD UR17, UR16, -0x40, UR31 ;  /* 0xffffffc0101178a4 */ /* 0x000fe2000f8e021f */
        /* <DEDUP_REMOVED lines=40> */
.L_x_588:
[----:B------:R-:W-:Y:S05]  /*2010*/  BSYNC.RECONVERGENT B0 ;  /* 0x0000000000007941 */ /* 0x000fea0003800200 */
.L_x_587:
[----:B------:R-:W-:Y:S01]  /*2020*/  USHF.L.U32 UR33, UR10, 0x5, URZ ;  /* 0x000000050a217899 */ /* 0x000fe200080006ff */
[----:B------:R-:W-:Y:S01]  /*2030*/  BSSY.RECONVERGENT B0, `(.L_x_589) ;  /* 0x0000028000007945 */ /* 0x000fe20003800200 */
[----:B------:R-:W-:-:S03]  /*2040*/  ISETP.GE.AND P6, PT, R5, UR17, PT ;  /* 0x0000001105007c0c */ /* 0x000fc6000bfc6270 */
[----:B------:R-:W-:Y:S10]  /*2050*/  @P1 BRA `(.L_x_590) ;  /* 0x0000000000941947 */ /* 0x000ff40003800000 */
        /* <DEDUP_REMOVED lines=37> */
.L_x_590:
[----:B------:R-:W-:Y:S05]  /*22b0*/  BSYNC.RECONVERGENT B0 ;  /* 0x0000000000007941 */ /* 0x000fea0003800200 */
.L_x_589:
[----:B------:R-:W-:Y:S01]  /*22c0*/  UIMAD.WIDE.U32 UR36, UR14, UR16, URZ ;  /* 0x000000100e2472a5 */ /* 0x000fe2000f8e00ff */
[----:B------:R-:W-:Y:S01]  /*22d0*/  BSSY.RECONVERGENT B0, `(.L_x_591) ;  /* 0x0000028000007945 */ /* 0x000fe20003800200 */
[----:B------:R-:W-:-:S03]  /*22e0*/  ISETP.GE.AND P5, PT, R4, UR17, PT ;  /* 0x0000001104007c0c */ /* 0x000fc6000bfa6270 */
[----:B------:R-:W-:Y:S10]  /*22f0*/  @P0 BRA `(.L_x_592) ;  /* 0x0000000000940947 */ /* 0x000ff40003800000 */
        /* <DEDUP_REMOVED lines=37> */
.L_x_592:
[----:B------:R-:W-:Y:S05]  /*2550*/  BSYNC.RECONVERGENT B0 ;  /* 0x0000000000007941 */ /* 0x000fea0003800200 */
.L_x_591:
[----:B------:R-:W-:Y:S01]  /*2560*/  UIMAD UR7, UR4, UR16, URZ ;  /* 0x00000010040772a4 */ /* 0x000fe2000f8e02ff */
[----:B------:R-:W-:Y:S03]  /*2570*/  BSSY.RECONVERGENT B0, `(.L_x_593) ;  /* 0x0000021000007945 */ /* 0x000fe60003800200 */
        /* <DEDUP_REMOVED lines=32> */
.L_x_594:
[----:B------:R-:W-:Y:S05]  /*2780*/  BSYNC.RECONVERGENT B0 ;  /* 0x0000000000007941 */ /* 0x000fea0003800200 */
.L_x_593:
        /* <DEDUP_REMOVED lines=33> */
.L_x_596:
[----:B------:R-:W-:Y:S05]  /*29a0*/  BSYNC.RECONVERGENT B0 ;  /* 0x0000000000007941 */ /* 0x000fea0003800200 */
.L_x_595:
        /* <DEDUP_REMOVED lines=16> */
[----:B-123--:R-:W-:-:S04]  /*2ab0*/  IMAD.U32 R2, RZ, RZ, UR12 ;  /* 0x0000000cff027e24 */ /* 0x00efc8000f8e00ff */
[----:B------:R-:W-:-:S06]  /*2ac0*/  IMAD.U32 R3, RZ, RZ, UR13 ;  /* 0x0000000dff037e24 */ /* 0x000fcc000f8e00ff */
[----:B------:R-:W2:Y:S01]  /*2ad0*/  @P0 LDG.E R3, desc[UR28][R2.64] ;  /* 0x0000001c02030981 */ /* 0x000ea2000c1e1900 */
[----:B-----5:R-:W2:Y:S01]  /*2ae0*/  @P0 MUFU.RCP R0, UR6 ;  /* 0x0000000600000d08 */ /* 0x020ea20008001000 */
[----:B------:R-:W-:Y:S01]  /*2af0*/  USHF.L.U32 UR26, UR8, 0x6, URZ ;  /* 0x00000006081a7899 */ /* 0x000fe200080006ff */
[----:B------:R-:W-:Y:S01]  /*2b00*/  LOP3.LUT R213, R213, 0x7c00, RZ, 0xc0, !PT ;  /* 0x00007c00d5d57812 */ /* 0x000fe200078ec0ff */
[----:B------:R-:W-:Y:S01]  /*2b10*/  USHF.L.U64.HI UR7, UR8, 0x6, UR9 ;  /* 0x0000000608077899 */ /* 0x000fe20008010209 */
[C---:B----4-:R-:W-:Y:S01]  /*2b20*/  LOP3.LUT R6, R215.reuse, 0x8, RZ, 0xc0, !PT ;  /* 0x00000008d7067812 */ /* 0x050fe200078ec0ff */
[----:B------:R-:W-:Y:S01]  /*2b30*/  UIMAD.WIDE.U32 UR26, UR26, UR16, URZ ;  /* 0x000000101a1a72a5 */ /* 0x000fe2000f8e00ff */
[----:B------:R-:W-:Y:S01]  /*2b40*/  BSSY.RECONVERGENT B0, `(.L_x_597) ;  /* 0x0000031000007945 */ /* 0x000fe20003800200 */
[----:B------:R-:W-:Y:S01]  /*2b50*/  UIMAD UR7, UR7, UR16, URZ ;  /* 0x00000010070772a4 */ /* 0x000fe2000f8e02ff */
[----:B------:R-:W-:Y:S01]  /*2b60*/  LOP3.LUT R84, R215, 0x1f0, RZ, 0xc0, !PT ;  /* 0x000001f0d7547812 */ /* 0x000fe200078ec0ff */
[----:B------:R-:W-:-:S02]  /*2b70*/  UMOV UR6, URZ ;  /* 0x000000ff00067c82 */ /* 0x000fc40008000000 */
[----:B------:R-:W-:Y:S01]  /*2b80*/  UIADD3 UR7, UPT, UPT, UR27, UR7, URZ ;  /* 0x000000071b077290 */ /* 0x000fe2000fffe0ff */
[----:B------:R-:W-:Y:S01]  /*2b90*/  BAR.SYNC.DEFER_BLOCKING 0x0 ;  /* 0x0000000000007b1d */ /* 0x000fe20000010000 */
[----:B--2---:R-:W-:-:S05]  /*2ba0*/  @P0 FMUL.FTZ R0, R3, R0 ;  /* 0x0000000003000220 */ /* 0x004fca0000410000 */
[----:B------:R-:W-:Y:S01]  /*2bb0*/  @P0 R2UR UR12, R0 ;  /* 0x00000000000c02ca */ /* 0x000fe200000e0000 */
[----:B------:R-:W-:-:S05]  /*2bc0*/  IMAD.SHL.U32 R0, R212, 0x40, RZ ;  /* 0x00000040d4007824 */ /* 0x000fca00078e00ff */
[--C-:B------:R-:W-:Y:S02]  /*2bd0*/  LOP3.LUT R3, R211, 0x1c0, R0.reuse, 0xf8, !PT ;  /* 0x000001c0d3037812 */ /* 0x100fe400078ef800 */
[----:B------:R-:W-:Y:S02]  /*2be0*/  LOP3.LUT R2, R213, 0x200, R0, 0xf8, !PT ;  /* 0x00000200d5027812 */ /* 0x000fe400078ef800 */
[----:B------:R-:W-:-:S03]  /*2bf0*/  LOP3.LUT R177, R3, R6, RZ, 0x3c, !PT ;  /* 0x0000000603b17212 */ /* 0x000fc600078e3cff */
[----:B------:R-:W-:Y:S01]  /*2c00*/  @UP1 UMOV UR6, UR12 ;  /* 0x0000000c00061c82 */ /* 0x000fe20008000000 */
        /* <DEDUP_REMOVED lines=32> */
.L_x_598:
[----:B------:R2:W-:Y:S04]  /*2e10*/  STS.128 [R235+0x18000], RZ ;  /* 0x018000ffeb007388 */ /* 0x0005e80000000c00 */
[----:B------:R2:W-:Y:S04]  /*2e20*/  STS.128 [R235+0x1a000], RZ ;  /* 0x01a000ffeb007388 */ /* 0x0005e80000000c00 */
[----:B------:R2:W-:Y:S04]  /*2e30*/  STS.128 [R235+0x1c000], RZ ;  /* 0x01c000ffeb007388 */ /* 0x0005e80000000c00 */
[----:B------:R2:W-:Y:S02]  /*2e40*/  STS.128 [R235+0x1e000], RZ ;  /* 0x01e000ffeb007388 */ /* 0x0005e40000000c00 */
.L_x_599:
[----:B------:R-:W-:Y:S05]  /*2e50*/  BSYNC.RECONVERGENT B0 ;  /* 0x0000000000007941 */ /* 0x000fea0003800200 */
.L_x_597:
        /* <DEDUP_REMOVED lines=18> */
[----:B------:R-:W-:Y:S02]  /*2f80*/  LEA R6, P4, R3, R232, 0x1 ;  /* 0x000000e803067211 */ /* 0x000fe400078808ff */
        /* <DEDUP_REMOVED lines=25> */
.L_x_601:
[----:B------:R-:W-:Y:S05]  /*3120*/  BSYNC.RECONVERGENT B0 ;  /* 0x0000000000007941 */ /* 0x000fea0003800200 */
.L_x_600:
[----:B------:R-:W-:Y:S01]  /*3130*/  LDSM.16.M88.4 R48, [R80] ;  /* 0x000000005030783b */ /* 0x000fe20000000200 */
[----:B------:R-:W-:Y:S01]  /*3140*/  IMAD.MOV.U32 R165, RZ, RZ, 0x20 ;  /* 0x00000020ffa57424 */ /* 0x000fe200078e00ff */
[C---:B------:R-:W-:Y:S01]  /*3150*/  LOP3.LUT P0, R176, R212.reuse, 0x2, RZ, 0xc0, !PT ;  /* 0x00000002d4b07812 */ /* 0x040fe2000780c0ff */
[----:B------:R-:W-:Y:S01]  /*3160*/  VIADD R208, R89, UR5 ;  /* 0x0000000559d07c36 */ /* 0x000fe20008000000 */
[----:B------:R-:W5:Y:S01]  /*3170*/  LDSM.16.M88.4 R20, [R89+UR5+0x10000] ;  /* 0x010000055914783b */ /* 0x000f620008000200 */
[C---:B------:R-:W-:Y:S01]  /*3180*/  LOP3.LUT R3, R212.reuse, 0x4, RZ, 0xc0, !PT ;  /* 0x00000004d4037812 */ /* 0x040fe200078ec0ff */
[----:B------:R-:W-:Y:S01]  /*3190*/  IMAD.MOV.U32 R185, RZ, RZ, 0x40 ;  /* 0x00000040ffb97424 */ /* 0x000fe200078e00ff */
[----:B------:R-:W-:Y:S01]  /*31a0*/  SEL R85, R165, 0xffffffe0, !P0 ;  /* 0xffffffe0a5557807 */ /* 0x000fe20004000000 */
[----:B------:R-:W2:Y:S01]  /*31b0*/  LDSM.16.M88.4 R64, [R89+UR5+0x10800] ;  /* 0x010800055940783b */ /* 0x000ea20008000200 */
[----:B------:R-:W-:Y:S01]  /*31c0*/  ISETP.NE.AND P0, PT, R3, RZ, PT ;  /* 0x000000ff0300720c */ /* 0x000fe20003f05270 */
[----:B------:R-:W-:Y:S01]  /*31d0*/  IMAD.SHL.U32 R196, R212, 0x2, RZ ;  /* 0x00000002d4c47824 */ /* 0x000fe200078e00ff */
[----:B------:R-:W-:Y:S01]  /*31e0*/  UIADD3 UR24, UPT, UPT, UR31, UR24, -UR21 ;  /* 0x000000181f187290 */ /* 0x000fe2000fffe815 */
[--C-:B------:R-:W-:Y:S01]  /*31f0*/  IMAD.IADD R76, R80, 0x1, R85.reuse ;  /* 0x00000001504c7824 */ /* 0x100fe200078e0255 */
[----:B------:R-:W3:Y:S01]  /*3200*/  LDSM.16.M88.4 R56, [R89+UR5+0x11000] ;  /* 0x011000055938783b */ /* 0x000ee20008000200 */
[----:B------:R-:W-:Y:S01]  /*3210*/  IMAD.IADD R87, R208, 0x1, R85 ;  /* 0x00000001d0577824 */ /* 0x000fe200078e0255 */
[----:B------:R-:W-:Y:S01]  /*3220*/  SEL R185, R185, 0xffffffc0, !P0 ;  /* 0xffffffc0b9b97807 */ /* 0x000fe20004000000 */
[----:B------:R-:W-:Y:S01]  /*3230*/  IMAD.U32 R228, RZ, RZ, UR31 ;  /* 0x0000001fffe47e24 */ /* 0x000fe2000f8e00ff */
[----:B------:R-:W3:Y:S01]  /*3240*/  LDSM.16.M88.4 R28, [R89+UR5+0x11800] ;  /* 0x01180005591c783b */ /* 0x000ee20008000200 */
[----:B------:R-:W-:Y:S01]  /*3250*/  LOP3.LUT R198, R196, 0x6, RZ, 0xc0, !PT ;  /* 0x00000006c4c67812 */ /* 0x000fe200078ec0ff */
[----:B------:R-:W-:Y:S01]  /*3260*/  UISETP.GT.U32.AND UP0, UPT, UR16, UR19, UPT ;  /* 0x000000131000728c */ /* 0x000fe2000bf04070 */
[--C-:B------:R-:W-:Y:S01]  /*3270*/  IMAD.IADD R88, R80, 0x1, R185.reuse ;  /* 0x0000000150587824 */ /* 0x100fe200078e02b9 */
[----:B------:R-:W-:Y:S01]  /*3280*/  LDSM.16.M88.4 R44, [R76] ;  /* 0x000000004c2c783b */ /* 0x000fe20000000200 */
[----:B------:R-:W-:-:S02]  /*3290*/  IMAD.IADD R166, R208, 0x1, R185 ;  /* 0x00000001d0a67824 */ /* 0x000fc400078e02b9 */
[C---:B------:R-:W-:Y:S01]  /*32a0*/  IMAD.IADD R86, R85.reuse, 0x1, R88 ;  /* 0x0000000155567824 */ /* 0x040fe200078e0258 */
[----:B------:R-:W3:Y:S01]  /*32b0*/  LDSM.16.M88.4 R12, [R87+0x10000] ;  /* 0x01000000570c783b */ /* 0x000ee20000000200 */
[----:B------:R-:W-:-:S03]  /*32c0*/  IMAD.IADD R3, R85, 0x1, R166 ;  /* 0x0000000155037824 */ /* 0x000fc600078e02a6 */
[----:B-1----:R-:W1:Y:S04]  /*32d0*/  LDSM.16.M88.4 R8, [R87+0x10800] ;  /* 0x010800005708783b */ /* 0x002e680000000200 */
[----:B----4-:R-:W-:Y:S04]  /*32e0*/  LDSM.16.M88.4 R4, [R88] ;  /* 0x000000005804783b */ /* 0x010fe80000000200 */
[----:B------:R-:W4:Y:S04]  /*32f0*/  LDSM.16.M88.4 R40, [R166+0x10000] ;  /* 0x01000000a628783b */ /* 0x000f280000000200 */
[----:B------:R-:W4:Y:S01]  /*3300*/  LDSM.16.M88.4 R32, [R166+0x10800] ;  /* 0x01080000a620783b */ /* 0x000f220000000200 */
[C---:B-----5:R-:W-:Y:S03]  /*3310*/  HMMA.16816.F32.BF16 R24, R48.reuse, R20, RZ ;  /* 0x000000143018723c */ /* 0x060fe600000418ff */
[----:B------:R-:W5:Y:S04]  /*3320*/  LDSM.16.M88.4 R72, [R87+0x11000] ;  /* 0x011000005748783b */ /* 0x000f680000000200 */
[----:B------:R-:W5:Y:S01]  /*3330*/  LDSM.16.M88.4 R68, [R87+0x11800] ;  /* 0x011800005744783b */ /* 0x000f620000000200 */
[C---:B--2---:R-:W-:Y:S03]  /*3340*/  HMMA.16816.F32.BF16 R16, R48.reuse, R64, RZ ;  /* 0x000000403010723c */ /* 0x044fe600000418ff */
[----:B------:R-:W-:Y:S04]  /*3350*/  LDSM.16.M88.4 R36, [R86] ;  /* 0x000000005624783b */ /* 0x000fe80000000200 */
[----:B------:R-:W0:Y:S01]  /*3360*/  LDGDEPBAR ;  /* 0x00000000000079af */ /* 0x000e220000000000 */
[C---:B------:R-:W-:Y:S08]  /*3370*/  HMMA.16816.F32.BF16 R20, R48.reuse, R22, RZ ;  /* 0x000000163014723c */ /* 0x040ff000000418ff */
[C---:B------:R-:W-:Y:S08]  /*3380*/  HMMA.16816.F32.BF16 R64, R48.reuse, R66, RZ ;  /* 0x000000423040723c */ /* 0x040ff000000418ff */
[C---:B---3--:R-:W-:Y:S08]  /*3390*/  HMMA.16816.F32.BF16 R60, R48.reuse, R56, RZ ;  /* 0x00000038303c723c */ /* 0x048ff000000418ff */
[C---:B------:R-:W-:Y:S08]  /*33a0*/  HMMA.16816.F32.BF16 R56, R48.reuse, R58, RZ ;  /* 0x0000003a3038723c */ /* 0x040ff000000418ff */
[C---:B------:R-:W-:Y:S08]  /*33b0*/  HMMA.16816.F32.BF16 R52, R48.reuse, R28, RZ ;  /* 0x0000001c3034723c */ /* 0x040ff000000418ff */
[----:B------:R-:W-:Y:S01]  /*33c0*/  HMMA.16816.F32.BF16 R48, R48, R30, RZ ;  /* 0x0000001e3030723c */ /* 0x000fe200000418ff */
[----:B------:R-:W2:Y:S07]  /*33d0*/  LDSM.16.M88.4 R28, [R166+0x11000] ;  /* 0x01100000a61c783b */ /* 0x000eae0000000200 */
[C---:B------:R-:W-:Y:S08]  /*33e0*/  HMMA.16816.F32.BF16 R24, R44.reuse, R12, R24 ;  /* 0x0000000c2c18723c */ /* 0x040ff00000041818 */
[C---:B------:R-:W-:Y:S01]  /*33f0*/  HMMA.16816.F32.BF16 R20, R44.reuse, R14, R20 ;  /* 0x0000000e2c14723c */ /* 0x040fe20000041814 */
[----:B------:R-:W3:Y:S07]  /*3400*/  LDSM.16.M88.4 R12, [R166+0x11800] ;  /* 0x01180000a60c783b */ /* 0x000eee0000000200 */
[C---:B-1----:R-:W-:Y:S08]  /*3410*/  HMMA.16816.F32.BF16 R16, R44.reuse, R8, R16 ;  /* 0x000000082c10723c */ /* 0x042ff00000041810 */
[----:B------:R-:W-:Y:S01]  /*3420*/  HMMA.16816.F32.BF16 R64, R44, R10, R64 ;  /* 0x0000000a2c40723c */ /* 0x000fe20000041840 */
[----:B------:R-:W1:Y:S07]  /*3430*/  LDSM.16.M88.4 R8, [R3+0x10000] ;  /* 0x010000000308783b */ /* 0x000e6e0000000200 */
[C---:B----4-:R-:W-:Y:S08]  /*3440*/  HMMA.16816.F32.BF16 R24, R4.reuse, R40, R24 ;  /* 0x000000280418723c */ /* 0x050ff00000041818 */
[C---:B------:R-:W-:Y:S01]  /*3450*/  HMMA.16816.F32.BF16 R20, R4.reuse, R42, R20 ;  /* 0x0000002a0414723c */ /* 0x040fe20000041814 */
[----:B------:R-:W4:Y:S07]  /*3460*/  LDSM.16.M88.4 R40, [R3+0x10800] ;  /* 0x010800000328783b */ /* 0x000f2e0000000200 */
[C---:B------:R-:W-:Y:S08]  /*3470*/  HMMA.16816.F32.BF16 R16, R4.reuse, R32, R16 ;  /* 0x000000200410723c */ /* 0x040ff00000041810 */
[----:B------:R-:W-:Y:S01]  /*3480*/  HMMA.16816.F32.BF16 R64, R4, R34, R64 ;  /* 0x000000220440723c */ /* 0x000fe20000041840 */
[----:B------:R-:W4:Y:S07]  /*3490*/  LDSM.16.M88.4 R32, [R3+0x11000] ;  /* 0x011000000320783b */ /* 0x000f2e0000000200 */
[C---:B-----5:R-:W-:Y:S08]  /*34a0*/  HMMA.16816.F32.BF16 R60, R44.reuse, R72, R60 ;  /* 0x000000482c3c723c */ /* 0x060ff0000004183c */
[C---:B------:R-:W-:Y:S01]  /*34b0*/  HMMA.16816.F32.BF16 R56, R44.reuse, R74, R56 ;  /* 0x0000004a2c38723c */ /* 0x040fe20000041838 */
[----:B------:R-:W-:Y:S07]  /*34c0*/  LDSM.16.M88.4 R72, [R166+0x13000] ;  /* 0x01300000a648783b */ /* 0x000fee0000000200 */
[C---:B------:R-:W-:Y:S08]  /*34d0*/  HMMA.16816.F32.BF16 R52, R44.reuse, R68, R52 ;  /* 0x000000442c34723c */ /* 0x040ff00000041834 */
[----:B------:R-:W-:Y:S01]  /*34e0*/  HMMA.16816.F32.BF16 R48, R44, R70, R48 ;  /* 0x000000462c30723c */ /* 0x000fe20000041830 */
[----:B------:R-:W5:Y:S04]  /*34f0*/  LDSM.16.M88.4 R44, [R3+0x11800] ;  /* 0x01180000032c783b */ /* 0x000f680000000200 */
[----:B------:R-:W-:Y:S03]  /*3500*/  LDSM.16.M88.4 R68, [R89+UR5+0x13800] ;  /* 0x013800055944783b */ /* 0x000fe60008000200 */
[C---:B--2---:R-:W-:Y:S08]  /*3510*/  HMMA.16816.F32.BF16 R60, R4.reuse, R28, R60 ;  /* 0x0000001c043c723c */ /* 0x044ff0000004183c */
[C---:B------:R-:W-:Y:S01]  /*3520*/  HMMA.16816.F32.BF16 R56, R4.reuse, R30, R56 ;  /* 0x0000001e0438723c */ /* 0x040fe20000041838 */
[----:B------:R-:W-:Y:S07]  /*3530*/  LDSM.16.M88.4 R28, [R89+UR5+0x12000] ;  /* 0x01200005591c783b */ /* 0x000fee0008000200 */
[C---:B---3--:R-:W-:Y:S08]  /*3540*/  HMMA.16816.F32.BF16 R52, R4.reuse, R12, R52 ;  /* 0x0000000c0434723c */ /* 0x048ff00000041834 */
[----:B------:R-:W-:Y:S01]  /*3550*/  HMMA.16816.F32.BF16 R48, R4, R14, R48 ;  /* 0x0000000e0430723c */ /* 0x000fe20000041830 */
[----:B------:R-:W2:Y:S04]  /*3560*/  LDSM.16.M88.4 R4, [R80+0x4000] ;  /* 0x004000005004783b */ /* 0x000ea80000000200 */
[----:B------:R-:W3:Y:S03]  /*3570*/  LDSM.16.M88.4 R12, [R89+UR5+0x12800] ;  /* 0x01280005590c783b */ /* 0x000ee60008000200 */
[C---:B-1----:R-:W-:Y:S08]  /*3580*/  HMMA.16816.F32.BF16 R24, R36.reuse, R8, R24 ;  /* 0x000000082418723c */ /* 0x042ff00000041818 */
[C---:B------:R-:W-:Y:S01]  /*3590*/  HMMA.16816.F32.BF16 R20, R36.reuse, R10, R20 ;  /* 0x0000000a2414723c */ /* 0x040fe20000041814 */
[----:B------:R-:W1:Y:S07]  /*35a0*/  LDSM.16.M88.4 R8, [R89+UR5+0x13000] ;  /* 0x013000055908783b */ /* 0x000e6e0008000200 */
[C---:B----4-:R-:W-:Y:S08]  /*35b0*/  HMMA.16816.F32.BF16 R16, R36.reuse, R40, R16 ;  /* 0x000000282410723c */ /* 0x050ff00000041810 */
[C---:B------:R-:W-:Y:S01]  /*35c0*/  HMMA.16816.F32.BF16 R64, R36.reuse, R42, R64 ;  /* 0x0000002a2440723c */ /* 0x040fe20000041840 */
[----:B------:R-:W-:Y:S07]  /*35d0*/  LDSM.16.M88.4 R40, [R87+0x12000] ;  /* 0x012000005728783b */ /* 0x000fee0000000200 */
[C---:B------:R-:W-:Y:S08]  /*35e0*/  HMMA.16816.F32.BF16 R60, R36.reuse, R32, R60 ;  /* 0x00000020243c723c */ /* 0x040ff0000004183c */
[C---:B------:R-:W-:Y:S01]  /*35f0*/  HMMA.16816.F32.BF16 R56, R36.reuse, R34, R56 ;  /* 0x000000222438723c */ /* 0x040fe20000041838 */
[----:B------:R-:W4:Y:S07]  /*3600*/  LDSM.16.M88.4 R32, [R76+0x4000] ;  /* 0x004000004c20783b */ /* 0x000f2e0000000200 */
[C---:B-----5:R-:W-:Y:S08]  /*3610*/  HMMA.16816.F32.BF16 R52, R36.reuse, R44, R52 ;  /* 0x0000002c2434723c */ /* 0x060ff00000041834 */
[----:B------:R-:W-:Y:S01]  /*3620*/  HMMA.16816.F32.BF16 R48, R36, R46, R48 ;  /* 0x0000002e2430723c */ /* 0x000fe20000041830 */
[----:B------:R-:W5:Y:S04]  /*3630*/  LDSM.16.M88.4 R36, [R87+0x12800] ;  /* 0x012800005724783b */ /* 0x000f680000000200 */
[----:B------:R-:W-:Y:S03]  /*3640*/  LDSM.16.M88.4 R44, [R87+0x13800] ;  /* 0x01380000572c783b */ /* 0x000fe60000000200 */
[C---:B--2---:R-:W-:Y:S08]  /*3650*/  HMMA.16816.F32.BF16 R24, R4.reuse, R28, R24 ;  /* 0x0000001c0418723c */ /* 0x044ff00000041818 */
[C---:B------:R-:W-:Y:S01]  /*3660*/  HMMA.16816.F32.BF16 R20, R4.reuse, R30, R20 ;  /* 0x0000001e0414723c */ /* 0x040fe20000041814 */
[----:B------:R-:W-:Y:S07]  /*3670*/  LDSM.16.M88.4 R28, [R166+0x12000] ;  /* 0x01200000a61c783b */ /* 0x000fee0000000200 */
[C---:B---3--:R-:W-:Y:S08]  /*3680*/  HMMA.16816.F32.BF16 R16, R4.reuse, R12, R16 ;  /* 0x0000000c0410723c */ /* 0x048ff00000041810 */
[C---:B------:R-:W-:Y:S01]  /*3690*/  HMMA.16816.F32.BF16 R64, R4.reuse, R14, R64 ;  /* 0x0000000e0440723c */ /* 0x040fe20000041840 */
[----:B------:R-:W2:Y:S07]  /*36a0*/  LDSM.16.M88.4 R12, [R87+0x13000] ;  /* 0x01300000570c783b */ /* 0x000eae0000000200 */
[C---:B-1----:R-:W-:Y:S08]  /*36b0*/  HMMA.16816.F32.BF16 R60, R4.reuse, R8, R60 ;  /* 0x00000008043c723c */ /* 0x042ff0000004183c */
[C---:B------:R-:W-:Y:S01]  /*36c0*/  HMMA.16816.F32.BF16 R56, R4.reuse, R10, R56 ;  /* 0x0000000a0438723c */ /* 0x040fe20000041838 */
[----:B------:R-:W1:Y:S07]  /*36d0*/  LDSM.16.M88.4 R8, [R88+0x4000] ;  /* 0x004000005808783b */ /* 0x000e6e0000000200 */
        /* <DEDUP_REMOVED lines=11> */
[C---:B------:R-:W-:Y:S01]  /*3790*/  HMMA.16816.F32.BF16 R56, R32.reuse, R14, R56 ;  /* 0x0000000e2038723c */ /* 0x040fe20000041838 */
[----:B------:R-:W2:Y:S07]  /*37a0*/  LDSM.16.M88.4 R12, [R86+0x4000] ;  /* 0x00400000560c783b */ /* 0x000eae0000000200 */
[C---:B------:R-:W-:Y:S08]  /*37b0*/  HMMA.16816.F32.BF16 R52, R32.reuse, R44, R52 ;  /* 0x0000002c2034723c */ /* 0x040ff00000041834 */
[----:B------:R-:W-:Y:S01]  /*37c0*/  HMMA.16816.F32.BF16 R48, R32, R46, R48 ;  /* 0x0000002e2030723c */ /* 0x000fe20000041830 */
[----:B------:R-:W-:Y:S04]  /*37d0*/  LDSM.16.M88.4 R44, [R3+0x13000] ;  /* 0x01300000032c783b */ /* 0x000fe80000000200 */
[----:B------:R-:W-:Y:S03]  /*37e0*/  LDSM.16.M88.4 R32, [R3+0x13800] ;  /* 0x013800000320783b */ /* 0x000fe60000000200 */
[C---:B-1----:R-:W-:Y:S08]  /*37f0*/  HMMA.16816.F32.BF16 R24, R8.reuse, R28, R24 ;  /* 0x0000001c0818723c */ /* 0x042ff00000041818 */
[C---:B------:R-:W-:Y:S01]  /*3800*/  HMMA.16816.F32.BF16 R20, R8.reuse, R30, R20 ;  /* 0x0000001e0814723c */ /* 0x040fe20000041814 */
[----:B------:R-:W-:Y:S07]  /*3810*/  LDSM.16.M88.4 R28, [R80+0x8000] ;  /* 0x00800000501c783b */ /* 0x000fee0000000200 */
[C---:B---3--:R-:W-:Y:S08]  /*3820*/  HMMA.16816.F32.BF16 R16, R8.reuse, R4, R16 ;  /* 0x000000040810723c */ /* 0x048ff00000041810 */
[C---:B------:R-:W-:Y:S01]  /*3830*/  HMMA.16816.F32.BF16 R64, R8.reuse, R6, R64 ;  /* 0x000000060840723c */ /* 0x040fe20000041840 */
[----:B------:R-:W1:Y:S07]  /*3840*/  LDSM.16.M88.4 R4, [R89+UR5+0x14000] ;  /* 0x014000055904783b */ /* 0x000e6e0008000200 */
[C---:B------:R-:W-:Y:S08]  /*3850*/  HMMA.16816.F32.BF16 R60, R8.reuse, R72, R60 ;  /* 0x00000048083c723c */ /* 0x040ff0000004183c */
[C---:B------:R-:W-:Y:S01]  /*3860*/  HMMA.16816.F32.BF16 R56, R8.reuse, R74, R56 ;  /* 0x0000004a0838723c */ /* 0x040fe20000041838 */
[----:B------:R-:W-:Y:S07]  /*3870*/  LDSM.16.M88.4 R72, [R87+0x15800] ;  /* 0x015800005748783b */ /* 0x000fee0000000200 */
[C---:B----4-:R-:W-:Y:S08]  /*3880*/  HMMA.16816.F32.BF16 R52, R8.reuse, R40, R52 ;  /* 0x000000280834723c */ /* 0x050ff00000041834 */
[----:B------:R-:W-:Y:S01]  /*3890*/  HMMA.16816.F32.BF16 R48, R8, R42, R48 ;  /* 0x0000002a0830723c */ /* 0x000fe20000041830 */
[----:B------:R-:W3:Y:S04]  /*38a0*/  LDSM.16.M88.4 R8, [R89+UR5+0x14800] ;  /* 0x014800055908783b */ /* 0x000ee80008000200 */
[----:B------:R-:W4:Y:S03]  /*38b0*/  LDSM.16.M88.4 R40, [R89+UR5+0x15000] ;  /* 0x015000055928783b */ /* 0x000f260008000200 */
[C---:B--2---:R-:W-:Y:S08]  /*38c0*/  HMMA.16816.F32.BF16 R24, R12.reuse, R36, R24 ;  /* 0x000000240c18723c */ /* 0x044ff00000041818 */
[C---:B------:R-:W-:Y:S01]  /*38d0*/  HMMA.16816.F32.BF16 R20, R12.reuse, R38, R20 ;  /* 0x000000260c14723c */ /* 0x040fe20000041814 */
[----:B------:R-:W2:Y:S07]  /*38e0*/  LDSM.16.M88.4 R36, [R89+UR5+0x15800] ;  /* 0x015800055924783b */ /* 0x000eae0008000200 */
[C---:B------:R-:W-:Y:S08]  /*38f0*/  HMMA.16816.F32.BF16 R16, R12.reuse, R68, R16 ;  /* 0x000000440c10723c */ /* 0x040ff00000041810 */
[----:B------:R-:W-:Y:S01]  /*3900*/  HMMA.16816.F32.BF16 R64, R12, R70, R64 ;  /* 0x000000460c40723c */ /* 0x000fe20000041840 */
[----:B------:R-:W-:Y:S07]  /*3910*/  LDSM.16.M88.4 R68, [R166+0x14800] ;  /* 0x01480000a644783b */ /* 0x000fee0000000200 */
[C---:B-1----:R-:W-:Y:S08]  /*3920*/  HMMA.16816.F32.BF16 R24, R28.reuse, R4, R24 ;  /* 0x000000041c18723c */ /* 0x042ff00000041818 */
[C---:B------:R-:W-:Y:S01]  /*3930*/  HMMA.16816.F32.BF16 R20, R28.reuse, R6, R20 ;  /* 0x000000061c14723c */ /* 0x040fe20000041814 */
[----:B------:R-:W-:Y:S04]  /*3940*/  LDSM.16.M88.4 R4, [R76+0x8000] ;  /* 0x008000004c04783b */ /* 0x000fe80000000200 */
[----:B------:R-:W-:Y:S03]  /*3950*/  LDSM.16.M88.4 R76, [R76+0xc000] ;  /* 0x00c000004c4c783b */ /* 0x000fe60000000200 */
[C---:B---3--:R-:W-:Y:S08]  /*3960*/  HMMA.16816.F32.BF16 R16, R28.reuse, R8, R16 ;  /* 0x000000081c10723c */ /* 0x048ff00000041810 */
[----:B------:R-:W-:Y:S01]  /*3970*/  HMMA.16816.F32.BF16 R64, R28, R10, R64 ;  /* 0x0000000a1c40723c */ /* 0x000fe20000041840 */
[----:B------:R-:W1:Y:S07]  /*3980*/  LDSM.16.M88.4 R8, [R87+0x15000] ;  /* 0x015000005708783b */ /* 0x000e6e0000000200 */
[C---:B------:R-:W-:Y:S08]  /*3990*/  HMMA.16816.F32.BF16 R60, R12.reuse, R44, R60 ;  /* 0x0000002c0c3c723c */ /* 0x040ff0000004183c */
[C---:B------:R-:W-:Y:S01]  /*39a0*/  HMMA.16816.F32.BF16 R56, R12.reuse, R46, R56 ;  /* 0x0000002e0c38723c */ /* 0x040fe20000041838 */
[----:B------:R-:W-:Y:S07]  /*39b0*/  LDSM.16.M88.4 R44, [R166+0x14000] ;  /* 0x01400000a62c783b */ /* 0x000fee0000000200 */
[C---:B------:R-:W-:Y:S08]  /*39c0*/  HMMA.16816.F32.BF16 R52, R12.reuse, R32, R52 ;  /* 0x000000200c34723c */ /* 0x040ff00000041834 */
[----:B------:R-:W-:Y:S01]  /*39d0*/  HMMA.16816.F32.BF16 R48, R12, R34, R48 ;  /* 0x000000220c30723c */ /* 0x000fe20000041830 */
[----:B------:R-:W3:Y:S04]  /*39e0*/  LDSM.16.M88.4 R32, [R87+0x14000] ;  /* 0x014000005720783b */ /* 0x000ee80000000200 */
[----:B------:R-:W5:Y:S03]  /*39f0*/  LDSM.16.M88.4 R12, [R87+0x14800] ;  /* 0x01480000570c783b */ /* 0x000f660000000200 */
[C---:B----4-:R-:W-:Y:S08]  /*3a00*/  HMMA.16816.F32.BF16 R60, R28.reuse, R40, R60 ;  /* 0x000000281c3c723c */ /* 0x050ff0000004183c */
[C---:B------:R-:W-:Y:S01]  /*3a10*/  HMMA.16816.F32.BF16 R56, R28.reuse, R42, R56 ;  /* 0x0000002a1c38723c */ /* 0x040fe20000041838 */
[----:B------:R-:W-:Y:S07]  /*3a20*/  LDSM.16.M88.4 R40, [R86+0x8000] ;  /* 0x008000005628783b */ /* 0x000fee0000000200 */
[C---:B--2---:R-:W-:Y:S08]  /*3a30*/  HMMA.16816.F32.BF16 R52, R28.reuse, R36, R52 ;  /* 0x000000241c34723c */ /* 0x044ff00000041834 */
[----:B------:R-:W-:Y:S01]  /*3a40*/  HMMA.16816.F32.BF16 R48, R28, R38, R48 ;  /* 0x000000261c30723c */ /* 0x000fe20000041830 */
[----:B------:R-:W2:Y:S04]  /*3a50*/  LDSM.16.M88.4 R28, [R88+0x8000] ;  /* 0x00800000581c783b */ /* 0x000ea80000000200 */
[----:B------:R-:W4:Y:S03]  /*3a60*/  LDSM.16.M88.4 R36, [R166+0x15000] ;  /* 0x01500000a624783b */ /* 0x000f260000000200 */
[C---:B-1----:R-:W-:Y:S08]  /*3a70*/  HMMA.16816.F32.BF16 R60, R4.reuse, R8, R60 ;  /* 0x00000008043c723c */ /* 0x042ff0000004183c */
[C---:B------:R-:W-:Y:S01]  /*3a80*/  HMMA.16816.F32.BF16 R56, R4.reuse, R10, R56 ;  /* 0x0000000a0438723c */ /* 0x040fe20000041838 */
[----:B------:R-:W1:Y:S07]  /*3a90*/  LDSM.16.M88.4 R8, [R3+0x14000] ;  /* 0x014000000308783b */ /* 0x000e6e0000000200 */
[C---:B---3--:R-:W-:Y:S08]  /*3aa0*/  HMMA.16816.F32.BF16 R24, R4.reuse, R32, R24 ;  /* 0x000000200418723c */ /* 0x048ff00000041818 */
[C---:B------:R-:W-:Y:S01]  /*3ab0*/  HMMA.16816.F32.BF16 R20, R4.reuse, R34, R20 ;  /* 0x000000220414723c */ /* 0x040fe20000041814 */
[----:B------:R-:W3:Y:S07]  /*3ac0*/  LDSM.16.M88.4 R32, [R166+0x15800] ;  /* 0x01580000a620783b */ /* 0x000eee0000000200 */
[C---:B-----5:R-:W-:Y:S08]  /*3ad0*/  HMMA.16816.F32.BF16 R16, R4.reuse, R12, R16 ;  /* 0x0000000c0410723c */ /* 0x060ff00000041810 */
[C---:B------:R-:W-:Y:S01]  /*3ae0*/  HMMA.16816.F32.BF16 R64, R4.reuse, R14, R64 ;  /* 0x0000000e0440723c */ /* 0x040fe20000041840 */
[----:B------:R-:W5:Y:S07]  /*3af0*/  LDSM.16.M88.4 R12, [R3+0x14800] ;  /* 0x01480000030c783b */ /* 0x000f6e0000000200 */
        /* <DEDUP_REMOVED lines=11> */
[----:B------:R-:W-:Y:S01]  /*3bb0*/  HMMA.16816.F32.BF16 R56, R28, R38, R56 ;  /* 0x000000261c38723c */ /* 0x000fe20000041838 */
[----:B------:R-:W-:Y:S07]  /*3bc0*/  LDSM.16.M88.4 R36, [R89+UR5+0x16000] ;  /* 0x016000055924783b */ /* 0x000fee0008000200 */
[C---:B-1----:R-:W-:Y:S08]  /*3bd0*/  HMMA.16816.F32.BF16 R24, R40.reuse, R8, R24 ;  /* 0x000000082818723c */ /* 0x042ff00000041818 */
[----:B------:R-:W-:Y:S01]  /*3be0*/  HMMA.16816.F32.BF16 R20, R40, R10, R20 ;  /* 0x0000000a2814723c */ /* 0x000fe20000041814 */
[----:B------:R-:W1:Y:S04]  /*3bf0*/  LDSM.16.M88.4 R8, [R80+0xc000] ;  /* 0x00c000005008783b */ /* 0x000e680000000200 */
[----:B------:R-:W-:Y:S03]  /*3c00*/  LDSM.16.M88.4 R80, [R87+0x16800] ;  /* 0x016800005750783b */ /* 0x000fe60000000200 */
[C---:B---3--:R-:W-:Y:S08]  /*3c10*/  HMMA.16816.F32.BF16 R52, R28.reuse, R32, R52 ;  /* 0x000000201c34723c */ /* 0x048ff00000041834 */
[----:B------:R-:W-:Y:S01]  /*3c20*/  HMMA.16816.F32.BF16 R48, R28, R34, R48 ;  /* 0x000000221c30723c */ /* 0x000fe20000041830 */
[----:B------:R-:W3:Y:S04]  /*3c30*/  LDSM.16.M88.4 R32, [R89+UR5+0x16800] ;  /* 0x016800055920783b */ /* 0x000ee80008000200 */
[----:B------:R-:W4:Y:S03]  /*3c40*/  LDSM.16.M88.4 R28, [R89+UR5+0x17000] ;  /* 0x01700005591c783b */ /* 0x000f260008000200 */
[C---:B-----5:R-:W-:Y:S08]  /*3c50*/  HMMA.16816.F32.BF16 R16, R40.reuse, R12, R16 ;  /* 0x0000000c2810723c */ /* 0x060ff00000041810 */
[C---:B------:R-:W-:Y:S01]  /*3c60*/  HMMA.16816.F32.BF16 R64, R40.reuse, R14, R64 ;  /* 0x0000000e2840723c */ /* 0x040fe20000041840 */
[----:B------:R-:W5:Y:S07]  /*3c70*/  LDSM.16.M88.4 R12, [R89+UR5+0x17800] ;  /* 0x01780005590c783b */ /* 0x000f6e0008000200 */
[C---:B------:R-:W-:Y:S08]  /*3c80*/  HMMA.16816.F32.BF16 R60, R40.reuse, R4, R60 ;  /* 0x00000004283c723c */ /* 0x040ff0000004183c */
[C---:B------:R-:W-:Y:S01]  /*3c90*/  HMMA.16816.F32.BF16 R56, R40.reuse, R6, R56 ;  /* 0x000000062838723c */ /* 0x040fe20000041838 */
[----:B------:R-:W5:Y:S07]  /*3ca0*/  LDSM.16.M88.4 R4, [R87+0x16000] ;  /* 0x016000005704783b */ /* 0x000f6e0000000200 */
        /* <DEDUP_REMOVED lines=17> */
[C---:B------:R-:W-:Y:S08]  /*3dc0*/  HMMA.16816.F32.BF16 R24, R76.reuse, R4, R24 ;  /* 0x000000044c18723c */ /* 0x040ff00000041818 */
[C---:B------:R-:W-:Y:S01]  /*3dd0*/  HMMA.16816.F32.BF16 R20, R76.reuse, R6, R20 ;  /* 0x000000064c14723c */ /* 0x040fe20000041814 */
[----:B------:R-:W3:Y:S07]  /*3de0*/  LDSM.16.M88.4 R4, [R86+0xc000] ;  /* 0x00c000005604783b */ /* 0x000eee0000000200 */
[C---:B------:R-:W-:Y:S08]  /*3df0*/  HMMA.16816.F32.BF16 R16, R76.reuse, R80, R16 ;  /* 0x000000504c10723c */ /* 0x040ff00000041810 */
[----:B------:R-:W-:Y:S08]  /*3e00*/  HMMA.16816.F32.BF16 R64, R76, R82, R64 ;  /* 0x000000524c40723c */ /* 0x000ff00000041840 */
[C---:B--2---:R-:W-:Y:S08]  /*3e10*/  HMMA.16816.F32.BF16 R24, R44.reuse, R40, R24 ;  /* 0x000000282c18723c */ /* 0x044ff00000041818 */
[C---:B-1----:R-:W-:Y:S08]  /*3e20*/  HMMA.16816.F32.BF16 R16, R44.reuse, R36, R16 ;  /* 0x000000242c10723c */ /* 0x042ff00000041810 */
[----:B------:R-:W-:Y:S01]  /*3e30*/  HMMA.16816.F32.BF16 R40, R44, R42, R20 ;  /* 0x0000002a2c28723c */ /* 0x000fe20000041814 */
[----:B------:R-:W1:Y:S07]  /*3e40*/  LDSM.16.M88.4 R20, [R3+0x17000] ;  /* 0x017000000314783b */ /* 0x000e6e0000000200 */
[----:B------:R-:W-:Y:S08]  /*3e50*/  HMMA.16816.F32.BF16 R60, R76, R72, R60 ;  /* 0x000000484c3c723c */ /* 0x000ff0000004183c */
[----:B------:R-:W-:Y:S08]  /*3e60*/  HMMA.16816.F32.BF16 R64, R44, R38, R64 ;  /* 0x000000262c40723c */ /* 0x000ff00000041840 */
[----:B---3--:R-:W-:Y:S01]  /*3e70*/  HMMA.16816.F32.BF16 R16, R4, R8, R16 ;  /* 0x000000080410723c */ /* 0x008fe20000041810 */
[----:B------:R-:W-:-:S04]  /*3e80*/  SHF.R.U32.HI R9, RZ, 0x2, R212 ;  /* 0x00000002ff097819 */ /* 0x000fc800000116d4 */
[----:B------:R-:W-:-:S03]  /*3e90*/  LOP3.LUT R9, R9, 0x7, RZ, 0xc0, !PT ;  /* 0x0000000709097812 */ /* 0x000fc600078ec0ff */
[----:B------:R-:W-:Y:S01]  /*3ea0*/  HMMA.16816.F32.BF16 R24, R4, R12, R24 ;  /* 0x0000000c0418723c */ /* 0x000fe20000041818 */
[----:B------:R-:W-:Y:S01]  /*3eb0*/  IMAD.U32 R13, RZ, RZ, UR16 ;  /* 0x00000010ff0d7e24 */ /* 0x000fe2000f8e00ff */
[----:B------:R-:W-:-:S03]  /*3ec0*/  IADD3 R84, PT, PT, R9, UR30, R84 ;  /* 0x0000001e09547c10 */ /* 0x000fc6000fffe054 */
[----:B------:R-:W-:Y:S02]  /*3ed0*/  IMAD R13, R13, 0x40, R198 ;  /* 0x000000400d0d7824 */ /* 0x000fe400078e02c6 */
[----:B------:R-:W-:Y:S01]  /*3ee0*/  VIADD R230, R84, UR31 ;  /* 0x0000001f54e67c36 */ /* 0x000fe20008000000 */
[----:B------:R-:W-:Y:S01]  /*3ef0*/  HMMA.16816.F32.BF16 R60, R44, R32, R60 ;  /* 0x000000202c3c723c */ /* 0x000fe2000004183c */
[C---:B------:R-:W-:Y:S02]  /*3f00*/  VIADD R36, R13.reuse, 0x8 ;  /* 0x000000080d247836 */ /* 0x040fe40000000000 */
[----:B------:R-:W-:Y:S02]  /*3f10*/  VIADD R167, R230, 0x8 ;  /* 0x00000008e6a77836 */ /* 0x000fe40000000000 */
[C---:B------:R-:W-:Y:S02]  /*3f20*/  VIADD R38, R13.reuse, 0x11 ;  /* 0x000000110d267836 */ /* 0x040fe40000000000 */
[C---:B------:R-:W-:Y:S01]  /*3f30*/  VIADD R32, R13.reuse, 0x18 ;  /* 0x000000180d207836 */ /* 0x040fe20000000000 */
[----:B------:R-:W-:Y:S01]  /*3f40*/  HMMA.16816.F32.BF16 R40, R4, R14, R40 ;  /* 0x0000000e0428723c */ /* 0x000fe20000041828 */
[----:B------:R-:W-:-:S02]  /*3f50*/  VIADD R14, R13, 0x38 ;  /* 0x000000380d0e7836 */ /* 0x000fc40000000000 */
[----:B------:R-:W-:Y:S02]  /*3f60*/  VIADD R15, R13, UR21 ;  /* 0x000000150d0f7c36 */ /* 0x000fe40008000000 */
[----:B------:R-:W-:-:S03]  /*3f70*/  VIADD R12, R14, UR21 ;  /* 0x000000150e0c7c36 */ /* 0x000fc60008000000 */
[----:B------:R-:W-:Y:S02]  /*3f80*/  HMMA.16816.F32.BF16 R64, R4, R10, R64 ;  /* 0x0000000a0440723c */ /* 0x000fe40000041840 */
[C-C-:B------:R-:W-:Y:S02]  /*3f90*/  IADD3 R10, PT, PT, R230.reuse, 0x37, -R12.reuse ;  /* 0x00000037e60a7810 */ /* 0x140fe40007ffe80c */
[----:B------:R-:W-:Y:S02]  /*3fa0*/  IADD3 R8, PT, PT, R230, 0x2f, -R12 ;  /* 0x0000002fe6087810 */ /* 0x000fe40007ffe80c */
[----:B------:R-:W-:Y:S02]  /*3fb0*/  IABS R10, R10 ;  /* 0x0000000a000a7213 */ /* 0x000fe40000000000 */
[----:B------:R-:W-:Y:S01]  /*3fc0*/  IABS R8, R8 ;  /* 0x0000000800087213 */ /* 0x000fe20000000000 */
[----:B------:R-:W-:Y:S01]  /*3fd0*/  HMMA.16816.F32.BF16 R48, R76, R70, R48 ;  /* 0x000000464c30723c */ /* 0x000fe20000041830 */
[----:B------:R-:W-:-:S02]  /*3fe0*/  I2FP.F32.S32 R10, R10 ;  /* 0x0000000a000a7245 */ /* 0x000fc40000201400 */
[----:B------:R-:W-:Y:S02]  /*3ff0*/  I2FP.F32.S32 R8, R8 ;  /* 0x0000000800087245 */ /* 0x000fe40000201400 */
[--C-:B------:R-:W-:Y:S01]  /*4000*/  IADD3 R11, PT, PT, R230, 0x20, -R12.reuse ;  /* 0x00000020e60b7810 */ /* 0x100fe20007ffe80c */
[----:B------:R-:W-:Y:S01]  /*4010*/  FFMA.FTZ R25, R10, -UR6, R25 ;  /* 0x800000060a197c23 */ /* 0x000fe20008010019 */
[--C-:B------:R-:W-:Y:S01]  /*4020*/  IADD3 R10, PT, PT, R230, 0x27, -R12.reuse ;  /* 0x00000027e60a7810 */ /* 0x100fe20007ffe80c */
[----:B-1----:R-:W-:Y:S01]  /*4030*/  HMMA.16816.F32.BF16 R60, R4, R20, R60 ;  /* 0x00000014043c723c */ /* 0x002fe2000004183c */
[----:B------:R-:W-:Y:S01]  /*4040*/  FFMA.FTZ R37, R8, -UR6, R41 ;  /* 0x8000000608257c23 */ /* 0x000fe20008010029 */
[--C-:B------:R-:W-:Y:S01]  /*4050*/  IADD3 R8, PT, PT, R230, 0x1f, -R12.reuse ;  /* 0x0000001fe6087810 */ /* 0x100fe20007ffe80c */
[----:B------:R-:W-:Y:S01]  /*4060*/  VIADD R41, R84, UR24 ;  /* 0x0000001854297c36 */ /* 0x000fe20008000000 */
[----:B------:R-:W-:Y:S01]  /*4070*/  IADD3 R9, PT, PT, R230, 0x18, -R12 ;  /* 0x00000018e6097810 */ /* 0x000fe20007ffe80c */
[C---:B------:R-:W-:Y:S01]  /*4080*/  VIADD R21, R13.reuse, 0x30 ;  /* 0x000000300d157836 */ /* 0x040fe20000000000 */
[----:B------:R-:W-:Y:S01]  /*4090*/  IABS R10, R10 ;  /* 0x0000000a000a7213 */ /* 0x000fe20000000000 */
[----:B------:R-:W-:Y:S01]  /*40a0*/  VIADD R20, R13, 0x31 ;  /* 0x000000310d147836 */ /* 0x000fe20000000000 */
[----:B------:R-:W-:Y:S01]  /*40b0*/  IABS R11, R11 ;  /* 0x0000000b000b7213 */ /* 0x000fe20000000000 */
[----:B------:R-:W-:Y:S01]  /*40c0*/  HMMA.16816.F32.BF16 R56, R76, R74, R56 ;  /* 0x0000004a4c38723c */ /* 0x000fe20000041838 */
[----:B------:R-:W-:-:S02]  /*40d0*/  IABS R8, R8 ;  /* 0x0000000800087213 */ /* 0x000fc40000000000 */
[----:B------:R-:W-:Y:S02]  /*40e0*/  IABS R9, R9 ;  /* 0x0000000900097213 */ /* 0x000fe40000000000 */
[----:B------:R-:W-:Y:S02]  /*40f0*/  I2FP.F32.S32 R10, R10 ;  /* 0x0000000a000a7245 */ /* 0x000fe40000201400 */
[----:B------:R-:W-:Y:S01]  /*4100*/  I2FP.F32.S32 R11, R11 ;  /* 0x0000000b000b7245 */ /* 0x000fe20000201400 */
[----:B------:R-:W-:Y:S01]  /*4110*/  HMMA.16816.F32.BF16 R48, R44, R30, R48 ;  /* 0x0000001e2c30723c */ /* 0x000fe20000041830 */
[----:B------:R-:W-:Y:S01]  /*4120*/  I2FP.F32.S32 R8, R8 ;  /* 0x0000000800087245 */ /* 0x000fe20000201400 */
[----:B------:R-:W-:Y:S01]  /*4130*/  FFMA.FTZ R33, R10, -UR6, R17 ;  /* 0x800000060a217c23 */ /* 0x000fe20008010011 */
[----:B------:R-:W-:Y:S01]  /*4140*/  I2FP.F32.S32 R9, R9 ;  /* 0x0000000900097245 */ /* 0x000fe20000201400 */
[----:B------:R-:W-:Y:S01]  /*4150*/  FFMA.FTZ R30, R11, -UR6, R64 ;  /* 0x800000060b1e7c23 */ /* 0x000fe20008010040 */
[----:B------:R-:W-:Y:S01]  /*4160*/  IADD3 R39, PT, PT, R230, 0x30, -R12 ;  /* 0x00000030e6277810 */ /* 0x000fe20007ffe80c */
[----:B------:R-:W-:Y:S01]  /*4170*/  FFMA.FTZ R65, R8, -UR6, R65 ;  /* 0x8000000608417c23 */ /* 0x000fe20008010041 */
[----:B------:R-:W-:-:S02]  /*4180*/  VIADD R31, R230, -UR23 ;  /* 0x80000017e61f7c36 */ /* 0x000fc40008000000 */
[----:B------:R-:W-:Y:S01]  /*4190*/  FFMA.FTZ R60, R9, -UR6, R60 ;  /* 0x80000006093c7c23 */ /* 0x000fe2000801003c */
[----:B------:R-:W-:Y:S01]  /*41a0*/  HMMA.16816.F32.BF16 R52, R76, R68, R52 ;  /* 0x000000444c34723c */ /* 0x000fe20000041834 */
[----:B------:R-:W1:Y:S01]  /*41b0*/  LDSM.16.M88.4 R8, [R3+0x17800] ;  /* 0x017800000308783b */ /* 0x000e620000000200 */
[----:B------:R-:W-:Y:S01]  /*41c0*/  IABS R39, R39 ;  /* 0x0000002700277213 */ /* 0x000fe20000000000 */
[----:B------:R-:W-:Y:S01]  /*41d0*/  VIADD R17, R13, 0x39 ;  /* 0x000000390d117836 */ /* 0x000fe20000000000 */
[----:B------:R-:W-:Y:S01]  /*41e0*/  VIADDMNMX R229, R41, 0x1, R228, PT ;  /* 0x0000000129e57846 */ /* 0x000fe200038001e4 */
[----:B------:R-:W-:-:S04]  /*41f0*/  DEPBAR.LE SB0, 0x0 ;  /* 0x000080000000791a */ /* 0x000fc80000000000 */
[C---:B------:R-:W-:Y:S01]  /*4200*/  HMMA.16816.F32.BF16 R56, R44.reuse, R34, R56 ;  /* 0x000000222c38723c */ /* 0x040fe20000041838 */
[C---:B------:R-:W-:Y:S01]  /*4210*/  IADD3 R35, PT, PT, R230.reuse, 0x28, -R12 ;  /* 0x00000028e6237810 */ /* 0x040fe20007ffe80c */
[----:B------:R-:W-:Y:S01]  /*4220*/  VIADD R34, R13, 0x9 ;  /* 0x000000090d227836 */ /* 0x000fe20000000000 */
[----:B------:R-:W-:Y:S02]  /*4230*/  I2FP.F32.S32 R39, R39 ;  /* 0x0000002700277245 */ /* 0x000fe40000201400 */
[----:B------:R-:W-:Y:S02]  /*4240*/  IABS R35, R35 ;  /* 0x0000002300237213 */ /* 0x000fe40000000000 */
[----:B------:R-:W-:Y:S01]  /*4250*/  ISETP.GT.AND P0, PT, R31, R36, PT ;  /* 0x000000241f00720c */ /* 0x000fe20003f04270 */
[----:B------:R-:W-:Y:S01]  /*4260*/  FFMA.FTZ R39, R39, -UR6, R40 ;  /* 0x8000000627277c23 */ /* 0x000fe20008010028 */
[----:B------:R-:W-:Y:S01]  /*4270*/  I2FP.F32.S32 R35, R35 ;  /* 0x0000002300237245 */ /* 0x000fe20000201400 */
[C---:B------:R-:W-:Y:S01]  /*4280*/  VIADD R40, R13.reuse, 0x10 ;  /* 0x000000100d287836 */ /* 0x040fe20000000000 */
[----:B------:R-:W-:Y:S01]  /*4290*/  HMMA.16816.F32.BF16 R52, R44, R28, R52 ;  /* 0x0000001c2c34723c */ /* 0x000fe20000041834 */
[C---:B------:R-:W-:Y:S01]  /*42a0*/  IMAD.IADD R45, R230.reuse, 0x1, -R15 ;  /* 0x00000001e62d7824 */ /* 0x040fe200078e0a0f */
[----:B------:R-:W-:Y:S01]  /*42b0*/  IADD3 R46, PT, PT, R230, 0x17, -R12 ;  /* 0x00000017e62e7810 */ /* 0x000fe20007ffe80c */
[----:B------:R-:W-:Y:S01]  /*42c0*/  VIADD R44, R13, 0x1 ;  /* 0x000000010d2c7836 */ /* 0x000fe20000000000 */
[----:B------:R-:W-:Y:S01]  /*42d0*/  ISETP.GT.AND P3, PT, R31, R13, PT ;  /* 0x0000000d1f00720c */ /* 0x000fe20003f64270 */
[----:B------:R-:W-:Y:S01]  /*42e0*/  VIADD R28, R13, 0x20 ;  /* 0x000000200d1c7836 */ /* 0x000fe20000000000 */
[----:B------:R-:W-:Y:S01]  /*42f0*/  IABS R45, R45 ;  /* 0x0000002d002d7213 */ /* 0x000fe20000000000 */
[----:B------:R-:W-:Y:S01]  /*4300*/  FFMA.FTZ R35, R35, -UR6, R16 ;  /* 0x8000000623237c23 */ /* 0x000fe20008010010 */
[----:B------:R-:W-:Y:S01]  /*4310*/  IABS R46, R46 ;  /* 0x0000002e002e7213 */ /* 0x000fe20000000000 */
[C---:B------:R-:W-:Y:S01]  /*4320*/  HMMA.16816.F32.BF16 R56, R4.reuse, R22, R56 ;  /* 0x000000160438723c */ /* 0x040fe20000041838 */
[----:B------:R-:W-:Y:S01]  /*4330*/  I2FP.F32.S32 R45, R45 ;  /* 0x0000002d002d7245 */ /* 0x000fe20000201400 */
[C---:B------:R-:W-:Y:S01]  /*4340*/  VIADD R29, R13.reuse, 0x19 ;  /* 0x000000190d1d7836 */ /* 0x040fe20000000000 */
[----:B------:R-:W-:Y:S01]  /*4350*/  I2FP.F32.S32 R46, R46 ;  /* 0x0000002e002e7245 */ /* 0x000fe20000201400 */
[----:B------:R-:W-:Y:S01]  /*4360*/  VIADD R23, R13, 0x28 ;  /* 0x000000280d177836 */ /* 0x000fe20000000000 */
[----:B------:R-:W-:Y:S01]  /*4370*/  VIADDMNMX R228, R41, 0x9, R228, PT ;  /* 0x0000000929e47846 */ /* 0x000fe200038001e4 */
[----:B------:R-:W-:Y:S01]  /*4380*/  FFMA.FTZ R45, R45, -UR6, R24 ;  /* 0x800000062d2d7c23 */ /* 0x000fe20008010018 */
[----:B------:R-:W-:Y:S01]  /*4390*/  VIADD R24, R13, 0x21 ;  /* 0x000000210d187836 */ /* 0x000fe20000000000 */
[----:B------:R-:W-:Y:S01]  /*43a0*/  ISETP.GT.AND P6, PT, R31, R44, PT ;  /* 0x0000002c1f00720c */ /* 0x000fe20003fc4270 */
[----:B------:R-:W-:Y:S01]  /*43b0*/  FFMA.FTZ R46, R46, -UR6, R61 ;  /* 0x800000062e2e7c23 */ /* 0x000fe2000801003d */
[----:B------:R-:W-:Y:S01]  /*43c0*/  IADD3 R41, PT, PT, R230, 0xf, -R12 ;  /* 0x0000000fe6297810 */ /* 0x000fe20007ffe80c */
[----:B------:R-:W-:Y:S01]  /*43d0*/  VIADD R22, R13, 0x29 ;  /* 0x000000290d167836 */ /* 0x000fe20000000000 */
[----:B-1----:R-:W-:Y:S01]  /*43e0*/  HMMA.16816.F32.BF16 R52, R4, R8, R52 ;  /* 0x000000080434723c */ /* 0x002fe20000041834 */
[----:B------:R-:W-:-:S02]  /*43f0*/  FSEL R39, R39, -INF , !P0 ;  /* 0xff80000027277808 */ /* 0x000fc40004000000 */
[----:B------:R-:W-:Y:S02]  /*4400*/  ISETP.GE.AND P2, PT, R13, R229, PT ;  /* 0x000000e50d00720c */ /* 0x000fe40003f46270 */
[----:B------:R-:W-:Y:S02]  /*4410*/  FSEL R16, R45, -INF , !P3 ;  /* 0xff8000002d107808 */ /* 0x000fe40005800000 */
[----:B------:R-:W-:Y:S01]  /*4420*/  ISETP.GT.AND P0, PT, R31, R24, PT ;  /* 0x000000181f00720c */ /* 0x000fe20003f04270 */
[----:B------:R-:W-:Y:S01]  /*4430*/  HMMA.16816.F32.BF16 R48, R4, R10, R48 ;  /* 0x0000000a0430723c */ /* 0x000fe20000041830 */
[----:B------:R-:W-:Y:S01]  /*4440*/  IMAD.IADD R5, R167, 0x1, -R15 ;  /* 0x00000001a7057824 */ /* 0x000fe200078e0a0f */
[C-C-:B------:R-:W-:Y:S01]  /*4450*/  IADD3 R6, PT, PT, R230.reuse, -0x1, -R12.reuse ;  /* 0xffffffffe6067810 */ /* 0x140fe20007ffe80c */
[C-C-:B------:R-:W-:Y:S01]  /*4460*/  IMAD.IADD R7, R230.reuse, 0x1, -R12.reuse ;  /* 0x00000001e6077824 */ /* 0x140fe200078e0a0c */
[----:B------:R-:W-:Y:S02]  /*4470*/  IADD3 R9, PT, PT, R230, 0x8, -R12 ;  /* 0x00000008e6097810 */ /* 0x000fe40007ffe80c */
[----:B------:R-:W-:-:S02]  /*4480*/  IABS R5, R5 ;  /* 0x0000000500057213 */ /* 0x000fc40000000000 */
[----:B------:R-:W-:Y:S02]  /*4490*/  IABS R6, R6 ;  /* 0x0000000600067213 */ /* 0x000fe40000000000 */
[----:B------:R-:W-:Y:S02]  /*44a0*/  I2FP.F32.S32 R5, R5 ;  /* 0x0000000500057245 */ /* 0x000fe40000201400 */
[----:B------:R-:W-:Y:S02]  /*44b0*/  IABS R7, R7 ;  /* 0x0000000700077213 */ /* 0x000fe40000000000 */
[----:B------:R-:W-:Y:S01]  /*44c0*/  FSEL R25, R25, -INF , !P6 ;  /* 0xff80000019197808 */ /* 0x000fe20007000000 */
[----:B------:R-:W-:Y:S01]  /*44d0*/  FFMA.FTZ R26, R5, -UR6, R26 ;  /* 0x80000006051a7c23 */ /* 0x000fe2000801001a */
[----:B------:R-:W-:Y:S02]  /*44e0*/  IADD3 R8, PT, PT, R230, 0x7, -R12 ;  /* 0x00000007e6087810 */ /* 0x000fe40007ffe80c */
[----:B------:R-:W-:-:S02]  /*44f0*/  IABS R41, R41 ;  /* 0x0000002900297213 */ /* 0x000fc40000000000 */
[----:B------:R-:W-:Y:S02]  /*4500*/  I2FP.F32.S32 R6, R6 ;  /* 0x0000000600067245 */ /* 0x000fe40000201400 */
[----:B------:R-:W-:Y:S02]  /*4510*/  ISETP.GT.AND P6, PT, R31, R28, PT ;  /* 0x0000001c1f00720c */ /* 0x000fe40003fc4270 */
[C-C-:B------:R-:W-:Y:S01]  /*4520*/  IADD3 R4, PT, PT, R167.reuse, 0x37, -R12.reuse ;  /* 0x00000037a7047810 */ /* 0x140fe20007ffe80c */
[----:B------:R-:W-:Y:S01]  /*4530*/  FFMA.FTZ R6, R6, -UR6, R49 ;  /* 0x8000000606067c23 */ /* 0x000fe20008010031 */
[----:B------:R-:W-:Y:S02]  /*4540*/  IADD3 R5, PT, PT, R167, 0x30, -R12 ;  /* 0x00000030a7057810 */ /* 0x000fe40007ffe80c */
[----:B------:R-:W-:Y:S02]  /*4550*/  FSEL R16, R16, -INF , !P2 ;  /* 0xff80000010107808 */ /* 0x000fe40005000000 */
[----:B------:R-:W-:-:S02]  /*4560*/  IABS R9, R9 ;  /* 0x0000000900097213 */ /* 0x000fc40000000000 */
[----:B------:R-:W-:Y:S02]  /*4570*/  FSEL R202, R46, -INF , !P0 ;  /* 0xff8000002eca7808 */ /* 0x000fe40004000000 */
[----:B------:R-:W-:Y:S02]  /*4580*/  I2FP.F32.S32 R7, R7 ;  /* 0x0000000700077245 */ /* 0x000fe40000201400 */
[C---:B------:R-:W-:Y:S02]  /*4590*/  ISETP.GT.AND P1, PT, R31.reuse, R34, PT ;  /* 0x000000221f00720c */ /* 0x040fe40003f24270 */
[----:B------:R-:W-:Y:S01]  /*45a0*/  ISETP.GT.AND P5, PT, R31, R40, PT ;  /* 0x000000281f00720c */ /* 0x000fe20003fa4270 */
[----:B------:R-:W-:Y:S01]  /*45b0*/  FFMA.FTZ R7, R7, -UR6, R48 ;  /* 0x8000000607077c23 */ /* 0x000fe20008010030 */
[C---:B------:R-:W-:Y:S02]  /*45c0*/  ISETP.GT.AND P4, PT, R31.reuse, R38, PT ;  /* 0x000000261f00720c */ /* 0x040fe40003f84270 */
[----:B------:R-:W-:-:S02]  /*45d0*/  ISETP.GT.AND P3, PT, R31, R32, PT ;  /* 0x000000201f00720c */ /* 0x000fc40003f64270 */
[C---:B------:R-:W-:Y:S02]  /*45e0*/  ISETP.GT.AND P2, PT, R31.reuse, R29, PT ;  /* 0x0000001d1f00720c */ /* 0x040fe40003f44270 */
[----:B------:R-:W-:Y:S02]  /*45f0*/  IABS R8, R8 ;  /* 0x0000000800087213 */ /* 0x000fe40000000000 */
[----:B------:R-:W-:Y:S02]  /*4600*/  I2FP.F32.S32 R46, R41 ;  /* 0x00000029002e7245 */ /* 0x000fe40000201400 */
[----:B------:R-:W-:Y:S02]  /*4610*/  FSEL R214, R60, -INF , !P6 ;  /* 0xff8000003cd67808 */ /* 0x000fe40007000000 */
[----:B------:R-:W-:Y:S01]  /*4620*/  IABS R4, R4 ;  /* 0x0000000400047213 */ /* 0x000fe20000000000 */
[----:B------:R-:W-:Y:S01]  /*4630*/  FFMA.FTZ R46, R46, -UR6, R57 ;  /* 0x800000062e2e7c23 */ /* 0x000fe20008010039 */
[----:B------:R-:W-:-:S02]  /*4640*/  ISETP.GT.AND P6, PT, R31, R17, PT ;  /* 0x000000111f00720c */ /* 0x000fc40003fc4270 */
[----:B------:R-:W-:Y:S02]  /*4650*/  IABS R5, R5 ;  /* 0x0000000500057213 */ /* 0x000fe40000000000 */
[----:B------:R-:W-:Y:S02]  /*4660*/  I2FP.F32.S32 R9, R9 ;  /* 0x0000000900097245 */ /* 0x000fe40000201400 */
[----:B------:R-:W-:Y:S02]  /*4670*/  FSEL R37, R37, -INF , !P1 ;  /* 0xff80000025257808 */ /* 0x000fe40004800000 */
[----:B------:R-:W-:Y:S01]  /*4680*/  FSEL R35, R35, -INF , !P5 ;  /* 0xff80000023237808 */ /* 0x000fe20006800000 */
[----:B------:R-:W-:Y:S01]  /*4690*/  FFMA.FTZ R9, R9, -UR6, R52 ;  /* 0x8000000609097c23 */ /* 0x000fe20008010034 */
[----:B------:R-:W-:Y:S02]  /*46a0*/  FSEL R33, R33, -INF , !P4 ;  /* 0xff80000021217808 */ /* 0x000fe40006000000 */
[----:B------:R-:W-:-:S02]  /*46b0*/  FSEL R30, R30, -INF , !P3 ;  /* 0xff8000001e1e7808 */ /* 0x000fc40005800000 */
[----:B------:R-:W-:Y:S02]  /*46c0*/  FSEL R3, R65, -INF , !P2 ;  /* 0xff80000041037808 */ /* 0x000fe40005000000 */
[----:B------:R-:W-:Y:S02]  /*46d0*/  I2FP.F32.S32 R8, R8 ;  /* 0x0000000800087245 */ /* 0x000fe40000201400 */
[C---:B------:R-:W-:Y:S02]  /*46e0*/  ISETP.GT.AND P1, PT, R31.reuse, R23, PT ;  /* 0x000000171f00720c */ /* 0x040fe40003f24270 */
[C---:B------:R-:W-:Y:S01]  /*46f0*/  ISETP.GT.AND P5, PT, R31.reuse, R22, PT ;  /* 0x000000161f00720c */ /* 0x040fe20003fa4270 */
[----:B------:R-:W-:Y:S01]  /*4700*/  FFMA.FTZ R8, R8, -UR6, R53 ;  /* 0x8000000608087c23 */ /* 0x000fe20008010035 */
[C---:B------:R-:W-:Y:S02]  /*4710*/  ISETP.GT.AND P4, PT, R31.reuse, R21, PT ;  /* 0x000000151f00720c */ /* 0x040fe40003f84270 */
[----:B------:R-:W-:-:S02]  /*4720*/  ISETP.GT.AND P3, PT, R31, R20, PT ;  /* 0x000000141f00720c */ /* 0x000fc40003f64270 */
[----:B------:R-:W-:Y:S01]  /*4730*/  ISETP.GT.AND P2, PT, R31, R14, PT ;  /* 0x0000000e1f00720c */ /* 0x000fe20003f44270 */
[C---:B------:R-:W-:Y:S01]  /*4740*/  VIADD R31, R167.reuse, -UR23 ;  /* 0x80000017a71f7c36 */ /* 0x040fe20008000000 */
[----:B------:R-:W-:Y:S02]  /*4750*/  I2FP.F32.S32 R4, R4 ;  /* 0x0000000400047245 */ /* 0x000fe40000201400 */
[----:B------:R-:W-:Y:S02]  /*4760*/  FSEL R216, R6, -INF , !P6 ;  /* 0xff80000006d87808 */ /* 0x000fe40007000000 */
[----:B------:R-:W-:Y:S02]  /*4770*/  I2FP.F32.S32 R5, R5 ;  /* 0x0000000500057245 */ /* 0x000fe40000201400 */
[--C-:B------:R-:W-:Y:S02]  /*4780*/  IADD3 R45, PT, PT, R230, 0x10, -R12.reuse ;  /* 0x00000010e62d7810 */ /* 0x100fe40007ffe80c */
[----:B------:R-:W-:Y:S01]  /*4790*/  IADD3 R6, PT, PT, R167, 0x2f, -R12 ;  /* 0x0000002fa7067810 */ /* 0x000fe20007ffe80c */
[----:B------:R-:W-:Y:S01]  /*47a0*/  FFMA.FTZ R5, R5, -UR6, R42 ;  /* 0x8000000605057c23 */ /* 0x000fe2000801002a */
[----:B------:R-:W-:Y:S01]  /*47b0*/  FSEL R218, R7, -INF , !P2 ;  /* 0xff80000007da7808 */ /* 0x000fe20005000000 */
[----:B------:R-:W-:Y:S01]  /*47c0*/  FFMA.FTZ R7, R4, -UR6, R27 ;  /* 0x8000000604077c23 */ /* 0x000fe2000801001b */
[----:B------:R-:W-:-:S02]  /*47d0*/  FSEL R204, R46, -INF , !P5 ;  /* 0xff8000002ecc7808 */ /* 0x000fc40006800000 */
[----:B------:R-:W-:Y:S02]  /*47e0*/  IABS R45, R45 ;  /* 0x0000002d002d7213 */ /* 0x000fe40000000000 */
[C---:B------:R-:W-:Y:S02]  /*47f0*/  ISETP.GT.AND P0, PT, R31.reuse, R13, PT ;  /* 0x0000000d1f00720c */ /* 0x040fe40003f04270 */
[C---:B------:R-:W-:Y:S02]  /*4800*/  ISETP.GT.AND P5, PT, R31.reuse, R44, PT ;  /* 0x0000002c1f00720c */ /* 0x040fe40003fa4270 */
[----:B------:R-:W-:Y:S02]  /*4810*/  IABS R6, R6 ;  /* 0x0000000600067213 */ /* 0x000fe40000000000 */
[----:B------:R-:W-:Y:S02]  /*4820*/  ISETP.GT.AND P2, PT, R31, R36, PT ;  /* 0x000000241f00720c */ /* 0x000fe40003f44270 */
[----:B------:R-:W-:-:S02]  /*4830*/  FSEL R222, R9, -INF , !P4 ;  /* 0xff80000009de7808 */ /* 0x000fc40006000000 */
[----:B------:R-:W-:Y:S02]  /*4840*/  IADD3 R4, PT, PT, R167, 0x28, -R12 ;  /* 0x00000028a7047810 */ /* 0x000fe40007ffe80c */
[----:B------:R-:W-:Y:S02]  /*4850*/  ISETP.GE.AND P4, PT, R44, R229, PT ;  /* 0x000000e52c00720c */ /* 0x000fe40003f86270 */
[----:B------:R-:W-:Y:S02]  /*4860*/  FSEL R220, R8, -INF , !P3 ;  /* 0xff80000008dc7808 */ /* 0x000fe40005800000 */
[----:B------:R-:W-:Y:S02]  /*4870*/  I2FP.F32.S32 R45, R45 ;  /* 0x0000002d002d7245 */ /* 0x000fe40000201400 */
[----:B------:R-:W-:Y:S02]  /*4880*/  ISETP.GE.AND P3, PT, R44, R228, PT ;  /* 0x000000e42c00720c */ /* 0x000fe40003f66270 */
[----:B------:R-:W-:Y:S01]  /*4890*/  FSEL R26, R26, -INF , !P0 ;  /* 0xff8000001a1a7808 */ /* 0x000fe20004000000 */
[----:B------:R-:W-:Y:S01]  /*48a0*/  FFMA.FTZ R45, R45, -UR6, R56 ;  /* 0x800000062d2d7c23 */ /* 0x000fe20008010038 */
[----:B------:R-:W-:-:S02]  /*48b0*/  FSEL R7, R7, -INF , !P5 ;  /* 0xff80000007077808 */ /* 0x000fc40006800000 */
[----:B------:R-:W-:Y:S02]  /*48c0*/  I2FP.F32.S32 R6, R6 ;  /* 0x0000000600067245 */ /* 0x000fe40000201400 */
[----:B------:R-:W-:Y:S02]  /*48d0*/  ISETP.GE.AND P0, PT, R36, R228, PT ;  /* 0x000000e42400720c */ /* 0x000fe40003f06270 */
[----:B------:R-:W-:Y:S01]  /*48e0*/  FSEL R5, R5, -INF , !P2 ;  /* 0xff80000005057808 */ /* 0x000fe20005000000 */
[----:B------:R-:W-:Y:S01]  /*48f0*/  FFMA.FTZ R43, R6, -UR6, R43 ;  /* 0x80000006062b7c23 */ /* 0x000fe2000801002b */
[----:B------:R-:W-:Y:S01]  /*4900*/  IADD3 R8, PT, PT, R167, 0x20, -R12 ;  /* 0x00000020a7087810 */ /* 0x000fe20007ffe80c */
[----:B------:R-:W-:Y:S01]  /*4910*/  BAR.SYNC.DEFER_BLOCKING 0x0 ;  /* 0x0000000000007b1d */ /* 0x000fe20000010000 */
[----:B------:R-:W-:Y:S02]  /*4920*/  ISETP.GE.AND P6, PT, R36, R229, PT ;  /* 0x000000e52400720c */ /* 0x000fe40003fc6270 */
[----:B------:R-:W-:-:S02]  /*4930*/  IABS R4, R4 ;  /* 0x0000000400047213 */ /* 0x000fc40000000000 */
[----:B------:R-:W-:Y:S02]  /*4940*/  FSEL R36, R25, -INF , !P4 ;  /* 0xff80000019247808 */ /* 0x000fe40006000000 */
[----:B------:R-:W-:Y:S02]  /*4950*/  FSEL R25, R7, -INF , !P3 ;  /* 0xff80000007197808 */ /* 0x000fe40005800000 */
[----:B------:R-:W-:Y:S02]  /*4960*/  FSEL R7, R5, -INF , !P0 ;  /* 0xff80000005077808 */ /* 0x000fe40004000000 */
[----:B------:R-:W-:Y:S02]  /*4970*/  IABS R8, R8 ;  /* 0x0000000800087213 */ /* 0x000fe40000000000 */
[C---:B------:R-:W-:Y:S02]  /*4980*/  IADD3 R6, PT, PT, R167.reuse, 0x27, -R12 ;  /* 0x00000027a7067810 */ /* 0x040fe40007ffe80c */
[----:B------:R-:W-:Y:S01]  /*4990*/  I2FP.F32.S32 R5, R4 ;  /* 0x0000000400057245 */ /* 0x000fe20000201400 */
[----:B------:R-:W-:Y:S01]  /*49a0*/  IMAD.MOV.U32 R9, RZ, RZ, R8 ;  /* 0x000000ffff097224 */ /* 0x000fe200078e0008 */
[----:B------:R-:W-:-:S02]  /*49b0*/  IADD3 R4, PT, PT, R167, 0x1f, -R12 ;  /* 0x0000001fa7047810 */ /* 0x000fc40007ffe80c */
[----:B------:R-:W-:Y:S01]  /*49c0*/  FSEL R206, R45, -INF , !P1 ;  /* 0xff8000002dce7808 */ /* 0x000fe20004800000 */
[----:B------:R-:W-:Y:S01]  /*49d0*/  FFMA.FTZ R18, R5, -UR6, R18 ;  /* 0x8000000605127c23 */ /* 0x000fe20008010012 */
[----:B------:R-:W-:Y:S02]  /*49e0*/  IABS R6, R6 ;  /* 0x0000000600067213 */ /* 0x000fe40000000000 */
[----:B------:R-:W-:Y:S02]  /*49f0*/  ISETP.GE.AND P1, PT, R13, R228, PT ;  /* 0x000000e40d00720c */ /* 0x000fe40003f26270 */
[----:B------:R-:W-:Y:S02]  /*4a00*/  IABS R8, R4 ;  /* 0x0000000400087213 */ /* 0x000fe40000000000 */
[----:B------:R-:W-:Y:S02]  /*4a10*/  ISETP.GE.AND P4, PT, R34, R229, PT ;  /* 0x000000e52200720c */ /* 0x000fe40003f86270 */
[----:B------:R-:W-:Y:S01]  /*4a20*/  I2FP.F32.S32 R10, R6 ;  /* 0x00000006000a7245 */ /* 0x000fe20000201400 */
[----:B------:R-:W-:Y:S01]  /*4a30*/  IMAD.MOV.U32 R11, RZ, RZ, R8 ;  /* 0x000000ffff0b7224 */ /* 0x000fe200078e0008 */
[----:B------:R-:W-:-:S02]  /*4a40*/  FSEL R27, R26, -INF , !P1 ;  /* 0xff8000001a1b7808 */ /* 0x000fc40004800000 */
[----:B------:R-:W-:Y:S01]  /*4a50*/  I2FP.F32.S32 R9, R9 ;  /* 0x0000000900097245 */ /* 0x000fe20000201400 */
[----:B------:R-:W-:Y:S01]  /*4a60*/  FFMA.FTZ R10, R10, -UR6, R19 ;  /* 0x800000060a0a7c23 */ /* 0x000fe20008010013 */
[C---:B------:R-:W-:Y:S02]  /*4a70*/  ISETP.GT.AND P1, PT, R31.reuse, R34, PT ;  /* 0x000000221f00720c */ /* 0x040fe40003f24270 */
[----:B------:R-:W-:Y:S01]  /*4a80*/  ISETP.GT.AND P3, PT, R31, R40, PT ;  /* 0x000000281f00720c */ /* 0x000fe20003f64270 */
[----:B------:R-:W-:Y:S01]  /*4a90*/  FFMA.FTZ R66, R9, -UR6, R66 ;  /* 0x8000000609427c23 */ /* 0x000fe20008010042 */
[----:B------:R-:W-:Y:S02]  /*4aa0*/  FSEL R26, R37, -INF , !P4 ;  /* 0xff800000251a7808 */ /* 0x000fe40006000000 */
[----:B------:R-:W-:Y:S02]  /*4ab0*/  IADD3 R8, PT, PT, R167, 0x17, -R12 ;  /* 0x00000017a7087810 */ /* 0x000fe40007ffe80c */
[----:B------:R-:W-:-:S02]  /*4ac0*/  ISETP.GE.AND P5, PT, R34, R228, PT ;  /* 0x000000e42200720c */ /* 0x000fc40003fa6270 */
[-C--:B------:R-:W-:Y:S02]  /*4ad0*/  ISETP.GE.AND P4, PT, R38, R229.reuse, PT ;  /* 0x000000e52600720c */ /* 0x080fe40003f86270 */
[----:B------:R-:W-:Y:S02]  /*4ae0*/  FSEL R34, R39, -INF , !P6 ;  /* 0xff80000027227808 */ /* 0x000fe40007000000 */
[----:B------:R-:W-:Y:S02]  /*4af0*/  ISETP.GE.AND P6, PT, R40, R229, PT ;  /* 0x000000e52800720c */ /* 0x000fe40003fc6270 */
[----:B------:R-:W-:Y:S02]  /*4b00*/  ISETP.GT.AND P0, PT, R31, R38, PT ;  /* 0x000000261f00720c */ /* 0x000fe40003f04270 */
[----:B------:R-:W-:Y:S02]  /*4b10*/  FSEL R43, R43, -INF , !P1 ;  /* 0xff8000002b2b7808 */ /* 0x000fe40004800000 */
[----:B------:R-:W-:-:S02]  /*4b20*/  FSEL R15, R18, -INF , !P3 ;  /* 0xff800000120f7808 */ /* 0x000fc40005800000 */
[----:B------:R-:W-:Y:S02]  /*4b30*/  IADD3 R9, PT, PT, R167, 0x18, -R12 ;  /* 0x00000018a7097810 */ /* 0x000fe40007ffe80c */
[----:B------:R-:W-:Y:S02]  /*4b40*/  I2FP.F32.S32 R18, R11 ;  /* 0x0000000b00127245 */ /* 0x000fe40000201400 */
[----:B------:R-:W-:Y:S02]  /*4b50*/  IABS R8, R8 ;  /* 0x0000000800087213 */ /* 0x000fe40000000000 */
[----:B------:R-:W-:Y:S01]  /*4b60*/  ISETP.GE.AND P2, PT, R40, R228, PT ;  /* 0x000000e42800720c */ /* 0x000fe20003f46270 */
[----:B------:R-:W-:Y:S01]  /*4b70*/  FFMA.FTZ R18, R18, -UR6, R67 ;  /* 0x8000000612127c23 */ /* 0x000fe20008010043 */
[----:B------:R-:W-:Y:S01]  /*4b80*/  FSEL R4, R33, -INF , !P4 ;  /* 0xff80000021047808 */ /* 0x000fe20006000000 */
[----:B------:R-:W-:Y:S01]  /*4b90*/  IMAD.MOV.U32 R19, RZ, RZ, R8 ;  /* 0x000000ffff137224 */ /* 0x000fe200078e0008 */
[----:B------:R-:W-:-:S02]  /*4ba0*/  ISETP.GE.AND P4, PT, R29, R229, PT ;  /* 0x000000e51d00720c */ /* 0x000fc40003f86270 */
[----:B------:R-:W-:Y:S02]  /*4bb0*/  ISETP.GE.AND P1, PT, R38, R228, PT ;  /* 0x000000e42600720c */ /* 0x000fe40003f26270 */
[----:B------:R-:W-:Y:S02]  /*4bc0*/  FSEL R5, R43, -INF , !P5 ;  /* 0xff8000002b057808 */ /* 0x000fe40006800000 */
[----:B------:R-:W-:Y:S02]  /*4bd0*/  FSEL R6, R35, -INF , !P6 ;  /* 0xff80000023067808 */ /* 0x000fe40007000000 */
[----:B------:R-:W-:Y:S02]  /*4be0*/  FSEL R10, R10, -INF , !P0 ;  /* 0xff8000000a0a7808 */ /* 0x000fe40004000000 */
[----:B------:R-:W-:Y:S02]  /*4bf0*/  ISETP.GT.AND P5, PT, R31, R32, PT ;  /* 0x000000201f00720c */ /* 0x000fe40003fa4270 */
[----:B------:R-:W-:-:S02]  /*4c00*/  ISETP.GE.AND P6, PT, R32, R229, PT ;  /* 0x000000e52000720c */ /* 0x000fc40003fc6270 */
[----:B------:R-:W-:Y:S02]  /*4c10*/  IABS R9, R9 ;  /* 0x0000000900097213 */ /* 0x000fe40000000000 */
[----:B------:R-:W-:Y:S02]  /*4c20*/  FSEL R15, R15, -INF , !P2 ;  /* 0xff8000000f0f7808 */ /* 0x000fe40005000000 */
[----:B------:R-:W-:Y:S02]  /*4c30*/  ISETP.GT.AND P2, PT, R31, R29, PT ;  /* 0x0000001d1f00720c */ /* 0x000fe40003f44270 */
[----:B------:R-:W-:Y:S02]  /*4c40*/  FSEL R8, R3, -INF , !P4 ;  /* 0xff80000003087808 */ /* 0x000fe40006000000 */
[----:B------:R-:W-:Y:S02]  /*4c50*/  FSEL R13, R10, -INF , !P1 ;  /* 0xff8000000a0d7808 */ /* 0x000fe40004800000 */
[----:B------:R-:W-:-:S02]  /*4c60*/  IADD3 R3, PT, PT, R167, 0x10, -R12 ;  /* 0x00000010a7037810 */ /* 0x000fc40007ffe80c */
[----:B------:R-:W-:Y:S02]  /*4c70*/  FSEL R10, R30, -INF , !P6 ;  /* 0xff8000001e0a7808 */ /* 0x000fe40007000000 */
[----:B------:R-:W-:Y:S02]  /*4c80*/  FSEL R11, R66, -INF , !P5 ;  /* 0xff800000420b7808 */ /* 0x000fe40006800000 */
[----:B------:R-:W-:Y:S02]  /*4c90*/  I2FP.F32.S32 R9, R9 ;  /* 0x0000000900097245 */ /* 0x000fe40000201400 */
[----:B------:R-:W-:Y:S02]  /*4ca0*/  ISETP.GT.AND P1, PT, R31, R28, PT ;  /* 0x0000001c1f00720c */ /* 0x000fe40003f24270 */
[C---:B------:R-:W-:Y:S01]  /*4cb0*/  ISETP.GE.AND P6, PT, R28.reuse, R229, PT ;  /* 0x000000e51c00720c */ /* 0x040fe20003fc6270 */
[----:B------:R-:W-:Y:S01]  /*4cc0*/  FFMA.FTZ R62, R9, -UR6, R62 ;  /* 0x80000006093e7c23 */ /* 0x000fe2000801003e */
[----:B------:R-:W-:-:S02]  /*4cd0*/  ISETP.GE.AND P5, PT, R28, R228, PT ;  /* 0x000000e41c00720c */ /* 0x000fc40003fa6270 */
[----:B------:R-:W-:Y:S02]  /*4ce0*/  ISETP.GE.AND P0, PT, R29, R228, PT ;  /* 0x000000e41d00720c */ /* 0x000fe40003f06270 */
[----:B------:R-:W-:Y:S02]  /*4cf0*/  I2FP.F32.S32 R28, R19 ;  /* 0x00000013001c7245 */ /* 0x000fe40000201400 */
[----:B------:R-:W-:Y:S02]  /*4d00*/  FSEL R18, R18, -INF , !P2 ;  /* 0xff80000012127808 */ /* 0x000fe40005000000 */
[----:B------:R-:W-:Y:S01]  /*4d10*/  IADD3 R19, PT, PT, R167, 0xf, -R12 ;  /* 0x0000000fa7137810 */ /* 0x000fe20007ffe80c */
[----:B------:R-:W-:Y:S01]  /*4d20*/  FFMA.FTZ R63, R28, -UR6, R63 ;  /* 0x800000061c3f7c23 */ /* 0x000fe2000801003f */
[----:B------:R-:W-:Y:S02]  /*4d30*/  IABS R3, R3 ;  /* 0x0000000300037213 */ /* 0x000fe40000000000 */
[----:B------:R-:W-:-:S02]  /*4d40*/  FSEL R9, R18, -INF , !P0 ;  /* 0xff80000012097808 */ /* 0x000fc40004000000 */
[----:B------:R-:W-:Y:S01]  /*4d50*/  IABS R18, R19 ;  /* 0x0000001300127213 */ /* 0x000fe20000000000 */
[----:B------:R-:W-:Y:S01]  /*4d60*/  IMAD.MOV.U32 R19, RZ, RZ, R3 ;  /* 0x000000ffff137224 */ /* 0x000fe200078e0003 */
[-C--:B------:R-:W-:Y:S02]  /*4d70*/  ISETP.GE.AND P3, PT, R32, R228.reuse, PT ;  /* 0x000000e42000720c */ /* 0x080fe40003f66270 */
[----:B------:R-:W-:Y:S02]  /*4d80*/  ISETP.GE.AND P2, PT, R24, R228, PT ;  /* 0x000000e41800720c */ /* 0x000fe40003f46270 */
[----:B------:R-:W-:Y:S02]  /*4d90*/  I2FP.F32.S32 R19, R19 ;  /* 0x0000001300137245 */ /* 0x000fe40000201400 */
[----:B------:R-:W-:Y:S02]  /*4da0*/  FSEL R11, R11, -INF , !P3 ;  /* 0xff8000000b0b7808 */ /* 0x000fe40005800000 */
[----:B------:R-:W-:Y:S01]  /*4db0*/  ISETP.GT.AND P3, PT, R31, R24, PT ;  /* 0x000000181f00720c */ /* 0x000fe20003f64270 */
[----:B------:R-:W-:Y:S01]  /*4dc0*/  FFMA.FTZ R19, R19, -UR6, R58 ;  /* 0x8000000613137c23 */ /* 0x000fe2000801003a */
[----:B------:R-:W-:-:S02]  /*4dd0*/  ISETP.GT.AND P0, PT, R31, R23, PT ;  /* 0x000000171f00720c */ /* 0x000fc40003f04270 */
[----:B------:R-:W-:Y:S02]  /*4de0*/  FSEL R63, R63, -INF , !P3 ;  /* 0xff8000003f3f7808 */ /* 0x000fe40005800000 */
[-C--:B------:R-:W-:Y:S02]  /*4df0*/  ISETP.GE.AND P4, PT, R24, R229.reuse, PT ;  /* 0x000000e51800720c */ /* 0x080fe40003f86270 */
[----:B------:R-:W-:Y:S02]  /*4e00*/  FSEL R227, R63, -INF , !P2 ;  /* 0xff8000003fe37808 */ /* 0x000fe40005000000 */
[----:B------:R-:W-:Y:S02]  /*4e10*/  I2FP.F32.S32 R18, R18 ;  /* 0x0000001200127245 */ /* 0x000fe40000201400 */
[----:B------:R-:W-:Y:S02]  /*4e20*/  FSEL R19, R19, -INF , !P0 ;  /* 0xff80000013137808 */ /* 0x000fe40004000000 */
[----:B------:R-:W-:Y:S01]  /*4e30*/  ISETP.GE.AND P2, PT, R23, R229, PT ;  /* 0x000000e51700720c */ /* 0x000fe20003f46270 */
[----:B------:R-:W-:Y:S01]  /*4e40*/  FFMA.FTZ R59, R18, -UR6, R59 ;  /* 0x80000006123b7c23 */ /* 0x000fe2000801003b */
[----:B------:R-:W-:-:S02]  /*4e50*/  IADD3 R24, PT, PT, R167, 0x8, -R12 ;  /* 0x00000008a7187810 */ /* 0x000fc40007ffe80c */
[----:B------:R-:W-:Y:S02]  /*4e60*/  ISETP.GE.AND P0, PT, R22, R229, PT ;  /* 0x000000e51600720c */ /* 0x000fe40003f06270 */
[----:B------:R-:W-:Y:S02]  /*4e70*/  FSEL R62, R62, -INF , !P1 ;  /* 0xff8000003e3e7808 */ /* 0x000fe40004800000 */
[----:B------:R-:W-:Y:S02]  /*4e80*/  FSEL R206, R206, -INF , !P2 ;  /* 0xff800000cece7808 */ /* 0x000fe40005000000 */
[----:B------:R-:W-:Y:S02]  /*4e90*/  IABS R24, R24 ;  /* 0x0000001800187213 */ /* 0x000fe40000000000 */
[----:B------:R-:W-:Y:S02]  /*4ea0*/  FSEL R204, R204, -INF , !P0 ;  /* 0xff800000cccc7808 */ /* 0x000fe40004000000 */
[----:B------:R-:W-:-:S02]  /*4eb0*/  ISETP.GT.AND P1, PT, R31, R22, PT ;  /* 0x000000161f00720c */ /* 0x000fc40003f24270 */
[----:B------:R-:W-:Y:S02]  /*4ec0*/  ISETP.GE.AND P2, PT, R23, R228, PT ;  /* 0x000000e41700720c */ /* 0x000fe40003f46270 */
[----:B------:R-:W-:Y:S02]  /*4ed0*/  ISETP.GE.AND P0, PT, R21, R229, PT ;  /* 0x000000e51500720c */ /* 0x000fe40003f06270 */
[----:B------:R-:W-:Y:S02]  /*4ee0*/  FSEL R214, R214, -INF , !P6 ;  /* 0xff800000d6d67808 */ /* 0x000fe40007000000 */
[----:B------:R-:W-:Y:S02]  /*4ef0*/  I2FP.F32.S32 R23, R24 ;  /* 0x0000001800177245 */ /* 0x000fe40000201400 */
[----:B------:R-:W-:Y:S02]  /*4f00*/  ISETP.GT.AND P6, PT, R31, R21, PT ;  /* 0x000000151f00720c */ /* 0x000fe40003fc4270 */
[----:B------:R-:W-:Y:S01]  /*4f10*/  FSEL R207, R19, -INF , !P2 ;  /* 0xff80000013cf7808 */ /* 0x000fe20005000000 */
[----:B------:R-:W-:Y:S01]  /*4f20*/  FFMA.FTZ R54, R23, -UR6, R54 ;  /* 0x8000000617367c23 */ /* 0x000fe20008010036 */
[----:B------:R-:W-:-:S02]  /*4f30*/  FSEL R225, R59, -INF , !P1 ;  /* 0xff8000003be17808 */ /* 0x000fc40004800000 */
[----:B------:R-:W-:Y:S02]  /*4f40*/  FSEL R222, R222, -INF , !P0 ;  /* 0xff800000dede7808 */ /* 0x000fe40004000000 */
[-C--:B------:R-:W-:Y:S02]  /*4f50*/  ISETP.GE.AND P2, PT, R22, R228.reuse, PT ;  /* 0x000000e41600720c */ /* 0x080fe40003f46270 */
[----:B------:R-:W-:Y:S02]  /*4f60*/  ISETP.GE.AND P1, PT, R21, R228, PT ;  /* 0x000000e41500720c */ /* 0x000fe40003f26270 */
[----:B------:R-:W-:Y:S02]  /*4f70*/  ISETP.GE.AND P0, PT, R20, R229, PT ;  /* 0x000000e51400720c */ /* 0x000fe40003f06270 */
[----:B------:R-:W-:Y:S02]  /*4f80*/  FSEL R205, R62, -INF , !P5 ;  /* 0xff8000003ecd7808 */ /* 0x000fe40006800000 */
[----:B------:R-:W-:-:S02]  /*4f90*/  P2R R3, PR, RZ, 0x40 ;  /* 0x00000040ff037803 */ /* 0x000fc40000000000 */
[----:B------:R-:W-:Y:S02]  /*4fa0*/  FSEL R202, R202, -INF , !P4 ;  /* 0xff800000caca7808 */ /* 0x000fe40006000000 */
[C---:B------:R-:W-:Y:S02]  /*4fb0*/  ISETP.GT.AND P6, PT, R31.reuse, R20, PT ;  /* 0x000000141f00720c */ /* 0x040fe40003fc4270 */
[C---:B------:R-:W-:Y:S02]  /*4fc0*/  ISETP.GT.AND P5, PT, R31.reuse, R14, PT ;  /* 0x0000000e1f00720c */ /* 0x040fe40003fa4270 */
[----:B------:R-:W-:Y:S02]  /*4fd0*/  ISETP.GT.AND P4, PT, R31, R17, PT ;  /* 0x000000111f00720c */ /* 0x000fe40003f84270 */
[----:B------:R-:W-:Y:S02]  /*4fe0*/  P2R R18, PR, RZ, 0x4 ;  /* 0x00000004ff127803 */ /* 0x000fe40000000000 */
[----:B------:R-:W-:-:S02]  /*4ff0*/  P2R R19, PR, RZ, 0x2 ;  /* 0x00000002ff137803 */ /* 0x000fc40000000000 */
[----:B------:R-:W-:Y:S01]  /*5000*/  P2R R23, PR, RZ, 0x1 ;  /* 0x00000001ff177803 */ /* 0x000fe20000000000 */
[----:B------:R-:W-:Y:S06]  /*5010*/  BRA.U !UP0, `(.L_x_602) ;  /* 0x0000000108f47547 */ /* 0x000fec000b800000 */
        /* <DEDUP_REMOVED lines=9> */
[----:B------:R-:W-:Y:S01]  /*50b0*/  LEA R30, P0, R28, R234, 0x1 ;  /* 0x000000ea1c1e7211 */ /* 0x000fe200078008ff */
[----:B------:R-:W-:-:S03]  /*50c0*/  IMAD.U32 R21, RZ, RZ, UR12 ;  /* 0x0000000cff157e24 */ /* 0x000fc6000f8e00ff */
[----:B------:R-:W-:Y:S01]  /*50d0*/  LEA.HI.X R31, R28, R233, R22, 0x1, P0 ;  /* 0x000000e91c1f7211 */ /* 0x000fe200000f0c16 */
[----:B------:R-:W-:Y:S01]  /*50e0*/  IMAD.U32 R22, RZ, RZ, UR4 ;  /* 0x00000004ff167e24 */ /* 0x000fe2000f8e00ff */
[----:B------:R-:W-:-:S04]  /*50f0*/  LEA R28, P0, R21, R234, 0x1 ;  /* 0x000000ea151c7211 */ /* 0x000fc800078008ff */
[----:B------:R-:W1:Y:S01]  /*5100*/  LDCU UR4, c[0x0][0x440] ;  /* 0x00008800ff0477ac */ /* 0x000e620008000800 */
        /* <DEDUP_REMOVED lines=46> */
.L_x_602:
[----:B------:R-:W-:Y:S01]  /*53f0*/  ISETP.NE.AND P0, PT, R3, RZ, PT ;  /* 0x000000ff0300720c */ /* 0x000fe20003f05270 */
[----:B------:R-:W2:Y:S01]  /*5400*/  LDCU UR4, c[0x0][0x45c] ;  /* 0x00008b80ff0477ac */ /* 0x000ea20008000800 */
[----:B------:R-:W-:Y:S02]  /*5410*/  FMNMX3.FTZ R3, R16, R36, R34, !PT ;  /* 0x0000002410037276 */ /* 0x000fe40007810022 */
[----:B------:R-:W-:Y:S01]  /*5420*/  FSEL R54, R54, -INF , !P0 ;  /* 0xff80000036367808 */ /* 0x000fe20004000000 */
[----:B------:R-:W-:Y:S01]  /*5430*/  UISETP.GT.U32.AND UP0, UPT, UR16, UR19, UPT ;  /* 0x000000131000728c */ /* 0x000fe2000bf04070 */
[----:B------:R-:W-:Y:S02]  /*5440*/  FMNMX3.FTZ R3, R3, R26, R6, !PT ;  /* 0x0000001a03037276 */ /* 0x000fe40007810006 */
[----:B------:R-:W-:Y:S02]  /*5450*/  ISETP.GE.AND P0, PT, R14, R229, PT ;  /* 0x000000e50e00720c */ /* 0x000fe40003f06270 */
[----:B------:R-:W-:-:S02]  /*5460*/  FMNMX3.FTZ R3, R3, R4, R10, !PT ;  /* 0x0000000403037276 */ /* 0x000fc4000781000a */
[----:B------:R-:W-:Y:S02]  /*5470*/  ISETP.NE.AND P1, PT, R23, RZ, PT ;  /* 0x000000ff1700720c */ /* 0x000fe40003f25270 */
[----:B------:R-:W-:Y:S02]  /*5480*/  FMNMX3.FTZ R3, R3, R8, R214, !PT ;  /* 0x0000000803037276 */ /* 0x000fe400078100d6 */
[----:B------:R-:W-:Y:S02]  /*5490*/  FSEL R218, R218, -INF , !P0 ;  /* 0xff800000dada7808 */ /* 0x000fe40004000000 */
[----:B------:R-:W-:Y:S02]  /*54a0*/  FMNMX3.FTZ R3, R3, R202, R206, !PT ;  /* 0x000000ca03037276 */ /* 0x000fe400078100ce */
[----:B------:R-:W-:Y:S02]  /*54b0*/  ISETP.GE.AND P0, PT, R20, R228, PT ;  /* 0x000000e41400720c */ /* 0x000fe40003f06270 */
[----:B------:R-:W-:-:S02]  /*54c0*/  FSEL R220, R220, -INF , !P1 ;  /* 0xff800000dcdc7808 */ /* 0x000fc40004800000 */
[----:B------:R-:W-:Y:S02]  /*54d0*/  IADD3 R20, PT, PT, R167, 0x7, -R12 ;  /* 0x00000007a7147810 */ /* 0x000fe40007ffe80c */
[----:B------:R-:W-:Y:S02]  /*54e0*/  ISETP.GE.AND P1, PT, R17, R229, PT ;  /* 0x000000e51100720c */ /* 0x000fe40003f26270 */
[----:B------:R-:W-:Y:S02]  /*54f0*/  FMNMX3.FTZ R3, R3, R204, R222, !PT ;  /* 0x000000cc03037276 */ /* 0x000fe400078100de */
[----:B------:R-:W-:Y:S01]  /*5500*/  ISETP.NE.AND P3, PT, R19, RZ, PT ;  /* 0x000000ff1300720c */ /* 0x000fe20003f65270 */
[----:B------:R-:W-:Y:S01]  /*5510*/  IMAD.IADD R19, R167, 0x1, -R12 ;  /* 0x00000001a7137824 */ /* 0x000fe200078e0a0c */
[----:B------:R-:W-:Y:S02]  /*5520*/  IABS R20, R20 ;  /* 0x0000001400147213 */ /* 0x000fe40000000000 */
[----:B------:R-:W-:-:S02]  /*5530*/  FSEL R216, R216, -INF , !P1 ;  /* 0xff800000d8d87808 */ /* 0x000fc40004800000 */
[----:B------:R-:W-:Y:S02]  /*5540*/  IADD3 R12, PT, PT, R167, -0x1, -R12 ;  /* 0xffffffffa70c7810 */ /* 0x000fe40007ffe80c */
[----:B------:R-:W-:Y:S02]  /*5550*/  ISETP.GE.AND P1, PT, R14, R228, PT ;  /* 0x000000e40e00720c */ /* 0x000fe40003f26270 */
[----:B------:R-:W-:Y:S02]  /*5560*/  FMNMX3.FTZ R3, R3, R220, R218, !PT ;  /* 0x000000dc03037276 */ /* 0x000fe400078100da */
[----:B------:R-:W-:Y:S02]  /*5570*/  FMNMX3.FTZ R14, R27, R25, R7, !PT ;  /* 0x000000191b0e7276 */ /* 0x000fe40007810007 */
[----:B------:R-:W-:Y:S02]  /*5580*/  I2FP.F32.S32 R20, R20 ;  /* 0x0000001400147245 */ /* 0x000fe40000201400 */
[----:B------:R-:W-:-:S02]  /*5590*/  IABS R19, R19 ;  /* 0x0000001300137213 */ /* 0x000fc40000000000 */
[----:B------:R-:W-:Y:S01]  /*55a0*/  IABS R12, R12 ;  /* 0x0000000c000c7213 */ /* 0x000fe20000000000 */
[----:B------:R-:W-:Y:S01]  /*55b0*/  FFMA.FTZ R20, R20, -UR6, R55 ;  /* 0x8000000614147c23 */ /* 0x000fe20008010037 */
[----:B------:R-:W-:Y:S02]  /*55c0*/  FMNMX.FTZ R3, R216, R3, !PT ;  /* 0x00000003d8037209 */ /* 0x000fe40007810000 */
[----:B------:R-:W-:Y:S02]  /*55d0*/  FMNMX3.FTZ R14, R14, R5, R15, !PT ;  /* 0x000000050e0e7276 */ /* 0x000fe4000781000f */
[----:B------:R-:W-:Y:S02]  /*55e0*/  I2FP.F32.S32 R19, R19 ;  /* 0x0000001300137245 */ /* 0x000fe40000201400 */
[----:B------:R-:W-:Y:S02]  /*55f0*/  I2FP.F32.S32 R22, R12 ;  /* 0x0000000c00167245 */ /* 0x000fe40000201400 */
[----:B------:R-:W-:Y:S01]  /*5600*/  FMNMX3.FTZ R14, R14, R13, R11, !PT ;  /* 0x0000000d0e0e7276 */ /* 0x000fe2000781000b */
[----:B------:R-:W3:Y:S01]  /*5610*/  SHFL.BFLY PT, R12, R3, 0x2, 0x1f ;  /* 0x0c401f00030c7f89 */ /* 0x000ee200000e0000 */
[----:B------:R-:W-:Y:S01]  /*5620*/  FFMA.FTZ R19, R19, -UR6, R50 ;  /* 0x8000000613137c23 */ /* 0x000fe20008010032 */
[----:B------:R-:W-:Y:S01]  /*5630*/  FSEL R20, R20, -INF , !P6 ;  /* 0xff80000014147808 */ /* 0x000fe20007000000 */
[----:B------:R-:W-:Y:S01]  /*5640*/  FFMA.FTZ R22, R22, -UR6, R51 ;  /* 0x8000000616167c23 */ /* 0x000fe20008010033 */
[----:B------:R-:W-:-:S02]  /*5650*/  ISETP.NE.AND P6, PT, R18, RZ, PT ;  /* 0x000000ff1200720c */ /* 0x000fc40003fc5270 */
[----:B------:R-:W-:Y:S02]  /*5660*/  FMNMX3.FTZ R14, R14, R9, R205, !PT ;  /* 0x000000090e0e7276 */ /* 0x000fe400078100cd */
[----:B------:R-:W-:Y:S02]  /*5670*/  FSEL R19, R19, -INF , !P5 ;  /* 0xff80000013137808 */ /* 0x000fe40006800000 */
[----:B------:R-:W-:Y:S02]  /*5680*/  FSEL R225, R225, -INF , !P6 ;  /* 0xff800000e1e17808 */ /* 0x000fe40007000000 */
[----:B------:R-:W-:Y:S02]  /*5690*/  FSEL R221, R54, -INF , !P3 ;  /* 0xff80000036dd7808 */ /* 0x000fe40005800000 */
[----:B------:R-:W-:Y:S02]  /*56a0*/  FMNMX3.FTZ R14, R14, R227, R207, !PT ;  /* 0x000000e30e0e7276 */ /* 0x000fe400078100cf */
[----:B------:R-:W-:-:S02]  /*56b0*/  ISETP.GE.AND P2, PT, R17, R228, PT ;  /* 0x000000e41100720c */ /* 0x000fc40003f46270 */
[----:B------:R-:W-:Y:S02]  /*56c0*/  FSEL R22, R22, -INF , !P4 ;  /* 0xff80000016167808 */ /* 0x000fe40006000000 */
[----:B------:R-:W-:Y:S02]  /*56d0*/  FSEL R219, R20, -INF , !P0 ;  /* 0xff80000014db7808 */ /* 0x000fe40004000000 */
[----:B------:R-:W-:Y:S02]  /*56e0*/  FSEL R217, R19, -INF , !P1 ;  /* 0xff80000013d97808 */ /* 0x000fe40004800000 */
[----:B------:R-:W-:Y:S02]  /*56f0*/  FMNMX3.FTZ R14, R14, R225, R221, !PT ;  /* 0x000000e10e0e7276 */ /* 0x000fe400078100dd */
[----:B------:R-:W-:Y:S02]  /*5700*/  FSEL R209, R22, -INF , !P2 ;  /* 0xff80000016d17808 */ /* 0x000fe40005000000 */
[----:B------:R-:W-:-:S02]  /*5710*/  FMNMX3.FTZ R14, R14, R219, R217, !PT ;  /* 0x000000db0e0e7276 */ /* 0x000fc400078100d9 */
[----:B---3--:R-:W-:Y:S02]  /*5720*/  FMNMX.FTZ R17, R3, R12, !PT ;  /* 0x0000000c03117209 */ /* 0x008fe40007810000 */
[----:B------:R-:W-:Y:S02]  /*5730*/  FMNMX.FTZ R14, R209, R14, !PT ;  /* 0x0000000ed10e7209 */ /* 0x000fe40007810000 */
        /* <DEDUP_REMOVED lines=27> */
[----:B------:R-:W4:Y:S01]  /*58f0*/  LDSM.16.MT88.4 R40, [R200+0x1a000] ;  /* 0x01a00000c828783b */ /* 0x000f220000004200 */
[--C-:B------:R-:W-:Y:S01]  /*5900*/  FFMA.FTZ R181, R10, UR4, -R223.reuse ;  /* 0x000000040ab57c23 */ /* 0x100fe200080108df */
[--C-:B------:R-:W-:Y:S01]  /*5910*/  FFMA.FTZ R180, R8, UR4, -R223.reuse ;  /* 0x0000000408b47c23 */ /* 0x100fe200080108df */
[--C-:B------:R-:W-:Y:S01]  /*5920*/  FFMA.FTZ R199, R214, UR4, -R223.reuse ;  /* 0x00000004d6c77c23 */ /* 0x100fe200080108df */
[----:B------:R-:W5:Y:S01]  /*5930*/  LDSM.16.MT88.4 R56, [R197+0x1a000] ;  /* 0x01a00000c538783b */ /* 0x000f620000004200 */
[--C-:B------:R-:W-:Y:S01]  /*5940*/  FFMA.FTZ R201, R206, UR4, -R223.reuse ;  /* 0x00000004cec97c23 */ /* 0x100fe200080108df */
[--C-:B------:R-:W-:Y:S01]  /*5950*/  FFMA.FTZ R202, R202, UR4, -R223.reuse ;  /* 0x00000004caca7c23 */ /* 0x100fe200080108df */
[----:B------:R-:W1:Y:S01]  /*5960*/  MUFU.EX2 R192, R192 ;  /* 0x000000c000c07308 */ /* 0x000e620000000800 */
[----:B------:R-:W5:Y:S01]  /*5970*/  LDSM.16.MT88.4 R64, [R194+0x1a000] ;  /* 0x01a00000c240783b */ /* 0x000f620000004200 */
[--C-:B------:R-:W-:Y:S01]  /*5980*/  FFMA.FTZ R204, R204, UR4, -R223.reuse ;  /* 0x00000004cccc7c23 */ /* 0x100fe200080108df */
[--C-:B------:R-:W-:Y:S01]  /*5990*/  FFMA.FTZ R243, R216, UR4, -R223.reuse ;  /* 0x00000004d8f37c23 */ /* 0x100fe200080108df */
[--C-:B------:R-:W-:Y:S01]  /*59a0*/  FFMA.FTZ R222, R222, UR4, -R223.reuse ;  /* 0x00000004dede7c23 */ /* 0x100fe200080108df */
[----:B--2---:R-:W-:Y:S01]  /*59b0*/  FMNMX.FTZ R3, R12, R3, !PT ;  /* 0x000000030c037209 */ /* 0x004fe20007810000 */
[----:B------:R-:W2:Y:S01]  /*59c0*/  LDSM.16.MT88.4 R72, [R200+0x1c000] ;  /* 0x01c00000c848783b */ /* 0x000ea20000004200 */
[--C-:B------:R-:W-:Y:S01]  /*59d0*/  FFMA.FTZ R218, R218, UR4, -R223.reuse ;  /* 0x00000004dada7c23 */ /* 0x100fe200080108df */
[----:B------:R-:W-:Y:S01]  /*59e0*/  MUFU.EX2 R191, R191 ;  /* 0x000000bf00bf7308 */ /* 0x000fe20000000800 */
[C---:B------:R-:W-:Y:S01]  /*59f0*/  FSETP.NEU.FTZ.AND P0, PT, R3.reuse, -INF , PT ;  /* 0xff8000000300780b */ /* 0x040fe20003f1d000 */
[----:B------:R-:W-:Y:S01]  /*5a00*/  FMUL.FTZ R210, R3, UR4 ;  /* 0x0000000403d27c20 */ /* 0x000fe20008410000 */
[----:B------:R-:W2:Y:S04]  /*5a10*/  LDSM.16.MT88.4 R88, [R197+0x1c000] ;  /* 0x01c00000c558783b */ /* 0x000ea80000004200 */
        /* <DEDUP_REMOVED lines=31> */
[----:B------:R-:W-:Y:S01]  /*5c10*/  FFMA.FTZ R210, R209, UR4, -R210 ;  /* 0x00000004d1d27c23 */ /* 0x000fe200080108d2 */
[----:B------:R-:W-:Y:S01]  /*5c20*/  FADD.FTZ R191, R191, R192 ;  /* 0x000000c0bfbf7221 */ /* 0x000fe20000010000 */
[----:B------:R-:W3:Y:S02]  /*5c30*/  LDSM.16.MT88.4 R20, [R197+0x18800] ;  /* 0x01880000c514783b */ /* 0x000ee40000004200 */
[----:B------:R-:W5:Y:S01]  /*5c40*/  MUFU.EX2 R186, R186 ;  /* 0x000000ba00ba7308 */ /* 0x000f620000000800 */
[----:B----4-:R-:W-:Y:S01]  /*5c50*/  F2FP.BF16.F32.PACK_AB R129, R190, R193 ;  /* 0x000000c1be81723e */ /* 0x010fe200000010ff */
[----:B------:R-:W-:Y:S01]  /*5c60*/  LDSM.16.MT88.4 R172, [R203+0x1e800] ;  /* 0x01e80000cbac783b */ /* 0x000fe20000004200 */
[----:B------:R-:W-:Y:S01]  /*5c70*/  FADD.FTZ R190, R193, R190 ;  /* 0x000000bec1be7221 */ /* 0x000fe20000010000 */
[----:B------:R-:W-:-:S02]  /*5c80*/  FADD.FTZ R188, R188, R191 ;  /* 0x000000bfbcbc7221 */ /* 0x000fc40000010000 */
        /* <DEDUP_REMOVED lines=70> */
[----:B---3--:R-:W-:Y:S01]  /*60f0*/  F2FP.BF16.F32.PACK_AB R7, R178, R179 ;  /* 0x000000b3b207723e */ /* 0x008fe200000010ff */
[----:B------:R-:W-:Y:S02]  /*6100*/  FADD.FTZ R181, R181, R184 ;  /* 0x000000b8b5b57221 */ /* 0x000fe40000010000 */
[----:B------:R-:W-:Y:S02]  /*6110*/  FADD.FTZ R179, R179, R182 ;  /* 0x000000b6b3b37221 */ /* 0x000fe40000010000 */
[----:B------:R-:W-:-:S02]  /*6120*/  FADD.FTZ R180, R180, R181 ;  /* 0x000000b5b4b47221 */ /* 0x000fc40000010000 */
        /* <DEDUP_REMOVED lines=176> */
[CC--:B------:R-:W-:Y:S01]  /*6c30*/  LEA R10, P1, R12.reuse, R232.reuse, 0x7 ;  /* 0x000000e80c0a7211 */ /* 0x0c0fe200078238ff */
[----:B------:R-:W-:Y:S01]  /*6c40*/  IMAD.U32 R6, RZ, RZ, UR12 ;  /* 0x0000000cff067e24 */ /* 0x000fe2000f8e00ff */
[----:B------:R-:W-:Y:S01]  /*6c50*/  UISETP.GT.U32.AND UP1, UPT, UR16, UR19, UPT ;  /* 0x000000131000728c */ /* 0x000fe2000bf24070 */
[----:B------:R-:W-:Y:S01]  /*6c60*/  IMAD.U32 R5, RZ, RZ, UR13 ;  /* 0x0000000dff057e24 */ /* 0x000fe2000f8e00ff */
[----:B------:R-:W-:Y:S01]  /*6c70*/  ULEA.HI.X UR7, UR8, UR7, UR9, 0x5, UP0 ;  /* 0x0000000708077291 */ /* 0x000fe200080f2c09 */
[----:B------:R-:W-:Y:S01]  /*6c80*/  IMAD.IADD R240, R197, 0x1, R2 ;  /* 0x00000001c5f07824 */ /* 0x000fe200078e0202 */
[-C--:B------:R-:W-:Y:S01]  /*6c90*/  LEA.HI.X R11, R12, R231.reuse, R6, 0x7, P1 ;  /* 0x000000e70c0b7211 */ /* 0x080fe200008f3c06 */
[----:B------:R-:W-:Y:S01]  /*6ca0*/  IMAD.IADD R209, R208, 0x1, R197 ;  /* 0x00000001d0d17824 */ /* 0x000fe200078e02c5 */
[----:B------:R-:W-:Y:S01]  /*6cb0*/  BAR.SYNC.DEFER_BLOCKING 0x0 ;  /* 0x0000000000007b1d */ /* 0x000fe20000010000 */
[----:B-1----:R-:W-:Y:S01]  /*6cc0*/  ISETP.GE.AND P3, PT, R211, UR4, PT ;  /* 0x00000004d3007c0c */ /* 0x002fe2000bf66270 */
[----:B------:R-:W-:Y:S01]  /*6cd0*/  IMAD.U32 R4, RZ, RZ, UR7 ;  /* 0x00000007ff047e24 */ /* 0x000fe2000f8e00ff */
[----:B------:R-:W-:Y:S01]  /*6ce0*/  LEA R8, P0, R5, R232, 0x1 ;  /* 0x000000e805087211 */ /* 0x000fe200078008ff */
[----:B------:R-:W-:Y:S01]  /*6cf0*/  IMAD.IADD R214, R185, 0x1, R2 ;  /* 0x00000001b9d67824 */ /* 0x000fe200078e0202 */
[----:B------:R-:W-:Y:S01]  /*6d00*/  ISETP.GE.AND P2, PT, R238, UR4, PT ;  /* 0x00000004ee007c0c */ /* 0x000fe2000bf46270 */
[----:B------:R-:W-:Y:S01]  /*6d10*/  IMAD.IADD R199, R197, 0x1, R166 ;  /* 0x00000001c5c77824 */ /* 0x000fe200078e02a6 */
[----:B------:R-:W-:Y:S01]  /*6d20*/  ISETP.GE.AND P1, PT, R237, UR4, PT ;  /* 0x00000004ed007c0c */ /* 0x000fe2000bf26270 */
[----:B------:R-:W-:Y:S01]  /*6d30*/  IMAD.IADD R210, R197, 0x1, R214 ;  /* 0x00000001c5d27824 */ /* 0x000fe200078e02d6 */
[----:B------:R-:W-:-:S02]  /*6d40*/  LEA.HI.X R9, R5, R231, R4, 0x1, P0 ;  /* 0x000000e705097211 */ /* 0x000fc400000f0c04 */
[----:B------:R-:W-:Y:S01]  /*6d50*/  ISETP.GE.AND P0, PT, R236, UR4, PT ;  /* 0x00000004ec007c0c */ /* 0x000fe2000bf06270 */
[----:B------:R-:W-:Y:S02]  /*6d60*/  USHF.L.U32 UR4, UR22, 0x6, URZ ;  /* 0x0000000616047899 */ /* 0x000fe400080006ff */
        /* <DEDUP_REMOVED lines=44> */
[----:B------:R-:W5:Y:S04]  /*7030*/  LDSM.16.M88.4 R20, [R208+0x11800] ;  /* 0x01180000d014783b */ /* 0x000f680000000200 */
[----:B------:R-:W-:Y:S04]  /*7040*/  LDSM.16.M88.4 R216, [R240] ;  /* 0x00000000f0d8783b */ /* 0x000fe80000000200 */
[----:B-1----:R-:W1:Y:S04]  /*7050*/  LDSM.16.M88.4 R8, [R209+0x10000] ;  /* 0x01000000d108783b */ /* 0x002e680000000200 */
[----:B------:R-:W1:Y:S04]  /*7060*/  LDSM.16.M88.4 R4, [R209+0x11000] ;  /* 0x01100000d104783b */ /* 0x000e680000000200 */
[----:B------:R-:W1:Y:S04]  /*7070*/  LDSM.16.M88.4 R16, [R209+0x10800] ;  /* 0x01080000d110783b */ /* 0x000e680000000200 */
[----:B------:R-:W1:Y:S04]  /*7080*/  LDSM.16.M88.4 R220, [R209+0x11800] ;  /* 0x01180000d1dc783b */ /* 0x000e680000000200 */
[----:B------:R-:W-:Y:S01]  /*7090*/  LDSM.16.M88.4 R188, [R214] ;  /* 0x00000000d6bc783b */ /* 0x000fe20000000200 */
[C---:B--2---:R-:W-:Y:S03]  /*70a0*/  HMMA.16816.F32.BF16 R12, R28.reuse, R180, RZ ;  /* 0x000000b41c0c723c */ /* 0x044fe600000418ff */
[----:B------:R-:W2:Y:S04]  /*70b0*/  LDSM.16.M88.4 R184, [R166+0x10000] ;  /* 0x01000000a6b8783b */ /* 0x000ea80000000200 */
[----:B------:R-:W-:Y:S01]  /*70c0*/  LDSM.16.M88.4 R200, [R166+0x11800] ;  /* 0x01180000a6c8783b */ /* 0x000fe20000000200 */
[C---:B------:R-:W-:Y:S03]  /*70d0*/  HMMA.16816.F32.BF16 R180, R28.reuse, R182, RZ ;  /* 0x000000b61cb4723c */ /* 0x040fe600000418ff */
[----:B------:R-:W-:Y:S04]  /*70e0*/  LDSM.16.M88.4 R192, [R210] ;  /* 0x00000000d2c0783b */ /* 0x000fe80000000200 */
[----:B------:R-:W-:Y:S01]  /*70f0*/  LDSM.16.M88.4 R24, [R199+0x10000] ;  /* 0x01000000c718783b */ /* 0x000fe20000000200 */
[C---:B---3--:R-:W-:Y:S03]  /*7100*/  HMMA.16816.F32.BF16 R176, R28.reuse, R172, RZ ;  /* 0x000000ac1cb0723c */ /* 0x048fe600000418ff */
[----:B------:R-:W-:Y:S04]  /*7110*/  LDSM.16.M88.4 R224, [R208+0x17800] ;  /* 0x01780000d0e0783b */ /* 0x000fe80000000200 */
[----:B------:R-:W0:Y:S01]  /*7120*/  LDGDEPBAR ;  /* 0x00000000000079af */ /* 0x000e220000000000 */
[C---:B----4-:R-:W-:Y:S08]  /*7130*/  HMMA.16816.F32.BF16 R168, R28.reuse, R32, RZ ;  /* 0x000000201ca8723c */ /* 0x050ff000000418ff */
        /* <DEDUP_REMOVED lines=30> */
[----:B------:R-:W3:Y:S03]  /*7320*/  LDSM.16.M88.4 R188, [R208+0x13800] ;  /* 0x01380000d0bc783b */ /* 0x000ee60000000200 */
[C---:B------:R-:W-:Y:S08]  /*7330*/  HMMA.16816.F32.BF16 R12, R192.reuse, R24, R12 ;  /* 0x00000018c00c723c */ /* 0x040ff0000004180c */
[C---:B------:R-:W-:Y:S01]  /*7340*/  HMMA.16816.F32.BF16 R180, R192.reuse, R26, R180 ;  /* 0x0000001ac0b4723c */ /* 0x040fe200000418b4 */
[----:B------:R-:W-:Y:S07]  /*7350*/  LDSM.16.M88.4 R24, [R209+0x12000] ;  /* 0x01200000d118783b */ /* 0x000fee0000000200 */
[C---:B----4-:R-:W-:Y:S08]  /*7360*/  HMMA.16816.F32.BF16 R176, R192.reuse, R4, R176 ;  /* 0x00000004c0b0723c */ /* 0x050ff000000418b0 */
[C---:B------:R-:W-:Y:S01]  /*7370*/  HMMA.16816.F32.BF16 R172, R192.reuse, R6, R172 ;  /* 0x00000006c0ac723c */ /* 0x040fe200000418ac */
[----:B------:R-:W4:Y:S07]  /*7380*/  LDSM.16.M88.4 R4, [R240+0x4000] ;  /* 0x00400000f004783b */ /* 0x000f2e0000000200 */
        /* <DEDUP_REMOVED lines=22> */
[----:B------:R-:W4:Y:S07]  /*74f0*/  LDSM.16.M88.4 R24, [R166+0x13800] ;  /* 0x01380000a618783b */ /* 0x000f2e0000000200 */
[C---:B-----5:R-:W-:Y:S08]  /*7500*/  HMMA.16816.F32.BF16 R176, R4.reuse, R16, R176 ;  /* 0x0000001004b0723c */ /* 0x060ff000000418b0 */
[C---:B------:R-:W-:Y:S01]  /*7510*/  HMMA.16816.F32.BF16 R172, R4.reuse, R18, R172 ;  /* 0x0000001204ac723c */ /* 0x040fe200000418ac */
[----:B------:R-:W5:Y:S07]  /*7520*/  LDSM.16.M88.4 R16, [R199+0x12000] ;  /* 0x01200000c710783b */ /* 0x000f6e0000000200 */
[C---:B------:R-:W-:Y:S08]  /*7530*/  HMMA.16816.F32.BF16 R168, R4.reuse, R216, R168 ;  /* 0x000000d804a8723c */ /* 0x040ff000000418a8 */
[C---:B------:R-:W-:Y:S01]  /*7540*/  HMMA.16816.F32.BF16 R32, R4.reuse, R218, R32 ;  /* 0x000000da0420723c */ /* 0x040fe20000041820 */
[----:B------:R-:W-:Y:S07]  /*7550*/  LDSM.16.M88.4 R216, [R199+0x13800] ;  /* 0x01380000c7d8783b */ /* 0x000fee0000000200 */
[C---:B--2---:R-:W-:Y:S08]  /*7560*/  HMMA.16816.F32.BF16 R204, R4.reuse, R20, R204 ;  /* 0x0000001404cc723c */ /* 0x044ff000000418cc */
[----:B------:R-:W-:Y:S01]  /*7570*/  HMMA.16816.F32.BF16 R28, R4, R22, R28 ;  /* 0x00000016041c723c */ /* 0x000fe2000004181c */
[----:B------:R-:W2:Y:S04]  /*7580*/  LDSM.16.M88.4 R20, [R199+0x12800] ;  /* 0x01280000c714783b */ /* 0x000ea80000000200 */
[----:B------:R-:W2:Y:S03]  /*7590*/  LDSM.16.M88.4 R4, [R199+0x13000] ;  /* 0x01300000c704783b */ /* 0x000ea60000000200 */
[C---:B-1----:R-:W-:Y:S08]  /*75a0*/  HMMA.16816.F32.BF16 R12, R8.reuse, R192, R12 ;  /* 0x000000c0080c723c */ /* 0x042ff0000004180c */
[C---:B------:R-:W-:Y:S01]  /*75b0*/  HMMA.16816.F32.BF16 R180, R8.reuse, R194, R180 ;  /* 0x000000c208b4723c */ /* 0x040fe200000418b4 */
[----:B------:R-:W-:Y:S07]  /*75c0*/  LDSM.16.M88.4 R192, [R208+0x15800] ;  /* 0x01580000d0c0783b */ /* 0x000fee0000000200 */
[C---:B---3--:R-:W-:Y:S08]  /*75d0*/  HMMA.16816.F32.BF16 R176, R8.reuse, R188, R176 ;  /* 0x000000bc08b0723c */ /* 0x048ff000000418b0 */
[C---:B------:R-:W-:Y:S01]  /*75e0*/  HMMA.16816.F32.BF16 R172, R8.reuse, R190, R172 ;  /* 0x000000be08ac723c */ /* 0x040fe200000418ac */
[----:B------:R-:W-:Y:S07]  /*75f0*/  LDSM.16.M88.4 R188, [R2+0x8000] ;  /* 0x0080000002bc783b */ /* 0x000fee0000000200 */
[C---:B------:R-:W-:Y:S08]  /*7600*/  HMMA.16816.F32.BF16 R168, R8.reuse, R184, R168 ;  /* 0x000000b808a8723c */ /* 0x040ff000000418a8 */
[C---:B------:R-:W-:Y:S01]  /*7610*/  HMMA.16816.F32.BF16 R32, R8.reuse, R186, R32 ;  /* 0x000000ba0820723c */ /* 0x040fe20000041820 */
[----:B------:R-:W-:Y:S07]  /*7620*/  LDSM.16.M88.4 R184, [R240+0x8000] ;  /* 0x00800000f0b8783b */ /* 0x000fee0000000200 */
[C---:B----4-:R-:W-:Y:S08]  /*7630*/  HMMA.16816.F32.BF16 R204, R8.reuse, R24, R204 ;  /* 0x0000001808cc723c */ /* 0x050ff000000418cc */
[----:B------:R-:W-:Y:S01]  /*7640*/  HMMA.16816.F32.BF16 R28, R8, R26, R28 ;  /* 0x0000001a081c723c */ /* 0x000fe2000004181c */
[----:B------:R-:W1:Y:S04]  /*7650*/  LDSM.16.M88.4 R24, [R208+0x14000] ;  /* 0x01400000d018783b */ /* 0x000e680000000200 */
[----:B------:R-:W3:Y:S03]  /*7660*/  LDSM.16.M88.4 R8, [R208+0x14800] ;  /* 0x01480000d008783b */ /* 0x000ee60000000200 */
[C---:B-----5:R-:W-:Y:S08]  /*7670*/  HMMA.16816.F32.BF16 R12, R200.reuse, R16, R12 ;  /* 0x00000010c80c723c */ /* 0x060ff0000004180c */
        /* <DEDUP_REMOVED lines=8> */
[C---:B------:R-:W-:Y:S08]  /*7700*/  HMMA.16816.F32.BF16 R204, R200.reuse, R216, R204 ;  /* 0x000000d8c8cc723c */ /* 0x040ff000000418cc */
[----:B------:R-:W-:Y:S01]  /*7710*/  HMMA.16816.F32.BF16 R28, R200, R218, R28 ;  /* 0x000000dac81c723c */ /* 0x000fe2000004181c */
[----:B------:R-:W5:Y:S04]  /*7720*/  LDSM.16.M88.4 R216, [R209+0x15800] ;  /* 0x01580000d1d8783b */ /* 0x000f680000000200 */
[----:B------:R-:W-:Y:S03]  /*7730*/  LDSM.16.M88.4 R200, [R166+0x15000] ;  /* 0x01500000a6c8783b */ /* 0x000fe60000000200 */
[C---:B-1----:R-:W-:Y:S08]  /*7740*/  HMMA.16816.F32.BF16 R12, R188.reuse, R24, R12 ;  /* 0x00000018bc0c723c */ /* 0x042ff0000004180c */
[C---:B------:R-:W-:Y:S01]  /*7750*/  HMMA.16816.F32.BF16 R180, R188.reuse, R26, R180 ;  /* 0x0000001abcb4723c */ /* 0x040fe200000418b4 */
[----:B------:R-:W-:Y:S07]  /*7760*/  LDSM.16.M88.4 R24, [R166+0x14000] ;  /* 0x01400000a618783b */ /* 0x000fee0000000200 */
[C---:B---3--:R-:W-:Y:S08]  /*7770*/  HMMA.16816.F32.BF16 R176, R188.reuse, R8, R176 ;  /* 0x00000008bcb0723c */ /* 0x048ff000000418b0 */
[C---:B------:R-:W-:Y:S01]  /*7780*/  HMMA.16816.F32.BF16 R172, R188.reuse, R10, R172 ;  /* 0x0000000abcac723c */ /* 0x040fe200000418ac */
[----:B------:R-:W1:Y:S07]  /*7790*/  LDSM.16.M88.4 R8, [R214+0x8000] ;  /* 0x00800000d608783b */ /* 0x000e6e0000000200 */
[C---:B----4-:R-:W-:Y:S08]  /*77a0*/  HMMA.16816.F32.BF16 R168, R188.reuse, R16, R168 ;  /* 0x00000010bca8723c */ /* 0x050ff000000418a8 */
        /* <DEDUP_REMOVED lines=8> */
[----:B------:R-:W-:Y:S07]  /*7830*/  LDSM.16.M88.4 R20, [R210+0x8000] ;  /* 0x00800000d214783b */ /* 0x000fee0000000200 */
[C---:B-----5:R-:W-:Y:S08]  /*7840*/  HMMA.16816.F32.BF16 R176, R184.reuse, R4, R176 ;  /* 0x00000004b8b0723c */ /* 0x060ff000000418b0 */
        /* <DEDUP_REMOVED lines=8> */
[----:B------:R-:W-:Y:S03]  /*78d0*/  LDSM.16.M88.4 R216, [R2+0xc000] ;  /* 0x00c0000002d8783b */ /* 0x000fe60000000200 */
[C---:B-1----:R-:W-:Y:S08]  /*78e0*/  HMMA.16816.F32.BF16 R12, R8.reuse, R24, R12 ;  /* 0x00000018080c723c */ /* 0x042ff0000004180c */
[C---:B------:R-:W-:Y:S01]  /*78f0*/  HMMA.16816.F32.BF16 R180, R8.reuse, R26, R180 ;  /* 0x0000001a08b4723c */ /* 0x040fe200000418b4 */
[----:B------:R-:W1:Y:S07]  /*7900*/  LDSM.16.M88.4 R24, [R199+0x15800] ;  /* 0x01580000c718783b */ /* 0x000e6e0000000200 */
[C---:B---3--:R-:W-:Y:S08]  /*7910*/  HMMA.16816.F32.BF16 R176, R8.reuse, R16, R176 ;  /* 0x0000001008b0723c */ /* 0x048ff000000418b0 */
[C---:B------:R-:W-:Y:S01]  /*7920*/  HMMA.16816.F32.BF16 R172, R8.reuse, R18, R172 ;  /* 0x0000001208ac723c */ /* 0x040fe200000418ac */
[----:B------:R-:W3:Y:S07]  /*7930*/  LDSM.16.M88.4 R16, [R208+0x16000] ;  /* 0x01600000d010783b */ /* 0x000eee0000000200 */
[C---:B------:R-:W-:Y:S08]  /*7940*/  HMMA.16816.F32.BF16 R168, R8.reuse, R200, R168 ;  /* 0x000000c808a8723c */ /* 0x040ff000000418a8 */
[C---:B------:R-:W-:Y:S01]  /*7950*/  HMMA.16816.F32.BF16 R32, R8.reuse, R202, R32 ;  /* 0x000000ca0820723c */ /* 0x040fe20000041820 */
[----:B------:R-:W-:Y:S07]  /*7960*/  LDSM.16.M88.4 R200, [R240+0xc000] ;  /* 0x00c00000f0c8783b */ /* 0x000fee0000000200 */
[C---:B----4-:R-:W-:Y:S08]  /*7970*/  HMMA.16816.F32.BF16 R204, R8.reuse, R192, R204 ;  /* 0x000000c008cc723c */ /* 0x050ff000000418cc */
        /* <DEDUP_REMOVED lines=9> */
[C---:B-----5:R-:W-:Y:S08]  /*7a10*/  HMMA.16816.F32.BF16 R168, R20.reuse, R184, R168 ;  /* 0x000000b814a8723c */ /* 0x060ff000000418a8 */
[C---:B------:R-:W-:Y:S01]  /*7a20*/  HMMA.16816.F32.BF16 R32, R20.reuse, R186, R32 ;  /* 0x000000ba1420723c */ /* 0x040fe20000041820 */
[----:B------:R5:W2:Y:S07]  /*7a30*/  LDSM.16.M88.4 R184, [R209+0x17800] ;  /* 0x01780000d1b8783b */ /* 0x000aae0000000200 */
[C---:B-1----:R-:W-:Y:S08]  /*7a40*/  HMMA.16816.F32.BF16 R28, R20.reuse, R26, R28 ;  /* 0x0000001a141c723c */ /* 0x042ff0000004181c */
[----:B------:R-:W-:Y:S01]  /*7a50*/  HMMA.16816.F32.BF16 R204, R20, R24, R204 ;  /* 0x0000001814cc723c */ /* 0x000fe200000418cc */
[----:B------:R-:W-:Y:S04]  /*7a60*/  LDSM.16.M88.4 R24, [R214+0xc000] ;  /* 0x00c00000d618783b */ /* 0x000fe80000000200 */
[----:B------:R-:W1:Y:S03]  /*7a70*/  LDSM.16.M88.4 R20, [R166+0x16000] ;  /* 0x01600000a614783b */ /* 0x000e660000000200 */
[----:B---3--:R-:W-:Y:S01]  /*7a80*/  HMMA.16816.F32.BF16 R12, R216, R16, R12 ;  /* 0x00000010d80c723c */ /* 0x008fe2000004180c */
[----:B-----5:R-:W-:-:S07]  /*7a90*/  LOP3.LUT R209, R198, UR4, RZ, 0xfc, !PT ;  /* 0x00000004c6d17c12 */ /* 0x020fce000f8efcff */
[C---:B----4-:R-:W-:Y:S08]  /*7aa0*/  HMMA.16816.F32.BF16 R176, R216.reuse, R8, R176 ;  /* 0x00000008d8b0723c */ /* 0x050ff000000418b0 */
[C---:B------:R-:W-:Y:S01]  /*7ab0*/  HMMA.16816.F32.BF16 R180, R216.reuse, R18, R180 ;  /* 0x00000012d8b4723c */ /* 0x040fe200000418b4 */
[----:B------:R-:W3:Y:S07]  /*7ac0*/  LDSM.16.M88.4 R16, [R166+0x17800] ;  /* 0x01780000a610783b */ /* 0x000eee0000000200 */
[C---:B------:R-:W-:Y:S01]  /*7ad0*/  HMMA.16816.F32.BF16 R172, R216.reuse, R10, R172 ;  /* 0x0000000ad8ac723c */ /* 0x040fe200000418ac */
[----:B------:R-:W-:Y:S07]  /*7ae0*/  LDSM.16.M88.4 R8, [R210+0xc000] ;  /* 0x00c00000d208783b */ /* 0x000fee0000000200 */
[C---:B------:R-:W-:Y:S08]  /*7af0*/  HMMA.16816.F32.BF16 R28, R216.reuse, R226, R28 ;  /* 0x000000e2d81c723c */ /* 0x040ff0000004181c */
[C---:B--2---:R-:W-:Y:S08]  /*7b00*/  HMMA.16816.F32.BF16 R168, R216.reuse, R4, R168 ;  /* 0x00000004d8a8723c */ /* 0x044ff000000418a8 */
[----:B------:R-:W-:Y:S01]  /*7b10*/  HMMA.16816.F32.BF16 R32, R216, R6, R32 ;  /* 0x00000006d820723c */ /* 0x000fe20000041820 */
[----:B------:R-:W2:Y:S07]  /*7b20*/  LDSM.16.M88.4 R4, [R199+0x16000] ;  /* 0x01600000c704783b */ /* 0x000eae0000000200 */
[C---:B------:R-:W-:Y:S08]  /*7b30*/  HMMA.16816.F32.BF16 R12, R200.reuse, R220, R12 ;  /* 0x000000dcc80c723c */ /* 0x040ff0000004180c */
[C---:B------:R-:W-:Y:S08]  /*7b40*/  HMMA.16816.F32.BF16 R176, R200.reuse, R192, R176 ;  /* 0x000000c0c8b0723c */ /* 0x040ff000000418b0 */
[C---:B------:R-:W-:Y:S01]  /*7b50*/  HMMA.16816.F32.BF16 R192, R200.reuse, R194, R172 ;  /* 0x000000c2c8c0723c */ /* 0x040fe200000418ac */
[----:B------:R-:W4:Y:S07]  /*7b60*/  LDSM.16.M88.4 R172, [R199+0x17800] ;  /* 0x01780000c7ac783b */ /* 0x000f2e0000000200 */
[----:B------:R-:W-:Y:S08]  /*7b70*/  HMMA.16816.F32.BF16 R28, R200, R186, R28 ;  /* 0x000000bac81c723c */ /* 0x000ff0000004181c */
[----:B-1----:R-:W-:Y:S01]  /*7b80*/  HMMA.16816.F32.BF16 R12, R24, R20, R12 ;  /* 0x00000014180c723c */ /* 0x002fe2000004180c */
[----:B------:R-:W-:-:S07]  /*7b90*/  IMAD.U32 R20, RZ, RZ, UR21 ;  /* 0x00000015ff147e24 */ /* 0x000fce000f8e00ff */
[----:B------:R-:W-:Y:S08]  /*7ba0*/  HMMA.16816.F32.BF16 R180, R200, R222, R180 ;  /* 0x000000dec8b4723c */ /* 0x000ff000000418b4 */
[----:B---3--:R-:W-:Y:S01]  /*7bb0*/  HMMA.16816.F32.BF16 R28, R24, R18, R28 ;  /* 0x00000012181c723c */ /* 0x008fe2000004181c */
[----:B------:R-:W-:Y:S01]  /*7bc0*/  VIADD R18, R209, UR21 ;  /* 0x00000015d1127c36 */ /* 0x000fe20008000000 */
[----:B------:R-:W-:-:S04]  /*7bd0*/  IADD3 R19, PT, PT, R167, -UR25, -R20 ;  /* 0x80000019a7137c10 */ /* 0x000fc8000fffe814 */
[C-C-:B------:R-:W-:Y:S02]  /*7be0*/  IADD3 R21, PT, PT, R230.reuse, 0x48, -R18.reuse ;  /* 0x00000048e6157810 */ /* 0x140fe40007ffe812 */
[----:B--2---:R-:W-:Y:S01]  /*7bf0*/  HMMA.16816.F32.BF16 R12, R8, R4, R12 ;  /* 0x00000004080c723c */ /* 0x004fe2000004180c */
[--C-:B------:R-:W-:Y:S02]  /*7c00*/  IADD3 R4, PT, PT, R230, 0x80, -R18.reuse ;  /* 0x00000080e6047810 */ /* 0x100fe40007ffe812 */
[----:B------:R-:W-:Y:S02]  /*7c10*/  IABS R21, R21 ;  /* 0x0000001500157213 */ /* 0x000fe40000000000 */
[----:B------:R-:W-:Y:S02]  /*7c20*/  IABS R4, R4 ;  /* 0x0000000400047213 */ /* 0x000fe40000000000 */
[----:B------:R-:W-:Y:S01]  /*7c30*/  I2FP.F32.S32 R21, R21 ;  /* 0x0000001500157245 */ /* 0x000fe20000201400 */
[----:B------:R-:W-:Y:S01]  /*7c40*/  HMMA.16816.F32.BF16 R204, R216, R224, R204 ;  /* 0x000000e0d8cc723c */ /* 0x000fe200000418cc */
[----:B------:R-:W-:Y:S01]  /*7c50*/  I2FP.F32.S32 R5, R4 ;  /* 0x0000000400057245 */ /* 0x000fe20000201400 */
[----:B------:R-:W-:Y:S01]  /*7c60*/  VIADD R4, R209, 0xffffff80 ;  /* 0xffffff80d1047836 */ /* 0x000fe20000000000 */
[----:B------:R-:W-:-:S04]  /*7c70*/  IADD3 R186, PT, PT, R167, 0x7f, -R18 ;  /* 0x0000007fa7ba7810 */ /* 0x000fc80007ffe812 */
[----:B------:R-:W-:Y:S01]  /*7c80*/  ISETP.GE.AND P5, PT, R4, R229, PT ;  /* 0x000000e50400720c */ /* 0x000fe20003fa6270 */
[----:B----4-:R-:W-:Y:S01]  /*7c90*/  HMMA.16816.F32.BF16 R28, R8, R174, R28 ;  /* 0x000000ae081c723c */ /* 0x010fe2000004181c */
[----:B------:R-:W-:Y:S01]  /*7ca0*/  IMAD.U32 R175, RZ, RZ, UR21 ;  /* 0x00000015ffaf7e24 */ /* 0x000fe2000f8e00ff */
[----:B------:R-:W-:Y:S01]  /*7cb0*/  ISETP.GT.AND P4, PT, R19, R4, PT ;  /* 0x000000041300720c */ /* 0x000fe20003f84270 */
[----:B------:R-:W-:Y:S01]  /*7cc0*/  FFMA.FTZ R12, R5, -UR6, R12 ;  /* 0x80000006050c7c23 */ /* 0x000fe2000801000c */
[----:B------:R-:W-:Y:S02]  /*7cd0*/  IADD3 R5, PT, PT, R167, 0x80, -R18 ;  /* 0x00000080a7057810 */ /* 0x000fe40007ffe812 */
[----:B------:R-:W-:Y:S02]  /*7ce0*/  IADD3 R175, PT, PT, R230, -UR25, -R175 ;  /* 0x80000019e6af7c10 */ /* 0x000fe4000fffe8af */
[----:B------:R-:W-:Y:S01]  /*7cf0*/  HMMA.16816.F32.BF16 R180, R24, R22, R180 ;  /* 0x0000001618b4723c */ /* 0x000fe200000418b4 */
[----:B------:R-:W-:-:S02]  /*7d00*/  IABS R5, R5 ;  /* 0x0000000500057213 */ /* 0x000fc40000000000 */
[----:B------:R-:W-:Y:S02]  /*7d10*/  ISETP.GT.AND P6, PT, R175, R4, PT ;  /* 0x00000004af00720c */ /* 0x000fe40003fc4270 */
[----:B------:R-:W-:Y:S02]  /*7d20*/  I2FP.F32.S32 R5, R5 ;  /* 0x0000000500057245 */ /* 0x000fe40000201400 */
[----:B------:R-:W-:Y:S01]  /*7d30*/  IABS R186, R186 ;  /* 0x000000ba00ba7213 */ /* 0x000fe20000000000 */
[C---:B------:R-:W-:Y:S01]  /*7d40*/  HMMA.16816.F32.BF16 R204, R200.reuse, R184, R204 ;  /* 0x000000b8c8cc723c */ /* 0x040fe200000418cc */
[----:B------:R-:W-:Y:S01]  /*7d50*/  FSEL R184, R12, -INF , !P6 ;  /* 0xff8000000cb87808 */ /* 0x000fe20007000000 */
[----:B------:R-:W-:Y:S01]  /*7d60*/  FFMA.FTZ R5, R5, -UR6, R14 ;  /* 0x8000000605057c23 */ /* 0x000fe2000801000e */
[----:B------:R-:W-:Y:S01]  /*7d70*/  FFMA.FTZ R174, R21, -UR6, R28 ;  /* 0x8000000615ae7c23 */ /* 0x000fe2000801001c */
[----:B------:R-:W-:Y:S01]  /*7d80*/  ISETP.GE.AND P6, PT, R4, R228, PT ;  /* 0x000000e40400720c */ /* 0x000fe20003fc6270 */
[----:B------:R-:W1:Y:S01]  /*7d90*/  LDSM.16.M88.4 R20, [R166+0x16800] ;  /* 0x01680000a614783b */ /* 0x000e620000000200 */
[C---:B------:R-:W-:Y:S01]  /*7da0*/  VIADD R4, R209.reuse, 0xffffffb8 ;  /* 0xffffffb8d1047836 */ /* 0x040fe20000000000 */
[----:B------:R-:W-:Y:S01]  /*7db0*/  IADD3 R12, PT, PT, R230, 0x7f, -R18 ;  /* 0x0000007fe60c7810 */ /* 0x000fe20007ffe812 */
[----:B------:R-:W-:Y:S01]  /*7dc0*/  VIADD R14, R209, 0xffffff81 ;  /* 0xffffff81d10e7836 */ /* 0x000fe20000000000 */
[----:B------:R-:W-:Y:S01]  /*7dd0*/  FSEL R184, R184, -INF , !P5 ;  /* 0xff800000b8b87808 */ /* 0x000fe20006800000 */
[----:B------:R-:W-:Y:S01]  /*7de0*/  HMMA.16816.F32.BF16 R168, R200, R188, R168 ;  /* 0x000000bcc8a8723c */ /* 0x000fe200000418a8 */
[----:B------:R-:W-:-:S02]  /*7df0*/  ISETP.GT.AND P5, PT, R175, R4, PT ;  /* 0x00000004af00720c */ /* 0x000fc40003fa4270 */
[----:B------:R-:W-:Y:S02]  /*7e00*/  FSEL R28, R5, -INF , !P4 ;  /* 0xff800000051c7808 */ /* 0x000fe40006000000 */
[----:B------:R-:W-:Y:S02]  /*7e10*/  IABS R12, R12 ;  /* 0x0000000c000c7213 */ /* 0x000fe40000000000 */
[----:B------:R-:W-:Y:S01]  /*7e20*/  FSEL R28, R28, -INF , !P6 ;  /* 0xff8000001c1c7808 */ /* 0x000fe20007000000 */
[----:B------:R-:W-:Y:S01]  /*7e30*/  HMMA.16816.F32.BF16 R180, R8, R6, R180 ;  /* 0x0000000608b4723c */ /* 0x000fe200000418b4 */
[----:B------:R-:W-:Y:S02]  /*7e40*/  FSEL R174, R174, -INF , !P5 ;  /* 0xff800000aeae7808 */ /* 0x000fe40006800000 */
[----:B------:R-:W-:Y:S02]  /*7e50*/  IADD3 R185, PT, PT, R167, 0x48, -R18 ;  /* 0x00000048a7b97810 */ /* 0x000fe40007ffe812 */
[----:B------:R-:W-:-:S02]  /*7e60*/  ISETP.GE.AND P4, PT, R4, R229, PT ;  /* 0x000000e50400720c */ /* 0x000fc40003f86270 */
[----:B------:R-:W-:Y:S01]  /*7e70*/  ISETP.GT.AND P6, PT, R19, R4, PT ;  /* 0x000000041300720c */ /* 0x000fe20003fc4270 */
[----:B------:R-:W-:Y:S01]  /*7e80*/  HMMA.16816.F32.BF16 R32, R200, R190, R32 ;  /* 0x000000bec820723c */ /* 0x000fe20000041820 */
[----:B------:R-:W-:Y:S02]  /*7e90*/  ISETP.GE.AND P5, PT, R4, R228, PT ;  /* 0x000000e40400720c */ /* 0x000fe40003fa6270 */
[----:B------:R-:W2:Y:S01]  /*7ea0*/  LDSM.16.M88.4 R4, [R199+0x16800] ;  /* 0x01680000c704783b */ /* 0x000ea20000000200 */
[----:B------:R-:W-:Y:S02]  /*7eb0*/  I2FP.F32.S32 R12, R12 ;  /* 0x0000000c000c7245 */ /* 0x000fe40000201400 */
[----:B------:R-:W-:Y:S02]  /*7ec0*/  IABS R185, R185 ;  /* 0x000000b900b97213 */ /* 0x000fe40000000000 */
[----:B------:R-:W-:Y:S01]  /*7ed0*/  FSEL R174, R174, -INF , !P4 ;  /* 0xff800000aeae7808 */ /* 0x000fe20006000000 */
[----:B------:R-:W-:Y:S01]  /*7ee0*/  FFMA.FTZ R12, R12, -UR6, R13 ;  /* 0x800000060c0c7c23 */ /* 0x000fe2000801000d */
[----:B------:R-:W-:Y:S01]  /*7ef0*/  I2FP.F32.S32 R185, R185 ;  /* 0x000000b900b97245 */ /* 0x000fe20000201400 */
[----:B------:R-:W-:Y:S01]  /*7f00*/  HMMA.16816.F32.BF16 R204, R24, R16, R204 ;  /* 0x0000001018cc723c */ /* 0x000fe200000418cc */
[----:B------:R-:W-:-:S02]  /*7f10*/  IADD3 R13, PT, PT, R230, 0x78, -R18 ;  /* 0x00000078e60d7810 */ /* 0x000fc40007ffe812 */
[----:B------:R-:W-:Y:S01]  /*7f20*/  ISETP.GT.AND P4, PT, R175, R14, PT ;  /* 0x0000000eaf00720c */ /* 0x000fe20003f84270 */
[----:B------:R-:W-:Y:S01]  /*7f30*/  FFMA.FTZ R185, R185, -UR6, R30 ;  /* 0x80000006b9b97c23 */ /* 0x000fe2000801001e */
[----:B------:R-:W-:Y:S02]  /*7f40*/  IABS R13, R13 ;  /* 0x0000000d000d7213 */ /* 0x000fe40000000000 */
[----:B------:R-:W-:Y:S01]  /*7f50*/  FSEL R30, R12, -INF , !P4 ;  /* 0xff8000000c1e7808 */ /* 0x000fe20006000000 */
[C---:B-1----:R-:W-:Y:S01]  /*7f60*/  HMMA.16816.F32.BF16 R176, R24.reuse, R20, R176 ;  /* 0x0000001418b0723c */ /* 0x042fe200000418b0 */
[----:B------:R-:W-:Y:S02]  /*7f70*/  I2FP.F32.S32 R12, R186 ;  /* 0x000000ba000c7245 */ /* 0x000fe40000201400 */
[----:B------:R-:W-:Y:S02]  /*7f80*/  I2FP.F32.S32 R13, R13 ;  /* 0x0000000d000d7245 */ /* 0x000fe40000201400 */
[----:B------:R-:W-:Y:S01]  /*7f90*/  FSEL R185, R185, -INF , !P6 ;  /* 0xff800000b9b97808 */ /* 0x000fe20007000000 */
[----:B------:R-:W-:Y:S01]  /*7fa0*/  FFMA.FTZ R12, R12, -UR6, R15 ;  /* 0x800000060c0c7c23 */ /* 0x000fe2000801000f */
[----:B------:R-:W-:Y:S01]  /*7fb0*/  ISETP.GE.AND P6, PT, R14, R229, PT ;  /* 0x000000e50e00720c */ /* 0x000fe20003fc6270 */
[----:B------:R-:W-:Y:S01]  /*7fc0*/  FFMA.FTZ R180, R13, -UR6, R180 ;  /* 0x800000060db47c23 */ /* 0x000fe200080100b4 */
[----:B------:R-:W-:Y:S01]  /*7fd0*/  ISETP.GT.AND P4, PT, R19, R14, PT ;  /* 0x0000000e1300720c */ /* 0x000fe20003f84270 */
[----:B------:R-:W-:Y:S01]  /*7fe0*/  HMMA.16816.F32.BF16 R192, R24, R22, R192 ;  /* 0x0000001618c0723c */ /* 0x000fe200000418c0 */
[----:B------:R-:W-:-:S02]  /*7ff0*/  IADD3 R13, PT, PT, R167, 0x78, -R18 ;  /* 0x00000078a70d7810 */ /* 0x000fc40007ffe812 */
[----:B------:R-:W-:Y:S02]  /*8000*/  IADD3 R15, PT, PT, R230, 0x77, -R18 ;  /* 0x00000077e60f7810 */ /* 0x000fe40007ffe812 */
[----:B------:R-:W-:Y:S02]  /*8010*/  FSEL R30, R30, -INF , !P6 ;  /* 0xff8000001e1e7808 */ /* 0x000fe40007000000 */
[----:B------:R-:W-:Y:S01]  /*8020*/  ISETP.GE.AND P6, PT, R14, R228, PT ;  /* 0x000000e40e00720c */ /* 0x000fe20003fc6270 */
[----:B------:R-:W-:Y:S01]  /*8030*/  VIADD R14, R209, 0xffffff88 ;  /* 0xffffff88d10e7836 */ /* 0x000fe20000000000 */
[----:B------:R-:W-:Y:S01]  /*8040*/  FSEL R20, R12, -INF , !P4 ;  /* 0xff8000000c147808 */ /* 0x000fe20006000000 */
[----:B------:R-:W-:Y:S01]  /*8050*/  HMMA.16816.F32.BF16 R204, R8, R172, R204 ;  /* 0x000000ac08cc723c */ /* 0x000fe200000418cc */
[----:B------:R-:W-:Y:S02]  /*8060*/  IABS R13, R13 ;  /* 0x0000000d000d7213 */ /* 0x000fe40000000000 */
[----:B------:R-:W-:-:S02]  /*8070*/  IABS R12, R15 ;  /* 0x0000000f000c7213 */ /* 0x000fc40000000000 */
[----:B------:R-:W-:Y:S02]  /*8080*/  I2FP.F32.S32 R13, R13 ;  /* 0x0000000d000d7245 */ /* 0x000fe40000201400 */
[----:B------:R-:W-:Y:S01]  /*8090*/  I2FP.F32.S32 R12, R12 ;  /* 0x0000000c000c7245 */ /* 0x000fe20000201400 */
[C---:B--2---:R-:W-:Y:S01]  /*80a0*/  HMMA.16816.F32.BF16 R176, R8.reuse, R4, R176 ;  /* 0x0000000408b0723c */ /* 0x044fe200000418b0 */
[-C--:B------:R-:W-:Y:S01]  /*80b0*/  ISETP.GT.AND P4, PT, R175, R14.reuse, PT ;  /* 0x0000000eaf00720c */ /* 0x080fe20003f84270 */
[----:B------:R-:W-:Y:S01]  /*80c0*/  FFMA.FTZ R13, R13, -UR6, R182 ;  /* 0x800000060d0d7c23 */ /* 0x000fe200080100b6 */
[----:B------:R-:W-:Y:S01]  /*80d0*/  FSEL R20, R20, -INF , !P6 ;  /* 0xff80000014147808 */ /* 0x000fe20007000000 */
[----:B------:R-:W-:Y:S01]  /*80e0*/  FFMA.FTZ R21, R12, -UR6, R181 ;  /* 0x800000060c157c23 */ /* 0x000fe200080100b5 */
[----:B------:R-:W-:Y:S01]  /*80f0*/  ISETP.GE.AND P6, PT, R14, R229, PT ;  /* 0x000000e50e00720c */ /* 0x000fe20003fc6270 */
[----:B------:R-:W-:Y:S01]  /*8100*/  VIADD R12, R209, 0xffffff89 ;  /* 0xffffff89d10c7836 */ /* 0x000fe20000000000 */
[----:B------:R-:W-:Y:S01]  /*8110*/  FSEL R180, R180, -INF , !P4 ;  /* 0xff800000b4b47808 */ /* 0x000fe20006000000 */
[----:B------:R-:W-:Y:S01]  /*8120*/  HMMA.16816.F32.BF16 R192, R8, R6, R192 ;  /* 0x0000000608c0723c */ /* 0x000fe200000418c0 */
[----:B------:R-:W-:-:S02]  /*8130*/  ISETP.GT.AND P4, PT, R19, R14, PT ;  /* 0x0000000e1300720c */ /* 0x000fc40003f84270 */
[----:B------:R-:W-:Y:S02]  /*8140*/  FSEL R180, R180, -INF , !P6 ;  /* 0xff800000b4b47808 */ /* 0x000fe40007000000 */
[----:B------:R-:W-:Y:S02]  /*8150*/  ISETP.GE.AND P6, PT, R14, R228, PT ;  /* 0x000000e40e00720c */ /* 0x000fe40003fc6270 */
[----:B------:R-:W-:Y:S02]  /*8160*/  FSEL R186, R13, -INF , !P4 ;  /* 0xff8000000dba7808 */ /* 0x000fe40006000000 */
[----:B------:R-:W-:Y:S02]  /*8170*/  ISETP.GT.AND P4, PT, R175, R12, PT ;  /* 0x0000000caf00720c */ /* 0x000fe40003f84270 */
[----:B------:R-:W-:Y:S02]  /*8180*/  IADD3 R4, PT, PT, R167, 0x77, -R18 ;  /* 0x00000077a7047810 */ /* 0x000fe40007ffe812 */
[----:B------:R-:W-:-:S02]  /*8190*/  FSEL R186, R186, -INF , !P6 ;  /* 0xff800000baba7808 */ /* 0x000fc40007000000 */
[----:B------:R-:W-:Y:S02]  /*81a0*/  ISETP.GE.AND P6, PT, R12, R229, PT ;  /* 0x000000e50c00720c */ /* 0x000fe40003fc6270 */
[----:B------:R-:W-:Y:S02]  /*81b0*/  FSEL R21, R21, -INF , !P4 ;  /* 0xff80000015157808 */ /* 0x000fe40006000000 */
[----:B------:R-:W-:Y:S02]  /*81c0*/  IABS R4, R4 ;  /* 0x0000000400047213 */ /* 0x000fe40000000000 */
[----:B------:R-:W-:Y:S02]  /*81d0*/  IADD3 R5, PT, PT, R230, 0x70, -R18 ;  /* 0x00000070e6057810 */ /* 0x000fe40007ffe812 */
[----:B------:R-:W-:Y:S02]  /*81e0*/  FSEL R21, R21, -INF , !P6 ;  /* 0xff80000015157808 */ /* 0x000fe40007000000 */
[----:B------:R-:W-:-:S02]  /*81f0*/  ISETP.GT.AND P4, PT, R19, R12, PT ;  /* 0x0000000c1300720c */ /* 0x000fc40003f84270 */
[----:B------:R-:W-:Y:S02]  /*8200*/  I2FP.F32.S32 R4, R4 ;  /* 0x0000000400047245 */ /* 0x000fe40000201400 */
[----:B------:R-:W-:Y:S02]  /*8210*/  ISETP.GE.AND P6, PT, R12, R228, PT ;  /* 0x000000e40c00720c */ /* 0x000fe40003fc6270 */
[----:B------:R-:W-:Y:S01]  /*8220*/  IABS R5, R5 ;  /* 0x0000000500057213 */ /* 0x000fe20000000000 */
[----:B------:R1:W2:Y:S01]  /*8230*/  LDSM.16.M88.4 R12, [R166+0x17000] ;  /* 0x01700000a60c783b */ /* 0x0002a20000000200 */
[----:B------:R-:W-:Y:S01]  /*8240*/  FFMA.FTZ R183, R4, -UR6, R183 ;  /* 0x8000000604b77c23 */ /* 0x000fe200080100b7 */
[----:B------:R-:W-:Y:S01]  /*8250*/  VIADD R4, R209, 0xffffff90 ;  /* 0xffffff90d1047836 */ /* 0x000fe20000000000 */
[----:B------:R-:W-:Y:S02]  /*8260*/  I2FP.F32.S32 R5, R5 ;  /* 0x0000000500057245 */ /* 0x000fe40000201400 */
[----:B------:R-:W-:-:S02]  /*8270*/  IADD3 R23, PT, PT, R167, 0x70, -R18 ;  /* 0x00000070a7177810 */ /* 0x000fc40007ffe812 */
[----:B------:R-:W-:Y:S01]  /*8280*/  FSEL R22, R183, -INF , !P4 ;  /* 0xff800000b7167808 */ /* 0x000fe20006000000 */
[----:B------:R-:W-:Y:S01]  /*8290*/  FFMA.FTZ R5, R5, -UR6, R176 ;  /* 0x8000000605057c23 */ /* 0x000fe200080100b0 */
[-C--:B------:R-:W-:Y:S02]  /*82a0*/  ISETP.GT.AND P4, PT, R175, R4.reuse, PT ;  /* 0x00000004af00720c */ /* 0x080fe40003f84270 */
[----:B------:R-:W-:Y:S02]  /*82b0*/  FSEL R22, R22, -INF , !P6 ;  /* 0xff80000016167808 */ /* 0x000fe40007000000 */
[----:B------:R-:W-:Y:S02]  /*82c0*/  ISETP.GE.AND P6, PT, R4, R229, PT ;  /* 0x000000e50400720c */ /* 0x000fe40003fc6270 */
[----:B------:R-:W-:Y:S02]  /*82d0*/  FSEL R188, R5, -INF , !P4 ;  /* 0xff80000005bc7808 */ /* 0x000fe40006000000 */
[----:B------:R-:W-:-:S02]  /*82e0*/  ISETP.GT.AND P4, PT, R19, R4, PT ;  /* 0x000000041300720c */ /* 0x000fc40003f84270 */
[----:B------:R-:W-:Y:S02]  /*82f0*/  FSEL R188, R188, -INF , !P6 ;  /* 0xff800000bcbc7808 */ /* 0x000fe40007000000 */
[----:B------:R-:W-:Y:S02]  /*8300*/  ISETP.GE.AND P6, PT, R4, R228, PT ;  /* 0x000000e40400720c */ /* 0x000fe40003fc6270 */
[----:B------:R-:W3:Y:S01]  /*8310*/  LDSM.16.M88.4 R4, [R199+0x17000] ;  /* 0x01700000c704783b */ /* 0x000ee20000000200 */
[----:B------:R-:W-:Y:S01]  /*8320*/  IADD3 R176, PT, PT, R230, 0x6f, -R18 ;  /* 0x0000006fe6b07810 */ /* 0x000fe20007ffe812 */
[----:B------:R-:W-:-:S04]  /*8330*/  DEPBAR.LE SB0, 0x0 ;  /* 0x000080000000791a */ /* 0x000fc80000000000 */
[----:B-1----:R-:W-:Y:S01]  /*8340*/  IABS R166, R176 ;  /* 0x000000b000a67213 */ /* 0x002fe20000000000 */
[----:B------:R-:W-:Y:S01]  /*8350*/  VIADD R176, R209, 0xffffff91 ;  /* 0xffffff91d1b07836 */ /* 0x000fe20000000000 */
[----:B------:R-:W-:Y:S02]  /*8360*/  IABS R23, R23 ;  /* 0x0000001700177213 */ /* 0x000fe40000000000 */
[----:B------:R-:W-:Y:S02]  /*8370*/  I2FP.F32.S32 R166, R166 ;  /* 0x000000a600a67245 */ /* 0x000fe40000201400 */
[----:B------:R-:W-:-:S03]  /*8380*/  I2FP.F32.S32 R23, R23 ;  /* 0x0000001700177245 */ /* 0x000fc60000201400 */
[----:B------:R-:W-:Y:S01]  /*8390*/  FFMA.FTZ R177, R166, -UR6, R177 ;  /* 0x80000006a6b17c23 */ /* 0x000fe200080100b1 */
[----:B------:R-:W-:Y:S01]  /*83a0*/  IADD3 R166, PT, PT, R167, 0x6f, -R18 ;  /* 0x0000006fa7a67810 */ /* 0x000fe20007ffe812 */
[C---:B--2---:R-:W-:Y:S01]  /*83b0*/  HMMA.16816.F32.BF16 R168, R24.reuse, R12, R168 ;  /* 0x0000000c18a8723c */ /* 0x044fe200000418a8 */
[----:B------:R-:W-:Y:S01]  /*83c0*/  FFMA.FTZ R23, R23, -UR6, R178 ;  /* 0x8000000617177c23 */ /* 0x000fe200080100b2 */
[----:B------:R-:W-:Y:S02]  /*83d0*/  IADD3 R178, PT, PT, R230, 0x68, -R18 ;  /* 0x00000068e6b27810 */ /* 0x000fe40007ffe812 */
[----:B------:R-:W-:Y:S02]  /*83e0*/  IABS R166, R166 ;  /* 0x000000a600a67213 */ /* 0x000fe40000000000 */
[----:B------:R-:W-:Y:S02]  /*83f0*/  FSEL R200, R23, -INF , !P4 ;  /* 0xff80000017c87808 */ /* 0x000fe40006000000 */
[----:B------:R-:W-:Y:S01]  /*8400*/  I2FP.F32.S32 R166, R166 ;  /* 0x000000a600a67245 */ /* 0x000fe20000201400 */
[----:B------:R-:W-:Y:S01]  /*8410*/  HMMA.16816.F32.BF16 R32, R24, R14, R32 ;  /* 0x0000000e1820723c */ /* 0x000fe20000041820 */
[----:B------:R-:W-:-:S02]  /*8420*/  ISETP.GT.AND P4, PT, R175, R176, PT ;  /* 0x000000b0af00720c */ /* 0x000fc40003f84270 */
[----:B------:R-:W-:Y:S01]  /*8430*/  IABS R23, R178 ;  /* 0x000000b200177213 */ /* 0x000fe20000000000 */
[----:B------:R-:W-:Y:S01]  /*8440*/  FFMA.FTZ R179, R166, -UR6, R179 ;  /* 0x80000006a6b37c23 */ /* 0x000fe200080100b3 */
[--C-:B------:R-:W-:Y:S01]  /*8450*/  IADD3 R13, PT, PT, R167, 0x68, -R18.reuse ;  /* 0x00000068a70d7810 */ /* 0x100fe20007ffe812 */
[----:B------:R-:W-:Y:S01]  /*8460*/  VIADD R166, R209, 0xffffff98 ;  /* 0xffffff98d1a67836 */ /* 0x000fe20000000000 */
[----:B------:R-:W-:Y:S02]  /*8470*/  IADD3 R12, PT, PT, R230, 0x67, -R18 ;  /* 0x00000067e60c7810 */ /* 0x000fe40007ffe812 */
[----:B------:R-:W-:Y:S01]  /*8480*/  FSEL R200, R200, -INF , !P6 ;  /* 0xff800000c8c87808 */ /* 0x000fe20007000000 */
[----:B------:R-:W-:Y:S01]  /*8490*/  BAR.SYNC.DEFER_BLOCKING 0x0 ;  /* 0x0000000000007b1d */ /* 0x000fe20000010000 */
[----:B------:R-:W-:Y:S02]  /*84a0*/  ISETP.GE.AND P6, PT, R176, R229, PT ;  /* 0x000000e5b000720c */ /* 0x000fe40003fc6270 */
[----:B------:R-:W-:Y:S01]  /*84b0*/  FSEL R189, R177, -INF , !P4 ;  /* 0xff800000b1bd7808 */ /* 0x000fe20006000000 */
[----:B---3--:R-:W-:Y:S01]  /*84c0*/  HMMA.16816.F32.BF16 R168, R8, R4, R168 ;  /* 0x0000000408a8723c */ /* 0x008fe200000418a8 */
[----:B------:R-:W-:-:S02]  /*84d0*/  I2FP.F32.S32 R23, R23 ;  /* 0x0000001700177245 */ /* 0x000fc40000201400 */
[----:B------:R-:W-:Y:S02]  /*84e0*/  ISETP.GT.AND P4, PT, R19, R176, PT ;  /* 0x000000b01300720c */ /* 0x000fe40003f84270 */
[----:B------:R-:W-:Y:S01]  /*84f0*/  IABS R13, R13 ;  /* 0x0000000d000d7213 */ /* 0x000fe20000000000 */
[----:B------:R-:W-:Y:S01]  /*8500*/  FFMA.FTZ R23, R23, -UR6, R192 ;  /* 0x8000000617177c23 */ /* 0x000fe200080100c0 */
[----:B------:R-:W-:Y:S01]  /*8510*/  IABS R12, R12 ;  /* 0x0000000c000c7213 */ /* 0x000fe20000000000 */
[----:B------:R-:W-:Y:S01]  /*8520*/  HMMA.16816.F32.BF16 R32, R8, R6, R32 ;  /* 0x000000060820723c */ /* 0x000fe20000041820 */
[----:B------:R-:W-:Y:S01]  /*8530*/  FSEL R189, R189, -INF , !P6 ;  /* 0xff800000bdbd7808 */ /* 0x000fe20007000000 */
[----:B------:R-:W-:Y:S01]  /*8540*/  VIADD R6, R209, 0xffffffa1 ;  /* 0xffffffa1d1067836 */ /* 0x000fe20000000000 */
[----:B------:R-:W-:Y:S02]  /*8550*/  ISETP.GE.AND P6, PT, R176, R228, PT ;  /* 0x000000e4b000720c */ /* 0x000fe40003fc6270 */
[----:B------:R-:W-:-:S02]  /*8560*/  FSEL R250, R179, -INF , !P4 ;  /* 0xff800000b3fa7808 */ /* 0x000fc40006000000 */
[----:B------:R-:W-:Y:S02]  /*8570*/  I2FP.F32.S32 R13, R13 ;  /* 0x0000000d000d7245 */ /* 0x000fe40000201400 */
[----:B------:R-:W-:Y:S02]  /*8580*/  I2FP.F32.S32 R12, R12 ;  /* 0x0000000c000c7245 */ /* 0x000fe40000201400 */
[----:B------:R-:W-:Y:S01]  /*8590*/  ISETP.GT.AND P4, PT, R175, R166, PT ;  /* 0x000000a6af00720c */ /* 0x000fe20003f84270 */
[----:B------:R-:W-:Y:S01]  /*85a0*/  FFMA.FTZ R194, R13, -UR6, R194 ;  /* 0x800000060dc27c23 */ /* 0x000fe200080100c2 */
[--C-:B------:R-:W-:Y:S01]  /*85b0*/  IADD3 R4, PT, PT, R167, 0x67, -R18.reuse ;  /* 0x00000067a7047810 */ /* 0x100fe20007ffe812 */
[----:B------:R-:W-:Y:S01]  /*85c0*/  FFMA.FTZ R193, R12, -UR6, R193 ;  /* 0x800000060cc17c23 */ /* 0x000fe200080100c1 */
[----:B------:R-:W-:Y:S01]  /*85d0*/  IADD3 R5, PT, PT, R230, 0x60, -R18 ;  /* 0x00000060e6057810 */ /* 0x000fe20007ffe812 */
[----:B------:R-:W-:Y:S01]  /*85e0*/  VIADD R12, R209, 0xffffff99 ;  /* 0xffffff99d10c7836 */ /* 0x000fe20000000000 */
[----:B------:R-:W-:-:S02]  /*85f0*/  FSEL R250, R250, -INF , !P6 ;  /* 0xff800000fafa7808 */ /* 0x000fc40007000000 */
[----:B------:R-:W-:Y:S02]  /*8600*/  ISETP.GE.AND P6, PT, R166, R229, PT ;  /* 0x000000e5a600720c */ /* 0x000fe40003fc6270 */
[----:B------:R-:W-:Y:S02]  /*8610*/  FSEL R190, R23, -INF , !P4 ;  /* 0xff80000017be7808 */ /* 0x000fe40006000000 */
[----:B------:R-:W-:Y:S02]  /*8620*/  ISETP.GT.AND P4, PT, R19, R166, PT ;  /* 0x000000a61300720c */ /* 0x000fe40003f84270 */
[----:B------:R-:W-:Y:S02]  /*8630*/  IABS R4, R4 ;  /* 0x0000000400047213 */ /* 0x000fe40000000000 */
[----:B------:R-:W-:Y:S02]  /*8640*/  IABS R5, R5 ;  /* 0x0000000500057213 */ /* 0x000fe40000000000 */
[----:B------:R-:W-:-:S02]  /*8650*/  FSEL R190, R190, -INF , !P6 ;  /* 0xff800000bebe7808 */ /* 0x000fc40007000000 */
[----:B------:R-:W-:Y:S02]  /*8660*/  ISETP.GE.AND P6, PT, R166, R228, PT ;  /* 0x000000e4a600720c */ /* 0x000fe40003fc6270 */
[----:B------:R-:W-:Y:S02]  /*8670*/  FSEL R194, R194, -INF , !P4 ;  /* 0xff800000c2c27808 */ /* 0x000fe40006000000 */
[----:B------:R-:W-:Y:S02]  /*8680*/  ISETP.GT.AND P4, PT, R175, R12, PT ;  /* 0x0000000caf00720c */ /* 0x000fe40003f84270 */
[----:B------:R-:W-:Y:S02]  /*8690*/  I2FP.F32.S32 R4, R4 ;  /* 0x0000000400047245 */ /* 0x000fe40000201400 */
[----:B------:R-:W-:Y:S02]  /*86a0*/  I2FP.F32.S32 R5, R5 ;  /* 0x0000000500057245 */ /* 0x000fe40000201400 */
[----:B------:R-:W-:Y:S01]  /*86b0*/  FSEL R194, R194, -INF , !P6 ;  /* 0xff800000c2c27808 */ /* 0x000fe20007000000 */
[----:B------:R-:W-:Y:S01]  /*86c0*/  FFMA.FTZ R4, R4, -UR6, R195 ;  /* 0x8000000604047c23 */ /* 0x000fe200080100c3 */
[----:B------:R-:W-:Y:S01]  /*86d0*/  ISETP.GE.AND P6, PT, R12, R229, PT ;  /* 0x000000e50c00720c */ /* 0x000fe20003fc6270 */
[----:B------:R-:W-:Y:S01]  /*86e0*/  FFMA.FTZ R168, R5, -UR6, R168 ;  /* 0x8000000605a87c23 */ /* 0x000fe200080100a8 */
[----:B------:R-:W-:-:S02]  /*86f0*/  FSEL R252, R193, -INF , !P4 ;  /* 0xff800000c1fc7808 */ /* 0x000fc40006000000 */
[----:B------:R-:W-:Y:S02]  /*8700*/  ISETP.GT.AND P4, PT, R19, R12, PT ;  /* 0x0000000c1300720c */ /* 0x000fe40003f84270 */
[--C-:B------:R-:W-:Y:S02]  /*8710*/  IADD3 R5, PT, PT, R167, 0x60, -R18.reuse ;  /* 0x00000060a7057810 */ /* 0x100fe40007ffe812 */
[----:B------:R-:W-:Y:S02]  /*8720*/  IADD3 R13, PT, PT, R230, 0x5f, -R18 ;  /* 0x0000005fe60d7810 */ /* 0x000fe40007ffe812 */
[----:B------:R-:W-:Y:S02]  /*8730*/  FSEL R252, R252, -INF , !P6 ;  /* 0xff800000fcfc7808 */ /* 0x000fe40007000000 */
[----:B------:R-:W-:Y:S01]  /*8740*/  ISETP.GE.AND P6, PT, R12, R228, PT ;  /* 0x000000e40c00720c */ /* 0x000fe20003fc6270 */
[----:B------:R-:W-:Y:S01]  /*8750*/  VIADD R12, R209, 0xffffffa0 ;  /* 0xffffffa0d10c7836 */ /* 0x000fe20000000000 */
[----:B------:R-:W-:-:S02]  /*8760*/  FSEL R166, R4, -INF , !P4 ;  /* 0xff80000004a67808 */ /* 0x000fc40006000000 */
[----:B------:R-:W-:Y:S02]  /*8770*/  IABS R5, R5 ;  /* 0x0000000500057213 */ /* 0x000fe40000000000 */
[----:B------:R-:W-:Y:S02]  /*8780*/  IABS R4, R13 ;  /* 0x0000000d00047213 */ /* 0x000fe40000000000 */
[----:B------:R-:W-:Y:S02]  /*8790*/  I2FP.F32.S32 R5, R5 ;  /* 0x0000000500057245 */ /* 0x000fe40000201400 */
[----:B------:R-:W-:Y:S02]  /*87a0*/  ISETP.GT.AND P4, PT, R175, R12, PT ;  /* 0x0000000caf00720c */ /* 0x000fe40003f84270 */
[----:B------:R-:W-:Y:S01]  /*87b0*/  I2FP.F32.S32 R4, R4 ;  /* 0x0000000400047245 */ /* 0x000fe20000201400 */
[----:B------:R-:W-:Y:S01]  /*87c0*/  FFMA.FTZ R5, R5, -UR6, R170 ;  /* 0x8000000605057c23 */ /* 0x000fe200080100aa */
[----:B------:R-:W-:-:S02]  /*87d0*/  FSEL R166, R166, -INF , !P6 ;  /* 0xff800000a6a67808 */ /* 0x000fc40007000000 */
[----:B------:R-:W-:Y:S01]  /*87e0*/  ISETP.GE.AND P6, PT, R12, R229, PT ;  /* 0x000000e50c00720c */ /* 0x000fe20003fc6270 */
[----:B------:R-:W-:Y:S01]  /*87f0*/  FFMA.FTZ R169, R4, -UR6, R169 ;  /* 0x8000000604a97c23 */ /* 0x000fe200080100a9 */
[----:B------:R-:W-:Y:S02]  /*8800*/  FSEL R242, R168, -INF , !P4 ;  /* 0xff800000a8f27808 */ /* 0x000fe40006000000 */
[----:B------:R-:W-:Y:S02]  /*8810*/  ISETP.GT.AND P4, PT, R19, R12, PT ;  /* 0x0000000c1300720c */ /* 0x000fe40003f84270 */
[--C-:B------:R-:W-:Y:S02]  /*8820*/  IADD3 R4, PT, PT, R167, 0x5f, -R18.reuse ;  /* 0x0000005fa7047810 */ /* 0x100fe40007ffe812 */
[----:B------:R-:W-:Y:S02]  /*8830*/  IADD3 R7, PT, PT, R230, 0x58, -R18 ;  /* 0x00000058e6077810 */ /* 0x000fe40007ffe812 */
        /* <DEDUP_REMOVED lines=15> */
[----:B------:R-:W-:Y:S01]  /*8930*/  ISETP.GE.AND P6, PT, R6, R228, PT ;  /* 0x000000e40600720c */ /* 0x000fe20003fc6270 */
[----:B------:R-:W-:Y:S01]  /*8940*/  VIADD R6, R209, 0xffffffa8 ;  /* 0xffffffa8d1067836 */ /* 0x000fe20000000000 */
[----:B------:R-:W-:-:S02]  /*8950*/  IADD3 R5, PT, PT, R167, 0x58, -R18 ;  /* 0x00000058a7057810 */ /* 0x000fc40007ffe812 */
[----:B------:R-:W-:Y:S02]  /*8960*/  IADD3 R7, PT, PT, R230, 0x57, -R18 ;  /* 0x00000057e6077810 */ /* 0x000fe40007ffe812 */
        /* <DEDUP_REMOVED lines=33> */
[--C-:B------:R-:W-:Y:S02]  /*8b80*/  IADD3 R5, PT, PT, R167, 0x50, -R18.reuse ;  /* 0x00000050a7057810 */ /* 0x100fe40007ffe812 */
[----:B------:R-:W-:Y:S02]  /*8b90*/  FSEL R35, R35, -INF , !P4 ;  /* 0xff80000023237808 */ /* 0x000fe40006000000 */
[----:B------:R-:W-:Y:S02]  /*8ba0*/  IABS R7, R7 ;  /* 0x0000000700077213 */ /* 0x000fe40000000000 */
[----:B------:R-:W-:Y:S02]  /*8bb0*/  IABS R5, R5 ;  /* 0x0000000500057213 */ /* 0x000fe40000000000 */
[----:B------:R-:W-:Y:S02]  /*8bc0*/  ISETP.GT.AND P4, PT, R175, R6, PT ;  /* 0x00000006af00720c */ /* 0x000fe40003f84270 */
[----:B------:R-:W-:-:S02]  /*8bd0*/  IADD3 R4, PT, PT, R167, 0x4f, -R18 ;  /* 0x0000004fa7047810 */ /* 0x000fc40007ffe812 */
[--C-:B------:R-:W-:Y:S02]  /*8be0*/  IADD3 R167, PT, PT, R167, 0x47, -R18.reuse ;  /* 0x00000047a7a77810 */ /* 0x100fe40007ffe812 */
[----:B------:R-:W-:Y:S02]  /*8bf0*/  FSEL R226, R35, -INF , !P6 ;  /* 0xff80000023e27808 */ /* 0x000fe40007000000 */
[----:B------:R-:W-:Y:S02]  /*8c00*/  IADD3 R18, PT, PT, R230, 0x47, -R18 ;  /* 0x00000047e6127810 */ /* 0x000fe40007ffe812 */
[----:B------:R-:W-:Y:S02]  /*8c10*/  ISETP.GE.AND P6, PT, R6, R229, PT ;  /* 0x000000e50600720c */ /* 0x000fe40003fc6270 */
[----:B------:R-:W-:Y:S02]  /*8c20*/  I2FP.F32.S32 R8, R7 ;  /* 0x0000000700087245 */ /* 0x000fe40000201400 */
[----:B------:R-:W-:-:S02]  /*8c30*/  I2FP.F32.S32 R5, R5 ;  /* 0x0000000500057245 */ /* 0x000fc40000201400 */
[----:B------:R-:W-:Y:S01]  /*8c40*/  FSEL R218, R204, -INF , !P4 ;  /* 0xff800000ccda7808 */ /* 0x000fe20006000000 */
        /* <DEDUP_REMOVED lines=58> */
.L_x_604:
[----:B------:R-:W-:Y:S01]  /*8ff0*/  FFMA.FTZ R5, R5, -UR6, R206 ;  /* 0x8000000605057c23 */ /* 0x000fe200080100ce */
[----:B------:R-:W-:Y:S01]  /*9000*/  ISETP.GT.AND P4, PT, R19, R6, PT ;  /* 0x000000061300720c */ /* 0x000fe20003f84270 */
[----:B------:R-:W-:Y:S01]  /*9010*/  FFMA.FTZ R8, R8, -UR6, R205 ;  /* 0x8000000608087c23 */ /* 0x000fe200080100cd */
[----:B------:R-:W-:Y:S01]  /*9020*/  IADD3 R10, PT, PT, R209, -0x4f, RZ ;  /* 0xffffffb1d10a7810 */ /* 0x000fe20007ffe0ff */
[----:B------:R-:W2:Y:S01]  /*9030*/  LDCU UR4, c[0x0][0x45c] ;  /* 0x00008b80ff0477ac */ /* 0x000ea20008000800 */
[----:B------:R-:W-:Y:S02]  /*9040*/  FMNMX3.FTZ R9, R164, R184, R30, !PT ;  /* 0x000000b8a4097276 */ /* 0x000fe4000781001e */
[----:B------:R-:W-:Y:S02]  /*9050*/  FSEL R216, R5, -INF , !P4 ;  /* 0xff80000005d87808 */ /* 0x000fe40006000000 */
[----:B------:R-:W-:Y:S02]  /*9060*/  IABS R7, R18 ;  /* 0x0000001200077213 */ /* 0x000fe40000000000 */
[----:B------:R-:W-:-:S02]  /*9070*/  ISETP.GT.AND P4, PT, R175, R10, PT ;  /* 0x0000000aaf00720c */ /* 0x000fc40003f84270 */
[----:B------:R-:W-:Y:S02]  /*9080*/  FMNMX3.FTZ R9, R9, R180, R21, !PT ;  /* 0x000000b409097276 */ /* 0x000fe40007810015 */
[----:B------:R-:W-:Y:S02]  /*9090*/  FSEL R218, R218, -INF , !P6 ;  /* 0xff800000dada7808 */ /* 0x000fe40007000000 */
[----:B-1----:R-:W-:Y:S02]  /*90a0*/  I2FP.F32.S32 R12, R7 ;  /* 0x00000007000c7245 */ /* 0x002fe40000201400 */
[----:B------:R-:W-:Y:S02]  /*90b0*/  FSEL R8, R8, -INF , !P4 ;  /* 0xff80000008087808 */ /* 0x000fe40006000000 */
[----:B------:R-:W-:Y:S01]  /*90c0*/  FMNMX3.FTZ R9, R9, R188, R189, !PT ;  /* 0x000000bc09097276 */ /* 0x000fe200078100bd */
[----:B------:R-:W-:Y:S01]  /*90d0*/  FFMA.FTZ R12, R12, -UR6, R29 ;  /* 0x800000060c0c7c23 */ /* 0x000fe2000801001d */
[----:B------:R-:W-:-:S02]  /*90e0*/  ISETP.GE.AND P6, PT, R6, R228, PT ;  /* 0x000000e40600720c */ /* 0x000fc40003fc6270 */
[----:B------:R-:W-:Y:S02]  /*90f0*/  ISETP.GE.AND P4, PT, R10, R229, PT ;  /* 0x000000e50a00720c */ /* 0x000fe40003f86270 */
[----:B------:R-:W-:Y:S02]  /*9100*/  IADD3 R6, PT, PT, R209, -0x47, RZ ;  /* 0xffffffb9d1067810 */ /* 0x000fe40007ffe0ff */
[----:B------:R-:W-:Y:S02]  /*9110*/  FMNMX3.FTZ R9, R9, R190, R252, !PT ;  /* 0x000000be09097276 */ /* 0x000fe400078100fc */
[----:B------:R-:W-:Y:S02]  /*9120*/  FSEL R220, R8, -INF , !P4 ;  /* 0xff80000008dc7808 */ /* 0x000fe40006000000 */
[----:B------:R-:W-:Y:S02]  /*9130*/  FMNMX3.FTZ R5, R3, R28, R20, !PT ;  /* 0x0000001c03057276 */ /* 0x000fe40007810014 */
[----:B------:R-:W-:-:S02]  /*9140*/  IABS R4, R4 ;  /* 0x0000000400047213 */ /* 0x000fc40000000000 */
[----:B------:R-:W-:Y:S02]  /*9150*/  ISETP.GT.AND P4, PT, R175, R6, PT ;  /* 0x00000006af00720c */ /* 0x000fe40003f84270 */
[----:B------:R-:W-:Y:S02]  /*9160*/  FMNMX3.FTZ R7, R9, R242, R244, !PT ;  /* 0x000000f209077276 */ /* 0x000fe400078100f4 */
[----:B------:R-:W-:Y:S02]  /*9170*/  FMNMX3.FTZ R5, R5, R186, R22, !PT ;  /* 0x000000ba05057276 */ /* 0x000fe40007810016 */
[----:B------:R-:W-:Y:S02]  /*9180*/  I2FP.F32.S32 R4, R4 ;  /* 0x0000000400047245 */ /* 0x000fe40000201400 */
[----:B------:R-:W-:Y:S02]  /*9190*/  FSEL R12, R12, -INF , !P4 ;  /* 0xff8000000c0c7808 */ /* 0x000fe40006000000 */
[----:B------:R-:W-:Y:S01]  /*91a0*/  IABS R8, R167 ;  /* 0x000000a700087213 */ /* 0x000fe20000000000 */
[----:B------:R-:W-:Y:S01]  /*91b0*/  FFMA.FTZ R207, R4, -UR6, R207 ;  /* 0x8000000604cf7c23 */ /* 0x000fe200080100cf */
[----:B------:R-:W-:-:S02]  /*91c0*/  ISETP.GE.AND P4, PT, R6, R229, PT ;  /* 0x000000e50600720c */ /* 0x000fc40003f86270 */
[----:B------:R-:W-:Y:S02]  /*91d0*/  FMNMX3.FTZ R7, R7, R246, R248, !PT ;  /* 0x000000f607077276 */ /* 0x000fe400078100f8 */
[----:B------:R-:W-:Y:S02]  /*91e0*/  FMNMX3.FTZ R5, R5, R200, R250, !PT ;  /* 0x000000c805057276 */ /* 0x000fe400078100fa */
[----:B------:R-:W-:Y:S02]  /*91f0*/  FSEL R175, R12, -INF , !P4 ;  /* 0xff8000000caf7808 */ /* 0x000fe40006000000 */
[----:B------:R-:W-:Y:S02]  /*9200*/  I2FP.F32.S32 R8, R8 ;  /* 0x0000000800087245 */ /* 0x000fe40000201400 */
[----:B------:R-:W-:Y:S02]  /*9210*/  FMNMX3.FTZ R4, R7, R218, R220, !PT ;  /* 0x000000da07047276 */ /* 0x000fe400078100dc */
[----:B------:R-:W-:Y:S01]  /*9220*/  ISETP.GT.AND P4, PT, R19, R10, PT ;  /* 0x0000000a1300720c */ /* 0x000fe20003f84270 */
[----:B------:R-:W-:Y:S01]  /*9230*/  FFMA.FTZ R8, R8, -UR6, R31 ;  /* 0x8000000608087c23 */ /* 0x000fe2000801001f */
[----:B------:R-:W-:-:S02]  /*9240*/  FMNMX3.FTZ R7, R5, R194, R166, !PT ;  /* 0x000000c205077276 */ /* 0x000fc400078100a6 */
[----:B------:R-:W-:Y:S02]  /*9250*/  FSEL R216, R216, -INF , !P6 ;  /* 0xff800000d8d87808 */ /* 0x000fe40007000000 */
[----:B------:R-:W-:Y:S02]  /*9260*/  ISETP.GE.AND P6, PT, R10, R228, PT ;  /* 0x000000e40a00720c */ /* 0x000fe40003fc6270 */
[----:B------:R-:W-:Y:S02]  /*9270*/  FSEL R206, R207, -INF , !P4 ;  /* 0xff800000cfce7808 */ /* 0x000fe40006000000 */
[----:B------:R-:W-:Y:S02]  /*9280*/  ISETP.GT.AND P4, PT, R19, R6, PT ;  /* 0x000000061300720c */ /* 0x000fe40003f84270 */
[----:B------:R-:W-:Y:S02]  /*9290*/  FMNMX3.FTZ R7, R7, R222, R224, !PT ;  /* 0x000000de07077276 */ /* 0x000fe400078100e0 */
[----:B------:R-:W-:-:S02]  /*92a0*/  FSEL R206, R206, -INF , !P6 ;  /* 0xff800000cece7808 */ /* 0x000fc40007000000 */
[----:B------:R-:W-:Y:S02]  /*92b0*/  ISETP.GE.AND P6, PT, R6, R228, PT ;  /* 0x000000e40600720c */ /* 0x000fe40003fc6270 */
[----:B------:R-:W-:Y:S02]  /*92c0*/  FSEL R8, R8, -INF , !P4 ;  /* 0xff80000008087808 */ /* 0x000fe40006000000 */
[----:B------:R-:W-:Y:S02]  /*92d0*/  FMNMX3.FTZ R7, R7, R240, R226, !PT ;  /* 0x000000f007077276 */ /* 0x000fe400078100e2 */
[----:B------:R-:W-:Y:S02]  /*92e0*/  FSEL R204, R185, -INF , !P5 ;  /* 0xff800000b9cc7808 */ /* 0x000fe40006800000 */
[----:B------:R-:W-:Y:S02]  /*92f0*/  FSEL R202, R8, -INF , !P6 ;  /* 0xff80000008ca7808 */ /* 0x000fe40007000000 */
[----:B------:R-:W-:-:S02]  /*9300*/  FMNMX3.FTZ R7, R7, R216, R206, !PT ;  /* 0x000000d807077276 */ /* 0x000fc400078100ce */
[----:B------:R-:W-:Y:S02]  /*9310*/  FMNMX3.FTZ R4, R4, R174, R175, !PT ;  /* 0x000000ae04047276 */ /* 0x000fe400078100af */
[----:B------:R-:W-:Y:S02]  /*9320*/  FMNMX3.FTZ R9, R7, R204, R202, !PT ;  /* 0x000000cc07097276 */ /* 0x000fe400078100ca */
[----:B------:R-:W-:Y:S01]  /*9330*/  LEA R0, R0, UR5, 0x1 ;  /* 0x0000000500007c11 */ /* 0x000fe2000f8e08ff */
[----:B------:R-:W1:Y:S03]  /*9340*/  SHFL.BFLY PT, R5, R4, 0x2, 0x1f ;  /* 0x0c401f0004057f89 */ /* 0x000e6600000e0000 */
[----:B------:R-:W-:Y:S01]  /*9350*/  IADD3 R16, PT, PT, R0, 0x18000, RZ ;  /* 0x0001800000107810 */ /* 0x000fe20007ffe0ff */
[----:B------:R-:W3:Y:S04]  /*9360*/  SHFL.BFLY PT, R6, R9, 0x2, 0x1f ;  /* 0x0c401f0009067f89 */ /* 0x000ee800000e0000 */
[----:B------:R-:W-:Y:S01]  /*9370*/  LDSM.16.MT88.4 R12, [R0+0x18000] ;  /* 0x01800000000c783b */ /* 0x000fe20000004200 */
[----:B-1----:R-:W-:-:S02]  /*9380*/  FMNMX.FTZ R7, R4, R5, !PT ;  /* 0x0000000504077209 */ /* 0x002fc40007810000 */
[----:B---3--:R-:W-:-:S03]  /*9390*/  FMNMX.FTZ R5, R9, R6, !PT ;  /* 0x0000000609057209 */ /* 0x008fc60007810000 */
[----:B------:R-:W1:Y:S04]  /*93a0*/  SHFL.BFLY PT, R214, R7, 0x1, 0x1f ;  /* 0x0c201f0007d67f89 */ /* 0x000e6800000e0000 */
[----:B------:R-:W3:Y:S01]  /*93b0*/  SHFL.BFLY PT, R210, R5, 0x1, 0x1f ;  /* 0x0c201f0005d27f89 */ /* 0x000ee200000e0000 */
[----:B-1----:R-:W-:Y:S02]  /*93c0*/  FMNMX.FTZ R214, R7, R214, !PT ;  /* 0x000000d607d67209 */ /* 0x002fe40007810000 */
[----:B---3--:R-:W-:-:S03]  /*93d0*/  FMNMX.FTZ R210, R5, R210, !PT ;  /* 0x000000d205d27209 */ /* 0x008fc60007810000 */
[C---:B--2---:R-:W-:Y:S01]  /*93e0*/  FMUL.FTZ R187, R214.reuse, UR4 ;  /* 0x00000004d6bb7c20 */ /* 0x044fe20008410000 */
[----:B------:R-:W-:Y:S02]  /*93f0*/  FSETP.NEU.FTZ.AND P5, PT, R214, -INF , PT ;  /* 0xff800000d600780b */ /* 0x000fe40003fbd000 */
[C---:B------:R-:W-:Y:S01]  /*9400*/  FSETP.NEU.FTZ.AND P4, PT, R210.reuse, -INF , PT ;  /* 0xff800000d200780b */ /* 0x040fe20003f9d000 */
[C---:B------:R-:W-:Y:S01]  /*9410*/  FMUL.FTZ R173, R210.reuse, UR4 ;  /* 0x00000004d2ad7c20 */ /* 0x040fe20008410000 */
[----:B------:R-:W-:Y:S02]  /*9420*/  FSEL R187, R187, RZ, P5 ;  /* 0x000000ffbbbb7208 */ /* 0x000fe40002800000 */
[----:B------:R-:W-:Y:S02]  /*9430*/  FSEL R6, R210, RZ, P4 ;  /* 0x000000ffd2067208 */ /* 0x000fe40002000000 */
[----:B------:R-:W-:Y:S01]  /*9440*/  FSEL R173, R173, RZ, P4 ;  /* 0x000000ffadad7208 */ /* 0x000fe20002000000 */
[----:B------:R-:W-:Y:S01]  /*9450*/  FFMA.FTZ R181, R30, UR4, -R187 ;  /* 0x000000041eb57c23 */ /* 0x000fe200080108bb */
[----:B------:R-:W-:Y:S01]  /*9460*/  LOP3.LUT P4, RZ, R212, 0x2, RZ, 0xc0, !PT ;  /* 0x00000002d4ff7812 */ /* 0x000fe2000788c0ff */
[----:B------:R-:W-:Y:S01]  /*9470*/  FADD.FTZ R6, R3, -R6 ;  /* 0x8000000603067221 */ /* 0x000fe20000010000 */
[----:B------:R-:W-:Y:S01]  /*9480*/  FSEL R5, R214, RZ, P5 ;  /* 0x000000ffd6057208 */ /* 0x000fe20002800000 */
[--C-:B------:R-:W-:Y:S01]  /*9490*/  FFMA.FTZ R176, R186, UR4, -R173.reuse ;  /* 0x00000004bab07c23 */ /* 0x100fe200080108ad */
[----:B------:R-:W-:Y:S01]  /*94a0*/  SEL R165, R165, 0xffffffe0, !P4 ;  /* 0xffffffe0a5a57807 */ /* 0x000fe20006000000 */
[----:B------:R-:W-:Y:S01]  /*94b0*/  FFMA.FTZ R178, R28, UR4, -R173 ;  /* 0x000000041cb27c23 */ /* 0x000fe200080108ad */
[----:B------:R-:W-:Y:S01]  /*94c0*/  LOP3.LUT P4, R192, R212, 0x4, RZ, 0xc0, !PT ;  /* 0x00000004d4c07812 */ /* 0x000fe2000788c0ff */
[----:B------:R-:W-:Y:S01]  /*94d0*/  FADD.FTZ R4, R164, -R5 ;  /* 0x80000005a4047221 */ /* 0x000fe20000010000 */
[----:B------:R-:W-:Y:S01]  /*94e0*/  IADD3 R186, PT, PT, R0, 0x18040, RZ ;  /* 0x0001804000ba7810 */ /* 0x000fe20007ffe0ff */
[--C-:B------:R-:W-:Y:S01]  /*94f0*/  FFMA.FTZ R182, R184, UR4, -R187.reuse ;  /* 0x00000004b8b67c23 */ /* 0x100fe200080108bb */
[----:B------:R-:W-:Y:S01]  /*9500*/  FMUL.FTZ R184, R6, UR4 ;  /* 0x0000000406b87c20 */ /* 0x000fe20008410000 */
[--C-:B------:R-:W-:Y:S01]  /*9510*/  FFMA.FTZ R180, R180, UR4, -R187.reuse ;  /* 0x00000004b4b47c23 */ /* 0x100fe200080108bb */
[----:B------:R-:W-:Y:S01]  /*9520*/  FFMA.FTZ R179, R21, UR4, -R187 ;  /* 0x0000000415b37c23 */ /* 0x000fe200080108bb */
[--C-:B------:R-:W-:Y:S01]  /*9530*/  FFMA.FTZ R177, R20, UR4, -R173.reuse ;  /* 0x0000000414b17c23 */ /* 0x100fe200080108ad */
[----:B------:R-:W-:Y:S01]  /*9540*/  FFMA.FTZ R183, R22, UR4, -R173 ;  /* 0x0000000416b77c23 */ /* 0x000fe200080108ad */
[----:B------:R-:W-:Y:S01]  /*9550*/  FMUL.FTZ R7, R4, UR4 ;  /* 0x0000000404077c20 */ /* 0x000fe20008410000 */
[----:B------:R-:W1:Y:S01]  /*9560*/  MUFU.EX2 R184, R184 ;  /* 0x000000b800b87308 */ /* 0x000e620000000800 */
[----:B------:R-:W-:Y:S01]  /*9570*/  IADD3 R172, PT, PT, R165, R0, RZ ;  /* 0x00000000a5ac7210 */ /* 0x000fe20007ffe0ff */
[----:B------:R-:W-:Y:S01]  /*9580*/  FFMA.FTZ R191, R189, UR4, -R187 ;  /* 0x00000004bdbf7c23 */ /* 0x000fe200080108bb */
[----:B------:R-:W-:Y:S01]  /*9590*/  @P4 IADD3 R186, PT, PT, R16, -0x40, RZ ;  /* 0xffffffc010ba4810 */ /* 0x000fe20007ffe0ff */
[----:B------:R-:W-:Y:S01]  /*95a0*/  FFMA.FTZ R195, R194, UR4, -R173 ;  /* 0x00000004c2c37c23 */ /* 0x000fe200080108ad */
[--C-:B------:R-:W-:Y:S01]  /*95b0*/  FFMA.FTZ R188, R188, UR4, -R187.reuse ;  /* 0x00000004bcbc7c23 */ /* 0x100fe200080108bb */
[----:B------:R-:W-:Y:S01]  /*95c0*/  LDSM.16.MT88.4 R20, [R172+0x18000] ;  /* 0x01800000ac14783b */ /* 0x000fe20000004200 */
[----:B------:R-:W-:Y:S01]  /*95d0*/  IADD3 R185, PT, PT, R165, R186, RZ ;  /* 0x000000baa5b97210 */ /* 0x000fe20007ffe0ff */
[----:B------:R-:W2:Y:S01]  /*95e0*/  MUFU.EX2 R3, R7 ;  /* 0x0000000700037308 */ /* 0x000ea20000000800 */
[--C-:B------:R-:W-:Y:S01]  /*95f0*/  FFMA.FTZ R190, R190, UR4, -R187.reuse ;  /* 0x00000004bebe7c23 */ /* 0x100fe200080108bb */
[----:B------:R-:W3:Y:S01]  /*9600*/  LDSM.16.MT88.4 R28, [R186] ;  /* 0x00000000ba1c783b */ /* 0x000ee20000004200 */
[----:B------:R-:W-:Y:S01]  /*9610*/  FFMA.FTZ R189, R252, UR4, -R187 ;  /* 0x00000004fcbd7c23 */ /* 0x000fe200080108bb */
[--C-:B------:R-:W-:Y:S01]  /*9620*/  FFMA.FTZ R200, R200, UR4, -R173.reuse ;  /* 0x00000004c8c87c23 */ /* 0x100fe200080108ad */
[--C-:B------:R-:W-:Y:S01]  /*9630*/  FFMA.FTZ R193, R250, UR4, -R173.reuse ;  /* 0x00000004fac17c23 */ /* 0x100fe200080108ad */
[----:B------:R-:W-:Y:S01]  /*9640*/  FFMA.FTZ R194, R166, UR4, -R173 ;  /* 0x00000004a6c27c23 */ /* 0x000fe200080108ad */
[----:B------:R-:W-:Y:S01]  /*9650*/  LDSM.16.MT88.4 R168, [R185+0x800] ;  /* 0x00080000b9a8783b */ /* 0x000fe20000004200 */
        /* <DEDUP_REMOVED lines=8> */
[----:B------:R-:W1:Y:S01]  /*96e0*/  MUFU.EX2 R181, R181 ;  /* 0x000000b500b57308 */ /* 0x000e620000000800 */
[-C--:B--2---:R-:W-:Y:S01]  /*96f0*/  FMUL.FTZ R24, R144, R3.reuse ;  /* 0x0000000390187220 */ /* 0x084fe20000410000 */
[-C--:B------:R-:W-:Y:S01]  /*9700*/  FMUL.FTZ R25, R145, R3.reuse ;  /* 0x0000000391197220 */ /* 0x080fe20000410000 */
[-C--:B------:R-:W-:Y:S01]  /*9710*/  FMUL.FTZ R32, R136, R3.reuse ;  /* 0x0000000388207220 */ /* 0x080fe20000410000 */
[-C--:B------:R-:W-:Y:S01]  /*9720*/  FMUL.FTZ R33, R137, R3.reuse ;  /* 0x0000000389217220 */ /* 0x080fe20000410000 */
[----:B------:R-:W-:Y:S01]  /*9730*/  LDSM.16.MT88.4 R144, [R186+0x2000] ;  /* 0x00200000ba90783b */ /* 0x000fe20000004200 */
[-C--:B------:R-:W-:Y:S01]  /*9740*/  FMUL.FTZ R140, R140, R3.reuse ;  /* 0x000000038c8c7220 */ /* 0x080fe20000410000 */
[-C--:B------:R-:W-:Y:S01]  /*9750*/  FMUL.FTZ R141, R141, R3.reuse ;  /* 0x000000038d8d7220 */ /* 0x080fe20000410000 */
[----:B------:R-:W-:Y:S01]  /*9760*/  MUFU.EX2 R180, R180 ;  /* 0x000000b400b47308 */ /* 0x000fe20000000800 */
[----:B------:R-:W2:Y:S01]  /*9770*/  LDSM.16.MT88.4 R136, [R172+0x1a000] ;  /* 0x01a00000ac88783b */ /* 0x000ea20000004200 */
[-C--:B------:R-:W-:Y:S01]  /*9780*/  FMUL.FTZ R44, R44, R3.reuse ;  /* 0x000000032c2c7220 */ /* 0x080fe20000410000 */
[-C--:B------:R-:W-:Y:S01]  /*9790*/  FMUL.FTZ R45, R45, R3.reuse ;  /* 0x000000032d2d7220 */ /* 0x080fe20000410000 */
[-C--:B------:R-:W-:Y:S01]  /*97a0*/  FMUL.FTZ R47, R47, R184.reuse ;  /* 0x000000b82f2f7220 */ /* 0x080fe20000410000 */
[-C--:B------:R-:W-:Y:S01]  /*97b0*/  FMUL.FTZ R48, R48, R3.reuse ;  /* 0x0000000330307220 */ /* 0x080fe20000410000 */
[-C--:B------:R-:W-:Y:S01]  /*97c0*/  FMUL.FTZ R49, R49, R3.reuse ;  /* 0x0000000331317220 */ /* 0x080fe20000410000 */
[----:B------:R-:W-:Y:S01]  /*97d0*/  FMUL.FTZ R50, R50, R184 ;  /* 0x000000b832327220 */ /* 0x000fe20000410000 */
[----:B------:R-:W4:Y:S01]  /*97e0*/  MUFU.EX2 R179, R179 ;  /* 0x000000b300b37308 */ /* 0x000f220000000800 */
        /* <DEDUP_REMOVED lines=16> */
[----:B----4-:R-:W-:Y:S01]  /*98f0*/  F2FP.BF16.F32.PACK_AB R6, R179, R180 ;  /* 0x000000b4b306723e */ /* 0x010fe200000010ff */
        /* <DEDUP_REMOVED lines=31> */
[----:B----4-:R-:W-:Y:S01]  /*9af0*/  F2FP.BF16.F32.PACK_AB R7, R183, R176 ;  /* 0x000000b0b707723e */ /* 0x010fe200000010ff */
        /* <DEDUP_REMOVED lines=28> */
[----:B------:R-:W-:Y:S01]  /*9cc0*/  LDSM.16.MT88.4 R152, [R185] ;  /* 0x00000000b998783b */ /* 0x000fe20000004200 */
[-C--:B------:R-:W-:Y:S01]  /*9cd0*/  FMUL.FTZ R36, R36, R3.reuse ;  /* 0x0000000324247220 */ /* 0x080fe20000410000 */
[C---:B------:R-:W-:Y:S01]  /*9ce0*/  HMMA.16816.F32.BF16 R48, R4.reuse, R138, R48 ;  /* 0x0000008a0430723c */ /* 0x040fe20000041830 */
[-C--:B------:R-:W-:Y:S01]  /*9cf0*/  FMUL.FTZ R37, R37, R3.reuse ;  /* 0x0000000325257220 */ /* 0x080fe20000410000 */
[----:B------:R-:W2:Y:S01]  /*9d00*/  LDSM.16.MT88.4 R136, [R0+0x1c000] ;  /* 0x01c000000088783b */ /* 0x000ea20000004200 */
        /* <DEDUP_REMOVED lines=26> */
[----:B------:R-:W-:Y:S01]  /*9eb0*/  MUFU.EX2 R188, R188 ;  /* 0x000000bc00bc7308 */ /* 0x000fe20000000800 */
[-C--:B------:R-:W-:Y:S01]  /*9ec0*/  FMUL.FTZ R132, R132, R3.reuse ;  /* 0x0000000384847220 */ /* 0x080fe20000410000 */
[-C--:B------:R-:W-:Y:S01]  /*9ed0*/  FMUL.FTZ R133, R133, R3.reuse ;  /* 0x0000000385857220 */ /* 0x080fe20000410000 */
[C---:B-1----:R-:W-:Y:S01]  /*9ee0*/  HMMA.16816.F32.BF16 R60, R4.reuse, R140, R60 ;  /* 0x0000008c043c723c */ /* 0x042fe2000004183c */
[-C--:B------:R-:W-:Y:S01]  /*9ef0*/  FMUL.FTZ R134, R134, R184.reuse ;  /* 0x000000b886867220 */ /* 0x080fe20000410000 */
[-C--:B------:R-:W-:Y:S01]  /*9f00*/  FMUL.FTZ R135, R135, R184.reuse ;  /* 0x000000b887877220 */ /* 0x080fe20000410000 */
[-C--:B------:R-:W-:Y:S01]  /*9f10*/  FMUL.FTZ R116, R116, R3.reuse ;  /* 0x0000000374747220 */ /* 0x080fe20000410000 */
[-C--:B------:R-:W-:Y:S01]  /*9f20*/  FMUL.FTZ R117, R117, R3.reuse ;  /* 0x0000000375757220 */ /* 0x080fe20000410000 */
[----:B------:R-:W1:Y:S01]  /*9f30*/  MUFU.EX2 R191, R191 ;  /* 0x000000bf00bf7308 */ /* 0x000e620000000800 */
[-C--:B------:R-:W-:Y:S01]  /*9f40*/  FMUL.FTZ R118, R118, R184.reuse ;  /* 0x000000b876767220 */ /* 0x080fe20000410000 */
[-C--:B------:R-:W-:Y:S01]  /*9f50*/  FMUL.FTZ R119, R119, R184.reuse ;  /* 0x000000b877777220 */ /* 0x080fe20000410000 */
[C---:B------:R-:W-:Y:S01]  /*9f60*/  HMMA.16816.F32.BF16 R64, R4.reuse, R142, R64 ;  /* 0x0000008e0440723c */ /* 0x040fe20000041840 */
[----:B------:R-:W4:Y:S01]  /*9f70*/  LDSM.16.MT88.4 R140, [R186+0x4000] ;  /* 0x00400000ba8c783b */ /* 0x000f220000004200 */
[-C--:B------:R-:W-:Y:S01]  /*9f80*/  FMUL.FTZ R120, R120, R3.reuse ;  /* 0x0000000378787220 */ /* 0x080fe20000410000 */
[-C--:B------:R-:W-:Y:S01]  /*9f90*/  FMUL.FTZ R121, R121, R3.reuse ;  /* 0x0000000379797220 */ /* 0x080fe20000410000 */
[-C--:B------:R-:W-:Y:S01]  /*9fa0*/  FMUL.FTZ R122, R122, R184.reuse ;  /* 0x000000b87a7a7220 */ /* 0x080fe20000410000 */
[----:B------:R-:W-:Y:S01]  /*9fb0*/  MUFU.EX2 R190, R190 ;  /* 0x000000be00be7308 */ /* 0x000fe20000000800 */
[-C--:B------:R-:W-:Y:S01]  /*9fc0*/  FMUL.FTZ R123, R123, R184.reuse ;  /* 0x000000b87b7b7220 */ /* 0x080fe20000410000 */
[-C--:B------:R-:W-:Y:S01]  /*9fd0*/  FMUL.FTZ R124, R124, R3.reuse ;  /* 0x000000037c7c7220 */ /* 0x080fe20000410000 */
[C---:B--2---:R-:W-:Y:S01]  /*9fe0*/  HMMA.16816.F32.BF16 R68, R4.reuse, R136, R68 ;  /* 0x000000880444723c */ /* 0x044fe20000041844 */
[-C--:B------:R-:W-:Y:S01]  /*9ff0*/  FMUL.FTZ R125, R125, R3.reuse ;  /* 0x000000037d7d7220 */ /* 0x080fe20000410000 */
[-C--:B------:R-:W-:Y:S01]  /*a000*/  FMUL.FTZ R126, R126, R184.reuse ;  /* 0x000000b87e7e7220 */ /* 0x080fe20000410000 */
[-C--:B------:R-:W-:Y:S01]  /*a010*/  FMUL.FTZ R127, R127, R184.reuse ;  /* 0x000000b87f7f7220 */ /* 0x080fe20000410000 */
[-C--:B------:R-:W-:Y:S01]  /*a020*/  FMUL.FTZ R128, R128, R3.reuse ;  /* 0x0000000380807220 */ /* 0x080fe20000410000 */
[----:B------:R-:W-:Y:S01]  /*a030*/  MUFU.EX2 R189, R189 ;  /* 0x000000bd00bd7308 */ /* 0x000fe20000000800 */
[-C--:B------:R-:W-:Y:S01]  /*a040*/  FMUL.FTZ R129, R129, R3.reuse ;  /* 0x0000000381817220 */ /* 0x080fe20000410000 */
[-C--:B------:R-:W-:Y:S01]  /*a050*/  FMUL.FTZ R130, R130, R184.reuse ;  /* 0x000000b882827220 */ /* 0x080fe20000410000 */
[C---:B------:R-:W-:Y:S01]  /*a060*/  HMMA.16816.F32.BF16 R72, R4.reuse, R138, R72 ;  /* 0x0000008a0448723c */ /* 0x040fe20000041848 */
[----:B------:R-:W2:Y:S01]  /*a070*/  LDSM.16.MT88.4 R136, [R185+0x4000] ;  /* 0x00400000b988783b */ /* 0x000ea20000004200 */
[-C--:B------:R-:W-:Y:S01]  /*a080*/  FMUL.FTZ R131, R131, R184.reuse ;  /* 0x000000b883837220 */ /* 0x080fe20000410000 */
[----:B------:R-:W-:Y:S01]  /*a090*/  FFMA.FTZ R199, R242, UR4, -R187 ;  /* 0x00000004f2c77c23 */ /* 0x000fe200080108bb */
[----:B------:R-:W-:Y:S01]  /*a0a0*/  FFMA.FTZ R203, R222, UR4, -R173 ;  /* 0x00000004decb7c23 */ /* 0x000fe200080108ad */
[----:B------:R-:W-:Y:S01]  /*a0b0*/  MUFU.EX2 R200, R200 ;  /* 0x000000c800c87308 */ /* 0x000fe20000000800 */
[----:B------:R-:W-:Y:S01]  /*a0c0*/  LDSM.16.MT88.4 R164, [R0+0x1a800] ;  /* 0x01a8000000a4783b */ /* 0x000fe20000004200 */
[----:B------:R-:W-:Y:S01]  /*a0d0*/  FFMA.FTZ R242, R244, UR4, -R187 ;  /* 0x00000004f4f27c23 */ /* 0x000fe200080108bb */
[C---:B---3--:R-:W-:Y:S01]  /*a0e0*/  HMMA.16816.F32.BF16 R76, R4.reuse, R144, R76 ;  /* 0x00000090044c723c */ /* 0x048fe2000004184c */
[----:B------:R-:W-:Y:S01]  /*a0f0*/  FFMA.FTZ R222, R224, UR4, -R173 ;  /* 0x00000004e0de7c23 */ /* 0x000fe200080108ad */
[----:B------:R-:W-:Y:S01]  /*a100*/  LDSM.16.MT88.4 R160, [R186+0x2800] ;  /* 0x00280000baa0783b */ /* 0x000fe20000004200 */
[--C-:B------:R-:W-:Y:S01]  /*a110*/  FFMA.FTZ R201, R246, UR4, -R187.reuse ;  /* 0x00000004f6c97c23 */ /* 0x100fe200080108bb */
[----:B------:R-:W-:Y:S01]  /*a120*/  FFMA.FTZ R244, R248, UR4, -R187 ;  /* 0x00000004f8f47c23 */ /* 0x000fe200080108bb */
[----:B------:R-:W3:Y:S01]  /*a130*/  MUFU.EX2 R193, R193 ;  /* 0x000000c100c17308 */ /* 0x000ee20000000800 */
[--C-:B------:R-:W-:Y:S01]  /*a140*/  FFMA.FTZ R205, R240, UR4, -R173.reuse ;  /* 0x00000004f0cd7c23 */ /* 0x100fe200080108ad */
[----:B------:R-:W-:Y:S01]  /*a150*/  FFMA.FTZ R224, R226, UR4, -R173 ;  /* 0x00000004e2e07c23 */ /* 0x000fe200080108ad */
[C---:B------:R-:W-:Y:S01]  /*a160*/  HMMA.16816.F32.BF16 R80, R4.reuse, R146, R80 ;  /* 0x000000920450723c */ /* 0x040fe20000041850 */
[----:B------:R-:W5:Y:S01]  /*a170*/  LDSM.16.MT88.4 R144, [R0+0x1e000] ;  /* 0x01e000000090783b */ /* 0x000f620000004200 */
[--C-:B------:R-:W-:Y:S01]  /*a180*/  FFMA.FTZ R207, R218, UR4, -R187.reuse ;  /* 0x00000004dacf7c23 */ /* 0x100fe200080108bb */
[--C-:B------:R-:W-:Y:S01]  /*a190*/  FFMA.FTZ R218, R220, UR4, -R187.reuse ;  /* 0x00000004dcda7c23 */ /* 0x100fe200080108bb */
[--C-:B------:R-:W-:Y:S01]  /*a1a0*/  FFMA.FTZ R217, R174, UR4, -R187.reuse ;  /* 0x00000004aed97c23 */ /* 0x100fe200080108bb */
[----:B------:R-:W-:Y:S01]  /*a1b0*/  MUFU.EX2 R195, R195 ;  /* 0x000000c300c37308 */ /* 0x000fe20000000800 */
[----:B------:R-:W-:Y:S01]  /*a1c0*/  FFMA.FTZ R220, R175, UR4, -R187 ;  /* 0x00000004afdc7c23 */ /* 0x000fe200080108bb */
[--C-:B------:R-:W-:Y:S01]  /*a1d0*/  FFMA.FTZ R216, R216, UR4, -R173.reuse ;  /* 0x00000004d8d87c23 */ /* 0x100fe200080108ad */
[C---:B------:R-:W-:Y:S01]  /*a1e0*/  HMMA.16816.F32.BF16 R20, R4.reuse, R22, R148 ;  /* 0x000000160414723c */ /* 0x040fe20000041894 */
[----:B------:R-:W1:Y:S01]  /*a1f0*/  LDSM.16.MT88.4 R148, [R0+0x1a000] ;  /* 0x01a000000094783b */ /* 0x000e620000004200 */
[--C-:B------:R-:W-:Y:S01]  /*a200*/  FFMA.FTZ R219, R206, UR4, -R173.reuse ;  /* 0x00000004cedb7c23 */ /* 0x100fe200080108ad */
[--C-:B------:R-:W-:Y:S01]  /*a210*/  FFMA.FTZ R204, R204, UR4, -R173.reuse ;  /* 0x00000004cccc7c23 */ /* 0x100fe200080108ad */
[----:B------:R-:W-:Y:S01]  /*a220*/  FFMA.FTZ R221, R202, UR4, -R173 ;  /* 0x00000004cadd7c23 */ /* 0x000fe200080108ad */
[----:B------:R-:W3:Y:S01]  /*a230*/  MUFU.EX2 R194, R194 ;  /* 0x000000c200c27308 */ /* 0x000ee20000000800 */
[----:B------:R-:W-:Y:S01]  /*a240*/  FFMA.FTZ R182, R243, R3, R182 ;  /* 0x00000003f3b67223 */ /* 0x000fe200000100b6 */
[----:B------:R-:W-:Y:S01]  /*a250*/  FFMA.FTZ R178, R241, R184, R178 ;  /* 0x000000b8f1b27223 */ /* 0x000fe200000100b2 */
[----:B----4-:R-:W-:Y:S01]  /*a260*/  HMMA.16816.F32.BF16 R84, R4, R140, R84 ;  /* 0x0000008c0454723c */ /* 0x010fe20000041854 */
[----:B------:R-:W-:Y:S01]  /*a270*/  MOV R3, R210 ;  /* 0x000000d200037202 */ /* 0x000fe20000000f00 */
[----:B------:R-:W-:Y:S01]  /*a280*/  FADD.FTZ R181, R181, R182 ;  /* 0x000000b6b5b57221 */ /* 0x000fe20000010000 */
[----:B------:R-:W-:-:S02]  /*a290*/  FADD.FTZ R177, R177, R178 ;  /* 0x000000b2b1b17221 */ /* 0x000fc40000010000 */
[----:B------:R-:W-:Y:S01]  /*a2a0*/  MUFU.EX2 R199, R199 ;  /* 0x000000c700c77308 */ /* 0x000fe20000000800 */
[----:B------:R-:W-:Y:S01]  /*a2b0*/  FADD.FTZ R180, R180, R181 ;  /* 0x000000b5b4b47221 */ /* 0x000fe20000010000 */
[----:B------:R-:W-:Y:S01]  /*a2c0*/  FADD.FTZ R176, R176, R177 ;  /* 0x000000b1b0b07221 */ /* 0x000fe20000010000 */
[C---:B------:R-:W-:Y:S01]  /*a2d0*/  HMMA.16816.F32.BF16 R88, R4.reuse, R142, R88 ;  /* 0x0000008e0458723c */ /* 0x040fe20000041858 */
[----:B------:R-:W4:Y:S01]  /*a2e0*/  LDSM.16.MT88.4 R140, [R172+0x1e000] ;  /* 0x01e00000ac8c783b */ /* 0x000f220000004200 */
[----:B------:R-:W-:Y:S01]  /*a2f0*/  FADD.FTZ R179, R179, R180 ;  /* 0x000000b4b3b37221 */ /* 0x000fe20000010000 */
[----:B------:R-:W-:Y:S02]  /*a300*/  FADD.FTZ R183, R183, R176 ;  /* 0x000000b0b7b77221 */ /* 0x000fe40000010000 */
[----:B------:R-:W3:Y:S03]  /*a310*/  MUFU.EX2 R242, R242 ;  /* 0x000000f200f27308 */ /* 0x000ee60000000800 */
[C---:B--2---:R-:W-:Y:S05]  /*a320*/  HMMA.16816.F32.BF16 R92, R4.reuse, R136, R92 ;  /* 0x00000088045c723c */ /* 0x044fea000004185c */
[----:B------:R-:W-:Y:S03]  /*a330*/  MUFU.EX2 R201, R201 ;  /* 0x000000c900c97308 */ /* 0x000fe60000000800 */
[C---:B------:R-:W-:Y:S01]  /*a340*/  HMMA.16816.F32.BF16 R96, R4.reuse, R138, R96 ;  /* 0x0000008a0460723c */ /* 0x040fe20000041860 */
[----:B------:R-:W2:Y:S04]  /*a350*/  LDSM.16.MT88.4 R136, [R186+0x6000] ;  /* 0x00600000ba88783b */ /* 0x000ea80000004200 */
[----:B------:R-:W-:Y:S03]  /*a360*/  MUFU.EX2 R244, R244 ;  /* 0x000000f400f47308 */ /* 0x000fe60000000800 */
[C---:B-----5:R-:W-:Y:S05]  /*a370*/  HMMA.16816.F32.BF16 R100, R4.reuse, R144, R100 ;  /* 0x000000900464723c */ /* 0x060fea0000041864 */
[----:B------:R-:W-:Y:S03]  /*a380*/  MUFU.EX2 R203, R203 ;  /* 0x000000cb00cb7308 */ /* 0x000fe60000000800 */
[C---:B------:R-:W-:Y:S01]  /*a390*/  HMMA.16816.F32.BF16 R104, R4.reuse, R146, R104 ;  /* 0x000000920468723c */ /* 0x040fe20000041868 */
[----:B------:R-:W5:Y:S04]  /*a3a0*/  LDSM.16.MT88.4 R144, [R185+0x6000] ;  /* 0x00600000b990783b */ /* 0x000f680000004200 */
[----:B------:R-:W3:Y:S03]  /*a3b0*/  MUFU.EX2 R222, R222 ;  /* 0x000000de00de7308 */ /* 0x000ee60000000800 */
[C---:B-1----:R-:W-:Y:S05]  /*a3c0*/  HMMA.16816.F32.BF16 R36, R4.reuse, R148, R36 ;  /* 0x000000940424723c */ /* 0x042fea0000041824 */
[----:B------:R-:W-:Y:S03]  /*a3d0*/  MUFU.EX2 R205, R205 ;  /* 0x000000cd00cd7308 */ /* 0x000fe60000000800 */
[C---:B------:R-:W-:Y:S01]  /*a3e0*/  HMMA.16816.F32.BF16 R40, R4.reuse, R150, R40 ;  /* 0x000000960428723c */ /* 0x040fe20000041828 */
[----:B------:R-:W1:Y:S04]  /*a3f0*/  LDSM.16.MT88.4 R148, [R0+0x18800] ;  /* 0x018800000094783b */ /* 0x000e680000004200 */
[----:B------:R-:W1:Y:S03]  /*a400*/  MUFU.EX2 R224, R224 ;  /* 0x000000e000e07308 */ /* 0x000e660000000800 */
[C---:B----4-:R-:W-:Y:S05]  /*a410*/  HMMA.16816.F32.BF16 R108, R4.reuse, R140, R108 ;  /* 0x0000008c046c723c */ /* 0x050fea000004186c */
[----:B------:R-:W-:Y:S03]  /*a420*/  MUFU.EX2 R207, R207 ;  /* 0x000000cf00cf7308 */ /* 0x000fe60000000800 */
[C---:B------:R-:W-:Y:S01]  /*a430*/  HMMA.16816.F32.BF16 R112, R4.reuse, R142, R112 ;  /* 0x0000008e0470723c */ /* 0x040fe20000041870 */
[----:B------:R-:W4:Y:S04]  /*a440*/  LDSM.16.MT88.4 R140, [R172+0x18800] ;  /* 0x01880000ac8c783b */ /* 0x000f280000004200 */
[----:B------:R-:W4:Y:S03]  /*a450*/  MUFU.EX2 R218, R218 ;  /* 0x000000da00da7308 */ /* 0x000f260000000800 */
[C---:B------:R-:W-:Y:S05]  /*a460*/  HMMA.16816.F32.BF16 R8, R4.reuse, R12, R8 ;  /* 0x0000000c0408723c */ /* 0x040fea0000041808 */
[----:B------:R-:W-:Y:S03]  /*a470*/  MUFU.EX2 R217, R217 ;  /* 0x000000d900d97308 */ /* 0x000fe60000000800 */
[C---:B------:R-:W-:Y:S01]  /*a480*/  HMMA.16816.F32.BF16 R12, R4.reuse, R14, R156 ;  /* 0x0000000e040c723c */ /* 0x040fe2000004189c */
[----:B------:R-:W-:Y:S04]  /*a490*/  LDSM.16.MT88.4 R156, [R185+0x2800] ;  /* 0x00280000b99c783b */ /* 0x000fe80000004200 */
[----:B------:R-:W-:Y:S03]  /*a4a0*/  MUFU.EX2 R220, R220 ;  /* 0x000000dc00dc7308 */ /* 0x000fe60000000800 */
[C---:B------:R-:W-:Y:S05]  /*a4b0*/  HMMA.16816.F32.BF16 R32, R4.reuse, R152, R32 ;  /* 0x000000980420723c */ /* 0x040fea0000041820 */
[----:B------:R-:W-:Y:S03]  /*a4c0*/  MUFU.EX2 R216, R216 ;  /* 0x000000d800d87308 */ /* 0x000fe60000000800 */
[C---:B------:R-:W-:Y:S01]  /*a4d0*/  HMMA.16816.F32.BF16 R132, R4.reuse, R154, R132 ;  /* 0x0000009a0484723c */ /* 0x040fe20000041884 */
[----:B------:R-:W-:Y:S04]  /*a4e0*/  LDSM.16.MT88.4 R152, [R0+0x1c800] ;  /* 0x01c800000098783b */ /* 0x000fe80000004200 */
[----:B------:R-:W4:Y:S03]  /*a4f0*/  MUFU.EX2 R219, R219 ;  /* 0x000000db00db7308 */ /* 0x000f260000000800 */
[C---:B--2---:R-:W-:Y:S05]  /*a500*/  HMMA.16816.F32.BF16 R116, R4.reuse, R136, R116 ;  /* 0x000000880474723c */ /* 0x044fea0000041874 */
[----:B------:R-:W-:Y:S03]  /*a510*/  MUFU.EX2 R204, R204 ;  /* 0x000000cc00cc7308 */ /* 0x000fe60000000800 */
[C---:B------:R-:W-:Y:S01]  /*a520*/  HMMA.16816.F32.BF16 R120, R4.reuse, R138, R120 ;  /* 0x0000008a0478723c */ /* 0x040fe20000041878 */
[----:B------:R-:W2:Y:S04]  /*a530*/  LDSM.16.MT88.4 R136, [R186+0x800] ;  /* 0x00080000ba88783b */ /* 0x000ea80000004200 */
[----:B------:R-:W2:Y:S03]  /*a540*/  MUFU.EX2 R221, R221 ;  /* 0x000000dd00dd7308 */ /* 0x000ea60000000800 */
[C---:B-----5:R-:W-:Y:S08]  /*a550*/  HMMA.16816.F32.BF16 R124, R4.reuse, R144, R124 ;  /* 0x00000090047c723c */ /* 0x060ff0000004187c */
[----:B------:R-:W-:Y:S01]  /*a560*/  HMMA.16816.F32.BF16 R4, R4, R146, R128 ;  /* 0x000000920404723c */ /* 0x000fe20000041880 */
[----:B------:R-:W-:Y:S01]  /*a570*/  F2FP.BF16.F32.PACK_AB R128, R191, R188 ;  /* 0x000000bcbf80723e */ /* 0x000fe200000010ff */
[----:B------:R-:W5:Y:S01]  /*a580*/  LDSM.16.MT88.4 R144, [R172+0x1a800] ;  /* 0x01a80000ac90783b */ /* 0x000f620000004200 */
[----:B---3--:R-:W-:Y:S01]  /*a590*/  F2FP.BF16.F32.PACK_AB R129, R193, R200 ;  /* 0x000000c8c181723e */ /* 0x008fe200000010ff */
        /* <DEDUP_REMOVED lines=13> */
[C---:B----4-:R-:W-:Y:S08]  /*a670*/  HMMA.16816.F32.BF16 R16, R128.reuse, R140, R16 ;  /* 0x0000008c8010723c */ /* 0x050ff00000041810 */
[C---:B------:R-:W-:Y:S01]  /*a680*/  HMMA.16816.F32.BF16 R20, R128.reuse, R142, R20 ;  /* 0x0000008e8014723c */ /* 0x040fe20000041814 */
[----:B------:R-:W3:Y:S07]  /*a690*/  LDSM.16.MT88.4 R140, [R186+0x4800] ;  /* 0x00480000ba8c783b */ /* 0x000eee0000004200 */
[C---:B--2---:R-:W-:Y:S08]  /*a6a0*/  HMMA.16816.F32.BF16 R24, R128.reuse, R136, R24 ;  /* 0x000000888018723c */ /* 0x044ff00000041818 */
[C---:B------:R-:W-:Y:S01]  /*a6b0*/  HMMA.16816.F32.BF16 R28, R128.reuse, R138, R28 ;  /* 0x0000008a801c723c */ /* 0x040fe2000004181c */
[----:B------:R-:W2:Y:S07]  /*a6c0*/  LDSM.16.MT88.4 R136, [R185+0x4800] ;  /* 0x00480000b988783b */ /* 0x000eae0000004200 */
[C---:B-----5:R-:W-:Y:S08]  /*a6d0*/  HMMA.16816.F32.BF16 R44, R128.reuse, R144, R44 ;  /* 0x00000090802c723c */ /* 0x060ff0000004182c */
[C---:B------:R-:W-:Y:S01]  /*a6e0*/  HMMA.16816.F32.BF16 R48, R128.reuse, R146, R48 ;  /* 0x000000928030723c */ /* 0x040fe20000041830 */
[----:B------:R-:W4:Y:S07]  /*a6f0*/  LDSM.16.MT88.4 R144, [R0+0x1e800] ;  /* 0x01e800000090783b */ /* 0x000f2e0000004200 */
[C---:B------:R-:W-:Y:S08]  /*a700*/  HMMA.16816.F32.BF16 R68, R128.reuse, R152, R68 ;  /* 0x000000988044723c */ /* 0x040ff00000041844 */
[C---:B------:R-:W-:Y:S01]  /*a710*/  HMMA.16816.F32.BF16 R72, R128.reuse, R154, R72 ;  /* 0x0000009a8048723c */ /* 0x040fe20000041848 */
[----:B------:R-:W5:Y:S07]  /*a720*/  LDSM.16.MT88.4 R152, [R172+0x1e800] ;  /* 0x01e80000ac98783b */ /* 0x000f6e0000004200 */
[C---:B-1----:R-:W-:Y:S08]  /*a730*/  HMMA.16816.F32.BF16 R76, R128.reuse, R148, R76 ;  /* 0x00000094804c723c */ /* 0x042ff0000004184c */
[C---:B------:R-:W-:Y:S01]  /*a740*/  HMMA.16816.F32.BF16 R80, R128.reuse, R150, R80 ;  /* 0x000000968050723c */ /* 0x040fe20000041850 */
[----:B------:R-:W-:Y:S07]  /*a750*/  LDSM.16.MT88.4 R148, [R185+0x6800] ;  /* 0x00680000b994783b */ /* 0x000fee0000004200 */
[C---:B---3--:R-:W-:Y:S08]  /*a760*/  HMMA.16816.F32.BF16 R84, R128.reuse, R140, R84 ;  /* 0x0000008c8054723c */ /* 0x048ff00000041854 */
[C---:B------:R-:W-:Y:S01]  /*a770*/  HMMA.16816.F32.BF16 R88, R128.reuse, R142, R88 ;  /* 0x0000008e8058723c */ /* 0x040fe20000041858 */
[----:B------:R-:W1:Y:S07]  /*a780*/  LDSM.16.MT88.4 R140, [R186+0x6800] ;  /* 0x00680000ba8c783b */ /* 0x000e6e0000004200 */
[C---:B------:R-:W-:Y:S08]  /*a790*/  HMMA.16816.F32.BF16 R60, R128.reuse, R156, R60 ;  /* 0x0000009c803c723c */ /* 0x040ff0000004183c */
        /* <DEDUP_REMOVED lines=10> */
[C---:B--2---:R-:W-:Y:S08]  /*a840*/  HMMA.16816.F32.BF16 R92, R128.reuse, R136, R92 ;  /* 0x00000088805c723c */ /* 0x044ff0000004185c */
[C---:B------:R-:W-:Y:S01]  /*a850*/  HMMA.16816.F32.BF16 R96, R128.reuse, R138, R96 ;  /* 0x0000008a8060723c */ /* 0x040fe20000041860 */
[----:B------:R-:W2:Y:S07]  /*a860*/  LDSM.16.MT88.4 R136, [R186+0x1000] ;  /* 0x00100000ba88783b */ /* 0x000eae0000004200 */
[C---:B----4-:R-:W-:Y:S08]  /*a870*/  HMMA.16816.F32.BF16 R100, R128.reuse, R144, R100 ;  /* 0x000000908064723c */ /* 0x050ff00000041864 */
[C---:B------:R-:W-:Y:S01]  /*a880*/  HMMA.16816.F32.BF16 R104, R128.reuse, R146, R104 ;  /* 0x000000928068723c */ /* 0x040fe20000041868 */
[----:B------:R-:W4:Y:S07]  /*a890*/  LDSM.16.MT88.4 R144, [R185+0x3000] ;  /* 0x00300000b990783b */ /* 0x000f2e0000004200 */
[C---:B-----5:R-:W-:Y:S08]  /*a8a0*/  HMMA.16816.F32.BF16 R108, R128.reuse, R152, R108 ;  /* 0x00000098806c723c */ /* 0x060ff0000004186c */
[C---:B------:R-:W-:Y:S01]  /*a8b0*/  HMMA.16816.F32.BF16 R112, R128.reuse, R154, R112 ;  /* 0x0000009a8070723c */ /* 0x040fe20000041870 */
[----:B------:R-:W-:Y:S07]  /*a8c0*/  LDSM.16.MT88.4 R152, [R172+0x1b000] ;  /* 0x01b00000ac98783b */ /* 0x000fee0000004200 */
[C---:B-1----:R-:W-:Y:S08]  /*a8d0*/  HMMA.16816.F32.BF16 R116, R128.reuse, R140, R116 ;  /* 0x0000008c8074723c */ /* 0x042ff00000041874 */
        /* <DEDUP_REMOVED lines=14> */
[----:B---3--:R-:W-:Y:S01]  /*a9c0*/  HMMA.16816.F32.BF16 R160, R4, R156, R8 ;  /* 0x0000009c04a0723c */ /* 0x008fe20000041808 */
[----:B------:R-:W-:Y:S01]  /*a9d0*/  LDSM.16.MT88.4 R8, [R0+0x1d000] ;  /* 0x01d000000008783b */ /* 0x000fe20000004200 */
[----:B------:R-:W-:Y:S01]  /*a9e0*/  FADD.FTZ R205, R205, R222 ;  /* 0x000000decdcd7221 */ /* 0x000fe20000010000 */
[----:B------:R-:W-:-:S03]  /*a9f0*/  FADD.FTZ R244, R244, R201 ;  /* 0x000000c9f4f47221 */ /* 0x000fc60000010000 */
[----:B------:R-:W-:Y:S02]  /*aa00*/  FADD.FTZ R205, R224, R205 ;  /* 0x000000cde0cd7221 */ /* 0x000fe40000010000 */
[C---:B------:R-:W-:Y:S01]  /*aa10*/  HMMA.16816.F32.BF16 R156, R4.reuse, R158, R12 ;  /* 0x0000009e049c723c */ /* 0x040fe2000004180c */
[----:B------:R-:W1:Y:S07]  /*aa20*/  LDSM.16.MT88.4 R12, [R172+0x1d000] ;  /* 0x01d00000ac0c783b */ /* 0x000e6e0000004200 */
[C---:B--2---:R-:W-:Y:S08]  /*aa30*/  HMMA.16816.F32.BF16 R24, R4.reuse, R136, R24 ;  /* 0x000000880418723c */ /* 0x044ff00000041818 */
[C---:B------:R-:W-:Y:S08]  /*aa40*/  HMMA.16816.F32.BF16 R28, R4.reuse, R138, R28 ;  /* 0x0000008a041c723c */ /* 0x040ff0000004181c */
        /* <DEDUP_REMOVED lines=17> */
[C---:B------:R-:W-:Y:S08]  /*ab60*/  HMMA.16816.F32.BF16 R52, R4.reuse, R148, R52 ;  /* 0x000000940434723c */ /* 0x040ff00000041834 */
        /* <DEDUP_REMOVED lines=16> */
[----:B------:R-:W4:Y:S04]  /*ac70*/  LDSM.16.MT88.4 R8, [R172+0x1f800] ;  /* 0x01f80000ac08783b */ /* 0x000f280000004200 */
[----:B------:R-:W5:Y:S03]  /*ac80*/  LDSM.16.MT88.4 R172, [R186+0x5800] ;  /* 0x00580000baac783b */ /* 0x000f660000004200 */
[C---:B------:R-:W-:Y:S08]  /*ac90*/  HMMA.16816.F32.BF16 R108, R4.reuse, R152, R108 ;  /* 0x00000098046c723c */ /* 0x040ff0000004186c */
[C---:B------:R-:W-:Y:S08]  /*aca0*/  HMMA.16816.F32.BF16 R112, R4.reuse, R154, R112 ;  /* 0x0000009a0470723c */ /* 0x040ff00000041870 */
[C---:B------:R-:W-:Y:S01]  /*acb0*/  HMMA.16816.F32.BF16 R132, R4.reuse, R170, R132 ;  /* 0x000000aa0484723c */ /* 0x040fe20000041884 */
[----:B------:R-:W5:Y:S07]  /*acc0*/  LDSM.16.MT88.4 R168, [R186+0x7800] ;  /* 0x00780000baa8783b */ /* 0x000f6e0000004200 */
[C---:B------:R-:W-:Y:S08]  /*acd0*/  HMMA.16816.F32.BF16 R36, R4.reuse, R164, R36 ;  /* 0x000000a40424723c */ /* 0x040ff00000041824 */
[----:B------:R-:W-:Y:S01]  /*ace0*/  HMMA.16816.F32.BF16 R40, R4, R166, R40 ;  /* 0x000000a60428723c */ /* 0x000fe20000041828 */
[----:B------:R-:W-:Y:S01]  /*acf0*/  F2FP.BF16.F32.PACK_AB R4, R218, R207 ;  /* 0x000000cfda04723e */ /* 0x000fe200000010ff */
[----:B------:R-:W5:Y:S01]  /*ad00*/  LDSM.16.MT88.4 R164, [R0+0x19800] ;  /* 0x0198000000a4783b */ /* 0x000f620000004200 */
        /* <DEDUP_REMOVED lines=9> */
[----:B------:R-:W-:Y:S01]  /*ada0*/  LDSM.16.MT88.4 R16, [R185+0x3800] ;  /* 0x00380000b910783b */ /* 0x000fe20000004200 */
[----:B------:R-:W-:Y:S01]  /*adb0*/  FADD.FTZ R204, R204, R219 ;  /* 0x000000dbcccc7221 */ /* 0x000fe20000010000 */
[----:B------:R-:W-:-:S03]  /*adc0*/  FADD.FTZ R243, R220, R217 ;  /* 0x000000d9dcf37221 */ /* 0x000fc60000010000 */
[----:B------:R-:W-:Y:S02]  /*add0*/  FADD.FTZ R241, R221, R204 ;  /* 0x000000ccddf17221 */ /* 0x000fe40000010000 */
[C---:B--2---:R-:W-:Y:S08]  /*ade0*/  HMMA.16816.F32.BF16 R44, R4.reuse, R32, R44 ;  /* 0x00000020042c723c */ /* 0x044ff0000004182c */
[C---:B------:R-:W-:Y:S01]  /*adf0*/  HMMA.16816.F32.BF16 R48, R4.reuse, R34, R48 ;  /* 0x000000220430723c */ /* 0x040fe20000041830 */
[----:B------:R-:W2:Y:S07]  /*ae00*/  LDSM.16.MT88.4 R32, [R185+0x1800] ;  /* 0x00180000b920783b */ /* 0x000eae0000004200 */
[C---:B---3--:R-:W-:Y:S08]  /*ae10*/  HMMA.16816.F32.BF16 R76, R4.reuse, R144, R76 ;  /* 0x00000090044c723c */ /* 0x048ff0000004184c */
[C---:B------:R-:W-:Y:S08]  /*ae20*/  HMMA.16816.F32.BF16 R80, R4.reuse, R146, R80 ;  /* 0x000000920450723c */ /* 0x040ff00000041850 */
[C---:B-1----:R-:W-:Y:S08]  /*ae30*/  HMMA.16816.F32.BF16 R52, R4.reuse, R12, R52 ;  /* 0x0000000c0434723c */ /* 0x042ff00000041834 */
[C---:B------:R-:W-:Y:S01]  /*ae40*/  HMMA.16816.F32.BF16 R56, R4.reuse, R14, R56 ;  /* 0x0000000e0438723c */ /* 0x040fe20000041838 */
[----:B------:R-:W-:Y:S04]  /*ae50*/  LDSM.16.MT88.4 R12, [R185+0x5800] ;  /* 0x00580000b90c783b */ /* 0x000fe80000004200 */
[----:B------:R-:W-:Y:S03]  /*ae60*/  LDSM.16.MT88.4 R184, [R185+0x7800] ;  /* 0x00780000b9b8783b */ /* 0x000fe60000004200 */
[C---:B------:R-:W-:Y:S01]  /*ae70*/  HMMA.16816.F32.BF16 R148, R4.reuse, R150, R20 ;  /* 0x000000960494723c */ /* 0x040fe20000041814 */
[----:B------:R-:W1:Y:S07]  /*ae80*/  LDSM.16.MT88.4 R20, [R0+0x1b800] ;  /* 0x01b800000014783b */ /* 0x000e6e0000004200 */
[C---:B----4-:R-:W-:Y:S08]  /*ae90*/  HMMA.16816.F32.BF16 R108, R4.reuse, R8, R108 ;  /* 0x00000008046c723c */ /* 0x050ff0000004186c */
[C---:B------:R-:W-:Y:S01]  /*aea0*/  HMMA.16816.F32.BF16 R112, R4.reuse, R10, R112 ;  /* 0x0000000a0470723c */ /* 0x040fe20000041870 */
[----:B------:R-:W3:Y:S07]  /*aeb0*/  LDSM.16.MT88.4 R8, [R0+0x1d800] ;  /* 0x01d800000008783b */ /* 0x000eee0000004200 */
[C---:B------:R-:W-:Y:S01]  /*aec0*/  HMMA.16816.F32.BF16 R144, R4.reuse, R140, R24 ;  /* 0x0000008c0490723c */ /* 0x040fe20000041818 */
[----:B------:R-:W4:Y:S07]  /*aed0*/  LDSM.16.MT88.4 R24, [R0+0x1f800] ;  /* 0x01f800000018783b */ /* 0x000f2e0000004200 */
[C---:B------:R-:W-:Y:S08]  /*aee0*/  HMMA.16816.F32.BF16 R140, R4.reuse, R142, R28 ;  /* 0x0000008e048c723c */ /* 0x040ff0000004181c */
[C---:B-----5:R-:W-:Y:S08]  /*aef0*/  HMMA.16816.F32.BF16 R84, R4.reuse, R172, R84 ;  /* 0x000000ac0454723c */ /* 0x060ff00000041854 */
[C---:B------:R-:W-:Y:S08]  /*af00*/  HMMA.16816.F32.BF16 R88, R4.reuse, R174, R88 ;  /* 0x000000ae0458723c */ /* 0x040ff00000041858 */
[C---:B------:R-:W-:Y:S08]  /*af10*/  HMMA.16816.F32.BF16 R116, R4.reuse, R168, R116 ;  /* 0x000000a80474723c */ /* 0x040ff00000041874 */
[C---:B------:R-:W-:Y:S08]  /*af20*/  HMMA.16816.F32.BF16 R120, R4.reuse, R170, R120 ;  /* 0x000000aa0478723c */ /* 0x040ff00000041878 */
[C---:B------:R-:W-:Y:S08]  /*af30*/  HMMA.16816.F32.BF16 R156, R4.reuse, R166, R156 ;  /* 0x000000a6049c723c */ /* 0x040ff0000004189c */
[C---:B--2---:R-:W-:Y:S08]  /*af40*/  HMMA.16816.F32.BF16 R136, R4.reuse, R32, R136 ;  /* 0x000000200488723c */ /* 0x044ff00000041888 */
[C---:B------:R-:W-:Y:S08]  /*af50*/  HMMA.16816.F32.BF16 R132, R4.reuse, R34, R132 ;  /* 0x000000220484723c */ /* 0x040ff00000041884 */
[C---:B-1----:R-:W-:Y:S08]  /*af60*/  HMMA.16816.F32.BF16 R36, R4.reuse, R20, R36 ;  /* 0x000000140424723c */ /* 0x042ff00000041824 */
        /* <DEDUP_REMOVED lines=9> */
[C---:B------:R-:W-:Y:S08]  /*b000*/  HMMA.16816.F32.BF16 R124, R4.reuse, R184, R124 ;  /* 0x000000b8047c723c */ /* 0x040ff0000004187c */
[C---:B------:R-:W-:Y:S08]  /*b010*/  HMMA.16816.F32.BF16 R128, R4.reuse, R186, R128 ;  /* 0x000000ba0480723c */ /* 0x040ff00000041880 */
[----:B------:R-:W-:Y:S01]  /*b020*/  HMMA.16816.F32.BF16 R160, R4, R164, R160 ;  /* 0x000000a404a0723c */ /* 0x000fe200000418a0 */
[----:B------:R-:W-:Y:S01]  /*b030*/  MOV R164, R214 ;  /* 0x000000d600a47202 */ /* 0x000fe20000000f00 */
[----:B------:R-:W-:-:S03]  /*b040*/  NOP ;  /* 0x0000000000007918 */ /* 0x000fc60000000000 */
        /* <DEDUP_REMOVED lines=16> */
[----:B------:R-:W-:Y:S01]  /*b150*/  IMAD.U32 R3, RZ, RZ, UR4 ;  /* 0x00000004ff037e24 */ /* 0x000fe2000f8e00ff */
[-C--:B------:R-:W-:Y:S01]  /*b160*/  LEA.HI.X R7, R8, R231.reuse, R4, 0x7, P4 ;  /* 0x000000e708077211 */ /* 0x080fe200020f3c04 */
[----:B------:R-:W-:Y:S02]  /*b170*/  UISETP.GT.U32.AND UP0, UPT, UR16, UR19, UPT ;  /* 0x000000131000728c */ /* 0x000fe4000bf04070 */
[----:B------:R-:W-:Y:S01]  /*b180*/  IMAD.U32 R4, RZ, RZ, UR7 ;  /* 0x00000007ff047e24 */ /* 0x000fe2000f8e00ff */
[C---:B------:R-:W-:Y:S01]  /*b190*/  LEA R8, P4, R3.reuse, R232, 0x1 ;  /* 0x000000e803087211 */ /* 0x040fe200078808ff */
[----:B------:R-:W1:Y:S03]  /*b1a0*/  LDCU UR4, c[0x0][0x504] ;  /* 0x0000a080ff0477ac */ /* 0x000e660008000800 */
[----:B------:R-:W-:Y:S01]  /*b1b0*/  LEA.HI.X R9, R3, R231, R4, 0x1, P4 ;  /* 0x000000e703097211 */ /* 0x000fe200020f0c04 */
[----:B------:R-:W-:Y:S01]  /*b1c0*/  IMAD.MOV.U32 R3, RZ, RZ, 0x40 ;  /* 0x00000040ff037424 */ /* 0x000fe200078e00ff */
[----:B------:R-:W-:-:S04]  /*b1d0*/  ISETP.NE.AND P4, PT, R192, RZ, PT ;  /* 0x000000ffc000720c */ /* 0x000fc80003f85270 */
[----:B------:R-:W-:Y:S01]  /*b1e0*/  SEL R3, R3, 0xffffffc0, !P4 ;  /* 0xffffffc003037807 */ /* 0x000fe20006000000 */
[----:B------:R-:W-:Y:S01]  /*b1f0*/  @!PT LDS RZ, [RZ] ;  /* 0x00000000fffff984 */ /* 0x000fe20000000800 */
[----:B------:R-:W-:Y:S01]  /*b200*/  @!PT LDS RZ, [RZ] ;  /* 0x00000000fffff984 */ /* 0x000fe20000000800 */
[----:B------:R-:W-:Y:S01]  /*b210*/  @!PT LDS RZ, [RZ] ;  /* 0x00000000fffff984 */ /* 0x000fe20000000800 */
[----:B------:R-:W-:Y:S04]  /*b220*/  @!P3 LDGSTS.E.BYPASS.LTC128B.128 [R235+0x18000], desc[UR28][R6.64] ;  /* 0x1800000006ebbfae */ /* 0x000fe8000b981a1c */
[--C-:B------:R-:W-:Y:S02]  /*b230*/  IMAD.IADD R220, R2, 0x1, R3.reuse ;  /* 0x0000000102dc7824 */ /* 0x100fe400078e0203 */
[----:B------:R-:W-:Y:S01]  /*b240*/  IMAD.IADD R218, R208, 0x1, R3 ;  /* 0x00000001d0da7824 */ /* 0x000fe200078e0203 */
[----:B------:R-:W-:Y:S01]  /*b250*/  @P3 STS.128 [R235+0x18000], RZ ;  /* 0x018000ffeb003388 */ /* 0x000fe20000000c00 */
[C---:B------:R-:W-:Y:S02]  /*b260*/  IMAD.IADD R216, R197.reuse, 0x1, R220 ;  /* 0x00000001c5d87824 */ /* 0x040fe400078e02dc */
[----:B------:R-:W-:Y:S01]  /*b270*/  IMAD.IADD R3, R197, 0x1, R218 ;  /* 0x00000001c5037824 */ /* 0x000fe200078e02da */
        /* <DEDUP_REMOVED lines=36> */
[----:B------:R-:W4:Y:S04]  /*b4c0*/  LDSM.16.M88.4 R12, [R208+0x10000] ;  /* 0x01000000d00c783b */ /* 0x000f280000000200 */
[----:B------:R-:W5:Y:S04]  /*b4d0*/  LDSM.16.M88.4 R184, [R208+0x10800] ;  /* 0x01080000d0b8783b */ /* 0x000f680000000200 */
[----:B------:R-:W1:Y:S04]  /*b4e0*/  LDSM.16.M88.4 R176, [R208+0x11000] ;  /* 0x01100000d0b0783b */ /* 0x000e680000000200 */
[----:B--2---:R-:W2:Y:S04]  /*b4f0*/  LDSM.16.M88.4 R4, [R208+0x11800] ;  /* 0x01180000d004783b */ /* 0x004ea80000000200 */
[----:B------:R-:W-:Y:S04]  /*b500*/  LDSM.16.M88.4 R20, [R219] ;  /* 0x00000000db14783b */ /* 0x000fe80000000200 */
[----:B------:R-:W2:Y:S04]  /*b510*/  LDSM.16.M88.4 R32, [R217+0x10000] ;  /* 0x01000000d920783b */ /* 0x000ea80000000200 */
[----:B---3--:R-:W3:Y:S04]  /*b520*/  LDSM.16.M88.4 R8, [R217+0x10800] ;  /* 0x01080000d908783b */ /* 0x008ee80000000200 */
[----:B------:R-:W3:Y:S04]  /*b530*/  LDSM.16.M88.4 R28, [R217+0x11000] ;  /* 0x01100000d91c783b */ /* 0x000ee80000000200 */
[----:B------:R-:W3:Y:S04]  /*b540*/  LDSM.16.M88.4 R24, [R217+0x11800] ;  /* 0x01180000d918783b */ /* 0x000ee80000000200 */
[----:B------:R-:W-:Y:S01]  /*b550*/  LDSM.16.M88.4 R164, [R220] ;  /* 0x00000000dca4783b */ /* 0x000fe20000000200 */
[C---:B----4-:R-:W-:Y:S03]  /*b560*/  HMMA.16816.F32.BF16 R16, R168.reuse, R12, RZ ;  /* 0x0000000ca810723c */ /* 0x050fe600000418ff */
[----:B------:R-:W-:Y:S04]  /*b570*/  LDSM.16.M88.4 R192, [R218+0x11800] ;  /* 0x01180000dac0783b */ /* 0x000fe80000000200 */
[----:B------:R-:W-:Y:S01]  /*b580*/  LDSM.16.M88.4 R200, [R218+0x10800] ;  /* 0x01080000dac8783b */ /* 0x000fe20000000200 */
[C---:B-----5:R-:W-:Y:S03]  /*b590*/  HMMA.16816.F32.BF16 R188, R168.reuse, R184, RZ ;  /* 0x000000b8a8bc723c */ /* 0x060fe600000418ff */
[----:B------:R-:W-:Y:S04]  /*b5a0*/  LDSM.16.M88.4 R196, [R218+0x11000] ;  /* 0x01100000dac4783b */ /* 0x000fe80000000200 */
[----:B------:R-:W-:Y:S01]  /*b5b0*/  LDSM.16.M88.4 R204, [R2+0x4000] ;  /* 0x0040000002cc783b */ /* 0x000fe20000000200 */
[C---:B-1----:R-:W-:Y:S03]  /*b5c0*/  HMMA.16816.F32.BF16 R180, R168.reuse, R176, RZ ;  /* 0x000000b0a8b4723c */ /* 0x042fe600000418ff */
[----:B------:R-:W0:Y:S05]  /*b5d0*/  LDGDEPBAR ;  /* 0x00000000000079af */ /* 0x000e2a0000000000 */
[C---:B------:R-:W-:Y:S08]  /*b5e0*/  HMMA.16816.F32.BF16 R12, R168.reuse, R14, RZ ;  /* 0x0000000ea80c723c */ /* 0x040ff000000418ff */
[C---:B------:R-:W-:Y:S08]  /*b5f0*/  HMMA.16816.F32.BF16 R184, R168.reuse, R186, RZ ;  /* 0x000000baa8b8723c */ /* 0x040ff000000418ff */
[C---:B------:R-:W-:Y:S08]  /*b600*/  HMMA.16816.F32.BF16 R176, R168.reuse, R178, RZ ;  /* 0x000000b2a8b0723c */ /* 0x040ff000000418ff */
[C---:B--2---:R-:W-:Y:S08]  /*b610*/  HMMA.16816.F32.BF16 R172, R168.reuse, R4, RZ ;  /* 0x00000004a8ac723c */ /* 0x044ff000000418ff */
[----:B------:R-:W-:Y:S01]  /*b620*/  HMMA.16816.F32.BF16 R168, R168, R6, RZ ;  /* 0x00000006a8a8723c */ /* 0x000fe200000418ff */
[----:B------:R-:W1:Y:S07]  /*b630*/  LDSM.16.M88.4 R4, [R218+0x10000] ;  /* 0x01000000da04783b */ /* 0x000e6e0000000200 */
[C---:B------:R-:W-:Y:S08]  /*b640*/  HMMA.16816.F32.BF16 R16, R20.reuse, R32, R16 ;  /* 0x000000201410723c */ /* 0x040ff00000041810 */
[C---:B------:R-:W-:Y:S01]  /*b650*/  HMMA.16816.F32.BF16 R12, R20.reuse, R34, R12 ;  /* 0x00000022140c723c */ /* 0x040fe2000004180c */
[----:B------:R-:W-:Y:S07]  /*b660*/  LDSM.16.M88.4 R32, [R3+0x10000] ;  /* 0x010000000320783b */ /* 0x000fee0000000200 */
[C---:B---3--:R-:W-:Y:S08]  /*b670*/  HMMA.16816.F32.BF16 R188, R20.reuse, R8, R188 ;  /* 0x0000000814bc723c */ /* 0x048ff000000418bc */
[C---:B------:R-:W-:Y:S01]  /*b680*/  HMMA.16816.F32.BF16 R184, R20.reuse, R10, R184 ;  /* 0x0000000a14b8723c */ /* 0x040fe200000418b8 */
[----:B------:R-:W2:Y:S07]  /*b690*/  LDSM.16.M88.4 R8, [R216] ;  /* 0x00000000d808783b */ /* 0x000eae0000000200 */
        /* <DEDUP_REMOVED lines=18> */
[----:B------:R-:W1:Y:S04]  /*b7c0*/  LDSM.16.M88.4 R196, [R208+0x13000] ;  /* 0x01300000d0c4783b */ /* 0x000e680000000200 */
[----:B------:R-:W-:Y:S03]  /*b7d0*/  LDSM.16.M88.4 R164, [R219+0x4000] ;  /* 0x00400000dba4783b */ /* 0x000fe60000000200 */
[C---:B--2---:R-:W-:Y:S08]  /*b7e0*/  HMMA.16816.F32.BF16 R16, R8.reuse, R32, R16 ;  /* 0x000000200810723c */ /* 0x044ff00000041810 */
[C---:B------:R-:W-:Y:S01]  /*b7f0*/  HMMA.16816.F32.BF16 R12, R8.reuse, R34, R12 ;  /* 0x00000022080c723c */ /* 0x040fe2000004180c */
[----:B------:R-:W2:Y:S07]  /*b800*/  LDSM.16.M88.4 R32, [R217+0x12000] ;  /* 0x01200000d920783b */ /* 0x000eae0000000200 */
[C---:B---3--:R-:W-:Y:S08]  /*b810*/  HMMA.16816.F32.BF16 R188, R8.reuse, R28, R188 ;  /* 0x0000001c08bc723c */ /* 0x048ff000000418bc */
[C---:B------:R-:W-:Y:S01]  /*b820*/  HMMA.16816.F32.BF16 R184, R8.reuse, R30, R184 ;  /* 0x0000001e08b8723c */ /* 0x040fe200000418b8 */
[----:B------:R-:W-:Y:S07]  /*b830*/  LDSM.16.M88.4 R28, [R217+0x12800] ;  /* 0x01280000d91c783b */ /* 0x000fee0000000200 */
[C---:B----4-:R-:W-:Y:S08]  /*b840*/  HMMA.16816.F32.BF16 R180, R8.reuse, R24, R180 ;  /* 0x0000001808b4723c */ /* 0x050ff000000418b4 */
[C---:B------:R-:W-:Y:S01]  /*b850*/  HMMA.16816.F32.BF16 R176, R8.reuse, R26, R176 ;  /* 0x0000001a08b0723c */ /* 0x040fe200000418b0 */
[----:B------:R-:W3:Y:S07]  /*b860*/  LDSM.16.M88.4 R24, [R217+0x13000] ;  /* 0x01300000d918783b */ /* 0x000eee0000000200 */
[C---:B-----5:R-:W-:Y:S08]  /*b870*/  HMMA.16816.F32.BF16 R172, R8.reuse, R20, R172 ;  /* 0x0000001408ac723c */ /* 0x060ff000000418ac */
[----:B------:R-:W-:Y:S01]  /*b880*/  HMMA.16816.F32.BF16 R168, R8, R22, R168 ;  /* 0x0000001608a8723c */ /* 0x000fe200000418a8 */
[----:B------:R-:W4:Y:S04]  /*b890*/  LDSM.16.M88.4 R20, [R217+0x13800] ;  /* 0x01380000d914783b */ /* 0x000f280000000200 */
[----:B------:R-:W-:Y:S03]  /*b8a0*/  LDSM.16.M88.4 R8, [R220+0x4000] ;  /* 0x00400000dc08783b */ /* 0x000fe60000000200 */
[C---:B-1----:R-:W-:Y:S08]  /*b8b0*/  HMMA.16816.F32.BF16 R16, R204.reuse, R4, R16 ;  /* 0x00000004cc10723c */ /* 0x042ff00000041810 */
[C---:B------:R-:W-:Y:S01]  /*b8c0*/  HMMA.16816.F32.BF16 R12, R204.reuse, R6, R12 ;  /* 0x00000006cc0c723c */ /* 0x040fe2000004180c */
[----:B------:R-:W1:Y:S07]  /*b8d0*/  LDSM.16.M88.4 R4, [R218+0x12000] ;  /* 0x01200000da04783b */ /* 0x000e6e0000000200 */
[C---:B------:R-:W-:Y:S08]  /*b8e0*/  HMMA.16816.F32.BF16 R172, R204.reuse, R192, R172 ;  /* 0x000000c0ccac723c */ /* 0x040ff000000418ac */
[C---:B------:R-:W-:Y:S08]  /*b8f0*/  HMMA.16816.F32.BF16 R180, R204.reuse, R196, R180 ;  /* 0x000000c4ccb4723c */ /* 0x040ff000000418b4 */
[C---:B------:R-:W-:Y:S01]  /*b900*/  HMMA.16816.F32.BF16 R176, R204.reuse, R198, R176 ;  /* 0x000000c6ccb0723c */ /* 0x040fe200000418b0 */
[----:B------:R-:W5:Y:S07]  /*b910*/  LDSM.16.M88.4 R196, [R218+0x13000] ;  /* 0x01300000dac4783b */ /* 0x000f6e0000000200 */
[----:B------:R-:W-:Y:S01]  /*b920*/  HMMA.16816.F32.BF16 R192, R204, R194, R168 ;  /* 0x000000c2ccc0723c */ /* 0x000fe200000418a8 */
[----:B------:R-:W5:Y:S07]  /*b930*/  LDSM.16.M88.4 R168, [R218+0x12800] ;  /* 0x01280000daa8783b */ /* 0x000f6e0000000200 */
[C---:B--2---:R-:W-:Y:S08]  /*b940*/  HMMA.16816.F32.BF16 R16, R164.reuse, R32, R16 ;  /* 0x00000020a410723c */ /* 0x044ff00000041810 */
[----:B------:R-:W-:Y:S01]  /*b950*/  HMMA.16816.F32.BF16 R12, R164, R34, R12 ;  /* 0x00000022a40c723c */ /* 0x000fe2000004180c */
[----:B------:R-:W-:Y:S07]  /*b960*/  LDSM.16.M88.4 R32, [R3+0x12800] ;  /* 0x012800000320783b */ /* 0x000fee0000000200 */
[C---:B------:R-:W-:Y:S08]  /*b970*/  HMMA.16816.F32.BF16 R188, R204.reuse, R200, R188 ;  /* 0x000000c8ccbc723c */ /* 0x040ff000000418bc */
[----:B------:R-:W-:Y:S08]  /*b980*/  HMMA.16816.F32.BF16 R184, R204, R202, R184 ;  /* 0x000000caccb8723c */ /* 0x000ff000000418b8 */
[C---:B---3--:R-:W-:Y:S08]  /*b990*/  HMMA.16816.F32.BF16 R180, R164.reuse, R24, R180 ;  /* 0x00000018a4b4723c */ /* 0x048ff000000418b4 */
[C---:B------:R-:W-:Y:S01]  /*b9a0*/  HMMA.16816.F32.BF16 R176, R164.reuse, R26, R176 ;  /* 0x0000001aa4b0723c */ /* 0x040fe200000418b0 */
[----:B------:R-:W-:Y:S07]  /*b9b0*/  LDSM.16.M88.4 R24, [R216+0x4000] ;  /* 0x00400000d818783b */ /* 0x000fee0000000200 */
[C---:B----4-:R-:W-:Y:S08]  /*b9c0*/  HMMA.16816.F32.BF16 R172, R164.reuse, R20, R172 ;  /* 0x00000014a4ac723c */ /* 0x050ff000000418ac */
[----:B------:R-:W-:Y:S01]  /*b9d0*/  HMMA.16816.F32.BF16 R192, R164, R22, R192 ;  /* 0x00000016a4c0723c */ /* 0x000fe200000418c0 */
[----:B------:R-:W2:Y:S07]  /*b9e0*/  LDSM.16.M88.4 R20, [R218+0x13800] ;  /* 0x01380000da14783b */ /* 0x000eae0000000200 */
[C---:B-1----:R-:W-:Y:S08]  /*b9f0*/  HMMA.16816.F32.BF16 R16, R8.reuse, R4, R16 ;  /* 0x000000040810723c */ /* 0x042ff00000041810 */
[----:B------:R-:W-:Y:S01]  /*ba00*/  HMMA.16816.F32.BF16 R12, R8, R6, R12 ;  /* 0x00000006080c723c */ /* 0x000fe2000004180c */
[----:B------:R-:W1:Y:S07]  /*ba10*/  LDSM.16.M88.4 R4, [R3+0x12000] ;  /* 0x012000000304783b */ /* 0x000e6e0000000200 */
[C---:B------:R-:W-:Y:S08]  /*ba20*/  HMMA.16816.F32.BF16 R188, R164.reuse, R28, R188 ;  /* 0x0000001ca4bc723c */ /* 0x040ff000000418bc */
[----:B------:R-:W-:Y:S01]  /*ba30*/  HMMA.16816.F32.BF16 R184, R164, R30, R184 ;  /* 0x0000001ea4b8723c */ /* 0x000fe200000418b8 */
[----:B------:R-:W3:Y:S04]  /*ba40*/  LDSM.16.M88.4 R28, [R3+0x13000] ;  /* 0x01300000031c783b */ /* 0x000ee80000000200 */
[----:B------:R-:W4:Y:S03]  /*ba50*/  LDSM.16.M88.4 R164, [R3+0x13800] ;  /* 0x0138000003a4783b */ /* 0x000f260000000200 */
[C---:B-----5:R-:W-:Y:S08]  /*ba60*/  HMMA.16816.F32.BF16 R180, R8.reuse, R196, R180 ;  /* 0x000000c408b4723c */ /* 0x060ff000000418b4 */
[C---:B------:R-:W-:Y:S08]  /*ba70*/  HMMA.16816.F32.BF16 R188, R8.reuse, R168, R188 ;  /* 0x000000a808bc723c */ /* 0x040ff000000418bc */
[C---:B------:R-:W-:Y:S01]  /*ba80*/  HMMA.16816.F32.BF16 R184, R8.reuse, R170, R184 ;  /* 0x000000aa08b8723c */ /* 0x040fe200000418b8 */
[----:B------:R-:W-:Y:S07]  /*ba90*/  LDSM.16.M88.4 R168, [R208+0x14000] ;  /* 0x01400000d0a8783b */ /* 0x000fee0000000200 */
[C---:B------:R-:W-:Y:S01]  /*baa0*/  HMMA.16816.F32.BF16 R196, R8.reuse, R198, R176 ;  /* 0x000000c608c4723c */ /* 0x040fe200000418b0 */
[----:B------:R-:W5:Y:S07]  /*bab0*/  LDSM.16.M88.4 R176, [R2+0x8000] ;  /* 0x0080000002b0783b */ /* 0x000f6e0000000200 */
        /* <DEDUP_REMOVED lines=95> */
[----:B------:R4:W2:Y:S01]  /*c0b0*/  LDSM.16.M88.4 R20, [R3+0x17000] ;  /* 0x017000000314783b */ /* 0x0008a20000000200 */
[----:B------:R-:W-:-:S04]  /*c0c0*/  DEPBAR.LE SB0, 0x0 ;  /* 0x000080000000791a */ /* 0x000fc80000000000 */
[C---:B---3--:R-:W-:Y:S08]  /*c0d0*/  HMMA.16816.F32.BF16 R16, R28.reuse, R24, R16 ;  /* 0x000000181c10723c */ /* 0x048ff00000041810 */
[C---:B------:R-:W-:Y:S08]  /*c0e0*/  HMMA.16816.F32.BF16 R12, R28.reuse, R26, R12 ;  /* 0x0000001a1c0c723c */ /* 0x040ff0000004180c */
[----:B-1----:R-:W-:Y:S01]  /*c0f0*/  HMMA.16816.F32.BF16 R188, R28, R4, R188 ;  /* 0x000000041cbc723c */ /* 0x002fe200000418bc */
[----:B------:R-:W-:-:S02]  /*c100*/  VIADD R5, R209, 0xffffff40 ;  /* 0xffffff40d1057836 */ /* 0x000fc40000000000 */
[----:B----4-:R-:W-:-:S03]  /*c110*/  VIADD R3, R209, UR21 ;  /* 0x00000015d1037c36 */ /* 0x010fc60008000000 */
[C---:B------:R-:W-:Y:S02]  /*c120*/  ISETP.GE.AND P4, PT, R5.reuse, R229, PT ;  /* 0x000000e50500720c */ /* 0x040fe40003f86270 */
[----:B------:R-:W-:Y:S01]  /*c130*/  HMMA.16816.F32.BF16 R184, R28, R6, R184 ;  /* 0x000000061cb8723c */ /* 0x000fe200000418b8 */
[----:B------:R-:W-:Y:S01]  /*c140*/  IMAD.U32 R7, RZ, RZ, UR4 ;  /* 0x00000004ff077e24 */ /* 0x000fe2000f8e00ff */
[----:B------:R-:W-:Y:S02]  /*c150*/  ISETP.GE.AND P5, PT, R5, R228, PT ;  /* 0x000000e40500720c */ /* 0x000fe40003fa6270 */
[----:B------:R-:W-:-:S04]  /*c160*/  IADD3 R6, PT, PT, R230, 0xbf, -R3 ;  /* 0x000000bfe6067810 */ /* 0x000fc80007ffe803 */
[----:B------:R-:W-:Y:S01]  /*c170*/  HMMA.16816.F32.BF16 R200, R28, R8, R200 ;  /* 0x000000081cc8723c */ /* 0x000fe200000418c8 */
[----:B------:R-:W-:Y:S02]  /*c180*/  IADD3 R9, PT, PT, R230, 0xc0, -R3 ;  /* 0x000000c0e6097810 */ /* 0x000fe40007ffe803 */
[----:B------:R-:W-:Y:S02]  /*c190*/  P2R R8, PR, RZ, 0x10 ;  /* 0x00000010ff087803 */ /* 0x000fe40000000000 */
[----:B------:R-:W-:-:S03]  /*c1a0*/  IABS R9, R9 ;  /* 0x0000000900097213 */ /* 0x000fc60000000000 */
[----:B------:R-:W-:Y:S01]  /*c1b0*/  HMMA.16816.F32.BF16 R192, R28, R10, R192 ;  /* 0x0000000a1cc0723c */ /* 0x000fe200000418c0 */
[----:B------:R-:W-:-:S07]  /*c1c0*/  I2FP.F32.S32 R9, R9 ;  /* 0x0000000900097245 */ /* 0x000fce0000201400 */
[C---:B------:R-:W-:Y:S08]  /*c1d0*/  HMMA.16816.F32.BF16 R196, R28.reuse, R34, R196 ;  /* 0x000000221cc4723c */ /* 0x040ff000000418c4 */
[----:B------:R-:W-:Y:S08]  /*c1e0*/  HMMA.16816.F32.BF16 R180, R28, R32, R180 ;  /* 0x000000201cb4723c */ /* 0x000ff000000418b4 */
[C---:B-----5:R-:W-:Y:S08]  /*c1f0*/  HMMA.16816.F32.BF16 R16, R176.reuse, R168, R16 ;  /* 0x000000a8b010723c */ /* 0x060ff00000041810 */
[C---:B------:R-:W-:Y:S08]  /*c200*/  HMMA.16816.F32.BF16 R12, R176.reuse, R170, R12 ;  /* 0x000000aab00c723c */ /* 0x040ff0000004180c */
[C---:B------:R-:W-:Y:S08]  /*c210*/  HMMA.16816.F32.BF16 R188, R176.reuse, R164, R188 ;  /* 0x000000a4b0bc723c */ /* 0x040ff000000418bc */
[C---:B------:R-:W-:Y:S08]  /*c220*/  HMMA.16816.F32.BF16 R184, R176.reuse, R166, R184 ;  /* 0x000000a6b0b8723c */ /* 0x040ff000000418b8 */
[C---:B--2---:R-:W-:Y:S08]  /*c230*/  HMMA.16816.F32.BF16 R200, R176.reuse, R172, R200 ;  /* 0x000000acb0c8723c */ /* 0x044ff000000418c8 */
[C---:B------:R-:W-:Y:S08]  /*c240*/  HMMA.16816.F32.BF16 R192, R176.reuse, R174, R192 ;  /* 0x000000aeb0c0723c */ /* 0x040ff000000418c0 */
[----:B------:R-:W-:Y:S01]  /*c250*/  HMMA.16816.F32.BF16 R196, R176, R22, R196 ;  /* 0x00000016b0c4723c */ /* 0x000fe200000418c4 */
[----:B------:R-:W-:-:S05]  /*c260*/  VIADD R22, R230, 0x8 ;  /* 0x00000008e6167836 */ /* 0x000fca0000000000 */
[----:B------:R-:W-:Y:S02]  /*c270*/  IADD3 R4, PT, PT, R22, 0xc0, -R3 ;  /* 0x000000c016047810 */ /* 0x000fe40007ffe803 */
[----:B------:R-:W-:Y:S01]  /*c280*/  HMMA.16816.F32.BF16 R180, R176, R20, R180 ;  /* 0x00000014b0b4723c */ /* 0x000fe200000418b4 */
[--C-:B------:R-:W-:Y:S02]  /*c290*/  IADD3 R20, PT, PT, R230, -UR21, -R7.reuse ;  /* 0x80000015e6147c10 */ /* 0x100fe4000fffe807 */
[----:B------:R-:W-:Y:S01]  /*c2a0*/  IADD3 R10, PT, PT, R22, -UR21, -R7 ;  /* 0x80000015160a7c10 */ /* 0x000fe2000fffe807 */
[----:B------:R-:W-:Y:S01]  /*c2b0*/  BAR.SYNC.DEFER_BLOCKING 0x0 ;  /* 0x0000000000007b1d */ /* 0x000fe20000010000 */
[----:B------:R-:W-:-:S05]  /*c2c0*/  ISETP.GT.AND P6, PT, R20, R5, PT ;  /* 0x000000051400720c */ /* 0x000fca0003fc4270 */
[----:B------:R-:W-:Y:S10]  /*c2d0*/  BRA.U !UP0, `(.L_x_605) ;  /* 0x0000000108e47547 */ /* 0x000ff4000b800000 */
        /* <DEDUP_REMOVED lines=57> */
.L_x_605:
[----:B------:R-:W-:Y:S01]  /*c670*/  IABS R4, R4 ;  /* 0x0000000400047213 */ /* 0x000fe20000000000 */
[----:B------:R-:W-:Y:S01]  /*c680*/  FFMA.FTZ R9, R9, -UR6, R16 ;  /* 0x8000000609097c23 */ /* 0x000fe20008010010 */
[----:B------:R-:W-:Y:S01]  /*c690*/  IADD3 R11, PT, PT, R230, 0xb8, -R3 ;  /* 0x000000b8e60b7810 */ /* 0x000fe20007ffe803 */
[----:B------:R-:W2:Y:S01]  /*c6a0*/  LDCU UR4, c[0x0][0x45c] ;  /* 0x00008b80ff0477ac */ /* 0x000ea20008000800 */
[----:B------:R-:W-:Y:S02]  /*c6b0*/  I2FP.F32.S32 R7, R4 ;  /* 0x0000000400077245 */ /* 0x000fe40000201400 */
[----:B------:R-:W-:Y:S01]  /*c6c0*/  FSEL R9, R9, -INF , !P6 ;  /* 0xff80000009097808 */ /* 0x000fe20007000000 */
[----:B------:R-:W-:Y:S01]  /*c6d0*/  @UP0 UIADD3 UR22, UPT, UPT, UR22, -0x4, URZ ;  /* 0xfffffffc16160890 */ /* 0x000fe2000fffe0ff */
[----:B------:R-:W-:Y:S01]  /*c6e0*/  IABS R11, R11 ;  /* 0x0000000b000b7213 */ /* 0x000fe20000000000 */
[----:B------:R-:W-:Y:S01]  /*c6f0*/  FFMA.FTZ R18, R7, -UR6, R18 ;  /* 0x8000000607127c23 */ /* 0x000fe20008010012 */
[----:B------:R-:W-:-:S02]  /*c700*/  ISETP.NE.AND P6, PT, R8, RZ, PT ;  /* 0x000000ff0800720c */ /* 0x000fc40003fc5270 */
[----:B------:R-:W-:Y:S02]  /*c710*/  IADD3 R4, PT, PT, R22, 0xbf, -R3 ;  /* 0x000000bf16047810 */ /* 0x000fe40007ffe803 */
[----:B------:R-:W-:Y:S02]  /*c720*/  IABS R6, R6 ;  /* 0x0000000600067213 */ /* 0x000fe40000000000 */
[----:B------:R-:W-:Y:S02]  /*c730*/  I2FP.F32.S32 R11, R11 ;  /* 0x0000000b000b7245 */ /* 0x000fe40000201400 */
[----:B------:R-:W-:Y:S01]  /*c740*/  ISETP.GT.AND P1, PT, R10, R5, PT ;  /* 0x000000050a00720c */ /* 0x000fe20003f24270 */
[----:B------:R-:W-:Y:S01]  /*c750*/  VIADD R5, R209, 0xffffff41 ;  /* 0xffffff41d1057836 */ /* 0x000fe20000000000 */
[----:B------:R-:W-:Y:S01]  /*c760*/  IABS R4, R4 ;  /* 0x0000000400047213 */ /* 0x000fe20000000000 */
[----:B------:R-:W-:Y:S01]  /*c770*/  FFMA.FTZ R11, R11, -UR6, R12 ;  /* 0x800000060b0b7c23 */ /* 0x000fe2000801000c */
[----:B------:R-:W-:-:S02]  /*c780*/  FSEL R7, R9, -INF , !P6 ;  /* 0xff80000009077808 */ /* 0x000fc40007000000 */
[--C-:B------:R-:W-:Y:S02]  /*c790*/  IADD3 R9, PT, PT, R22, 0xb8, -R3.reuse ;  /* 0x000000b816097810 */ /* 0x100fe40007ffe803 */
[----:B------:R-:W-:Y:S02]  /*c7a0*/  I2FP.F32.S32 R6, R6 ;  /* 0x0000000600067245 */ /* 0x000fe40000201400 */
[----:B------:R-:W-:Y:S02]  /*c7b0*/  I2FP.F32.S32 R4, R4 ;  /* 0x0000000400047245 */ /* 0x000fe40000201400 */
[----:B------:R-:W-:Y:S02]  /*c7c0*/  IADD3 R12, PT, PT, R230, 0xb7, -R3 ;  /* 0x000000b7e60c7810 */ /* 0x000fe40007ffe803 */
[----:B------:R-:W-:Y:S01]  /*c7d0*/  IABS R9, R9 ;  /* 0x0000000900097213 */ /* 0x000fe20000000000 */
[----:B------:R-:W-:Y:S01]  /*c7e0*/  FFMA.FTZ R4, R4, -UR6, R19 ;  /* 0x8000000604047c23 */ /* 0x000fe20008010013 */
[----:B------:R-:W-:-:S02]  /*c7f0*/  ISETP.GE.AND P3, PT, R5, R229, PT ;  /* 0x000000e50500720c */ /* 0x000fc40003f66270 */
[----:B------:R-:W-:Y:S02]  /*c800*/  ISETP.GE.AND P0, PT, R5, R228, PT ;  /* 0x000000e40500720c */ /* 0x000fe40003f06270 */
[-C--:B------:R-:W-:Y:S02]  /*c810*/  ISETP.GT.AND P2, PT, R20, R5.reuse, PT ;  /* 0x000000051400720c */ /* 0x080fe40003f44270 */
[----:B------:R-:W-:Y:S01]  /*c820*/  ISETP.GT.AND P4, PT, R10, R5, PT ;  /* 0x000000050a00720c */ /* 0x000fe20003f84270 */
[----:B------:R-:W-:Y:S01]  /*c830*/  FFMA.FTZ R5, R6, -UR6, R17 ;  /* 0x8000000606057c23 */ /* 0x000fe20008010011 */
[----:B------:R-:W-:Y:S01]  /*c840*/  VIADD R17, R209, 0xffffff48 ;  /* 0xffffff48d1117836 */ /* 0x000fe20000000000 */
[----:B------:R-:W-:Y:S02]  /*c850*/  FSEL R2, R18, -INF , !P1 ;  /* 0xff80000012027808 */ /* 0x000fe40004800000 */
[----:B------:R-:W-:Y:S02]  /*c860*/  IABS R12, R12 ;  /* 0x0000000c000c7213 */ /* 0x000fe40000000000 */
[----:B------:R-:W-:-:S02]  /*c870*/  I2FP.F32.S32 R9, R9 ;  /* 0x0000000900097245 */ /* 0x000fc40000201400 */
[----:B------:R-:W-:Y:S02]  /*c880*/  FSEL R2, R2, -INF , !P5 ;  /* 0xff80000002027808 */ /* 0x000fe40006800000 */
[----:B------:R-:W-:Y:S01]  /*c890*/  FSEL R5, R5, -INF , !P2 ;  /* 0xff80000005057808 */ /* 0x000fe20005000000 */
[----:B------:R-:W-:Y:S01]  /*c8a0*/  FFMA.FTZ R6, R9, -UR6, R14 ;  /* 0x8000000609067c23 */ /* 0x000fe2000801000e */
[C---:B------:R-:W-:Y:S02]  /*c8b0*/  ISETP.GE.AND P6, PT, R17.reuse, R229, PT ;  /* 0x000000e51100720c */ /* 0x040fe40003fc6270 */
[----:B------:R-:W-:Y:S02]  /*c8c0*/  ISETP.GE.AND P1, PT, R17, R228, PT ;  /* 0x000000e41100720c */ /* 0x000fe40003f26270 */
[-C--:B------:R-:W-:Y:S02]  /*c8d0*/  ISETP.GT.AND P5, PT, R20, R17.reuse, PT ;  /* 0x000000111400720c */ /* 0x080fe40003fa4270 */
[----:B------:R-:W-:Y:S01]  /*c8e0*/  ISETP.GT.AND P2, PT, R10, R17, PT ;  /* 0x000000110a00720c */ /* 0x000fe20003f44270 */
[----:B------:R-:W-:Y:S01]  /*c8f0*/  VIADD R17, R209, 0xffffff49 ;  /* 0xffffff49d1117836 */ /* 0x000fe20000000000 */
[----:B------:R-:W-:-:S02]  /*c900*/  I2FP.F32.S32 R12, R12 ;  /* 0x0000000c000c7245 */ /* 0x000fc40000201400 */
[----:B------:R-:W-:Y:S02]  /*c910*/  FSEL R4, R4, -INF , !P4 ;  /* 0xff80000004047808 */ /* 0x000fe40006000000 */
[----:B------:R-:W-:Y:S01]  /*c920*/  FSEL R11, R11, -INF , !P5 ;  /* 0xff8000000b0b7808 */ /* 0x000fe20006800000 */
[----:B------:R-:W-:Y:S01]  /*c930*/  FFMA.FTZ R9, R12, -UR6, R13 ;  /* 0x800000060c097c23 */ /* 0x000fe2000801000d */
[----:B------:R-:W-:Y:S01]  /*c940*/  FSEL R4, R4, -INF , !P0 ;  /* 0xff80000004047808 */ /* 0x000fe20004000000 */
[----:B------:R-:W-:Y:S01]  /*c950*/  VIADD R13, R209, 0xffffff50 ;  /* 0xffffff50d10d7836 */ /* 0x000fe20000000000 */
[----:B------:R-:W-:Y:S02]  /*c960*/  ISETP.GT.AND P0, PT, R20, R17, PT ;  /* 0x000000111400720c */ /* 0x000fe40003f04270 */
[----:B------:R-:W-:Y:S02]  /*c970*/  FSEL R6, R6, -INF , !P2 ;  /* 0xff80000006067808 */ /* 0x000fe40005000000 */
[----:B------:R-:W-:-:S02]  /*c980*/  IADD3 R8, PT, PT, R22, 0xb7, -R3 ;  /* 0x000000b716087810 */ /* 0x000fc40007ffe803 */
[----:B------:R-:W-:Y:S02]  /*c990*/  FSEL R5, R5, -INF , !P3 ;  /* 0xff80000005057808 */ /* 0x000fe40005800000 */
[----:B------:R-:W-:Y:S02]  /*c9a0*/  FSEL R11, R11, -INF , !P6 ;  /* 0xff8000000b0b7808 */ /* 0x000fe40007000000 */
[----:B------:R-:W-:Y:S02]  /*c9b0*/  FSEL R6, R6, -INF , !P1 ;  /* 0xff80000006067808 */ /* 0x000fe40004800000 */
[----:B------:R-:W-:Y:S02]  /*c9c0*/  FSEL R9, R9, -INF , !P0 ;  /* 0xff80000009097808 */ /* 0x000fe40004000000 */
[C---:B------:R-:W-:Y:S02]  /*c9d0*/  ISETP.GE.AND P3, PT, R17.reuse, R229, PT ;  /* 0x000000e51100720c */ /* 0x040fe40003f66270 */
[----:B------:R-:W-:-:S02]  /*c9e0*/  ISETP.GE.AND P4, PT, R17, R228, PT ;  /* 0x000000e41100720c */ /* 0x000fc40003f86270 */
[----:B------:R-:W-:Y:S02]  /*c9f0*/  ISETP.GT.AND P5, PT, R10, R17, PT ;  /* 0x000000110a00720c */ /* 0x000fe40003fa4270 */
[----:B------:R-:W-:Y:S02]  /*ca00*/  IABS R8, R8 ;  /* 0x0000000800087213 */ /* 0x000fe40000000000 */
[C---:B------:R-:W-:Y:S02]  /*ca10*/  ISETP.GE.AND P6, PT, R13.reuse, R229, PT ;  /* 0x000000e50d00720c */ /* 0x040fe40003fc6270 */
[----:B------:R-:W-:Y:S02]  /*ca20*/  ISETP.GE.AND P2, PT, R13, R228, PT ;  /* 0x000000e40d00720c */ /* 0x000fe40003f46270 */
[-C--:B------:R-:W-:Y:S02]  /*ca30*/  ISETP.GT.AND P1, PT, R20, R13.reuse, PT ;  /* 0x0000000d1400720c */ /* 0x080fe40003f24270 */
[----:B------:R-:W-:-:S02]  /*ca40*/  ISETP.GT.AND P0, PT, R10, R13, PT ;  /* 0x0000000d0a00720c */ /* 0x000fc40003f04270 */
[--C-:B------:R-:W-:Y:S02]  /*ca50*/  IADD3 R17, PT, PT, R230, 0xb0, -R3.reuse ;  /* 0x000000b0e6117810 */ /* 0x100fe40007ffe803 */
[--C-:B------:R-:W-:Y:S02]  /*ca60*/  IADD3 R13, PT, PT, R22, 0xb0, -R3.reuse ;  /* 0x000000b0160d7810 */ /* 0x100fe40007ffe803 */
[----:B------:R-:W-:Y:S02]  /*ca70*/  I2FP.F32.S32 R8, R8 ;  /* 0x0000000800087245 */ /* 0x000fe40000201400 */
[----:B------:R-:W-:Y:S02]  /*ca80*/  IABS R17, R17 ;  /* 0x0000001100117213 */ /* 0x000fe40000000000 */
[----:B------:R-:W-:Y:S01]  /*ca90*/  IADD3 R12, PT, PT, R230, 0xaf, -R3 ;  /* 0x000000afe60c7810 */ /* 0x000fe20007ffe803 */
[----:B------:R-:W-:Y:S01]  /*caa0*/  FFMA.FTZ R8, R8, -UR6, R15 ;  /* 0x8000000608087c23 */ /* 0x000fe2000801000f */
[----:B------:R-:W-:Y:S01]  /*cab0*/  IABS R13, R13 ;  /* 0x0000000d000d7213 */ /* 0x000fe20000000000 */
[----:B------:R-:W-:Y:S01]  /*cac0*/  VIADD R15, R209, 0xffffff51 ;  /* 0xffffff51d10f7836 */ /* 0x000fe20000000000 */
[----:B------:R-:W-:-:S02]  /*cad0*/  I2FP.F32.S32 R17, R17 ;  /* 0x0000001100117245 */ /* 0x000fc40000201400 */
[----:B------:R-:W-:Y:S02]  /*cae0*/  IABS R12, R12 ;  /* 0x0000000c000c7213 */ /* 0x000fe40000000000 */
[----:B------:R-:W-:Y:S01]  /*caf0*/  I2FP.F32.S32 R13, R13 ;  /* 0x0000000d000d7245 */ /* 0x000fe20000201400 */
[----:B------:R-:W-:Y:S01]  /*cb00*/  FFMA.FTZ R188, R17, -UR6, R188 ;  /* 0x8000000611bc7c23 */ /* 0x000fe200080100bc */
[----:B------:R-:W-:Y:S01]  /*cb10*/  I2FP.F32.S32 R12, R12 ;  /* 0x0000000c000c7245 */ /* 0x000fe20000201400 */
[----:B------:R-:W-:Y:S01]  /*cb20*/  VIADD R17, R209, 0xffffff70 ;  /* 0xffffff70d1117836 */ /* 0x000fe20000000000 */
[----:B------:R-:W-:Y:S01]  /*cb30*/  FSEL R8, R8, -INF , !P5 ;  /* 0xff80000008087808 */ /* 0x000fe20006800000 */
[----:B------:R-:W-:Y:S01]  /*cb40*/  FFMA.FTZ R208, R13, -UR6, R190 ;  /* 0x800000060dd07c23 */ /* 0x000fe200080100be */
[----:B------:R-:W-:Y:S01]  /*cb50*/  FSEL R217, R188, -INF , !P1 ;  /* 0xff800000bcd97808 */ /* 0x000fe20004800000 */
[----:B------:R-:W-:Y:S01]  /*cb60*/  FFMA.FTZ R189, R12, -UR6, R189 ;  /* 0x800000060cbd7c23 */ /* 0x000fe200080100bd */
[----:B------:R-:W-:Y:S01]  /*cb70*/  FSEL R8, R8, -INF , !P4 ;  /* 0xff80000008087808 */ /* 0x000fe20006000000 */
[----:B------:R-:W-:Y:S01]  /*cb80*/  VIADD R13, R209, 0xffffff58 ;  /* 0xffffff58d10d7836 */ /* 0x000fe20000000000 */
[----:B------:R-:W-:-:S02]  /*cb90*/  ISETP.GT.AND P4, PT, R20, R15, PT ;  /* 0x0000000f1400720c */ /* 0x000fc40003f84270 */
[--C-:B------:R-:W-:Y:S02]  /*cba0*/  IADD3 R190, PT, PT, R22, 0xaf, -R3.reuse ;  /* 0x000000af16be7810 */ /* 0x100fe40007ffe803 */
[----:B------:R-:W-:Y:S02]  /*cbb0*/  FSEL R208, R208, -INF , !P0 ;  /* 0xff800000d0d07808 */ /* 0x000fe40004000000 */
[----:B------:R-:W-:Y:S02]  /*cbc0*/  IADD3 R171, PT, PT, R230, 0xa8, -R3 ;  /* 0x000000a8e6ab7810 */ /* 0x000fe40007ffe803 */
[----:B------:R-:W-:Y:S02]  /*cbd0*/  IABS R190, R190 ;  /* 0x000000be00be7213 */ /* 0x000fe40000000000 */
[----:B------:R-:W-:Y:S02]  /*cbe0*/  FSEL R217, R217, -INF , !P6 ;  /* 0xff800000d9d97808 */ /* 0x000fe40007000000 */
[----:B------:R-:W-:-:S02]  /*cbf0*/  FSEL R208, R208, -INF , !P2 ;  /* 0xff800000d0d07808 */ /* 0x000fc40005000000 */
[----:B------:R-:W-:Y:S02]  /*cc00*/  FSEL R189, R189, -INF , !P4 ;  /* 0xff800000bdbd7808 */ /* 0x000fe40006000000 */
[C---:B------:R-:W-:Y:S02]  /*cc10*/  ISETP.GE.AND P6, PT, R13.reuse, R229, PT ;  /* 0x000000e50d00720c */ /* 0x040fe40003fc6270 */
[----:B------:R-:W-:Y:S02]  /*cc20*/  ISETP.GE.AND P0, PT, R13, R228, PT ;  /* 0x000000e40d00720c */ /* 0x000fe40003f06270 */
[-C--:B------:R-:W-:Y:S02]  /*cc30*/  ISETP.GT.AND P2, PT, R20, R13.reuse, PT ;  /* 0x0000000d1400720c */ /* 0x080fe40003f44270 */
[----:B------:R-:W-:Y:S02]  /*cc40*/  ISETP.GT.AND P4, PT, R10, R13, PT ;  /* 0x0000000d0a00720c */ /* 0x000fe40003f84270 */
[----:B------:R-:W-:-:S02]  /*cc50*/  IADD3 R13, PT, PT, R22, 0xa8, -R3 ;  /* 0x000000a8160d7810 */ /* 0x000fc40007ffe803 */
[----:B------:R-:W-:Y:S02]  /*cc60*/  IABS R171, R171 ;  /* 0x000000ab00ab7213 */ /* 0x000fe40000000000 */
[----:B------:R-:W-:Y:S02]  /*cc70*/  I2FP.F32.S32 R190, R190 ;  /* 0x000000be00be7245 */ /* 0x000fe40000201400 */
[--C-:B------:R-:W-:Y:S02]  /*cc80*/  IADD3 R12, PT, PT, R22, 0xa7, -R3.reuse ;  /* 0x000000a7160c7810 */ /* 0x100fe40007ffe803 */
[----:B------:R-:W-:Y:S01]  /*cc90*/  IADD3 R14, PT, PT, R230, 0xa7, -R3 ;  /* 0x000000a7e60e7810 */ /* 0x000fe20007ffe803 */
[----:B------:R-:W-:Y:S01]  /*cca0*/  FFMA.FTZ R190, R190, -UR6, R191 ;  /* 0x80000006bebe7c23 */ /* 0x000fe200080100bf */
[----:B------:R-:W-:Y:S02]  /*ccb0*/  IABS R13, R13 ;  /* 0x0000000d000d7213 */ /* 0x000fe40000000000 */
[----:B------:R-:W-:-:S02]  /*ccc0*/  I2FP.F32.S32 R171, R171 ;  /* 0x000000ab00ab7245 */ /* 0x000fc40000201400 */
[----:B------:R-:W-:Y:S02]  /*ccd0*/  IABS R12, R12 ;  /* 0x0000000c000c7213 */ /* 0x000fe40000000000 */
[----:B------:R-:W-:Y:S01]  /*cce0*/  ISETP.GT.AND P1, PT, R10, R15, PT ;  /* 0x0000000f0a00720c */ /* 0x000fe20003f24270 */
[----:B------:R-:W-:Y:S01]  /*ccf0*/  FFMA.FTZ R171, R171, -UR6, R184 ;  /* 0x80000006abab7c23 */ /* 0x000fe200080100b8 */
[----:B------:R-:W-:Y:S02]  /*cd00*/  IABS R14, R14 ;  /* 0x0000000e000e7213 */ /* 0x000fe40000000000 */
[----:B------:R-:W-:Y:S02]  /*cd10*/  I2FP.F32.S32 R13, R13 ;  /* 0x0000000d000d7245 */ /* 0x000fe40000201400 */
[----:B------:R-:W-:Y:S02]  /*cd20*/  FSEL R9, R9, -INF , !P3 ;  /* 0xff80000009097808 */ /* 0x000fe40005800000 */
[----:B------:R-:W-:Y:S01]  /*cd30*/  I2FP.F32.S32 R12, R12 ;  /* 0x0000000c000c7245 */ /* 0x000fe20000201400 */
[----:B------:R-:W-:Y:S01]  /*cd40*/  FFMA.FTZ R170, R13, -UR6, R186 ;  /* 0x800000060daa7c23 */ /* 0x000fe200080100ba */
[C---:B------:R-:W-:Y:S01]  /*cd50*/  ISETP.GE.AND P3, PT, R15.reuse, R229, PT ;  /* 0x000000e50f00720c */ /* 0x040fe20003f66270 */
[----:B------:R-:W-:Y:S01]  /*cd60*/  IMAD.MOV.U32 R186, RZ, RZ, 0x20 ;  /* 0x00000020ffba7424 */ /* 0x000fe200078e00ff */
[----:B------:R-:W-:Y:S01]  /*cd70*/  ISETP.GE.AND P5, PT, R15, R228, PT ;  /* 0x000000e40f00720c */ /* 0x000fe20003fa6270 */
[----:B------:R-:W-:Y:S01]  /*cd80*/  VIADD R15, R209, 0xffffff59 ;  /* 0xffffff59d10f7836 */ /* 0x000fe20000000000 */
[----:B------:R-:W-:Y:S01]  /*cd90*/  FSEL R190, R190, -INF , !P1 ;  /* 0xff800000bebe7808 */ /* 0x000fe20004800000 */
[----:B------:R-:W-:Y:S01]  /*cda0*/  FFMA.FTZ R187, R12, -UR6, R187 ;  /* 0x800000060cbb7c23 */ /* 0x000fe200080100bb */
[----:B------:R-:W-:-:S02]  /*cdb0*/  I2FP.F32.S32 R14, R14 ;  /* 0x0000000e000e7245 */ /* 0x000fc40000201400 */
[----:B------:R-:W-:Y:S02]  /*cdc0*/  FSEL R189, R189, -INF , !P3 ;  /* 0xff800000bdbd7808 */ /* 0x000fe40005800000 */
[----:B------:R-:W-:Y:S01]  /*cdd0*/  FSEL R190, R190, -INF , !P5 ;  /* 0xff800000bebe7808 */ /* 0x000fe20006800000 */
[----:B------:R-:W-:Y:S01]  /*cde0*/  FFMA.FTZ R169, R14, -UR6, R185 ;  /* 0x800000060ea97c23 */ /* 0x000fe200080100b9 */
[----:B------:R-:W-:Y:S02]  /*cdf0*/  FSEL R171, R171, -INF , !P2 ;  /* 0xff800000abab7808 */ /* 0x000fe40005000000 */
[----:B------:R-:W-:Y:S02]  /*ce00*/  IADD3 R12, PT, PT, R22, 0xa0, -R3 ;  /* 0x000000a0160c7810 */ /* 0x000fe40007ffe803 */
[C---:B------:R-:W-:Y:S02]  /*ce10*/  ISETP.GE.AND P3, PT, R15.reuse, R229, PT ;  /* 0x000000e50f00720c */ /* 0x040fe40003f66270 */
[----:B------:R-:W-:-:S02]  /*ce20*/  ISETP.GE.AND P1, PT, R15, R228, PT ;  /* 0x000000e40f00720c */ /* 0x000fc40003f26270 */
[-C--:B------:R-:W-:Y:S02]  /*ce30*/  ISETP.GT.AND P5, PT, R20, R15.reuse, PT ;  /* 0x0000000f1400720c */ /* 0x080fe40003fa4270 */
[----:B------:R-:W-:Y:S01]  /*ce40*/  ISETP.GT.AND P2, PT, R10, R15, PT ;  /* 0x0000000f0a00720c */ /* 0x000fe20003f44270 */
[----:B------:R-:W-:Y:S01]  /*ce50*/  VIADD R15, R209, 0xffffff60 ;  /* 0xffffff60d10f7836 */ /* 0x000fe20000000000 */
[----:B------:R-:W-:Y:S02]  /*ce60*/  FSEL R170, R170, -INF , !P4 ;  /* 0xff800000aaaa7808 */ /* 0x000fe40006000000 */
[----:B------:R-:W-:Y:S02]  /*ce70*/  IABS R12, R12 ;  /* 0x0000000c000c7213 */ /* 0x000fe40000000000 */
[----:B------:R-:W-:Y:S02]  /*ce80*/  IADD3 R13, PT, PT, R230, 0xa0, -R3 ;  /* 0x000000a0e60d7810 */ /* 0x000fe40007ffe803 */
[----:B------:R-:W-:-:S02]  /*ce90*/  FSEL R171, R171, -INF , !P6 ;  /* 0xff800000abab7808 */ /* 0x000fc40007000000 */
[----:B------:R-:W-:Y:S02]  /*cea0*/  FSEL R170, R170, -INF , !P0 ;  /* 0xff800000aaaa7808 */ /* 0x000fe40004000000 */
[----:B------:R-:W-:Y:S02]  /*ceb0*/  FSEL R169, R169, -INF , !P5 ;  /* 0xff800000a9a97808 */ /* 0x000fe40006800000 */
[C---:B------:R-:W-:Y:S02]  /*cec0*/  ISETP.GE.AND P6, PT, R15.reuse, R229, PT ;  /* 0x000000e50f00720c */ /* 0x040fe40003fc6270 */
[----:B------:R-:W-:Y:S02]  /*ced0*/  ISETP.GE.AND P4, PT, R15, R228, PT ;  /* 0x000000e40f00720c */ /* 0x000fe40003f86270 */
[-C--:B------:R-:W-:Y:S02]  /*cee0*/  ISETP.GT.AND P0, PT, R20, R15.reuse, PT ;  /* 0x0000000f1400720c */ /* 0x080fe40003f04270 */
[----:B------:R-:W-:-:S02]  /*cef0*/  ISETP.GT.AND P5, PT, R10, R15, PT ;  /* 0x0000000f0a00720c */ /* 0x000fc40003fa4270 */
[----:B------:R-:W-:Y:S02]  /*cf00*/  I2FP.F32.S32 R15, R12 ;  /* 0x0000000c000f7245 */ /* 0x000fe40000201400 */
[----:B------:R-:W-:Y:S02]  /*cf10*/  IABS R13, R13 ;  /* 0x0000000d000d7213 */ /* 0x000fe40000000000 */
[--C-:B------:R-:W-:Y:S01]  /*cf20*/  IADD3 R14, PT, PT, R230, 0x9f, -R3.reuse ;  /* 0x0000009fe60e7810 */ /* 0x100fe20007ffe803 */
[----:B------:R-:W-:Y:S01]  /*cf30*/  FFMA.FTZ R15, R15, -UR6, R182 ;  /* 0x800000060f0f7c23 */ /* 0x000fe200080100b6 */
[----:B------:R-:W-:Y:S02]  /*cf40*/  IADD3 R12, PT, PT, R22, 0x9f, -R3 ;  /* 0x0000009f160c7810 */ /* 0x000fe40007ffe803 */
[----:B------:R-:W-:Y:S02]  /*cf50*/  I2FP.F32.S32 R13, R13 ;  /* 0x0000000d000d7245 */ /* 0x000fe40000201400 */
[----:B------:R-:W-:-:S02]  /*cf60*/  IABS R14, R14 ;  /* 0x0000000e000e7213 */ /* 0x000fc40000000000 */
[----:B------:R-:W-:Y:S01]  /*cf70*/  IABS R12, R12 ;  /* 0x0000000c000c7213 */ /* 0x000fe20000000000 */
[----:B------:R-:W-:Y:S01]  /*cf80*/  FFMA.FTZ R180, R13, -UR6, R180 ;  /* 0x800000060db47c23 */ /* 0x000fe200080100b4 */
[----:B------:R-:W-:Y:S01]  /*cf90*/  FSEL R15, R15, -INF , !P5 ;  /* 0xff8000000f0f7808 */ /* 0x000fe20006800000 */
[----:B------:R-:W-:Y:S01]  /*cfa0*/  VIADD R13, R209, 0xffffff61 ;  /* 0xffffff61d10d7836 */ /* 0x000fe20000000000 */
[----:B------:R-:W-:Y:S02]  /*cfb0*/  FSEL R168, R187, -INF , !P2 ;  /* 0xff800000bba87808 */ /* 0x000fe40005000000 */
[----:B------:R-:W-:Y:S02]  /*cfc0*/  I2FP.F32.S32 R14, R14 ;  /* 0x0000000e000e7245 */ /* 0x000fe40000201400 */
[----:B------:R-:W-:Y:S02]  /*cfd0*/  I2FP.F32.S32 R12, R12 ;  /* 0x0000000c000c7245 */ /* 0x000fe40000201400 */
[----:B------:R-:W-:Y:S01]  /*cfe0*/  IADD3 R175, PT, PT, R230, 0x98, -R3 ;  /* 0x00000098e6af7810 */ /* 0x000fe20007ffe803 */
[----:B------:R-:W-:Y:S01]  /*cff0*/  FFMA.FTZ R14, R14, -UR6, R181 ;  /* 0x800000060e0e7c23 */ /* 0x000fe200080100b5 */
[----:B------:R-:W-:Y:S01]  /*d000*/  FSEL R206, R15, -INF , !P4 ;  /* 0xff8000000fce7808 */ /* 0x000fe20006000000 */
[----:B------:R-:W-:Y:S01]  /*d010*/  FFMA.FTZ R183, R12, -UR6, R183 ;  /* 0x800000060cb77c23 */ /* 0x000fe200080100b7 */
[----:B------:R-:W-:-:S02]  /*d020*/  IADD3 R15, PT, PT, R22, 0x98, -R3 ;  /* 0x00000098160f7810 */ /* 0x000fc40007ffe803 */
[----:B------:R-:W-:Y:S02]  /*d030*/  IADD3 R16, PT, PT, R230, 0x97, -R3 ;  /* 0x00000097e6107810 */ /* 0x000fe40007ffe803 */
[----:B------:R-:W-:Y:S02]  /*d040*/  FSEL R169, R169, -INF , !P3 ;  /* 0xff800000a9a97808 */ /* 0x000fe40005800000 */
[----:B------:R-:W-:Y:S02]  /*d050*/  FSEL R168, R168, -INF , !P1 ;  /* 0xff800000a8a87808 */ /* 0x000fe40004800000 */
[----:B------:R-:W-:Y:S02]  /*d060*/  FSEL R180, R180, -INF , !P0 ;  /* 0xff800000b4b47808 */ /* 0x000fe40004000000 */
[C---:B------:R-:W-:Y:S02]  /*d070*/  ISETP.GE.AND P3, PT, R13.reuse, R229, PT ;  /* 0x000000e50d00720c */ /* 0x040fe40003f66270 */
[----:B------:R-:W-:-:S02]  /*d080*/  ISETP.GE.AND P2, PT, R13, R228, PT ;  /* 0x000000e40d00720c */ /* 0x000fc40003f46270 */
[-C--:B------:R-:W-:Y:S02]  /*d090*/  ISETP.GT.AND P1, PT, R20, R13.reuse, PT ;  /* 0x0000000d1400720c */ /* 0x080fe40003f24270 */
[----:B------:R-:W-:Y:S01]  /*d0a0*/  ISETP.GT.AND P0, PT, R10, R13, PT ;  /* 0x0000000d0a00720c */ /* 0x000fe20003f04270 */
[----:B------:R-:W-:Y:S01]  /*d0b0*/  VIADD R13, R209, 0xffffff68 ;  /* 0xffffff68d10d7836 */ /* 0x000fe20000000000 */
[----:B------:R-:W-:Y:S02]  /*d0c0*/  IABS R175, R175 ;  /* 0x000000af00af7213 */ /* 0x000fe40000000000 */
[----:B------:R-:W-:Y:S02]  /*d0d0*/  IADD3 R12, PT, PT, R22, 0x97, -R3 ;  /* 0x00000097160c7810 */ /* 0x000fe40007ffe803 */
[----:B------:R-:W-:Y:S02]  /*d0e0*/  IABS R15, R15 ;  /* 0x0000000f000f7213 */ /* 0x000fe40000000000 */
[----:B------:R-:W-:-:S02]  /*d0f0*/  IABS R16, R16 ;  /* 0x0000001000107213 */ /* 0x000fc40000000000 */
[----:B------:R-:W-:Y:S02]  /*d100*/  FSEL R207, R180, -INF , !P6 ;  /* 0xff800000b4cf7808 */ /* 0x000fe40007000000 */
[----:B------:R-:W-:Y:S02]  /*d110*/  I2FP.F32.S32 R175, R175 ;  /* 0x000000af00af7245 */ /* 0x000fe40000201400 */
[----:B------:R-:W-:Y:S02]  /*d120*/  FSEL R205, R14, -INF , !P1 ;  /* 0xff8000000ecd7808 */ /* 0x000fe40004800000 */
[----:B------:R-:W-:Y:S01]  /*d130*/  ISETP.GE.AND P6, PT, R13, R229, PT ;  /* 0x000000e50d00720c */ /* 0x000fe20003fc6270 */
[----:B------:R-:W-:Y:S01]  /*d140*/  FFMA.FTZ R175, R175, -UR6, R196 ;  /* 0x80000006afaf7c23 */ /* 0x000fe200080100c4 */
[----:B------:R-:W-:Y:S02]  /*d150*/  ISETP.GE.AND P5, PT, R13, R228, PT ;  /* 0x000000e40d00720c */ /* 0x000fe40003fa6270 */
[----:B------:R-:W-:-:S02]  /*d160*/  ISETP.GT.AND P4, PT, R20, R13, PT ;  /* 0x0000000d1400720c */ /* 0x000fc40003f84270 */
[----:B------:R-:W-:Y:S01]  /*d170*/  ISETP.GT.AND P1, PT, R10, R13, PT ;  /* 0x0000000d0a00720c */ /* 0x000fe20003f24270 */
[----:B------:R-:W-:Y:S01]  /*d180*/  VIADD R13, R209, 0xffffff69 ;  /* 0xffffff69d10d7836 */ /* 0x000fe20000000000 */
[----:B------:R-:W-:Y:S02]  /*d190*/  IABS R12, R12 ;  /* 0x0000000c000c7213 */ /* 0x000fe40000000000 */
[----:B------:R-:W-:Y:S02]  /*d1a0*/  I2FP.F32.S32 R15, R15 ;  /* 0x0000000f000f7245 */ /* 0x000fe40000201400 */
[----:B------:R-:W-:Y:S02]  /*d1b0*/  I2FP.F32.S32 R16, R16 ;  /* 0x0000001000107245 */ /* 0x000fe40000201400 */
[----:B------:R-:W-:Y:S01]  /*d1c0*/  FSEL R204, R183, -INF , !P0 ;  /* 0xff800000b7cc7808 */ /* 0x000fe20004000000 */
[----:B------:R-:W-:Y:S01]  /*d1d0*/  FFMA.FTZ R15, R15, -UR6, R198 ;  /* 0x800000060f0f7c23 */ /* 0x000fe200080100c6 */
[----:B------:R-:W-:Y:S01]  /*d1e0*/  IADD3 R14, PT, PT, R230, 0x90, -R3 ;  /* 0x00000090e60e7810 */ /* 0x000fe20007ffe803 */
[----:B------:R-:W-:Y:S01]  /*d1f0*/  FFMA.FTZ R16, R16, -UR6, R197 ;  /* 0x8000000610107c23 */ /* 0x000fe200080100c5 */
[----:B------:R-:W-:-:S02]  /*d200*/  I2FP.F32.S32 R12, R12 ;  /* 0x0000000c000c7245 */ /* 0x000fc40000201400 */
[----:B------:R-:W-:Y:S02]  /*d210*/  FSEL R204, R204, -INF , !P2 ;  /* 0xff800000cccc7808 */ /* 0x000fe40005000000 */
[----:B------:R-:W-:Y:S01]  /*d220*/  ISETP.GT.AND P2, PT, R20, R13, PT ;  /* 0x0000000d1400720c */ /* 0x000fe20003f44270 */
[----:B------:R-:W-:Y:S01]  /*d230*/  FFMA.FTZ R12, R12, -UR6, R199 ;  /* 0x800000060c0c7c23 */ /* 0x000fe200080100c7 */
[----:B------:R-:W-:Y:S02]  /*d240*/  IABS R14, R14 ;  /* 0x0000000e000e7213 */ /* 0x000fe40000000000 */
[----:B------:R-:W-:Y:S02]  /*d250*/  FSEL R205, R205, -INF , !P3 ;  /* 0xff800000cdcd7808 */ /* 0x000fe40005800000 */
[----:B------:R-:W-:Y:S02]  /*d260*/  FSEL R175, R175, -INF , !P4 ;  /* 0xff800000afaf7808 */ /* 0x000fe40006000000 */
[----:B------:R-:W-:-:S02]  /*d270*/  ISETP.GE.AND P3, PT, R13, R229, PT ;  /* 0x000000e50d00720c */ /* 0x000fc40003f66270 */
[----:B------:R-:W-:Y:S02]  /*d280*/  ISETP.GT.AND P4, PT, R10, R13, PT ;  /* 0x0000000d0a00720c */ /* 0x000fe40003f84270 */
[----:B------:R-:W-:Y:S02]  /*d290*/  FSEL R15, R15, -INF , !P1 ;  /* 0xff8000000f0f7808 */ /* 0x000fe40004800000 */
[----:B------:R-:W-:Y:S02]  /*d2a0*/  I2FP.F32.S32 R19, R14 ;  /* 0x0000000e00137245 */ /* 0x000fe40000201400 */
[----:B------:R-:W-:Y:S02]  /*d2b0*/  FSEL R16, R16, -INF , !P2 ;  /* 0xff80000010107808 */ /* 0x000fe40005000000 */
[----:B------:R-:W-:Y:S01]  /*d2c0*/  FSEL R175, R175, -INF , !P6 ;  /* 0xff800000afaf7808 */ /* 0x000fe20007000000 */
[----:B------:R-:W-:Y:S01]  /*d2d0*/  FFMA.FTZ R200, R19, -UR6, R200 ;  /* 0x8000000613c87c23 */ /* 0x000fe200080100c8 */
[----:B------:R-:W-:-:S02]  /*d2e0*/  FSEL R172, R15, -INF , !P5 ;  /* 0xff8000000fac7808 */ /* 0x000fc40006800000 */
[----:B------:R-:W-:Y:S02]  /*d2f0*/  FSEL R173, R16, -INF , !P3 ;  /* 0xff80000010ad7808 */ /* 0x000fe40005800000 */
[----:B------:R-:W-:Y:S02]  /*d300*/  FSEL R174, R12, -INF , !P4 ;  /* 0xff8000000cae7808 */ /* 0x000fe40006000000 */
[C---:B------:R-:W-:Y:S02]  /*d310*/  ISETP.GE.AND P6, PT, R17.reuse, R229, PT ;  /* 0x000000e51100720c */ /* 0x040fe40003fc6270 */
[----:B------:R-:W-:Y:S02]  /*d320*/  ISETP.GE.AND P1, PT, R17, R228, PT ;  /* 0x000000e41100720c */ /* 0x000fe40003f26270 */
[-C--:B------:R-:W-:Y:S02]  /*d330*/  ISETP.GT.AND P5, PT, R20, R17.reuse, PT ;  /* 0x000000111400720c */ /* 0x080fe40003fa4270 */
[----:B------:R-:W-:-:S02]  /*d340*/  ISETP.GT.AND P2, PT, R10, R17, PT ;  /* 0x000000110a00720c */ /* 0x000fc40003f44270 */
[C-C-:B------:R-:W-:Y:S02]  /*d350*/  IADD3 R16, PT, PT, R22.reuse, 0x90, -R3.reuse ;  /* 0x0000009016107810 */ /* 0x140fe40007ffe803 */
[C-C-:B------:R-:W-:Y:S02]  /*d360*/  IADD3 R14, PT, PT, R22.reuse, 0x8f, -R3.reuse ;  /* 0x0000008f160e7810 */ /* 0x140fe40007ffe803 */
[--C-:B------:R-:W-:Y:S02]  /*d370*/  IADD3 R12, PT, PT, R22, 0x88, -R3.reuse ;  /* 0x00000088160c7810 */ /* 0x100fe40007ffe803 */
[--C-:B------:R-:W-:Y:S02]  /*d380*/  IADD3 R17, PT, PT, R230, 0x8f, -R3.reuse ;  /* 0x0000008fe6117810 */ /* 0x100fe40007ffe803 */
[--C-:B------:R-:W-:Y:S02]  /*d390*/  IADD3 R22, PT, PT, R22, 0x87, -R3.reuse ;  /* 0x0000008716167810 */ /* 0x100fe40007ffe803 */
[----:B------:R-:W-:-:S02]  /*d3a0*/  IADD3 R15, PT, PT, R230, 0x88, -R3 ;  /* 0x00000088e60f7810 */ /* 0x000fc40007ffe803 */
[----:B------:R-:W-:Y:S02]  /*d3b0*/  IADD3 R3, PT, PT, R230, 0x87, -R3 ;  /* 0x00000087e6037810 */ /* 0x000fe40007ffe803 */
[----:B------:R-:W-:Y:S01]  /*d3c0*/  ISETP.GE.AND P0, PT, R13, R228, PT ;  /* 0x000000e40d00720c */ /* 0x000fe20003f06270 */
[----:B------:R-:W-:Y:S01]  /*d3d0*/  VIADD R13, R209, 0xffffff71 ;  /* 0xffffff71d10d7836 */ /* 0x000fe20000000000 */
[----:B------:R-:W-:Y:S02]  /*d3e0*/  IABS R16, R16 ;  /* 0x0000001000107213 */ /* 0x000fe40000000000 */
[----:B------:R-:W-:Y:S02]  /*d3f0*/  FSEL R199, R200, -INF , !P5 ;  /* 0xff800000c8c77808 */ /* 0x000fe40006800000 */
[----:B------:R-:W-:Y:S02]  /*d400*/  IABS R17, R17 ;  /* 0x0000001100117213 */ /* 0x000fe40000000000 */
[----:B------:R-:W-:-:S02]  /*d410*/  IABS R3, R3 ;  /* 0x0000000300037213 */ /* 0x000fc40000000000 */
[----:B------:R-:W-:Y:S02]  /*d420*/  I2FP.F32.S32 R19, R16 ;  /* 0x0000001000137245 */ /* 0x000fe40000201400 */
[----:B------:R-:W-:Y:S02]  /*d430*/  FSEL R199, R199, -INF , !P6 ;  /* 0xff800000c7c77808 */ /* 0x000fe40007000000 */
[----:B------:R-:W-:Y:S01]  /*d440*/  ISETP.GE.AND P3, PT, R13, R229, PT ;  /* 0x000000e50d00720c */ /* 0x000fe20003f66270 */
[----:B------:R-:W-:Y:S01]  /*d450*/  FFMA.FTZ R19, R19, -UR6, R202 ;  /* 0x8000000613137c23 */ /* 0x000fe200080100ca */
[----:B------:R-:W-:Y:S02]  /*d460*/  ISETP.GE.AND P4, PT, R13, R228, PT ;  /* 0x000000e40d00720c */ /* 0x000fe40003f86270 */
[----:B------:R-:W-:Y:S02]  /*d470*/  ISETP.GT.AND P5, PT, R20, R13, PT ;  /* 0x0000000d1400720c */ /* 0x000fe40003fa4270 */
[----:B------:R-:W-:-:S02]  /*d480*/  I2FP.F32.S32 R16, R17 ;  /* 0x0000001100107245 */ /* 0x000fc40000201400 */
[----:B------:R-:W-:Y:S01]  /*d490*/  ISETP.GT.AND P6, PT, R10, R13, PT ;  /* 0x0000000d0a00720c */ /* 0x000fe20003fc4270 */
[----:B------:R-:W-:Y:S01]  /*d4a0*/  IMAD.MOV.U32 R13, RZ, RZ, R3 ;  /* 0x000000ffff0d7224 */ /* 0x000fe200078e0003 */
[----:B------:R-:W-:Y:S01]  /*d4b0*/  IABS R15, R15 ;  /* 0x0000000f000f7213 */ /* 0x000fe20000000000 */
[----:B------:R-:W-:Y:S01]  /*d4c0*/  FFMA.FTZ R16, R16, -UR6, R201 ;  /* 0x8000000610107c23 */ /* 0x000fe200080100c9 */
[----:B------:R-:W-:Y:S01]  /*d4d0*/  VIADD R3, R209, 0xffffff78 ;  /* 0xffffff78d1037836 */ /* 0x000fe20000000000 */
[----:B------:R-:W-:Y:S01]  /*d4e0*/  FSEL R19, R19, -INF , !P2 ;  /* 0xff80000013137808 */ /* 0x000fe20005000000 */
[----:B------:R-:W-:Y:S01]  /*d4f0*/  VIADD R209, R209, 0xffffff79 ;  /* 0xffffff79d1d17836 */ /* 0x000fe20000000000 */
[----:B------:R-:W-:Y:S02]  /*d500*/  I2FP.F32.S32 R15, R15 ;  /* 0x0000000f000f7245 */ /* 0x000fe40000201400 */
[----:B------:R-:W-:Y:S02]  /*d510*/  I2FP.F32.S32 R18, R13 ;  /* 0x0000000d00127245 */ /* 0x000fe40000201400 */
[----:B------:R-:W-:Y:S01]  /*d520*/  FSEL R16, R16, -INF , !P5 ;  /* 0xff80000010107808 */ /* 0x000fe20006800000 */
[----:B------:R-:W-:Y:S01]  /*d530*/  FFMA.FTZ R15, R15, -UR6, R192 ;  /* 0x800000060f0f7c23 */ /* 0x000fe200080100c0 */
[----:B------:R-:W-:Y:S01]  /*d540*/  ISETP.GT.AND P2, PT, R20, R3, PT ;  /* 0x000000031400720c */ /* 0x000fe20003f44270 */
[----:B------:R-:W-:Y:S01]  /*d550*/  FFMA.FTZ R18, R18, -UR6, R193 ;  /* 0x8000000612127c23 */ /* 0x000fe200080100c1 */
[----:B------:R-:W-:-:S02]  /*d560*/  ISETP.GT.AND P5, PT, R20, R209, PT ;  /* 0x000000d11400720c */ /* 0x000fc40003fa4270 */
[----:B------:R-:W-:Y:S02]  /*d570*/  FSEL R201, R16, -INF , !P3 ;  /* 0xff80000010c97808 */ /* 0x000fe40005800000 */
[----:B------:R-:W-:Y:S02]  /*d580*/  FMNMX3.FTZ R16, R214, R7, R5, !PT ;  /* 0x00000007d6107276 */ /* 0x000fe40007810005 */
[----:B------:R-:W-:Y:S02]  /*d590*/  FSEL R15, R15, -INF , !P2 ;  /* 0xff8000000f0f7808 */ /* 0x000fe40005000000 */
[----:B------:R-:W-:Y:S02]  /*d5a0*/  FSEL R18, R18, -INF , !P5 ;  /* 0xff80000012127808 */ /* 0x000fe40006800000 */
[C---:B------:R-:W-:Y:S02]  /*d5b0*/  ISETP.GE.AND P3, PT, R3.reuse, R229, PT ;  /* 0x000000e50300720c */ /* 0x040fe40003f66270 */
[----:B------:R-:W-:-:S02]  /*d5c0*/  ISETP.GE.AND P2, PT, R3, R228, PT ;  /* 0x000000e40300720c */ /* 0x000fc40003f46270 */
[----:B------:R-:W-:Y:S02]  /*d5d0*/  ISETP.GT.AND P5, PT, R10, R3, PT ;  /* 0x000000030a00720c */ /* 0x000fe40003fa4270 */
[----:B------:R-:W-:Y:S02]  /*d5e0*/  FMNMX3.FTZ R3, R210, R2, R4, !PT ;  /* 0x00000002d2037276 */ /* 0x000fe40007810004 */
[----:B------:R-:W-:Y:S02]  /*d5f0*/  IABS R14, R14 ;  /* 0x0000000e000e7213 */ /* 0x000fe40000000000 */
[----:B------:R-:W-:Y:S02]  /*d600*/  FMNMX3.FTZ R16, R16, R11, R9, !PT ;  /* 0x0000000b10107276 */ /* 0x000fe40007810009 */
[----:B------:R-:W-:Y:S02]  /*d610*/  FMNMX3.FTZ R3, R3, R6, R8, !PT ;  /* 0x0000000603037276 */ /* 0x000fe40007810008 */
[----:B------:R-:W-:-:S02]  /*d620*/  I2FP.F32.S32 R14, R14 ;  /* 0x0000000e000e7245 */ /* 0x000fc40000201400 */
[----:B------:R-:W-:Y:S02]  /*d630*/  FMNMX3.FTZ R16, R16, R217, R189, !PT ;  /* 0x000000d910107276 */ /* 0x000fe400078100bd */
[----:B------:R-:W-:Y:S01]  /*d640*/  IABS R12, R12 ;  /* 0x0000000c000c7213 */ /* 0x000fe20000000000 */
[----:B------:R-:W-:Y:S01]  /*d650*/  FFMA.FTZ R14, R14, -UR6, R203 ;  /* 0x800000060e0e7c23 */ /* 0x000fe200080100cb */
[----:B------:R-:W-:Y:S02]  /*d660*/  IABS R22, R22 ;  /* 0x0000001600167213 */ /* 0x000fe40000000000 */
[----:B------:R-:W-:Y:S02]  /*d670*/  FSEL R197, R15, -INF , !P3 ;  /* 0xff8000000fc57808 */ /* 0x000fe40005800000 */
[----:B------:R-:W-:Y:S02]  /*d680*/  FMNMX3.FTZ R15, R3, R208, R190, !PT ;  /* 0x000000d0030f7276 */ /* 0x000fe400078100be */
[----:B------:R-:W-:-:S02]  /*d690*/  FMNMX3.FTZ R16, R16, R171, R169, !PT ;  /* 0x000000ab10107276 */ /* 0x000fc400078100a9 */
[----:B------:R-:W-:Y:S02]  /*d6a0*/  I2FP.F32.S32 R13, R12 ;  /* 0x0000000c000d7245 */ /* 0x000fe40000201400 */
[----:B------:R-:W-:Y:S02]  /*d6b0*/  I2FP.F32.S32 R22, R22 ;  /* 0x0000001600167245 */ /* 0x000fe40000201400 */
[----:B------:R-:W-:Y:S01]  /*d6c0*/  FMNMX3.FTZ R15, R15, R170, R168, !PT ;  /* 0x000000aa0f0f7276 */ /* 0x000fe200078100a8 */
[----:B------:R-:W-:Y:S01]  /*d6d0*/  FFMA.FTZ R13, R13, -UR6, R194 ;  /* 0x800000060d0d7c23 */ /* 0x000fe200080100c2 */
[----:B------:R-:W-:Y:S01]  /*d6e0*/  FMNMX3.FTZ R12, R16, R207, R205, !PT ;  /* 0x000000cf100c7276 */ /* 0x000fe200078100cd */
[----:B------:R-:W-:Y:S01]  /*d6f0*/  FFMA.FTZ R22, R22, -UR6, R195 ;  /* 0x8000000616167c23 */ /* 0x000fe200080100c3 */
[----:B------:R-:W-:Y:S01]  /*d700*/  ISETP.GE.AND P3, PT, R209, R229, PT ;  /* 0x000000e5d100720c */ /* 0x000fe20003f66270 */
[----:B------:R-:W-:Y:S01]  /*d710*/  VIADD R16, R0, 0x18000 ;  /* 0x0001800000107836 */ /* 0x000fe20000000000 */
[----:B------:R-:W-:Y:S01]  /*d720*/  FSEL R14, R14, -INF , !P6 ;  /* 0xff8000000e0e7808 */ /* 0x000fe20007000000 */
[----:B------:R-:W-:Y:S01]  /*d730*/  VIADD R195, R0, 0x18040 ;  /* 0x0001804000c37836 */ /* 0x000fe20000000000 */
[----:B------:R-:W-:-:S02]  /*d740*/  ISETP.GT.AND P6, PT, R10, R209, PT ;  /* 0x000000d10a00720c */ /* 0x000fc40003fc4270 */
[----:B------:R-:W-:Y:S02]  /*d750*/  FSEL R174, R174, -INF , !P0 ;  /* 0xff800000aeae7808 */ /* 0x000fe40004000000 */
[----:B------:R-:W-:Y:S02]  /*d760*/  FMNMX3.FTZ R15, R15, R206, R204, !PT ;  /* 0x000000ce0f0f7276 */ /* 0x000fe400078100cc */
[----:B------:R-:W-:Y:S02]  /*d770*/  FMNMX3.FTZ R12, R12, R175, R173, !PT ;  /* 0x000000af0c0c7276 */ /* 0x000fe400078100ad */
[----:B------:R-:W-:Y:S02]  /*d780*/  FSEL R179, R18, -INF , !P3 ;  /* 0xff80000012b37808 */ /* 0x000fe40005800000 */
        /* <DEDUP_REMOVED lines=12> */
[----:B------:R-:W3:Y:S04]  /*d850*/  SHFL.BFLY PT, R10, R3, 0x2, 0x1f ;  /* 0x0c401f00030a7f89 */ /* 0x000ee800000e0000 */
[----:B------:R-:W4:Y:S01]  /*d860*/  SHFL.BFLY PT, R12, R15, 0x2, 0x1f ;  /* 0x0c401f000f0c7f89 */ /* 0x000f2200000e0000 */
[----:B---3--:R-:W-:Y:S02]  /*d870*/  FMNMX.FTZ R13, R3, R10, !PT ;  /* 0x0000000a030d7209 */ /* 0x008fe40007810000 */
[----:B----4-:R-:W-:-:S03]  /*d880*/  FMNMX.FTZ R10, R15, R12, !PT ;  /* 0x0000000c0f0a7209 */ /* 0x010fc60007810000 */
[----:B------:R-:W3:Y:S04]  /*d890*/  SHFL.BFLY PT, R164, R13, 0x1, 0x1f ;  /* 0x0c201f000da47f89 */ /* 0x000ee800000e0000 */
[----:B------:R-:W4:Y:S01]  /*d8a0*/  SHFL.BFLY PT, R3, R10, 0x1, 0x1f ;  /* 0x0c201f000a037f89 */ /* 0x000f2200000e0000 */
[----:B---3--:R-:W-:-:S03]  /*d8b0*/  FMNMX.FTZ R164, R13, R164, !PT ;  /* 0x000000a40da47209 */ /* 0x008fc60007810000 */
[----:B------:R-:W-:Y:S01]  /*d8c0*/  LDSM.16.MT88.4 R12, [R0+0x18000] ;  /* 0x01800000000c783b */ /* 0x000fe20000004200 */
[----:B----4-:R-:W-:Y:S01]  /*d8d0*/  FMNMX.FTZ R3, R10, R3, !PT ;  /* 0x000000030a037209 */ /* 0x010fe20007810000 */
[C---:B--2---:R-:W-:Y:S01]  /*d8e0*/  FMUL.FTZ R202, R164.reuse, UR4 ;  /* 0x00000004a4ca7c20 */ /* 0x044fe20008410000 */
[----:B------:R-:W-:Y:S02]  /*d8f0*/  FSETP.NEU.FTZ.AND P1, PT, R164, -INF , PT ;  /* 0xff800000a400780b */ /* 0x000fe40003f3d000 */
[C---:B------:R-:W-:Y:S01]  /*d900*/  FSETP.NEU.FTZ.AND P0, PT, R3.reuse, -INF , PT ;  /* 0xff8000000300780b */ /* 0x040fe20003f1d000 */
[----:B------:R-:W-:Y:S01]  /*d910*/  FMUL.FTZ R177, R3, UR4 ;  /* 0x0000000403b17c20 */ /* 0x000fe20008410000 */
[----:B------:R-:W-:Y:S02]  /*d920*/  FSEL R202, R202, RZ, P1 ;  /* 0x000000ffcaca7208 */ /* 0x000fe40000800000 */
[----:B------:R-:W-:Y:S02]  /*d930*/  FSEL R185, R164, RZ, P1 ;  /* 0x000000ffa4b97208 */ /* 0x000fe40000800000 */
[----:B------:R-:W-:Y:S01]  /*d940*/  R2P PR, R212, 0x6 ;  /* 0x00000006d4007804 */ /* 0x000fe20000000000 */
[--C-:B------:R-:W-:Y:S01]  /*d950*/  FFMA.FTZ R181, R5, UR4, -R202.reuse ;  /* 0x0000000405b57c23 */ /* 0x100fe200080108ca */
[----:B------:R-:W-:Y:S01]  /*d960*/  FSEL R5, R3, RZ, P0 ;  /* 0x000000ff03057208 */ /* 0x000fe20000000000 */
[----:B------:R-:W-:Y:S01]  /*d970*/  FADD.FTZ R185, R214, -R185 ;  /* 0x800000b9d6b97221 */ /* 0x000fe20000010000 */
[----:B------:R-:W-:Y:S01]  /*d980*/  FSEL R177, R177, RZ, P0 ;  /* 0x000000ffb1b17208 */ /* 0x000fe20000000000 */
[--C-:B------:R-:W-:Y:S01]  /*d990*/  FFMA.FTZ R182, R7, UR4, -R202.reuse ;  /* 0x0000000407b67c23 */ /* 0x100fe200080108ca */
[--C-:B------:R-:W-:Y:S01]  /*d9a0*/  FFMA.FTZ R180, R11, UR4, -R202.reuse ;  /* 0x000000040bb47c23 */ /* 0x100fe200080108ca */
[----:B------:R-:W-:Y:S01]  /*d9b0*/  FADD.FTZ R184, R210, -R5 ;  /* 0x80000005d2b87221 */ /* 0x000fe20000010000 */
[----:B------:R-:W-:Y:S01]  /*d9c0*/  FFMA.FTZ R167, R9, UR4, -R202 ;  /* 0x0000000409a77c23 */ /* 0x000fe200080108ca */
[--C-:B------:R-:W-:Y:S01]  /*d9d0*/  FFMA.FTZ R166, R2, UR4, -R177.reuse ;  /* 0x0000000402a67c23 */ /* 0x100fe200080108b1 */
[--C-:B------:R-:W-:Y:S01]  /*d9e0*/  FFMA.FTZ R165, R4, UR4, -R177.reuse ;  /* 0x0000000404a57c23 */ /* 0x100fe200080108b1 */
[--C-:B------:R-:W-:Y:S01]  /*d9f0*/  FFMA.FTZ R2, R6, UR4, -R177.reuse ;  /* 0x0000000406027c23 */ /* 0x100fe200080108b1 */
[----:B------:R-:W-:Y:S01]  /*da00*/  FFMA.FTZ R183, R8, UR4, -R177 ;  /* 0x0000000408b77c23 */ /* 0x000fe200080108b1 */
[----:B------:R-:W-:-:S02]  /*da10*/  @P2 VIADD R195, R16, 0xffffffc0 ;  /* 0xffffffc010c32836 */ /* 0x000fc40000000000 */
[----:B------:R-:W-:Y:S01]  /*da20*/  FMUL.FTZ R185, R185, UR4 ;  /* 0x00000004b9b97c20 */ /* 0x000fe20008410000 */
[----:B------:R-:W-:Y:S01]  /*da30*/  FMUL.FTZ R184, R184, UR4 ;  /* 0x00000004b8b87c20 */ /* 0x000fe20008410000 */
[----:B------:R-:W-:Y:S01]  /*da40*/  MUFU.EX2 R182, R182 ;  /* 0x000000b600b67308 */ /* 0x000fe20000000800 */
[----:B------:R-:W-:Y:S01]  /*da50*/  SEL R186, R186, 0xffffffe0, !P1 ;  /* 0xffffffe0baba7807 */ /* 0x000fe20004800000 */
[----:B------:R-:W2:Y:S01]  /*da60*/  LDSM.16.MT88.4 R28, [R195] ;  /* 0x00000000c31c783b */ /* 0x000ea20000004200 */
[--C-:B------:R-:W-:Y:S01]  /*da70*/  FFMA.FTZ R194, R217, UR4, -R202.reuse ;  /* 0x00000004d9c27c23 */ /* 0x100fe200080108ca */
[--C-:B------:R-:W-:Y:S01]  /*da80*/  FFMA.FTZ R189, R189, UR4, -R202.reuse ;  /* 0x00000004bdbd7c23 */ /* 0x100fe200080108ca */
[----:B------:R-:W-:Y:S01]  /*da90*/  FFMA.FTZ R188, R171, UR4, -R202 ;  /* 0x00000004abbc7c23 */ /* 0x000fe200080108ca */
[----:B------:R-:W-:Y:S02]  /*daa0*/  IMAD.IADD R196, R0, 0x1, R186 ;  /* 0x0000000100c47824 */ /* 0x000fe400078e02ba */
[----:B------:R-:W-:Y:S01]  /*dab0*/  FFMA.FTZ R187, R169, UR4, -R202 ;  /* 0x00000004a9bb7c23 */ /* 0x000fe200080108ca */
[----:B------:R-:W3:Y:S01]  /*dac0*/  MUFU.EX2 R181, R181 ;  /* 0x000000b500b57308 */ /* 0x000ee20000000800 */
[----:B------:R-:W-:-:S02]  /*dad0*/  IMAD.IADD R186, R186, 0x1, R195 ;  /* 0x00000001baba7824 */ /* 0x000fc400078e02c3 */
[--C-:B------:R-:W-:Y:S01]  /*dae0*/  FFMA.FTZ R193, R208, UR4, -R177.reuse ;  /* 0x00000004d0c17c23 */ /* 0x100fe200080108b1 */
[----:B------:R-:W-:Y:S01]  /*daf0*/  LDSM.16.MT88.4 R20, [R196+0x18000] ;  /* 0x01800000c414783b */ /* 0x000fe20000004200 */
[--C-:B------:R-:W-:Y:S01]  /*db00*/  FFMA.FTZ R190, R190, UR4, -R177.reuse ;  /* 0x00000004bebe7c23 */ /* 0x100fe200080108b1 */
[--C-:B------:R-:W-:Y:S01]  /*db10*/  FFMA.FTZ R192, R170, UR4, -R177.reuse ;  /* 0x00000004aac07c23 */ /* 0x100fe200080108b1 */
[--C-:B------:R-:W-:Y:S01]  /*db20*/  FFMA.FTZ R191, R168, UR4, -R177.reuse ;  /* 0x00000004a8bf7c23 */ /* 0x100fe200080108b1 */
[--C-:B------:R-:W-:Y:S01]  /*db30*/  FFMA.FTZ R203, R207, UR4, -R202.reuse ;  /* 0x00000004cfcb7c23 */ /* 0x100fe200080108ca */
[----:B------:R-:W-:Y:S01]  /*db40*/  MUFU.EX2 R180, R180 ;  /* 0x000000b400b47308 */ /* 0x000fe20000000800 */
[----:B------:R-:W-:Y:S01]  /*db50*/  LDSM.16.MT88.4 R168, [R0+0x1a800] ;  /* 0x01a8000000a8783b */ /* 0x000fe20000004200 */
[--C-:B------:R-:W-:Y:S01]  /*db60*/  FFMA.FTZ R208, R205, UR4, -R202.reuse ;  /* 0x00000004cdd07c23 */ /* 0x100fe200080108ca */
[--C-:B------:R-:W-:Y:S01]  /*db70*/  FFMA.FTZ R207, R204, UR4, -R177.reuse ;  /* 0x00000004cccf7c23 */ /* 0x100fe200080108b1 */
[--C-:B------:R-:W-:Y:S01]  /*db80*/  FFMA.FTZ R205, R175, UR4, -R202.reuse ;  /* 0x00000004afcd7c23 */ /* 0x100fe200080108ca */
[--C-:B------:R-:W-:Y:S01]  /*db90*/  FFMA.FTZ R210, R173, UR4, -R202.reuse ;  /* 0x00000004add27c23 */ /* 0x100fe200080108ca */
[--C-:B------:R-:W-:Y:S01]  /*dba0*/  FFMA.FTZ R206, R206, UR4, -R177.reuse ;  /* 0x00000004cece7c23 */ /* 0x100fe200080108b1 */
[--C-:B------:R-:W-:Y:S01]  /*dbb0*/  FFMA.FTZ R204, R172, UR4, -R177.reuse ;  /* 0x00000004accc7c23 */ /* 0x100fe200080108b1 */
[----:B------:R-:W4:Y:S01]  /*dbc0*/  MUFU.EX2 R167, R167 ;  /* 0x000000a700a77308 */ /* 0x000f220000000800 */
[----:B---3--:R-:W-:Y:S01]  /*dbd0*/  F2FP.BF16.F32.PACK_AB R4, R181, R182 ;  /* 0x000000b6b504723e */ /* 0x008fe200000010ff */
[--C-:B------:R-:W-:Y:S01]  /*dbe0*/  FFMA.FTZ R209, R174, UR4, -R177.reuse ;  /* 0x00000004aed17c23 */ /* 0x100fe200080108b1 */
[--C-:B------:R-:W-:Y:S01]  /*dbf0*/  FFMA.FTZ R214, R201, UR4, -R202.reuse ;  /* 0x00000004c9d67c23 */ /* 0x100fe200080108ca */
[----:B------:R-:W-:Y:S01]  /*dc00*/  LDSM.16.MT88.4 R172, [R186+0x1000] ;  /* 0x00100000baac783b */ /* 0x000fe20000004200 */
[--C-:B------:R-:W-:Y:S01]  /*dc10*/  FFMA.FTZ R199, R199, UR4, -R202.reuse ;  /* 0x00000004c7c77c23 */ /* 0x100fe200080108ca */
[--C-:B------:R-:W-:Y:S01]  /*dc20*/  FFMA.FTZ R197, R197, UR4, -R202.reuse ;  /* 0x00000004c5c57c23 */ /* 0x100fe200080108ca */
[--C-:B------:R-:W-:Y:S01]  /*dc30*/  FFMA.FTZ R201, R198, UR4, -R177.reuse ;  /* 0x00000004c6c97c23 */ /* 0x100fe200080108b1 */
[----:B------:R-:W-:Y:S01]  /*dc40*/  MUFU.EX2 R166, R166 ;  /* 0x000000a600a67308 */ /* 0x000fe20000000800 */
[----:B------:R-:W-:Y:S01]  /*dc50*/  FFMA.FTZ R202, R179, UR4, -R202 ;  /* 0x00000004b3ca7c23 */ /* 0x000fe200080108ca */
[--C-:B------:R-:W-:Y:S01]  /*dc60*/  FFMA.FTZ R200, R200, UR4, -R177.reuse ;  /* 0x00000004c8c87c23 */ /* 0x100fe200080108b1 */
[--C-:B------:R-:W-:Y:S01]  /*dc70*/  FFMA.FTZ R198, R178, UR4, -R177.reuse ;  /* 0x00000004b2c67c23 */ /* 0x100fe200080108b1 */
[----:B------:R-:W-:-:S02]  /*dc80*/  FFMA.FTZ R217, R176, UR4, -R177 ;  /* 0x00000004b0d97c23 */ /* 0x000fc400080108b1 */
[----:B------:R-:W-:Y:S02]  /*dc90*/  LDSM.16.MT88.4 R176, [R196+0x1b800] ;  /* 0x01b80000c4b0783b */ /* 0x000fe40000004200 */
[----:B------:R-:W3:Y:S01]  /*dca0*/  MUFU.EX2 R165, R165 ;  /* 0x000000a500a57308 */ /* 0x000ee20000000800 */
[----:B----4-:R-:W-:-:S07]  /*dcb0*/  F2FP.BF16.F32.PACK_AB R6, R167, R180 ;  /* 0x000000b4a706723e */ /* 0x010fce00000010ff */
[----:B------:R-:W-:Y:S08]  /*dcc0*/  MUFU.EX2 R2, R2 ;  /* 0x0000000200027308 */ /* 0x000ff00000000800 */
[----:B------:R-:W4:Y:S01]  /*dcd0*/  MUFU.EX2 R183, R183 ;  /* 0x000000b700b77308 */ /* 0x000f220000000800 */
[----:B---3--:R-:W-:-:S07]  /*dce0*/  F2FP.BF16.F32.PACK_AB R5, R165, R166 ;  /* 0x000000a6a505723e */ /* 0x008fce00000010ff */
[----:B------:R-:W1:Y:S08]  /*dcf0*/  MUFU.EX2 R185, R185 ;  /* 0x000000b900b97308 */ /* 0x000e700000000800 */
[----:B------:R-:W3:Y:S01]  /*dd00*/  MUFU.EX2 R184, R184 ;  /* 0x000000b800b87308 */ /* 0x000ee20000000800 */
[----:B----4-:R-:W-:-:S07]  /*dd10*/  F2FP.BF16.F32.PACK_AB R7, R183, R2 ;  /* 0x00000002b707723e */ /* 0x010fce00000010ff */
        /* <DEDUP_REMOVED lines=65> */
[----:B------:R-:W1:Y:S01]  /*e130*/  LDSM.16.MT88.4 R152, [R186] ;  /* 0x00000000ba98783b */ /* 0x000e620000004200 */
        /* <DEDUP_REMOVED lines=56> */
[----:B------:R-:W2:Y:S01]  /*e4c0*/  LDSM.16.MT88.4 R140, [R195+0x4000] ;  /* 0x00400000c38c783b */ /* 0x000ea20000004200 */
[-C--:B------:R-:W-:Y:S01]  /*e4d0*/  FMUL.FTZ R150, R150, R184.reuse ;  /* 0x000000b896967220 */ /* 0x080fe20000410000 */
[-C--:B------:R-:W-:Y:S01]  /*e4e0*/  FMUL.FTZ R151, R151, R184.reuse ;  /* 0x000000b897977220 */ /* 0x080fe20000410000 */
[-C--:B------:R-:W-:Y:S01]  /*e4f0*/  FMUL.FTZ R108, R108, R185.reuse ;  /* 0x000000b96c6c7220 */ /* 0x080fe20000410000 */
[----:B------:R-:W-:Y:S01]  /*e500*/  MUFU.EX2 R188, R188 ;  /* 0x000000bc00bc7308 */ /* 0x000fe20000000800 */
[-C--:B------:R-:W-:Y:S01]  /*e510*/  FMUL.FTZ R109, R109, R185.reuse ;  /* 0x000000b96d6d7220 */ /* 0x080fe20000410000 */
[-C--:B------:R-:W-:Y:S01]  /*e520*/  FMUL.FTZ R110, R110, R184.reuse ;  /* 0x000000b86e6e7220 */ /* 0x080fe20000410000 */
[C---:B---3--:R-:W-:Y:S01]  /*e530*/  HMMA.16816.F32.BF16 R68, R4.reuse, R136, R68 ;  /* 0x000000880444723c */ /* 0x048fe20000041844 */
        /* <DEDUP_REMOVED lines=8> */
[----:B------:R-:W3:Y:S01]  /*e5c0*/  LDSM.16.MT88.4 R136, [R186+0x4000] ;  /* 0x00400000ba88783b */ /* 0x000ee20000004200 */
[-C--:B------:R-:W-:Y:S01]  /*e5d0*/  FMUL.FTZ R117, R117, R185.reuse ;  /* 0x000000b975757220 */ /* 0x080fe20000410000 */
[-C--:B------:R-:W-:Y:S01]  /*e5e0*/  FMUL.FTZ R118, R118, R184.reuse ;  /* 0x000000b876767220 */ /* 0x080fe20000410000 */
[-C--:B------:R-:W-:Y:S01]  /*e5f0*/  FMUL.FTZ R119, R119, R184.reuse ;  /* 0x000000b877777220 */ /* 0x080fe20000410000 */
[----:B------:R-:W-:Y:S01]  /*e600*/  MUFU.EX2 R193, R193 ;  /* 0x000000c100c17308 */ /* 0x000fe20000000800 */
[-C--:B------:R-:W-:Y:S01]  /*e610*/  FMUL.FTZ R120, R120, R185.reuse ;  /* 0x000000b978787220 */ /* 0x080fe20000410000 */
[-C--:B------:R-:W-:Y:S01]  /*e620*/  FMUL.FTZ R121, R121, R185.reuse ;  /* 0x000000b979797220 */ /* 0x080fe20000410000 */
[C---:B----4-:R-:W-:Y:S01]  /*e630*/  HMMA.16816.F32.BF16 R76, R4.reuse, R144, R76 ;  /* 0x00000090044c723c */ /* 0x050fe2000004184c */
[-C--:B------:R-:W-:Y:S01]  /*e640*/  FMUL.FTZ R122, R122, R184.reuse ;  /* 0x000000b87a7a7220 */ /* 0x080fe20000410000 */
[-C--:B------:R-:W-:Y:S01]  /*e650*/  FMUL.FTZ R123, R123, R184.reuse ;  /* 0x000000b87b7b7220 */ /* 0x080fe20000410000 */
[-C--:B------:R-:W-:Y:S01]  /*e660*/  FMUL.FTZ R124, R124, R185.reuse ;  /* 0x000000b97c7c7220 */ /* 0x080fe20000410000 */
[-C--:B------:R-:W-:Y:S01]  /*e670*/  FMUL.FTZ R125, R125, R185.reuse ;  /* 0x000000b97d7d7220 */ /* 0x080fe20000410000 */
[----:B------:R-:W4:Y:S01]  /*e680*/  MUFU.EX2 R190, R190 ;  /* 0x000000be00be7308 */ /* 0x000f220000000800 */
[-C--:B------:R-:W-:Y:S01]  /*e690*/  FMUL.FTZ R126, R126, R184.reuse ;  /* 0x000000b87e7e7220 */ /* 0x080fe20000410000 */
[-C--:B------:R-:W-:Y:S01]  /*e6a0*/  FMUL.FTZ R127, R127, R184.reuse ;  /* 0x000000b87f7f7220 */ /* 0x080fe20000410000 */
[C---:B------:R-:W-:Y:S01]  /*e6b0*/  HMMA.16816.F32.BF16 R80, R4.reuse, R146, R80 ;  /* 0x000000920450723c */ /* 0x040fe20000041850 */
[----:B------:R-:W5:Y:S01]  /*e6c0*/  LDSM.16.MT88.4 R144, [R0+0x1e000] ;  /* 0x01e000000090783b */ /* 0x000f620000004200 */
[-C--:B------:R-:W-:Y:S01]  /*e6d0*/  FMUL.FTZ R128, R128, R185.reuse ;  /* 0x000000b980807220 */ /* 0x080fe20000410000 */
[-C--:B------:R-:W-:Y:S01]  /*e6e0*/  FMUL.FTZ R129, R129, R185.reuse ;  /* 0x000000b981817220 */ /* 0x080fe20000410000 */
[-C--:B------:R-:W-:Y:S01]  /*e6f0*/  FMUL.FTZ R130, R130, R184.reuse ;  /* 0x000000b882827220 */ /* 0x080fe20000410000 */
[----:B------:R-:W-:Y:S01]  /*e700*/  MUFU.EX2 R192, R192 ;  /* 0x000000c000c07308 */ /* 0x000fe20000000800 */
[-C--:B------:R-:W-:Y:S01]  /*e710*/  FMUL.FTZ R131, R131, R184.reuse ;  /* 0x000000b883837220 */ /* 0x080fe20000410000 */
        /* <DEDUP_REMOVED lines=8> */
[----:B--2---:R-:W-:Y:S02]  /*e7a0*/  HMMA.16816.F32.BF16 R84, R4, R140, R84 ;  /* 0x0000008c0454723c */ /* 0x004fe40000041854 */
[----:B------:R-:W-:Y:S01]  /*e7b0*/  FADD.FTZ R2, R2, R165 ;  /* 0x000000a502027221 */ /* 0x000fe20000010000 */
[----:B------:R-:W-:-:S02]  /*e7c0*/  FADD.FTZ R180, R180, R181 ;  /* 0x000000b5b4b47221 */ /* 0x000fc40000010000 */
        /* <DEDUP_REMOVED lines=47> */
[----:B------:R-:W-:-:S03]  /*eac0*/  FADD.FTZ R193, R190, R193 ;  /* 0x000000c1bec17221 */ /* 0x000fc60000010000 */
[----:B------:R-:W-:Y:S01]  /*ead0*/  FADD.FTZ R189, R189, R194 ;  /* 0x000000c2bdbd7221 */ /* 0x000fe20000010000 */
[----:B------:R-:W-:Y:S01]  /*eae0*/  FADD.FTZ R192, R192, R193 ;  /* 0x000000c1c0c07221 */ /* 0x000fe20000010000 */
[----:B-----5:R-:W-:Y:S02]  /*eaf0*/  HMMA.16816.F32.BF16 R8, R128, R144, R8 ;  /* 0x000000908008723c */ /* 0x020fe40000041808 */
        /* <DEDUP_REMOVED lines=109> */
[----:B------:R3:W-:Y:S01]  /*f1d0*/  LDSM.16.MT88.4 R144, [R196+0x1f800] ;  /* 0x01f80000c490783b */ /* 0x0007e20000004200 */
        /* <DEDUP_REMOVED lines=9> */
[----:B------:R-:W4:Y:S01]  /*f270*/  LDSM.16.MT88.4 R8, [R186+0x1800] ;  /* 0x00180000ba08783b */ /* 0x000f220000004200 */
[----:B------:R-:W-:Y:S01]  /*f280*/  FADD.FTZ R197, R197, R214 ;  /* 0x000000d6c5c57221 */ /* 0x000fe20000010000 */
[----:B------:R-:W-:-:S03]  /*f290*/  FADD.FTZ R241, R217, R198 ;  /* 0x000000c6d9f17221 */ /* 0x000fc60000010000 */
[----:B------:R-:W-:Y:S02]  /*f2a0*/  FADD.FTZ R243, R202, R197 ;  /* 0x000000c5caf37221 */ /* 0x000fe40000010000 */
[----:B--2---:R-:W-:Y:S01]  /*f2b0*/  HMMA.16816.F32.BF16 R36, R4, R140, R36 ;  /* 0x0000008c0424723c */ /* 0x004fe20000041824 */
[----:B---3--:R-:W-:-:S07]  /*f2c0*/  IMAD.SHL.U32 R196, R212, 0x2, RZ ;  /* 0x00000002d4c47824 */ /* 0x008fce00078e00ff */
[----:B-1----:R-:W-:Y:S01]  /*f2d0*/  HMMA.16816.F32.BF16 R100, R4, R152, R100 ;  /* 0x000000980464723c */ /* 0x002fe20000041864 */
[----:B------:R-:W-:-:S07]  /*f2e0*/  LOP3.LUT R198, R196, 0x6, RZ, 0xc0, !PT ;  /* 0x00000006c4c67812 */ /* 0x000fce00078ec0ff */
[C---:B------:R-:W-:Y:S08]  /*f2f0*/  HMMA.16816.F32.BF16 R104, R4.reuse, R154, R104 ;  /* 0x0000009a0468723c */ /* 0x040ff00000041868 */
[C---:B------:R-:W-:Y:S01]  /*f300*/  HMMA.16816.F32.BF16 R40, R4.reuse, R142, R40 ;  /* 0x0000008e0428723c */ /* 0x040fe20000041828 */
[----:B------:R-:W1:Y:S07]  /*f310*/  LDSM.16.MT88.4 R140, [R195+0x1800] ;  /* 0x00180000c38c783b */ /* 0x000e6e0000004200 */
[C---:B------:R-:W-:Y:S01]  /*f320*/  HMMA.16816.F32.BF16 R152, R4.reuse, R148, R16 ;  /* 0x000000940498723c */ /* 0x040fe20000041810 */
[----:B------:R-:W-:Y:S07]  /*f330*/  LDSM.16.MT88.4 R16, [R186+0x3800] ;  /* 0x00380000ba10783b */ /* 0x000fee0000004200 */
[C---:B------:R-:W-:Y:S01]  /*f340*/  HMMA.16816.F32.BF16 R156, R4.reuse, R158, R12 ;  /* 0x0000009e049c723c */ /* 0x040fe2000004180c */
[----:B------:R-:W-:Y:S07]  /*f350*/  LDSM.16.MT88.4 R12, [R195+0x7800] ;  /* 0x00780000c30c783b */ /* 0x000fee0000004200 */
[C---:B------:R-:W-:Y:S08]  /*f360*/  HMMA.16816.F32.BF16 R68, R4.reuse, R32, R68 ;  /* 0x000000200444723c */ /* 0x040ff00000041844 */
[C---:B------:R-:W-:Y:S01]  /*f370*/  HMMA.16816.F32.BF16 R72, R4.reuse, R34, R72 ;  /* 0x000000220448723c */ /* 0x040fe20000041848 */
[----:B------:R-:W2:Y:S07]  /*f380*/  LDSM.16.MT88.4 R32, [R195+0x5800] ;  /* 0x00580000c320783b */ /* 0x000eae0000004200 */
[C---:B------:R-:W-:Y:S01]  /*f390*/  HMMA.16816.F32.BF16 R148, R4.reuse, R150, R20 ;  /* 0x000000960494723c */ /* 0x040fe20000041814 */
[----:B------:R-:W3:Y:S07]  /*f3a0*/  LDSM.16.MT88.4 R20, [R186+0x5800] ;  /* 0x00580000ba14783b */ /* 0x000eee0000004200 */
[C---:B----4-:R-:W-:Y:S08]  /*f3b0*/  HMMA.16816.F32.BF16 R136, R4.reuse, R8, R136 ;  /* 0x000000080488723c */ /* 0x050ff00000041888 */
[C---:B------:R-:W-:Y:S01]  /*f3c0*/  HMMA.16816.F32.BF16 R132, R4.reuse, R10, R132 ;  /* 0x0000000a0484723c */ /* 0x040fe20000041884 */
[----:B------:R-:W4:Y:S07]  /*f3d0*/  LDSM.16.MT88.4 R8, [R186+0x7800] ;  /* 0x00780000ba08783b */ /* 0x000f2e0000004200 */
        /* <DEDUP_REMOVED lines=19> */
[----:B------:R-:W-:Y:S01]  /*f510*/  HMMA.16816.F32.BF16 R128, R4, R10, R128 ;  /* 0x0000000a0480723c */ /* 0x000fe20000041880 */
[----:B------:R-:W-:-:S04]  /*f520*/  NOP ;  /* 0x0000000000007918 */ /* 0x000fc80000000000 */
[----:B------:R-:W-:-:S15]  /*f530*/  BRA.U UP0, `(.L_x_606) ;  /* 0x0000000100047547 */ /* 0x000fde000b800000 */
.L_x_603:
[----:B------:R-:W-:-:S12]  /*f540*/  UIADD3 UR22, UPT, UPT, UR16, -0x1, URZ ;  /* 0xffffffff10167890 */ /* 0x000fd8000fffe0ff */
.L_x_606:
[----:B------:R-:W-:-:S09]  /*f550*/  UISETP.GE.AND UP0, UPT, UR22, UR19, UPT ;  /* 0x000000131600728c */ /* 0x000fd2000bf06270 */
[----:B------:R-:W-:Y:S05]  /*f560*/  BRA.U !UP0, `(.L_x_607) ;  /* 0x0000004508c47547 */ /* 0x000fea000b800000 */
[----:B------:R-:W1:Y:S01]  /*f570*/  S2R R212, SR_TID.X ;  /* 0x0000000000d47919 */ /* 0x000e620000002100 */
[----:B------:R-:W2:Y:S01]  /*f580*/  S2UR UR5, SR_CgaCtaId ;  /* 0x00000000000579c3 */ /* 0x000ea20000008800 */
[----:B------:R-:W3:Y:S01]  /*f590*/  LDCU UR7, c[0x0][0x440] ;  /* 0x00008800ff0777ac */ /* 0x000ee20008000800 */
[----:B------:R-:W-:Y:S01]  /*f5a0*/  IMAD.MOV.U32 R214, RZ, RZ, 0x40 ;  /* 0x00000040ffd67424 */ /* 0x000fe200078e00ff */
[----:B------:R-:W-:Y:S01]  /*f5b0*/  MOV R208, 0x20 ;  /* 0x0000002000d07802 */ /* 0x000fe20000000f00 */
[----:B------:R-:W-:Y:S01]  /*f5c0*/  IMAD.MOV.U32 R2, RZ, RZ, R3 ;  /* 0x000000ffff027224 */ /* 0x000fe200078e0003 */
[----:B------:R-:W-:Y:S01]  /*f5d0*/  UMOV UR9, 0x400 ;  /* 0x0000040000097882 */ /* 0x000fe20000000000 */
[----:B------:R-:W-:Y:S01]  /*f5e0*/  IMAD.MOV.U32 R0, RZ, RZ, R164 ;  /* 0x000000ffff007224 */ /* 0x000fe200078e00a4 */
[----:B------:R-:W4:Y:S01]  /*f5f0*/  LDCU UR8, c[0x0][0x440] ;  /* 0x00008800ff0877ac */ /* 0x000f220008000800 */
[----:B------:R-:W4:Y:S01]  /*f600*/  LDC.64 R224, c[0x0][0x3c0] ;  /* 0x0000f000ffe07b82 */ /* 0x000f220000000a00 */
[----:B------:R-:W-:Y:S01]  /*f610*/  VIADD R226, R230, 0x8 ;  /* 0x00000008e6e27836 */ /* 0x000fe20000000000 */
[----:B------:R-:W1:Y:S01]  /*f620*/  LDCU UR4, c[0x0][0x45c] ;  /* 0x00008b80ff0477ac */ /* 0x000e620008000800 */
[----:B---3--:R-:W-:Y:S01]  /*f630*/  ISETP.GE.AND P3, PT, R211, UR7, PT ;  /* 0x00000007d3007c0c */ /* 0x008fe2000bf66270 */
[----:B------:R-:W3:Y:S01]  /*f640*/  LDCU UR7, c[0x0][0x504] ;  /* 0x0000a080ff0777ac */ /* 0x000ee20008000800 */
[----:B--2---:R-:W-:Y:S01]  /*f650*/  ULEA UR5, UR5, UR9, 0x18 ;  /* 0x0000000905057291 */ /* 0x004fe2000f8ec0ff */
[C---:B-1----:R-:W-:Y:S01]  /*f660*/  IMAD.SHL.U32 R210, R212.reuse, 0x40, RZ ;  /* 0x00000040d4d27824 */ /* 0x042fe200078e00ff */
[----:B------:R-:W-:-:S02]  /*f670*/  LOP3.LUT P2, RZ, R212, 0x4, RZ, 0xc0, !PT ;  /* 0x00000004d4ff7812 */ /* 0x000fc4000784c0ff */
[C---:B------:R-:W-:Y:S02]  /*f680*/  LOP3.LUT P0, RZ, R212.reuse, 0x2, RZ, 0xc0, !PT ;  /* 0x00000002d4ff7812 */ /* 0x040fe4000780c0ff */
[----:B------:R-:W-:Y:S02]  /*f690*/  SHF.L.U32 R227, R212, 0x5, RZ ;  /* 0x00000005d4e37819 */ /* 0x000fe400000006ff */
[----:B------:R-:W-:Y:S02]  /*f6a0*/  SEL R214, R214, 0xffffffc0, !P2 ;  /* 0xffffffc0d6d67807 */ /* 0x000fe40005000000 */
[----:B------:R-:W-:Y:S02]  /*f6b0*/  SEL R208, R208, 0xffffffe0, !P0 ;  /* 0xffffffe0d0d07807 */ /* 0x000fe40004000000 */
[----:B------:R-:W-:Y:S01]  /*f6c0*/  LOP3.LUT R209, R210, 0x400, RZ, 0xc0, !PT ;  /* 0x00000400d2d17812 */ /* 0x000fe200078ec0ff */
[----:B---3--:R-:W-:Y:S06]  /*f6d0*/  BRA `(.L_x_608) ;  /* 0x0000000000ec7947 */ /* 0x008fec0003800000 */
.L_x_610:
[----:B------:R-:W1:Y:S01]  /*f6e0*/  LDC.64 R164, c[0x0][0x3b8] ;  /* 0x0000ee00ffa47b82 */ /* 0x000e620000000a00 */
[----:B------:R-:W-:Y:S01]  /*f6f0*/  UIADD3 UR9, UPT, UPT, UR22, -0x1, URZ ;  /* 0xffffffff16097890 */ /* 0x000fe2000fffe0ff */
[----:B------:R-:W-:Y:S05]  /*f700*/  LOP3.LUT R3, R239, 0x1f8, RZ, 0xc0, !PT ;  /* 0x000001f8ef037812 */ /* 0x000fea00078ec0ff */
[----:B-1----:R-:W-:Y:S04]  /*f710*/  IMAD.WIDE.U32 R172, R164, UR9, RZ ;  /* 0x00000009a4ac7c25 */ /* 0x002fe8000f8e00ff */
[----:B------:R-:W-:Y:S01]  /*f720*/  IMAD R170, R165, UR9, R173 ;  /* 0x00000009a5aa7c24 */ /* 0x000fe2000f8e02ad */
[C---:B------:R-:W-:Y:S01]  /*f730*/  LEA R166, P3, R172.reuse, R234, 0x7 ;  /* 0x000000eaaca67211 */ /* 0x040fe200078638ff */
[C---:B------:R-:W-:Y:S03]  /*f740*/  IMAD.SHL.U32 R169, R172.reuse, 0x40, RZ ;  /* 0x00000040aca97824 */ /* 0x040fe600078e00ff */
[C-C-:B------:R-:W-:Y:S02]  /*f750*/  LEA.HI.X R167, R172.reuse, R233, R170.reuse, 0x7, P3 ;  /* 0x000000e9aca77211 */ /* 0x140fe400018f3caa */
[----:B------:R-:W-:Y:S02]  /*f760*/  SHF.L.U64.HI R168, R172, 0x6, R170 ;  /* 0x00000006aca87819 */ /* 0x000fe400000102aa */
[----:B------:R-:W-:Y:S02]  /*f770*/  ISETP.GE.AND P3, PT, R211, UR8, PT ;  /* 0x00000008d3007c0c */ /* 0x000fe4000bf66270 */
[----:B------:R-:W-:Y:S02]  /*f780*/  LOP3.LUT R170, R3, 0x38, R212, 0x78, !PT ;  /* 0x0000003803aa7812 */ /* 0x000fe400078e78d4 */
[----:B------:R-:W-:Y:S02]  /*f790*/  LEA R169, P5, R164, R169, 0x5 ;  /* 0x000000a9a4a97211 */ /* 0x000fe400078a28ff */
[----:B------:R-:W-:Y:S02]  /*f7a0*/  LOP3.LUT R170, R170, 0x1e00, R239, 0xf8, !PT ;  /* 0x00001e00aaaa7812 */ /* 0x000fe400078ef8ef */
[----:B------:R-:W-:Y:S02]  /*f7b0*/  LEA.HI.X R168, R164, R168, R165, 0x5, P5 ;  /* 0x000000a8a4a87211 */ /* 0x000fe400028f2ca5 */
[----:B------:R-:W-:Y:S02]  /*f7c0*/  LEA R235, R170, UR5, 0x1 ;  /* 0x00000005aaeb7c11 */ /* 0x000fe4000f8e08ff */
        /* <DEDUP_REMOVED lines=44> */
.L_x_608:
[----:B------:R-:W-:Y:S04]  /*fa90*/  DEPBAR.LE SB0, 0x0 ;  /* 0x000080000000791a */ /* 0x000fe80000000000 */
[----:B------:R-:W-:Y:S01]  /*faa0*/  BAR.SYNC.DEFER_BLOCKING 0x0 ;  /* 0x0000000000007b1d */ /* 0x000fe20000010000 */
[----:B------:R-:W-:Y:S01]  /*fab0*/  IMAD.SHL.U32 R239, R212, 0x8, RZ ;  /* 0x00000008d4ef7824 */ /* 0x000fe200078e00ff */
[----:B------:R-:W-:Y:S01]  /*fac0*/  SHF.R.U32.HI R215, RZ, 0x1, R212 ;  /* 0x00000001ffd77819 */ /* 0x000fe200000116d4 */
[----:B----4-:R-:W-:Y:S01]  /*fad0*/  IMAD.WIDE.U32 R204, R224, UR22, RZ ;  /* 0x00000016e0cc7c25 */ /* 0x010fe2000f8e00ff */
[----:B------:R-:W-:Y:S01]  /*fae0*/  LOP3.LUT R213, R227, 0x7c00, RZ, 0xc0, !PT ;  /* 0x00007c00e3d57812 */ /* 0x000fe200078ec0ff */
[----:B------:R-:W-:Y:S01]  /*faf0*/  UISETP.GT.AND UP0, UPT, UR22, UR19, UPT ;  /* 0x000000131600728c */ /* 0x000fe2000bf04270 */
[----:B------:R-:W-:Y:S01]  /*fb00*/  LOP3.LUT R211, R239, 0x38, RZ, 0xc0, !PT ;  /* 0x00000038efd37812 */ /* 0x000fe200078ec0ff */
[----:B------:R-:W-:Y:S01]  /*fb10*/  IMAD R202, R225, UR22, R205 ;  /* 0x00000016e1ca7c24 */ /* 0x000fe2000f8e02cd */
[C---:B------:R-:W-:Y:S01]  /*fb20*/  LEA R198, P1, R204.reuse, R232, 0x7 ;  /* 0x000000e8ccc67211 */ /* 0x040fe200078238ff */
[C---:B------:R-:W-:Y:S01]  /*fb30*/  IMAD.SHL.U32 R197, R204.reuse, 0x40, RZ ;  /* 0x00000040ccc57824 */ /* 0x040fe200078e00ff */
[C---:B------:R-:W-:Y:S02]  /*fb40*/  LOP3.LUT R238, R211.reuse, 0x40, RZ, 0xfc, !PT ;  /* 0x00000040d3ee7812 */ /* 0x040fe400078efcff */
[--C-:B------:R-:W-:Y:S02]  /*fb50*/  LEA.HI.X R199, R204, R231, R202.reuse, 0x7, P1 ;  /* 0x000000e7ccc77211 */ /* 0x100fe400008f3cca */
[----:B------:R-:W-:Y:S02]  /*fb60*/  ISETP.GE.AND P4, PT, R238, UR8, PT ;  /* 0x00000008ee007c0c */ /* 0x000fe4000bf86270 */
[----:B------:R-:W-:Y:S02]  /*fb70*/  LOP3.LUT R237, R211, 0x80, RZ, 0xfc, !PT ;  /* 0x00000080d3ed7812 */ /* 0x000fe400078efcff */
[----:B------:R-:W-:Y:S02]  /*fb80*/  SHF.L.U64.HI R200, R204, 0x6, R202 ;  /* 0x00000006ccc87819 */ /* 0x000fe400000102ca */
[C---:B------:R-:W-:Y:S02]  /*fb90*/  LEA R197, P0, R224.reuse, R197, 0x5 ;  /* 0x000000c5e0c57211 */ /* 0x040fe400078028ff */
[----:B------:R-:W-:Y:S01]  /*fba0*/  ISETP.GE.AND P1, PT, R237, UR8, PT ;  /* 0x00000008ed007c0c */ /* 0x000fe2000bf26270 */
[----:B------:R-:W-:Y:S01]  /*fbb0*/  @!PT LDS RZ, [RZ] ;  /* 0x00000000fffff984 */ /* 0x000fe20000000800 */
[----:B------:R-:W-:Y:S01]  /*fbc0*/  @!PT LDS RZ, [RZ] ;  /* 0x00000000fffff984 */ /* 0x000fe20000000800 */
[----:B------:R-:W-:Y:S01]  /*fbd0*/  @!PT LDS RZ, [RZ] ;  /* 0x00000000fffff984 */ /* 0x000fe20000000800 */
[----:B------:R-:W-:Y:S01]  /*fbe0*/  @!P3 LDGSTS.E.BYPASS.LTC128B.128 [R235+0x18000], desc[UR28][R198.64] ;  /* 0x18000000c6ebbfae */ /* 0x000fe2000b981a1c */
[----:B------:R-:W-:Y:S02]  /*fbf0*/  LEA.HI.X R200, R224, R200, R225, 0x5, P0 ;  /* 0x000000c8e0c87211 */ /* 0x000fe400000f2ce1 */
[----:B------:R-:W-:Y:S02]  /*fc00*/  LEA R196, P0, R197, R232, 0x1 ;  /* 0x000000e8c5c47211 */ /* 0x000fe400078008ff */
        /* <DEDUP_REMOVED lines=8> */
[----:B------:R-:W-:Y:S02]  /*fc90*/  LOP3.LUT R166, R215, 0x8, RZ, 0xc0, !PT ;  /* 0x00000008d7a67812 */ /* 0x000fe400078ec0ff */
[----:B------:R-:W-:Y:S01]  /*fca0*/  @P4 STS.128 [R235+0x1a000], RZ ;  /* 0x01a000ffeb004388 */ /* 0x000fe20000000c00 */
[--C-:B------:R-:W-:Y:S02]  /*fcb0*/  LOP3.LUT R3, R211, 0x1c0, R210.reuse, 0xf8, !PT ;  /* 0x000001c0d3037812 */ /* 0x100fe400078ef8d2 */
[----:B------:R-:W-:Y:S02]  /*fcc0*/  LOP3.LUT R164, R213, 0x200, R210, 0xf8, !PT ;  /* 0x00000200d5a47812 */ /* 0x000fe400078ef8d2 */
[----:B------:R-:W-:Y:S01]  /*fcd0*/  @!PT LDS RZ, [RZ] ;  /* 0x00000000fffff984 */ /* 0x000fe20000000800 */
[----:B------:R-:W-:Y:S01]  /*fce0*/  @!PT LDS RZ, [RZ] ;  /* 0x00000000fffff984 */ /* 0x000fe20000000800 */
[----:B------:R-:W-:Y:S01]  /*fcf0*/  @!PT LDS RZ, [RZ] ;  /* 0x00000000fffff984 */ /* 0x000fe20000000800 */
[----:B------:R-:W-:Y:S01]  /*fd00*/  @!P1 LDGSTS.E.BYPASS.LTC128B.128 [R235+0x1c000], desc[UR28][R198.64+0x100] ;  /* 0x1c000100c6eb9fae */ /* 0x000fe2000b981a1c */
[C---:B------:R-:W-:Y:S02]  /*fd10*/  LOP3.LUT R217, R3.reuse, R166, RZ, 0x3c, !PT ;  /* 0x000000a603d97212 */ /* 0x040fe400078e3cff */
[----:B------:R-:W-:Y:S02]  /*fd20*/  LOP3.LUT R222, R3, 0x8, R212, 0x78, !PT ;  /* 0x0000000803de7812 */ /* 0x000fe400078e78d4 */
[----:B------:R-:W-:Y:S01]  /*fd30*/  @P1 STS.128 [R235+0x1c000], RZ ;  /* 0x01c000ffeb001388 */ /* 0x000fe20000000c00 */
[----:B------:R-:W-:Y:S04]  /*fd40*/  LOP3.LUT R223, R164, R217, RZ, 0xfc, !PT ;  /* 0x000000d9a4df7212 */ /* 0x000fe800078efcff */
[----:B------:R-:W-:Y:S01]  /*fd50*/  @!PT LDS RZ, [RZ] ;  /* 0x00000000fffff984 */ /* 0x000fe20000000800 */
[----:B------:R-:W-:Y:S01]  /*fd60*/  @!PT LDS RZ, [RZ] ;  /* 0x00000000fffff984 */ /* 0x000fe20000000800 */
[----:B------:R-:W-:Y:S01]  /*fd70*/  @!PT LDS RZ, [RZ] ;  /* 0x00000000fffff984 */ /* 0x000fe20000000800 */
[----:B------:R-:W-:Y:S01]  /*fd80*/  @!P0 LDGSTS.E.BYPASS.LTC128B.128 [R235+0x1e000], desc[UR28][R198.64+0x180] ;  /* 0x1e000180c6eb8fae */ /* 0x000fe2000b981a1c */
[----:B------:R-:W-:Y:S01]  /*fd90*/  IMAD R222, R222, 0x2, R209 ;  /* 0x00000002dede7824 */ /* 0x000fe200078e02d1 */
[----:B------:R-:W-:Y:S03]  /*fda0*/  LEA R223, R223, UR5, 0x1 ;  /* 0x00000005dfdf7c11 */ /* 0x000fe6000f8e08ff */
[----:B------:R-:W-:Y:S01]  /*fdb0*/  @P0 STS.128 [R235+0x1e000], RZ ;  /* 0x01e000ffeb000388 */ /* 0x000fe20000000c00 */
[----:B------:R-:W-:Y:S02]  /*fdc0*/  VIADD R219, R222, UR5 ;  /* 0x00000005dedb7c36 */ /* 0x000fe40008000000 */
[--C-:B------:R-:W-:Y:S02]  /*fdd0*/  IMAD.IADD R220, R223, 0x1, R208.reuse ;  /* 0x00000001dfdc7824 */ /* 0x100fe400078e02d0 */
[----:B------:R-:W-:Y:S01]  /*fde0*/  @!PT LDS RZ, [RZ] ;  /* 0x00000000fffff984 */ /* 0x000fe20000000800 */
[----:B------:R-:W-:Y:S01]  /*fdf0*/  @!PT LDS RZ, [RZ] ;  /* 0x00000000fffff984 */ /* 0x000fe20000000800 */
[----:B------:R-:W-:Y:S01]  /*fe00*/  @!PT LDS RZ, [RZ] ;  /* 0x00000000fffff984 */ /* 0x000fe20000000800 */
[----:B------:R-:W-:Y:S01]  /*fe10*/  @!P3 LDGSTS.E.BYPASS.LTC128B.128 [R235+0x19000], desc[UR28][R196.64] ;  /* 0x19000000c4ebbfae */ /* 0x000fe2000b981a1c */
[----:B------:R-:W-:Y:S02]  /*fe20*/  IMAD.IADD R218, R219, 0x1, R208 ;  /* 0x00000001dbda7824 */ /* 0x000fe400078e02d0 */
[--C-:B------:R-:W-:Y:S02]  /*fe30*/  IMAD.IADD R221, R223, 0x1, R214.reuse ;  /* 0x00000001dfdd7824 */ /* 0x100fe400078e02d6 */
        /* <DEDUP_REMOVED lines=30> */
[----:B------:R-:W-:Y:S04]  /*10020*/  LDSM.16.M88.4 R200, [R3+0x10000] ;  /* 0x0100000003c8783b */ /* 0x000fe80000000200 */
[C---:B------:R-:W-:Y:S01]  /*10030*/  HMMA.16816.F32.BF16 R8, R164.reuse, R170, RZ ;  /* 0x000000aaa408723c */ /* 0x040fe200000418ff */
[----:B------:R-:W1:Y:S05]  /*10040*/  LDSM.16.M88.4 R168, [R218+0x11000] ;  /* 0x01100000daa8783b */ /* 0x000e6a0000000200 */
[----:B------:R-:W-:Y:S02]  /*10050*/  LDSM.16.M88.4 R204, [R219+0x14800] ;  /* 0x01480000dbcc783b */ /* 0x000fe40000000200 */
        /* <DEDUP_REMOVED lines=21> */
[----:B------:R-:W2:Y:S05]  /*101b0*/  LDSM.16.M88.4 R164, [R3+0x11000] ;  /* 0x0110000003a4783b */ /* 0x000eaa0000000200 */
[----:B------:R-:W-:Y:S02]  /*101c0*/  LDSM.16.M88.4 R184, [R222+UR5+0x12800] ;  /* 0x01280005deb8783b */ /* 0x000fe40008000200 */
        /* <DEDUP_REMOVED lines=11> */
[----:B------:R-:W3:Y:S05]  /*10280*/  LDSM.16.M88.4 R172, [R3+0x11800] ;  /* 0x0118000003ac783b */ /* 0x000eea0000000200 */
[----:B------:R-:W-:Y:S02]  /*10290*/  LDSM.16.M88.4 R196, [R220+0x4000] ;  /* 0x00400000dcc4783b */ /* 0x000fe40000000200 */
        /* <DEDUP_REMOVED lines=11> */
[----:B------:R-:W3:Y:S05]  /*10350*/  LDSM.16.M88.4 R172, [R218+0x13000] ;  /* 0x01300000daac783b */ /* 0x000eea0000000200 */
[----:B------:R-:W4:Y:S02]  /*10360*/  LDSM.16.M88.4 R192, [R218+0x13800] ;  /* 0x01380000dac0783b */ /* 0x000f240000000200 */
        /* <DEDUP_REMOVED lines=24> */
[----:B------:R-:W3:Y:S05]  /*104f0*/  LDSM.16.M88.4 R192, [R3+0x13000] ;  /* 0x0130000003c0783b */ /* 0x000eea0000000200 */
[----:B------:R-:W-:Y:S02]  /*10500*/  LDSM.16.M88.4 R196, [R222+UR5+0x14800] ;  /* 0x01480005dec4783b */ /* 0x000fe40008000200 */
        /* <DEDUP_REMOVED lines=11> */
[----:B------:R-:W5:Y:S05]  /*105c0*/  LDSM.16.M88.4 R176, [R222+UR5+0x15000] ;  /* 0x01500005deb0783b */ /* 0x000f6a0008000200 */
[----:B------:R-:W-:Y:S02]  /*105d0*/  LDSM.16.M88.4 R180, [R220+0x8000] ;  /* 0x00800000dcb4783b */ /* 0x000fe40000000200 */
        /* <DEDUP_REMOVED lines=11> */
[----:B------:R-:W4:Y:S05]  /*10690*/  LDSM.16.M88.4 R164, [R218+0x15000] ;  /* 0x01500000daa4783b */ /* 0x000f2a0000000200 */
[----:B------:R-:W4:Y:S02]  /*106a0*/  LDSM.16.M88.4 R184, [R218+0x15800] ;  /* 0x01580000dab8783b */ /* 0x000f240000000200 */
        /* <DEDUP_REMOVED lines=24> */
[----:B------:R-:W4:Y:S05]  /*10830*/  LDSM.16.M88.4 R180, [R3+0x14800] ;  /* 0x0148000003b4783b */ /* 0x000f2a0000000200 */
[----:B------:R-:W4:Y:S02]  /*10840*/  LDSM.16.M88.4 R184, [R3+0x15000] ;  /* 0x0150000003b8783b */ /* 0x000f240000000200 */
        /* <DEDUP_REMOVED lines=11> */
[----:B------:R-:W5:Y:S05]  /*10900*/  LDSM.16.M88.4 R172, [R222+UR5+0x17000] ;  /* 0x01700005deac783b */ /* 0x000f6a0008000200 */
[----:B------:R-:W-:Y:S02]  /*10910*/  LDSM.16.M88.4 R188, [R221+0xc000] ;  /* 0x00c00000ddbc783b */ /* 0x000fe40000000200 */
        /* <DEDUP_REMOVED lines=11> */
[----:B------:R-:W4:Y:S05]  /*109d0*/  LDSM.16.M88.4 R164, [R220+0xc000] ;  /* 0x00c00000dca4783b */ /* 0x000f2a0000000200 */
[----:B------:R-:W-:Y:S02]  /*109e0*/  LDSM.16.M88.4 R192, [R219+0x16000] ;  /* 0x01600000dbc0783b */ /* 0x000fe40000000200 */
        /* <DEDUP_REMOVED lines=11> */
[----:B------:R-:W3:Y:S05]  /*10aa0*/  LDSM.16.M88.4 R176, [R219+0x16800] ;  /* 0x01680000dbb0783b */ /* 0x000eea0000000200 */
[----:B------:R-:W5:Y:S02]  /*10ab0*/  LDSM.16.M88.4 R196, [R219+0x17000] ;  /* 0x01700000dbc4783b */ /* 0x000f640000000200 */
        /* <DEDUP_REMOVED lines=48> */
.L_x_609:
[C-C-:B-1----:R-:W-:Y:S01]  /*10dc0*/  IADD3 R164, PT, PT, R230.reuse, 0x2f, -R245.reuse ;  /* 0x0000002fe6a47810 */ /* 0x142fe20007ffe8f5 */
[----:B------:R-:W-:Y:S01]  /*10dd0*/  FFMA.FTZ R4, R203, -UR6, R4 ;  /* 0x80000006cb047c23 */ /* 0x000fe20008010004 */
[--C-:B------:R-:W-:Y:S01]  /*10de0*/  IADD3 R168, PT, PT, R230, 0x37, -R245.reuse ;  /* 0x00000037e6a87810 */ /* 0x100fe20007ffe8f5 */
        /* <DEDUP_REMOVED lines=745> */
.L_x_607:
        /* <DEDUP_REMOVED lines=13> */
[----:B----4-:R-:W-:Y:S01]  /*13d50*/  UISETP.NE.AND UP1, UPT, UR4, URZ, UPT ;  /* 0x000000ff0400728c */ /* 0x010fe2000bf25270 */
[----:B--2---:R-:W-:-:S03]  /*13d60*/  FADD.FTZ R8, R8, R243 ;  /* 0x000000f308087221 */ /* 0x004fc60000010000 */
[----:B------:R-:W1:Y:S01]  /*13d70*/  SHFL.BFLY PT, R0, R7, 0x1, 0x1f ;  /* 0x0c201f0007007f89 */ /* 0x000e6200000e0000 */
[----:B------:R-:W-:Y:S01]  /*13d80*/  UISETP.NE.AND UP2, UPT, UR20, -0x1, UPT ;  /* 0xffffffff1400788c */ /* 0x000fe2000bf45270 */
[----:B------:R-:W2:Y:S02]  /*13d90*/  LDCU UR13, c[0x0][0x434] ;  /* 0x00008680ff0d77ac */ /* 0x000ea40008000800 */
[----:B------:R-:W4:Y:S01]  /*13da0*/  SHFL.BFLY PT, R5, R8, 0x1, 0x1f ;  /* 0x0c201f0008057f89 */ /* 0x000f2200000e0000 */
[----:B---3--:R-:W-:Y:S01]  /*13db0*/  @!UP3 UIMAD.WIDE.U32 UR14, UR12, UR8, URZ ;  /* 0x000000080c0eb2a5 */ /* 0x008fe2000f8e00ff */
[----:B------:R-:W3:Y:S01]  /*13dc0*/  S2UR UR8, SR_CTAID.X ;  /* 0x00000000000879c3 */ /* 0x000ee20000002500 */
[----:B-----5:R-:W-:Y:S01]  /*13dd0*/  @UP3 UIMAD.WIDE.U32 UR16, UR20, UR6, URZ ;  /* 0x00000006141032a5 */ /* 0x020fe2000f8e00ff */
[----:B------:R-:W2:Y:S01]  /*13de0*/  @UP1 LDCU UR4, c[0x0][0x430] ;  /* 0x00008600ff0417ac */ /* 0x000ea20008000800 */
[----:B------:R-:W-:-:S05]  /*13df0*/  @!UP3 UIMAD UR9, UR12, UR9, UR15 ;  /* 0x000000090c09b2a4 */ /* 0x000fca000f8e020f */
[----:B------:R-:W3:Y:S01]  /*13e00*/  S2UR UR6, SR_CTAID.Z ;  /* 0x00000000000679c3 */ /* 0x000ee20000002700 */
[----:B------:R-:W-:Y:S02]  /*13e10*/  @UP3 UIMAD UR9, UR20, UR7, UR17 ;  /* 0x00000007140932a4 */ /* 0x000fe4000f8e0211 */
[----:B------:R-:W-:Y:S02]  /*13e20*/  @!UP2 UIMAD UR20, UR12, UR10, URZ ;  /* 0x0000000a0c14a2a4 */ /* 0x000fe4000f8e02ff */
[----:B------:R-:W-:Y:S01]  /*13e30*/  UISETP.NE.AND UP0, UPT, UR11, URZ, !UP1 ;  /* 0x000000ff0b00728c */ /* 0x000fe2000cf05270 */
[----:B------:R-:W3:Y:S01]  /*13e40*/  @UP1 LDCU UR15, c[0x0][0x430] ;  /* 0x00008600ff0f17ac */ /* 0x000ee20008000800 */
[----:B-1----:R-:W-:Y:S01]  /*13e50*/  FADD.FTZ R0, R7, R0 ;  /* 0x0000000007007221 */ /* 0x002fe20000010000 */
[----:B------:R-:W-:Y:S01]  /*13e60*/  @UP1 UMOV UR7, 0x1 ;  /* 0x0000000100071882 */ /* 0x000fe20000000000 */
[----:B----4-:R-:W-:Y:S02]  /*13e70*/  FADD.FTZ R2, R8, R5 ;  /* 0x0000000508027221 */ /* 0x010fe40000010000 */
[----:B------:R-:W1:Y:S01]  /*13e80*/  MUFU.RCP R4, R0 ;  /* 0x0000000000047308 */ /* 0x000e620000001000 */
[----:B------:R-:W-:Y:S01]  /*13e90*/  SHF.L.U32 R5, R212, 0x4, RZ ;  /* 0x00000004d4057819 */ /* 0x000fe200000006ff */
[----:B--2---:R-:W-:Y:S01]  /*13ea0*/  @UP1 UIMAD UR13, UR4, UR10, URZ ;  /* 0x0000000a040d12a4 */ /* 0x004fe2000f8e02ff */
[----:B------:R-:W-:Y:S01]  /*13eb0*/  FSETP.NE.FTZ.AND P3, PT, R0, RZ, PT ;  /* 0x000000ff0000720b */ /* 0x000fe20003f75000 */
[----:B------:R-:W-:Y:S01]  /*13ec0*/  @UP3 UMOV UR14, UR16 ;  /* 0x00000010000e3c82 */ /* 0x000fe20008000000 */
[----:B------:R-:W-:Y:S01]  /*13ed0*/  LOP3.LUT R5, R5, 0x1c0, RZ, 0xc0, !PT ;  /* 0x000001c005057812 */ /* 0x000fe200078ec0ff */
[----:B------:R-:W-:Y:S01]  /*13ee0*/  USHF.R.S32.HI UR4, URZ, 0x1f, UR20 ;  /* 0x0000001fff047899 */ /* 0x000fe20008011414 */
[----:B------:R-:W-:Y:S01]  /*13ef0*/  FSETP.NE.FTZ.AND P4, PT, R2, RZ, PT ;  /* 0x000000ff0200720b */ /* 0x000fe20003f95000 */
[----:B------:R-:W2:Y:S01]  /*13f00*/  MUFU.RCP R6, R2 ;  /* 0x0000000200067308 */ /* 0x000ea20000001000 */
[----:B------:R-:W-:-:S04]  /*13f10*/  LOP3.LUT R5, R5, 0x38, R196, 0xf8, !PT ;  /* 0x0000003805057812 */ /* 0x000fc800078ef8c4 */
[----:B------:R-:W-:Y:S02]  /*13f20*/  LOP3.LUT R5, R5, R198, R213, 0xfe, !PT ;  /* 0x000000c605057212 */ /* 0x000fe400078efed5 */
[----:B-1----:R-:W-:Y:S02]  /*13f30*/  FSEL R4, R4, 1, P3 ;  /* 0x3f80000004047808 */ /* 0x002fe40001800000 */
[----:B------:R-:W-:-:S03]  /*13f40*/  LEA R5, R5, UR5, 0x1 ;  /* 0x0000000505057c11 */ /* 0x000fc6000f8e08ff */
[C---:B------:R-:W-:Y:S01]  /*13f50*/  FMUL.FTZ R162, R4.reuse, R162 ;  /* 0x000000a204a27220 */ /* 0x040fe20000410000 */
[C---:B------:R-:W-:Y:S01]  /*13f60*/  FMUL.FTZ R163, R4.reuse, R163 ;  /* 0x000000a304a37220 */ /* 0x040fe20000410000 */
[----:B------:R-:W-:Y:S01]  /*13f70*/  FMUL.FTZ R158, R4, R158 ;  /* 0x0000009e049e7220 */ /* 0x000fe20000410000 */
[----:B--2---:R-:W-:Y:S01]  /*13f80*/  FSEL R6, R6, 1, P4 ;  /* 0x3f80000006067808 */ /* 0x004fe20002000000 */
        /* <DEDUP_REMOVED lines=278> */
.L_x_611:
        /* <DEDUP_REMOVED lines=18> */
[----:B------:R-:W-:-:S02]  /*15210*/  USHF.R.S32.HI UR5, URZ, 0x1f, UR10 ;  /* 0x0000001fff057899 */ /* 0x000fc4000801140a */
[----:B------:R-:W-:Y:S01]  /*15220*/  UIADD3 UR20, UP1, UP0, UR10, UR20, UR13 ;  /* 0x000000140a147290 */ /* 0x000fe2000f83e00d */
[----:B------:R1:W3:Y:S01]  /*15230*/  LDS.128 R4, [R8+0x3000] ;  /* 0x0030000008047984 */ /* 0x0002e20000000c00 */
[----:B--2---:R-:W-:Y:S02]  /*15240*/  @P4 FMUL.FTZ R15, R2, 0.69314718246459960938 ;  /* 0x3f317218020f4820 */ /* 0x004fe40000410000 */
[----:B------:R-:W-:Y:S02]  /*15250*/  UIADD3.X UR4, UPT, UPT, UR5, UR4, UR7, UP1, UP0 ;  /* 0x0000000405047290 */ /* 0x000fe40008fe0407 */
[----:B-1----:R-:W-:Y:S01]  /*15260*/  @P4 FFMA.FTZ R12, R164, R11, R15 ;  /* 0x0000000ba40c4223 */ /* 0x002fe2000001000f */
[----:B----4-:R-:W-:Y:S01]  /*15270*/  @P3 FMUL.FTZ R2, R0, 0.69314718246459960938 ;  /* 0x3f31721800023820 */ /* 0x010fe20000410000 */
[----:B------:R-:W-:-:S03]  /*15280*/  LOP3.LUT R0, R14, 0x7, R13, 0xf8, !PT ;  /* 0x000000070e007812 */ /* 0x000fc600078ef80d */
        /* <DEDUP_REMOVED lines=19> */
.L_x_613:
[----:B------:R-:W-:Y:S05]  /*153c0*/  BSYNC.RECONVERGENT B0 ;  /* 0x0000000000007941 */ /* 0x000fea0003800200 */
.L_x_612:
[----:B------:R2:W3:Y:S01]  /*153d0*/  LDS.128 R24, [R8] ;  /* 0x0000000008187984 */ /* 0x0004e20000000c00 */
[----:B------:R-:W4:Y:S01]  /*153e0*/  LDCU.64 UR4, c[0x0][0x410] ;  /* 0x00008200ff0477ac */ /* 0x000f220008000a00 */
[----:B------:R-:W-:Y:S01]  /*153f0*/  SHF.R.U32.HI R0, RZ, 0x3, R212 ;  /* 0x00000003ff007819 */ /* 0x000fe200000116d4 */
[----:B------:R-:W-:Y:S01]  /*15400*/  BSSY.RECONVERGENT B0, `(.L_x_614) ;  /* 0x0000027000007945 */ /* 0x000fe20003800200 */
[----:B------:R2:W2:Y:S01]  /*15410*/  LDS.128 R20, [R8+0x4000] ;  /* 0x0040000008147984 */ /* 0x0004a20000000c00 */
[----:B-1----:R-:W-:Y:S02]  /*15420*/  IADD3 R10, P0, PT, R211, UR14, RZ ;  /* 0x0000000ed30a7c10 */ /* 0x002fe4000ff1e0ff */
[C---:B------:R-:W-:Y:S01]  /*15430*/  VIADD R3, R0.reuse, 0x20 ;  /* 0x0000002000037836 */ /* 0x040fe20000000000 */
[----:B------:R1:W1:Y:S01]  /*15440*/  LDS.128 R16, [R8+0x8000] ;  /* 0x0080000008107984 */ /* 0x0002620000000c00 */
[C---:B------:R-:W-:Y:S01]  /*15450*/  VIADD R2, R0.reuse, 0x40 ;  /* 0x0000004000027836 */ /* 0x040fe20000000000 */
[----:B------:R-:W-:-:S02]  /*15460*/  ISETP.GE.AND P3, PT, R0, UR18, PT ;  /* 0x0000001200007c0c */ /* 0x000fc4000bf66270 */
[----:B------:R1:W1:Y:S01]  /*15470*/  LDS.128 R12, [R8+0xc000] ;  /* 0x00c00000080c7984 */ /* 0x0002620000000c00 */
[----:B------:R-:W-:Y:S01]  /*15480*/  ISETP.GE.AND P2, PT, R3, UR18, PT ;  /* 0x0000001203007c0c */ /* 0x000fe2000bf46270 */
[----:B------:R-:W-:Y:S01]  /*15490*/  VIADD R3, R0, 0x60 ;  /* 0x0000006000037836 */ /* 0x000fe20000000000 */
[----:B------:R-:W-:Y:S02]  /*154a0*/  ISETP.GE.AND P1, PT, R2, UR18, PT ;  /* 0x0000001202007c0c */ /* 0x000fe4000bf26270 */
[----:B------:R-:W-:Y:S01]  /*154b0*/  IADD3.X R11, PT, PT, RZ, UR9, RZ, P0, !PT ;  /* 0x00000009ff0b7c10 */ /* 0x000fe200087fe4ff */
[----:B------:R-:W-:Y:S01]  /*154c0*/  UIMAD.WIDE.U32 UR8, UR8, 0x80, URZ ;  /* 0x00000080080878a5 */ /* 0x000fe2000f8e00ff */
[----:B----4-:R-:W-:Y:S01]  /*154d0*/  IMAD.U32 R2, RZ, RZ, UR4 ;  /* 0x00000004ff027e24 */ /* 0x010fe2000f8e00ff */
[----:B------:R-:W-:-:S03]  /*154e0*/  ISETP.GE.AND P0, PT, R3, UR18, PT ;  /* 0x0000001203007c0c */ /* 0x000fc6000bf06270 */
[----:B------:R-:W-:Y:S01]  /*154f0*/  IMAD.WIDE.U32 R2, R2, UR6, R10 ;  /* 0x0000000602027c25 */ /* 0x000fe2000f8e000a */
[----:B------:R-:W-:Y:S02]  /*15500*/  MOV R11, UR5 ;  /* 0x00000005000b7c02 */ /* 0x000fe40008000f00 */
[----:B------:R-:W-:-:S03]  /*15510*/  LOP3.LUT R0, R0, UR8, RZ, 0xfc, !PT ;  /* 0x0000000800007c12 */ /* 0x000fc6000f8efcff */
[----:B------:R-:W-:Y:S01]  /*15520*/  IMAD R11, R11, UR6, R3 ;  /* 0x000000060b0b7c24 */ /* 0x000fe2000f8e0203 */
[----:B------:R-:W-:Y:S06]  /*15530*/  @P3 BRA `(.L_x_615) ;  /* 0x00000000004c3947 */ /* 0x000fec0003800000 */
[----:B------:R-:W4:Y:S01]  /*15540*/  LDCU.64 UR6, c[0x0][0x408] ;  /* 0x00008100ff0677ac */ /* 0x000f220008000a00 */
[----:B------:R-:W-:Y:S01]  /*15550*/  IMAD.MOV.U32 R10, RZ, RZ, R2 ;  /* 0x000000ffff0a7224 */ /* 0x000fe200078e0002 */
[----:B------:R-:W5:Y:S01]  /*15560*/  LDCU.64 UR4, c[0x0][0x3f0] ;  /* 0x00007e00ff0477ac */ /* 0x000f620008000a00 */
[----:B------:R-:W3:Y:S01]  /*15570*/  LDCU UR11, c[0x0][0x440] ;  /* 0x00008800ff0b77ac */ /* 0x000ee20008000800 */
[----:B----4-:R-:W-:Y:S01]  /*15580*/  UIMAD UR10, UR9, UR6, URZ ;  /* 0x00000006090a72a4 */ /* 0x010fe2000f8e02ff */
[----:B------:R-:W-:-:S05]  /*15590*/  IMAD.WIDE.U32 R28, R0, UR6, R10 ;  /* 0x00000006001c7c25 */ /* 0x000fca000f8e000a */
[----:B------:R-:W-:Y:S01]  /*155a0*/  IMAD.U32 R9, RZ, RZ, UR10 ;  /* 0x0000000aff097e24 */ /* 0x000fe2000f8e00ff */
[----:B-----5:R-:W-:Y:S02]  /*155b0*/  LEA R30, P3, R28, UR4, 0x1 ;  /* 0x000000041c1e7c11 */ /* 0x020fe4000f8608ff */
[----:B---3--:R-:W-:Y:S01]  /*155c0*/  ISETP.GE.AND P6, PT, R211, UR11, PT ;  /* 0x0000000bd3007c0c */ /* 0x008fe2000bfc6270 */
[----:B------:R-:W-:Y:S01]  /*155d0*/  IMAD R9, R0, UR7, R9 ;  /* 0x0000000700097c24 */ /* 0x000fe2000f8e0209 */
[----:B------:R-:W-:Y:S02]  /*155e0*/  ISETP.GE.AND P5, PT, R238, UR11, PT ;  /* 0x0000000bee007c0c */ /* 0x000fe4000bfa6270 */
[----:B------:R-:W-:Y:S01]  /*155f0*/  ISETP.GE.AND P4, PT, R237, UR11, PT ;  /* 0x0000000bed007c0c */ /* 0x000fe2000bf86270 */
[----:B------:R-:W-:-:S05]  /*15600*/  IMAD.IADD R9, R9, 0x1, R29 ;  /* 0x0000000109097824 */ /* 0x000fca00078e021d */
[----:B------:R-:W-:Y:S02]  /*15610*/  LEA.HI.X R31, R28, UR5, R9, 0x1, P3 ;  /* 0x000000051c1f7c11 */ /* 0x000fe400098f0c09 */
[----:B------:R-:W-:-:S03]  /*15620*/  ISETP.GE.AND P3, PT, R236, UR11, PT ;  /* 0x0000000bec007c0c */ /* 0x000fc6000bf66270 */
[----:B------:R4:W-:Y:S04]  /*15630*/  @!P6 STG.E.128 desc[UR28][R30.64], R24 ;  /* 0x000000181e00e986 */ /* 0x0009e8000c101d1c */
[----:B--2---:R4:W-:Y:S04]  /*15640*/  @!P5 STG.E.128 desc[UR28][R30.64+0x80], R20 ;  /* 0x000080141e00d986 */ /* 0x0049e8000c101d1c */
[----:B-1----:R4:W-:Y:S04]  /*15650*/  @!P4 STG.E.128 desc[UR28][R30.64+0x100], R16 ;  /* 0x000100101e00c986 */ /* 0x0029e8000c101d1c */
[----:B------:R4:W-:Y:S02]  /*15660*/  @!P3 STG.E.128 desc[UR28][R30.64+0x180], R12 ;  /* 0x0001800c1e00b986 */ /* 0x0009e4000c101d1c */
.L_x_615:
[----:B------:R-:W-:Y:S05]  /*15670*/  BSYNC.RECONVERGENT B0 ;  /* 0x0000000000007941 */ /* 0x000fea0003800200 */
.L_x_614:
[----:B---34-:R3:W4:Y:S01]  /*15680*/  LDS.128 R24, [R8+0x1000] ;  /* 0x0010000008187984 */ /* 0x0187220000000c00 */
[----:B------:R-:W-:Y:S03]  /*15690*/  BSSY.RECONVERGENT B0, `(.L_x_616) ;  /* 0x000001a000007945 */ /* 0x000fe60003800200 */
[----:B--2---:R3:W2:Y:S04]  /*156a0*/  LDS.128 R20, [R8+0x5000] ;  /* 0x0050000008147984 */ /* 0x0046a80000000c00 */
        /* <DEDUP_REMOVED lines=21> */
[----:B--2---:R3:W-:Y:S04]  /*15800*/  @!P4 STG.E.128 desc[UR28][R28.64+0x80], R20 ;  /* 0x000080141c00c986 */ /* 0x0047e8000c101d1c */
[----:B-1----:R3:W-:Y:S04]  /*15810*/  @!P3 STG.E.128 desc[UR28][R28.64+0x100], R16 ;  /* 0x000100101c00b986 */ /* 0x0027e8000c101d1c */
[----:B------:R3:W-:Y:S02]  /*15820*/  @!P2 STG.E.128 desc[UR28][R28.64+0x180], R12 ;  /* 0x0001800c1c00a986 */ /* 0x0007e4000c101d1c */
.L_x_617:
[----:B------:R-:W-:Y:S05]  /*15830*/  BSYNC.RECONVERGENT B0 ;  /* 0x0000000000007941 */ /* 0x000fea0003800200 */
.L_x_616:
        /* <DEDUP_REMOVED lines=27> */
.L_x_619:
[----:B------:R-:W-:Y:S05]  /*159f0*/  BSYNC.RECONVERGENT B0 ;  /* 0x0000000000007941 */ /* 0x000fea0003800200 */
.L_x_618:
[----:B-1-3--:R1:W3:Y:S04]  /*15a00*/  LDS.128 R16, [R8+0x7000] ;  /* 0x0070000008107984 */ /* 0x00a2e80000000c00 */
[----:B------:R1:W1:Y:S01]  /*15a10*/  LDS.128 R12, [R8+0xb000] ;  /* 0x00b00000080c7984 */ /* 0x0002620000000c00 */
[----:B------:R-:W-:Y:S05]  /*15a20*/  @P0 EXIT ;  /* 0x000000000000094d */ /* 0x000fea0003800000 */
[----:B------:R-:W5:Y:S01]  /*15a30*/  LDCU.64 UR6, c[0x0][0x408] ;  /* 0x00008100ff0677ac */ /* 0x000f620008000a00 */
[----:B------:R-:W-:Y:S01]  /*15a40*/  IADD3 R3, P0, PT, R0, 0x60, RZ ;  /* 0x0000006000037810 */ /* 0x000fe20007f1e0ff */
[----:B--2---:R2:W1:Y:S01]  /*15a50*/  LDS.128 R20, [R8+0xf000] ;  /* 0x00f0000008147984 */ /* 0x0044620000000c00 */
[----:B------:R-:W-:Y:S01]  /*15a60*/  IMAD.MOV.U32 R10, RZ, RZ, R2 ;  /* 0x000000ffff0a7224 */ /* 0x000fe200078e0002 */
[----:B------:R-:W4:Y:S02]  /*15a70*/  LDCU.64 UR4, c[0x0][0x3f0] ;  /* 0x00007e00ff0477ac */ /* 0x000f240008000a00 */
[----:B------:R-:W-:Y:S01]  /*15a80*/  IMAD.X R0, RZ, RZ, UR9, P0 ;  /* 0x00000009ff007e24 */ /* 0x000fe200080e06ff */
[----:B------:R-:W2:Y:S03]  /*15a90*/  LDCU UR10, c[0x0][0x440] ;  /* 0x00008800ff0a77ac */ /* 0x000ea60008000800 */
[----:B-----5:R-:W-:-:S02]  /*15aa0*/  IMAD R0, R0, UR6, RZ ;  /* 0x0000000600007c24 */ /* 0x020fc4000f8e02ff */
[----:B------:R-:W-:-:S04]  /*15ab0*/  IMAD.WIDE.U32 R10, R3, UR6, R10 ;  /* 0x00000006030a7c25 */ /* 0x000fc8000f8e000a */
[----:B------:R-:W-:Y:S01]  /*15ac0*/  IMAD R0, R3, UR7, R0 ;  /* 0x0000000703007c24 */ /* 0x000fe2000f8e0200 */
[----:B----4-:R-:W-:Y:S02]  /*15ad0*/  LEA R2, P0, R10, UR4, 0x1 ;  /* 0x000000040a027c11 */ /* 0x010fe4000f8008ff */
[----:B--2---:R-:W-:Y:S01]  /*15ae0*/  ISETP.GE.AND P3, PT, R211, UR10, PT ;  /* 0x0000000ad3007c0c */ /* 0x004fe2000bf66270 */
[----:B------:R-:W-:Y:S01]  /*15af0*/  IMAD.IADD R0, R0, 0x1, R11 ;  /* 0x0000000100007824 */ /* 0x000fe200078e020b */
[----:B------:R-:W-:Y:S02]  /*15b00*/  ISETP.GE.AND P2, PT, R238, UR10, PT ;  /* 0x0000000aee007c0c */ /* 0x000fe4000bf46270 */
[----:B------:R-:W-:Y:S02]  /*15b10*/  ISETP.GE.AND P1, PT, R237, UR10, PT ;  /* 0x0000000aed007c0c */ /* 0x000fe4000bf26270 */
[----:B------:R-:W-:Y:S02]  /*15b20*/  LEA.HI.X R3, R10, UR5, R0, 0x1, P0 ;  /* 0x000000050a037c11 */ /* 0x000fe400080f0c00 */
[----:B------:R-:W-:-:S05]  /*15b30*/  ISETP.GE.AND P0, PT, R236, UR10, PT ;  /* 0x0000000aec007c0c */ /* 0x000fca000bf06270 */
[----:B------:R2:W-:Y:S04]  /*15b40*/  @!P3 STG.E.128 desc[UR28][R2.64], R4 ;  /* 0x000000040200b986 */ /* 0x0005e8000c101d1c */
[----:B---3--:R2:W-:Y:S04]  /*15b50*/  @!P2 STG.E.128 desc[UR28][R2.64+0x80], R16 ;  /* 0x000080100200a986 */ /* 0x0085e8000c101d1c */
[----:B-1----:R2:W-:Y:S01]  /*15b60*/  @!P1 STG.E.128 desc[UR28][R2.64+0x100], R12 ;  /* 0x0001000c02009986 */ /* 0x0025e2000c101d1c */
[----:B------:R-:W-:Y:S05]  /*15b70*/  @P0 EXIT ;  /* 0x000000000000094d */ /* 0x000fea0003800000 */
[----:B------:R-:W-:Y:S01]  /*15b80*/  STG.E.128 desc[UR28][R2.64+0x180], R20 ;  /* 0x0001801402007986 */ /* 0x000fe2000c101d1c */
[----:B------:R-:W-:Y:S05]  /*15b90*/  EXIT ;  /* 0x000000000000794d */ /* 0x000fea0003800000 */
.L_x_620:
        /* <DEDUP_REMOVED lines=14> */
.L_x_2344:


//--------------------- .text._ZN5flash16flash_fwd_kernelI23Flash_fwd_kernel_traitsILi256ELi64ELi64ELi4ELb0ELb0EN7cutlass10bfloat16_tE19Flash_kernel_traitsILi256ELi64ELi64ELi4ES3_EELb1ELb0ELb0ELb0ELb0ELb0ELb0ELb0EEEvNS_16Flash_fwd_paramsE --------------------------
	.section	.text._ZN5flash16flash_fwd_kernelI23Flash_fwd_kernel_traitsILi256ELi64ELi64ELi4ELb0ELb0EN7cutlass10bfloat16_tE19Flash_kernel_traitsILi256ELi64ELi64ELi4ES3_EELb1ELb0ELb0ELb0ELb0ELb0ELb0ELb0EEEvNS_16Flash_fwd_paramsE,"ax",@progbits
	.align	128
        .global         _ZN5flash16flash_fwd_kernelI23Flash_fwd_kernel_traitsILi256ELi64ELi64ELi4ELb0ELb0EN7cutlass10bfloat16_tE19Flash_kernel_traitsILi256ELi64ELi64ELi4ES3_EELb1ELb0ELb0ELb0ELb0ELb0ELb0ELb0EEEvNS_16Flash_fwd_paramsE
        .type           _ZN5flash16flash_fwd_kernelI23Flash_fwd_kernel_traitsILi256ELi64ELi64ELi4ELb0ELb0EN7cutlass10bfloat16_tE19Flash_kernel_traitsILi256ELi64ELi64ELi4ES3_EELb1ELb0ELb0ELb0ELb0ELb0ELb0ELb0EEEvNS_16Flash_fwd_paramsE,@function
        .size           _ZN5flash16flash_fwd_kernelI23Flash_fwd_kernel_traitsILi256ELi64ELi64ELi4ELb0ELb0EN7cutlass10bfloat16_tE19Flash_kernel_traitsILi256ELi64ELi64ELi4ES3_EELb1ELb0ELb0ELb0ELb0ELb0ELb0ELb0EEEvNS_16Flash_fwd_paramsE,(.L_x_2345 - _ZN5flash16flash_fwd_kernelI23Flash_fwd_kernel_traitsILi256ELi64ELi64ELi4ELb0ELb0EN7cutlass10bfloat16_tE19Flash_kernel_traitsILi256ELi64ELi64ELi4ES3_EELb1ELb0ELb0ELb0ELb0ELb0ELb0ELb0EEEvNS_16Flash_fwd_paramsE)
        .other          _ZN5flash16flash_fwd_kernelI23Flash_fwd_kernel_traitsILi256ELi64ELi64ELi4ELb0ELb0EN7cutlass10bfloat16_tE19Flash_kernel_traitsILi256ELi64ELi64ELi4ES3_EELb1ELb0ELb0ELb0ELb0ELb0ELb0ELb0EEEvNS_16Flash_fwd_paramsE,@"STO_CUDA_ENTRY STV_DEFAULT"
_ZN5flash16flash_fwd_kernelI23Flash_fwd_kernel_traitsILi256ELi64ELi64ELi4ELb0ELb0EN7cutlass10bfloat16_tE19Flash_kernel_traitsILi256ELi64ELi64ELi4ES3_EELb1ELb0ELb0ELb0ELb0ELb0ELb0ELb0EEEvNS_16Flash_fwd_paramsE:
.text._ZN5flash16flash_fwd_kernelI23Flash_fwd_kernel_traitsILi256ELi64ELi64ELi4ELb0ELb0EN7cutlass10bfloat16_tE19Flash_kernel_traitsILi256ELi64ELi64ELi4ES3_EELb1ELb0ELb0ELb0ELb0ELb0ELb0ELb0EEEvNS_16Flash_fwd_paramsE:
[----:B------:R-:W-:Y:S01]  /*0000*/  LDC R1, c[0x0][0x37c] ;  /* 0x0000df00ff017b82 */ /* 0x000fe20000000800 */
[----:B------:R-:W1:Y:S07]  /*0010*/  LDCU.U8 UR4, c[0x0][0x524] ;  /* 0x0000a480ff0477ac */ /* 0x000e6e0008000000 */
[----:B------:R-:W2:Y:S01]  /*0020*/  LDC R2, c[0x0][0x518] ;  /* 0x00014600ff027b82 */ /* 0x000ea20000000800 */
[----:B------:R-:W3:Y:S01]  /*0030*/  LDCU.64 UR26, c[0x0][0x510] ;  /* 0x0000a200ff1a77ac */ /* 0x000ee20008000a00 */
[----:B------:R-:W4:Y:S06]  /*0040*/  LDCU.64 UR22, c[0x0][0x358] ;  /* 0x00006b00ff1677ac */ /* 0x000f2c0008000a00 */
[----:B------:R-:W2:Y:S01]  /*0050*/  LDC R3, c[0x0][0x51c] ;  /* 0x00014700ff037b82 */ /* 0x000ea20000000800 */
[----:B------:R-:W5:Y:S01]  /*0060*/  S2R R211, SR_TID.X ;  /* 0x0000000000d37919 */ /* 0x000f620000002100 */
[----:B------:R-:W2:Y:S01]  /*0070*/  LDCU.64 UR10, c[0x0][0x460] ;  /* 0x00008c00ff0a77ac */ /* 0x000ea20008000a00 */
[----:B------:R-:W2:Y:S01]  /*0080*/  LDCU.64 UR8, c[0x0][0x470] ;  /* 0x00008e00ff0877ac */ /* 0x000ea20008000a00 */
[----:B-1----:R-:W-:-:S04]  /*0090*/  ISETP.NE.AND P2, PT, RZ, UR4, PT ;  /* 0x00000004ff007c0c */ /* 0x002fc8000bf45270 */
[----:B------:R-:W-:Y:S01]  /*00a0*/  S2UR UR14, SR_CTAID.X ;  /* 0x00000000000e79c3 */ /* 0x000fe20000002500 */
[----:B------:R-:W1:Y:S01]  /*00b0*/  LDCU.64 UR6, c[0x0][0x478] ;  /* 0x00008f00ff0677ac */ /* 0x000e620008000a00 */
[----:B---3--:R-:W-:Y:S02]  /*00c0*/  IMAD.U32 R6, RZ, RZ, UR26 ;  /* 0x0000001aff067e24 */ /* 0x008fe4000f8e00ff */
[----:B------:R-:W-:Y:S01]  /*00d0*/  IMAD.U32 R7, RZ, RZ, UR27 ;  /* 0x0000001bff077e24 */ /* 0x000fe2000f8e00ff */
[----:B------:R-:W3:Y:S05]  /*00e0*/  LDCU.64 UR16, c[0x0][0x460] ;  /* 0x00008c00ff1077ac */ /* 0x000eea0008000a00 */
[----:B----4-:R-:W4:Y:S01]  /*00f0*/  @P2 LDG.E.64 R6, desc[UR22][R6.64] ;  /* 0x0000001606062981 */ /* 0x010f22000c1e1b00 */
[----:B------:R-:W3:Y:S03]  /*0100*/  S2UR UR21, SR_CTAID.Y ;  /* 0x00000000001579c3 */ /* 0x000ee60000002600 */
[----:B--2---:R-:W2:Y:S01]  /*0110*/  @P2 LDG.E.64 R4, desc[UR22][R2.64] ;  /* 0x0000001602042981 */ /* 0x004ea2000c1e1b00 */
[----:B------:R-:W-:Y:S01]  /*0120*/  UISETP.NE.U32.AND UP0, UPT, UR10, URZ, UPT ;  /* 0x000000ff0a00728c */ /* 0x000fe2000bf05070 */
[----:B------:R-:W-:Y:S01]  /*0130*/  ISETP.NE.U32.AND P4, PT, RZ, UR10, PT ;  /* 0x0000000aff007c0c */ /* 0x000fe2000bf85070 */
[----:B------:R-:W-:-:S02]  /*0140*/  UISETP.NE.U32.AND UP4, UPT, UR8, URZ, UPT ;  /* 0x000000ff0800728c */ /* 0x000fc4000bf85070 */
[----:B------:R-:W5:Y:S01]  /*0150*/  S2UR UR20, SR_CTAID.Z ;  /* 0x00000000001479c3 */ /* 0x000f620000002700 */
[----:B------:R-:W2:Y:S01]  /*0160*/  LDCU.U8 UR12, c[0x0][0x532] ;  /* 0x0000a640ff0c77ac */ /* 0x000ea20008000000 */
[----:B------:R-:W-:Y:S01]  /*0170*/  ISETP.NE.AND.EX P4, PT, RZ, UR11, PT, P4 ;  /* 0x0000000bff007c0c */ /* 0x000fe2000bf85340 */
[----:B------:R-:W-:Y:S02]  /*0180*/  UISETP.NE.AND.EX UP0, UPT, UR11, URZ, UPT, UP0 ;  /* 0x000000ff0b00728c */ /* 0x000fe4000bf05300 */
[----:B------:R-:W-:-:S03]  /*0190*/  UISETP.NE.AND.EX UP4, UPT, UR9, URZ, UPT, UP4 ;  /* 0x000000ff0900728c */ /* 0x000fc6000bf85340 */
[----:B------:R-:W2:Y:S01]  /*01a0*/  @P2 LDC R0, c[0x0][0x520] ;  /* 0x00014800ff002b82 */ /* 0x000ea20000000800 */
[----:B-1----:R-:W-:-:S04]  /*01b0*/  UISETP.NE.U32.AND UP3, UPT, UR6, URZ, UPT ;  /* 0x000000ff0600728c */ /* 0x002fc8000bf65070 */
[----:B------:R-:W-:Y:S02]  /*01c0*/  UISETP.NE.AND.EX UP3, UPT, UR7, URZ, UPT, UP3 ;  /* 0x000000ff0700728c */ /* 0x000fe4000bf65330 */
[----:B---3--:R-:W-:Y:S02]  /*01d0*/  USHF.L.U32 UR11, UR21, 0x2, URZ ;  /* 0x00000002150b7899 */ /* 0x008fe400080006ff */
[----:B------:R-:W-:Y:S02]  /*01e0*/  UIMAD.WIDE.U32 UR16, UR21, 0x4, UR16 ;  /* 0x00000004151078a5 */ /* 0x000fe4000f8e0010 */
[----:B------:R-:W-:Y:S02]  /*01f0*/  USHF.R.U32.HI UR10, URZ, 0x1e, UR21 ;  /* 0x0000001eff0a7899 */ /* 0x000fe40008011615 */
[----:B------:R-:W-:Y:S02]  /*0200*/  @UP4 UIADD3 UR8, UP2, UPT, UR11, UR8, URZ ;  /* 0x000000080b084290 */ /* 0x000fe4000ff5e0ff */
[----:B-----5:R-:W-:Y:S01]  /*0210*/  ULOP3.LUT UR4, UR20, UR14, UR21, 0xfe, !UPT ;  /* 0x0000000e14047292 */ /* 0x020fe2000f8efe15 */
[----:B------:R-:W-:Y:S01]  /*0220*/  IMAD.U32 R14, RZ, RZ, UR16 ;  /* 0x00000010ff0e7e24 */ /* 0x000fe2000f8e00ff */
[----:B------:R-:W-:Y:S01]  /*0230*/  @UP4 UIADD3.X UR9, UPT, UPT, UR10, UR9, URZ, UP2, !UPT ;  /* 0x000000090a094290 */ /* 0x000fe200097fe4ff */
[----:B------:R-:W-:Y:S01]  /*0240*/  IMAD.U32 R15, RZ, RZ, UR17 ;  /* 0x00000011ff0f7e24 */ /* 0x000fe2000f8e00ff */
[----:B------:R-:W-:-:S02]  /*0250*/  @UP3 UIADD3 UR6, UP1, UPT, UR11, UR6, URZ ;  /* 0x000000060b063290 */ /* 0x000fc4000ff3e0ff */
[----:B------:R-:W-:Y:S02]  /*0260*/  LOP3.LUT P0, RZ, R211, UR4, RZ, 0xfc, !PT ;  /* 0x00000004d3ff7c12 */ /* 0x000fe4000f80fcff */
[----:B------:R-:W-:-:S03]  /*0270*/  @UP3 UIADD3.X UR7, UPT, UPT, UR10, UR7, URZ, UP1, !UPT ;  /* 0x000000070a073290 */ /* 0x000fc60008ffe4ff */
[----:B------:R-:W1:Y:S08]  /*0280*/  LDCU.64 UR4, c[0x0][0x468] ;  /* 0x00008d00ff0477ac */ /* 0x000e700008000a00 */
[----:B------:R-:W3:Y:S01]  /*0290*/  @!P0 LDC.64 R8, c[0x0][0x528] ;  /* 0x00014a00ff088b82 */ /* 0x000ee20000000a00 */
[----:B-1----:R-:W-:Y:S02]  /*02a0*/  UISETP.EQ.U32.AND UP2, UPT, UR4, URZ, UPT ;  /* 0x000000ff0400728c */ /* 0x002fe4000bf42070 */
[----:B------:R-:W-:-:S04]  /*02b0*/  UIADD3 UR11, UP1, UPT, UR11, UR4, URZ ;  /* 0x000000040b0b7290 */ /* 0x000fc8000ff3e0ff */
[----:B------:R-:W-:Y:S01]  /*02c0*/  UIADD3.X UR10, UPT, UPT, UR10, UR5, URZ, UP1, !UPT ;  /* 0x000000050a0a7290 */ /* 0x000fe20008ffe4ff */
[----:B------:R-:W-:Y:S01]  /*02d0*/  IMAD.U32 R12, RZ, RZ, UR8 ;  /* 0x00000008ff0c7e24 */ /* 0x000fe2000f8e00ff */
[----:B----4-:R-:W-:Y:S02]  /*02e0*/  @P2 R2UR UR26, R6 ;  /* 0x00000000061a22ca */ /* 0x010fe400000e0000 */
[----:B------:R-:W-:Y:S02]  /*02f0*/  @P2 R2UR UR27, R7 ;  /* 0x00000000071b22ca */ /* 0x000fe400000e0000 */
[----:B--2---:R-:W-:Y:S01]  /*0300*/  @P2 IADD3 R2, P1, PT, R4, R0, RZ ;  /* 0x0000000004022210 */ /* 0x004fe20007f3e0ff */
[----:B------:R-:W-:Y:S01]  /*0310*/  IMAD.U32 R13, RZ, RZ, UR9 ;  /* 0x00000009ff0d7e24 */ /* 0x000fe2000f8e00ff */
[----:B------:R-:W-:Y:S01]  /*0320*/  UMOV UR18, 0xffffffff ;  /* 0xffffffff00127882 */ /* 0x000fe20000000000 */
[----:B------:R-:W-:Y:S01]  /*0330*/  IMAD.U32 R10, RZ, RZ, UR6 ;  /* 0x00000006ff0a7e24 */ /* 0x000fe2000f8e00ff */
[----:B------:R-:W1:Y:S01]  /*0340*/  @!UP0 LDCU UR30, c[0x0][0x434] ;  /* 0x00008680ff1e87ac */ /* 0x000e620008000800 */
[----:B------:R-:W-:Y:S01]  /*0350*/  @P2 IMAD.X R3, RZ, RZ, R5, P1 ;  /* 0x000000ffff032224 */ /* 0x000fe200008e0605 */
[----:B------:R-:W-:-:S02]  /*0360*/  PLOP3.LUT P2, PT, PT, PT, UP0, 0x80, 0x8 ;  /* 0x000000000008781c */ /* 0x000fc40003f4f008 */
[----:B------:R-:W-:Y:S01]  /*0370*/  PLOP3.LUT P1, PT, PT, PT, UP4, 0x80, 0x8 ;  /* 0x000000000008781c */ /* 0x000fe20003f2f048 */
[----:B------:R-:W-:Y:S01]  /*0380*/  IMAD.U32 R4, RZ, RZ, UR26 ;  /* 0x0000001aff047e24 */ /* 0x000fe2000f8e00ff */
[----:B------:R-:W2:Y:S01]  /*0390*/  @!UP3 LDCU UR8, c[0x0][0x43c] ;  /* 0x00008780ff08b7ac */ /* 0x000ea20008000800 */
[----:B------:R-:W-:Y:S01]  /*03a0*/  IMAD.U32 R5, RZ, RZ, UR27 ;  /* 0x0000001bff057e24 */ /* 0x000fe2000f8e00ff */
[----:B---3--:R-:W-:Y:S01]  /*03b0*/  @!P0 STG.E.64 desc[UR22][R8.64+0x8], R2 ;  /* 0x0000080208008986 */ /* 0x008fe2000c101b16 */
[----:B------:R-:W-:-:S03]  /*03c0*/  UISETP.NE.AND UP4, UPT, UR12, URZ, UPT ;  /* 0x000000ff0c00728c */ /* 0x000fc6000bf85270 */
[----:B------:R3:W-:Y:S01]  /*03d0*/  @!P0 STG.E.64 desc[UR22][R8.64], R4 ;  /* 0x0000000408008986 */ /* 0x0007e2000c101b16 */
[----:B------:R-:W-:Y:S01]  /*03e0*/  PLOP3.LUT P0, PT, PT, PT, UP3, 0x80, 0x8 ;  /* 0x000000000008781c */ /* 0x000fe20003f0f038 */
[----:B------:R-:W-:Y:S02]  /*03f0*/  UISETP.EQ.OR.EX UP2, UPT, UR5, URZ, !UP4, UP2 ;  /* 0x000000ff0500728c */ /* 0x000fe4000e742720 */
[----:B------:R-:W4:Y:S04]  /*0400*/  @P4 LDG.E R7, desc[UR22][R14.64] ;  /* 0x000000160e074981 */ /* 0x000f28000c1e1900 */
[----:B------:R-:W-:Y:S01]  /*0410*/  PLOP3.LUT P3, PT, PT, PT, UP2, 0x80, 0x8 ;  /* 0x000000000008781c */ /* 0x000fe20003f6f028 */
[----:B------:R-:W-:Y:S01]  /*0420*/  IMAD.U32 R11, RZ, RZ, UR7 ;  /* 0x00000007ff0b7e24 */ /* 0x000fe2000f8e00ff */
[----:B------:R-:W5:Y:S04]  /*0430*/  @!UP3 LDCU.64 UR6, c[0x0][0x488] ;  /* 0x00009100ff06b7ac */ /* 0x000f680008000a00 */
[----:B------:R-:W4:Y:S04]  /*0440*/  @P0 LDG.E R0, desc[UR22][R10.64] ;  /* 0x000000160a000981 */ /* 0x000f28000c1e1900 */
[----:B---3--:R-:W3:Y:S01]  /*0450*/  @P2 LDG.E R4, desc[UR22][R14.64+0x4] ;  /* 0x000004160e042981 */ /* 0x008ee2000c1e1900 */
[----:B------:R-:W-:-:S02]  /*0460*/  IMAD.U32 R8, RZ, RZ, UR11 ;  /* 0x0000000bff087e24 */ /* 0x000fc4000f8e00ff */
[----:B------:R-:W-:Y:S01]  /*0470*/  IMAD.U32 R9, RZ, RZ, UR10 ;  /* 0x0000000aff097e24 */ /* 0x000fe2000f8e00ff */
[----:B------:R-:W3:Y:S04]  /*0480*/  @P1 LDG.E R5, desc[UR22][R12.64] ;  /* 0x000000160c051981 */ /* 0x000ee8000c1e1900 */
[----:B------:R-:W3:Y:S01]  /*0490*/  @!P3 LDG.E R6, desc[UR22][R8.64] ;  /* 0x000000160806b981 */ /* 0x000ee2000c1e1900 */
[----:B------:R-:W-:Y:S01]  /*04a0*/  UMOV UR12, URZ ;  /* 0x000000ff000c7c82 */ /* 0x000fe20008000000 */
[----:B------:R-:W-:Y:S01]  /*04b0*/  USHF.L.U32 UR29, UR14, 0x6, URZ ;  /* 0x000000060e1d7899 */ /* 0x000fe200080006ff */
[----:B------:R-:W-:Y:S01]  /*04c0*/  UMOV UR13, 0xffffffff ;  /* 0xffffffff000d7882 */ /* 0x000fe20000000000 */
[----:B-----5:R-:W-:-:S04]  /*04d0*/  @!UP3 UISETP.NE.U32.AND UP2, UPT, UR6, URZ, UPT ;  /* 0x000000ff0600b28c */ /* 0x020fc8000bf45070 */
[----:B------:R-:W-:-:S04]  /*04e0*/  @!UP3 UISETP.NE.AND.EX UP2, UPT, UR7, URZ, UPT, UP2 ;  /* 0x000000ff0700b28c */ /* 0x000fc8000bf45320 */
[----:B--2---:R-:W-:Y:S01]  /*04f0*/  @!UP3 USEL UR8, UR8, URZ, UP2 ;  /* 0x000000ff0808b287 */ /* 0x004fe20009000000 */
[----:B----4-:R-:W-:Y:S02]  /*0500*/  @P4 R2UR UR18, R7 ;  /* 0x00000000071242ca */ /* 0x010fe400000e0000 */
[----:B---3--:R-:W-:Y:S02]  /*0510*/  @P2 R2UR UR9, R4 ;  /* 0x00000000040922ca */ /* 0x008fe400000e0000 */
[----:B------:R-:W-:Y:S02]  /*0520*/  @P0 R2UR UR24, R0 ;  /* 0x00000000001802ca */ /* 0x000fe400000e0000 */
[----:B------:R-:W-:-:S09]  /*0530*/  @P1 R2UR UR12, R5 ;  /* 0x00000000050c12ca */ /* 0x000fd200000e0000 */
[----:B-1----:R-:W-:Y:S02]  /*0540*/  @UP0 UIADD3 UR30, UPT, UPT, UR9, -UR18, URZ ;  /* 0x80000012091e0290 */ /* 0x002fe4000fffe0ff */
[----:B------:R-:W-:Y:S01]  /*0550*/  UISETP.NE.U32.AND UP0, UPT, UR4, URZ, UPT ;  /* 0x000000ff0400728c */ /* 0x000fe2000bf05070 */
[----:B------:R-:W-:-:S03]  /*0560*/  @!P3 R2UR UR13, R6 ;  /* 0x00000000060db2ca */ /* 0x000fc600000e0000 */
[----:B------:R-:W-:Y:S02]  /*0570*/  UISETP.NE.AND.EX UP0, UPT, UR5, URZ, UPT, UP0 ;  /* 0x000000ff0500728c */ /* 0x000fe4000bf05300 */
[----:B------:R-:W-:Y:S02]  /*0580*/  UISETP.GT.AND UP1, UPT, UR30, UR29, UPT ;  /* 0x0000001d1e00728c */ /* 0x000fe4000bf24270 */
[----:B------:R-:W-:-:S04]  /*0590*/  @UP3 UIADD3 UR24, UPT, UPT, UR24, -UR12, URZ ;  /* 0x8000000c18183290 */ /* 0x000fc8000fffe0ff */
[----:B------:R-:W-:-:S03]  /*05a0*/  PLOP3.LUT P0, PT, PT, PT, UP1, 0x80, 0x8 ;  /* 0x000000000008781c */ /* 0x000fc60003f0f018 */
[----:B------:R-:W1:Y:S01]  /*05b0*/  @!UP0 LDCU UR4, c[0x0][0x438] ;  /* 0x00008700ff0487ac */ /* 0x000e620008000800 */
[----:B------:R-:W-:Y:S09]  /*05c0*/  BRA.U !UP0, `(.L_x_621) ;  /* 0x0000000108187547 */ /* 0x000ff2000b800000 */
[----:B------:R-:W-:-:S13]  /*05d0*/  PLOP3.LUT P1, PT, PT, PT, UP4, 0x80, 0x8 ;  /* 0x000000000008781c */ /* 0x000fda0003f2f048 */
[----:B------:R-:W1:Y:S04]  /*05e0*/  @P1 LDG.E R0, desc[UR22][R8.64+0x4] ;  /* 0x0000041608001981 */ /* 0x000e68000c1e1900 */
[----:B------:R-:W2:Y:S01]  /*05f0*/  @!P1 LDG.E R4, desc[UR22][R8.64] ;  /* 0x0000001608049981 */ /* 0x000ea2000c1e1900 */
[----:B-1----:R-:W-:-:S13]  /*0600*/  @P1 R2UR UR4, R0 ;  /* 0x00000000000412ca */ /* 0x002fda00000e0000 */
[----:B------:R-:W-:-:S07]  /*0610*/  @UP4 UIADD3 UR4, UPT, UPT, UR4, -UR13, URZ ;  /* 0x8000000d04044290 */ /* 0x000fce000fffe0ff */
[----:B--2---:R-:W-:-:S15]  /*0620*/  @!P1 R2UR UR4, R4 ;  /* 0x00000000040492ca */ /* 0x004fde00000e0000 */
.L_x_621:
[----:B-1----:R-:W-:Y:S01]  /*0630*/  @!UP3 UIADD3 UR24, UPT, UPT, UR8, UR4, -UR12 ;  /* 0x000000040818b290 */ /* 0x002fe2000fffe80c */
[----:B------:R-:W-:Y:S11]  /*0640*/  @!P0 EXIT ;  /* 0x000000000000894d */ /* 0x000ff60003800000 */
[----:B------:R-:W-:Y:S02]  /*0650*/  UISETP.GT.AND UP0, UPT, UR24, URZ, UPT ;  /* 0x000000ff1800728c */ /* 0x000fe4000bf04270 */
[----:B------:R-:W-:-:S04]  /*0660*/  UIADD3 UR5, UPT, UPT, UR24, 0x3f, URZ ;  /* 0x0000003f18057890 */ /* 0x000fc8000fffe0ff */
[----:B------:R-:W-:-:S04]  /*0670*/  USHF.R.S32.HI UR4, URZ, 0x1f, UR5 ;  /* 0x0000001fff047899 */ /* 0x000fc80008011405 */
[----:B------:R-:W-:-:S04]  /*0680*/  ULEA.HI UR4, UR4, UR5, URZ, 0x6 ;  /* 0x0000000504047291 */ /* 0x000fc8000f8f30ff */
[----:B------:R-:W-:Y:S01]  /*0690*/  USHF.R.S32.HI UR19, URZ, 0x6, UR4 ;  /* 0x00000006ff137899 */ /* 0x000fe20008011404 */
        /* <DEDUP_REMOVED lines=28> */
.L_x_623:
        /* <DEDUP_REMOVED lines=56> */
.L_x_625:
[----:B------:R-:W-:Y:S05]  /*0be0*/  BSYNC.RECONVERGENT B0 ;  /* 0x0000000000007941 */ /* 0x000fea0003800200 */
.L_x_624:
        /* <DEDUP_REMOVED lines=25> */
.L_x_627:
[----:B------:R-:W-:Y:S05]  /*0d80*/  BSYNC.RECONVERGENT B0 ;  /* 0x0000000000007941 */ /* 0x000fea0003800200 */
.L_x_626:
        /* <DEDUP_REMOVED lines=24> */
.L_x_629:
[----:B------:R-:W-:Y:S05]  /*0f10*/  BSYNC.RECONVERGENT B0 ;  /* 0x0000000000007941 */ /* 0x000fea0003800200 */
.L_x_628:
        /* <DEDUP_REMOVED lines=26> */
.L_x_631:
[----:B------:R-:W-:Y:S05]  /*10c0*/  BSYNC.RECONVERGENT B0 ;  /* 0x0000000000007941 */ /* 0x000fea0003800200 */
.L_x_630:
        /* <DEDUP_REMOVED lines=10> */
.L_x_633:
[----:B------:R-:W-:Y:S05]  /*1170*/  BSYNC.RECONVERGENT B0 ;  /* 0x0000000000007941 */ /* 0x000fea0003800200 */
.L_x_632:
        /* <DEDUP_REMOVED lines=10> */
.L_x_635:
[----:B------:R-:W-:Y:S05]  /*1220*/  BSYNC.RECONVERGENT B0 ;  /* 0x0000000000007941 */ /* 0x000fea0003800200 */
.L_x_634:
        /* <DEDUP_REMOVED lines=10> */
.L_x_637:
[----:B------:R-:W-:Y:S05]  /*12d0*/  BSYNC.RECONVERGENT B0 ;  /* 0x0000000000007941 */ /* 0x000fea0003800200 */
.L_x_636:
        /* <DEDUP_REMOVED lines=10> */
.L_x_622:
        /* <DEDUP_REMOVED lines=22> */
.L_x_638:
[----:B------:R-:W1:Y:S01]  /*14e0*/  LDCU.64 UR10, c[0x0][0x3b8] ;  /* 0x00007700ff0a77ac */ /* 0x000e620008000a00 */
[----:B------:R-:W-:-:S04]  /*14f0*/  UIADD3 UR14, UPT, UPT, UR12, UR13, URZ ;  /* 0x0000000d0c0e7290 */ /* 0x000fc8000fffe0ff */
[----:B-1----:R-:W-:Y:S02]  /*1500*/  UIMAD.WIDE.U32 UR6, UR14, UR10, URZ ;  /* 0x0000000a0e0672a5 */ /* 0x002fe4000f8e00ff */
[----:B------:R-:W-:-:S04]  /*1510*/  UIMAD UR14, UR14, UR11, URZ ;  /* 0x0000000b0e0e72a4 */ /* 0x000fc8000f8e02ff */
[----:B------:R-:W-:Y:S02]  /*1520*/  UIADD3 UR14, UPT, UPT, UR7, UR14, URZ ;  /* 0x0000000e070e7290 */ /* 0x000fe4000fffe0ff */
.L_x_639:
        /* <DEDUP_REMOVED lines=37> */
.L_x_640:
[----:B------:R-:W1:Y:S01]  /*1780*/  LDCU.64 UR8, c[0x0][0x3c0] ;  /* 0x00007800ff0877ac */ /* 0x000e620008000a00 */
[----:B------:R-:W-:-:S04]  /*1790*/  UIADD3 UR12, UPT, UPT, UR12, UR13, URZ ;  /* 0x0000000d0c0c7290 */ /* 0x000fc8000fffe0ff */
[----:B-1----:R-:W-:Y:S02]  /*17a0*/  UIMAD.WIDE.U32 UR16, UR12, UR8, URZ ;  /* 0x000000080c1072a5 */ /* 0x002fe4000f8e00ff */
[----:B------:R-:W-:-:S04]  /*17b0*/  UIMAD UR12, UR12, UR9, URZ ;  /* 0x000000090c0c72a4 */ /* 0x000fc8000f8e02ff */
[----:B------:R-:W-:-:S12]  /*17c0*/  UIADD3 UR15, UPT, UPT, UR17, UR12, URZ ;  /* 0x0000000c110f7290 */ /* 0x000fd8000fffe0ff */
.L_x_641:
[----:B------:R-:W-:Y:S01]  /*17d0*/  IMAD.SHL.U32 R231, R211, 0x8, RZ ;  /* 0x00000008d3e77824 */ /* 0x000fe200078e00ff */
[----:B------:R-:W-:Y:S01]  /*17e0*/  SHF.R.U32.HI R14, RZ, 0x3, R211 ;  /* 0x00000003ff0e7819 */ /* 0x000fe200000116d3 */
[----:B------:R-:W1:Y:S01]  /*17f0*/  S2R R9, SR_CTAID.X ;  /* 0x0000000000097919 */ /* 0x000e620000002500 */
[----:B------:R-:W-:Y:S01]  /*1800*/  SHF.R.S32.HI R221, RZ, 0x1f, R4 ;  /* 0x0000001fffdd7819 */ /* 0x000fe20000011404 */
[----:B------:R-:W2:Y:S01]  /*1810*/  S2UR UR31, SR_CgaCtaId ;  /* 0x00000000001f79c3 */ /* 0x000ea20000008800 */
[C---:B------:R-:W-:Y:S01]  /*1820*/  LOP3.LUT R212, R231.reuse, 0x38, RZ, 0xc0, !PT ;  /* 0x00000038e7d47812 */ /* 0x040fe200078ec0ff */
[----:B------:R-:W3:Y:S01]  /*1830*/  LDCU.64 UR12, c[0x0][0x3c8] ;  /* 0x00007900ff0c77ac */ /* 0x000ee20008000a00 */
[----:B------:R-:W-:Y:S01]  /*1840*/  LOP3.LUT R8, R231, 0x1f8, RZ, 0xc0, !PT ;  /* 0x000001f8e7087812 */ /* 0x000fe200078ec0ff */
[----:B------:R-:W-:Y:S01]  /*1850*/  BSSY.RECONVERGENT B0, `(.L_x_642) ;  /* 0x0000055000007945 */ /* 0x000fe20003800200 */
[C---:B------:R-:W-:Y:S01]  /*1860*/  IADD3 R6, P1, PT, R212.reuse, UR6, RZ ;  /* 0x00000006d4067c10 */ /* 0x040fe2000ff3e0ff */
[----:B------:R-:W4:Y:S01]  /*1870*/  LDCU.128 UR4, c[0x0][0x3d0] ;  /* 0x00007a00ff0477ac */ /* 0x000f220008000c00 */
[----:B------:R-:W-:-:S02]  /*1880*/  IADD3 R16, P0, PT, R212, UR16, RZ ;  /* 0x00000010d4107c10 */ /* 0x000fc4000ff1e0ff */
[----:B------:R-:W-:Y:S01]  /*1890*/  LOP3.LUT R0, R231, 0x1e00, RZ, 0xc0, !PT ;  /* 0x00001e00e7007812 */ /* 0x000fe200078ec0ff */
[----:B------:R-:W-:Y:S01]  /*18a0*/  IMAD.X R7, RZ, RZ, UR14, P1 ;  /* 0x0000000eff077e24 */ /* 0x000fe200088e06ff */
[----:B------:R-:W5:Y:S01]  /*18b0*/  LDCU.64 UR16, c[0x0][0x388] ;  /* 0x00007100ff1077ac */ /* 0x000f620008000a00 */
[----:B------:R-:W-:Y:S01]  /*18c0*/  IMAD.X R17, RZ, RZ, UR15, P0 ;  /* 0x0000000fff117e24 */ /* 0x000fe200080e06ff */
[----:B------:R-:W-:Y:S01]  /*18d0*/  IADD3 R12, P0, PT, R212, UR28, RZ ;  /* 0x0000001cd40c7c10 */ /* 0x000fe2000ff1e0ff */
[----:B------:R-:W-:Y:S01]  /*18e0*/  IMAD.WIDE.U32 R6, R14, UR10, R6 ;  /* 0x0000000a0e067c25 */ /* 0x000fe2000f8e0006 */
[----:B------:R-:W3:Y:S01]  /*18f0*/  LDCU.64 UR14, c[0x0][0x390] ;  /* 0x00007200ff0e77ac */ /* 0x000ee20008000a00 */
[----:B------:R-:W-:Y:S02]  /*1900*/  LOP3.LUT R227, R8, 0x38, R211, 0x78, !PT ;  /* 0x0000003808e37812 */ /* 0x000fe400078e78d3 */
[----:B------:R-:W-:Y:S01]  /*1910*/  IMAD.WIDE.U32 R16, R14, UR8, R16 ;  /* 0x000000080e107c25 */ /* 0x000fe2000f8e0010 */
[----:B------:R-:W-:-:S02]  /*1920*/  MOV R15, RZ ;  /* 0x000000ff000f7202 */ /* 0x000fc40000000f00 */
[----:B------:R-:W-:Y:S01]  /*1930*/  LOP3.LUT R227, R227, R0, RZ, 0xfc, !PT ;  /* 0x00000000e3e37212 */ /* 0x000fe200078efcff */
[----:B------:R-:W-:Y:S01]  /*1940*/  IMAD R7, R14, UR11, R7 ;  /* 0x0000000b0e077c24 */ /* 0x000fe2000f8e0207 */
[C---:B------:R-:W-:Y:S01]  /*1950*/  LOP3.LUT R230, R212.reuse, 0x40, RZ, 0xfc, !PT ;  /* 0x00000040d4e67812 */ /* 0x040fe200078efcff */
[C---:B----4-:R-:W-:Y:S01]  /*1960*/  IMAD R225, R221.reuse, UR4, RZ ;  /* 0x00000004dde17c24 */ /* 0x050fe2000f8e02ff */
[C---:B------:R-:W-:Y:S01]  /*1970*/  LOP3.LUT R229, R212.reuse, 0x80, RZ, 0xfc, !PT ;  /* 0x00000080d4e57812 */ /* 0x040fe200078efcff */
[----:B------:R-:W-:Y:S01]  /*1980*/  IMAD R221, R221, UR6, RZ ;  /* 0x00000006dddd7c24 */ /* 0x000fe2000f8e02ff */
[----:B------:R-:W-:Y:S01]  /*1990*/  LOP3.LUT R228, R212, 0xc0, RZ, 0xfc, !PT ;  /* 0x000000c0d4e47812 */ /* 0x000fe200078efcff */
[----:B------:R-:W-:Y:S02]  /*19a0*/  IMAD R17, R14, UR9, R17 ;  /* 0x000000090e117c24 */ /* 0x000fe4000f8e0211 */
[C---:B------:R-:W-:Y:S01]  /*19b0*/  IMAD R225, R4.reuse, UR5, R225 ;  /* 0x0000000504e17c24 */ /* 0x040fe2000f8e02e1 */
[----:B------:R-:W-:Y:S01]  /*19c0*/  UMOV UR5, 0x400 ;  /* 0x0000040000057882 */ /* 0x000fe20000000000 */
[C---:B------:R-:W-:Y:S01]  /*19d0*/  IMAD R221, R4.reuse, UR7, R221 ;  /* 0x0000000704dd7c24 */ /* 0x040fe2000f8e02dd */
[----:B--2---:R-:W-:Y:S01]  /*19e0*/  ULEA UR5, UR31, UR5, 0x18 ;  /* 0x000000051f057291 */ /* 0x004fe2000f8ec0ff */
[----:B------:R-:W-:Y:S01]  /*19f0*/  IMAD.WIDE.U32 R6, R4, UR4, R6 ;  /* 0x0000000404067c25 */ /* 0x000fe2000f8e0006 */
[----:B------:R-:W-:-:S03]  /*1a00*/  USHF.L.U64.HI UR4, UR10, 0x6, UR11 ;  /* 0x000000060a047899 */ /* 0x000fc6000801020b */
[----:B------:R-:W-:Y:S01]  /*1a10*/  IMAD.WIDE.U32 R4, R4, UR6, R16 ;  /* 0x0000000604047c25 */ /* 0x000fe2000f8e0010 */
[----:B------:R-:W-:Y:S02]  /*1a20*/  IADD3 R225, PT, PT, R7, R225, RZ ;  /* 0x000000e107e17210 */ /* 0x000fe40007ffe0ff */
[----:B-----5:R-:W-:Y:S01]  /*1a30*/  LEA R226, P1, R6, UR16, 0x1 ;  /* 0x0000001006e27c11 */ /* 0x020fe2000f8208ff */
[----:B------:R-:W-:Y:S01]  /*1a40*/  IMAD.X R13, RZ, RZ, UR25, P0 ;  /* 0x00000019ff0d7e24 */ /* 0x000fe200080e06ff */
[----:B---3--:R-:W-:Y:S01]  /*1a50*/  LEA R224, P0, R4, UR14, 0x1 ;  /* 0x0000000e04e07c11 */ /* 0x008fe2000f8008ff */
[----:B------:R-:W-:Y:S01]  /*1a60*/  UIADD3 UR14, UPT, UPT, -UR29, UR30, URZ ;  /* 0x0000001e1d0e7290 */ /* 0x000fe2000fffe1ff */
[----:B------:R-:W-:Y:S01]  /*1a70*/  IMAD.U32 R10, RZ, RZ, UR12 ;  /* 0x0000000cff0a7e24 */ /* 0x000fe2000f8e00ff */
[----:B------:R-:W-:Y:S01]  /*1a80*/  UIADD3 UR16, UPT, UPT, UR19, -0x1, URZ ;  /* 0xffffffff13107890 */ /* 0x000fe2000fffe0ff */
[----:B------:R-:W-:Y:S01]  /*1a90*/  IMAD.IADD R221, R5, 0x1, R221 ;  /* 0x0000000105dd7824 */ /* 0x000fe200078e02dd */
[----:B------:R-:W-:Y:S01]  /*1aa0*/  LEA.HI.X R225, R6, UR17, R225, 0x1, P1 ;  /* 0x0000001106e17c11 */ /* 0x000fe200088f0ce1 */
[----:B------:R-:W-:Y:S01]  /*1ab0*/  IMAD.WIDE.U32 R10, R10, UR20, R12 ;  /* 0x000000140a0a7c25 */ /* 0x000fe2000f8e000c */
[----:B------:R-:W-:-:S02]  /*1ac0*/  ISETP.GE.AND P2, PT, R14, UR14, PT ;  /* 0x0000000e0e007c0c */ /* 0x000fc4000bf46270 */
[----:B------:R-:W-:Y:S01]  /*1ad0*/  LEA.HI.X R221, R4, UR15, R221, 0x1, P0 ;  /* 0x0000000f04dd7c11 */ /* 0x000fe200080f0cdd */
[C---:B------:R-:W-:Y:S01]  /*1ae0*/  VIADD R6, R14.reuse, 0x10 ;  /* 0x000000100e067836 */ /* 0x040fe20000000000 */
[----:B------:R-:W-:Y:S01]  /*1af0*/  IADD3 R5, PT, PT, R14, 0x20, RZ ;  /* 0x000000200e057810 */ /* 0x000fe20007ffe0ff */
[----:B------:R-:W-:Y:S01]  /*1b00*/  IMAD.U32 R13, RZ, RZ, UR13 ;  /* 0x0000000dff0d7e24 */ /* 0x000fe2000f8e00ff */
[----:B------:R-:W-:Y:S01]  /*1b10*/  UIMAD UR15, UR16, -0x40, UR24 ;  /* 0xffffffc0100f78a4 */ /* 0x000fe2000f8e0218 */
[----:B-1----:R-:W-:Y:S01]  /*1b20*/  IMAD.WIDE.U32 R8, R9, 0x40, R14 ;  /* 0x0000004009087825 */ /* 0x002fe200078e000e */
[----:B------:R-:W-:Y:S02]  /*1b30*/  ISETP.GE.AND P1, PT, R6, UR14, PT ;  /* 0x0000000e06007c0c */ /* 0x000fe4000bf26270 */
[----:B------:R-:W-:Y:S01]  /*1b40*/  ISETP.GE.AND P0, PT, R5, UR14, PT ;  /* 0x0000000e05007c0c */ /* 0x000fe2000bf06270 */
[----:B------:R-:W-:Y:S01]  /*1b50*/  IMAD R13, R13, UR20, R11 ;  /* 0x000000140d0d7c24 */ /* 0x000fe2000f8e020b */
[----:B------:R-:W-:Y:S01]  /*1b60*/  LEA R227, R227, UR5, 0x1 ;  /* 0x00000005e3e37c11 */ /* 0x000fe2000f8e08ff */
        /* <DEDUP_REMOVED lines=35> */
.L_x_643:
[----:B------:R-:W-:Y:S05]  /*1da0*/  BSYNC.RECONVERGENT B0 ;  /* 0x0000000000007941 */ /* 0x000fea0003800200 */
.L_x_642:
[----:B------:R-:W-:Y:S01]  /*1db0*/  USHF.L.U32 UR17, UR10, 0x6, URZ ;  /* 0x000000060a117899 */ /* 0x000fe200080006ff */
[----:B------:R-:W-:Y:S01]  /*1dc0*/  BSSY.RECONVERGENT B0, `(.L_x_644) ;  /* 0x0000029000007945 */ /* 0x000fe20003800200 */
[C---:B------:R-:W-:Y:S02]  /*1dd0*/  ISETP.GE.AND P6, PT, R14.reuse, UR15, PT ;  /* 0x0000000f0e007c0c */ /* 0x040fe4000bfc6270 */
[----:B------:R-:W-:Y:S01]  /*1de0*/  IADD3 R4, PT, PT, R14, 0x30, RZ ;  /* 0x000000300e047810 */ /* 0x000fe20007ffe0ff */
[----:B------:R-:W-:Y:S10]  /*1df0*/  @P1 BRA `(.L_x_645) ;  /* 0x0000000000941947 */ /* 0x000ff40003800000 */
[----:B------:R-:W2:Y:S01]  /*1e00*/  LDCU.64 UR12, c[0x0][0x3b0] ;  /* 0x00007600ff0c77ac */ /* 0x000ea20008000a00 */
[----:B------:R-:W-:Y:S01]  /*1e10*/  IADD3 R7, P1, PT, R8, 0x10, RZ ;  /* 0x0000001008077810 */ /* 0x000fe20007f3e0ff */
[----:B------:R-:W-:Y:S01]  /*1e20*/  IMAD.MOV.U32 R14, RZ, RZ, R10 ;  /* 0x000000ffff0e7224 */ /* 0x000fe200078e000a */
[----:B------:R-:W3:Y:S01]  /*1e30*/  LDCU UR25, c[0x0][0x440] ;  /* 0x00008800ff1977ac */ /* 0x000ee20008000800 */
[----:B------:R-:W-:Y:S02]  /*1e40*/  IMAD.MOV.U32 R15, RZ, RZ, R13 ;  /* 0x000000ffff0f7224 */ /* 0x000fe400078e000d */
[----:B------:R-:W-:Y:S01]  /*1e50*/  IMAD.X R0, RZ, RZ, R9, P1 ;  /* 0x000000ffff007224 */ /* 0x000fe200008e0609 */
[----:B------:R-:W4:Y:S03]  /*1e60*/  LDCU.64 UR6, c[0x0][0x380] ;  /* 0x00007000ff0677ac */ /* 0x000f260008000a00 */
[----:B--2---:R-:W-:-:S02]  /*1e70*/  IMAD R0, R0, UR12, RZ ;  /* 0x0000000c00007c24 */ /* 0x004fc4000f8e02ff */
[----:B------:R-:W-:Y:S01]  /*1e80*/  IMAD.WIDE.U32 R14, R7, UR12, R14 ;  /* 0x0000000c070e7c25 */ /* 0x000fe2000f8e000e */
[----:B---3--:R-:W-:-:S03]  /*1e90*/  ISETP.GE.AND P4, PT, R212, UR25, PT ;  /* 0x00000019d4007c0c */ /* 0x008fc6000bf86270 */
        /* <DEDUP_REMOVED lines=27> */
.L_x_645:
[----:B------:R-:W-:Y:S05]  /*2050*/  BSYNC.RECONVERGENT B0 ;  /* 0x0000000000007941 */ /* 0x000fea0003800200 */
.L_x_644:
[----:B------:R-:W-:Y:S01]  /*2060*/  USHF.R.S32.HI UR25, URZ, 0x1f, UR16 ;  /* 0x0000001fff197899 */ /* 0x000fe20008011410 */
        /* <DEDUP_REMOVED lines=9> */
[----:B------:R-:W2:Y:S03]  /*2100*/  LDCU.64 UR6, c[0x0][0x380] ;  /* 0x00007000ff0677ac */ /* 0x000ea60008000a00 */
[----:B---3--:R-:W-:-:S02]  /*2110*/  IMAD R0, R0, UR12, RZ ;  /* 0x0000000c00007c24 */ /* 0x008fc4000f8e02ff */
[----:B------:R-:W-:Y:S01]  /*2120*/  IMAD.WIDE.U32 R14, R7, UR12, R14 ;  /* 0x0000000c070e7c25 */ /* 0x000fe2000f8e000e */
[----:B----4-:R-:W-:-:S03]  /*2130*/  ISETP.GE.AND P3, PT, R212, UR28, PT ;  /* 0x0000001cd4007c0c */ /* 0x010fc6000bf66270 */
        /* <DEDUP_REMOVED lines=27> */
.L_x_647:
[----:B------:R-:W-:Y:S05]  /*22f0*/  BSYNC.RECONVERGENT B0 ;  /* 0x0000000000007941 */ /* 0x000fea0003800200 */
.L_x_646:
[----:B------:R-:W-:Y:S04]  /*2300*/  BSSY.RECONVERGENT B0, `(.L_x_648) ;  /* 0x0000027000007945 */ /* 0x000fe80003800200 */
[----:B------:R-:W-:Y:S05]  /*2310*/  @P5 BRA `(.L_x_649) ;  /* 0x0000000000945947 */ /* 0x000fea0003800000 */
[----:B------:R-:W4:Y:S01]  /*2320*/  LDCU.64 UR12, c[0x0][0x3b0] ;  /* 0x00007600ff0c77ac */ /* 0x000f220008000a00 */
[----:B------:R-:W-:Y:S01]  /*2330*/  IADD3 R0, P0, PT, R8, 0x30, RZ ;  /* 0x0000003008007810 */ /* 0x000fe20007f1e0ff */
[----:B------:R-:W5:Y:S04]  /*2340*/  LDCU UR28, c[0x0][0x440] ;  /* 0x00008800ff1c77ac */ /* 0x000f680008000800 */
[----:B------:R-:W-:Y:S01]  /*2350*/  IMAD.X R8, RZ, RZ, R9, P0 ;  /* 0x000000ffff087224 */ /* 0x000fe200000e0609 */
[----:B------:R-:W1:Y:S01]  /*2360*/  LDCU.64 UR6, c[0x0][0x380] ;  /* 0x00007000ff0677ac */ /* 0x000e620008000a00 */
[----:B------:R-:W-:Y:S02]  /*2370*/  IMAD.MOV.U32 R9, RZ, RZ, R13 ;  /* 0x000000ffff097224 */ /* 0x000fe400078e000d */
[----:B----4-:R-:W-:-:S02]  /*2380*/  IMAD R7, R8, UR12, RZ ;  /* 0x0000000c08077c24 */ /* 0x010fc4000f8e02ff */
[----:B------:R-:W-:Y:S02]  /*2390*/  IMAD.MOV.U32 R8, RZ, RZ, R10 ;  /* 0x000000ffff087224 */ /* 0x000fe400078e000a */
[----:B------:R-:W-:Y:S01]  /*23a0*/  IMAD R7, R0, UR13, R7 ;  /* 0x0000000d00077c24 */ /* 0x000fe2000f8e0207 */
[----:B-----5:R-:W-:Y:S01]  /*23b0*/  ISETP.GE.AND P3, PT, R212, UR28, PT ;  /* 0x0000001cd4007c0c */ /* 0x020fe2000bf66270 */
[----:B------:R-:W-:Y:S01]  /*23c0*/  IMAD.WIDE.U32 R8, R0, UR12, R8 ;  /* 0x0000000c00087c25 */ /* 0x000fe2000f8e0008 */
[----:B------:R-:W-:Y:S02]  /*23d0*/  ISETP.GE.AND P2, PT, R230, UR28, PT ;  /* 0x0000001ce6007c0c */ /* 0x000fe4000bf46270 */
[----:B------:R-:W-:Y:S01]  /*23e0*/  ISETP.GE.AND P1, PT, R229, UR28, PT ;  /* 0x0000001ce5007c0c */ /* 0x000fe2000bf26270 */
[----:B------:R-:W-:Y:S01]  /*23f0*/  IMAD.IADD R7, R9, 0x1, R7 ;  /* 0x0000000109077824 */ /* 0x000fe200078e0207 */
[----:B-1----:R-:W-:Y:S02]  /*2400*/  LEA R10, P4, R8, UR6, 0x1 ;  /* 0x00000006080a7c11 */ /* 0x002fe4000f8808ff */
[----:B------:R-:W-:-:S02]  /*2410*/  ISETP.GE.AND P0, PT, R228, UR28, PT ;  /* 0x0000001ce4007c0c */ /* 0x000fc4000bf06270 */
        /* <DEDUP_REMOVED lines=21> */
.L_x_649:
[----:B------:R-:W-:Y:S05]  /*2570*/  BSYNC.RECONVERGENT B0 ;  /* 0x0000000000007941 */ /* 0x000fea0003800200 */
.L_x_648:
[----:B------:R-:W-:Y:S01]  /*2580*/  UIMAD UR7, UR4, UR16, URZ ;  /* 0x00000010040772a4 */ /* 0x000fe2000f8e02ff */
[----:B------:R-:W-:Y:S01]  /*2590*/  BSSY.RECONVERGENT B0, `(.L_x_650) ;  /* 0x0000024000007945 */ /* 0x000fe20003800200 */
[----:B------:R-:W-:Y:S01]  /*25a0*/  UIMAD.WIDE.U32 UR32, UR17, UR16, URZ ;  /* 0x00000010112072a5 */ /* 0x000fe2000f8e00ff */
[----:B------:R-:W-:Y:S01]  /*25b0*/  ISETP.GE.AND P1, PT, R6, UR15, PT ;  /* 0x0000000f06007c0c */ /* 0x000fe2000bf26270 */
[----:B------:R-:W-:-:S04]  /*25c0*/  UIMAD UR7, UR25, UR17, UR7 ;  /* 0x00000011190772a4 */ /* 0x000fc8000f8e0207 */
[----:B------:R-:W-:Y:S01]  /*25d0*/  UIADD3 UR7, UPT, UPT, UR33, UR7, URZ ;  /* 0x0000000721077290 */ /* 0x000fe2000fffe0ff */
[----:B------:R-:W-:Y:S11]  /*25e0*/  @P6 BRA `(.L_x_651) ;  /* 0x0000000000786947 */ /* 0x000ff60003800000 */
[----:B------:R-:W5:Y:S01]  /*25f0*/  LDCU UR6, c[0x0][0x440] ;  /* 0x00008800ff0677ac */ /* 0x000f620008000800 */
[----:B------:R-:W-:Y:S02]  /*2600*/  IMAD.U32 R8, RZ, RZ, UR32 ;  /* 0x00000020ff087e24 */ /* 0x000fe4000f8e00ff */
        /* <DEDUP_REMOVED lines=28> */
.L_x_651:
[----:B------:R-:W-:Y:S05]  /*27d0*/  BSYNC.RECONVERGENT B0 ;  /* 0x0000000000007941 */ /* 0x000fea0003800200 */
.L_x_650:
        /* <DEDUP_REMOVED lines=37> */
.L_x_653:
[----:B------:R-:W-:Y:S05]  /*2a30*/  BSYNC.RECONVERGENT B0 ;  /* 0x0000000000007941 */ /* 0x000fea0003800200 */
.L_x_652:
        /* <DEDUP_REMOVED lines=13> */
[----:B-1----:R-:W-:Y:S02]  /*2b10*/  LEA R8, P4, R7, R226, 0x1 ;  /* 0x000000e207087211 */ /* 0x002fe400078808ff */
        /* <DEDUP_REMOVED lines=23> */
.L_x_655:
[----:B------:R-:W-:Y:S05]  /*2c90*/  BSYNC.RECONVERGENT B0 ;  /* 0x0000000000007941 */ /* 0x000fea0003800200 */
.L_x_654:
        /* <DEDUP_REMOVED lines=13> */
[----:B----4-:R-:W-:Y:S02]  /*2d70*/  LEA R10, P4, R8, R226, 0x1 ;  /* 0x000000e2080a7211 */ /* 0x010fe400078808ff */
        /* <DEDUP_REMOVED lines=23> */
.L_x_657:
[----:B------:R-:W-:Y:S05]  /*2ef0*/  BSYNC.RECONVERGENT B0 ;  /* 0x0000000000007941 */ /* 0x000fea0003800200 */
.L_x_656:
        /* <DEDUP_REMOVED lines=45> */
.L_x_659:
[----:B------:R1:W-:Y:S04]  /*31d0*/  STS.128 [R227+0x10000], RZ ;  /* 0x010000ffe3007388 */ /* 0x0003e80000000c00 */
[----:B------:R1:W-:Y:S04]  /*31e0*/  STS.128 [R227+0x12000], RZ ;  /* 0x012000ffe3007388 */ /* 0x0003e80000000c00 */
[----:B------:R1:W-:Y:S04]  /*31f0*/  STS.128 [R227+0x14000], RZ ;  /* 0x014000ffe3007388 */ /* 0x0003e80000000c00 */
[----:B------:R1:W-:Y:S02]  /*3200*/  STS.128 [R227+0x16000], RZ ;  /* 0x016000ffe3007388 */ /* 0x0003e40000000c00 */
.L_x_660:
[----:B------:R-:W-:Y:S05]  /*3210*/  BSYNC.RECONVERGENT B0 ;  /* 0x0000000000007941 */ /* 0x000fea0003800200 */
.L_x_658:
        /* <DEDUP_REMOVED lines=21> */
[----:B-1----:R-:W-:Y:S02]  /*3370*/  LEA R8, P4, R5, R224, 0x1 ;  /* 0x000000e005087211 */ /* 0x002fe400078808ff */
        /* <DEDUP_REMOVED lines=25> */
.L_x_662:
[----:B------:R-:W-:Y:S05]  /*3510*/  BSYNC.RECONVERGENT B0 ;  /* 0x0000000000007941 */ /* 0x000fea0003800200 */
.L_x_661:
        /* <DEDUP_REMOVED lines=41> */
.L_x_664:
[----:B------:R-:W-:Y:S05]  /*37b0*/  BSYNC.RECONVERGENT B0 ;  /* 0x0000000000007941 */ /* 0x000fea0003800200 */
.L_x_663:
        /* <DEDUP_REMOVED lines=41> */
.L_x_666:
[----:B------:R-:W-:Y:S05]  /*3a50*/  BSYNC.RECONVERGENT B0 ;  /* 0x0000000000007941 */ /* 0x000fea0003800200 */
.L_x_665:
[----:B------:R-:W-:Y:S01]  /*3a60*/  LDSM.16.M88.4 R48, [R90] ;  /* 0x000000005a30783b */ /* 0x000fe20000000200 */
[----:B------:R-:W-:Y:S01]  /*3a70*/  R2P PR, R211, 0x6 ;  /* 0x00000006d3007804 */ /* 0x000fe20000000000 */
[----:B------:R-:W-:Y:S01]  /*3a80*/  IMAD.MOV.U32 R81, RZ, RZ, 0x20 ;  /* 0x00000020ff517424 */ /* 0x000fe200078e00ff */
[----:B------:R-:W-:Y:S01]  /*3a90*/  UISETP.GE.U32.AND UP1, UPT, UR24, 0x41, UPT ;  /* 0x000000411800788c */ /* 0x000fe2000bf26070 */
[----:B------:R-:W5:Y:S01]  /*3aa0*/  LDSM.16.M88.4 R20, [R89+UR5+0x8000] ;  /* 0x008000055914783b */ /* 0x000f620008000200 */
[----:B------:R-:W-:Y:S02]  /*3ab0*/  VIADD R82, R89, UR5 ;  /* 0x0000000559527c36 */ /* 0x000fe40008000000 */
[----:B------:R-:W-:Y:S01]  /*3ac0*/  SEL R81, R81, 0xffffffe0, !P1 ;  /* 0xffffffe051517807 */ /* 0x000fe20004800000 */
[----:B-1----:R-:W2:Y:S01]  /*3ad0*/  LDSM.16.M88.4 R12, [R89+UR5+0x8800] ;  /* 0x00880005590c783b */ /* 0x002ea20008000200 */
[----:B------:R-:W-:-:S03]  /*3ae0*/  IMAD.MOV.U32 R83, RZ, RZ, 0x40 ;  /* 0x00000040ff537424 */ /* 0x000fc600078e00ff */
[----:B------:R-:W1:Y:S01]  /*3af0*/  LDSM.16.M88.4 R56, [R89+UR5+0x9000] ;  /* 0x009000055938783b */ /* 0x000e620008000200 */
[--C-:B------:R-:W-:Y:S01]  /*3b00*/  IMAD.IADD R87, R90, 0x1, R81.reuse ;  /* 0x000000015a577824 */ /* 0x100fe200078e0251 */
[----:B------:R-:W-:Y:S01]  /*3b10*/  SEL R83, R83, 0xffffffc0, !P2 ;  /* 0xffffffc053537807 */ /* 0x000fe20005000000 */
[----:B------:R-:W-:Y:S01]  /*3b20*/  IMAD.IADD R84, R82, 0x1, R81 ;  /* 0x0000000152547824 */ /* 0x000fe200078e0251 */
[----:B------:R-:W1:Y:S03]  /*3b30*/  LDSM.16.M88.4 R4, [R89+UR5+0x9800] ;  /* 0x009800055904783b */ /* 0x000e660008000200 */
[--C-:B------:R-:W-:Y:S01]  /*3b40*/  IMAD.IADD R88, R90, 0x1, R83.reuse ;  /* 0x000000015a587824 */ /* 0x100fe200078e0253 */
[----:B------:R-:W-:Y:S01]  /*3b50*/  LDSM.16.M88.4 R36, [R87] ;  /* 0x000000005724783b */ /* 0x000fe20000000200 */
[----:B------:R-:W-:Y:S02]  /*3b60*/  IMAD.IADD R82, R82, 0x1, R83 ;  /* 0x0000000152527824 */ /* 0x000fe400078e0253 */
[C---:B------:R-:W-:Y:S01]  /*3b70*/  IMAD.IADD R86, R81.reuse, 0x1, R88 ;  /* 0x0000000151567824 */ /* 0x040fe200078e0258 */
[----:B------:R-:W1:Y:S01]  /*3b80*/  LDSM.16.M88.4 R40, [R84+0x8000] ;  /* 0x008000005428783b */ /* 0x000e620000000200 */
[----:B------:R-:W-:-:S03]  /*3b90*/  IMAD.IADD R80, R81, 0x1, R82 ;  /* 0x0000000151507824 */ /* 0x000fc600078e0252 */
[----:B------:R-:W1:Y:S04]  /*3ba0*/  LDSM.16.M88.4 R32, [R84+0x8800] ;  /* 0x008800005420783b */ /* 0x000e680000000200 */
[----:B------:R-:W1:Y:S04]  /*3bb0*/  LDSM.16.M88.4 R44, [R84+0x9800] ;  /* 0x00980000542c783b */ /* 0x000e680000000200 */
[----:B------:R-:W-:Y:S04]  /*3bc0*/  LDSM.16.M88.4 R28, [R88] ;  /* 0x00000000581c783b */ /* 0x000fe80000000200 */
[----:B----4-:R-:W4:Y:S01]  /*3bd0*/  LDSM.16.M88.4 R8, [R82+0x8000] ;  /* 0x008000005208783b */ /* 0x010f220000000200 */
[C---:B-----5:R-:W-:Y:S03]  /*3be0*/  HMMA.16816.F32.BF16 R24, R48.reuse, R20, RZ ;  /* 0x000000143018723c */ /* 0x060fe600000418ff */
[----:B------:R-:W-:Y:S04]  /*3bf0*/  LDSM.16.M88.4 R64, [R84+0x9000] ;  /* 0x009000005440783b */ /* 0x000fe80000000200 */
[----:B------:R-:W-:Y:S01]  /*3c00*/  LDSM.16.M88.4 R72, [R80+0x9800] ;  /* 0x009800005048783b */ /* 0x000fe20000000200 */
[C---:B--23--:R-:W-:Y:S03]  /*3c10*/  HMMA.16816.F32.BF16 R16, R48.reuse, R12, RZ ;  /* 0x0000000c3010723c */ /* 0x04cfe600000418ff */
[----:B------:R-:W-:Y:S04]  /*3c20*/  LDSM.16.M88.4 R68, [R89+UR5+0xa800] ;  /* 0x00a800055944783b */ /* 0x000fe80008000200 */
[----:B------:R-:W-:Y:S01]  /*3c30*/  LDSM.16.M88.4 R76, [R82+0xc800] ;  /* 0x00c80000524c783b */ /* 0x000fe20000000200 */
[C---:B-1----:R-:W-:Y:S03]  /*3c40*/  HMMA.16816.F32.BF16 R60, R48.reuse, R56, RZ ;  /* 0x00000038303c723c */ /* 0x042fe600000418ff */
[----:B------:R-:W0:Y:S05]  /*3c50*/  LDGDEPBAR ;  /* 0x00000000000079af */ /* 0x000e2a0000000000 */
[C---:B------:R-:W-:Y:S08]  /*3c60*/  HMMA.16816.F32.BF16 R20, R48.reuse, R22, RZ ;  /* 0x000000163014723c */ /* 0x040ff000000418ff */
[C---:B------:R-:W-:Y:S08]  /*3c70*/  HMMA.16816.F32.BF16 R12, R48.reuse, R14, RZ ;  /* 0x0000000e300c723c */ /* 0x040ff000000418ff */
[C---:B------:R-:W-:Y:S08]  /*3c80*/  HMMA.16816.F32.BF16 R56, R48.reuse, R58, RZ ;  /* 0x0000003a3038723c */ /* 0x040ff000000418ff */
[C---:B------:R-:W-:Y:S08]  /*3c90*/  HMMA.16816.F32.BF16 R52, R48.reuse, R4, RZ ;  /* 0x000000043034723c */ /* 0x040ff000000418ff */
[----:B------:R-:W-:Y:S01]  /*3ca0*/  HMMA.16816.F32.BF16 R48, R48, R6, RZ ;  /* 0x000000063030723c */ /* 0x000fe200000418ff */
[----:B------:R-:W1:Y:S07]  /*3cb0*/  LDSM.16.M88.4 R4, [R82+0x8800] ;  /* 0x008800005204783b */ /* 0x000e6e0000000200 */
[C---:B------:R-:W-:Y:S08]  /*3cc0*/  HMMA.16816.F32.BF16 R24, R36.reuse, R40, R24 ;  /* 0x000000282418723c */ /* 0x040ff00000041818 */
[C---:B------:R-:W-:Y:S01]  /*3cd0*/  HMMA.16816.F32.BF16 R20, R36.reuse, R42, R20 ;  /* 0x0000002a2414723c */ /* 0x040fe20000041814 */
[----:B------:R-:W-:Y:S07]  /*3ce0*/  LDSM.16.M88.4 R40, [R82+0x9000] ;  /* 0x009000005228783b */ /* 0x000fee0000000200 */
[C---:B------:R-:W-:Y:S08]  /*3cf0*/  HMMA.16816.F32.BF16 R16, R36.reuse, R32, R16 ;  /* 0x000000202410723c */ /* 0x040ff00000041810 */
[C---:B------:R-:W-:Y:S01]  /*3d00*/  HMMA.16816.F32.BF16 R12, R36.reuse, R34, R12 ;  /* 0x00000022240c723c */ /* 0x040fe2000004180c */
[----:B------:R-:W2:Y:S07]  /*3d10*/  LDSM.16.M88.4 R32, [R82+0x9800] ;  /* 0x009800005220783b */ /* 0x000eae0000000200 */
[C---:B------:R-:W-:Y:S08]  /*3d20*/  HMMA.16816.F32.BF16 R52, R36.reuse, R44, R52 ;  /* 0x0000002c2434723c */ /* 0x040ff00000041834 */
[----:B------:R-:W-:Y:S01]  /*3d30*/  HMMA.16816.F32.BF16 R48, R36, R46, R48 ;  /* 0x0000002e2430723c */ /* 0x000fe20000041830 */
[----:B------:R-:W-:Y:S07]  /*3d40*/  LDSM.16.M88.4 R44, [R86] ;  /* 0x00000000562c783b */ /* 0x000fee0000000200 */
[C---:B----4-:R-:W-:Y:S08]  /*3d50*/  HMMA.16816.F32.BF16 R24, R28.reuse, R8, R24 ;  /* 0x000000081c18723c */ /* 0x050ff00000041818 */
[C---:B------:R-:W-:Y:S01]  /*3d60*/  HMMA.16816.F32.BF16 R20, R28.reuse, R10, R20 ;  /* 0x0000000a1c14723c */ /* 0x040fe20000041814 */
[----:B------:R-:W3:Y:S07]  /*3d70*/  LDSM.16.M88.4 R8, [R80+0x8800] ;  /* 0x008800005008783b */ /* 0x000eee0000000200 */
[C---:B-1----:R-:W-:Y:S08]  /*3d80*/  HMMA.16816.F32.BF16 R16, R28.reuse, R4, R16 ;  /* 0x000000041c10723c */ /* 0x042ff00000041810 */
[----:B------:R-:W-:Y:S01]  /*3d90*/  HMMA.16816.F32.BF16 R12, R28, R6, R12 ;  /* 0x000000061c0c723c */ /* 0x000fe2000004180c */
[----:B------:R-:W1:Y:S07]  /*3da0*/  LDSM.16.M88.4 R4, [R80+0x9000] ;  /* 0x009000005004783b */ /* 0x000e6e0000000200 */
[C---:B------:R-:W-:Y:S08]  /*3db0*/  HMMA.16816.F32.BF16 R60, R36.reuse, R64, R60 ;  /* 0x00000040243c723c */ /* 0x040ff0000004183c */
[----:B------:R-:W-:Y:S01]  /*3dc0*/  HMMA.16816.F32.BF16 R56, R36, R66, R56 ;  /* 0x000000422438723c */ /* 0x000fe20000041838 */
[----:B------:R-:W4:Y:S04]  /*3dd0*/  LDSM.16.M88.4 R36, [R80+0x8000] ;  /* 0x008000005024783b */ /* 0x000f280000000200 */
[----:B------:R-:W-:Y:S03]  /*3de0*/  LDSM.16.M88.4 R64, [R89+UR5+0xb000] ;  /* 0x00b000055940783b */ /* 0x000fe60008000200 */
[C---:B--2---:R-:W-:Y:S08]  /*3df0*/  HMMA.16816.F32.BF16 R52, R28.reuse, R32, R52 ;  /* 0x000000201c34723c */ /* 0x044ff00000041834 */
[C---:B------:R-:W-:Y:S08]  /*3e00*/  HMMA.16816.F32.BF16 R60, R28.reuse, R40, R60 ;  /* 0x000000281c3c723c */ /* 0x040ff0000004183c */
[C---:B------:R-:W-:Y:S01]  /*3e10*/  HMMA.16816.F32.BF16 R56, R28.reuse, R42, R56 ;  /* 0x0000002a1c38723c */ /* 0x040fe20000041838 */
[----:B------:R-:W-:Y:S07]  /*3e20*/  LDSM.16.M88.4 R40, [R89+UR5+0xb800] ;  /* 0x00b800055928783b */ /* 0x000fee0008000200 */
[----:B------:R-:W-:Y:S01]  /*3e30*/  HMMA.16816.F32.BF16 R48, R28, R34, R48 ;  /* 0x000000221c30723c */ /* 0x000fe20000041830 */
[----:B------:R-:W-:Y:S04]  /*3e40*/  LDSM.16.M88.4 R28, [R90+0x2000] ;  /* 0x002000005a1c783b */ /* 0x000fe80000000200 */
[----:B------:R-:W2:Y:S03]  /*3e50*/  LDSM.16.M88.4 R32, [R89+UR5+0xa000] ;  /* 0x00a000055920783b */ /* 0x000ea60008000200 */
[C---:B---3--:R-:W-:Y:S08]  /*3e60*/  HMMA.16816.F32.BF16 R16, R44.reuse, R8, R16 ;  /* 0x000000082c10723c */ /* 0x048ff00000041810 */
        /* <DEDUP_REMOVED lines=20> */
[----:B------:R-:W-:Y:S07]  /*3fb0*/  LDSM.16.M88.4 R64, [R89+UR5+0xd800] ;  /* 0x00d800055940783b */ /* 0x000fee0008000200 */
[C---:B------:R-:W-:Y:S08]  /*3fc0*/  HMMA.16816.F32.BF16 R52, R28.reuse, R40, R52 ;  /* 0x000000281c34723c */ /* 0x040ff00000041834 */
[----:B------:R-:W-:Y:S01]  /*3fd0*/  HMMA.16816.F32.BF16 R48, R28, R42, R48 ;  /* 0x0000002a1c30723c */ /* 0x000fe20000041830 */
[----:B------:R-:W-:Y:S04]  /*3fe0*/  LDSM.16.M88.4 R40, [R88+0x2000] ;  /* 0x002000005828783b */ /* 0x000fe80000000200 */
[----:B------:R-:W5:Y:S03]  /*3ff0*/  LDSM.16.M88.4 R28, [R82+0xa000] ;  /* 0x00a00000521c783b */ /* 0x000f660000000200 */
        /* <DEDUP_REMOVED lines=13> */
[C---:B-----5:R-:W-:Y:S08]  /*40d0*/  HMMA.16816.F32.BF16 R24, R40.reuse, R28, R24 ;  /* 0x0000001c2818723c */ /* 0x060ff00000041818 */
[C---:B------:R-:W-:Y:S01]  /*40e0*/  HMMA.16816.F32.BF16 R20, R40.reuse, R30, R20 ;  /* 0x0000001e2814723c */ /* 0x040fe20000041814 */
[----:B------:R-:W5:Y:S07]  /*40f0*/  LDSM.16.M88.4 R28, [R80+0xa800] ;  /* 0x00a80000501c783b */ /* 0x000f6e0000000200 */
        /* <DEDUP_REMOVED lines=8> */
[----:B------:R-:W-:Y:S04]  /*4180*/  LDSM.16.M88.4 R44, [R90+0x4000] ;  /* 0x004000005a2c783b */ /* 0x000fe80000000200 */
[----:B------:R-:W-:Y:S03]  /*4190*/  LDSM.16.M88.4 R40, [R84+0xc000] ;  /* 0x00c000005428783b */ /* 0x000fe60000000200 */
[C---:B--2---:R-:W-:Y:S08]  /*41a0*/  HMMA.16816.F32.BF16 R24, R8.reuse, R32, R24 ;  /* 0x000000200818723c */ /* 0x044ff00000041818 */
[C---:B------:R-:W-:Y:S01]  /*41b0*/  HMMA.16816.F32.BF16 R20, R8.reuse, R34, R20 ;  /* 0x000000220814723c */ /* 0x040fe20000041814 */
[----:B------:R-:W2:Y:S07]  /*41c0*/  LDSM.16.M88.4 R32, [R89+UR5+0xc000] ;  /* 0x00c000055920783b */ /* 0x000eae0008000200 */
[C---:B-----5:R-:W-:Y:S08]  /*41d0*/  HMMA.16816.F32.BF16 R16, R8.reuse, R28, R16 ;  /* 0x0000001c0810723c */ /* 0x060ff00000041810 */
[C---:B------:R-:W-:Y:S01]  /*41e0*/  HMMA.16816.F32.BF16 R12, R8.reuse, R30, R12 ;  /* 0x0000001e080c723c */ /* 0x040fe2000004180c */
[----:B------:R-:W4:Y:S07]  /*41f0*/  LDSM.16.M88.4 R28, [R89+UR5+0xc800] ;  /* 0x00c80005591c783b */ /* 0x000f2e0008000200 */
[C---:B-1----:R-:W-:Y:S08]  /*4200*/  HMMA.16816.F32.BF16 R60, R8.reuse, R4, R60 ;  /* 0x00000004083c723c */ /* 0x042ff0000004183c */
[C---:B------:R-:W-:Y:S01]  /*4210*/  HMMA.16816.F32.BF16 R56, R8.reuse, R6, R56 ;  /* 0x000000060838723c */ /* 0x040fe20000041838 */
[----:B------:R-:W1:Y:S07]  /*4220*/  LDSM.16.M88.4 R4, [R89+UR5+0xd000] ;  /* 0x00d000055904783b */ /* 0x000e6e0008000200 */
[C---:B---3--:R-:W-:Y:S08]  /*4230*/  HMMA.16816.F32.BF16 R52, R8.reuse, R36, R52 ;  /* 0x000000240834723c */ /* 0x048ff00000041834 */
        /* <DEDUP_REMOVED lines=14> */
[----:B------:R-:W5:Y:S04]  /*4320*/  LDSM.16.M88.4 R64, [R82+0xd800] ;  /* 0x00d800005240783b */ /* 0x000f680000000200 */
[----:B------:R-:W-:Y:S03]  /*4330*/  LDSM.16.M88.4 R44, [R86+0x4000] ;  /* 0x00400000562c783b */ /* 0x000fe60000000200 */
[C---:B---3--:R-:W-:Y:S08]  /*4340*/  HMMA.16816.F32.BF16 R24, R8.reuse, R40, R24 ;  /* 0x000000280818723c */ /* 0x048ff00000041818 */
[C---:B------:R-:W-:Y:S01]  /*4350*/  HMMA.16816.F32.BF16 R20, R8.reuse, R42, R20 ;  /* 0x0000002a0814723c */ /* 0x040fe20000041814 */
[----:B------:R-:W3:Y:S07]  /*4360*/  LDSM.16.M88.4 R40, [R80+0xc000] ;  /* 0x00c000005028783b */ /* 0x000eee0000000200 */
        /* <DEDUP_REMOVED lines=8> */
[----:B------:R-:W4:Y:S04]  /*43f0*/  LDSM.16.M88.4 R36, [R80+0xc800] ;  /* 0x00c800005024783b */ /* 0x000f280000000200 */
[----:B------:R-:W-:Y:S03]  /*4400*/  LDSM.16.M88.4 R8, [R90+0x6000] ;  /* 0x006000005a08783b */ /* 0x000fe60000000200 */
[C---:B-1----:R-:W-:Y:S08]  /*4410*/  HMMA.16816.F32.BF16 R24, R72.reuse, R4, R24 ;  /* 0x000000044818723c */ /* 0x042ff00000041818 */
[C---:B------:R-:W-:Y:S01]  /*4420*/  HMMA.16816.F32.BF16 R20, R72.reuse, R6, R20 ;  /* 0x000000064814723c */ /* 0x040fe20000041814 */
[----:B------:R-:W1:Y:S07]  /*4430*/  LDSM.16.M88.4 R4, [R89+UR5+0xe000] ;  /* 0x00e000055904783b */ /* 0x000e6e0008000200 */
[C---:B-----5:R-:W-:Y:S08]  /*4440*/  HMMA.16816.F32.BF16 R52, R72.reuse, R64, R52 ;  /* 0x000000404834723c */ /* 0x060ff00000041834 */
[C---:B------:R-:W-:Y:S08]  /*4450*/  HMMA.16816.F32.BF16 R60, R72.reuse, R68, R60 ;  /* 0x00000044483c723c */ /* 0x040ff0000004183c */
[C---:B------:R-:W-:Y:S01]  /*4460*/  HMMA.16816.F32.BF16 R56, R72.reuse, R70, R56 ;  /* 0x000000464838723c */ /* 0x040fe20000041838 */
[----:B------:R-:W-:Y:S07]  /*4470*/  LDSM.16.M88.4 R68, [R89+UR5+0xf000] ;  /* 0x00f000055944783b */ /* 0x000fee0008000200 */
[C---:B------:R-:W-:Y:S01]  /*4480*/  HMMA.16816.F32.BF16 R64, R72.reuse, R66, R48 ;  /* 0x000000424840723c */ /* 0x040fe20000041830 */
[----:B------:R-:W5:Y:S07]  /*4490*/  LDSM.16.M88.4 R48, [R89+UR5+0xe800] ;  /* 0x00e800055930783b */ /* 0x000f6e0008000200 */
[C---:B------:R-:W-:Y:S08]  /*44a0*/  HMMA.16816.F32.BF16 R16, R72.reuse, R76, R16 ;  /* 0x0000004c4810723c */ /* 0x040ff00000041810 */
[----:B------:R-:W-:Y:S08]  /*44b0*/  HMMA.16816.F32.BF16 R12, R72, R78, R12 ;  /* 0x0000004e480c723c */ /* 0x000ff0000004180c */
[C---:B---3--:R-:W-:Y:S08]  /*44c0*/  HMMA.16816.F32.BF16 R24, R44.reuse, R40, R24 ;  /* 0x000000282c18723c */ /* 0x048ff00000041818 */
[C---:B------:R-:W-:Y:S01]  /*44d0*/  HMMA.16816.F32.BF16 R20, R44.reuse, R42, R20 ;  /* 0x0000002a2c14723c */ /* 0x040fe20000041814 */
[----:B------:R-:W3:Y:S04]  /*44e0*/  LDSM.16.M88.4 R40, [R89+UR5+0xf800] ;  /* 0x00f800055928783b */ /* 0x000ee80008000200 */
[----:B------:R-:W-:Y:S03]  /*44f0*/  LDSM.16.M88.4 R88, [R88+0x6000] ;  /* 0x006000005858783b */ /* 0x000fe60000000200 */
        /* <DEDUP_REMOVED lines=12> */
[----:B------:R-:W1:Y:S07]  /*45c0*/  LDSM.16.M88.4 R4, [R84+0xe800] ;  /* 0x00e800005404783b */ /* 0x000e6e0000000200 */
[C---:B-----5:R-:W-:Y:S08]  /*45d0*/  HMMA.16816.F32.BF16 R16, R8.reuse, R48, R16 ;  /* 0x000000300810723c */ /* 0x060ff00000041810 */
[C---:B------:R-:W-:Y:S01]  /*45e0*/  HMMA.16816.F32.BF16 R12, R8.reuse, R50, R12 ;  /* 0x00000032080c723c */ /* 0x040fe2000004180c */
[----:B------:R-:W4:Y:S07]  /*45f0*/  LDSM.16.M88.4 R48, [R82+0xe000] ;  /* 0x00e000005230783b */ /* 0x000f2e0000000200 */
[C---:B------:R-:W-:Y:S08]  /*4600*/  HMMA.16816.F32.BF16 R60, R8.reuse, R68, R60 ;  /* 0x00000044083c723c */ /* 0x040ff0000004183c */
[C---:B------:R-:W-:Y:S08]  /*4610*/  HMMA.16816.F32.BF16 R56, R8.reuse, R70, R56 ;  /* 0x000000460838723c */ /* 0x040ff00000041838 */
[C---:B---3--:R-:W-:Y:S08]  /*4620*/  HMMA.16816.F32.BF16 R52, R8.reuse, R40, R52 ;  /* 0x000000280834723c */ /* 0x048ff00000041834 */
[----:B------:R-:W-:Y:S01]  /*4630*/  HMMA.16816.F32.BF16 R64, R8, R42, R64 ;  /* 0x0000002a0840723c */ /* 0x000fe20000041840 */
[----:B------:R-:W3:Y:S04]  /*4640*/  LDSM.16.M88.4 R8, [R82+0xe800] ;  /* 0x00e800005208783b */ /* 0x000ee80000000200 */
[----:B------:R-:W-:Y:S03]  /*4650*/  LDSM.16.M88.4 R40, [R82+0xf800] ;  /* 0x00f800005228783b */ /* 0x000fe60000000200 */
[C---:B--2---:R-:W-:Y:S08]  /*4660*/  HMMA.16816.F32.BF16 R24, R32.reuse, R28, R24 ;  /* 0x0000001c2018723c */ /* 0x044ff00000041818 */
[C---:B------:R-:W-:Y:S01]  /*4670*/  HMMA.16816.F32.BF16 R20, R32.reuse, R30, R20 ;  /* 0x0000001e2014723c */ /* 0x040fe20000041814 */
[----:B------:R-:W2:Y:S07]  /*4680*/  LDSM.16.M88.4 R28, [R82+0xf000] ;  /* 0x00f00000521c783b */ /* 0x000eae0000000200 */
[C---:B-1----:R-:W-:Y:S08]  /*4690*/  HMMA.16816.F32.BF16 R16, R32.reuse, R4, R16 ;  /* 0x000000042010723c */ /* 0x042ff00000041810 */
[C---:B------:R-:W-:Y:S01]  /*46a0*/  HMMA.16816.F32.BF16 R12, R32.reuse, R6, R12 ;  /* 0x00000006200c723c */ /* 0x040fe2000004180c */
[----:B------:R-:W-:Y:S07]  /*46b0*/  LDSM.16.M88.4 R4, [R86+0x6000] ;  /* 0x006000005604783b */ /* 0x000fee0000000200 */
[C---:B------:R-:W-:Y:S08]  /*46c0*/  HMMA.16816.F32.BF16 R60, R32.reuse, R36, R60 ;  /* 0x00000024203c723c */ /* 0x040ff0000004183c */
[----:B------:R-:W-:Y:S01]  /*46d0*/  HMMA.16816.F32.BF16 R56, R32, R38, R56 ;  /* 0x000000262038723c */ /* 0x000fe20000041838 */
[----:B------:R-:W1:Y:S07]  /*46e0*/  LDSM.16.M88.4 R36, [R80+0xe000] ;  /* 0x00e000005024783b */ /* 0x000e6e0000000200 */
[C---:B----4-:R-:W-:Y:S08]  /*46f0*/  HMMA.16816.F32.BF16 R24, R88.reuse, R48, R24 ;  /* 0x000000305818723c */ /* 0x050ff00000041818 */
[C---:B------:R-:W-:Y:S08]  /*4700*/  HMMA.16816.F32.BF16 R20, R88.reuse, R50, R20 ;  /* 0x000000325814723c */ /* 0x040ff00000041814 */
[----:B---3--:R-:W-:Y:S01]  /*4710*/  HMMA.16816.F32.BF16 R16, R88, R8, R16 ;  /* 0x000000085810723c */ /* 0x008fe20000041810 */
[----:B------:R-:W-:-:S07]  /*4720*/  IMAD.SHL.U32 R8, R211, 0x2, RZ ;  /* 0x00000002d3087824 */ /* 0x000fce00078e00ff */
[C---:B------:R-:W-:Y:S08]  /*4730*/  HMMA.16816.F32.BF16 R52, R32.reuse, R44, R52 ;  /* 0x0000002c2034723c */ /* 0x040ff00000041834 */
[----:B------:R-:W-:Y:S01]  /*4740*/  HMMA.16816.F32.BF16 R64, R32, R46, R64 ;  /* 0x0000002e2040723c */ /* 0x000fe20000041840 */
[----:B------:R-:W3:Y:S07]  /*4750*/  LDSM.16.M88.4 R32, [R80+0xe800] ;  /* 0x00e800005020783b */ /* 0x000eee0000000200 */
[----:B--2---:R-:W-:Y:S01]  /*4760*/  HMMA.16816.F32.BF16 R60, R88, R28, R60 ;  /* 0x0000001c583c723c */ /* 0x004fe2000004183c */
[----:B------:R-:W-:-:S07]  /*4770*/  LOP3.LUT R29, R8, 0x6, RZ, 0xc0, !PT ;  /* 0x00000006081d7812 */ /* 0x000fce00078ec0ff */
[----:B------:R-:W-:Y:S01]  /*4780*/  HMMA.16816.F32.BF16 R56, R88, R30, R56 ;  /* 0x0000001e5838723c */ /* 0x000fe20000041838 */
[----:B------:R-:W-:-:S04]  /*4790*/  IMAD.U32 R30, RZ, RZ, UR16 ;  /* 0x00000010ff1e7e24 */ /* 0x000fc8000f8e00ff */
[----:B------:R-:W-:-:S03]  /*47a0*/  IMAD R30, R30, 0x40, R29 ;  /* 0x000000401e1e7824 */ /* 0x000fc600078e021d */
[----:B-1----:R-:W-:Y:S01]  /*47b0*/  HMMA.16816.F32.BF16 R24, R4, R36, R24 ;  /* 0x000000240418723c */ /* 0x002fe20000041818 */
[C---:B------:R-:W-:Y:S01]  /*47c0*/  VIADD R28, R30.reuse, 0x1 ;  /* 0x000000011e1c7836 */ /* 0x040fe20000000000 */
[C---:B------:R-:W-:Y:S01]  /*47d0*/  ISETP.GE.AND P4, PT, R30.reuse, UR24, PT ;  /* 0x000000181e007c0c */ /* 0x040fe2000bf86270 */
[----:B------:R-:W-:-:S03]  /*47e0*/  VIADD R31, R30, 0x18 ;  /* 0x000000181e1f7836 */ /* 0x000fc60000000000 */
[----:B------:R-:W-:Y:S01]  /*47f0*/  ISETP.GE.AND P3, PT, R28, UR24, PT ;  /* 0x000000181c007c0c */ /* 0x000fe2000bf66270 */
[C---:B------:R-:W-:Y:S01]  /*4800*/  VIADD R28, R30.reuse, 0x8 ;  /* 0x000000081e1c7836 */ /* 0x040fe20000000000 */
[----:B------:R-:W-:Y:S01]  /*4810*/  HMMA.16816.F32.BF16 R36, R4, R38, R20 ;  /* 0x000000260424723c */ /* 0x000fe20000041814 */
[C---:B------:R-:W-:Y:S02]  /*4820*/  VIADD R21, R30.reuse, 0x9 ;  /* 0x000000091e157836 */ /* 0x040fe40000000000 */
[----:B------:R-:W-:Y:S01]  /*4830*/  VIADD R20, R30, 0x10 ;  /* 0x000000101e147836 */ /* 0x000fe20000000000 */
[----:B------:R-:W-:Y:S01]  /*4840*/  ISETP.GE.AND P1, PT, R28, UR24, PT ;  /* 0x000000181c007c0c */ /* 0x000fe2000bf26270 */
[----:B------:R-:W-:Y:S01]  /*4850*/  VIADD R28, R30, 0x11 ;  /* 0x000000111e1c7836 */ /* 0x000fe20000000000 */
[----:B------:R-:W-:Y:S02]  /*4860*/  ISETP.GE.AND P0, PT, R21, UR24, PT ;  /* 0x0000001815007c0c */ /* 0x000fe4000bf06270 */
[----:B------:R-:W-:Y:S01]  /*4870*/  HMMA.16816.F32.BF16 R12, R88, R10, R12 ;  /* 0x0000000a580c723c */ /* 0x000fe2000004180c */
[----:B------:R-:W1:Y:S01]  /*4880*/  LDSM.16.M88.4 R8, [R80+0xf000] ;  /* 0x00f000005008783b */ /* 0x000e620000000200 */
[----:B------:R-:W-:-:S02]  /*4890*/  ISETP.GE.AND P6, PT, R20, UR24, PT ;  /* 0x0000001814007c0c */ /* 0x000fc4000bfc6270 */
[----:B------:R-:W-:Y:S01]  /*48a0*/  ISETP.GE.AND P5, PT, R28, UR24, PT ;  /* 0x000000181c007c0c */ /* 0x000fe2000bfa6270 */
[----:B------:R-:W2:Y:S01]  /*48b0*/  LDSM.16.M88.4 R20, [R80+0xf800] ;  /* 0x00f800005014783b */ /* 0x000ea20000000200 */
[----:B------:R-:W-:Y:S01]  /*48c0*/  VIADD R28, R30, 0x19 ;  /* 0x000000191e1c7836 */ /* 0x000fe20000000000 */
[----:B------:R-:W-:-:S04]  /*48d0*/  DEPBAR.LE SB0, 0x0 ;  /* 0x000080000000791a */ /* 0x000fc80000000000 */
[----:B------:R-:W-:Y:S01]  /*48e0*/  HMMA.16816.F32.BF16 R64, R88, R42, R64 ;  /* 0x0000002a5840723c */ /* 0x000fe20000041840 */
[----:B------:R-:W-:Y:S02]  /*48f0*/  FSEL R29, R26, -INF , !P4 ;  /* 0xff8000001a1d7808 */ /* 0x000fe40006000000 */
[----:B------:R-:W-:Y:S02]  /*4900*/  FSEL R26, R25, -INF , !P3 ;  /* 0xff800000191a7808 */ /* 0x000fe40005800000 */
[----:B------:R-:W-:Y:S02]  /*4910*/  FSEL R27, R27, -INF , !P3 ;  /* 0xff8000001b1b7808 */ /* 0x000fe40005800000 */
[----:B------:R-:W-:Y:S01]  /*4920*/  FSEL R25, R38, -INF , !P1 ;  /* 0xff80000026197808 */ /* 0x000fe20004800000 */
[----:B---3--:R-:W-:Y:S01]  /*4930*/  HMMA.16816.F32.BF16 R16, R4, R32, R16 ;  /* 0x000000200410723c */ /* 0x008fe20000041810 */
[----:B------:R-:W-:Y:S02]  /*4940*/  FSEL R36, R36, -INF , !P1 ;  /* 0xff80000024247808 */ /* 0x000fe40004800000 */
[----:B------:R-:W-:-:S02]  /*4950*/  ISETP.GE.AND P3, PT, R28, UR24, PT ;  /* 0x000000181c007c0c */ /* 0x000fc4000bf66270 */
[----:B------:R-:W-:Y:S02]  /*4960*/  FSEL R39, R39, -INF , !P0 ;  /* 0xff80000027277808 */ /* 0x000fe40004000000 */
[----:B------:R-:W-:Y:S01]  /*4970*/  FSEL R28, R37, -INF , !P0 ;  /* 0xff800000251c7808 */ /* 0x000fe20004000000 */
[----:B------:R-:W-:Y:S01]  /*4980*/  HMMA.16816.F32.BF16 R52, R88, R40, R52 ;  /* 0x000000285834723c */ /* 0x000fe20000041834 */
[----:B------:R-:W-:Y:S01]  /*4990*/  FSEL R24, R24, -INF , !P4 ;  /* 0xff80000018187808 */ /* 0x000fe20006000000 */
[----:B------:R-:W-:Y:S01]  /*49a0*/  BAR.SYNC.DEFER_BLOCKING 0x0 ;  /* 0x0000000000007b1d */ /* 0x000fe20000010000 */
[----:B------:R-:W-:-:S05]  /*49b0*/  ISETP.GE.AND P4, PT, R31, UR24, PT ;  /* 0x000000181f007c0c */ /* 0x000fca000bf86270 */
[C---:B------:R-:W-:Y:S01]  /*49c0*/  HMMA.16816.F32.BF16 R32, R4.reuse, R34, R12 ;  /* 0x000000220420723c */ /* 0x040fe2000004180c */
[C---:B------:R-:W-:Y:S02]  /*49d0*/  VIADD R13, R30.reuse, 0x20 ;  /* 0x000000201e0d7836 */ /* 0x040fe40000000000 */
[----:B------:R-:W-:Y:S01]  /*49e0*/  VIADD R12, R30, 0x21 ;  /* 0x000000211e0c7836 */ /* 0x000fe20000000000 */
[----:B------:R-:W-:Y:S02]  /*49f0*/  FSEL R14, R16, -INF , !P6 ;  /* 0xff800000100e7808 */ /* 0x000fe40007000000 */
[----:B------:R-:W-:Y:S02]  /*4a00*/  ISETP.GE.AND P1, PT, R13, UR24, PT ;  /* 0x000000180d007c0c */ /* 0x000fe4000bf26270 */
[----:B-1----:R-:W-:Y:S01]  /*4a10*/  HMMA.16816.F32.BF16 R60, R4, R8, R60 ;  /* 0x00000008043c723c */ /* 0x002fe2000004183c */
[----:B------:R-:W-:Y:S01]  /*4a20*/  VIADD R9, R30, 0x28 ;  /* 0x000000281e097836 */ /* 0x000fe20000000000 */
[----:B------:R-:W-:Y:S01]  /*4a30*/  FSEL R13, R18, -INF , !P6 ;  /* 0xff800000120d7808 */ /* 0x000fe20007000000 */
[----:B------:R-:W-:Y:S01]  /*4a40*/  VIADD R8, R30, 0x29 ;  /* 0x000000291e087836 */ /* 0x000fe20000000000 */
[----:B------:R-:W-:-:S02]  /*4a50*/  ISETP.GE.AND P0, PT, R12, UR24, PT ;  /* 0x000000180c007c0c */ /* 0x000fc4000bf06270 */
[----:B------:R-:W-:Y:S02]  /*4a60*/  ISETP.GE.AND P6, PT, R9, UR24, PT ;  /* 0x0000001809007c0c */ /* 0x000fe4000bfc6270 */
[C---:B--2---:R-:W-:Y:S01]  /*4a70*/  HMMA.16816.F32.BF16 R64, R4.reuse, R22, R64 ;  /* 0x000000160440723c */ /* 0x044fe20000041840 */
[----:B------:R-:W-:Y:S01]  /*4a80*/  FSEL R9, R19, -INF , !P5 ;  /* 0xff80000013097808 */ /* 0x000fe20006800000 */
[----:B------:R-:W-:Y:S01]  /*4a90*/  VIADD R19, R30, 0x31 ;  /* 0x000000311e137836 */ /* 0x000fe20000000000 */
[----:B------:R-:W-:Y:S02]  /*4aa0*/  FSEL R12, R17, -INF , !P5 ;  /* 0xff800000110c7808 */ /* 0x000fe40006800000 */
[----:B------:R-:W-:Y:S01]  /*4ab0*/  ISETP.GE.AND P5, PT, R8, UR24, PT ;  /* 0x0000001808007c0c */ /* 0x000fe2000bfa6270 */
[----:B------:R-:W-:Y:S01]  /*4ac0*/  VIADD R8, R30, 0x30 ;  /* 0x000000301e087836 */ /* 0x000fe20000000000 */
[----:B------:R-:W-:Y:S01]  /*4ad0*/  FSEL R15, R34, -INF , !P4 ;  /* 0xff800000220f7808 */ /* 0x000fe20006000000 */
[----:B------:R-:W-:Y:S01]  /*4ae0*/  HMMA.16816.F32.BF16 R56, R4, R10, R56 ;  /* 0x0000000a0438723c */ /* 0x000fe20000041838 */
[----:B------:R-:W-:-:S02]  /*4af0*/  FSEL R10, R32, -INF , !P4 ;  /* 0xff800000200a7808 */ /* 0x000fc40006000000 */
[----:B------:R-:W-:Y:S02]  /*4b00*/  ISETP.GE.AND P4, PT, R8, UR24, PT ;  /* 0x0000001808007c0c */ /* 0x000fe4000bf86270 */
[----:B------:R-:W-:Y:S02]  /*4b10*/  FSEL R11, R35, -INF , !P3 ;  /* 0xff800000230b7808 */ /* 0x000fe40005800000 */
[----:B------:R-:W-:Y:S01]  /*4b20*/  FSEL R8, R33, -INF , !P3 ;  /* 0xff80000021087808 */ /* 0x000fe20005800000 */
[----:B------:R-:W-:Y:S01]  /*4b30*/  HMMA.16816.F32.BF16 R52, R4, R20, R52 ;  /* 0x000000140434723c */ /* 0x000fe20000041834 */
[C---:B------:R-:W-:Y:S01]  /*4b40*/  VIADD R20, R30.reuse, 0x38 ;  /* 0x000000381e147836 */ /* 0x040fe20000000000 */
[----:B------:R-:W-:Y:S01]  /*4b50*/  ISETP.GE.AND P3, PT, R19, UR24, PT ;  /* 0x0000001813007c0c */ /* 0x000fe2000bf66270 */
[----:B------:R-:W-:Y:S01]  /*4b60*/  VIADD R30, R30, 0x39 ;  /* 0x000000391e1e7836 */ /* 0x000fe20000000000 */
[----:B------:R-:W-:Y:S02]  /*4b70*/  P2R R16, PR, RZ, 0x40 ;  /* 0x00000040ff107803 */ /* 0x000fe40000000000 */
[----:B------:R-:W-:-:S02]  /*4b80*/  P2R R17, PR, RZ, 0x20 ;  /* 0x00000020ff117803 */ /* 0x000fc40000000000 */
[----:B------:R-:W-:Y:S02]  /*4b90*/  P2R R18, PR, RZ, 0x10 ;  /* 0x00000010ff127803 */ /* 0x000fe40000000000 */
[----:B------:R-:W-:Y:S02]  /*4ba0*/  P2R R19, PR, RZ, 0x8 ;  /* 0x00000008ff137803 */ /* 0x000fe40000000000 */
[----:B------:R-:W-:Y:S02]  /*4bb0*/  FSEL R215, R62, -INF , !P1 ;  /* 0xff8000003ed77808 */ /* 0x000fe40004800000 */
[----:B------:R-:W-:Y:S02]  /*4bc0*/  FSEL R190, R60, -INF , !P1 ;  /* 0xff8000003cbe7808 */ /* 0x000fe40004800000 */
[----:B------:R-:W-:Y:S02]  /*4bd0*/  ISETP.GE.AND P6, PT, R20, UR24, PT ;  /* 0x0000001814007c0c */ /* 0x000fe4000bfc6270 */
[----:B------:R-:W-:-:S02]  /*4be0*/  FSEL R199, R63, -INF , !P0 ;  /* 0xff8000003fc77808 */ /* 0x000fc40004000000 */
[----:B------:R-:W-:Y:S02]  /*4bf0*/  FSEL R198, R61, -INF , !P0 ;  /* 0xff8000003dc67808 */ /* 0x000fe40004000000 */
[----:B------:R-:W-:Y:S01]  /*4c00*/  ISETP.GE.AND P5, PT, R30, UR24, PT ;  /* 0x000000181e007c0c */ /* 0x000fe2000bfa6270 */
[----:B------:R-:W-:-:S12]  /*4c10*/  BRA.U !UP1, `(.L_x_667) ;  /* 0x0000000509c47547 */ /* 0x000fd8000b800000 */
        /* <DEDUP_REMOVED lines=113> */
.L_x_667:
[----:B------:R-:W-:Y:S01]  /*5330*/  FMNMX3.FTZ R5, R24, R26, R36, !PT ;  /* 0x0000001a18057276 */ /* 0x000fe20007810024 */
[----:B------:R-:W2:Y:S01]  /*5340*/  S2R R4, SR_CTAID.X ;  /* 0x0000000000047919 */ /* 0x000ea20000002500 */
[----:B------:R-:W-:Y:S01]  /*5350*/  ISETP.NE.AND P4, PT, R16, RZ, PT ;  /* 0x000000ff1000720c */ /* 0x000fe20003f85270 */
[----:B------:R-:W3:Y:S01]  /*5360*/  LDCU UR4, c[0x0][0x3e0] ;  /* 0x00007c00ff0477ac */ /* 0x000ee20008000800 */
[----:B------:R-:W-:Y:S01]  /*5370*/  FMNMX3.FTZ R5, R5, R28, R14, !PT ;  /* 0x0000001c05057276 */ /* 0x000fe2000781000e */
[----:B------:R-:W4:Y:S01]  /*5380*/  LDC R197, c[0x0][0x4f8] ;  /* 0x00013e00ffc57b82 */ /* 0x000f220000000800 */
[----:B------:R-:W-:Y:S01]  /*5390*/  ISETP.NE.AND P3, PT, R17, RZ, PT ;  /* 0x000000ff1100720c */ /* 0x000fe20003f65270 */
[----:B------:R-:W-:Y:S01]  /*53a0*/  USHF.L.U32 UR12, UR19, 0x1, URZ ;  /* 0x00000001130c7899 */ /* 0x000fe200080006ff */
[----:B------:R-:W-:Y:S01]  /*53b0*/  FMNMX3.FTZ R5, R5, R12, R10, !PT ;  /* 0x0000000c05057276 */ /* 0x000fe2000781000a */
[----:B------:R-:W-:Y:S01]  /*53c0*/  UIADD3 UR10, UPT, UPT, UR26, -0x61c88647, URZ ;  /* 0x9e3779b91a0a7890 */ /* 0x000fe2000fffe0ff */
[----:B------:R-:W-:Y:S01]  /*53d0*/  ISETP.NE.AND P1, PT, R18, RZ, PT ;  /* 0x000000ff1200720c */ /* 0x000fe20003f25270 */
[----:B------:R-:W-:Y:S01]  /*53e0*/  UIADD3 UR9, UPT, UPT, UR26, 0x3c6ef372, URZ ;  /* 0x3c6ef3721a097890 */ /* 0x000fe2000fffe0ff */
[----:B------:R-:W-:Y:S01]  /*53f0*/  FSEL R192, R56, -INF , !P4 ;  /* 0xff80000038c07808 */ /* 0x000fe20006000000 */
[----:B------:R-:W5:Y:S01]  /*5400*/  LDCU UR11, c[0x0][0x45c] ;  /* 0x00008b80ff0b77ac */ /* 0x000f620008000800 */
[----:B------:R-:W-:-:S02]  /*5410*/  FMNMX3.FTZ R5, R5, R8, R190, !PT ;  /* 0x0000000805057276 */ /* 0x000fc400078100be */
[----:B------:R-:W-:Y:S01]  /*5420*/  ISETP.NE.AND P0, PT, R19, RZ, PT ;  /* 0x000000ff1300720c */ /* 0x000fe20003f05270 */
[----:B------:R-:W-:Y:S01]  /*5430*/  UIADD3 UR17, UPT, UPT, UR27, 0x32370b8f, URZ ;  /* 0x32370b8f1b117890 */ /* 0x000fe2000fffe0ff */
[----:B------:R-:W-:Y:S01]  /*5440*/  FSEL R194, R57, -INF , !P3 ;  /* 0xff80000039c27808 */ /* 0x000fe20005800000 */
[----:B------:R-:W-:Y:S01]  /*5450*/  UIADD3 UR8, UPT, UPT, UR26, -0x255992d5, URZ ;  /* 0xdaa66d2b1a087890 */ /* 0x000fe2000fffe0ff */
[----:B------:R-:W-:Y:S01]  /*5460*/  FSEL R210, R52, -INF , !P1 ;  /* 0xff80000034d27808 */ /* 0x000fe20004800000 */
[----:B---3--:R-:W-:Y:S01]  /*5470*/  UIMAD UR4, UR21, UR4, UR20 ;  /* 0x00000004150472a4 */ /* 0x008fe2000f8e0214 */
[----:B------:R-:W-:Y:S01]  /*5480*/  FMNMX3.FTZ R5, R5, R198, R192, !PT ;  /* 0x000000c605057276 */ /* 0x000fe200078100c0 */
[----:B------:R-:W-:Y:S01]  /*5490*/  UIADD3 UR20, UPT, UPT, UR27, 0x76cf5d0a, URZ ;  /* 0x76cf5d0a1b147890 */ /* 0x000fe2000fffe0ff */
[----:B------:R-:W-:Y:S01]  /*54a0*/  FSEL R208, R53, -INF , !P0 ;  /* 0xff80000035d07808 */ /* 0x000fe20004000000 */
[----:B------:R-:W-:Y:S01]  /*54b0*/  USHF.L.U32 UR4, UR4, 0x5, URZ ;  /* 0x0000000504047899 */ /* 0x000fe200080006ff */
[----:B------:R-:W-:Y:S01]  /*54c0*/  FSEL R206, R64, -INF , !P6 ;  /* 0xff80000040ce7808 */ /* 0x000fe20007000000 */
[----:B------:R-:W-:Y:S01]  /*54d0*/  UIADD3 UR7, UPT, UPT, UR26, 0x78dde6e4, URZ ;  /* 0x78dde6e41a077890 */ /* 0x000fe2000fffe0ff */
[----:B------:R-:W-:Y:S01]  /*54e0*/  FMNMX3.FTZ R5, R5, R194, R210, !PT ;  /* 0x000000c205057276 */ /* 0x000fe200078100d2 */
[----:B------:R-:W-:Y:S01]  /*54f0*/  USHF.R.S32.HI UR6, URZ, 0x1f, UR4 ;  /* 0x0000001fff067899 */ /* 0x000fe20008011404 */
[----:B------:R-:W-:Y:S01]  /*5500*/  FSEL R204, R65, -INF , !P5 ;  /* 0xff80000041cc7808 */ /* 0x000fe20006800000 */
[----:B------:R-:W-:Y:S01]  /*5510*/  UIADD3 UR15, UPT, UPT, UR27, -0x56f99767, URZ ;  /* 0xa90668991b0f7890 */ /* 0x000fe2000fffe0ff */
[----:B------:R-:W-:Y:S01]  /*5520*/  FMNMX3.FTZ R5, R5, R208, R206, !PT ;  /* 0x000000d005057276 */ /* 0x000fe200078100ce */
[----:B------:R-:W-:Y:S01]  /*5530*/  UIADD3 UR16, UPT, UPT, UR27, -0x126145ec, URZ ;  /* 0xed9eba141b107890 */ /* 0x000fe2000fffe0ff */
[----:B------:R-:W-:Y:S01]  /*5540*/  FMNMX3.FTZ R16, R29, R27, R25, !PT ;  /* 0x0000001b1d107276 */ /* 0x000fe20007810019 */
[----:B------:R-:W-:Y:S01]  /*5550*/  UIADD3 UR13, UPT, UPT, UR27, 0x646e171e, URZ ;  /* 0x646e171e1b0d7890 */ /* 0x000fe2000fffe0ff */
[----:B-1----:R-:W-:-:S02]  /*5560*/  FMNMX.FTZ R6, R204, R5, !PT ;  /* 0x00000005cc067209 */ /* 0x002fc40007810000 */
[----:B------:R-:W-:Y:S02]  /*5570*/  FMNMX3.FTZ R16, R16, R39, R13, !PT ;  /* 0x0000002710107276 */ /* 0x000fe4000781000d */
[----:B------:R-:W-:Y:S01]  /*5580*/  FSEL R195, R58, -INF , !P4 ;  /* 0xff8000003ac37808 */ /* 0x000fe20006000000 */
[----:B------:R-:W1:Y:S01]  /*5590*/  SHFL.BFLY PT, R5, R6, 0x2, 0x1f ;  /* 0x0c401f0006057f89 */ /* 0x000e6200000e0000 */
[----:B------:R-:W-:Y:S02]  /*55a0*/  FMNMX3.FTZ R16, R16, R9, R15, !PT ;  /* 0x0000000910107276 */ /* 0x000fe4000781000f */
[----:B------:R-:W-:Y:S02]  /*55b0*/  FSEL R209, R59, -INF , !P3 ;  /* 0xff8000003bd17808 */ /* 0x000fe40005800000 */
[----:B------:R-:W-:Y:S02]  /*55c0*/  FMNMX3.FTZ R16, R16, R11, R215, !PT ;  /* 0x0000000b10107276 */ /* 0x000fe400078100d7 */
[----:B------:R-:W-:-:S02]  /*55d0*/  FSEL R205, R54, -INF , !P1 ;  /* 0xff80000036cd7808 */ /* 0x000fc40004800000 */
[----:B------:R-:W-:Y:S02]  /*55e0*/  FMNMX3.FTZ R16, R16, R199, R195, !PT ;  /* 0x000000c710107276 */ /* 0x000fe400078100c3 */
[----:B------:R-:W-:Y:S02]  /*55f0*/  FSEL R203, R55, -INF , !P0 ;  /* 0xff80000037cb7808 */ /* 0x000fe40004000000 */
[----:B------:R-:W-:Y:S02]  /*5600*/  FSEL R201, R66, -INF , !P6 ;  /* 0xff80000042c97808 */ /* 0x000fe40007000000 */
[----:B------:R-:W-:Y:S02]  /*5610*/  FMNMX3.FTZ R16, R16, R209, R205, !PT ;  /* 0x000000d110107276 */ /* 0x000fe400078100cd */
[----:B------:R-:W-:Y:S02]  /*5620*/  FSEL R200, R67, -INF , !P5 ;  /* 0xff80000043c87808 */ /* 0x000fe40006800000 */
[----:B------:R-:W-:-:S02]  /*5630*/  FMNMX3.FTZ R7, R16, R203, R201, !PT ;  /* 0x000000cb10077276 */ /* 0x000fc400078100c9 */
[----:B------:R-:W-:Y:S02]  /*5640*/  SHF.R.U32.HI R19, RZ, 0x5, R211 ;  /* 0x00000005ff137819 */ /* 0x000fe400000116d3 */
[----:B------:R-:W-:Y:S02]  /*5650*/  FMNMX.FTZ R7, R200, R7, !PT ;  /* 0x00000007c8077209 */ /* 0x000fe40007810000 */
[----:B-1----:R-:W-:Y:S01]  /*5660*/  FMNMX.FTZ R5, R6, R5, !PT ;  /* 0x0000000506057209 */ /* 0x002fe20007810000 */
[----:B--2---:R-:W-:Y:S01]  /*5670*/  IMAD R4, R4, 0x4, R19 ;  /* 0x0000000404047824 */ /* 0x004fe200078e0213 */
[----:B------:R-:W-:Y:S01]  /*5680*/  LOP3.LUT R17, R211, 0x1f, RZ, 0xc0, !PT ;  /* 0x0000001fd3117812 */ /* 0x000fe200078ec0ff */
[----:B------:R-:W1:Y:S01]  /*5690*/  SHFL.BFLY PT, R6, R7, 0x2, 0x1f ;  /* 0x0c401f0007067f89 */ /* 0x000e6200000e0000 */
[----:B------:R-:W-:Y:S01]  /*56a0*/  LOP3.LUT R196, R0, 0x200, R85, 0xf8, !PT ;  /* 0x0000020000c47812 */ /* 0x000fe200078ef855 */
[----:B------:R-:W-:Y:S01]  /*56b0*/  IMAD.WIDE.U32 R242, R4, -0x326172a9, RZ ;  /* 0xcd9e8d5704f27825 */ /* 0x000fe200078e00ff */
[----:B------:R-:W-:Y:S01]  /*56c0*/  IADD3 R236, P1, P0, R2, UR4, R17 ;  /* 0x0000000402ec7c10 */ /* 0x000fe2000f83e011 */
[----:B------:R-:W-:Y:S01]  /*56d0*/  UIADD3 UR4, UPT, UPT, UR12, -0x2, URZ ;  /* 0xfffffffe0c047890 */ /* 0x000fe2000fffe0ff */
[----:B------:R-:W2:Y:S01]  /*56e0*/  SHFL.BFLY PT, R164, R5, 0x1, 0x1f ;  /* 0x0c201f0005a47f89 */ /* 0x000ea200000e0000 */
[----:B------:R-:W-:Y:S01]  /*56f0*/  LEA R196, R196, UR5, 0x1 ;  /* 0x00000005c4c47c11 */ /* 0x000fe2000f8e08ff */
[----:B------:R-:W-:Y:S01]  /*5700*/  UIADD3 UR12, UPT, UPT, UR12, -0x1, URZ ;  /* 0xffffffff0c0c7890 */ /* 0x000fe2000fffe0ff */
[----:B------:R-:W-:Y:S01]  /*5710*/  IADD3.X R3, PT, PT, R3, UR6, RZ, P1, P0 ;  /* 0x0000000603037c10 */ /* 0x000fe20008fe04ff */
[----:B------:R-:W-:Y:S01]  /*5720*/  IMAD.WIDE.U32 R236, R236, -0x2daee0ad, RZ ;  /* 0xd2511f53ecec7825 */ /* 0x000fe200078e00ff */
[----:B----4-:R-:W-:Y:S01]  /*5730*/  LOP3.LUT R197, R197, 0xff, RZ, 0xc0, !PT ;  /* 0x000000ffc5c57812 */ /* 0x010fe200078ec0ff */
[----:B------:R-:W-:Y:S01]  /*5740*/  LDSM.16.MT88.4 R156, [R196+0x10000] ;  /* 0x01000000c49c783b */ /* 0x000fe20000004200 */
[----:B------:R-:W-:Y:S01]  /*5750*/  LOP3.LUT R234, R3, UR26, R243, 0x96, !PT ;  /* 0x0000001a03ea7c12 */ /* 0x000fe2000f8e96f3 */
[----:B------:R-:W-:Y:S01]  /*5760*/  IMAD.U32 R3, RZ, RZ, UR4 ;  /* 0x00000004ff037e24 */ /* 0x000fe2000f8e00ff */
[----:B------:R-:W-:Y:S01]  /*5770*/  UIADD3 UR4, UPT, UPT, UR27, -0x4498517b, URZ ;  /* 0xbb67ae851b047890 */ /* 0x000fe2000fffe0ff */
[----:B------:R-:W-:Y:S01]  /*5780*/  IMAD.IADD R188, R83, 0x1, R196 ;  /* 0x0000000153bc7824 */ /* 0x000fe200078e02c4 */
[----:B------:R-:W-:Y:S01]  /*5790*/  UIADD3 UR6, UPT, UPT, UR26, 0x1715609d, URZ ;  /* 0x1715609d1a067890 */ /* 0x000fe2000fffe0ff */
[----:B------:R-:W-:Y:S01]  /*57a0*/  IMAD.WIDE.U32 R234, R234, -0x2daee0ad, RZ ;  /* 0xd2511f53eaea7825 */ /* 0x000fe200078e00ff */
[----:B------:R-:W-:Y:S01]  /*57b0*/  LOP3.LUT R3, R3, UR27, R237, 0x96, !PT ;  /* 0x0000001b03037c12 */ /* 0x000fe2000f8e96ed */
[----:B------:R-:W-:Y:S02]  /*57c0*/  LDSM.16.MT88.4 R64, [R196+0x12000] ;  /* 0x01200000c440783b */ /* 0x000fe40000004200 */
[----:B------:R-:W-:Y:S01]  /*57d0*/  IMAD.IADD R186, R81, 0x1, R188 ;  /* 0x0000000151ba7824 */ /* 0x000fe200078e02bc */
[----:B------:R-:W-:Y:S01]  /*57e0*/  LOP3.LUT R232, R236, UR4, R235, 0x96, !PT ;  /* 0x00000004ece87c12 */ /* 0x000fe2000f8e96eb */
[----:B------:R-:W-:Y:S01]  /*57f0*/  IMAD.WIDE.U32 R16, R3, -0x326172a9, RZ ;  /* 0xcd9e8d5703107825 */ /* 0x000fe200078e00ff */
[----:B-1----:R-:W-:Y:S01]  /*5800*/  FMNMX.FTZ R2, R7, R6, !PT ;  /* 0x0000000607027209 */ /* 0x002fe20007810000 */
[----:B------:R-:W-:Y:S01]  /*5810*/  UIADD3 UR4, UPT, UPT, UR26, -0x4ab325aa, URZ ;  /* 0xb54cda561a047890 */ /* 0x000fe2000fffe0ff */
[----:B------:R-:W-:Y:S01]  /*5820*/  LDSM.16.MT88.4 R56, [R186+0x10000] ;  /* 0x01000000ba38783b */ /* 0x000fe20000004200 */
[----:B------:R-:W-:Y:S01]  /*5830*/  IMAD.WIDE.U32 R232, R232, -0x326172a9, RZ ;  /* 0xcd9e8d57e8e87825 */ /* 0x000fe200078e00ff */
[----:B------:R-:W-:-:S02]  /*5840*/  LOP3.LUT R4, R242, UR10, R17, 0x96, !PT ;  /* 0x0000000af2047c12 */ /* 0x000fc4000f8e9611 */
[----:B------:R-:W1:Y:S01]  /*5850*/  SHFL.BFLY PT, R3, R2, 0x1, 0x1f ;  /* 0x0c201f0002037f89 */ /* 0x000e6200000e0000 */
[----:B--2---:R-:W-:Y:S01]  /*5860*/  FMNMX.FTZ R164, R5, R164, !PT ;  /* 0x000000a405a47209 */ /* 0x004fe20007810000 */
[----:B------:R-:W-:Y:S01]  /*5870*/  IMAD R197, R197, 0x10000, R197 ;  /* 0x00010000c5c57824 */ /* 0x000fe200078e02c5 */
[----:B------:R-:W-:Y:S01]  /*5880*/  LOP3.LUT R16, R16, UR9, R233, 0x96, !PT ;  /* 0x0000000910107c12 */ /* 0x000fe2000f8e96e9 */
[----:B------:R-:W-:Y:S01]  /*5890*/  IMAD.WIDE.U32 R6, R4, -0x2daee0ad, RZ ;  /* 0xd2511f5304067825 */ /* 0x000fe200078e00ff */
[----:B------:R-:W-:-:S03]  /*58a0*/  FSETP.NEU.FTZ.AND P0, PT, R164, -INF , PT ;  /* 0xff800000a400780b */ /* 0x000fc60003f1d000 */
[----:B-----5:R-:W-:Y:S01]  /*58b0*/  FMUL.FTZ R207, R164, UR11 ;  /* 0x0000000ba4cf7c20 */ /* 0x020fe20008410000 */
[----:B------:R-:W-:Y:S01]  /*58c0*/  LDSM.16.MT88.4 R48, [R188+0x10000] ;  /* 0x01000000bc30783b */ /* 0x000fe20000004200 */
[----:B------:R-:W-:Y:S01]  /*58d0*/  IMAD.WIDE.U32 R16, R16, -0x2daee0ad, RZ ;  /* 0xd2511f5310107825 */ /* 0x000fe200078e00ff */
[----:B------:R-:W-:Y:S02]  /*58e0*/  LOP3.LUT R4, R234, UR20, R7, 0x96, !PT ;  /* 0x00000014ea047c12 */ /* 0x000fe4000f8e9607 */
[----:B------:R-:W-:Y:S01]  /*58f0*/  FSEL R207, R207, RZ, P0 ;  /* 0x000000ffcfcf7208 */ /* 0x000fe20000000000 */
[----:B------:R-:W-:Y:S01]  /*5900*/  IMAD.IADD R189, R81, 0x1, R196 ;  /* 0x0000000151bd7824 */ /* 0x000fe200078e02c4 */
[----:B------:R-:W-:Y:S01]  /*5910*/  LOP3.LUT R6, R6, UR17, R17, 0x96, !PT ;  /* 0x0000001106067c12 */ /* 0x000fe2000f8e9611 */
[----:B------:R-:W-:Y:S01]  /*5920*/  IMAD.WIDE.U32 R4, R4, -0x326172a9, RZ ;  /* 0xcd9e8d5704047825 */ /* 0x000fe200078e00ff */
[----:B------:R-:W-:Y:S03]  /*5930*/  LDSM.16.MT88.4 R80, [R188+0x12000] ;  /* 0x01200000bc50783b */ /* 0x000fe60000004200 */
[--C-:B------:R-:W-:Y:S01]  /*5940*/  FFMA.FTZ R187, R24, UR11, -R207.reuse ;  /* 0x0000000b18bb7c23 */ /* 0x100fe200080108cf */
[----:B------:R-:W-:Y:S01]  /*5950*/  FFMA.FTZ R184, R26, UR11, -R207 ;  /* 0x0000000b1ab87c23 */ /* 0x000fe200080108cf */
[----:B------:R-:W-:-:S04]  /*5960*/  IMAD.WIDE.U32 R6, R6, -0x326172a9, RZ ;  /* 0xcd9e8d5706067825 */ /* 0x000fc800078e00ff */
[--C-:B------:R-:W-:Y:S01]  /*5970*/  FFMA.FTZ R185, R36, UR11, -R207.reuse ;  /* 0x0000000b24b97c23 */ /* 0x100fe200080108cf */
[--C-:B------:R-:W-:Y:S01]  /*5980*/  FFMA.FTZ R180, R28, UR11, -R207.reuse ;  /* 0x0000000b1cb47c23 */ /* 0x100fe200080108cf */
[----:B------:R-:W-:Y:S01]  /*5990*/  FFMA.FTZ R176, R12, UR11, -R207 ;  /* 0x0000000b0cb07c23 */ /* 0x000fe200080108cf */
[----:B------:R-:W-:Y:S01]  /*59a0*/  MUFU.EX2 R187, R187 ;  /* 0x000000bb00bb7308 */ /* 0x000fe20000000800 */
[----:B------:R-:W-:Y:S01]  /*59b0*/  LOP3.LUT R4, R4, UR7, R7, 0x96, !PT ;  /* 0x0000000704047c12 */ /* 0x000fe2000f8e9607 */
[----:B------:R-:W-:Y:S01]  /*59c0*/  LDSM.16.MT88.4 R40, [R189+0x10000] ;  /* 0x01000000bd28783b */ /* 0x000fe20000004200 */
[----:B-1----:R-:W-:Y:S01]  /*59d0*/  FMNMX.FTZ R3, R2, R3, !PT ;  /* 0x0000000302037209 */ /* 0x002fe20007810000 */
[----:B------:R-:W-:Y:S01]  /*59e0*/  FFMA.FTZ R177, R10, UR11, -R207 ;  /* 0x0000000b0ab17c23 */ /* 0x000fe200080108cf */
[----:B------:R-:W-:Y:S01]  /*59f0*/  LOP3.LUT R2, R232, UR8, R5, 0x96, !PT ;  /* 0x00000008e8027c12 */ /* 0x000fe2000f8e9605 */
[----:B------:R-:W-:Y:S01]  /*5a00*/  IMAD.WIDE.U32 R4, R4, -0x2daee0ad, RZ ;  /* 0xd2511f5304047825 */ /* 0x000fe200078e00ff */
[----:B------:R-:W-:-:S03]  /*5a10*/  FSETP.NEU.FTZ.AND P0, PT, R3, -INF , PT ;  /* 0xff8000000300780b */ /* 0x000fc60003f1d000 */
[----:B------:R-:W-:Y:S01]  /*5a20*/  FMUL.FTZ R202, R3, UR11 ;  /* 0x0000000b03ca7c20 */ /* 0x000fe20008410000 */
[----:B------:R-:W-:Y:S01]  /*5a30*/  MUFU.EX2 R184, R184 ;  /* 0x000000b800b87308 */ /* 0x000fe20000000800 */
[----:B------:R-:W-:Y:S01]  /*5a40*/  IMAD.WIDE.U32 R18, R2, -0x2daee0ad, RZ ;  /* 0xd2511f5302127825 */ /* 0x000fe200078e00ff */
[----:B------:R-:W-:Y:S03]  /*5a50*/  LDSM.16.MT88.4 R72, [R189+0x12000] ;  /* 0x01200000bd48783b */ /* 0x000fe60000004200 */
[--C-:B------:R-:W-:Y:S01]  /*5a60*/  FFMA.FTZ R181, R14, UR11, -R207.reuse ;  /* 0x0000000b0eb57c23 */ /* 0x100fe200080108cf */
[----:B------:R-:W-:Y:S01]  /*5a70*/  FSEL R202, R202, RZ, P0 ;  /* 0x000000ffcaca7208 */ /* 0x000fe20000000000 */
[----:B------:R-:W-:Y:S01]  /*5a80*/  FFMA.FTZ R192, R192, UR11, -R207 ;  /* 0x0000000bc0c07c23 */ /* 0x000fe200080108cf */
[----:B------:R-:W-:Y:S01]  /*5a90*/  LOP3.LUT R0, R18, UR15, R5, 0x96, !PT ;  /* 0x0000000f12007c12 */ /* 0x000fe2000f8e9605 */
[----:B------:R-:W-:Y:S01]  /*5aa0*/  LDSM.16.MT88.4 R88, [R186+0x12000] ;  /* 0x01200000ba58783b */ /* 0x000fe20000004200 */
[----:B------:R-:W-:Y:S01]  /*5ab0*/  LOP3.LUT R16, R16, UR16, R19, 0x96, !PT ;  /* 0x0000001010107c12 */ /* 0x000fe2000f8e9613 */
[--C-:B------:R-:W-:Y:S01]  /*5ac0*/  FFMA.FTZ R183, R29, UR11, -R202.reuse ;  /* 0x0000000b1db77c23 */ /* 0x100fe200080108ca */
[----:B------:R-:W-:Y:S01]  /*5ad0*/  FFMA.FTZ R182, R27, UR11, -R202 ;  /* 0x0000000b1bb67c23 */ /* 0x000fe200080108ca */
[----:B------:R-:W-:-:S04]  /*5ae0*/  IMAD.WIDE.U32 R20, R0, -0x326172a9, RZ ;  /* 0xcd9e8d5700147825 */ /* 0x000fc800078e00ff */
[--C-:B------:R-:W-:Y:S01]  /*5af0*/  FFMA.FTZ R179, R25, UR11, -R202.reuse ;  /* 0x0000000b19b37c23 */ /* 0x100fe200080108ca */
[----:B------:R-:W-:Y:S01]  /*5b00*/  FFMA.FTZ R178, R39, UR11, -R202 ;  /* 0x0000000b27b27c23 */ /* 0x000fe200080108ca */
[----:B------:R-:W-:Y:S01]  /*5b10*/  MUFU.EX2 R185, R185 ;  /* 0x000000b900b97308 */ /* 0x000fe20000000800 */
[----:B------:R-:W-:Y:S01]  /*5b20*/  IMAD.WIDE.U32 R16, R16, -0x326172a9, RZ ;  /* 0xcd9e8d5710107825 */ /* 0x000fe200078e00ff */
[----:B------:R-:W-:-:S03]  /*5b30*/  PRMT R18, R20, 0x7773, RZ ;  /* 0x0000777314127816 */ /* 0x000fc600000000ff */
[----:B------:R-:W-:Y:S01]  /*5b40*/  FFMA.FTZ R167, R13, UR11, -R202 ;  /* 0x0000000b0da77c23 */ /* 0x000fe200080108ca */
[----:B------:R-:W-:Y:S01]  /*5b50*/  PRMT R5, R20, 0x7772, RZ ;  /* 0x0000777214057816 */ /* 0x000fe200000000ff */
[----:B------:R-:W-:Y:S01]  /*5b60*/  IMAD.MOV.U32 R2, RZ, RZ, R20 ;  /* 0x000000ffff027224 */ /* 0x000fe200078e0014 */
[----:B------:R-:W-:Y:S01]  /*5b70*/  LOP3.LUT R0, R16, UR4, R21, 0x96, !PT ;  /* 0x0000000410007c12 */ /* 0x000fe2000f8e9615 */
[----:B------:R-:W-:Y:S01]  /*5b80*/  LDSM.16.MT88.4 R96, [R196+0x14000] ;  /* 0x01400000c460783b */ /* 0x000fe20000004200 */
[----:B------:R-:W-:Y:S01]  /*5b90*/  MUFU.EX2 R183, R183 ;  /* 0x000000b700b77308 */ /* 0x000fe20000000800 */
[----:B------:R-:W-:Y:S01]  /*5ba0*/  PRMT R16, R5, 0x5410, R18 ;  /* 0x0000541005107816 */ /* 0x000fe20000000012 */
[--C-:B------:R-:W-:Y:S01]  /*5bb0*/  FFMA.FTZ R165, R15, UR11, -R202.reuse ;  /* 0x0000000b0fa57c23 */ /* 0x100fe200080108ca */
[C---:B------:R-:W-:Y:S01]  /*5bc0*/  PRMT R5, R0.reuse, 0x7632, R5 ;  /* 0x0000763200057816 */ /* 0x040fe20000000005 */
[----:B------:R-:W-:Y:S01]  /*5bd0*/  LDSM.16.MT88.4 R104, [R189+0x14000] ;  /* 0x01400000bd68783b */ /* 0x000fe20000004200 */
[C---:B------:R-:W-:Y:S01]  /*5be0*/  LOP3.LUT R144, R0.reuse, 0xffff, RZ, 0xc0, !PT ;  /* 0x0000ffff00907812 */ /* 0x040fe200078ec0ff */
[----:B------:R-:W-:Y:S01]  /*5bf0*/  FFMA.FTZ R166, R9, UR11, -R202 ;  /* 0x0000000b09a67c23 */ /* 0x000fe200080108ca */
[----:B------:R-:W-:Y:S01]  /*5c00*/  LOP3.LUT R7, R0, 0xff, RZ, 0xc0, !PT ;  /* 0x000000ff00077812 */ /* 0x000fe200078ec0ff */
[----:B------:R-:W1:Y:S01]  /*5c10*/  MUFU.EX2 R182, R182 ;  /* 0x000000b600b67308 */ /* 0x000e620000000800 */
[----:B------:R-:W-:Y:S01]  /*5c20*/  SHF.R.U32.HI R0, RZ, 0x18, R0 ;  /* 0x00000018ff007819 */ /* 0x000fe20000011600 */
[----:B------:R-:W-:Y:S01]  /*5c30*/  LDSM.16.MT88.4 R112, [R188+0x14000] ;  /* 0x01400000bc70783b */ /* 0x000fe20000004200 */
[----:B------:R-:W-:Y:S01]  /*5c40*/  LOP3.LUT R5, R5, 0xff, RZ, 0xc0, !PT ;  /* 0x000000ff05057812 */ /* 0x000fe200078ec0ff */
[--C-:B------:R-:W-:Y:S01]  /*5c50*/  FFMA.FTZ R193, R194, UR11, -R207.reuse ;  /* 0x0000000bc2c17c23 */ /* 0x100fe200080108cf */
[----:B------:R-:W-:Y:S01]  /*5c60*/  PRMT R146, R20, 0x7771, RZ ;  /* 0x0000777114927816 */ /* 0x000fe200000000ff */
[----:B------:R-:W-:Y:S01]  /*5c70*/  LDSM.16.MT88.4 R120, [R186+0x14000] ;  /* 0x01400000ba78783b */ /* 0x000fe20000004200 */
[----:B------:R-:W-:Y:S01]  /*5c80*/  PRMT R0, R5, 0x5410, R0 ;  /* 0x0000541005007816 */ /* 0x000fe20000000000 */
[----:B------:R-:W-:Y:S01]  /*5c90*/  MUFU.EX2 R179, R179 ;  /* 0x000000b300b37308 */ /* 0x000fe20000000800 */
[----:B------:R-:W-:Y:S01]  /*5ca0*/  SHF.R.U32.HI R144, RZ, 0x8, R144 ;  /* 0x00000008ff907819 */ /* 0x000fe20000011690 */
[----:B------:R-:W2:Y:S01]  /*5cb0*/  LDSM.16.MT88.4 R20, [R186+0x16000] ;  /* 0x01600000ba14783b */ /* 0x000ea20000004200 */
[----:B------:R-:W-:Y:S01]  /*5cc0*/  LOP3.LUT R16, R16, 0xff00ff, RZ, 0xc0, !PT ;  /* 0x00ff00ff10107812 */ /* 0x000fe200078ec0ff */
[----:B------:R-:W-:Y:S01]  /*5cd0*/  FFMA.FTZ R191, R198, UR11, -R207 ;  /* 0x0000000bc6bf7c23 */ /* 0x000fe200080108cf */
[----:B------:R-:W-:Y:S01]  /*5ce0*/  LOP3.LUT R12, R6, UR6, R17, 0x96, !PT ;  /* 0x00000006060c7c12 */ /* 0x000fe2000f8e9611 */
[----:B------:R-:W3:Y:S01]  /*5cf0*/  LDSM.16.MT88.4 R128, [R196+0x16000] ;  /* 0x01600000c480783b */ /* 0x000ee20000004200 */
[----:B------:R-:W-:Y:S01]  /*5d00*/  LOP3.LUT R19, R2, 0xff, RZ, 0xc0, !PT ;  /* 0x000000ff02137812 */ /* 0x000fe200078ec0ff */
[----:B------:R-:W4:Y:S01]  /*5d10*/  MUFU.EX2 R178, R178 ;  /* 0x000000b200b27308 */ /* 0x000f220000000800 */
[----:B------:R-:W-:Y:S01]  /*5d20*/  PRMT R144, R7, 0x5410, R144 ;  /* 0x0000541007907816 */ /* 0x000fe20000000090 */
[----:B------:R-:W-:Y:S01]  /*5d30*/  IMAD.WIDE.U32 R12, R12, -0x2daee0ad, RZ ;  /* 0xd2511f530c0c7825 */ /* 0x000fe200078e00ff */
[--C-:B------:R-:W-:Y:S01]  /*5d40*/  HSET2.LE.AND R145, R0, R197.reuse, PT ;  /* 0x000000c500917233 */ /* 0x100fe20003803000 */
[----:B------:R-:W5:Y:S01]  /*5d50*/  LDSM.16.MT88.4 R136, [R189+0x16000] ;  /* 0x01600000bd88783b */ /* 0x000f620000004200 */
[--C-:B------:R-:W-:Y:S01]  /*5d60*/  HSET2.LE.AND R147, R16, R197.reuse, PT ;  /* 0x000000c510937233 */ /* 0x100fe20003803000 */
[--C-:B------:R-:W-:Y:S01]  /*5d70*/  FFMA.FTZ R190, R190, UR11, -R207.reuse ;  /* 0x0000000bbebe7c23 */ /* 0x100fe200080108cf */
[----:B-1----:R-:W-:Y:S01]  /*5d80*/  F2FP.BF16.F32.PACK_AB R0, R182, R183 ;  /* 0x000000b7b600723e */ /* 0x002fe200000010ff */
[----:B------:R-:W1:Y:S01]  /*5d90*/  MUFU.EX2 R180, R180 ;  /* 0x000000b400b47308 */ /* 0x000e620000000800 */
[----:B------:R-:W-:Y:S01]  /*5da0*/  PRMT R146, R19, 0x5410, R146 ;  /* 0x0000541013927816 */ /* 0x000fe20000000092 */
[----:B------:R-:W5:Y:S01]  /*5db0*/  LDSM.16.MT88.4 R140, [R188+0x16000] ;  /* 0x01600000bc8c783b */ /* 0x000f620000004200 */
[--C-:B------:R-:W-:Y:S01]  /*5dc0*/  HSET2.LE.AND R144, R144, R197.reuse, PT ;  /* 0x000000c590907233 */ /* 0x100fe20003803000 */
[----:B------:R-:W-:Y:S01]  /*5dd0*/  FFMA.FTZ R194, R215, UR11, -R202 ;  /* 0x0000000bd7c27c23 */ /* 0x000fe200080108ca */
[----:B------:R-:W-:Y:S01]  /*5de0*/  LOP3.LUT R145, R0, R145, RZ, 0xc0, !PT ;  /* 0x0000009100917212 */ /* 0x000fe200078ec0ff */
[----:B------:R-:W-:Y:S01]  /*5df0*/  IMAD.MOV.U32 R0, RZ, RZ, R12 ;  /* 0x000000ffff007224 */ /* 0x000fe200078e000c */
[----:B------:R-:W-:Y:S01]  /*5e00*/  F2FP.BF16.F32.PACK_AB R5, R184, R187 ;  /* 0x000000bbb805723e */ /* 0x000fe200000010ff */
[----:B------:R-:W5:Y:S01]  /*5e10*/  LDSM.16.MT88.4 R16, [R196+0x10800] ;  /* 0x01080000c410783b */ /* 0x000f620000004200 */
[----:B----4-:R-:W-:Y:S01]  /*5e20*/  F2FP.BF16.F32.PACK_AB R2, R178, R179 ;  /* 0x000000b3b202723e */ /* 0x010fe200000010ff */
[----:B------:R-:W-:Y:S01]  /*5e30*/  MUFU.EX2 R177, R177 ;  /* 0x000000b100b17308 */ /* 0x000fe20000000800 */
[--C-:B------:R-:W-:Y:S01]  /*5e40*/  HSET2.LE.AND R146, R146, R197.reuse, PT ;  /* 0x000000c592927233 */ /* 0x100fe20003803000 */
[----:B------:R-:W-:Y:S01]  /*5e50*/  LDSM.16.MT88.4 R28, [R189+0x12800] ;  /* 0x01280000bd1c783b */ /* 0x000fe20000004200 */
[----:B------:R-:W-:Y:S01]  /*5e60*/  LOP3.LUT R147, R2, R147, RZ, 0xc0, !PT ;  /* 0x0000009302937212 */ /* 0x000fe200078ec0ff */
[----:B------:R-:W-:Y:S01]  /*5e70*/  FFMA.FTZ R2, R8, UR11, -R207 ;  /* 0x0000000b08027c23 */ /* 0x000fe200080108cf */
[----:B------:R-:W-:Y:S01]  /*5e80*/  LOP3.LUT R144, R5, R144, RZ, 0xc0, !PT ;  /* 0x0000009005907212 */ /* 0x000fe200078ec0ff */
[----:B------:R-:W-:Y:S01]  /*5e90*/  LDSM.16.MT88.4 R172, [R189+0x10800] ;  /* 0x01080000bdac783b */ /* 0x000fe20000004200 */
[----:B-1----:R-:W-:Y:S01]  /*5ea0*/  F2FP.BF16.F32.PACK_AB R7, R180, R185 ;  /* 0x000000b9b407723e */ /* 0x002fe200000010ff */
[----:B------:R-:W-:Y:S01]  /*5eb0*/  MUFU.EX2 R181, R181 ;  /* 0x000000b500b57308 */ /* 0x000fe20000000800 */
[----:B------:R-:W-:Y:S01]  /*5ec0*/  LOP3.LUT R5, R0, 0xff, RZ, 0xc0, !PT ;  /* 0x000000ff00057812 */ /* 0x000fe200078ec0ff */
[--C-:B------:R-:W-:Y:S01]  /*5ed0*/  FFMA.FTZ R0, R11, UR11, -R202.reuse ;  /* 0x0000000b0b007c23 */ /* 0x100fe200080108ca */
[----:B------:R-:W-:Y:S01]  /*5ee0*/  LOP3.LUT R146, R7, R146, RZ, 0xc0, !PT ;  /* 0x0000009207927212 */ /* 0x000fe200078ec0ff */
[----:B------:R-:W1:Y:S01]  /*5ef0*/  LDSM.16.MT88.4 R8, [R186+0x10800] ;  /* 0x01080000ba08783b */ /* 0x000e620000004200 */
[C---:B------:R-:W-:Y:S01]  /*5f00*/  PRMT R7, R12.reuse, 0x7773, RZ ;  /* 0x000077730c077816 */ /* 0x040fe200000000ff */
[--C-:B------:R-:W-:Y:S01]  /*5f10*/  FFMA.FTZ R195, R195, UR11, -R202.reuse ;  /* 0x0000000bc3c37c23 */ /* 0x100fe200080108ca */
[----:B------:R-:W-:Y:S01]  /*5f20*/  PRMT R24, R12, 0x7772, RZ ;  /* 0x000077720c187816 */ /* 0x000fe200000000ff */
[----:B------:R-:W4:Y:S01]  /*5f30*/  MUFU.EX2 R2, R2 ;  /* 0x0000000200027308 */ /* 0x000f220000000800 */
[----:B------:R-:W-:Y:S01]  /*5f40*/  LOP3.LUT R4, R4, UR13, R13, 0x96, !PT ;  /* 0x0000000d04047c12 */ /* 0x000fe2000f8e960d */
[C---:B------:R-:W-:Y:S01]  /*5f50*/  HMMA.16816.F32.BF16 R160, R144.reuse, R156, RZ ;  /* 0x0000009c90a0723c */ /* 0x040fe200000418ff */
[----:B------:R-:W-:Y:S01]  /*5f60*/  PRMT R6, R12, 0x7771, RZ ;  /* 0x000077710c067816 */ /* 0x000fe200000000ff */
[----:B------:R-:W-:Y:S01]  /*5f70*/  LDSM.16.MT88.4 R168, [R188+0x10800] ;  /* 0x01080000bca8783b */ /* 0x000fe20000004200 */
[--C-:B------:R-:W-:Y:S01]  /*5f80*/  PRMT R24, R24, 0x5410, R7.reuse ;  /* 0x0000541018187816 */ /* 0x100fe20000000007 */
[----:B------:R-:W-:Y:S01]  /*5f90*/  FFMA.FTZ R198, R209, UR11, -R202 ;  /* 0x0000000bd1c67c23 */ /* 0x000fe200080108ca */
[C---:B------:R-:W-:Y:S01]  /*5fa0*/  LOP3.LUT R12, R4.reuse, 0xffff, RZ, 0xc0, !PT ;  /* 0x0000ffff040c7812 */ /* 0x040fe200078ec0ff */
[----:B------:R-:W3:Y:S01]  /*5fb0*/  MUFU.EX2 R176, R176 ;  /* 0x000000b000b07308 */ /* 0x000ee20000000800 */
[C---:B------:R-:W-:Y:S01]  /*5fc0*/  PRMT R7, R4.reuse, 0x7632, R7 ;  /* 0x0000763204077816 */ /* 0x040fe20000000007 */
[C---:B------:R-:W-:Y:S01]  /*5fd0*/  HMMA.16816.F32.BF16 R156, R144.reuse, R158, RZ ;  /* 0x0000009e909c723c */ /* 0x040fe200000418ff */
[----:B------:R-:W-:Y:S01]  /*5fe0*/  PRMT R6, R5, 0x5410, R6 ;  /* 0x0000541005067816 */ /* 0x000fe20000000006 */
[----:B------:R-:W-:Y:S01]  /*5ff0*/  FFMA.FTZ R199, R199, UR11, -R202 ;  /* 0x0000000bc7c77c23 */ /* 0x000fe200080108ca */
[----:B------:R-:W-:Y:S01]  /*6000*/  LOP3.LUT R13, R4, 0xff, RZ, 0xc0, !PT ;  /* 0x000000ff040d7812 */ /* 0x000fe200078ec0ff */
[----:B------:R-:W-:Y:S01]  /*6010*/  LDSM.16.MT88.4 R32, [R196+0x12800] ;  /* 0x01280000c420783b */ /* 0x000fe20000004200 */
[----:B------:R-:W-:Y:S01]  /*6020*/  SHF.R.U32.HI R4, RZ, 0x18, R4 ;  /* 0x00000018ff047819 */ /* 0x000fe20000011604 */
[----:B------:R-:W-:Y:S01]  /*6030*/  MUFU.EX2 R167, R167 ;  /* 0x000000a700a77308 */ /* 0x000fe20000000800 */
[----:B------:R-:W-:Y:S01]  /*6040*/  SHF.R.U32.HI R12, RZ, 0x8, R12 ;  /* 0x00000008ff0c7819 */ /* 0x000fe2000001160c */
[C---:B--2---:R-:W-:Y:S01]  /*6050*/  HMMA.16816.F32.BF16 R148, R144.reuse, R20, RZ ;  /* 0x000000149094723c */ /* 0x044fe200000418ff */
[----:B------:R-:W-:Y:S01]  /*6060*/  LOP3.LUT R7, R7, 0xff, RZ, 0xc0, !PT ;  /* 0x000000ff07077812 */ /* 0x000fe200078ec0ff */
[--C-:B------:R-:W-:Y:S01]  /*6070*/  FFMA.FTZ R241, R204, UR11, -R207.reuse ;  /* 0x0000000bccf17c23 */ /* 0x100fe200080108cf */
[----:B------:R-:W-:Y:S01]  /*6080*/  LOP3.LUT R24, R24, 0xff00ff, RZ, 0xc0, !PT ;  /* 0x00ff00ff18187812 */ /* 0x000fe200078ec0ff */
[--C-:B------:R-:W-:Y:S01]  /*6090*/  FFMA.FTZ R209, R210, UR11, -R207.reuse ;  /* 0x0000000bd2d17c23 */ /* 0x100fe200080108cf */
[--C-:B------:R-:W-:Y:S01]  /*60a0*/  HSET2.LE.AND R5, R6, R197.reuse, PT ;  /* 0x000000c506057233 */ /* 0x100fe20003803000 */
[----:B------:R-:W-:Y:S01]  /*60b0*/  MUFU.EX2 R165, R165 ;  /* 0x000000a500a57308 */ /* 0x000fe20000000800 */
[----:B------:R-:W-:Y:S01]  /*60c0*/  PRMT R12, R13, 0x5410, R12 ;  /* 0x000054100d0c7816 */ /* 0x000fe2000000000c */
[C---:B------:R-:W-:Y:S01]  /*60d0*/  HMMA.16816.F32.BF16 R52, R144.reuse, R56, RZ ;  /* 0x000000389034723c */ /* 0x040fe200000418ff */
[----:B------:R-:W-:Y:S01]  /*60e0*/  PRMT R4, R7, 0x5410, R4 ;  /* 0x0000541007047816 */ /* 0x000fe20000000004 */
[--C-:B------:R-:W-:Y:S01]  /*60f0*/  FFMA.FTZ R208, R208, UR11, -R207.reuse ;  /* 0x0000000bd0d07c23 */ /* 0x100fe200080108cf */
[----:B----4-:R-:W-:Y:S01]  /*6100*/  F2FP.BF16.F32.PACK_AB R14, R2, R177 ;  /* 0x000000b1020e723e */ /* 0x010fe200000010ff */
[----:B------:R-:W-:Y:S01]  /*6110*/  FFMA.FTZ R206, R206, UR11, -R207 ;  /* 0x0000000bcece7c23 */ /* 0x000fe200080108cf */
[--C-:B------:R-:W-:Y:S01]  /*6120*/  HSET2.LE.AND R15, R24, R197.reuse, PT ;  /* 0x000000c5180f7233 */ /* 0x100fe20003803000 */
[----:B------:R-:W2:Y:S01]  /*6130*/  MUFU.EX2 R0, R0 ;  /* 0x0000000000007308 */ /* 0x000ea20000000800 */
[----:B------:R-:W-:Y:S01]  /*6140*/  LOP3.LUT R14, R14, R5, RZ, 0xc0, !PT ;  /* 0x000000050e0e7212 */ /* 0x000fe200078ec0ff */
[C---:B------:R-:W-:Y:S01]  /*6150*/  HMMA.16816.F32.BF16 R36, R144.reuse, R40, RZ ;  /* 0x000000289024723c */ /* 0x040fe200000418ff */
[--C-:B------:R-:W-:Y:S01]  /*6160*/  HSET2.LE.AND R12, R12, R197.reuse, PT ;  /* 0x000000c50c0c7233 */ /* 0x100fe20003803000 */
[----:B------:R-:W-:Y:S01]  /*6170*/  LDSM.16.MT88.4 R24, [R188+0x12800] ;  /* 0x01280000bc18783b */ /* 0x000fe20000004200 */
[----:B------:R-:W-:Y:S01]  /*6180*/  HSET2.LE.AND R13, R4, R197, PT ;  /* 0x000000c5040d7233 */ /* 0x000fe20003803000 */
[--C-:B------:R-:W-:Y:S01]  /*6190*/  FFMA.FTZ R204, R205, UR11, -R202.reuse ;  /* 0x0000000bcdcc7c23 */ /* 0x100fe200080108ca */
[----:B---3--:R-:W-:Y:S01]  /*61a0*/  F2FP.BF16.F32.PACK_AB R5, R176, R181 ;  /* 0x000000b5b005723e */ /* 0x008fe200000010ff */
[----:B------:R-:W3:Y:S01]  /*61b0*/  MUFU.EX2 R166, R166 ;  /* 0x000000a600a67308 */ /* 0x000ee20000000800 */
[--C-:B------:R-:W-:Y:S01]  /*61c0*/  FFMA.FTZ R203, R203, UR11, -R202.reuse ;  /* 0x0000000bcbcb7c23 */ /* 0x100fe200080108ca */
[C---:B------:R-:W-:Y:S01]  /*61d0*/  HMMA.16816.F32.BF16 R44, R144.reuse, R48, RZ ;  /* 0x00000030902c723c */ /* 0x040fe200000418ff */
[----:B------:R-:W-:Y:S01]  /*61e0*/  LOP3.LUT R12, R5, R12, RZ, 0xc0, !PT ;  /* 0x0000000c050c7212 */ /* 0x000fe200078ec0ff */
[--C-:B------:R-:W-:Y:S01]  /*61f0*/  FFMA.FTZ R201, R201, UR11, -R202.reuse ;  /* 0x0000000bc9c97c23 */ /* 0x100fe200080108ca */
[----:B------:R-:W-:Y:S01]  /*6200*/  FFMA.FTZ R200, R200, UR11, -R202 ;  /* 0x0000000bc8c87c23 */ /* 0x000fe200080108ca */
[----:B------:R-:W-:Y:S01]  /*6210*/  FADD.FTZ R184, R187, R184 ;  /* 0x000000b8bbb87221 */ /* 0x000fe20000010000 */
[----:B------:R-:W-:Y:S01]  /*6220*/  FADD.FTZ R182, R183, R182 ;  /* 0x000000b6b7b67221 */ /* 0x000fe20000010000 */
[----:B------:R-:W-:Y:S01]  /*6230*/  MUFU.EX2 R192, R192 ;  /* 0x000000c000c07308 */ /* 0x000fe20000000800 */
[----:B--2---:R-:W-:Y:S01]  /*6240*/  F2FP.BF16.F32.PACK_AB R6, R0, R165 ;  /* 0x000000a50006723e */ /* 0x004fe200000010ff */
[----:B------:R-:W-:Y:S01]  /*6250*/  HMMA.16816.F32.BF16 R56, R144, R58, RZ ;  /* 0x0000003a9038723c */ /* 0x000fe200000418ff */
[----:B------:R-:W-:Y:S01]  /*6260*/  FADD.FTZ R185, R185, R184 ;  /* 0x000000b8b9b97221 */ /* 0x000fe20000010000 */
[----:B------:R-:W-:Y:S01]  /*6270*/  FADD.FTZ R179, R179, R182 ;  /* 0x000000b6b3b37221 */ /* 0x000fe20000010000 */
[----:B------:R-:W-:-:S02]  /*6280*/  LOP3.LUT R15, R6, R15, RZ, 0xc0, !PT ;  /* 0x0000000f060f7212 */ /* 0x000fc400078ec0ff */
[----:B------:R-:W2:Y:S01]  /*6290*/  LDSM.16.MT88.4 R4, [R186+0x12800] ;  /* 0x01280000ba04783b */ /* 0x000ea20000004200 */
[----:B------:R-:W4:Y:S01]  /*62a0*/  MUFU.EX2 R193, R193 ;  /* 0x000000c100c17308 */ /* 0x000f220000000800 */
[----:B---3--:R-:W-:Y:S01]  /*62b0*/  F2FP.BF16.F32.PACK_AB R20, R166, R167 ;  /* 0x000000a7a614723e */ /* 0x008fe200000010ff */
[C---:B------:R-:W-:Y:S01]  /*62c0*/  HMMA.16816.F32.BF16 R60, R144.reuse, R64, RZ ;  /* 0x00000040903c723c */ /* 0x040fe200000418ff */
[----:B------:R-:W-:Y:S01]  /*62d0*/  FADD.FTZ R180, R180, R185 ;  /* 0x000000b9b4b47221 */ /* 0x000fe20000010000 */
[----:B------:R-:W-:Y:S01]  /*62e0*/  FADD.FTZ R178, R178, R179 ;  /* 0x000000b3b2b27221 */ /* 0x000fe20000010000 */
[----:B------:R-:W-:Y:S02]  /*62f0*/  LOP3.LUT R13, R20, R13, RZ, 0xc0, !PT ;  /* 0x0000000d140d7212 */ /* 0x000fe400078ec0ff */
[----:B------:R-:W-:Y:S01]  /*6300*/  FADD.FTZ R181, R181, R180 ;  /* 0x000000b4b5b57221 */ /* 0x000fe20000010000 */
[----:B------:R-:W-:Y:S01]  /*6310*/  MUFU.EX2 R190, R190 ;  /* 0x000000be00be7308 */ /* 0x000fe20000000800 */
[----:B------:R-:W-:Y:S01]  /*6320*/  FADD.FTZ R167, R167, R178 ;  /* 0x000000b2a7a77221 */ /* 0x000fe20000010000 */
[----:B------:R-:W-:Y:S01]  /*6330*/  HMMA.16816.F32.BF16 R68, R144, R72, RZ ;  /* 0x000000489044723c */ /* 0x000fe200000418ff */
[----:B------:R-:W-:-:S02]  /*6340*/  FADD.FTZ R176, R176, R181 ;  /* 0x000000b5b0b07221 */ /* 0x000fc40000010000 */
[----:B------:R-:W-:Y:S02]  /*6350*/  FADD.FTZ R166, R166, R167 ;  /* 0x000000a7a6a67221 */ /* 0x000fe40000010000 */
[----:B------:R-:W-:Y:S01]  /*6360*/  FADD.FTZ R177, R177, R176 ;  /* 0x000000b0b1b17221 */ /* 0x000fe20000010000 */
[----:B------:R-:W-:Y:S02]  /*6370*/  MUFU.EX2 R191, R191 ;  /* 0x000000bf00bf7308 */ /* 0x000fe40000000800 */
[----:B------:R-:W-:Y:S01]  /*6380*/  HMMA.16816.F32.BF16 R76, R144, R80, RZ ;  /* 0x00000050904c723c */ /* 0x000fe200000418ff */
[----:B------:R-:W-:-:S05]  /*6390*/  FADD.FTZ R177, R2, R177 ;  /* 0x000000b102b17221 */ /* 0x000fca0000010000 */
[----:B------:R-:W-:Y:S02]  /*63a0*/  MUFU.EX2 R194, R194 ;  /* 0x000000c200c27308 */ /* 0x000fe40000000800 */
[C---:B------:R-:W-:Y:S06]  /*63b0*/  HMMA.16816.F32.BF16 R84, R144.reuse, R88, RZ ;  /* 0x000000589054723c */ /* 0x040fec00000418ff */
[----:B------:R-:W-:Y:S02]  /*63c0*/  MUFU.EX2 R195, R195 ;  /* 0x000000c300c37308 */ /* 0x000fe40000000800 */
[C---:B------:R-:W-:Y:S06]  /*63d0*/  HMMA.16816.F32.BF16 R92, R144.reuse, R96, RZ ;  /* 0x00000060905c723c */ /* 0x040fec00000418ff */
[----:B------:R-:W3:Y:S02]  /*63e0*/  MUFU.EX2 R198, R198 ;  /* 0x000000c600c67308 */ /* 0x000ee40000000800 */
[C---:B------:R-:W-:Y:S06]  /*63f0*/  HMMA.16816.F32.BF16 R100, R144.reuse, R104, RZ ;  /* 0x000000689064723c */ /* 0x040fec00000418ff */
[----:B------:R-:W3:Y:S02]  /*6400*/  MUFU.EX2 R199, R199 ;  /* 0x000000c700c77308 */ /* 0x000ee40000000800 */
[C---:B------:R-:W-:Y:S06]  /*6410*/  HMMA.16816.F32.BF16 R108, R144.reuse, R112, RZ ;  /* 0x00000070906c723c */ /* 0x040fec00000418ff */
[----:B------:R-:W-:Y:S02]  /*6420*/  MUFU.EX2 R209, R209 ;  /* 0x000000d100d17308 */ /* 0x000fe40000000800 */
[C---:B------:R-:W-:Y:S06]  /*6430*/  HMMA.16816.F32.BF16 R116, R144.reuse, R120, RZ ;  /* 0x000000789074723c */ /* 0x040fec00000418ff */
[----:B------:R-:W-:Y:S02]  /*6440*/  MUFU.EX2 R208, R208 ;  /* 0x000000d000d07308 */ /* 0x000fe40000000800 */
[C---:B------:R-:W-:Y:S06]  /*6450*/  HMMA.16816.F32.BF16 R124, R144.reuse, R128, RZ ;  /* 0x00000080907c723c */ /* 0x040fec00000418ff */
[----:B------:R-:W-:Y:S02]  /*6460*/  MUFU.EX2 R206, R206 ;  /* 0x000000ce00ce7308 */ /* 0x000fe40000000800 */
[C---:B-----5:R-:W-:Y:S06]  /*6470*/  HMMA.16816.F32.BF16 R132, R144.reuse, R136, RZ ;  /* 0x000000889084723c */ /* 0x060fec00000418ff */
[----:B------:R-:W5:Y:S02]  /*6480*/  MUFU.EX2 R241, R241 ;  /* 0x000000f100f17308 */ /* 0x000f640000000800 */
[C---:B------:R-:W-:Y:S06]  /*6490*/  HMMA.16816.F32.BF16 R152, R144.reuse, R140, RZ ;  /* 0x0000008c9098723c */ /* 0x040fec00000418ff */
[----:B------:R-:W-:Y:S02]  /*64a0*/  MUFU.EX2 R204, R204 ;  /* 0x000000cc00cc7308 */ /* 0x000fe40000000800 */
[C---:B------:R-:W-:Y:S06]  /*64b0*/  HMMA.16816.F32.BF16 R40, R144.reuse, R42, RZ ;  /* 0x0000002a9028723c */ /* 0x040fec00000418ff */
[----:B------:R-:W-:Y:S02]  /*64c0*/  MUFU.EX2 R203, R203 ;  /* 0x000000cb00cb7308 */ /* 0x000fe40000000800 */
[C---:B------:R-:W-:Y:S06]  /*64d0*/  HMMA.16816.F32.BF16 R48, R144.reuse, R50, RZ ;  /* 0x000000329030723c */ /* 0x040fec00000418ff */
[----:B------:R-:W-:Y:S02]  /*64e0*/  MUFU.EX2 R201, R201 ;  /* 0x000000c900c97308 */ /* 0x000fe40000000800 */
[C---:B------:R-:W-:Y:S06]  /*64f0*/  HMMA.16816.F32.BF16 R64, R144.reuse, R66, RZ ;  /* 0x000000429040723c */ /* 0x040fec00000418ff */
[----:B------:R-:W5:Y:S02]  /*6500*/  MUFU.EX2 R200, R200 ;  /* 0x000000c800c87308 */ /* 0x000f640000000800 */
        /* <DEDUP_REMOVED lines=9> */
[----:B------:R-:W-:Y:S08]  /*65a0*/  HMMA.16816.F32.BF16 R140, R144, R142, RZ ;  /* 0x0000008e908c723c */ /* 0x000ff000000418ff */
[C---:B------:R-:W-:Y:S08]  /*65b0*/  HMMA.16816.F32.BF16 R160, R12.reuse, R16, R160 ;  /* 0x000000100ca0723c */ /* 0x040ff000000418a0 */
[----:B------:R-:W-:Y:S01]  /*65c0*/  HMMA.16816.F32.BF16 R156, R12, R18, R156 ;  /* 0x000000120c9c723c */ /* 0x000fe2000004189c */
[----:B------:R-:W4:Y:S07]  /*65d0*/  LDSM.16.MT88.4 R16, [R189+0x14800] ;  /* 0x01480000bd10783b */ /* 0x000f2e0000004200 */
[----:B------:R-:W-:Y:S01]  /*65e0*/  HMMA.16816.F32.BF16 R144, R144, R22, RZ ;  /* 0x000000169090723c */ /* 0x000fe200000418ff */
        /* <DEDUP_REMOVED lines=10> */
[----:B---3--:R-:W-:Y:S01]  /*6690*/  HMMA.16816.F32.BF16 R92, R12, R20, R92 ;  /* 0x000000140c5c723c */ /* 0x008fe2000004185c */
[----:B------:R-:W-:-:S05]  /*66a0*/  IMAD.U32 R21, RZ, RZ, UR12 ;  /* 0x0000000cff157e24 */ /* 0x000fca000f8e00ff */
[----:B------:R-:W-:Y:S02]  /*66b0*/  LOP3.LUT R20, R21, UR27, R237, 0x96, !PT ;  /* 0x0000001b15147c12 */ /* 0x000fe4000f8e96ed */
[----:B-1----:R-:W-:Y:S03]  /*66c0*/  HMMA.16816.F32.BF16 R108, R12, R8, R108 ;  /* 0x000000080c6c723c */ /* 0x002fe6000004186c */
[----:B------:R-:W-:-:S05]  /*66d0*/  IMAD.WIDE.U32 R20, R20, -0x326172a9, RZ ;  /* 0xcd9e8d5714147825 */ /* 0x000fca00078e00ff */
[----:B------:R-:W-:Y:S01]  /*66e0*/  LOP3.LUT R218, R242, UR10, R21, 0x96, !PT ;  /* 0x0000000af2da7c12 */ /* 0x000fe2000f8e9615 */
[----:B------:R-:W-:Y:S01]  /*66f0*/  HMMA.16816.F32.BF16 R112, R12, R10, R112 ;  /* 0x0000000a0c70723c */ /* 0x000fe20000041870 */
[----:B------:R-:W-:Y:S01]  /*6700*/  LOP3.LUT R20, R20, UR9, R233, 0x96, !PT ;  /* 0x0000000914147c12 */ /* 0x000fe2000f8e96e9 */
[----:B------:R-:W1:Y:S02]  /*6710*/  LDSM.16.MT88.4 R8, [R189+0x16800] ;  /* 0x01680000bd08783b */ /* 0x000e640000004200 */
[----:B------:R-:W-:-:S04]  /*6720*/  IMAD.WIDE.U32 R218, R218, -0x2daee0ad, RZ ;  /* 0xd2511f53dada7825 */ /* 0x000fc800078e00ff */
[----:B------:R-:W-:Y:S01]  /*6730*/  IMAD.WIDE.U32 R20, R20, -0x2daee0ad, RZ ;  /* 0xd2511f5314147825 */ /* 0x000fe200078e00ff */
[----:B------:R-:W-:Y:S01]  /*6740*/  LOP3.LUT R216, R234, UR20, R219, 0x96, !PT ;  /* 0x00000014ead87c12 */ /* 0x000fe2000f8e96db */
[----:B--2---:R-:W-:Y:S03]  /*6750*/  HMMA.16816.F32.BF16 R116, R12, R4, R116 ;  /* 0x000000040c74723c */ /* 0x004fe60000041874 */
[----:B------:R-:W-:Y:S01]  /*6760*/  LOP3.LUT R218, R218, UR17, R21, 0x96, !PT ;  /* 0x00000011dada7c12 */ /* 0x000fe2000f8e9615 */
[----:B------:R-:W-:-:S04]  /*6770*/  IMAD.WIDE.U32 R216, R216, -0x326172a9, RZ ;  /* 0xcd9e8d57d8d87825 */ /* 0x000fc800078e00ff */
[----:B------:R-:W-:Y:S01]  /*6780*/  IMAD.WIDE.U32 R218, R218, -0x326172a9, RZ ;  /* 0xcd9e8d57dada7825 */ /* 0x000fe200078e00ff */
[----:B------:R-:W-:Y:S01]  /*6790*/  HMMA.16816.F32.BF16 R120, R12, R6, R120 ;  /* 0x000000060c78723c */ /* 0x000fe20000041878 */
[----:B------:R-:W2:Y:S01]  /*67a0*/  LDSM.16.MT88.4 R4, [R188+0x16800] ;  /* 0x01680000bc04783b */ /* 0x000ea20000004200 */
[----:B------:R-:W-:Y:S02]  /*67b0*/  LOP3.LUT R21, R232, UR8, R217, 0x96, !PT ;  /* 0x00000008e8157c12 */ /* 0x000fe4000f8e96d9 */
[----:B------:R-:W-:-:S04]  /*67c0*/  LOP3.LUT R216, R216, UR7, R219, 0x96, !PT ;  /* 0x00000007d8d87c12 */ /* 0x000fc8000f8e96db */
[----:B----4-:R-:W-:Y:S01]  /*67d0*/  HMMA.16816.F32.BF16 R124, R12, R16, R124 ;  /* 0x000000100c7c723c */ /* 0x010fe2000004187c */
[----:B------:R-:W-:-:S04]  /*67e0*/  IMAD.WIDE.U32 R16, R21, -0x2daee0ad, RZ ;  /* 0xd2511f5315107825 */ /* 0x000fc800078e00ff */
[----:B------:R-:W-:Y:S01]  /*67f0*/  IMAD.WIDE.U32 R216, R216, -0x2daee0ad, RZ ;  /* 0xd2511f53d8d87825 */ /* 0x000fe200078e00ff */
[----:B------:R-:W-:Y:S02]  /*6800*/  LOP3.LUT R222, R20, UR16, R17, 0x96, !PT ;  /* 0x0000001014de7c12 */ /* 0x000fe4000f8e9611 */
[----:B------:R-:W-:Y:S02]  /*6810*/  HMMA.16816.F32.BF16 R128, R12, R18, R128 ;  /* 0x000000120c80723c */ /* 0x000fe40000041880 */
[----:B------:R-:W-:Y:S01]  /*6820*/  LOP3.LUT R16, R16, UR15, R217, 0x96, !PT ;  /* 0x0000000f10107c12 */ /* 0x000fe2000f8e96d9 */
[----:B------:R-:W-:-:S04]  /*6830*/  IMAD.WIDE.U32 R222, R222, -0x326172a9, RZ ;  /* 0xcd9e8d57dede7825 */ /* 0x000fc800078e00ff */
[----:B------:R-:W-:Y:S01]  /*6840*/  IMAD.WIDE.U32 R18, R16, -0x326172a9, RZ ;  /* 0xcd9e8d5710127825 */ /* 0x000fe200078e00ff */
[----:B------:R-:W-:Y:S01]  /*6850*/  HMMA.16816.F32.BF16 R96, R12, R22, R96 ;  /* 0x000000160c60723c */ /* 0x000fe20000041860 */
[----:B------:R-:W3:Y:S02]  /*6860*/  LDSM.16.MT88.4 R20, [R186+0x16800] ;  /* 0x01680000ba14783b */ /* 0x000ee40000004200 */
[----:B------:R-:W-:-:S05]  /*6870*/  IMAD.MOV.U32 R16, RZ, RZ, R18 ;  /* 0x000000ffff107224 */ /* 0x000fca00078e0012 */
[----:B-1----:R-:W-:Y:S01]  /*6880*/  HMMA.16816.F32.BF16 R132, R12, R8, R132 ;  /* 0x000000080c84723c */ /* 0x002fe20000041884 */
[----:B------:R-:W-:Y:S02]  /*6890*/  PRMT R8, R18, 0x7773, RZ ;  /* 0x0000777312087816 */ /* 0x000fe400000000ff */
[----:B------:R-:W-:-:S05]  /*68a0*/  LOP3.LUT R9, R16, 0xff, RZ, 0xc0, !PT ;  /* 0x000000ff10097812 */ /* 0x000fca00078ec0ff */
[C---:B------:R-:W-:Y:S01]  /*68b0*/  HMMA.16816.F32.BF16 R80, R12.reuse, R26, R80 ;  /* 0x0000001a0c50723c */ /* 0x040fe20000041850 */
[C---:B------:R-:W-:Y:S02]  /*68c0*/  PRMT R26, R18.reuse, 0x7771, RZ ;  /* 0x00007771121a7816 */ /* 0x040fe400000000ff */
[----:B------:R-:W-:Y:S02]  /*68d0*/  PRMT R27, R18, 0x7772, RZ ;  /* 0x00007772121b7816 */ /* 0x000fe400000000ff */
[----:B------:R-:W-:Y:S02]  /*68e0*/  PRMT R26, R9, 0x5410, R26 ;  /* 0x00005410091a7816 */ /* 0x000fe4000000001a */
[----:B------:R-:W-:Y:S01]  /*68f0*/  PRMT R27, R27, 0x5410, R8 ;  /* 0x000054101b1b7816 */ /* 0x000fe20000000008 */
[----:B------:R-:W-:Y:S01]  /*6900*/  HMMA.16816.F32.BF16 R136, R12, R10, R136 ;  /* 0x0000000a0c88723c */ /* 0x000fe20000041888 */
[----:B------:R-:W1:Y:S01]  /*6910*/  LDSM.16.MT88.4 R8, [R189+0x11000] ;  /* 0x01100000bd08783b */ /* 0x000e620000004200 */
[----:B------:R-:W-:-:S06]  /*6920*/  HSET2.LE.AND R26, R26, R197, PT ;  /* 0x000000c51a1a7233 */ /* 0x000fcc0003803000 */
[----:B------:R-:W-:Y:S01]  /*6930*/  HMMA.16816.F32.BF16 R76, R12, R24, R76 ;  /* 0x000000180c4c723c */ /* 0x000fe2000004184c */
[----:B------:R-:W-:Y:S02]  /*6940*/  LOP3.LUT R25, R222, UR4, R19, 0x96, !PT ;  /* 0x00000004de197c12 */ /* 0x000fe4000f8e9613 */
[----:B------:R-:W-:Y:S02]  /*6950*/  LDSM.16.MT88.4 R16, [R196+0x11000] ;  /* 0x01100000c410783b */ /* 0x000fe40000004200 */
[----:B------:R-:W-:-:S03]  /*6960*/  LOP3.LUT R24, R25, 0xffff, RZ, 0xc0, !PT ;  /* 0x0000ffff19187812 */ /* 0x000fc600078ec0ff */
[C---:B--2---:R-:W-:Y:S01]  /*6970*/  HMMA.16816.F32.BF16 R152, R12.reuse, R4, R152 ;  /* 0x000000040c98723c */ /* 0x044fe20000041898 */
[----:B------:R-:W-:Y:S02]  /*6980*/  PRMT R5, R25, 0x7632, R5 ;  /* 0x0000763219057816 */ /* 0x000fe40000000005 */
[----:B------:R-:W-:Y:S02]  /*6990*/  LOP3.LUT R4, R27, 0xff00ff, RZ, 0xc0, !PT ;  /* 0x00ff00ff1b047812 */ /* 0x000fe400078ec0ff */
[----:B------:R-:W-:Y:S02]  /*69a0*/  LOP3.LUT R5, R5, 0xff, RZ, 0xc0, !PT ;  /* 0x000000ff05057812 */ /* 0x000fe400078ec0ff */
[----:B------:R-:W-:Y:S01]  /*69b0*/  SHF.R.U32.HI R24, RZ, 0x8, R24 ;  /* 0x00000008ff187819 */ /* 0x000fe20000011618 */
[----:B------:R-:W-:Y:S01]  /*69c0*/  HMMA.16816.F32.BF16 R140, R12, R6, R140 ;  /* 0x000000060c8c723c */ /* 0x000fe2000004188c */
[----:B------:R-:W-:Y:S02]  /*69d0*/  F2FP.BF16.F32.PACK_AB R7, R193, R192 ;  /* 0x000000c0c107723e */ /* 0x000fe400000010ff */
[----:B------:R-:W-:-:S02]  /*69e0*/  HSET2.LE.AND R27, R4, R197, PT ;  /* 0x000000c5041b7233 */ /* 0x000fc40003803000 */
[----:B------:R-:W-:-:S03]  /*69f0*/  LOP3.LUT R26, R7, R26, RZ, 0xc0, !PT ;  /* 0x0000001a071a7212 */ /* 0x000fc600078ec0ff */
[C---:B------:R-:W-:Y:S01]  /*6a00*/  HMMA.16816.F32.BF16 R68, R12.reuse, R28, R68 ;  /* 0x0000001c0c44723c */ /* 0x040fe20000041844 */
[----:B------:R-:W-:Y:S02]  /*6a10*/  SHF.R.U32.HI R28, RZ, 0x18, R25 ;  /* 0x00000018ff1c7819 */ /* 0x000fe40000011619 */
[----:B------:R-:W-:Y:S02]  /*6a20*/  LOP3.LUT R29, R25, 0xff, RZ, 0xc0, !PT ;  /* 0x000000ff191d7812 */ /* 0x000fe400078ec0ff */
[----:B------:R-:W-:Y:S02]  /*6a30*/  PRMT R28, R5, 0x5410, R28 ;  /* 0x00005410051c7816 */ /* 0x000fe4000000001c */
[----:B------:R-:W2:Y:S01]  /*6a40*/  LDSM.16.MT88.4 R4, [R188+0x11000] ;  /* 0x01100000bc04783b */ /* 0x000ea20000004200 */
[----:B------:R-:W-:Y:S01]  /*6a50*/  HMMA.16816.F32.BF16 R36, R12, R172, R36 ;  /* 0x000000ac0c24723c */ /* 0x000fe20000041824 */
[----:B------:R-:W-:Y:S02]  /*6a60*/  PRMT R24, R29, 0x5410, R24 ;  /* 0x000054101d187816 */ /* 0x000fe40000000018 */
[----:B------:R-:W-:-:S03]  /*6a70*/  HSET2.LE.AND R25, R28, R197, PT ;  /* 0x000000c51c197233 */ /* 0x000fc60003803000 */
[----:B------:R-:W-:Y:S02]  /*6a80*/  HSET2.LE.AND R24, R24, R197, PT ;  /* 0x000000c518187233 */ /* 0x000fe40003803000 */
[C---:B------:R-:W-:Y:S01]  /*6a90*/  HMMA.16816.F32.BF16 R40, R12.reuse, R174, R40 ;  /* 0x000000ae0c28723c */ /* 0x040fe20000041828 */
[----:B------:R-:W-:Y:S07]  /*6aa0*/  LDSM.16.MT88.4 R172, [R186+0x11000] ;  /* 0x01100000baac783b */ /* 0x000fee0000004200 */
[----:B------:R-:W-:Y:S01]  /*6ab0*/  HMMA.16816.F32.BF16 R72, R12, R30, R72 ;  /* 0x0000001e0c48723c */ /* 0x000fe20000041848 */
[----:B------:R-:W-:-:S04]  /*6ac0*/  F2FP.BF16.F32.PACK_AB R30, R198, R195 ;  /* 0x000000c3c61e723e */ /* 0x000fc800000010ff */
[----:B------:R-:W-:Y:S02]  /*6ad0*/  LOP3.LUT R27, R30, R27, RZ, 0xc0, !PT ;  /* 0x0000001b1e1b7212 */ /* 0x000fe400078ec0ff */
[----:B------:R-:W-:Y:S01]  /*6ae0*/  LDSM.16.MT88.4 R28, [R196+0x15000] ;  /* 0x01500000c41c783b */ /* 0x000fe20000004200 */
[C---:B---3--:R-:W-:Y:S01]  /*6af0*/  HMMA.16816.F32.BF16 R148, R12.reuse, R20, R148 ;  /* 0x000000140c94723c */ /* 0x048fe20000041894 */
[----:B------:R-:W-:Y:S01]  /*6b00*/  F2FP.BF16.F32.PACK_AB R21, R191, R190 ;  /* 0x000000bebf15723e */ /* 0x000fe200000010ff */
[----:B------:R-:W-:Y:S01]  /*6b10*/  FADD.FTZ R190, R190, R177 ;  /* 0x000000b1bebe7221 */ /* 0x000fe20000010000 */
[----:B------:R-:W-:Y:S02]  /*6b20*/  F2FP.BF16.F32.PACK_AB R20, R199, R194 ;  /* 0x000000c2c714723e */ /* 0x000fe400000010ff */
[----:B------:R-:W-:Y:S01]  /*6b30*/  LOP3.LUT R24, R21, R24, RZ, 0xc0, !PT ;  /* 0x0000001815187212 */ /* 0x000fe200078ec0ff */
[----:B------:R-:W-:Y:S01]  /*6b40*/  FADD.FTZ R191, R191, R190 ;  /* 0x000000bebfbf7221 */ /* 0x000fe20000010000 */
[----:B------:R-:W-:Y:S01]  /*6b50*/  LOP3.LUT R25, R20, R25, RZ, 0xc0, !PT ;  /* 0x0000001914197212 */ /* 0x000fe200078ec0ff */
[----:B------:R-:W-:Y:S02]  /*6b60*/  HMMA.16816.F32.BF16 R44, R12, R168, R44 ;  /* 0x000000a80c2c723c */ /* 0x000fe4000004182c */
[----:B------:R-:W-:-:S04]  /*6b70*/  FADD.FTZ R192, R192, R191 ;  /* 0x000000bfc0c07221 */ /* 0x000fc80000010000 */
[----:B------:R-:W-:Y:S02]  /*6b80*/  FADD.FTZ R192, R193, R192 ;  /* 0x000000c0c1c07221 */ /* 0x000fe40000010000 */
[----:B------:R-:W-:Y:S01]  /*6b90*/  HMMA.16816.F32.BF16 R48, R12, R170, R48 ;  /* 0x000000aa0c30723c */ /* 0x000fe20000041830 */
[----:B------:R-:W-:Y:S07]  /*6ba0*/  LDSM.16.MT88.4 R168, [R189+0x13000] ;  /* 0x01300000bda8783b */ /* 0x000fee0000004200 */
[C---:B-1----:R-:W-:Y:S08]  /*6bb0*/  HMMA.16816.F32.BF16 R36, R24.reuse, R8, R36 ;  /* 0x000000081824723c */ /* 0x042ff00000041824 */
[C---:B------:R-:W-:Y:S01]  /*6bc0*/  HMMA.16816.F32.BF16 R40, R24.reuse, R10, R40 ;  /* 0x0000000a1828723c */ /* 0x040fe20000041828 */
[----:B------:R-:W1:Y:S07]  /*6bd0*/  LDSM.16.MT88.4 R8, [R186+0x13000] ;  /* 0x01300000ba08783b */ /* 0x000e6e0000004200 */
[C---:B--2---:R-:W-:Y:S08]  /*6be0*/  HMMA.16816.F32.BF16 R44, R24.reuse, R4, R44 ;  /* 0x00000004182c723c */ /* 0x044ff0000004182c */
[----:B------:R-:W-:Y:S01]  /*6bf0*/  HMMA.16816.F32.BF16 R48, R24, R6, R48 ;  /* 0x000000061830723c */ /* 0x000fe20000041830 */
[----:B------:R-:W2:Y:S07]  /*6c00*/  LDSM.16.MT88.4 R4, [R186+0x15000] ;  /* 0x01500000ba04783b */ /* 0x000eae0000004200 */
[C---:B------:R-:W-:Y:S08]  /*6c10*/  HMMA.16816.F32.BF16 R60, R12.reuse, R32, R60 ;  /* 0x000000200c3c723c */ /* 0x040ff0000004183c */
[C---:B------:R-:W-:Y:S01]  /*6c20*/  HMMA.16816.F32.BF16 R64, R12.reuse, R34, R64 ;  /* 0x000000220c40723c */ /* 0x040fe20000041840 */
[----:B------:R-:W-:Y:S07]  /*6c30*/  LDSM.16.MT88.4 R32, [R188+0x13000] ;  /* 0x01300000bc20783b */ /* 0x000fee0000004200 */
[----:B------:R-:W-:Y:S01]  /*6c40*/  HMMA.16816.F32.BF16 R144, R12, R22, R144 ;  /* 0x000000160c90723c */ /* 0x000fe20000041890 */
[----:B------:R-:W3:Y:S04]  /*6c50*/  LDSM.16.MT88.4 R12, [R196+0x13000] ;  /* 0x01300000c40c783b */ /* 0x000ee80000004200 */
[----:B------:R-:W-:Y:S03]  /*6c60*/  LDSM.16.MT88.4 R20, [R189+0x15000] ;  /* 0x01500000bd14783b */ /* 0x000fe60000004200 */
[C---:B------:R-:W-:Y:S08]  /*6c70*/  HMMA.16816.F32.BF16 R160, R24.reuse, R16, R160 ;  /* 0x0000001018a0723c */ /* 0x040ff000000418a0 */
        /* <DEDUP_REMOVED lines=11> */
[----:B----4-:R-:W-:Y:S01]  /*6d30*/  HMMA.16816.F32.BF16 R112, R24, R18, R112 ;  /* 0x000000121870723c */ /* 0x010fe20000041870 */
[----:B------:R-:W-:-:S05]  /*6d40*/  LOP3.LUT R18, R218, UR6, R223, 0x96, !PT ;  /* 0x00000006da127c12 */ /* 0x000fca000f8e96df */
[----:B------:R-:W-:Y:S02]  /*6d50*/  IMAD.WIDE.U32 R18, R18, -0x2daee0ad, RZ ;  /* 0xd2511f5312127825 */ /* 0x000fe400078e00ff */
[----:B------:R-:W-:Y:S03]  /*6d60*/  HMMA.16816.F32.BF16 R92, R24, R28, R92 ;  /* 0x0000001c185c723c */ /* 0x000fe6000004185c */
[----:B------:R-:W-:-:S04]  /*6d70*/  LOP3.LUT R216, R216, UR13, R19, 0x96, !PT ;  /* 0x0000000dd8d87c12 */ /* 0x000fc8000f8e9613 */
[----:B------:R-:W-:Y:S01]  /*6d80*/  LOP3.LUT R19, R216, 0xff, RZ, 0xc0, !PT ;  /* 0x000000ffd8137812 */ /* 0x000fe200078ec0ff */
[C---:B------:R-:W-:Y:S01]  /*6d90*/  HMMA.16816.F32.BF16 R96, R24.reuse, R30, R96 ;  /* 0x0000001e1860723c */ /* 0x040fe20000041860 */
[----:B------:R-:W4:Y:S07]  /*6da0*/  LDSM.16.MT88.4 R28, [R186+0x17000] ;  /* 0x01700000ba1c783b */ /* 0x000f2e0000004200 */
[----:B-1----:R-:W-:Y:S01]  /*6db0*/  HMMA.16816.F32.BF16 R132, R24, R8, R132 ;  /* 0x000000081884723c */ /* 0x002fe20000041884 */
[----:B------:R-:W-:Y:S01]  /*6dc0*/  IMAD.MOV.U32 R9, RZ, RZ, R18 ;  /* 0x000000ffff097224 */ /* 0x000fe200078e0012 */
[----:B------:R-:W-:-:S04]  /*6dd0*/  PRMT R8, R18, 0x7773, RZ ;  /* 0x0000777312087816 */ /* 0x000fc800000000ff */
[----:B------:R-:W-:Y:S02]  /*6de0*/  LOP3.LUT R9, R9, 0xff, RZ, 0xc0, !PT ;  /* 0x000000ff09097812 */ /* 0x000fe400078ec0ff */
[C---:B------:R-:W-:Y:S01]  /*6df0*/  HMMA.16816.F32.BF16 R108, R24.reuse, R16, R108 ;  /* 0x00000010186c723c */ /* 0x040fe2000004186c */
[C---:B------:R-:W-:Y:S02]  /*6e00*/  PRMT R16, R18.reuse, 0x7771, RZ ;  /* 0x0000777112107816 */ /* 0x040fe400000000ff */
[----:B------:R-:W-:Y:S02]  /*6e10*/  PRMT R17, R18, 0x7772, RZ ;  /* 0x0000777212117816 */ /* 0x000fe400000000ff */
[----:B------:R-:W-:Y:S02]  /*6e20*/  PRMT R16, R9, 0x5410, R16 ;  /* 0x0000541009107816 */ /* 0x000fe40000000010 */
[----:B------:R-:W-:Y:S01]  /*6e30*/  PRMT R17, R17, 0x5410, R8 ;  /* 0x0000541011117816 */ /* 0x000fe20000000008 */
[----:B------:R-:W-:Y:S01]  /*6e40*/  HMMA.16816.F32.BF16 R136, R24, R10, R136 ;  /* 0x0000000a1888723c */ /* 0x000fe20000041888 */
[----:B------:R-:W1:Y:S01]  /*6e50*/  LDSM.16.MT88.4 R8, [R196+0x13800] ;  /* 0x01380000c408783b */ /* 0x000e620000004200 */
[----:B------:R-:W-:-:S04]  /*6e60*/  LOP3.LUT R18, R216, 0xffff, RZ, 0xc0, !PT ;  /* 0x0000ffffd8127812 */ /* 0x000fc800078ec0ff */
[----:B------:R-:W-:Y:S02]  /*6e70*/  SHF.R.U32.HI R18, RZ, 0x8, R18 ;  /* 0x00000008ff127819 */ /* 0x000fe40000011612 */
[C---:B--2---:R-:W-:Y:S01]  /*6e80*/  HMMA.16816.F32.BF16 R152, R24.reuse, R4, R152 ;  /* 0x000000041898723c */ /* 0x044fe20000041898 */
[----:B------:R-:W-:Y:S02]  /*6e90*/  PRMT R5, R216, 0x7632, R5 ;  /* 0x00007632d8057816 */ /* 0x000fe40000000005 */
[----:B------:R-:W-:Y:S02]  /*6ea0*/  SHF.R.U32.HI R4, RZ, 0x18, R216 ;  /* 0x00000018ff047819 */ /* 0x000fe400000116d8 */
[----:B------:R-:W-:Y:S02]  /*6eb0*/  LOP3.LUT R5, R5, 0xff, RZ, 0xc0, !PT ;  /* 0x000000ff05057812 */ /* 0x000fe400078ec0ff */
[----:B------:R-:W-:Y:S01]  /*6ec0*/  PRMT R18, R19, 0x5410, R18 ;  /* 0x0000541013127816 */ /* 0x000fe20000000012 */
[----:B------:R-:W-:Y:S01]  /*6ed0*/  HMMA.16816.F32.BF16 R80, R24, R34, R80 ;  /* 0x000000221850723c */ /* 0x000fe20000041850 */
[----:B------:R-:W-:-:S03]  /*6ee0*/  PRMT R34, R5, 0x5410, R4 ;  /* 0x0000541005227816 */ /* 0x000fc60000000004 */
[--C-:B------:R-:W-:Y:S02]  /*6ef0*/  HSET2.LE.AND R4, R18, R197.reuse, PT ;  /* 0x000000c512047233 */ /* 0x100fe40003803000 */
[----:B------:R-:W-:Y:S02]  /*6f00*/  HSET2.LE.AND R5, R34, R197, PT ;  /* 0x000000c522057233 */ /* 0x000fe40003803000 */
[----:B------:R-:W-:Y:S01]  /*6f10*/  HMMA.16816.F32.BF16 R76, R24, R32, R76 ;  /* 0x00000020184c723c */ /* 0x000fe2000004184c */
[----:B------:R-:W-:Y:S02]  /*6f20*/  LOP3.LUT R32, R17, 0xff00ff, RZ, 0xc0, !PT ;  /* 0x00ff00ff11207812 */ /* 0x000fe400078ec0ff */
[----:B-----5:R-:W-:-:S05]  /*6f30*/  F2FP.BF16.F32.PACK_AB R33, R241, R206 ;  /* 0x000000cef121723e */ /* 0x020fca00000010ff */
[C---:B------:R-:W-:Y:S01]  /*6f40*/  HMMA.16816.F32.BF16 R140, R24.reuse, R6, R140 ;  /* 0x00000006188c723c */ /* 0x040fe2000004188c */
[--C-:B------:R-:W-:Y:S02]  /*6f50*/  HSET2.LE.AND R6, R16, R197.reuse, PT ;  /* 0x000000c510067233 */ /* 0x100fe40003803000 */
[----:B------:R-:W-:Y:S01]  /*6f60*/  LDSM.16.MT88.4 R16, [R196+0x17800] ;  /* 0x01780000c410783b */ /* 0x000fe20000004200 */
[----:B------:R-:W-:Y:S02]  /*6f70*/  HSET2.LE.AND R7, R32, R197, PT ;  /* 0x000000c520077233 */ /* 0x000fe40003803000 */
[----:B------:R-:W-:Y:S02]  /*6f80*/  F2FP.BF16.F32.PACK_AB R32, R200, R201 ;  /* 0x000000c9c820723e */ /* 0x000fe400000010ff */
[----:B---3--:R-:W-:Y:S01]  /*6f90*/  HMMA.16816.F32.BF16 R124, R24, R12, R124 ;  /* 0x0000000c187c723c */ /* 0x008fe2000004187c */
[----:B------:R-:W-:Y:S02]  /*6fa0*/  LOP3.LUT R6, R33, R6, RZ, 0xc0, !PT ;  /* 0x0000000621067212 */ /* 0x000fe400078ec0ff */
[----:B------:R-:W-:-:S02]  /*6fb0*/  LOP3.LUT R7, R32, R7, RZ, 0xc0, !PT ;  /* 0x0000000720077212 */ /* 0x000fc400078ec0ff */
[----:B------:R-:W-:Y:S03]  /*6fc0*/  LDSM.16.MT88.4 R32, [R189+0x17800] ;  /* 0x01780000bd20783b */ /* 0x000fe60000004200 */
[C---:B------:R-:W-:Y:S01]  /*6fd0*/  HMMA.16816.F32.BF16 R128, R24.reuse, R14, R128 ;  /* 0x0000000e1880723c */ /* 0x040fe20000041880 */
[----:B------:R-:W2:Y:S07]  /*6fe0*/  LDSM.16.MT88.4 R12, [R196+0x11800] ;  /* 0x01180000c40c783b */ /* 0x000eae0000004200 */
[----:B----4-:R-:W-:Y:S01]  /*6ff0*/  HMMA.16816.F32.BF16 R148, R24, R28, R148 ;  /* 0x0000001c1894723c */ /* 0x010fe20000041894 */
[----:B------:R-:W-:Y:S01]  /*7000*/  F2FP.BF16.F32.PACK_AB R29, R208, R209 ;  /* 0x000000d1d01d723e */ /* 0x000fe200000010ff */
[----:B------:R-:W-:Y:S01]  /*7010*/  FADD.FTZ R209, R209, R192 ;  /* 0x000000c0d1d17221 */ /* 0x000fe20000010000 */
[----:B------:R-:W-:-:S02]  /*7020*/  F2FP.BF16.F32.PACK_AB R28, R203, R204 ;  /* 0x000000cccb1c723e */ /* 0x000fc400000010ff */
[----:B------:R-:W-:Y:S01]  /*7030*/  LOP3.LUT R4, R29, R4, RZ, 0xc0, !PT ;  /* 0x000000041d047212 */ /* 0x000fe200078ec0ff */
[----:B------:R-:W-:Y:S01]  /*7040*/  FADD.FTZ R209, R208, R209 ;  /* 0x000000d1d0d17221 */ /* 0x000fe20000010000 */
[----:B------:R-:W-:Y:S01]  /*7050*/  LOP3.LUT R5, R28, R5, RZ, 0xc0, !PT ;  /* 0x000000051c057212 */ /* 0x000fe200078ec0ff */
[----:B------:R-:W-:Y:S02]  /*7060*/  HMMA.16816.F32.BF16 R100, R24, R20, R100 ;  /* 0x000000141864723c */ /* 0x000fe40000041864 */
[----:B------:R-:W-:-:S04]  /*7070*/  FADD.FTZ R206, R206, R209 ;  /* 0x000000d1cece7221 */ /* 0x000fc80000010000 */
[----:B------:R-:W-:Y:S02]  /*7080*/  FADD.FTZ R241, R241, R206 ;  /* 0x000000cef1f17221 */ /* 0x000fe40000010000 */
[C---:B-1----:R-:W-:Y:S08]  /*7090*/  HMMA.16816.F32.BF16 R60, R4.reuse, R8, R60 ;  /* 0x00000008043c723c */ /* 0x042ff0000004183c */
[----:B------:R-:W-:Y:S01]  /*70a0*/  HMMA.16816.F32.BF16 R64, R4, R10, R64 ;  /* 0x0000000a0440723c */ /* 0x000fe20000041840 */
[----:B------:R-:W1:Y:S07]  /*70b0*/  LDSM.16.MT88.4 R8, [R188+0x11800] ;  /* 0x01180000bc08783b */ /* 0x000e6e0000004200 */
[----:B------:R-:W-:Y:S01]  /*70c0*/  HMMA.16816.F32.BF16 R104, R24, R22, R104 ;  /* 0x000000161868723c */ /* 0x000fe20000041868 */
[----:B------:R-:W3:Y:S07]  /*70d0*/  LDSM.16.MT88.4 R20, [R196+0x15800] ;  /* 0x01580000c414783b */ /* 0x000eee0000004200 */
[C---:B--2---:R-:W-:Y:S08]  /*70e0*/  HMMA.16816.F32.BF16 R160, R4.reuse, R12, R160 ;  /* 0x0000000c04a0723c */ /* 0x044ff000000418a0 */
[C---:B------:R-:W-:Y:S01]  /*70f0*/  HMMA.16816.F32.BF16 R156, R4.reuse, R14, R156 ;  /* 0x0000000e049c723c */ /* 0x040fe2000004189c */
[----:B------:R-:W2:Y:S07]  /*7100*/  LDSM.16.MT88.4 R12, [R189+0x11800] ;  /* 0x01180000bd0c783b */ /* 0x000eae0000004200 */
[C---:B------:R-:W-:Y:S08]  /*7110*/  HMMA.16816.F32.BF16 R124, R4.reuse, R16, R124 ;  /* 0x00000010047c723c */ /* 0x040ff0000004187c */
[----:B------:R-:W-:Y:S01]  /*7120*/  HMMA.16816.F32.BF16 R128, R4, R18, R128 ;  /* 0x000000120480723c */ /* 0x000fe20000041880 */
[----:B------:R-:W4:Y:S07]  /*7130*/  LDSM.16.MT88.4 R16, [R186+0x11800] ;  /* 0x01180000ba10783b */ /* 0x000f2e0000004200 */
[C---:B------:R-:W-:Y:S08]  /*7140*/  HMMA.16816.F32.BF16 R52, R24.reuse, R172, R52 ;  /* 0x000000ac1834723c */ /* 0x040ff00000041834 */
[----:B------:R-:W-:Y:S01]  /*7150*/  HMMA.16816.F32.BF16 R56, R24, R174, R56 ;  /* 0x000000ae1838723c */ /* 0x000fe20000041838 */
[----:B------:R-:W-:Y:S07]  /*7160*/  LDSM.16.MT88.4 R172, [R189+0x13800] ;  /* 0x01380000bdac783b */ /* 0x000fee0000004200 */
[C---:B-1----:R-:W-:Y:S08]  /*7170*/  HMMA.16816.F32.BF16 R44, R4.reuse, R8, R44 ;  /* 0x00000008042c723c */ /* 0x042ff0000004182c */
[----:B------:R-:W-:Y:S01]  /*7180*/  HMMA.16816.F32.BF16 R48, R4, R10, R48 ;  /* 0x0000000a0430723c */ /* 0x000fe20000041830 */
[----:B------:R-:W1:Y:S07]  /*7190*/  LDSM.16.MT88.4 R8, [R186+0x15800] ;  /* 0x01580000ba08783b */ /* 0x000e6e0000004200 */
[C---:B------:R-:W-:Y:S08]  /*71a0*/  HMMA.16816.F32.BF16 R68, R24.reuse, R168, R68 ;  /* 0x000000a81844723c */ /* 0x040ff00000041844 */
[C---:B------:R-:W-:Y:S01]  /*71b0*/  HMMA.16816.F32.BF16 R72, R24.reuse, R170, R72 ;  /* 0x000000aa1848723c */ /* 0x040fe20000041848 */
[----:B------:R-:W5:Y:S07]  /*71c0*/  LDSM.16.MT88.4 R168, [R189+0x15800] ;  /* 0x01580000bda8783b */ /* 0x000f6e0000004200 */
[----:B------:R-:W-:Y:S01]  /*71d0*/  HMMA.16816.F32.BF16 R144, R24, R30, R144 ;  /* 0x0000001e1890723c */ /* 0x000fe20000041890 */
[----:B------:R-:W5:Y:S04]  /*71e0*/  LDSM.16.MT88.4 R28, [R188+0x13800] ;  /* 0x01380000bc1c783b */ /* 0x000f680000004200 */
[----:B------:R-:W5:Y:S03]  /*71f0*/  LDSM.16.MT88.4 R24, [R188+0x15800] ;  /* 0x01580000bc18783b */ /* 0x000f660000004200 */
        /* <DEDUP_REMOVED lines=18> */
[----:B-----5:R-:W-:Y:S01]  /*7320*/  HMMA.16816.F32.BF16 R100, R4, R168, R100 ;  /* 0x000000a80464723c */ /* 0x020fe20000041864 */
        /* <DEDUP_REMOVED lines=13> */
[C---:B--2---:R-:W-:Y:S08]  /*7400*/  HMMA.16816.F32.BF16 R84, R4.reuse, R12, R84 ;  /* 0x0000000c0454723c */ /* 0x044ff00000041854 */
[C---:B------:R-:W-:Y:S08]  /*7410*/  HMMA.16816.F32.BF16 R88, R4.reuse, R14, R88 ;  /* 0x0000000e0458723c */ /* 0x040ff00000041858 */
[C---:B------:R-:W-:Y:S08]  /*7420*/  HMMA.16816.F32.BF16 R120, R4.reuse, R10, R120 ;  /* 0x0000000a0478723c */ /* 0x040ff00000041878 */
[C---:B----4-:R-:W-:Y:S08]  /*7430*/  HMMA.16816.F32.BF16 R148, R4.reuse, R16, R148 ;  /* 0x000000100494723c */ /* 0x050ff00000041894 */
[----:B------:R-:W-:Y:S01]  /*7440*/  HMMA.16816.F32.BF16 R144, R4, R18, R144 ;  /* 0x000000120490723c */ /* 0x000fe20000041890 */
[----:B------:R-:W-:-:S04]  /*7450*/  NOP ;  /* 0x0000000000007918 */ /* 0x000fc80000000000 */
[----:B------:R-:W-:-:S15]  /*7460*/  BRA.U !UP1, `(.L_x_668) ;  /* 0x00000045094c7547 */ /* 0x000fde000b800000 */
        /* <DEDUP_REMOVED lines=8> */
[----:B------:R-:W-:Y:S01]  /*74f0*/  UIADD3 UR21, UPT, UPT, UR19, -0x2, URZ ;  /* 0xfffffffe13157890 */ /* 0x000fe2000fffe0ff */
[----:B------:R-:W4:Y:S01]  /*7500*/  LDC.64 R222, c[0x0][0x3c0] ;  /* 0x0000f000ffde7b82 */ /* 0x000f220000000a00 */
[----:B------:R-:W1:Y:S01]  /*7510*/  LDCU UR19, c[0x0][0x440] ;  /* 0x00008800ff1377ac */ /* 0x000e620008000800 */
[----:B---3--:R-:W-:Y:S01]  /*7520*/  ISETP.GE.AND P1, PT, R212, UR4, PT ;  /* 0x00000004d4007c0c */ /* 0x008fe2000bf26270 */
[----:B------:R-:W3:Y:S01]  /*7530*/  LDCU UR4, c[0x0][0x45c] ;  /* 0x00008b80ff0477ac */ /* 0x000ee20008000800 */
[----:B--2---:R-:W-:Y:S01]  /*7540*/  ULEA UR5, UR5, UR6, 0x18 ;  /* 0x0000000605057291 */ /* 0x004fe2000f8ec0ff */
[C---:B-1----:R-:W-:Y:S01]  /*7550*/  IMAD.SHL.U32 R209, R211.reuse, 0x40, RZ ;  /* 0x00000040d3d17824 */ /* 0x042fe200078e00ff */
[----:B------:R-:W-:-:S02]  /*7560*/  LOP3.LUT P0, RZ, R211, 0x2, RZ, 0xc0, !PT ;  /* 0x00000002d3ff7812 */ /* 0x000fc4000780c0ff */
[----:B------:R-:W-:Y:S02]  /*7570*/  SHF.L.U32 R219, R211, 0x5, RZ ;  /* 0x00000005d3db7819 */ /* 0x000fe400000006ff */
[----:B------:R-:W-:Y:S02]  /*7580*/  SEL R167, R167, 0xffffffe0, !P0 ;  /* 0xffffffe0a7a77807 */ /* 0x000fe40004000000 */
[----:B------:R-:W-:Y:S01]  /*7590*/  LOP3.LUT R208, R209, 0x400, RZ, 0xc0, !PT ;  /* 0x00000400d1d07812 */ /* 0x000fe200078ec0ff */
[----:B---3--:R-:W-:Y:S06]  /*75a0*/  BRA `(.L_x_669) ;  /* 0x0000000400a87947 */ /* 0x008fec0003800000 */
.L_x_671:
[----:B------:R-:W1:Y:S01]  /*75b0*/  LDC.64 R2, c[0x0][0x3b8] ;  /* 0x0000ee00ff027b82 */ /* 0x000e620000000a00 */
[----:B------:R-:W-:Y:S01]  /*75c0*/  UIADD3 UR6, UPT, UPT, UR21, -0x1, URZ ;  /* 0xffffffff15067890 */ /* 0x000fe2000fffe0ff */
[----:B------:R-:W-:Y:S04]  /*75d0*/  LOP3.LUT R170, R231, 0x1f8, RZ, 0xc0, !PT ;  /* 0x000001f8e7aa7812 */ /* 0x000fe800078ec0ff */
[----:B------:R-:W-:Y:S04]  /*75e0*/  LOP3.LUT R170, R170, 0x38, R211, 0x78, !PT ;  /* 0x00000038aaaa7812 */ /* 0x000fe800078e78d3 */
[----:B------:R-:W-:Y:S04]  /*75f0*/  LOP3.LUT R170, R170, 0x1e00, R231, 0xf8, !PT ;  /* 0x00001e00aaaa7812 */ /* 0x000fe800078ef8e7 */
[----:B------:R-:W-:Y:S01]  /*7600*/  LEA R227, R170, UR5, 0x1 ;  /* 0x00000005aae37c11 */ /* 0x000fe2000f8e08ff */
        /* <DEDUP_REMOVED lines=10> */
[----:B------:R1:W-:Y:S01]  /*76b0*/  @!P1 LDGSTS.E.BYPASS.LTC128B.128 [R227+0x8000], desc[UR22][R176.64] ;  /* 0x08000000b0e39fae */ /* 0x0003e2000b981a16 */
[CC--:B------:R-:W-:Y:S02]  /*76c0*/  LEA R168, P5, R2.reuse, R171.reuse, 0x5 ;  /* 0x000000ab02a87211 */ /* 0x0c0fe400078a28ff */
[C-C-:B------:R-:W-:Y:S01]  /*76d0*/  LEA.HI.X R172, R2.reuse, R172, R3.reuse, 0x4, P6 ;  /* 0x000000ac02ac7211 */ /* 0x140fe200030f2403 */
[----:B------:R1:W-:Y:S01]  /*76e0*/  @P1 STS.128 [R227+0x8000], RZ ;  /* 0x008000ffe3001388 */ /* 0x0003e20000000c00 */
[C---:B------:R-:W-:Y:S03]  /*76f0*/  LEA R169, P6, R2.reuse, R171, 0x4 ;  /* 0x000000ab02a97211 */ /* 0x040fe600078c20ff */
[----:B------:R-:W-:Y:S01]  /*7700*/  @!PT LDS RZ, [RZ] ;  /* 0x00000000fffff984 */ /* 0x000fe20000000800 */
[----:B------:R-:W-:Y:S01]  /*7710*/  @!PT LDS RZ, [RZ] ;  /* 0x00000000fffff984 */ /* 0x000fe20000000800 */
[----:B------:R-:W-:Y:S01]  /*7720*/  @!PT LDS RZ, [RZ] ;  /* 0x00000000fffff984 */ /* 0x000fe20000000800 */
[----:B------:R1:W-:Y:S01]  /*7730*/  @!P4 LDGSTS.E.BYPASS.LTC128B.128 [R227+0xa000], desc[UR22][R176.64+0x80] ;  /* 0x0a000080b0e3cfae */ /* 0x0003e2000b981a16 */
[C-C-:B------:R-:W-:Y:S02]  /*7740*/  LEA.HI.X R166, R2.reuse, R172, R3.reuse, 0x4, P6 ;  /* 0x000000ac02a67211 */ /* 0x140fe400030f2403 */
[C---:B------:R-:W-:Y:S01]  /*7750*/  LEA R174, P6, R171.reuse, R226, 0x1 ;  /* 0x000000e2abae7211 */ /* 0x040fe200078c08ff */
[----:B------:R1:W-:Y:S01]  /*7760*/  @P4 STS.128 [R227+0xa000], RZ ;  /* 0x00a000ffe3004388 */ /* 0x0003e20000000c00 */
[----:B------:R-:W-:Y:S02]  /*7770*/  LEA.HI.X R2, R2, R172, R3, 0x5, P5 ;  /* 0x000000ac02027211 */ /* 0x000fe400028f2c03 */
[-C--:B------:R-:W-:Y:S01]  /*7780*/  LEA.HI.X R175, R171, R225.reuse, R172, 0x1, P6 ;  /* 0x000000e1abaf7211 */ /* 0x080fe200030f0cac */
[----:B------:R-:W-:Y:S01]  /*7790*/  @!PT LDS RZ, [RZ] ;  /* 0x00000000fffff984 */ /* 0x000fe20000000800 */
[----:B------:R-:W-:Y:S01]  /*77a0*/  @!PT LDS RZ, [RZ] ;  /* 0x00000000fffff984 */ /* 0x000fe20000000800 */
[----:B------:R-:W-:Y:S01]  /*77b0*/  @!PT LDS RZ, [RZ] ;  /* 0x00000000fffff984 */ /* 0x000fe20000000800 */
[----:B------:R1:W-:Y:S01]  /*77c0*/  @!P3 LDGSTS.E.BYPASS.LTC128B.128 [R227+0xc000], desc[UR22][R176.64+0x100] ;  /* 0x0c000100b0e3bfae */ /* 0x0003e2000b981a16 */
[CC--:B------:R-:W-:Y:S02]  /*77d0*/  LEA R178, P6, R169.reuse, R226.reuse, 0x1 ;  /* 0x000000e2a9b27211 */ /* 0x0c0fe400078c08ff */
[C---:B------:R-:W-:Y:S01]  /*77e0*/  LEA R172, P5, R168.reuse, R226, 0x1 ;  /* 0x000000e2a8ac7211 */ /* 0x040fe200078a08ff */
[----:B------:R1:W-:Y:S01]  /*77f0*/  @P3 STS.128 [R227+0xc000], RZ ;  /* 0x00c000ffe3003388 */ /* 0x0003e20000000c00 */
[-C--:B------:R-:W-:Y:S02]  /*7800*/  LEA.HI.X R179, R169, R225.reuse, R166, 0x1, P6 ;  /* 0x000000e1a9b37211 */ /* 0x080fe400030f0ca6 */
        /* <DEDUP_REMOVED lines=68> */
.L_x_669:
[----:B------:R-:W-:Y:S04]  /*7c50*/  DEPBAR.LE SB0, 0x0 ;  /* 0x000080000000791a */ /* 0x000fe80000000000 */
[----:B------:R-:W-:Y:S01]  /*7c60*/  BAR.SYNC.DEFER_BLOCKING 0x0 ;  /* 0x0000000000007b1d */ /* 0x000fe20000010000 */
[----:B------:R-:W-:Y:S01]  /*7c70*/  IMAD.SHL.U32 R231, R211, 0x8, RZ ;  /* 0x00000008d3e77824 */ /* 0x000fe200078e00ff */
[----:B------:R-:W-:Y:S01]  /*7c80*/  SHF.R.U32.HI R213, RZ, 0x1, R211 ;  /* 0x00000001ffd57819 */ /* 0x000fe200000116d3 */
[----:B----4-:R-:W-:Y:S01]  /*7c90*/  IMAD.WIDE.U32 R200, R222, UR21, RZ ;  /* 0x00000015dec87c25 */ /* 0x010fe2000f8e00ff */
[----:B------:R-:W-:Y:S01]  /*7ca0*/  LOP3.LUT R214, R219, 0x7c00, RZ, 0xc0, !PT ;  /* 0x00007c00dbd67812 */ /* 0x000fe200078ec0ff */
[----:B------:R-:W-:Y:S01]  /*7cb0*/  UISETP.NE.AND UP0, UPT, UR21, URZ, UPT ;  /* 0x000000ff1500728c */ /* 0x000fe2000bf05270 */
[----:B------:R-:W-:Y:S01]  /*7cc0*/  LOP3.LUT R212, R231, 0x38, RZ, 0xc0, !PT ;  /* 0x00000038e7d47812 */ /* 0x000fe200078ec0ff */
[C---:B------:R-:W-:Y:S01]  /*7cd0*/  IMAD.SHL.U32 R203, R200.reuse, 0x40, RZ ;  /* 0x00000040c8cb7824 */ /* 0x040fe200078e00ff */
[----:B------:R-:W-:Y:S01]  /*7ce0*/  LEA R244, P2, R200, R224, 0x7 ;  /* 0x000000e0c8f47211 */ /* 0x000fe200078438ff */
[----:B------:R-:W-:Y:S01]  /*7cf0*/  IMAD R164, R223, UR21, R201 ;  /* 0x00000015dfa47c24 */ /* 0x000fe2000f8e02c9 */
[----:B------:R-:W-:Y:S02]  /*7d00*/  LOP3.LUT R230, R212, 0x40, RZ, 0xfc, !PT ;  /* 0x00000040d4e67812 */ /* 0x000fe400078efcff */
[----:B------:R-:W-:Y:S02]  /*7d10*/  LEA R203, P0, R222, R203, 0x4 ;  /* 0x000000cbdecb7211 */ /* 0x000fe400078020ff */
[C-C-:B------:R-:W-:Y:S02]  /*7d20*/  SHF.L.U64.HI R206, R200.reuse, 0x6, R164.reuse ;  /* 0x00000006c8ce7819 */ /* 0x140fe400000102a4 */
[----:B------:R-:W-:Y:S02]  /*7d30*/  LEA.HI.X R245, R200, R221, R164, 0x7, P2 ;  /* 0x000000ddc8f57211 */ /* 0x000fe400010f3ca4 */
[----:B------:R-:W-:Y:S02]  /*7d40*/  ISETP.GE.AND P4, PT, R230, UR19, PT ;  /* 0x00000013e6007c0c */ /* 0x000fe4000bf86270 */
[C-C-:B------:R-:W-:Y:S02]  /*7d50*/  LEA.HI.X R206, R222.reuse, R206, R223.reuse, 0x4, P0 ;  /* 0x000000cedece7211 */ /* 0x140fe400000f24df */
[-C--:B------:R-:W-:Y:S02]  /*7d60*/  LEA R207, P2, R222, R203.reuse, 0x4 ;  /* 0x000000cbdecf7211 */ /* 0x080fe400078420ff */
[----:B------:R-:W-:Y:S01]  /*7d70*/  LEA R204, P3, R203, R224, 0x1 ;  /* 0x000000e0cbcc7211 */ /* 0x000fe200078608ff */
[----:B------:R-:W-:Y:S01]  /*7d80*/  @!PT LDS RZ, [RZ] ;  /* 0x00000000fffff984 */ /* 0x000fe20000000800 */
[----:B------:R-:W-:Y:S01]  /*7d90*/  @!PT LDS RZ, [RZ] ;  /* 0x00000000fffff984 */ /* 0x000fe20000000800 */
[----:B------:R-:W-:Y:S01]  /*7da0*/  @!PT LDS RZ, [RZ] ;  /* 0x00000000fffff984 */ /* 0x000fe20000000800 */
[----:B------:R-:W-:Y:S01]  /*7db0*/  @!P1 LDGSTS.E.BYPASS.LTC128B.128 [R227+0x10000], desc[UR22][R244.64] ;  /* 0x10000000f4e39fae */ /* 0x000fe2000b981a16 */
[----:B------:R-:W-:Y:S02]  /*7dc0*/  LOP3.LUT R229, R212, 0x80, RZ, 0xfc, !PT ;  /* 0x00000080d4e57812 */ /* 0x000fe400078efcff */
[C-C-:B------:R-:W-:Y:S01]  /*7dd0*/  LEA.HI.X R228, R222.reuse, R206, R223.reuse, 0x4, P2 ;  /* 0x000000cedee47211 */ /* 0x140fe200010f24df */
[----:B------:R-:W-:Y:S01]  /*7de0*/  @P1 STS.128 [R227+0x10000], RZ ;  /* 0x010000ffe3001388 */ /* 0x000fe20000000c00 */
[C---:B------:R-:W-:Y:S02]  /*7df0*/  LEA R201, P0, R222.reuse, R203, 0x5 ;  /* 0x000000cbdec97211 */ /* 0x040fe400078028ff */
[----:B------:R-:W-:Y:S01]  /*7e00*/  LEA R202, P2, R207, R224, 0x1 ;  /* 0x000000e0cfca7211 */ /* 0x000fe200078408ff */
[----:B------:R-:W-:Y:S01]  /*7e10*/  @!PT LDS RZ, [RZ] ;  /* 0x00000000fffff984 */ /* 0x000fe20000000800 */
[----:B------:R-:W-:Y:S01]  /*7e20*/  @!PT LDS RZ, [RZ] ;  /* 0x00000000fffff984 */ /* 0x000fe20000000800 */
[----:B------:R-:W-:Y:S01]  /*7e30*/  @!PT LDS RZ, [RZ] ;  /* 0x00000000fffff984 */ /* 0x000fe20000000800 */
[----:B------:R-:W-:Y:S01]  /*7e40*/  @!P4 LDGSTS.E.BYPASS.LTC128B.128 [R227+0x12000], desc[UR22][R244.64+0x80] ;  /* 0x12000080f4e3cfae */ /* 0x000fe2000b981a16 */
[-C--:B------:R-:W-:Y:S02]  /*7e50*/  LEA.HI.X R205, R203, R221.reuse, R206, 0x1, P3 ;  /* 0x000000ddcbcd7211 */ /* 0x080fe400018f0cce */
[----:B------:R-:W-:Y:S01]  /*7e60*/  ISETP.GE.AND P3, PT, R229, UR19, PT ;  /* 0x00000013e5007c0c */ /* 0x000fe2000bf66270 */
[----:B------:R-:W-:Y:S01]  /*7e70*/  @P4 STS.128 [R227+0x12000], RZ ;  /* 0x012000ffe3004388 */ /* 0x000fe20000000c00 */
[----:B------:R-:W-:Y:S02]  /*7e80*/  LEA.HI.X R164, R222, R206, R223, 0x5, P0 ;  /* 0x000000cedea47211 */ /* 0x000fe400000f2cdf */
[----:B------:R-:W-:Y:S02]  /*7e90*/  LEA R200, P0, R201, R224, 0x1 ;  /* 0x000000e0c9c87211 */ /* 0x000fe400078008ff */
[-C--:B------:R-:W-:Y:S02]  /*7ea0*/  LEA.HI.X R203, R207, R221.reuse, R228, 0x1, P2 ;  /* 0x000000ddcfcb7211 */ /* 0x080fe400010f0ce4 */
[----:B------:R-:W-:Y:S02]  /*7eb0*/  LOP3.LUT R228, R212, 0xc0, RZ, 0xfc, !PT ;  /* 0x000000c0d4e47812 */ /* 0x000fe400078efcff */
[----:B------:R-:W-:Y:S02]  /*7ec0*/  LEA.HI.X R201, R201, R221, R164, 0x1, P0 ;  /* 0x000000ddc9c97211 */ /* 0x000fe400000f0ca4 */
[----:B------:R-:W-:Y:S01]  /*7ed0*/  ISETP.GE.AND P0, PT, R228, UR19, PT ;  /* 0x00000013e4007c0c */ /* 0x000fe2000bf06270 */
[----:B------:R-:W-:Y:S01]  /*7ee0*/  @!PT LDS RZ, [RZ] ;  /* 0x00000000fffff984 */ /* 0x000fe20000000800 */
[----:B------:R-:W-:Y:S01]  /*7ef0*/  @!PT LDS RZ, [RZ] ;  /* 0x00000000fffff984 */ /* 0x000fe20000000800 */
[----:B------:R-:W-:Y:S01]  /*7f00*/  @!PT LDS RZ, [RZ] ;  /* 0x00000000fffff984 */ /* 0x000fe20000000800 */
[----:B------:R-:W-:Y:S01]  /*7f10*/  @!P3 LDGSTS.E.BYPASS.LTC128B.128 [R227+0x14000], desc[UR22][R244.64+0x100] ;  /* 0x14000100f4e3bfae */ /* 0x000fe2000b981a16 */
[C---:B------:R-:W-:Y:S02]  /*7f20*/  ISETP.GE.AND P1, PT, R212.reuse, UR19, PT ;  /* 0x00000013d4007c0c */ /* 0x040fe4000bf26270 */
[----:B------:R-:W-:Y:S01]  /*7f30*/  LOP3.LUT R3, R213, 0x8, RZ, 0xc0, !PT ;  /* 0x00000008d5037812 */ /* 0x000fe200078ec0ff */
[----:B------:R-:W-:Y:S01]  /*7f40*/  @P3 STS.128 [R227+0x14000], RZ ;  /* 0x014000ffe3003388 */ /* 0x000fe20000000c00 */
[--C-:B------:R-:W-:Y:S02]  /*7f50*/  LOP3.LUT R2, R212, 0x1c0, R209.reuse, 0xf8, !PT ;  /* 0x000001c0d4027812 */ /* 0x100fe400078ef8d1 */
[----:B------:R-:W-:Y:S02]  /*7f60*/  LOP3.LUT R169, R214, 0x200, R209, 0xf8, !PT ;  /* 0x00000200d6a97812 */ /* 0x000fe400078ef8d1 */
[C---:B------:R-:W-:Y:S02]  /*7f70*/  LOP3.LUT R216, R2.reuse, R3, RZ, 0x3c, !PT ;  /* 0x0000000302d87212 */ /* 0x040fe400078e3cff */
[----:B------:R-:W-:Y:S01]  /*7f80*/  LOP3.LUT R3, R2, 0x8, R211, 0x78, !PT ;  /* 0x0000000802037812 */ /* 0x000fe200078e78d3 */
[----:B------:R-:W-:Y:S01]  /*7f90*/  @!PT LDS RZ, [RZ] ;  /* 0x00000000fffff984 */ /* 0x000fe20000000800 */
[----:B------:R-:W-:Y:S01]  /*7fa0*/  @!PT LDS RZ, [RZ] ;  /* 0x00000000fffff984 */ /* 0x000fe20000000800 */
[----:B------:R-:W-:Y:S01]  /*7fb0*/  @!PT LDS RZ, [RZ] ;  /* 0x00000000fffff984 */ /* 0x000fe20000000800 */
[----:B------:R-:W-:Y:S01]  /*7fc0*/  @!P0 LDGSTS.E.BYPASS.LTC128B.128 [R227+0x16000], desc[UR22][R244.64+0x180] ;  /* 0x16000180f4e38fae */ /* 0x000fe2000b981a16 */
[----:B------:R-:W-:Y:S02]  /*7fd0*/  LOP3.LUT R220, R169, R216, RZ, 0xfc, !PT ;  /* 0x000000d8a9dc7212 */ /* 0x000fe400078efcff */
[----:B------:R-:W-:Y:S01]  /*7fe0*/  LOP3.LUT P2, RZ, R211, 0x4, RZ, 0xc0, !PT ;  /* 0x00000004d3ff7812 */ /* 0x000fe2000784c0ff */
[----:B------:R-:W-:Y:S01]  /*7ff0*/  @P0 STS.128 [R227+0x16000], RZ ;  /* 0x016000ffe3000388 */ /* 0x000fe20000000c00 */
[----:B------:R-:W-:Y:S01]  /*8000*/  IMAD R218, R3, 0x2, R208 ;  /* 0x0000000203da7824 */ /* 0x000fe200078e02d0 */
[----:B------:R-:W-:Y:S02]  /*8010*/  LEA R220, R220, UR5, 0x1 ;  /* 0x00000005dcdc7c11 */ /* 0x000fe4000f8e08ff */
[----:B------:R-:W-:Y:S01]  /*8020*/  @!PT LDS RZ, [RZ] ;  /* 0x00000000fffff984 */ /* 0x000fe20000000800 */
[----:B------:R-:W-:Y:S01]  /*8030*/  @!PT LDS RZ, [RZ] ;  /* 0x00000000fffff984 */ /* 0x000fe20000000800 */
[----:B------:R-:W-:Y:S01]  /*8040*/  @!PT LDS RZ, [RZ] ;  /* 0x00000000fffff984 */ /* 0x000fe20000000800 */
[----:B------:R-:W-:Y:S01]  /*8050*/  @!P1 LDGSTS.E.BYPASS.LTC128B.128 [R227+0x10800], desc[UR22][R204.64] ;  /* 0x10800000cce39fae */ /* 0x000fe2000b981a16 */
[----:B------:R-:W-:Y:S01]  /*8060*/  VIADD R2, R218, UR5 ;  /* 0x00000005da027c36 */ /* 0x000fe20008000000 */
[----:B------:R-:W-:Y:S01]  /*8070*/  SEL R3, R210, 0xffffffc0, !P2 ;  /* 0xffffffc0d2037807 */ /* 0x000fe20005000000 */
[--C-:B------:R-:W-:Y:S01]  /*8080*/  IMAD.IADD R217, R167, 0x1, R220.reuse ;  /* 0x00000001a7d97824 */ /* 0x100fe200078e02dc */
[----:B------:R-:W-:Y:S01]  /*8090*/  @P1 STS.128 [R227+0x10800], RZ ;  /* 0x010800ffe3001388 */ /* 0x000fe20000000c00 */
[C---:B------:R-:W-:Y:S02]  /*80a0*/  IMAD.IADD R215, R2.reuse, 0x1, R167 ;  /* 0x0000000102d77824 */ /* 0x040fe400078e02a7 */
[----:B------:R-:W-:Y:S01]  /*80b0*/  IMAD.IADD R166, R3, 0x1, R220 ;  /* 0x0000000103a67824 */ /* 0x000fe200078e02dc */
[----:B------:R-:W-:Y:S01]  /*80c0*/  @!PT LDS RZ, [RZ] ;  /* 0x00000000fffff984 */ /* 0x000fe20000000800 */
[----:B------:R-:W-:Y:S01]  /*80d0*/  @!PT LDS RZ, [RZ] ;  /* 0x00000000fffff984 */ /* 0x000fe20000000800 */
[----:B------:R-:W-:Y:S01]  /*80e0*/  @!PT LDS RZ, [RZ] ;  /* 0x00000000fffff984 */ /* 0x000fe20000000800 */
[----:B------:R-:W-:Y:S01]  /*80f0*/  @!P4 LDGSTS.E.BYPASS.LTC128B.128 [R227+0x12800], desc[UR22][R204.64+0x80] ;  /* 0x12800080cce3cfae */ /* 0x000fe2000b981a16 */
[----:B------:R-:W-:Y:S02]  /*8100*/  IMAD.IADD R2, R2, 0x1, R3 ;  /* 0x0000000102027824 */ /* 0x000fe400078e0203 */
[C---:B------:R-:W-:Y:S01]  /*8110*/  IMAD.IADD R164, R167.reuse, 0x1, R166 ;  /* 0x00000001a7a47824 */ /* 0x040fe200078e02a6 */
[----:B------:R-:W-:Y:S01]  /*8120*/  @P4 STS.128 [R227+0x12800], RZ ;  /* 0x012800ffe3004388 */ /* 0x000fe20000000c00 */
[----:B------:R-:W-:Y:S03]  /*8130*/  IMAD.IADD R3, R167, 0x1, R2 ;  /* 0x00000001a7037824 */ /* 0x000fe600078e0202 */
        /* <DEDUP_REMOVED lines=271> */
[----:B------:R-:W-:Y:S08]  /*9230*/  FMNMX3.FTZ R164, R164, R24, R25, !PT ;  /* 0x00000018a4a47276 */ /* 0x000ff00007810019 */
[----:B------:R-:W-:Y:S08]  /*9240*/  FMNMX3.FTZ R164, R164, R28, R29, !PT ;  /* 0x0000001ca4a47276 */ /* 0x000ff0000781001d */
[----:B------:R-:W-:Y:S01]  /*9250*/  FMNMX3.FTZ R164, R164, R32, R33, !PT ;  /* 0x00000020a4a47276 */ /* 0x000fe20007810021 */
[----:B------:R-:W-:Y:S06]  /*9260*/  BRA.U.ANY UP0, `(.L_x_671) ;  /* 0xffffffe100d07547 */ /* 0x000fec000b93ffff */
.L_x_670:
[----:B------:R-:W-:Y:S01]  /*9270*/  FMNMX3.FTZ R3, R200, R26, R27, !PT ;  /* 0x0000001ac8037276 */ /* 0x000fe2000781001b */
[----:B------:R-:W2:Y:S01]  /*9280*/  SHFL.BFLY PT, R169, R164, 0x2, 0x1f ;  /* 0x0c401f00a4a97f89 */ /* 0x000ea200000e0000 */
[----:B------:R-:W-:Y:S01]  /*9290*/  USHF.L.U32 UR20, UR21, 0x1, URZ ;  /* 0x0000000115147899 */ /* 0x000fe200080006ff */
[----:B------:R-:W3:Y:S01]  /*92a0*/  LDC R202, c[0x0][0x4f8] ;  /* 0x00013e00ffca7b82 */ /* 0x000ee20000000800 */
[----:B------:R-:W-:Y:S01]  /*92b0*/  FMNMX3.FTZ R3, R3, R30, R31, !PT ;  /* 0x0000001e03037276 */ /* 0x000fe2000781001f */
[----:B------:R-:W-:Y:S01]  /*92c0*/  UIADD3 UR6, UPT, UPT, UR26, -0x61c88647, URZ ;  /* 0x9e3779b91a067890 */ /* 0x000fe2000fffe0ff */
[----:B------:R-:W-:Y:S01]  /*92d0*/  LOP3.LUT R216, R216, 0x200, R209, 0xf8, !PT ;  /* 0x00000200d8d87812 */ /* 0x000fe200078ef8d1 */
[----:B------:R-:W-:Y:S01]  /*92e0*/  UIADD3 UR11, UPT, UPT, UR26, 0x3c6ef372, URZ ;  /* 0x3c6ef3721a0b7890 */ /* 0x000fe2000fffe0ff */
[----:B------:R-:W-:Y:S01]  /*92f0*/  FMNMX3.FTZ R166, R3, R34, R35, !PT ;  /* 0x0000002203a67276 */ /* 0x000fe20007810023 */
[----:B------:R-:W-:Y:S01]  /*9300*/  UIADD3 UR17, UPT, UPT, UR27, 0x76cf5d0a, URZ ;  /* 0x76cf5d0a1b117890 */ /* 0x000fe2000fffe0ff */
[----:B------:R-:W-:Y:S01]  /*9310*/  LEA R192, R216, UR5, 0x1 ;  /* 0x00000005d8c07c11 */ /* 0x000fe2000f8e08ff */
[----:B------:R-:W-:Y:S02]  /*9320*/  UIADD3 UR16, UPT, UPT, UR27, 0x32370b8f, URZ ;  /* 0x32370b8f1b107890 */ /* 0x000fe4000fffe0ff */
[----:B------:R-:W4:Y:S01]  /*9330*/  SHFL.BFLY PT, R3, R166, 0x2, 0x1f ;  /* 0x0c401f00a6037f89 */ /* 0x000f2200000e0000 */
[----:B------:R-:W-:Y:S02]  /*9340*/  UIADD3 UR9, UPT, UPT, UR26, 0x78dde6e4, URZ ;  /* 0x78dde6e41a097890 */ /* 0x000fe4000fffe0ff */
[----:B------:R-:W-:Y:S05]  /*9350*/  UIADD3 UR10, UPT, UPT, UR26, -0x255992d5, URZ ;  /* 0xdaa66d2b1a0a7890 */ /* 0x000fea000fffe0ff */
[----:B-1----:R-:W-:Y:S01]  /*9360*/  LDSM.16.MT88.4 R172, [R192+0x10000] ;  /* 0x01000000c0ac783b */ /* 0x002fe20000004200 */
[----:B------:R-:W-:Y:S02]  /*9370*/  UIADD3 UR13, UPT, UPT, UR27, -0x56f99767, URZ ;  /* 0xa90668991b0d7890 */ /* 0x000fe4000fffe0ff */
[----:B------:R-:W-:Y:S02]  /*9380*/  UIADD3 UR15, UPT, UPT, UR27, -0x126145ec, URZ ;  /* 0xed9eba141b0f7890 */ /* 0x000fe4000fffe0ff */
[----:B------:R-:W-:Y:S02]  /*9390*/  UIADD3 UR7, UPT, UPT, UR26, -0x4ab325aa, URZ ;  /* 0xb54cda561a077890 */ /* 0x000fe4000fffe0ff */
[----:B------:R-:W-:Y:S02]  /*93a0*/  UIADD3 UR8, UPT, UPT, UR26, 0x1715609d, URZ ;  /* 0x1715609d1a087890 */ /* 0x000fe4000fffe0ff */
[----:B------:R-:W-:Y:S02]  /*93b0*/  UIADD3 UR12, UPT, UPT, UR27, 0x646e171e, URZ ;  /* 0x646e171e1b0c7890 */ /* 0x000fe4000fffe0ff */
[----:B------:R-:W-:Y:S01]  /*93c0*/  UISETP.GT.AND UP0, UPT, UR21, URZ, UPT ;  /* 0x000000ff1500728c */ /* 0x000fe2000bf04270 */
[----:B--2---:R-:W-:Y:S02]  /*93d0*/  FMNMX.FTZ R171, R164, R169, !PT ;  /* 0x000000a9a4ab7209 */ /* 0x004fe40007810000 */
[----:B------:R-:W-:Y:S01]  /*93e0*/  MOV R169, UR20 ;  /* 0x0000001400a97c02 */ /* 0x000fe20008000f00 */
[----:B------:R-:W-:Y:S01]  /*93f0*/  UIADD3 UR20, UPT, UPT, UR20, 0x1, URZ ;  /* 0x0000000114147890 */ /* 0x000fe2000fffe0ff */
[----:B---3--:R-:W-:Y:S01]  /*9400*/  LOP3.LUT R202, R202, 0xff, RZ, 0xc0, !PT ;  /* 0x000000ffcaca7812 */ /* 0x008fe200078ec0ff */
[----:B------:R-:W1:Y:S01]  /*9410*/  SHFL.BFLY PT, R168, R171, 0x1, 0x1f ;  /* 0x0c201f00aba87f89 */ /* 0x000e6200000e0000 */
[----:B------:R-:W-:Y:S02]  /*9420*/  LOP3.LUT R169, R169, UR27, R237, 0x96, !PT ;  /* 0x0000001ba9a97c12 */ /* 0x000fe4000f8e96ed */
[----:B----4-:R-:W-:Y:S02]  /*9430*/  FMNMX.FTZ R2, R166, R3, !PT ;  /* 0x00000003a6027209 */ /* 0x010fe40007810000 */
[----:B------:R-:W-:Y:S01]  /*9440*/  LEA R202, R202, R202, 0x10 ;  /* 0x000000cacaca7211 */ /* 0x000fe200078e80ff */
[----:B------:R-:W-:Y:S01]  /*9450*/  IMAD.WIDE.U32 R184, R169, -0x326172a9, RZ ;  /* 0xcd9e8d57a9b87825 */ /* 0x000fe200078e00ff */
[----:B------:R-:W-:Y:S01]  /*9460*/  IADD3 R166, PT, PT, R192, 0x10040, RZ ;  /* 0x00010040c0a67810 */ /* 0x000fe20007ffe0ff */
[----:B------:R-:W2:Y:S03]  /*9470*/  SHFL.BFLY PT, R3, R2, 0x1, 0x1f ;  /* 0x0c201f0002037f89 */ /* 0x000ea600000e0000 */
[----:B------:R-:W-:Y:S02]  /*9480*/  LOP3.LUT R182, R242, UR6, R185, 0x96, !PT ;  /* 0x00000006f2b67c12 */ /* 0x000fe4000f8e96b9 */
[----:B------:R-:W-:Y:S03]  /*9490*/  LOP3.LUT R184, R233, UR11, R184, 0x96, !PT ;  /* 0x0000000be9b87c12 */ /* 0x000fe6000f8e96b8 */
[----:B------:R-:W-:Y:S04]  /*94a0*/  IMAD.WIDE.U32 R182, R182, -0x2daee0ad, RZ ;  /* 0xd2511f53b6b67825 */ /* 0x000fe800078e00ff */
[----:B------:R-:W-:Y:S01]  /*94b0*/  IMAD.WIDE.U32 R184, R184, -0x2daee0ad, RZ ;  /* 0xd2511f53b8b87825 */ /* 0x000fe200078e00ff */
[----:B-1----:R-:W-:Y:S04]  /*94c0*/  FMNMX.FTZ R164, R171, R168, !PT ;  /* 0x000000a8aba47209 */ /* 0x002fe80007810000 */
[----:B------:R-:W-:Y:S02]  /*94d0*/  LOP3.LUT R182, R182, UR16, R185, 0x96, !PT ;  /* 0x00000010b6b67c12 */ /* 0x000fe4000f8e96b9 */
[C---:B------:R-:W-:Y:S01]  /*94e0*/  FSETP.NEU.FTZ.AND P0, PT, R164.reuse, -INF , PT ;  /* 0xff800000a400780b */ /* 0x040fe20003f1d000 */
[----:B------:R-:W-:Y:S01]  /*94f0*/  FMUL.FTZ R204, R164, UR4 ;  /* 0x00000004a4cc7c20 */ /* 0x000fe20008410000 */
[----:B--2---:R-:W-:Y:S02]  /*9500*/  FMNMX.FTZ R3, R2, R3, !PT ;  /* 0x0000000302037209 */ /* 0x004fe40007810000 */
[----:B------:R-:W-:Y:S01]  /*9510*/  LOP3.LUT R2, R234, UR17, R183, 0x96, !PT ;  /* 0x00000011ea027c12 */ /* 0x000fe2000f8e96b7 */
[----:B------:R-:W-:Y:S01]  /*9520*/  IMAD.WIDE.U32 R182, R182, -0x326172a9, RZ ;  /* 0xcd9e8d57b6b67825 */ /* 0x000fe200078e00ff */
[----:B------:R-:W-:Y:S03]  /*9530*/  FSEL R204, R204, RZ, P0 ;  /* 0x000000ffcccc7208 */ /* 0x000fe60000000000 */
[C---:B------:R-:W-:Y:S01]  /*9540*/  FMUL.FTZ R203, R3.reuse, UR4 ;  /* 0x0000000403cb7c20 */ /* 0x040fe20008410000 */
[----:B------:R-:W-:Y:S01]  /*9550*/  IMAD.WIDE.U32 R180, R2, -0x326172a9, RZ ;  /* 0xcd9e8d5702b47825 */ /* 0x000fe200078e00ff */
[----:B------:R-:W-:Y:S03]  /*9560*/  FSETP.NEU.FTZ.AND P0, PT, R3, -INF , PT ;  /* 0xff8000000300780b */ /* 0x000fe60003f1d000 */
[--C-:B------:R-:W-:Y:S01]  /*9570*/  FFMA.FTZ R194, R8, UR4, -R204.reuse ;  /* 0x0000000408c27c23 */ /* 0x100fe200080108cc */
[--C-:B------:R-:W-:Y:S01]  /*9580*/  FFMA.FTZ R195, R9, UR4, -R204.reuse ;  /* 0x0000000409c37c23 */ /* 0x100fe200080108cc */
[----:B------:R-:W-:Y:S01]  /*9590*/  LOP3.LUT R180, R180, UR9, R183, 0x96, !PT ;  /* 0x00000009b4b47c12 */ /* 0x000fe2000f8e96b7 */
[--C-:B------:R-:W-:Y:S01]  /*95a0*/  FFMA.FTZ R199, R4, UR4, -R204.reuse ;  /* 0x0000000404c77c23 */ /* 0x100fe200080108cc */
[----:B------:R-:W-:Y:S01]  /*95b0*/  LOP3.LUT R2, R232, UR10, R181, 0x96, !PT ;  /* 0x0000000ae8027c12 */ /* 0x000fe2000f8e96b5 */
[----:B------:R-:W-:Y:S01]  /*95c0*/  FFMA.FTZ R198, R5, UR4, -R204 ;  /* 0x0000000405c67c23 */ /* 0x000fe200080108cc */
[----:B------:R-:W-:Y:S01]  /*95d0*/  FSEL R203, R203, RZ, P0 ;  /* 0x000000ffcbcb7208 */ /* 0x000fe20000000000 */
[----:B------:R-:W-:Y:S04]  /*95e0*/  IMAD.WIDE.U32 R180, R180, -0x2daee0ad, RZ ;  /* 0xd2511f53b4b47825 */ /* 0x000fe800078e00ff */
[----:B------:R-:W-:Y:S01]  /*95f0*/  FADD.FTZ R0, -R3, R0 ;  /* 0x0000000003007221 */ /* 0x000fe20000010100 */
[----:B------:R-:W-:Y:S01]  /*9600*/  MUFU.EX2 R194, R194 ;  /* 0x000000c200c27308 */ /* 0x000fe20000000800 */
[--C-:B------:R-:W-:Y:S01]  /*9610*/  FFMA.FTZ R205, R16, UR4, -R204.reuse ;  /* 0x0000000410cd7c23 */ /* 0x100fe200080108cc */
[----:B------:R-:W-:Y:S04]  /*9620*/  IMAD.WIDE.U32 R8, R2, -0x2daee0ad, RZ ;  /* 0xd2511f5302087825 */ /* 0x000fe800078e00ff */
[--C-:B------:R-:W-:Y:S01]  /*9630*/  FFMA.FTZ R196, R10, UR4, -R203.reuse ;  /* 0x000000040ac47c23 */ /* 0x100fe200080108cb */
[--C-:B------:R-:W-:Y:S01]  /*9640*/  FFMA.FTZ R197, R11, UR4, -R203.reuse ;  /* 0x000000040bc57c23 */ /* 0x100fe200080108cb */
[----:B------:R-:W-:Y:S01]  /*9650*/  FFMA.FTZ R201, R6, UR4, -R203 ;  /* 0x0000000406c97c23 */ /* 0x000fe200080108cb */
[----:B------:R-:W-:Y:S01]  /*9660*/  LOP3.LUT R10, R8, UR13, R181, 0x96, !PT ;  /* 0x0000000d080a7c12 */ /* 0x000fe2000f8e96b5 */
[----:B------:R-:W-:Y:S01]  /*9670*/  FFMA.FTZ R200, R7, UR4, -R203 ;  /* 0x0000000407c87c23 */ /* 0x000fe200080108cb */
[----:B------:R-:W-:Y:S01]  /*9680*/  LOP3.LUT R184, R184, UR15, R9, 0x96, !PT ;  /* 0x0000000fb8b87c12 */ /* 0x000fe2000f8e9609 */
[----:B------:R-:W-:Y:S01]  /*9690*/  MUFU.EX2 R196, R196 ;  /* 0x000000c400c47308 */ /* 0x000fe20000000800 */
[--C-:B------:R-:W-:Y:S01]  /*96a0*/  FFMA.FTZ R206, R17, UR4, -R204.reuse ;  /* 0x0000000411ce7c23 */ /* 0x100fe200080108cc */
[----:B------:R-:W-:Y:S04]  /*96b0*/  IMAD.WIDE.U32 R10, R10, -0x326172a9, RZ ;  /* 0xcd9e8d570a0a7825 */ /* 0x000fe800078e00ff */
[--C-:B------:R-:W-:Y:S01]  /*96c0*/  FFMA.FTZ R207, R18, UR4, -R203.reuse ;  /* 0x0000000412cf7c23 */ /* 0x100fe200080108cb */
[--C-:B------:R-:W-:Y:S01]  /*96d0*/  FFMA.FTZ R216, R19, UR4, -R203.reuse ;  /* 0x0000000413d87c23 */ /* 0x100fe200080108cb */
[----:B------:R-:W-:Y:S01]  /*96e0*/  IMAD.WIDE.U32 R184, R184, -0x326172a9, RZ ;  /* 0xcd9e8d57b8b87825 */ /* 0x000fe200078e00ff */
[----:B------:R-:W-:Y:S01]  /*96f0*/  MOV R2, R10 ;  /* 0x0000000a00027202 */ /* 0x000fe20000000f00 */
[----:B------:R-:W1:Y:S01]  /*9700*/  MUFU.EX2 R197, R197 ;  /* 0x000000c500c57308 */ /* 0x000e620000000800 */
[----:B------:R-:W-:Y:S01]  /*9710*/  PRMT R9, R10, 0x7773, RZ ;  /* 0x000077730a097816 */ /* 0x000fe200000000ff */
[--C-:B------:R-:W-:Y:S01]  /*9720*/  FFMA.FTZ R215, R12, UR4, -R204.reuse ;  /* 0x000000040cd77c23 */ /* 0x100fe200080108cc */
[----:B------:R-:W-:Y:S01]  /*9730*/  PRMT R4, R10, 0x7772, RZ ;  /* 0x000077720a047816 */ /* 0x000fe200000000ff */
[--C-:B------:R-:W-:Y:S01]  /*9740*/  FFMA.FTZ R217, R14, UR4, -R203.reuse ;  /* 0x000000040ed97c23 */ /* 0x100fe200080108cb */
[----:B------:R-:W-:Y:S01]  /*9750*/  PRMT R5, R10, 0x7771, RZ ;  /* 0x000077710a057816 */ /* 0x000fe200000000ff */
[----:B------:R-:W-:Y:S01]  /*9760*/  FFMA.FTZ R220, R15, UR4, -R203 ;  /* 0x000000040fdc7c23 */ /* 0x000fe200080108cb */
[----:B------:R-:W-:Y:S01]  /*9770*/  PRMT R6, R4, 0x5410, R9 ;  /* 0x0000541004067816 */ /* 0x000fe20000000009 */
[----:B------:R-:W-:Y:S01]  /*9780*/  FADD.FTZ R4, -R164, R165 ;  /* 0x000000a5a4047221 */ /* 0x000fe20000010100 */
[----:B------:R-:W-:Y:S01]  /*9790*/  LOP3.LUT R2, R2, 0xff, RZ, 0xc0, !PT ;  /* 0x000000ff02027812 */ /* 0x000fe200078ec0ff */
[----:B------:R-:W2:Y:S01]  /*97a0*/  MUFU.EX2 R195, R195 ;  /* 0x000000c300c37308 */ /* 0x000ea20000000800 */
[----:B------:R-:W-:Y:S01]  /*97b0*/  LOP3.LUT R8, R184, UR7, R11, 0x96, !PT ;  /* 0x00000007b8087c12 */ /* 0x000fe2000f8e960b */
[----:B------:R-:W-:Y:S01]  /*97c0*/  FFMA.FTZ R218, R13, UR4, -R204 ;  /* 0x000000040dda7c23 */ /* 0x000fe200080108cc */
[----:B------:R-:W-:Y:S01]  /*97d0*/  PRMT R5, R2, 0x5410, R5 ;  /* 0x0000541002057816 */ /* 0x000fe20000000005 */
[----:B------:R-:W-:Y:S01]  /*97e0*/  FMUL.FTZ R2, R4, UR4 ;  /* 0x0000000404027c20 */ /* 0x000fe20008410000 */
[----:B------:R-:W-:Y:S01]  /*97f0*/  FMUL.FTZ R4, R0, UR4 ;  /* 0x0000000400047c20 */ /* 0x000fe20008410000 */
[C---:B------:R-:W-:Y:S04]  /*9800*/  PRMT R9, R8.reuse, 0x7632, R9 ;  /* 0x0000763208097816 */ /* 0x040fe80000000009 */
[----:B------:R-:W-:Y:S01]  /*9810*/  MUFU.EX2 R199, R199 ;  /* 0x000000c700c77308 */ /* 0x000fe20000000800 */
[----:B------:R-:W-:Y:S02]  /*9820*/  IADD3 R165, PT, PT, R167, R192, RZ ;  /* 0x000000c0a7a57210 */ /* 0x000fe40007ffe0ff */
[C---:B------:R-:W-:Y:S02]  /*9830*/  LOP3.LUT R7, R8.reuse, 0xffff, RZ, 0xc0, !PT ;  /* 0x0000ffff08077812 */ /* 0x040fe400078ec0ff */
[----:B------:R-:W-:Y:S01]  /*9840*/  LOP3.LUT R10, R8, 0xff, RZ, 0xc0, !PT ;  /* 0x000000ff080a7812 */ /* 0x000fe200078ec0ff */
[----:B------:R-:W3:Y:S01]  /*9850*/  LDSM.16.MT88.4 R176, [R165+0x10000] ;  /* 0x01000000a5b0783b */ /* 0x000ee20000004200 */
[----:B------:R-:W-:Y:S03]  /*9860*/  LOP3.LUT R171, R6, 0xff00ff, RZ, 0xc0, !PT ;  /* 0x00ff00ff06ab7812 */ /* 0x000fe600078ec0ff */
[----:B------:R-:W4:Y:S01]  /*9870*/  MUFU.EX2 R198, R198 ;  /* 0x000000c600c67308 */ /* 0x000f220000000800 */
[----:B------:R-:W-:Y:S02]  /*9880*/  SHF.R.U32.HI R8, RZ, 0x18, R8 ;  /* 0x00000018ff087819 */ /* 0x000fe40000011608 */
[----:B------:R-:W-:Y:S02]  /*9890*/  LOP3.LUT R9, R9, 0xff, RZ, 0xc0, !PT ;  /* 0x000000ff09097812 */ /* 0x000fe400078ec0ff */
[----:B------:R-:W-:Y:S02]  /*98a0*/  SHF.R.U32.HI R7, RZ, 0x8, R7 ;  /* 0x00000008ff077819 */ /* 0x000fe40000011607 */
[----:B------:R-:W-:Y:S03]  /*98b0*/  PRMT R9, R9, 0x5410, R8 ;  /* 0x0000541009097816 */ /* 0x000fe60000000008 */
[----:B------:R-:W-:Y:S01]  /*98c0*/  MUFU.EX2 R201, R201 ;  /* 0x000000c900c97308 */ /* 0x000fe20000000800 */
[--C-:B------:R-:W-:Y:S02]  /*98d0*/  HSET2.LE.AND R171, R171, R202.reuse, PT ;  /* 0x000000caabab7233 */ /* 0x100fe40003803000 */
[----:B-1----:R-:W-:Y:S02]  /*98e0*/  F2FP.BF16.F32.PACK_AB R8, R197, R196 ;  /* 0x000000c4c508723e */ /* 0x002fe400000010ff */
[----:B------:R-:W-:Y:S02]  /*98f0*/  PRMT R7, R10, 0x5410, R7 ;  /* 0x000054100a077816 */ /* 0x000fe40000000007 */
[----:B------:R-:W-:Y:S03]  /*9900*/  LOP3.LUT R171, R8, R171, RZ, 0xc0, !PT ;  /* 0x000000ab08ab7212 */ /* 0x000fe600078ec0ff */
[----:B------:R-:W1:Y:S01]  /*9910*/  MUFU.EX2 R200, R200 ;  /* 0x000000c800c87308 */ /* 0x000e620000000800 */
[----:B------:R-:W-:Y:S02]  /*9920*/  IADD3 R8, PT, PT, R192, 0x10000, RZ ;  /* 0x00010000c0087810 */ /* 0x000fe40007ffe0ff */
[--C-:B------:R-:W-:Y:S02]  /*9930*/  HSET2.LE.AND R170, R5, R202.reuse, PT ;  /* 0x000000ca05aa7233 */ /* 0x100fe40003803000 */
[--C-:B------:R-:W-:Y:S02]  /*9940*/  HSET2.LE.AND R168, R7, R202.reuse, PT ;  /* 0x000000ca07a87233 */ /* 0x100fe40003803000 */
[--C-:B------:R-:W-:Y:S03]  /*9950*/  HSET2.LE.AND R169, R9, R202.reuse, PT ;  /* 0x000000ca09a97233 */ /* 0x100fe60003803000 */
[----:B------:R-:W5:Y:S01]  /*9960*/  MUFU.EX2 R2, R2 ;  /* 0x0000000200027308 */ /* 0x000f620000000800 */
[----:B--2---:R-:W-:Y:S02]  /*9970*/  F2FP.BF16.F32.PACK_AB R7, R195, R194 ;  /* 0x000000c2c307723e */ /* 0x004fe400000010ff */
[----:B----4-:R-:W-:Y:S02]  /*9980*/  F2FP.BF16.F32.PACK_AB R5, R198, R199 ;  /* 0x000000c7c605723e */ /* 0x010fe400000010ff */
[----:B------:R-:W-:Y:S02]  /*9990*/  @P2 IADD3 R166, PT, PT, R8, -0x40, RZ ;  /* 0xffffffc008a62810 */ /* 0x000fe40007ffe0ff */
[----:B------:R-:W-:Y:S03]  /*99a0*/  LOP3.LUT R170, R7, R170, RZ, 0xc0, !PT ;  /* 0x000000aa07aa7212 */ /* 0x000fe600078ec0ff */
[----:B------:R2:W4:Y:S01]  /*99b0*/  MUFU.EX2 R0, R4 ;  /* 0x0000000400007308 */ /* 0x0005220000000800 */
[----:B-1----:R-:W-:Y:S01]  /*99c0*/  F2FP.BF16.F32.PACK_AB R6, R200, R201 ;  /* 0x000000c9c806723e */ /* 0x002fe200000010ff */
[----:B------:R-:W-:Y:S01]  /*99d0*/  LDSM.16.MT88.4 R188, [R166+0x2800] ;  /* 0x00280000a6bc783b */ /* 0x000fe20000004200 */
[----:B------:R-:W-:Y:S02]  /*99e0*/  LOP3.LUT R168, R5, R168, RZ, 0xc0, !PT ;  /* 0x000000a805a87212 */ /* 0x000fe400078ec0ff */
[----:B------:R-:W-:Y:S02]  /*99f0*/  LOP3.LUT R169, R6, R169, RZ, 0xc0, !PT ;  /* 0x000000a906a97212 */ /* 0x000fe400078ec0ff */
[----:B------:R-:W-:Y:S03]  /*9a00*/  IADD3 R193, PT, PT, R167, R166, RZ ;  /* 0x000000a6a7c17210 */ /* 0x000fe60007ffe0ff */
        /* <DEDUP_REMOVED lines=8> */
[C---:B------:R-:W-:Y:S01]  /*9a90*/  FMUL.FTZ R44, R2.reuse, R44 ;  /* 0x0000002c022c7220 */ /* 0x040fe20000410000 */
[----:B--2---:R-:W-:Y:S01]  /*9aa0*/  FMUL.FTZ R4, R2, R160 ;  /* 0x000000a002047220 */ /* 0x004fe20000410000 */
[C---:B----4-:R-:W-:Y:S01]  /*9ab0*/  FMUL.FTZ R6, R0.reuse, R162 ;  /* 0x000000a200067220 */ /* 0x050fe20000410000 */
[C---:B------:R-:W-:Y:S01]  /*9ac0*/  FMUL.FTZ R7, R0.reuse, R163 ;  /* 0x000000a300077220 */ /* 0x040fe20000410000 */
[C---:B------:R-:W-:Y:S01]  /*9ad0*/  FMUL.FTZ R10, R0.reuse, R158 ;  /* 0x0000009e000a7220 */ /* 0x040fe20000410000 */
[----:B------:R-:W1:Y:S01]  /*9ae0*/  LDSM.16.MT88.4 R160, [R166] ;  /* 0x00000000a6a0783b */ /* 0x000e620000004200 */
[----:B------:R-:W-:Y:S01]  /*9af0*/  FMUL.FTZ R11, R0, R159 ;  /* 0x0000009f000b7220 */ /* 0x000fe20000410000 */
[----:B------:R-:W-:Y:S01]  /*9b00*/  FMUL.FTZ R17, R2, R153 ;  /* 0x0000009902117220 */ /* 0x000fe20000410000 */
[C---:B------:R-:W-:Y:S01]  /*9b10*/  FMUL.FTZ R18, R0.reuse, R154 ;  /* 0x0000009a00127220 */ /* 0x040fe20000410000 */
[C---:B------:R-:W-:Y:S01]  /*9b20*/  FMUL.FTZ R19, R0.reuse, R155 ;  /* 0x0000009b00137220 */ /* 0x040fe20000410000 */
[C---:B------:R-:W-:Y:S01]  /*9b30*/  HMMA.16816.F32.BF16 R4, R168.reuse, R172, R4 ;  /* 0x000000aca804723c */ /* 0x040fe20000041804 */
[----:B------:R-:W-:Y:S02]  /*9b40*/  MUFU.EX2 R218, R218 ;  /* 0x000000da00da7308 */ /* 0x000fe40000000800 */
[----:B------:R-:W2:Y:S02]  /*9b50*/  LDSM.16.MT88.4 R156, [R193] ;  /* 0x00000000c19c783b */ /* 0x000ea40000004200 */
[C---:B------:R-:W-:Y:S01]  /*9b60*/  FMUL.FTZ R38, R0.reuse, R38 ;  /* 0x0000002600267220 */ /* 0x040fe20000410000 */
[C---:B------:R-:W-:Y:S01]  /*9b70*/  FMUL.FTZ R39, R0.reuse, R39 ;  /* 0x0000002700277220 */ /* 0x040fe20000410000 */
[C---:B------:R-:W-:Y:S01]  /*9b80*/  FMUL.FTZ R42, R0.reuse, R42 ;  /* 0x0000002a002a7220 */ /* 0x040fe20000410000 */
[C---:B------:R-:W-:Y:S03]  /*9b90*/  HMMA.16816.F32.BF16 R8, R168.reuse, R174, R8 ;  /* 0x000000aea808723c */ /* 0x040fe60000041808 */
[----:B------:R-:W-:Y:S01]  /*9ba0*/  MUFU.EX2 R217, R217 ;  /* 0x000000d900d97308 */ /* 0x000fe20000000800 */
[----:B------:R-:W4:Y:S01]  /*9bb0*/  LDSM.16.MT88.4 R172, [R192+0x12000] ;  /* 0x01200000c0ac783b */ /* 0x000f220000004200 */
[----:B------:R-:W-:Y:S01]  /*9bc0*/  FMUL.FTZ R43, R0, R43 ;  /* 0x0000002b002b7220 */ /* 0x000fe20000410000 */
        /* <DEDUP_REMOVED lines=20> */
[C---:B-1----:R-:W-:Y:S01]  /*9d10*/  HMMA.16816.F32.BF16 R44, R168.reuse, R160, R44 ;  /* 0x000000a0a82c723c */ /* 0x042fe2000004182c */
[----:B------:R-:W-:Y:S02]  /*9d20*/  MUFU.EX2 R206, R206 ;  /* 0x000000ce00ce7308 */ /* 0x000fe40000000800 */
[----:B------:R-:W-:Y:S01]  /*9d30*/  FMUL.FTZ R61, R2, R61 ;  /* 0x0000003d023d7220 */ /* 0x000fe20000410000 */
[C---:B------:R-:W-:Y:S01]  /*9d40*/  FMUL.FTZ R62, R0.reuse, R62 ;  /* 0x0000003e003e7220 */ /* 0x040fe20000410000 */
[----:B------:R-:W-:Y:S01]  /*9d50*/  FMUL.FTZ R63, R0, R63 ;  /* 0x0000003f003f7220 */ /* 0x000fe20000410000 */
[C---:B------:R-:W-:Y:S01]  /*9d60*/  FMUL.FTZ R64, R2.reuse, R64 ;  /* 0x0000004002407220 */ /* 0x040fe20000410000 */
[----:B------:R-:W-:Y:S01]  /*9d70*/  FMUL.FTZ R65, R2, R65 ;  /* 0x0000004102417220 */ /* 0x000fe20000410000 */
[C---:B------:R-:W-:Y:S01]  /*9d80*/  HMMA.16816.F32.BF16 R48, R168.reuse, R162, R48 ;  /* 0x000000a2a830723c */ /* 0x040fe20000041830 */
[----:B------:R-:W1:Y:S02]  /*9d90*/  LDSM.16.MT88.4 R160, [R165+0x12000] ;  /* 0x01200000a5a0783b */ /* 0x000e640000004200 */
        /* <DEDUP_REMOVED lines=14> */
[----:B------:R-:W3:Y:S02]  /*9e80*/  LDSM.16.MT88.4 R156, [R166+0x2000] ;  /* 0x00200000a69c783b */ /* 0x000ee40000004200 */
[C---:B------:R-:W-:Y:S01]  /*9e90*/  FMUL.FTZ R76, R2.reuse, R76 ;  /* 0x0000004c024c7220 */ /* 0x040fe20000410000 */
[----:B------:R-:W-:Y:S01]  /*9ea0*/  FMUL.FTZ R77, R2, R77 ;  /* 0x0000004d024d7220 */ /* 0x000fe20000410000 */
[C---:B------:R-:W-:Y:S01]  /*9eb0*/  FMUL.FTZ R78, R0.reuse, R78 ;  /* 0x0000004e004e7220 */ /* 0x040fe20000410000 */
[----:B------:R-:W-:Y:S01]  /*9ec0*/  FMUL.FTZ R79, R0, R79 ;  /* 0x0000004f004f7220 */ /* 0x000fe20000410000 */
[C---:B------:R-:W-:Y:S01]  /*9ed0*/  FMUL.FTZ R80, R2.reuse, R80 ;  /* 0x0000005002507220 */ /* 0x040fe20000410000 */
[C---:B----4-:R-:W-:Y:S03]  /*9ee0*/  HMMA.16816.F32.BF16 R60, R168.reuse, R172, R60 ;  /* 0x000000aca83c723c */ /* 0x050fe6000004183c */
[----:B------:R-:W-:Y:S01]  /*9ef0*/  FMUL.FTZ R81, R2, R81 ;  /* 0x0000005102517220 */ /* 0x000fe20000410000 */
[C---:B------:R-:W-:Y:S01]  /*9f00*/  FMUL.FTZ R82, R0.reuse, R82 ;  /* 0x0000005200527220 */ /* 0x040fe20000410000 */
[----:B------:R-:W-:Y:S01]  /*9f10*/  FMUL.FTZ R83, R0, R83 ;  /* 0x0000005300537220 */ /* 0x000fe20000410000 */
[C---:B------:R-:W-:Y:S01]  /*9f20*/  FMUL.FTZ R84, R2.reuse, R84 ;  /* 0x0000005402547220 */ /* 0x040fe20000410000 */
[----:B------:R-:W-:Y:S01]  /*9f30*/  FMUL.FTZ R85, R2, R85 ;  /* 0x0000005502557220 */ /* 0x000fe20000410000 */
[C---:B------:R-:W-:Y:S01]  /*9f40*/  HMMA.16816.F32.BF16 R64, R168.reuse, R174, R64 ;  /* 0x000000aea840723c */ /* 0x040fe20000041840 */
[----:B------:R-:W4:Y:S02]  /*9f50*/  LDSM.16.MT88.4 R172, [R193+0x2000] ;  /* 0x00200000c1ac783b */ /* 0x000f240000004200 */
[C---:B------:R-:W-:Y:S01]  /*9f60*/  FMUL.FTZ R86, R0.reuse, R86 ;  /* 0x0000005600567220 */ /* 0x040fe20000410000 */
        /* <DEDUP_REMOVED lines=58> */
[C---:B---3--:R-:W-:Y:S03]  /*a310*/  HMMA.16816.F32.BF16 R100, R168.reuse, R156, R100 ;  /* 0x0000009ca864723c */ /* 0x048fe60000041864 */
        /* <DEDUP_REMOVED lines=13> */
[C---:B------:R-:W-:Y:S01]  /*a3f0*/  FMUL.FTZ R143, R0.reuse, R143 ;  /* 0x0000008f008f7220 */ /* 0x040fe20000410000 */
        /* <DEDUP_REMOVED lines=8> */
[----:B--2---:R-:W-:Y:S01]  /*a480*/  F2FP.BF16.F32.PACK_AB R151, R216, R207 ;  /* 0x000000cfd897723e */ /* 0x004fe200000010ff */
[----:B------:R-:W-:Y:S01]  /*a490*/  FFMA.FTZ R199, R2, R241, R199 ;  /* 0x000000f102c77223 */ /* 0x000fe200000100c7 */
[----:B------:R-:W-:Y:S01]  /*a4a0*/  FFMA.FTZ R201, R0, R239, R201 ;  /* 0x000000ef00c97223 */ /* 0x000fe200000100c9 */
[C---:B-1----:R-:W-:Y:S03]  /*a4b0*/  HMMA.16816.F32.BF16 R116, R168.reuse, R160, R116 ;  /* 0x000000a0a874723c */ /* 0x042fe60000041874 */
[----:B------:R-:W-:Y:S01]  /*a4c0*/  LOP3.LUT R160, R182, UR8, R185, 0x96, !PT ;  /* 0x00000008b6a07c12 */ /* 0x000fe2000f8e96b9 */
[----:B------:R-:W-:Y:S01]  /*a4d0*/  FADD.FTZ R199, R198, R199 ;  /* 0x000000c7c6c77221 */ /* 0x000fe20000010000 */
[----:B------:R-:W-:Y:S03]  /*a4e0*/  FADD.FTZ R201, R200, R201 ;  /* 0x000000c9c8c97221 */ /* 0x000fe60000010000 */
[C---:B------:R-:W-:Y:S03]  /*a4f0*/  HMMA.16816.F32.BF16 R120, R168.reuse, R162, R120 ;  /* 0x000000a2a878723c */ /* 0x040fe60000041878 */
[----:B------:R-:W-:Y:S04]  /*a500*/  IMAD.WIDE.U32 R160, R160, -0x2daee0ad, RZ ;  /* 0xd2511f53a0a07825 */ /* 0x000fe800078e00ff */
[----:B------:R-:W-:Y:S01]  /*a510*/  FADD.FTZ R0, R194, R199 ;  /* 0x000000c7c2007221 */ /* 0x000fe20000010000 */
[----:B------:R-:W-:Y:S01]  /*a520*/  FADD.FTZ R196, R196, R201 ;  /* 0x000000c9c4c47221 */ /* 0x000fe20000010000 */
[C---:B---3--:R-:W-:Y:S03]  /*a530*/  HMMA.16816.F32.BF16 R124, R168.reuse, R156, R124 ;  /* 0x0000009ca87c723c */ /* 0x048fe6000004187c */
[----:B------:R-:W-:Y:S01]  /*a540*/  LOP3.LUT R180, R180, UR12, R161, 0x96, !PT ;  /* 0x0000000cb4b47c12 */ /* 0x000fe2000f8e96a1 */
[----:B------:R-:W-:Y:S01]  /*a550*/  FADD.FTZ R0, R195, R0 ;  /* 0x00000000c3007221 */ /* 0x000fe20000010000 */
[----:B------:R-:W-:Y:S01]  /*a560*/  MOV R16, R160 ;  /* 0x000000a000107202 */ /* 0x000fe20000000f00 */
[----:B------:R-:W-:Y:S01]  /*a570*/  FADD.FTZ R196, R197, R196 ;  /* 0x000000c4c5c47221 */ /* 0x000fe20000010000 */
[----:B------:R-:W-:Y:S01]  /*a580*/  PRMT R177, R160, 0x7772, RZ ;  /* 0x00007772a0b17816 */ /* 0x000fe200000000ff */
[C---:B------:R-:W-:Y:S01]  /*a590*/  HMMA.16816.F32.BF16 R128, R168.reuse, R158, R128 ;  /* 0x0000009ea880723c */ /* 0x040fe20000041880 */
[----:B------:R-:W1:Y:S02]  /*a5a0*/  LDSM.16.MT88.4 R156, [R166+0x6000] ;  /* 0x00600000a69c783b */ /* 0x000e640000004200 */
[----:B------:R-:W-:Y:S01]  /*a5b0*/  LOP3.LUT R176, R16, 0xff, RZ, 0xc0, !PT ;  /* 0x000000ff10b07812 */ /* 0x000fe200078ec0ff */
[----:B------:R-:W-:Y:S01]  /*a5c0*/  FMUL.FTZ R16, R2, R152 ;  /* 0x0000009802107220 */ /* 0x000fe20000410000 */
[----:B------:R-:W-:Y:S02]  /*a5d0*/  PRMT R152, R180, 0x7632, R152 ;  /* 0x00007632b4987816 */ /* 0x000fe40000000098 */
[----:B------:R-:W-:Y:S01]  /*a5e0*/  SHF.R.U32.HI R187, RZ, 0x18, R180 ;  /* 0x00000018ffbb7819 */ /* 0x000fe200000116b4 */
[C---:B----4-:R-:W-:Y:S03]  /*a5f0*/  HMMA.16816.F32.BF16 R132, R168.reuse, R172, R132 ;  /* 0x000000aca884723c */ /* 0x050fe60000041884 */
[C---:B------:R-:W-:Y:S02]  /*a600*/  PRMT R172, R160.reuse, 0x7773, RZ ;  /* 0x00007773a0ac7816 */ /* 0x040fe400000000ff */
[----:B------:R-:W-:Y:S02]  /*a610*/  PRMT R173, R160, 0x7771, RZ ;  /* 0x00007771a0ad7816 */ /* 0x000fe400000000ff */
[----:B------:R-:W2:Y:S01]  /*a620*/  LDSM.16.MT88.4 R160, [R193+0x6000] ;  /* 0x00600000c1a0783b */ /* 0x000ea20000004200 */
[C---:B------:R-:W-:Y:S03]  /*a630*/  HMMA.16816.F32.BF16 R136, R168.reuse, R174, R136 ;  /* 0x000000aea888723c */ /* 0x040fe60000041888 */
[----:B------:R-:W-:Y:S02]  /*a640*/  LOP3.LUT R152, R152, 0xff, RZ, 0xc0, !PT ;  /* 0x000000ff98987812 */ /* 0x000fe400078ec0ff */
[----:B------:R-:W-:Y:S02]  /*a650*/  PRMT R12, R177, 0x5410, R172 ;  /* 0x00005410b10c7816 */ /* 0x000fe400000000ac */
[----:B------:R-:W-:Y:S02]  /*a660*/  PRMT R187, R152, 0x5410, R187 ;  /* 0x0000541098bb7816 */ /* 0x000fe400000000bb */
[----:B------:R-:W3:Y:S01]  /*a670*/  LDSM.16.MT88.4 R152, [R192+0x10800] ;  /* 0x01080000c098783b */ /* 0x000ee20000004200 */
[----:B------:R-:W-:Y:S02]  /*a680*/  LOP3.LUT R174, R180, 0xff, RZ, 0xc0, !PT ;  /* 0x000000ffb4ae7812 */ /* 0x000fe400078ec0ff */
[----:B------:R-:W-:Y:S02]  /*a690*/  PRMT R173, R176, 0x5410, R173 ;  /* 0x00005410b0ad7816 */ /* 0x000fe400000000ad */
[----:B------:R-:W-:Y:S01]  /*a6a0*/  LOP3.LUT R13, R12, 0xff00ff, RZ, 0xc0, !PT ;  /* 0x00ff00ff0c0d7812 */ /* 0x000fe200078ec0ff */
[----:B------:R-:W-:Y:S01]  /*a6b0*/  FMUL.FTZ R12, R2, R148 ;  /* 0x00000094020c7220 */ /* 0x000fe20000410000 */
[----:B------:R-:W-:Y:S02]  /*a6c0*/  LOP3.LUT R185, R180, 0xffff, RZ, 0xc0, !PT ;  /* 0x0000ffffb4b97812 */ /* 0x000fe400078ec0ff */
[--C-:B------:R-:W-:Y:S02]  /*a6d0*/  HSET2.LE.AND R176, R173, R202.reuse, PT ;  /* 0x000000caadb07233 */ /* 0x100fe40003803000 */
[--C-:B------:R-:W-:Y:S01]  /*a6e0*/  HSET2.LE.AND R180, R13, R202.reuse, PT ;  /* 0x000000ca0db47233 */ /* 0x100fe20003803000 */
[----:B------:R-:W-:Y:S01]  /*a6f0*/  FMUL.FTZ R13, R2, R149 ;  /* 0x00000095020d7220 */ /* 0x000fe20000410000 */
[----:B------:R-:W-:Y:S02]  /*a700*/  SHF.R.U32.HI R185, RZ, 0x8, R185 ;  /* 0x00000008ffb97819 */ /* 0x000fe400000116b9 */
[----:B------:R-:W-:Y:S01]  /*a710*/  F2FP.BF16.F32.PACK_AB R149, R206, R205 ;  /* 0x000000cdce95723e */ /* 0x000fe200000010ff */
[C---:B-1----:R-:W-:Y:S03]  /*a720*/  HMMA.16816.F32.BF16 R16, R168.reuse, R156, R16 ;  /* 0x0000009ca810723c */ /* 0x042fe60000041810 */
[----:B------:R-:W-:Y:S02]  /*a730*/  PRMT R185, R174, 0x5410, R185 ;  /* 0x00005410aeb97816 */ /* 0x000fe400000000b9 */
[----:B------:R-:W-:Y:S01]  /*a740*/  LDSM.16.MT88.4 R172, [R166+0x800] ;  /* 0x00080000a6ac783b */ /* 0x000fe20000004200 */
[----:B------:R-:W-:Y:S02]  /*a750*/  LOP3.LUT R150, R149, R176, RZ, 0xc0, !PT ;  /* 0x000000b095967212 */ /* 0x000fe400078ec0ff */
[C---:B------:R-:W-:Y:S03]  /*a760*/  HMMA.16816.F32.BF16 R140, R168.reuse, R158, R140 ;  /* 0x0000009ea88c723c */ /* 0x040fe6000004188c */
[--C-:B------:R-:W-:Y:S02]  /*a770*/  HSET2.LE.AND R148, R185, R202.reuse, PT ;  /* 0x000000cab9947233 */ /* 0x100fe40003803000 */
[----:B------:R-:W1:Y:S01]  /*a780*/  LDSM.16.MT88.4 R156, [R165+0x10800] ;  /* 0x01080000a59c783b */ /* 0x000e620000004200 */
[--C-:B------:R-:W-:Y:S02]  /*a790*/  HSET2.LE.AND R149, R187, R202.reuse, PT ;  /* 0x000000cabb957233 */ /* 0x100fe40003803000 */
[C---:B--2---:R-:W-:Y:S03]  /*a7a0*/  HMMA.16816.F32.BF16 R12, R168.reuse, R160, R12 ;  /* 0x000000a0a80c723c */ /* 0x044fe6000004180c */
[----:B------:R-:W-:Y:S01]  /*a7b0*/  F2FP.BF16.F32.PACK_AB R161, R218, R215 ;  /* 0x000000d7daa1723e */ /* 0x000fe200000010ff */
[----:B------:R-:W-:Y:S01]  /*a7c0*/  FADD.FTZ R215, R215, R0 ;  /* 0x00000000d7d77221 */ /* 0x000fe20000010000 */
[----:B------:R-:W-:Y:S01]  /*a7d0*/  F2FP.BF16.F32.PACK_AB R160, R220, R217 ;  /* 0x000000d9dca0723e */ /* 0x000fe200000010ff */
[----:B------:R-:W2:Y:S01]  /*a7e0*/  LDSM.16.MT88.4 R176, [R193+0x800] ;  /* 0x00080000c1b0783b */ /* 0x000ea20000004200 */
[----:B------:R-:W-:Y:S01]  /*a7f0*/  LOP3.LUT R151, R151, R180, RZ, 0xc0, !PT ;  /* 0x000000b497977212 */ /* 0x000fe200078ec0ff */
[----:B------:R-:W-:Y:S03]  /*a800*/  HMMA.16816.F32.BF16 R144, R168, R162, R144 ;  /* 0x000000a2a890723c */ /* 0x000fe60000041890 */
[----:B------:R-:W-:Y:S01]  /*a810*/  LOP3.LUT R148, R161, R148, RZ, 0xc0, !PT ;  /* 0x00000094a1947212 */ /* 0x000fe200078ec0ff */
[----:B------:R-:W-:Y:S01]  /*a820*/  FADD.FTZ R217, R217, R196 ;  /* 0x000000c4d9d97221 */ /* 0x000fe20000010000 */
[----:B------:R-:W-:Y:S01]  /*a830*/  LOP3.LUT R149, R160, R149, RZ, 0xc0, !PT ;  /* 0x00000095a0957212 */ /* 0x000fe200078ec0ff */
[----:B------:R-:W4:Y:S01]  /*a840*/  LDSM.16.MT88.4 R180, [R192+0x12800] ;  /* 0x01280000c0b4783b */ /* 0x000f220000004200 */
[----:B------:R-:W-:Y:S01]  /*a850*/  MOV R0, R3 ;  /* 0x0000000300007202 */ /* 0x000fe20000000f00 */
[----:B------:R-:W-:Y:S01]  /*a860*/  FADD.FTZ R218, R218, R215 ;  /* 0x000000d7dada7221 */ /* 0x000fe20000010000 */
[----:B------:R-:W-:Y:S03]  /*a870*/  FADD.FTZ R220, R220, R217 ;  /* 0x000000d9dcdc7221 */ /* 0x000fe60000010000 */
[C---:B---3--:R-:W-:Y:S02]  /*a880*/  HMMA.16816.F32.BF16 R4, R148.reuse, R152, R4 ;  /* 0x000000989404723c */ /* 0x048fe40000041804 */
[----:B------:R-:W3:Y:S03]  /*a890*/  LDSM.16.MT88.4 R184, [R165+0x12800] ;  /* 0x01280000a5b8783b */ /* 0x000ee60000004200 */
[----:B------:R-:W-:Y:S03]  /*a8a0*/  FADD.FTZ R207, R207, R220 ;  /* 0x000000dccfcf7221 */ /* 0x000fe60000010000 */
[C---:B------:R-:W-:Y:S02]  /*a8b0*/  HMMA.16816.F32.BF16 R8, R148.reuse, R154, R8 ;  /* 0x0000009a9408723c */ /* 0x040fe40000041808 */
[----:B------:R-:W5:Y:S01]  /*a8c0*/  LDSM.16.MT88.4 R160, [R193+0x2800] ;  /* 0x00280000c1a0783b */ /* 0x000f620000004200 */
[----:B------:R-:W-:Y:S05]  /*a8d0*/  FADD.FTZ R216, R216, R207 ;  /* 0x000000cfd8d87221 */ /* 0x000fea0000010000 */
[C---:B-1----:R-:W-:Y:S02]  /*a8e0*/  HMMA.16816.F32.BF16 R36, R148.reuse, R156, R36 ;  /* 0x0000009c9424723c */ /* 0x042fe40000041824 */
[----:B------:R-:W1:Y:S06]  /*a8f0*/  LDSM.16.MT88.4 R168, [R192+0x14800] ;  /* 0x01480000c0a8783b */ /* 0x000e6c0000004200 */
[C---:B------:R-:W-:Y:S02]  /*a900*/  HMMA.16816.F32.BF16 R40, R148.reuse, R158, R40 ;  /* 0x0000009e9428723c */ /* 0x040fe40000041828 */
[----:B------:R-:W1:Y:S06]  /*a910*/  LDSM.16.MT88.4 R152, [R165+0x14800] ;  /* 0x01480000a598783b */ /* 0x000e6c0000004200 */
[C---:B------:R-:W-:Y:S02]  /*a920*/  HMMA.16816.F32.BF16 R44, R148.reuse, R172, R44 ;  /* 0x000000ac942c723c */ /* 0x040fe4000004182c */
[----:B------:R-:W1:Y:S06]  /*a930*/  LDSM.16.MT88.4 R156, [R166+0x4800] ;  /* 0x00480000a69c783b */ /* 0x000e6c0000004200 */
[C---:B------:R-:W-:Y:S02]  /*a940*/  HMMA.16816.F32.BF16 R48, R148.reuse, R174, R48 ;  /* 0x000000ae9430723c */ /* 0x040fe40000041830 */
[----:B------:R-:W1:Y:S06]  /*a950*/  LDSM.16.MT88.4 R172, [R193+0x4800] ;  /* 0x00480000c1ac783b */ /* 0x000e6c0000004200 */
[C---:B--2---:R-:W-:Y:S08]  /*a960*/  HMMA.16816.F32.BF16 R52, R148.reuse, R176, R52 ;  /* 0x000000b09434723c */ /* 0x044ff00000041834 */
[C---:B------:R-:W-:Y:S08]  /*a970*/  HMMA.16816.F32.BF16 R56, R148.reuse, R178, R56 ;  /* 0x000000b29438723c */ /* 0x040ff00000041838 */
[C---:B----4-:R-:W-:Y:S08]  /*a980*/  HMMA.16816.F32.BF16 R60, R148.reuse, R180, R60 ;  /* 0x000000b4943c723c */ /* 0x050ff0000004183c */
[C---:B------:R-:W-:Y:S01]  /*a990*/  HMMA.16816.F32.BF16 R64, R148.reuse, R182, R64 ;  /* 0x000000b69440723c */ /* 0x040fe20000041840 */
[----:B------:R-:W-:Y:S07]  /*a9a0*/  LDSM.16.MT88.4 R180, [R166+0x5000] ;  /* 0x00500000a6b4783b */ /* 0x000fee0000004200 */
[C---:B---3--:R-:W-:Y:S03]  /*a9b0*/  HMMA.16816.F32.BF16 R68, R148.reuse, R184, R68 ;  /* 0x000000b89444723c */ /* 0x048fe60000041844 */
[--C-:B------:R-:W-:Y:S01]  /*a9c0*/  FFMA.FTZ R185, R25, UR4, -R204.reuse ;  /* 0x0000000419b97c23 */ /* 0x100fe200080108cc */
[--C-:B------:R-:W-:Y:S04]  /*a9d0*/  FFMA.FTZ R184, R24, UR4, -R204.reuse ;  /* 0x0000000418b87c23 */ /* 0x100fe800080108cc */
[C---:B------:R-:W-:Y:S01]  /*a9e0*/  HMMA.16816.F32.BF16 R72, R148.reuse, R186, R72 ;  /* 0x000000ba9448723c */ /* 0x040fe20000041848 */
[----:B------:R-:W-:Y:S02]  /*a9f0*/  MUFU.EX2 R185, R185 ;  /* 0x000000b900b97308 */ /* 0x000fe40000000800 */
[--C-:B------:R-:W-:Y:S01]  /*aa00*/  FFMA.FTZ R186, R26, UR4, -R203.reuse ;  /* 0x000000041aba7c23 */ /* 0x100fe200080108cb */
[--C-:B------:R-:W-:Y:S04]  /*aa10*/  FFMA.FTZ R187, R27, UR4, -R203.reuse ;  /* 0x000000041bbb7c23 */ /* 0x100fe800080108cb */
[C---:B------:R-:W-:Y:S03]  /*aa20*/  HMMA.16816.F32.BF16 R76, R148.reuse, R188, R76 ;  /* 0x000000bc944c723c */ /* 0x040fe6000004184c */
[----:B------:R-:W-:Y:S01]  /*aa30*/  MUFU.EX2 R184, R184 ;  /* 0x000000b800b87308 */ /* 0x000fe20000000800 */
[--C-:B------:R-:W-:Y:S01]  /*aa40*/  FFMA.FTZ R188, R20, UR4, -R204.reuse ;  /* 0x0000000414bc7c23 */ /* 0x100fe200080108cc */
[----:B------:R-:W-:Y:S03]  /*aa50*/  FFMA.FTZ R189, R21, UR4, -R204 ;  /* 0x0000000415bd7c23 */ /* 0x000fe600080108cc */
[C---:B------:R-:W-:Y:S05]  /*aa60*/  HMMA.16816.F32.BF16 R80, R148.reuse, R190, R80 ;  /* 0x000000be9450723c */ /* 0x040fea0000041850 */
[----:B------:R-:W-:Y:S01]  /*aa70*/  MUFU.EX2 R186, R186 ;  /* 0x000000ba00ba7308 */ /* 0x000fe20000000800 */
[--C-:B------:R-:W-:Y:S01]  /*aa80*/  FFMA.FTZ R191, R22, UR4, -R203.reuse ;  /* 0x0000000416bf7c23 */ /* 0x100fe200080108cb */
[----:B------:R-:W-:Y:S01]  /*aa90*/  FFMA.FTZ R190, R23, UR4, -R203 ;  /* 0x0000000417be7c23 */ /* 0x000fe200080108cb */
[C---:B-----5:R-:W-:Y:S01]  /*aaa0*/  HMMA.16816.F32.BF16 R84, R148.reuse, R160, R84 ;  /* 0x000000a09454723c */ /* 0x060fe20000041854 */
[----:B------:R-:W-:Y:S06]  /*aab0*/  MOV R161, UR20 ;  /* 0x0000001400a17c02 */ /* 0x000fec0008000f00 */
[----:B------:R-:W-:Y:S01]  /*aac0*/  MUFU.EX2 R187, R187 ;  /* 0x000000bb00bb7308 */ /* 0x000fe20000000800 */
[----:B------:R-:W-:Y:S01]  /*aad0*/  LOP3.LUT R160, R237, UR27, R161, 0x96, !PT ;  /* 0x0000001beda07c12 */ /* 0x000fe2000f8e96a1 */
[C---:B------:R-:W-:Y:S08]  /*aae0*/  HMMA.16816.F32.BF16 R88, R148.reuse, R162, R88 ;  /* 0x000000a29458723c */ /* 0x040ff00000041858 */
[----:B------:R-:W-:Y:S01]  /*aaf0*/  MUFU.EX2 R191, R191 ;  /* 0x000000bf00bf7308 */ /* 0x000fe20000000800 */
[----:B------:R-:W-:Y:S01]  /*ab00*/  IMAD.WIDE.U32 R160, R160, -0x326172a9, RZ ;  /* 0xcd9e8d57a0a07825 */ /* 0x000fe200078e00ff */
[C---:B-1----:R-:W-:Y:S08]  /*ab10*/  HMMA.16816.F32.BF16 R92, R148.reuse, R168, R92 ;  /* 0x000000a8945c723c */ /* 0x042ff0000004185c */
[----:B------:R-:W1:Y:S01]  /*ab20*/  MUFU.EX2 R190, R190 ;  /* 0x000000be00be7308 */ /* 0x000e620000000800 */
[----:B------:R-:W-:Y:S01]  /*ab30*/  LOP3.LUT R244, R242, UR6, R161, 0x96, !PT ;  /* 0x00000006f2f47c12 */ /* 0x000fe2000f8e96a1 */
[----:B------:R-:W-:Y:S01]  /*ab40*/  UIADD3 UR6, UPT, UPT, UR21, -0x1, URZ ;  /* 0xffffffff15067890 */ /* 0x000fe2000fffe0ff */
[----:B------:R-:W-:Y:S01]  /*ab50*/  LOP3.LUT R168, R233, UR11, R160, 0x96, !PT ;  /* 0x0000000be9a87c12 */ /* 0x000fe2000f8e96a0 */
[C---:B------:R-:W-:Y:S06]  /*ab60*/  HMMA.16816.F32.BF16 R96, R148.reuse, R170, R96 ;  /* 0x000000aa9460723c */ /* 0x040fec0000041860 */
[----:B------:R-:W-:Y:S01]  /*ab70*/  MUFU.EX2 R188, R188 ;  /* 0x000000bc00bc7308 */ /* 0x000fe20000000800 */
[----:B------:R-:W-:Y:S01]  /*ab80*/  IMAD.WIDE.U32 R168, R168, -0x2daee0ad, RZ ;  /* 0xd2511f53a8a87825 */ /* 0x000fe200078e00ff */
[----:B------:R-:W-:Y:S03]  /*ab90*/  UMOV UR21, UR6 ;  /* 0x0000000600157c82 */ /* 0x000fe60008000000 */
[----:B------:R-:W-:Y:S01]  /*aba0*/  IMAD.WIDE.U32 R244, R244, -0x2daee0ad, RZ ;  /* 0xd2511f53f4f47825 */ /* 0x000fe200078e00ff */
[C---:B------:R-:W-:Y:S04]  /*abb0*/  HMMA.16816.F32.BF16 R100, R148.reuse, R152, R100 ;  /* 0x000000989464723c */ /* 0x040fe80000041864 */
[----:B------:R-:W2:Y:S01]  /*abc0*/  MUFU.EX2 R189, R189 ;  /* 0x000000bd00bd7308 */ /* 0x000ea20000000800 */
[----:B-1----:R-:W-:Y:S01]  /*abd0*/  F2FP.BF16.F32.PACK_AB R176, R190, R191 ;  /* 0x000000bfbeb0723e */ /* 0x002fe200000010ff */
[----:B------:R-:W-:Y:S01]  /*abe0*/  FADD.FTZ R191, R191, R216 ;  /* 0x000000d8bfbf7221 */ /* 0x000fe20000010000 */
[----:B------:R-:W-:Y:S02]  /*abf0*/  LOP3.LUT R160, R234, UR17, R245, 0x96, !PT ;  /* 0x00000011eaa07c12 */ /* 0x000fe4000f8e96f5 */
[----:B------:R-:W-:Y:S01]  /*ac00*/  LOP3.LUT R244, R244, UR16, R169, 0x96, !PT ;  /* 0x00000010f4f47c12 */ /* 0x000fe2000f8e96a9 */
[C---:B------:R-:W-:Y:S01]  /*ac10*/  HMMA.16816.F32.BF16 R104, R148.reuse, R154, R104 ;  /* 0x0000009a9468723c */ /* 0x040fe20000041868 */
[----:B------:R-:W1:Y:S02]  /*ac20*/  LDSM.16.MT88.4 R152, [R192+0x16800] ;  /* 0x01680000c098783b */ /* 0x000e640000004200 */
[----:B------:R-:W-:Y:S04]  /*ac30*/  IMAD.WIDE.U32 R246, R160, -0x326172a9, RZ ;  /* 0xcd9e8d57a0f67825 */ /* 0x000fe800078e00ff */
[----:B------:R-:W-:Y:S01]  /*ac40*/  FADD.FTZ R191, R190, R191 ;  /* 0x000000bfbebf7221 */ /* 0x000fe20000010000 */
[----:B------:R-:W-:Y:S01]  /*ac50*/  IMAD.WIDE.U32 R244, R244, -0x326172a9, RZ ;  /* 0xcd9e8d57f4f47825 */ /* 0x000fe200078e00ff */
[C---:B------:R-:W-:Y:S01]  /*ac60*/  HMMA.16816.F32.BF16 R108, R148.reuse, R156, R108 ;  /* 0x0000009c946c723c */ /* 0x040fe2000004186c */
[----:B------:R-:W-:Y:S02]  /*ac70*/  LDSM.16.MT88.4 R160, [R166+0x6800] ;  /* 0x00680000a6a0783b */ /* 0x000fe40000004200 */
[----:B------:R-:W-:Y:S02]  /*ac80*/  LOP3.LUT R24, R232, UR10, R247, 0x96, !PT ;  /* 0x0000000ae8187c12 */ /* 0x000fe4000f8e96f7 */
[----:B------:R-:W-:Y:S03]  /*ac90*/  LOP3.LUT R246, R246, UR9, R245, 0x96, !PT ;  /* 0x00000009f6f67c12 */ /* 0x000fe6000f8e96f5 */
[C---:B------:R-:W-:Y:S01]  /*aca0*/  HMMA.16816.F32.BF16 R112, R148.reuse, R158, R112 ;  /* 0x0000009e9470723c */ /* 0x040fe20000041870 */
[----:B------:R-:W3:Y:S02]  /*acb0*/  LDSM.16.MT88.4 R156, [R165+0x16800] ;  /* 0x01680000a59c783b */ /* 0x000ee40000004200 */
[----:B------:R-:W-:Y:S04]  /*acc0*/  IMAD.WIDE.U32 R24, R24, -0x2daee0ad, RZ ;  /* 0xd2511f5318187825 */ /* 0x000fe800078e00ff */
[----:B------:R-:W-:Y:S01]  /*acd0*/  IMAD.WIDE.U32 R246, R246, -0x2daee0ad, RZ ;  /* 0xd2511f53f6f67825 */ /* 0x000fe200078e00ff */
[C---:B------:R-:W-:Y:S03]  /*ace0*/  HMMA.16816.F32.BF16 R116, R148.reuse, R172, R116 ;  /* 0x000000ac9474723c */ /* 0x040fe60000041874 */
[----:B------:R-:W-:Y:S05]  /*acf0*/  LOP3.LUT R248, R168, UR15, R25, 0x96, !PT ;  /* 0x0000000fa8f87c12 */ /* 0x000fea000f8e9619 */
[C---:B------:R-:W-:Y:S03]  /*ad00*/  HMMA.16816.F32.BF16 R120, R148.reuse, R174, R120 ;  /* 0x000000ae9478723c */ /* 0x040fe60000041878 */
[----:B------:R-:W-:Y:S05]  /*ad10*/  IMAD.WIDE.U32 R248, R248, -0x326172a9, RZ ;  /* 0xcd9e8d57f8f87825 */ /* 0x000fea00078e00ff */
[----:B------:R-:W-:Y:S01]  /*ad20*/  LOP3.LUT R244, R244, UR8, R249, 0x96, !PT ;  /* 0x00000008f4f47c12 */ /* 0x000fe2000f8e96f9 */
[C---:B-1----:R-:W-:Y:S04]  /*ad30*/  HMMA.16816.F32.BF16 R124, R148.reuse, R152, R124 ;  /* 0x00000098947c723c */ /* 0x042fe8000004187c */
[----:B------:R-:W-:Y:S04]  /*ad40*/  IMAD.WIDE.U32 R244, R244, -0x2daee0ad, RZ ;  /* 0xd2511f53f4f47825 */ /* 0x000fe800078e00ff */
[C---:B------:R-:W-:Y:S03]  /*ad50*/  HMMA.16816.F32.BF16 R128, R148.reuse, R154, R128 ;  /* 0x0000009a9480723c */ /* 0x040fe60000041880 */
[----:B------:R-:W-:Y:S02]  /*ad60*/  LOP3.LUT R154, R24, UR13, R247, 0x96, !PT ;  /* 0x0000000d189a7c12 */ /* 0x000fe4000f8e96f7 */
[----:B------:R-:W1:Y:S01]  /*ad70*/  LDSM.16.MT88.4 R24, [R193+0x6800] ;  /* 0x00680000c118783b */ /* 0x000e620000004200 */
[----:B------:R-:W-:Y:S02]  /*ad80*/  LOP3.LUT R246, R246, UR12, R245, 0x96, !PT ;  /* 0x0000000cf6f67c12 */ /* 0x000fe4000f8e96f5 */
[C---:B---3--:R-:W-:Y:S03]  /*ad90*/  HMMA.16816.F32.BF16 R132, R148.reuse, R156, R132 ;  /* 0x0000009c9484723c */ /* 0x048fe60000041884 */
[----:B------:R-:W-:Y:S05]  /*ada0*/  IMAD.WIDE.U32 R154, R154, -0x326172a9, RZ ;  /* 0xcd9e8d579a9a7825 */ /* 0x000fea00078e00ff */
[C---:B------:R-:W-:Y:S01]  /*adb0*/  HMMA.16816.F32.BF16 R136, R148.reuse, R158, R136 ;  /* 0x0000009e9488723c */ /* 0x040fe20000041888 */
[----:B------:R-:W-:Y:S02]  /*adc0*/  LDSM.16.MT88.4 R156, [R165+0x11000] ;  /* 0x01100000a59c783b */ /* 0x000fe40000004200 */
[----:B------:R-:W-:Y:S02]  /*add0*/  MOV R20, R154 ;  /* 0x0000009a00147202 */ /* 0x000fe40000000f00 */
[C---:B------:R-:W-:Y:S02]  /*ade0*/  PRMT R153, R154.reuse, 0x7773, RZ ;  /* 0x000077739a997816 */ /* 0x040fe400000000ff */
[C---:B------:R-:W-:Y:S01]  /*adf0*/  PRMT R168, R154.reuse, 0x7772, RZ ;  /* 0x000077729aa87816 */ /* 0x040fe200000000ff */
[C---:B------:R-:W-:Y:S03]  /*ae00*/  HMMA.16816.F32.BF16 R16, R148.reuse, R160, R16 ;  /* 0x000000a09410723c */ /* 0x040fe60000041810 */
[----:B------:R-:W-:Y:S02]  /*ae10*/  PRMT R152, R154, 0x7771, RZ ;  /* 0x000077719a987816 */ /* 0x000fe400000000ff */
[----:B------:R-:W-:Y:S02]  /*ae20*/  LOP3.LUT R21, R20, 0xff, RZ, 0xc0, !PT ;  /* 0x000000ff14157812 */ /* 0x000fe400078ec0ff */
[----:B------:R-:W-:Y:S01]  /*ae30*/  LOP3.LUT R20, R248, UR7, R155, 0x96, !PT ;  /* 0x00000007f8147c12 */ /* 0x000fe2000f8e969b */
[C---:B------:R-:W-:Y:S03]  /*ae40*/  HMMA.16816.F32.BF16 R140, R148.reuse, R162, R140 ;  /* 0x000000a2948c723c */ /* 0x040fe6000004188c */
[----:B------:R-:W-:Y:S02]  /*ae50*/  PRMT R168, R168, 0x5410, R153 ;  /* 0x00005410a8a87816 */ /* 0x000fe40000000099 */
[----:B------:R-:W-:Y:S02]  /*ae60*/  PRMT R21, R21, 0x5410, R152 ;  /* 0x0000541015157816 */ /* 0x000fe40000000098 */
[----:B------:R-:W3:Y:S01]  /*ae70*/  LDSM.16.MT88.4 R152, [R192+0x11000] ;  /* 0x01100000c098783b */ /* 0x000ee20000004200 */
[C---:B------:R-:W-:Y:S02]  /*ae80*/  LOP3.LUT R161, R20.reuse, 0xffff, RZ, 0xc0, !PT ;  /* 0x0000ffff14a17812 */ /* 0x040fe400078ec0ff */
[C---:B------:R-:W-:Y:S02]  /*ae90*/  PRMT R173, R20.reuse, 0x7632, R173 ;  /* 0x0000763214ad7816 */ /* 0x040fe400000000ad */
[----:B------:R-:W-:Y:S01]  /*aea0*/  LOP3.LUT R22, R20, 0xff, RZ, 0xc0, !PT ;  /* 0x000000ff14167812 */ /* 0x000fe200078ec0ff */
[C---:B-1----:R-:W-:Y:S03]  /*aeb0*/  HMMA.16816.F32.BF16 R12, R148.reuse, R24, R12 ;  /* 0x00000018940c723c */ /* 0x042fe6000004180c */
[----:B------:R-:W-:Y:S02]  /*aec0*/  SHF.R.U32.HI R161, RZ, 0x8, R161 ;  /* 0x00000008ffa17819 */ /* 0x000fe400000116a1 */
[----:B------:R-:W-:Y:S02]  /*aed0*/  LOP3.LUT R173, R173, 0xff, RZ, 0xc0, !PT ;  /* 0x000000ffadad7812 */ /* 0x000fe400078ec0ff */
[----:B------:R-:W-:Y:S01]  /*aee0*/  SHF.R.U32.HI R20, RZ, 0x18, R20 ;  /* 0x00000018ff147819 */ /* 0x000fe20000011614 */
[----:B------:R-:W-:Y:S01]  /*aef0*/  HMMA.16816.F32.BF16 R144, R148, R26, R144 ;  /* 0x0000001a9490723c */ /* 0x000fe20000041890 */
[----:B------:R-:W-:Y:S02]  /*af00*/  LDSM.16.MT88.4 R24, [R165+0x13000] ;  /* 0x01300000a518783b */ /* 0x000fe40000004200 */
[----:B------:R-:W-:Y:S02]  /*af10*/  PRMT R161, R22, 0x5410, R161 ;  /* 0x0000541016a17816 */ /* 0x000fe400000000a1 */
[----:B------:R-:W-:Y:S02]  /*af20*/  PRMT R163, R173, 0x5410, R20 ;  /* 0x00005410ada37816 */ /* 0x000fe40000000014 */
[--C-:B------:R-:W-:Y:S02]  /*af30*/  HSET2.LE.AND R22, R21, R202.reuse, PT ;  /* 0x000000ca15167233 */ /* 0x100fe40003803000 */
[--C-:B------:R-:W-:Y:S01]  /*af40*/  HSET2.LE.AND R20, R161, R202.reuse, PT ;  /* 0x000000caa1147233 */ /* 0x100fe20003803000 */
[----:B------:R-:W-:Y:S01]  /*af50*/  LDSM.16.MT88.4 R172, [R192+0x13000] ;  /* 0x01300000c0ac783b */ /* 0x000fe20000004200 */
[----:B------:R-:W-:Y:S02]  /*af60*/  LOP3.LUT R23, R168, 0xff00ff, RZ, 0xc0, !PT ;  /* 0x00ff00ffa8177812 */ /* 0x000fe400078ec0ff */
[----:B--2---:R-:W-:Y:S02]  /*af70*/  F2FP.BF16.F32.PACK_AB R21, R189, R188 ;  /* 0x000000bcbd15723e */ /* 0x004fe400000010ff */
[----:B------:R-:W-:Y:S02]  /*af80*/  F2FP.BF16.F32.PACK_AB R161, R185, R184 ;  /* 0x000000b8b9a1723e */ /* 0x000fe400000010ff */
[----:B------:R-:W-:Y:S01]  /*af90*/  LOP3.LUT R20, R21, R20, RZ, 0xc0, !PT ;  /* 0x0000001415147212 */ /* 0x000fe200078ec0ff */
[----:B------:R-:W1:Y:S01]  /*afa0*/  LDSM.16.MT88.4 R168, [R166+0x1000] ;  /* 0x00100000a6a8783b */ /* 0x000e620000004200 */
[--C-:B------:R-:W-:Y:S02]  /*afb0*/  HSET2.LE.AND R21, R163, R202.reuse, PT ;  /* 0x000000caa3157233 */ /* 0x100fe40003803000 */
[--C-:B------:R-:W-:Y:S02]  /*afc0*/  HSET2.LE.AND R23, R23, R202.reuse, PT ;  /* 0x000000ca17177233 */ /* 0x100fe40003803000 */
[----:B------:R-:W-:Y:S01]  /*afd0*/  F2FP.BF16.F32.PACK_AB R160, R187, R186 ;  /* 0x000000babba0723e */ /* 0x000fe200000010ff */
[----:B------:R-:W-:Y:S01]  /*afe0*/  FADD.FTZ R186, R186, R191 ;  /* 0x000000bfbaba7221 */ /* 0x000fe20000010000 */
[----:B------:R-:W-:Y:S01]  /*aff0*/  LOP3.LUT R22, R161, R22, RZ, 0xc0, !PT ;  /* 0x00000016a1167212 */ /* 0x000fe200078ec0ff */
[----:B------:R-:W-:Y:S01]  /*b000*/  LDSM.16.MT88.4 R148, [R166+0x3000] ;  /* 0x00300000a694783b */ /* 0x000fe20000004200 */
[----:B------:R-:W-:Y:S01]  /*b010*/  LOP3.LUT R23, R160, R23, RZ, 0xc0, !PT ;  /* 0x00000017a0177212 */ /* 0x000fe200078ec0ff */
[----:B------:R-:W-:Y:S01]  /*b020*/  FADD.FTZ R187, R187, R186 ;  /* 0x000000babbbb7221 */ /* 0x000fe20000010000 */
[----:B------:R-:W-:Y:S05]  /*b030*/  LOP3.LUT R21, R176, R21, RZ, 0xc0, !PT ;  /* 0x00000015b0157212 */ /* 0x000fea00078ec0ff */
[----:B------:R-:W2:Y:S02]  /*b040*/  LDSM.16.MT88.4 R160, [R193+0x1000] ;  /* 0x00100000c1a0783b */ /* 0x000ea40000004200 */
[C---:B---3--:R-:W-:Y:S06]  /*b050*/  HMMA.16816.F32.BF16 R4, R20.reuse, R152, R4 ;  /* 0x000000981404723c */ /* 0x048fec0000041804 */
[----:B------:R-:W-:Y:S02]  /*b060*/  LDSM.16.MT88.4 R176, [R165+0x15000] ;  /* 0x01500000a5b0783b */ /* 0x000fe40000004200 */
[C---:B------:R-:W-:Y:S06]  /*b070*/  HMMA.16816.F32.BF16 R8, R20.reuse, R154, R8 ;  /* 0x0000009a1408723c */ /* 0x040fec0000041808 */
[----:B------:R-:W3:Y:S02]  /*b080*/  LDSM.16.MT88.4 R152, [R193+0x3000] ;  /* 0x00300000c198783b */ /* 0x000ee40000004200 */
        /* <DEDUP_REMOVED lines=14> */
[----:B------:R-:W5:Y:S07]  /*b170*/  LDSM.16.MT88.4 R24, [R165+0x17000] ;  /* 0x01700000a518783b */ /* 0x000f6e0000004200 */
        /* <DEDUP_REMOVED lines=9> */
[C---:B------:R-:W-:Y:S03]  /*b210*/  HMMA.16816.F32.BF16 R100, R20.reuse, R176, R100 ;  /* 0x000000b01464723c */ /* 0x040fe60000041864 */
[--C-:B------:R-:W-:Y:S01]  /*b220*/  FFMA.FTZ R177, R29, UR4, -R204.reuse ;  /* 0x000000041db17c23 */ /* 0x100fe200080108cc */
[--C-:B------:R-:W-:Y:S01]  /*b230*/  FFMA.FTZ R176, R28, UR4, -R204.reuse ;  /* 0x000000041cb07c23 */ /* 0x100fe200080108cc */
[----:B------:R-:W-:Y:S03]  /*b240*/  MOV R28, R244 ;  /* 0x000000f4001c7202 */ /* 0x000fe60000000f00 */
[C---:B------:R-:W-:Y:S01]  /*b250*/  HMMA.16816.F32.BF16 R104, R20.reuse, R178, R104 ;  /* 0x000000b21468723c */ /* 0x040fe20000041868 */
[----:B------:R-:W-:Y:S02]  /*b260*/  MUFU.EX2 R177, R177 ;  /* 0x000000b100b17308 */ /* 0x000fe40000000800 */
[--C-:B------:R-:W-:Y:S01]  /*b270*/  FFMA.FTZ R178, R30, UR4, -R203.reuse ;  /* 0x000000041eb27c23 */ /* 0x100fe200080108cb */
[----:B------:R-:W-:Y:S04]  /*b280*/  FFMA.FTZ R179, R31, UR4, -R203 ;  /* 0x000000041fb37c23 */ /* 0x000fe800080108cb */
[C---:B------:R-:W-:Y:S03]  /*b290*/  HMMA.16816.F32.BF16 R108, R20.reuse, R180, R108 ;  /* 0x000000b4146c723c */ /* 0x040fe6000004186c */
[----:B------:R-:W3:Y:S01]  /*b2a0*/  MUFU.EX2 R176, R176 ;  /* 0x000000b000b07308 */ /* 0x000ee20000000800 */
[--C-:B------:R-:W-:Y:S01]  /*b2b0*/  FFMA.FTZ R180, R32, UR4, -R204.reuse ;  /* 0x0000000420b47c23 */ /* 0x100fe200080108cc */
[C---:B------:R-:W-:Y:S01]  /*b2c0*/  LOP3.LUT R32, R246.reuse, 0xffff, RZ, 0xc0, !PT ;  /* 0x0000fffff6207812 */ /* 0x040fe200078ec0ff */
[----:B------:R-:W-:Y:S01]  /*b2d0*/  FFMA.FTZ R204, R33, UR4, -R204 ;  /* 0x0000000421cc7c23 */ /* 0x000fe200080108cc */
[----:B------:R-:W-:Y:S01]  /*b2e0*/  PRMT R33, R246, 0x7632, R33 ;  /* 0x00007632f6217816 */ /* 0x000fe20000000021 */
[C---:B------:R-:W-:Y:S05]  /*b2f0*/  HMMA.16816.F32.BF16 R112, R20.reuse, R182, R112 ;  /* 0x000000b61470723c */ /* 0x040fea0000041870 */
[----:B------:R-:W-:Y:S01]  /*b300*/  MUFU.EX2 R180, R180 ;  /* 0x000000b400b47308 */ /* 0x000fe20000000800 */
[--C-:B------:R-:W-:Y:S01]  /*b310*/  FFMA.FTZ R182, R34, UR4, -R203.reuse ;  /* 0x0000000422b67c23 */ /* 0x100fe200080108cb */
[----:B------:R-:W-:Y:S01]  /*b320*/  FFMA.FTZ R203, R35, UR4, -R203 ;  /* 0x0000000423cb7c23 */ /* 0x000fe200080108cb */
[----:B------:R-:W-:Y:S02]  /*b330*/  LOP3.LUT R33, R33, 0xff, RZ, 0xc0, !PT ;  /* 0x000000ff21217812 */ /* 0x000fe400078ec0ff */
[----:B------:R-:W-:Y:S01]  /*b340*/  SHF.R.U32.HI R32, RZ, 0x8, R32 ;  /* 0x00000008ff207819 */ /* 0x000fe20000011620 */
[C---:B-1----:R-:W-:Y:S04]  /*b350*/  HMMA.16816.F32.BF16 R116, R20.reuse, R168, R116 ;  /* 0x000000a81474723c */ /* 0x042fe80000041874 */
[----:B------:R-:W-:Y:S04]  /*b360*/  MUFU.EX2 R181, R204 ;  /* 0x000000cc00b57308 */ /* 0x000fe80000000800 */
[C---:B------:R-:W-:Y:S01]  /*b370*/  HMMA.16816.F32.BF16 R120, R20.reuse, R170, R120 ;  /* 0x000000aa1478723c */ /* 0x040fe20000041878 */
[----:B------:R-:W-:Y:S05]  /*b380*/  LDSM.16.MT88.4 R168, [R165+0x15800] ;  /* 0x01580000a5a8783b */ /* 0x000fea0000004200 */
[----:B------:R-:W-:Y:S02]  /*b390*/  MUFU.EX2 R182, R182 ;  /* 0x000000b600b67308 */ /* 0x000fe40000000800 */
[C---:B--2---:R-:W-:Y:S08]  /*b3a0*/  HMMA.16816.F32.BF16 R124, R20.reuse, R160, R124 ;  /* 0x000000a0147c723c */ /* 0x044ff0000004187c */
[----:B------:R-:W-:Y:S01]  /*b3b0*/  MUFU.EX2 R203, R203 ;  /* 0x000000cb00cb7308 */ /* 0x000fe20000000800 */
[C---:B------:R-:W-:Y:S09]  /*b3c0*/  HMMA.16816.F32.BF16 R128, R20.reuse, R162, R128 ;  /* 0x000000a21480723c */ /* 0x040ff20000041880 */
[----:B------:R-:W-:Y:S01]  /*b3d0*/  MUFU.EX2 R178, R178 ;  /* 0x000000b200b27308 */ /* 0x000fe20000000800 */
[C---:B-----5:R-:W-:Y:S09]  /*b3e0*/  HMMA.16816.F32.BF16 R132, R20.reuse, R24, R132 ;  /* 0x000000181484723c */ /* 0x060ff20000041884 */
[----:B------:R-:W1:Y:S01]  /*b3f0*/  MUFU.EX2 R179, R179 ;  /* 0x000000b300b37308 */ /* 0x000e620000000800 */
[C---:B------:R-:W-:Y:S02]  /*b400*/  PRMT R25, R244.reuse, 0x7773, RZ ;  /* 0x00007773f4197816 */ /* 0x040fe400000000ff */
[----:B------:R-:W-:Y:S01]  /*b410*/  PRMT R24, R244, 0x7772, RZ ;  /* 0x00007772f4187816 */ /* 0x000fe200000000ff */
[C---:B------:R-:W-:Y:S03]  /*b420*/  HMMA.16816.F32.BF16 R136, R20.reuse, R26, R136 ;  /* 0x0000001a1488723c */ /* 0x040fe60000041888 */
[----:B------:R-:W-:Y:S02]  /*b430*/  LOP3.LUT R27, R246, 0xff, RZ, 0xc0, !PT ;  /* 0x000000fff61b7812 */ /* 0x000fe400078ec0ff */
[----:B------:R-:W-:Y:S02]  /*b440*/  SHF.R.U32.HI R246, RZ, 0x18, R246 ;  /* 0x00000018fff67819 */ /* 0x000fe400000116f6 */
[----:B------:R-:W-:Y:S01]  /*b450*/  PRMT R27, R27, 0x5410, R32 ;  /* 0x000054101b1b7816 */ /* 0x000fe20000000020 */
[C---:B------:R-:W-:Y:S03]  /*b460*/  HMMA.16816.F32.BF16 R16, R20.reuse, R148, R16 ;  /* 0x000000941410723c */ /* 0x040fe60000041810 */
[----:B------:R-:W-:Y:S02]  /*b470*/  LOP3.LUT R149, R28, 0xff, RZ, 0xc0, !PT ;  /* 0x000000ff1c957812 */ /* 0x000fe400078ec0ff */
[----:B------:R-:W2:Y:S01]  /*b480*/  LDSM.16.MT88.4 R28, [R165+0x11800] ;  /* 0x01180000a51c783b */ /* 0x000ea20000004200 */
[----:B------:R-:W-:Y:S02]  /*b490*/  PRMT R24, R24, 0x5410, R25 ;  /* 0x0000541018187816 */ /* 0x000fe40000000019 */
[C---:B------:R-:W-:Y:S03]  /*b4a0*/  HMMA.16816.F32.BF16 R140, R20.reuse, R150, R140 ;  /* 0x00000096148c723c */ /* 0x040fe6000004188c */
[----:B------:R-:W-:Y:S02]  /*b4b0*/  PRMT R25, R33, 0x5410, R246 ;  /* 0x0000541021197816 */ /* 0x000fe400000000f6 */
[----:B------:R-:W-:Y:S01]  /*b4c0*/  PRMT R26, R244, 0x7771, RZ ;  /* 0x00007771f41a7816 */ /* 0x000fe200000000ff */
[----:B------:R-:W5:Y:S01]  /*b4d0*/  LDSM.16.MT88.4 R32, [R166+0x1800] ;  /* 0x00180000a620783b */ /* 0x000f620000004200 */
[----:B---3--:R-:W-:Y:S01]  /*b4e0*/  F2FP.BF16.F32.PACK_AB R151, R177, R176 ;  /* 0x000000b0b197723e */ /* 0x008fe200000010ff */
[C---:B------:R-:W-:Y:S03]  /*b4f0*/  HMMA.16816.F32.BF16 R12, R20.reuse, R152, R12 ;  /* 0x00000098140c723c */ /* 0x040fe6000004180c */
[----:B------:R-:W-:Y:S02]  /*b500*/  LOP3.LUT R153, R24, 0xff00ff, RZ, 0xc0, !PT ;  /* 0x00ff00ff18997812 */ /* 0x000fe400078ec0ff */
[----:B------:R-:W-:Y:S02]  /*b510*/  PRMT R149, R149, 0x5410, R26 ;  /* 0x0000541095957816 */ /* 0x000fe4000000001a */
[--C-:B------:R-:W-:Y:S01]  /*b520*/  HSET2.LE.AND R25, R25, R202.reuse, PT ;  /* 0x000000ca19197233 */ /* 0x100fe20003803000 */
[----:B------:R-:W-:Y:S01]  /*b530*/  HMMA.16816.F32.BF16 R144, R20, R154, R144 ;  /* 0x0000009a1490723c */ /* 0x000fe20000041890 */
[----:B------:R-:W3:Y:S02]  /*b540*/  LDSM.16.MT88.4 R20, [R193+0x1800] ;  /* 0x00180000c114783b */ /* 0x000ee40000004200 */
[C---:B-1----:R-:W-:Y:S01]  /*b550*/  F2FP.BF16.F32.PACK_AB R148, R179.reuse, R178 ;  /* 0x000000b2b394723e */ /* 0x042fe200000010ff */
[----:B------:R-:W-:Y:S01]  /*b560*/  FADD.FTZ R178, R178, R187 ;  /* 0x000000bbb2b27221 */ /* 0x000fe20000010000 */
[--C-:B------:R-:W-:Y:S02]  /*b570*/  HSET2.LE.AND R24, R27, R202.reuse, PT ;  /* 0x000000ca1b187233 */ /* 0x100fe40003803000 */
[--C-:B------:R-:W-:Y:S01]  /*b580*/  HSET2.LE.AND R27, R153, R202.reuse, PT ;  /* 0x000000ca991b7233 */ /* 0x100fe20003803000 */
[----:B------:R-:W-:Y:S01]  /*b590*/  FADD.FTZ R179, R179, R178 ;  /* 0x000000b2b3b37221 */ /* 0x000fe20000010000 */
[----:B------:R-:W-:Y:S01]  /*b5a0*/  HSET2.LE.AND R26, R149, R202, PT ;  /* 0x000000ca951a7233 */ /* 0x000fe20003803000 */
[----:B------:R-:W-:Y:S01]  /*b5b0*/  LDSM.16.MT88.4 R152, [R193+0x3800] ;  /* 0x00380000c198783b */ /* 0x000fe20000004200 */
[----:B------:R-:W-:Y:S02]  /*b5c0*/  LOP3.LUT R25, R148, R25, RZ, 0xc0, !PT ;  /* 0x0000001994197212 */ /* 0x000fe400078ec0ff */
[----:B------:R-:W-:Y:S02]  /*b5d0*/  F2FP.BF16.F32.PACK_AB R149, R181, R180 ;  /* 0x000000b4b595723e */ /* 0x000fe400000010ff */
[----:B------:R-:W-:Y:S01]  /*b5e0*/  F2FP.BF16.F32.PACK_AB R148, R203, R182 ;  /* 0x000000b6cb94723e */ /* 0x000fe200000010ff */
[----:B------:R-:W-:Y:S01]  /*b5f0*/  FADD.FTZ R182, R182, R179 ;  /* 0x000000b3b6b67221 */ /* 0x000fe20000010000 */
[----:B------:R-:W-:Y:S02]  /*b600*/  LOP3.LUT R24, R151, R24, RZ, 0xc0, !PT ;  /* 0x0000001897187212 */ /* 0x000fe400078ec0ff */
[----:B------:R-:W-:Y:S01]  /*b610*/  LOP3.LUT R26, R149, R26, RZ, 0xc0, !PT ;  /* 0x0000001a951a7212 */ /* 0x000fe200078ec0ff */
[----:B------:R-:W-:Y:S01]  /*b620*/  FADD.FTZ R239, R203, R182 ;  /* 0x000000b6cbef7221 */ /* 0x000fe20000010000 */
[----:B------:R-:W-:Y:S02]  /*b630*/  LOP3.LUT R27, R148, R27, RZ, 0xc0, !PT ;  /* 0x0000001b941b7212 */ /* 0x000fe400078ec0ff */
[----:B------:R-:W-:Y:S05]  /*b640*/  LDSM.16.MT88.4 R148, [R166+0x3800] ;  /* 0x00380000a694783b */ /* 0x000fea0000004200 */
[C---:B----4-:R-:W-:Y:S03]  /*b650*/  HMMA.16816.F32.BF16 R160, R24.reuse, R156, R4 ;  /* 0x0000009c18a0723c */ /* 0x050fe60000041804 */
[----:B------:R-:W1:Y:S05]  /*b660*/  LDSM.16.MT88.4 R4, [R192+0x13800] ;  /* 0x01380000c004783b */ /* 0x000e6a0000004200 */
[C---:B------:R-:W-:Y:S03]  /*b670*/  HMMA.16816.F32.BF16 R156, R24.reuse, R158, R8 ;  /* 0x0000009e189c723c */ /* 0x040fe60000041808 */
[----:B------:R-:W4:Y:S05]  /*b680*/  LDSM.16.MT88.4 R8, [R165+0x13800] ;  /* 0x01380000a508783b */ /* 0x000f2a0000004200 */
        /* <DEDUP_REMOVED lines=9> */
[C---:B-1----:R-:W-:Y:S08]  /*b720*/  HMMA.16816.F32.BF16 R60, R24.reuse, R4, R60 ;  /* 0x00000004183c723c */ /* 0x042ff0000004183c */
[C---:B------:R-:W-:Y:S01]  /*b730*/  HMMA.16816.F32.BF16 R64, R24.reuse, R6, R64 ;  /* 0x000000061840723c */ /* 0x040fe20000041840 */
[----:B------:R1:W3:Y:S07]  /*b740*/  LDSM.16.MT88.4 R4, [R165+0x17800] ;  /* 0x01780000a504783b */ /* 0x0002ee0000004200 */
[C---:B----4-:R-:W-:Y:S08]  /*b750*/  HMMA.16816.F32.BF16 R68, R24.reuse, R8, R68 ;  /* 0x000000081844723c */ /* 0x050ff00000041844 */
[C---:B------:R-:W-:Y:S01]  /*b760*/  HMMA.16816.F32.BF16 R72, R24.reuse, R10, R72 ;  /* 0x0000000a1848723c */ /* 0x040fe20000041848 */
[----:B------:R-:W4:Y:S07]  /*b770*/  LDSM.16.MT88.4 R8, [R166+0x7800] ;  /* 0x00780000a608783b */ /* 0x000f2e0000004200 */
[C---:B------:R-:W-:Y:S03]  /*b780*/  HMMA.16816.F32.BF16 R76, R24.reuse, R148, R76 ;  /* 0x00000094184c723c */ /* 0x040fe6000004184c */
[----:B-1----:R-:W-:Y:S05]  /*b790*/  MOV R165, R164 ;  /* 0x000000a400a57202 */ /* 0x002fea0000000f00 */
        /* <DEDUP_REMOVED lines=9> */
[C---:B-----5:R-:W-:Y:S08]  /*b830*/  HMMA.16816.F32.BF16 R116, R24.reuse, R32, R116 ;  /* 0x000000201874723c */ /* 0x060ff00000041874 */
[C---:B------:R-:W-:Y:S08]  /*b840*/  HMMA.16816.F32.BF16 R120, R24.reuse, R34, R120 ;  /* 0x000000221878723c */ /* 0x040ff00000041878 */
[C---:B---3--:R-:W-:Y:S08]  /*b850*/  HMMA.16816.F32.BF16 R124, R24.reuse, R20, R124 ;  /* 0x00000014187c723c */ /* 0x048ff0000004187c */
[C---:B------:R-:W-:Y:S01]  /*b860*/  HMMA.16816.F32.BF16 R128, R24.reuse, R22, R128 ;  /* 0x000000161880723c */ /* 0x040fe20000041880 */
[----:B------:R-:W1:Y:S07]  /*b870*/  LDSM.16.MT88.4 R20, [R193+0x7800] ;  /* 0x00780000c114783b */ /* 0x000e6e0000004200 */
[C---:B------:R-:W-:Y:S03]  /*b880*/  HMMA.16816.F32.BF16 R132, R24.reuse, R4, R132 ;  /* 0x000000041884723c */ /* 0x040fe60000041884 */
        /* <DEDUP_REMOVED lines=11> */
[C---:B-1----:R-:W-:Y:S03]  /*b940*/  HMMA.16816.F32.BF16 R148, R24.reuse, R20, R12 ;  /* 0x000000141894723c */ /* 0x042fe6000004180c */
[----:B------:R-:W-:Y:S04]  /*b950*/  FADD.FTZ R180, R180, R177 ;  /* 0x000000b1b4b47221 */ /* 0x000fe80000010000 */
[----:B------:R-:W-:Y:S01]  /*b960*/  FADD.FTZ R241, R181, R180 ;  /* 0x000000b4b5f17221 */ /* 0x000fe20000010000 */
[----:B------:R-:W-:Y:S01]  /*b970*/  HMMA.16816.F32.BF16 R144, R24, R22, R144 ;  /* 0x000000161890723c */ /* 0x000fe20000041890 */
[----:B------:R-:W-:Y:S08]  /*b980*/  @!UPT UIADD3 URZ, UPT, UPT, URZ, URZ, URZ ;  /* 0x000000fffffff290 */ /* 0x000ff0000fffe0ff */
[----:B------:R-:W-:Y:S11]  /*b990*/  BRA.U UP0, `(.L_x_669) ;  /* 0xffffffc100ac7547 */ /* 0x000ff6000b83ffff */
.L_x_668:
[----:B------:R-:W1:Y:S01]  /*b9a0*/  SHFL.BFLY PT, R8, R241, 0x2, 0x1f ;  /* 0x0c401f00f1087f89 */ /* 0x000e6200000e0000 */
[----:B------:R-:W2:Y:S01]  /*b9b0*/  LDCU UR4, c[0x0][0x4fc] ;  /* 0x00009f80ff0477ac */ /* 0x000ea20008000800 */
[C---:B------:R-:W-:Y:S01]  /*b9c0*/  SHF.L.U32 R6, R211.reuse, 0x4, RZ ;  /* 0x00000004d3067819 */ /* 0x040fe200000006ff */
[----:B------:R-:W3:Y:S01]  /*b9d0*/  S2UR UR11, SR_CTAID.Y ;  /* 0x00000000000b79c3 */ /* 0x000ee20000002600 */
[----:B------:R-:W4:Y:S01]  /*b9e0*/  SHFL.BFLY PT, R0, R239, 0x2, 0x1f ;  /* 0x0c401f00ef007f89 */ /* 0x000f2200000e0000 */
[----:B------:R-:W-:Y:S01]  /*b9f0*/  UISETP.NE.AND UP3, UPT, UR18, -0x1, UPT ;  /* 0xffffffff1200788c */ /* 0x000fe2000bf65270 */
[----:B------:R-:W-:Y:S01]  /*ba00*/  LOP3.LUT R6, R6, 0x1c0, RZ, 0xc0, !PT ;  /* 0x000001c006067812 */ /* 0x000fe200078ec0ff */
[----:B------:R-:W5:Y:S01]  /*ba10*/  LDCU UR9, c[0x0][0x434] ;  /* 0x00008680ff0977ac */ /* 0x000f620008000800 */
[C---:B------:R-:W-:Y:S02]  /*ba20*/  LOP3.LUT P0, RZ, R211.reuse, 0x10, RZ, 0xc0, !PT ;  /* 0x00000010d3ff7812 */ /* 0x040fe4000780c0ff */
[----:B------:R-:W-:Y:S01]  /*ba30*/  LOP3.LUT P1, RZ, R211, 0x8, RZ, 0xc0, !PT ;  /* 0x00000008d3ff7812 */ /* 0x000fe2000782c0ff */
[----:B------:R-:W2:Y:S01]  /*ba40*/  LDCU.U8 UR10, c[0x0][0x548] ;  /* 0x0000a900ff0a77ac */ /* 0x000ea20008000000 */
[----:B------:R-:W-:-:S04]  /*ba50*/  UISETP.NE.AND UP2, UPT, UR18, -0x1, UPT ;  /* 0xffffffff1200788c */ /* 0x000fc8000bf45270 */
[----:B------:R-:W3:Y:S01]  /*ba60*/  @!UP3 LDCU.64 UR6, c[0x0][0x400] ;  /* 0x00008000ff06b7ac */ /* 0x000ee20008000a00 */
[----:B------:R-:W2:Y:S01]  /*ba70*/  LDCU UR13, c[0x0][0x434] ;  /* 0x00008680ff0d77ac */ /* 0x000ea20008000800 */
[----:B-1----:R-:W-:Y:S01]  /*ba80*/  FADD.FTZ R8, R8, R241 ;  /* 0x000000f108087221 */ /* 0x002fe20000010000 */
[----:B----4-:R-:W-:-:S04]  /*ba90*/  FADD.FTZ R9, R0, R239 ;  /* 0x000000ef00097221 */ /* 0x010fc80000010000 */
[----:B------:R-:W1:Y:S04]  /*baa0*/  SHFL.BFLY PT, R5, R8, 0x1, 0x1f ;  /* 0x0c201f0008057f89 */ /* 0x000e6800000e0000 */
[----:B------:R-:W4:Y:S01]  /*bab0*/  SHFL.BFLY PT, R2, R9, 0x1, 0x1f ;  /* 0x0c201f0009027f89 */ /* 0x000f2200000e0000 */
[----:B---3--:R-:W-:-:S04]  /*bac0*/  @!UP3 UIMAD.WIDE.U32 UR16, UR11, UR6, URZ ;  /* 0x000000060b10b2a5 */ /* 0x008fc8000f8e00ff */
[----:B------:R-:W-:Y:S01]  /*bad0*/  @!UP3 UIMAD UR12, UR11, UR7, UR17 ;  /* 0x000000070b0cb2a4 */ /* 0x000fe2000f8e0211 */
[----:B------:R-:W3:Y:S01]  /*bae0*/  @UP3 LDCU.64 UR6, c[0x0][0x408] ;  /* 0x00008100ff0637ac */ /* 0x000ee20008000a00 */
[----:B-1----:R-:W-:Y:S01]  /*baf0*/  FADD.FTZ R4, R8, R5 ;  /* 0x0000000508047221 */ /* 0x002fe20000010000 */
[----:B------:R-:W-:-:S03]  /*bb00*/  SHF.L.U32 R5, R211, 0x1, RZ ;  /* 0x00000001d3057819 */ /* 0x000fc600000006ff */
[----:B------:R-:W1:Y:S01]  /*bb10*/  MUFU.RCP R0, R4 ;  /* 0x0000000400007308 */ /* 0x000e620000001000 */
[----:B----4-:R-:W-:Y:S01]  /*bb20*/  FADD.FTZ R2, R9, R2 ;  /* 0x0000000209027221 */ /* 0x010fe20000010000 */
[----:B------:R-:W-:Y:S01]  /*bb30*/  FSETP.NE.FTZ.AND P4, PT, R4, RZ, PT ;  /* 0x000000ff0400720b */ /* 0x000fe20003f95000 */
[----:B---3--:R-:W-:Y:S01]  /*bb40*/  @UP3 UIMAD.WIDE.U32 UR20, UR18, UR6, URZ ;  /* 0x00000006121432a5 */ /* 0x008fe2000f8e00ff */
[--C-:B------:R-:W-:Y:S01]  /*bb50*/  LOP3.LUT R214, R214, 0x6, R5.reuse, 0xf8, !PT ;  /* 0x00000006d6d67812 */ /* 0x100fe200078ef805 */
[----:B------:R-:W3:Y:S01]  /*bb60*/  S2UR UR6, SR_CTAID.Z ;  /* 0x00000000000679c3 */ /* 0x000ee20000002700 */
[----:B------:R-:W-:Y:S01]  /*bb70*/  FSETP.NE.FTZ.AND P3, PT, R2, RZ, PT ;  /* 0x000000ff0200720b */ /* 0x000fe20003f75000 */
[----:B------:R-:W-:Y:S01]  /*bb80*/  @UP3 UIMAD UR12, UR18, UR7, UR21 ;  /* 0x00000007120c32a4 */ /* 0x000fe2000f8e0215 */
[----:B------:R-:W4:Y:S01]  /*bb90*/  MUFU.RCP R7, R2 ;  /* 0x0000000200077308 */ /* 0x000f220000001000 */
[----:B------:R-:W-:Y:S01]  /*bba0*/  LOP3.LUT R5, R6, 0x38, R5, 0xf8, !PT ;  /* 0x0000003806057812 */ /* 0x000fe200078ef805 */
[----:B-----5:R-:W-:Y:S01]  /*bbb0*/  @!UP2 UIMAD UR18, UR11, UR9, URZ ;  /* 0x000000090b12a2a4 */ /* 0x020fe2000f8e02ff */
[----:B------:R-:W-:Y:S01]  /*bbc0*/  MOV R6, 0x10 ;  /* 0x0000001000067802 */ /* 0x000fe20000000f00 */
[----:B------:R-:W-:Y:S01]  /*bbd0*/  @UP3 UMOV UR16, UR20 ;  /* 0x0000001400103c82 */ /* 0x000fe20008000000 */
[----:B------:R-:W-:-:S02]  /*bbe0*/  LOP3.LUT R5, R214, R5, RZ, 0xfc, !PT ;  /* 0x00000005d6057212 */ /* 0x000fc400078efcff */
[----:B------:R-:W-:Y:S02]  /*bbf0*/  SEL R6, R6, 0xfffffff0, !P2 ;  /* 0xfffffff006067807 */ /* 0x000fe40005000000 */
[----:B-1----:R-:W-:Y:S02]  /*bc00*/  FSEL R0, R0, 1, P4 ;  /* 0x3f80000000007808 */ /* 0x002fe40002000000 */
[----:B------:R-:W-:-:S03]  /*bc10*/  LEA R5, R5, UR5, 0x1 ;  /* 0x0000000505057c11 */ /* 0x000fc6000f8e08ff */
[----:B--2---:R-:W-:Y:S01]  /*bc20*/  FMUL.FTZ R0, R0, UR4 ;  /* 0x0000000400007c20 */ /* 0x004fe20008410000 */
[----:B------:R-:W-:Y:S02]  /*bc30*/  IADD3 R11, PT, PT, R5, 0x40, RZ ;  /* 0x00000040050b7810 */ /* 0x000fe40007ffe0ff */
[----:B----4-:R-:W-:Y:S01]  /*bc40*/  FSEL R7, R7, 1, P3 ;  /* 0x3f80000007077808 */ /* 0x010fe20001800000 */
[C---:B------:R-:W-:Y:S01]  /*bc50*/  FMUL.FTZ R160, R0.reuse, R160 ;  /* 0x000000a000a07220 */ /* 0x040fe20000410000 */
[C---:B------:R-:W-:Y:S01]  /*bc60*/  FMUL.FTZ R161, R0.reuse, R161 ;  /* 0x000000a100a17220 */ /* 0x040fe20000410000 */
[C---:B------:R-:W-:Y:S01]  /*bc70*/  FMUL.FTZ R156, R0.reuse, R156 ;  /* 0x0000009c009c7220 */ /* 0x040fe20000410000 */
[C---:B------:R-:W-:Y:S01]  /*bc80*/  FMUL.FTZ R157, R0.reuse, R157 ;  /* 0x0000009d009d7220 */ /* 0x040fe20000410000 */
[----:B------:R-:W-:Y:S01]  /*bc90*/  FMUL.FTZ R7, R7, UR4 ;  /* 0x0000000407077c20 */ /* 0x000fe20008410000 */
        /* <DEDUP_REMOVED lines=125> */
[----:B------:R-:W-:Y:S01]  /*c470*/  SEL R0, R0, 0xffffffe0, !P1 ;  /* 0xffffffe000007807 */ /* 0x000fe20004800000 */
[----:B------:R-:W1:Y:S01]  /*c480*/  LDCU.U8 UR4, c[0x0][0x549] ;  /* 0x0000a920ff0477ac */ /* 0x000e620008000000 */
[----:B------:R-:W-:-:S02]  /*c490*/  @P0 IADD3 R11, PT, PT, R5, -0x40, RZ ;  /* 0xffffffc0050b0810 */ /* 0x000fc40007ffe0ff */
[----:B------:R-:W-:Y:S02]  /*c4a0*/  IADD3 R9, PT, PT, R5, R0, RZ ;  /* 0x0000000005097210 */ /* 0x000fe40007ffe0ff */
[----:B------:R-:W-:Y:S02]  /*c4b0*/  F2FP.BF16.F32.PACK_AB R160, R161, R160 ;  /* 0x000000a0a1a0723e */ /* 0x000fe400000010ff */
[----:B------:R-:W-:Y:S02]  /*c4c0*/  F2FP.BF16.F32.PACK_AB R162, R163, R162 ;  /* 0x000000a2a3a2723e */ /* 0x000fe400000010ff */
[----:B------:R-:W-:Y:S01]  /*c4d0*/  F2FP.BF16.F32.PACK_AB R146, R7, R146 ;  /* 0x000000920792723e */ /* 0x000fe200000010ff */
[----:B------:R2:W-:Y:S01]  /*c4e0*/  STS [R5], R160 ;  /* 0x000000a005007388 */ /* 0x0005e20000000800 */
[----:B------:R-:W-:Y:S02]  /*c4f0*/  F2FP.BF16.F32.PACK_AB R156, R157, R156 ;  /* 0x0000009c9d9c723e */ /* 0x000fe400000010ff */
[----:B------:R-:W-:Y:S01]  /*c500*/  F2FP.BF16.F32.PACK_AB R158, R159, R158 ;  /* 0x0000009e9f9e723e */ /* 0x000fe200000010ff */
[----:B------:R2:W-:Y:S01]  /*c510*/  STS [R5+0x400], R162 ;  /* 0x000400a205007388 */ /* 0x0005e20000000800 */
[----:B------:R-:W-:-:S02]  /*c520*/  IADD3 R7, PT, PT, R5, R6, RZ ;  /* 0x0000000605077210 */ /* 0x000fc40007ffe0ff */
[----:B------:R-:W-:Y:S01]  /*c530*/  F2FP.BF16.F32.PACK_AB R36, R37, R36 ;  /* 0x000000242524723e */ /* 0x000fe200000010ff */
[----:B-1----:R-:W-:Y:S01]  /*c540*/  UISETP.NE.AND UP1, UPT, UR4, URZ, UPT ;  /* 0x000000ff0400728c */ /* 0x002fe2000bf25270 */
[----:B------:R-:W-:Y:S01]  /*c550*/  F2FP.BF16.F32.PACK_AB R38, R39, R38 ;  /* 0x000000262726723e */ /* 0x000fe200000010ff */
[----:B------:R2:W-:Y:S01]  /*c560*/  STS [R7], R156 ;  /* 0x0000009c07007388 */ /* 0x0005e20000000800 */
[----:B------:R-:W-:Y:S01]  /*c570*/  F2FP.BF16.F32.PACK_AB R40, R41, R40 ;  /* 0x000000282928723e */ /* 0x000fe200000010ff */
[----:B------:R-:W1:Y:S01]  /*c580*/  S2UR UR4, SR_CTAID.X ;  /* 0x00000000000479c3 */ /* 0x000e620000002500 */
[----:B------:R-:W-:Y:S01]  /*c590*/  F2FP.BF16.F32.PACK_AB R42, R43, R42 ;  /* 0x0000002a2b2a723e */ /* 0x000fe200000010ff */
[----:B------:R2:W-:Y:S01]  /*c5a0*/  STS [R7+0x400], R158 ;  /* 0x0004009e07007388 */ /* 0x0005e20000000800 */
[----:B------:R-:W-:Y:S01]  /*c5b0*/  IADD3 R13, PT, PT, R6, R9, RZ ;  /* 0x00000009060d7210 */ /* 0x000fe20007ffe0ff */
[----:B------:R-:W-:Y:S01]  /*c5c0*/  UISETP.NE.AND UP0, UPT, UR10, URZ, !UP1 ;  /* 0x000000ff0a00728c */ /* 0x000fe2000cf05270 */
[-C--:B------:R-:W-:Y:S01]  /*c5d0*/  IADD3 R15, PT, PT, R0, R11.reuse, RZ ;  /* 0x0000000b000f7210 */ /* 0x080fe20007ffe0ff */
[----:B------:R2:W-:Y:S01]  /*c5e0*/  STS [R9], R36 ;  /* 0x0000002409007388 */ /* 0x0005e20000000800 */
[----:B------:R-:W-:Y:S01]  /*c5f0*/  F2FP.BF16.F32.PACK_AB R44, R45, R44 ;  /* 0x0000002c2d2c723e */ /* 0x000fe200000010ff */
[----:B------:R-:W4:Y:S01]  /*c600*/  @UP1 LDCU UR8, c[0x0][0x430] ;  /* 0x00008600ff0817ac */ /* 0x000f220008000800 */
[----:B------:R-:W-:Y:S01]  /*c610*/  F2FP.BF16.F32.PACK_AB R46, R47, R46 ;  /* 0x0000002e2f2e723e */ /* 0x000fe200000010ff */
[----:B------:R2:W-:Y:S01]  /*c620*/  STS [R9+0x400], R38 ;  /* 0x0004002609007388 */ /* 0x0005e20000000800 */
[----:B------:R-:W-:Y:S01]  /*c630*/  F2FP.BF16.F32.PACK_AB R48, R49, R48 ;  /* 0x000000303130723e */ /* 0x000fe200000010ff */
[----:B------:R-:W1:Y:S01]  /*c640*/  @UP1 LDCU UR15, c[0x0][0x430] ;  /* 0x00008600ff0f17ac */ /* 0x000e620008000800 */
[----:B------:R-:W-:Y:S01]  /*c650*/  F2FP.BF16.F32.PACK_AB R50, R51, R50 ;  /* 0x000000323332723e */ /* 0x000fe200000010ff */
[----:B------:R2:W-:Y:S01]  /*c660*/  STS [R13], R40 ;  /* 0x000000280d007388 */ /* 0x0005e20000000800 */
[----:B------:R-:W-:Y:S01]  /*c670*/  IADD3 R17, PT, PT, R6, R11, RZ ;  /* 0x0000000b06117210 */ /* 0x000fe20007ffe0ff */
[----:B------:R-:W-:Y:S01]  /*c680*/  @UP1 UMOV UR7, 0x1 ;  /* 0x0000000100071882 */ /* 0x000fe20000000000 */
[----:B------:R-:W-:Y:S01]  /*c690*/  F2FP.BF16.F32.PACK_AB R52, R53, R52 ;  /* 0x000000343534723e */ /* 0x000fe200000010ff */
[----:B------:R2:W-:Y:S01]  /*c6a0*/  STS [R13+0x400], R42 ;  /* 0x0004002a0d007388 */ /* 0x0005e20000000800 */
[----:B------:R-:W-:-:S02]  /*c6b0*/  F2FP.BF16.F32.PACK_AB R54, R55, R54 ;  /* 0x000000363736723e */ /* 0x000fc400000010ff */
[----:B------:R-:W-:Y:S01]  /*c6c0*/  F2FP.BF16.F32.PACK_AB R56, R57, R56 ;  /* 0x000000383938723e */ /* 0x000fe200000010ff */
[----:B------:R2:W-:Y:S01]  /*c6d0*/  STS [R11], R44 ;  /* 0x0000002c0b007388 */ /* 0x0005e20000000800 */
[----:B------:R-:W-:Y:S02]  /*c6e0*/  F2FP.BF16.F32.PACK_AB R58, R59, R58 ;  /* 0x0000003a3b3a723e */ /* 0x000fe400000010ff */
[----:B------:R-:W-:Y:S01]  /*c6f0*/  IADD3 R19, PT, PT, R6, R15, RZ ;  /* 0x0000000f06137210 */ /* 0x000fe20007ffe0ff */
[----:B------:R2:W-:Y:S01]  /*c700*/  STS [R11+0x400], R46 ;  /* 0x0004002e0b007388 */ /* 0x0005e20000000800 */
[----:B------:R-:W-:Y:S01]  /*c710*/  F2FP.BF16.F32.PACK_AB R60, R61, R60 ;  /* 0x0000003c3d3c723e */ /* 0x000fe200000010ff */
[----:B----4-:R-:W-:Y:S01]  /*c720*/  @UP1 UIMAD UR13, UR8, UR9, URZ ;  /* 0x00000009080d12a4 */ /* 0x010fe2000f8e02ff */
[----:B------:R-:W-:Y:S01]  /*c730*/  F2FP.BF16.F32.PACK_AB R62, R63, R62 ;  /* 0x0000003e3f3e723e */ /* 0x000fe200000010ff */
[----:B------:R2:W-:Y:S01]  /*c740*/  STS [R17], R48 ;  /* 0x0000003011007388 */ /* 0x0005e20000000800 */
[----:B------:R-:W-:-:S02]  /*c750*/  F2FP.BF16.F32.PACK_AB R64, R65, R64 ;  /* 0x000000404140723e */ /* 0x000fc400000010ff */
[----:B------:R-:W-:Y:S01]  /*c760*/  F2FP.BF16.F32.PACK_AB R66, R67, R66 ;  /* 0x000000424342723e */ /* 0x000fe200000010ff */
[----:B------:R2:W-:Y:S01]  /*c770*/  STS [R17+0x400], R50 ;  /* 0x0004003211007388 */ /* 0x0005e20000000800 */
[----:B------:R-:W-:Y:S02]  /*c780*/  F2FP.BF16.F32.PACK_AB R68, R69, R68 ;  /* 0x000000444544723e */ /* 0x000fe400000010ff */
[----:B------:R-:W-:Y:S01]  /*c790*/  F2FP.BF16.F32.PACK_AB R70, R71, R70 ;  /* 0x000000464746723e */ /* 0x000fe200000010ff */
[----:B------:R2:W-:Y:S01]  /*c7a0*/  STS [R15], R52 ;  /* 0x000000340f007388 */ /* 0x0005e20000000800 */
[----:B------:R-:W-:Y:S02]  /*c7b0*/  F2FP.BF16.F32.PACK_AB R72, R73, R72 ;  /* 0x000000484948723e */ /* 0x000fe400000010ff */
[----:B------:R-:W-:Y:S01]  /*c7c0*/  F2FP.BF16.F32.PACK_AB R74, R75, R74 ;  /* 0x0000004a4b4a723e */ /* 0x000fe200000010ff */
[----:B------:R2:W-:Y:S01]  /*c7d0*/  STS [R15+0x400], R54 ;  /* 0x000400360f007388 */ /* 0x0005e20000000800 */
[----:B------:R-:W-:-:S02]  /*c7e0*/  F2FP.BF16.F32.PACK_AB R76, R77, R76 ;  /* 0x0000004c4d4c723e */ /* 0x000fc400000010ff */
[----:B------:R-:W-:Y:S01]  /*c7f0*/  F2FP.BF16.F32.PACK_AB R78, R79, R78 ;  /* 0x0000004e4f4e723e */ /* 0x000fe200000010ff */
[----:B------:R2:W-:Y:S01]  /*c800*/  STS [R19], R56 ;  /* 0x0000003813007388 */ /* 0x0005e20000000800 */
[----:B------:R-:W-:Y:S02]  /*c810*/  F2FP.BF16.F32.PACK_AB R80, R81, R80 ;  /* 0x000000505150723e */ /* 0x000fe400000010ff */
[----:B------:R-:W-:Y:S01]  /*c820*/  F2FP.BF16.F32.PACK_AB R82, R83, R82 ;  /* 0x000000525352723e */ /* 0x000fe200000010ff */
[----:B------:R2:W-:Y:S01]  /*c830*/  STS [R19+0x400], R58 ;  /* 0x0004003a13007388 */ /* 0x0005e20000000800 */
[----:B------:R-:W-:Y:S02]  /*c840*/  F2FP.BF16.F32.PACK_AB R84, R85, R84 ;  /* 0x000000545554723e */ /* 0x000fe400000010ff */
[----:B------:R-:W-:Y:S01]  /*c850*/  F2FP.BF16.F32.PACK_AB R86, R87, R86 ;  /* 0x000000565756723e */ /* 0x000fe200000010ff */
[----:B------:R2:W-:Y:S01]  /*c860*/  STS [R5+0x2000], R60 ;  /* 0x0020003c05007388 */ /* 0x0005e20000000800 */
[----:B------:R-:W-:-:S02]  /*c870*/  F2FP.BF16.F32.PACK_AB R88, R89, R88 ;  /* 0x000000585958723e */ /* 0x000fc400000010ff */
[----:B------:R-:W-:Y:S01]  /*c880*/  F2FP.BF16.F32.PACK_AB R90, R91, R90 ;  /* 0x0000005a5b5a723e */ /* 0x000fe200000010ff */
[----:B------:R2:W-:Y:S01]  /*c890*/  STS [R5+0x2400], R62 ;  /* 0x0024003e05007388 */ /* 0x0005e20000000800 */
        /* <DEDUP_REMOVED lines=46> */
[----:B------:R-:W-:Y:S01]  /*cb80*/  LOP3.LUT R0, R231, 0x1f8, RZ, 0xc0, !PT ;  /* 0x000001f8e7007812 */ /* 0x000fe200078ec0ff */
[----:B------:R2:W-:Y:S03]  /*cb90*/  STS [R5+0x4400], R94 ;  /* 0x0044005e05007388 */ /* 0x0005e60000000800 */
[----:B------:R-:W-:Y:S01]  /*cba0*/  LOP3.LUT R0, R0, 0x38, R211, 0x78, !PT ;  /* 0x0000003800007812 */ /* 0x000fe200078e78d3 */
[----:B------:R2:W-:Y:S03]  /*cbb0*/  STS [R7+0x4000], R96 ;  /* 0x0040006007007388 */ /* 0x0005e60000000800 */
[----:B------:R-:W-:Y:S01]  /*cbc0*/  LOP3.LUT R0, R0, 0x1e00, R231, 0xf8, !PT ;  /* 0x00001e0000007812 */ /* 0x000fe200078ef8e7 */
[----:B------:R2:W-:Y:S03]  /*cbd0*/  STS [R7+0x4400], R98 ;  /* 0x0044006207007388 */ /* 0x0005e60000000800 */
[----:B------:R-:W-:Y:S01]  /*cbe0*/  LEA R0, R0, UR5, 0x1 ;  /* 0x0000000500007c11 */ /* 0x000fe2000f8e08ff */
[----:B------:R2:W-:Y:S01]  /*cbf0*/  STS [R9+0x4000], R100 ;  /* 0x0040006409007388 */ /* 0x0005e20000000800 */
[----:B------:R-:W-:-:S03]  /*cc00*/  USHF.R.S32.HI UR5, URZ, 0x1f, UR18 ;  /* 0x0000001fff057899 */ /* 0x000fc60008011412 */
[----:B------:R2:W-:Y:S04]  /*cc10*/  STS [R9+0x4400], R102 ;  /* 0x0044006609007388 */ /* 0x0005e80000000800 */
        /* <DEDUP_REMOVED lines=35> */
.L_x_672:
[----:B------:R-:W-:Y:S01]  /*ce50*/  BAR.SYNC.DEFER_BLOCKING 0x0 ;  /* 0x0000000000007b1d */ /* 0x000fe20000010000 */
[----:B------:R-:W-:Y:S01]  /*ce60*/  UIMAD UR13, UR6, UR13, URZ ;  /* 0x0000000d060d72a4 */ /* 0x000fe2000f8e02ff */
[----:B------:R-:W-:Y:S01]  /*ce70*/  LOP3.LUT P0, RZ, R211, 0x3, RZ, 0xc0, !PT ;  /* 0x00000003d3ff7812 */ /* 0x000fe2000780c0ff */
[----:B------:R-:W-:Y:S01]  /*ce80*/  UIMAD UR9, UR4, UR15, URZ ;  /* 0x0000000f040972a4 */ /* 0x000fe2000f8e02ff */
[----:B--2---:R-:W-:Y:S01]  /*ce90*/  LOP3.LUT R7, R213, 0x30, RZ, 0xc0, !PT ;  /* 0x00000030d5077812 */ /* 0x004fe200078ec0ff */
        /* <DEDUP_REMOVED lines=41> */
.L_x_674:
[----:B------:R-:W-:Y:S05]  /*d130*/  BSYNC.RECONVERGENT B0 ;  /* 0x0000000000007941 */ /* 0x000fea0003800200 */
.L_x_673:
        /* <DEDUP_REMOVED lines=41> */
.L_x_676:
[----:B------:R-:W-:Y:S05]  /*d3d0*/  BSYNC.RECONVERGENT B0 ;  /* 0x0000000000007941 */ /* 0x000fea0003800200 */
.L_x_675:
        /* <DEDUP_REMOVED lines=27> */
.L_x_678:
[----:B------:R-:W-:Y:S05]  /*d590*/  BSYNC.RECONVERGENT B0 ;  /* 0x0000000000007941 */ /* 0x000fea0003800200 */
.L_x_677:
        /* <DEDUP_REMOVED lines=27> */
.L_x_680:
[----:B------:R-:W-:Y:S05]  /*d750*/  BSYNC.RECONVERGENT B0 ;  /* 0x0000000000007941 */ /* 0x000fea0003800200 */
.L_x_679:
        /* <DEDUP_REMOVED lines=27> */
.L_x_681:
        /* <DEDUP_REMOVED lines=15> */
.L_x_2345:


//--------------------- .text._ZN5flash16flash_fwd_kernelI23Flash_fwd_kernel_traitsILi256ELi64ELi64ELi4ELb0ELb0EN7cutlass10bfloat16_tE19Flash_kernel_traitsILi256ELi64ELi64ELi4ES3_EELb1ELb0ELb1ELb0ELb0ELb0ELb0ELb0EEEvNS_16Flash_fwd_paramsE --------------------------
	.section	.text._ZN5flash16flash_fwd_kernelI23Flash_fwd_kernel_traitsILi256ELi64ELi64ELi4ELb0ELb0EN7cutlass10bfloat16_tE19Flash_kernel_traitsILi256ELi64ELi64ELi4ES3_EELb1ELb0ELb1ELb0ELb0ELb0ELb0ELb0EEEvNS_16Flash_fwd_paramsE,"ax",@progbits
	.align	128
        .global         _ZN5flash16flash_fwd_kernelI23Flash_fwd_kernel_traitsILi256ELi64ELi64ELi4ELb0ELb0EN7cutlass10bfloat16_tE19Flash_kernel_traitsILi256ELi64ELi64ELi4ES3_EELb1ELb0ELb1ELb0ELb0ELb0ELb0ELb0EEEvNS_16Flash_fwd_paramsE
        .type           _ZN5flash16flash_fwd_kernelI23Flash_fwd_kernel_traitsILi256ELi64ELi64ELi4ELb0ELb0EN7cutlass10bfloat16_tE19Flash_kernel_traitsILi256ELi64ELi64ELi4ES3_EELb1ELb0ELb1ELb0ELb0ELb0ELb0ELb0EEEvNS_16Flash_fwd_paramsE,@function
        .size           _ZN5flash16flash_fwd_kernelI23Flash_fwd_kernel_traitsILi256ELi64ELi64ELi4ELb0ELb0EN7cutlass10bfloat16_tE19Flash_kernel_traitsILi256ELi64ELi64ELi4ES3_EELb1ELb0ELb1ELb0ELb0ELb0ELb0ELb0EEEvNS_16Flash_fwd_paramsE,(.L_x_2346 - _ZN5flash16flash_fwd_kernelI23Flash_fwd_kernel_traitsILi256ELi64ELi64ELi4ELb0ELb0EN7cutlass10bfloat16_tE19Flash_kernel_traitsILi256ELi64ELi64ELi4ES3_EELb1ELb0ELb1ELb0ELb0ELb0ELb0ELb0EEEvNS_16Flash_fwd_paramsE)
        .other          _ZN5flash16flash_fwd_kernelI23Flash_fwd_kernel_traitsILi256ELi64ELi64ELi4ELb0ELb0EN7cutlass10bfloat16_tE19Flash_kernel_traitsILi256ELi64ELi64ELi4ES3_EELb1ELb0ELb1ELb0ELb0ELb0ELb0ELb0EEEvNS_16Flash_fwd_paramsE,@"STO_CUDA_ENTRY STV_DEFAULT"
_ZN5flash16flash_fwd_kernelI23Flash_fwd_kernel_traitsILi256ELi64ELi64ELi4ELb0ELb0EN7cutlass10bfloat16_tE19Flash_kernel_traitsILi256ELi64ELi64ELi4ES3_EELb1ELb0ELb1ELb0ELb0ELb0ELb0ELb0EEEvNS_16Flash_fwd_paramsE:
.text._ZN5flash16flash_fwd_kernelI23Flash_fwd_kernel_traitsILi256ELi64ELi64ELi4ELb0ELb0EN7cutlass10bfloat16_tE19Flash_kernel_traitsILi256ELi64ELi64ELi4ES3_EELb1ELb0ELb1ELb0ELb0ELb0ELb0ELb0EEEvNS_16Flash_fwd_paramsE:
[----:B------:R-:W-:Y:S01]  /*0000*/  LDC R1, c[0x0][0x37c] ;  /* 0x0000df00ff017b82 */ /* 0x000fe20000000800 */
[----:B------:R-:W1:Y:S07]  /*0010*/  LDCU.U8 UR4, c[0x0][0x524] ;  /* 0x0000a480ff0477ac */ /* 0x000e6e0008000000 */
[----:B------:R-:W2:Y:S01]  /*0020*/  LDC R77, c[0x0][0x518] ;  /* 0x00014600ff4d7b82 */ /* 0x000ea20000000800 */
[----:B------:R-:W3:Y:S01]  /*0030*/  LDCU.64 UR30, c[0x0][0x510] ;  /* 0x0000a200ff1e77ac */ /* 0x000ee20008000a00 */
[----:B------:R-:W4:Y:S06]  /*0040*/  LDCU.64 UR26, c[0x0][0x358] ;  /* 0x00006b00ff1a77ac */ /* 0x000f2c0008000a00 */
[----:B------:R-:W2:Y:S01]  /*0050*/  LDC R3, c[0x0][0x51c] ;  /* 0x00014700ff037b82 */ /* 0x000ea20000000800 */
[----:B------:R-:W2:Y:S01]  /*0060*/  S2R R217, SR_TID.X ;  /* 0x0000000000d97919 */ /* 0x000ea20000002100 */
[----:B------:R-:W2:Y:S01]  /*0070*/  LDCU.64 UR10, c[0x0][0x460] ;  /* 0x00008c00ff0a77ac */ /* 0x000ea20008000a00 */
[----:B------:R-:W2:Y:S01]  /*0080*/  LDCU.64 UR8, c[0x0][0x470] ;  /* 0x00008e00ff0877ac */ /* 0x000ea20008000a00 */
[----:B-1----:R-:W-:-:S04]  /*0090*/  ISETP.NE.AND P1, PT, RZ, UR4, PT ;  /* 0x00000004ff007c0c */ /* 0x002fc8000bf25270 */
[----:B------:R-:W-:Y:S01]  /*00a0*/  S2UR UR13, SR_CTAID.X ;  /* 0x00000000000d79c3 */ /* 0x000fe20000002500 */
[----:B------:R-:W1:Y:S01]  /*00b0*/  LDCU.64 UR14, c[0x0][0x460] ;  /* 0x00008c00ff0e77ac */ /* 0x000e620008000a00 */
[----:B---3--:R-:W-:Y:S02]  /*00c0*/  IMAD.U32 R8, RZ, RZ, UR30 ;  /* 0x0000001eff087e24 */ /* 0x008fe4000f8e00ff */
[----:B------:R-:W-:-:S04]  /*00d0*/  IMAD.U32 R9, RZ, RZ, UR31 ;  /* 0x0000001fff097e24 */ /* 0x000fc8000f8e00ff */
[----:B------:R-:W1:Y:S08]  /*00e0*/  S2UR UR24, SR_CTAID.Y ;  /* 0x00000000001879c3 */ /* 0x000e700000002600 */
[----:B------:R-:W3:Y:S01]  /*00f0*/  S2UR UR23, SR_CTAID.Z ;  /* 0x00000000001779c3 */ /* 0x000ee20000002700 */
[----:B----4-:R-:W4:Y:S01]  /*0100*/  @P1 LDG.E.64 R8, desc[UR26][R8.64] ;  /* 0x0000001a08081981 */ /* 0x010f22000c1e1b00 */
[----:B--2---:R-:W-:Y:S01]  /*0110*/  @P1 IMAD.MOV.U32 R2, RZ, RZ, R77 ;  /* 0x000000ffff021224 */ /* 0x004fe200078e004d */
[----:B------:R-:W2:Y:S04]  /*0120*/  LDCU.U8 UR12, c[0x0][0x532] ;  /* 0x0000a640ff0c77ac */ /* 0x000ea80008000000 */
[----:B------:R-:W4:Y:S01]  /*0130*/  @P1 LDG.E.64 R6, desc[UR26][R2.64] ;  /* 0x0000001a02061981 */ /* 0x000f22000c1e1b00 */
[----:B------:R-:W4:Y:S01]  /*0140*/  @P1 LDC R0, c[0x0][0x520] ;  /* 0x00014800ff001b82 */ /* 0x000f220000000800 */
[----:B------:R-:W2:Y:S01]  /*0150*/  LDCU.64 UR6, c[0x0][0x468] ;  /* 0x00008d00ff0677ac */ /* 0x000ea20008000a00 */
[----:B------:R-:W-:Y:S01]  /*0160*/  ISETP.NE.U32.AND P4, PT, RZ, UR10, PT ;  /* 0x0000000aff007c0c */ /* 0x000fe2000bf85070 */
[----:B------:R-:W-:-:S03]  /*0170*/  UISETP.NE.U32.AND UP4, UPT, UR10, URZ, UPT ;  /* 0x000000ff0a00728c */ /* 0x000fc6000bf85070 */
[----:B------:R-:W-:Y:S01]  /*0180*/  ISETP.NE.AND.EX P4, PT, RZ, UR11, PT, P4 ;  /* 0x0000000bff007c0c */ /* 0x000fe2000bf85340 */
[----:B------:R-:W-:Y:S02]  /*0190*/  UISETP.NE.U32.AND UP3, UPT, UR8, URZ, UPT ;  /* 0x000000ff0800728c */ /* 0x000fe4000bf65070 */
[----:B------:R-:W-:Y:S02]  /*01a0*/  UISETP.NE.AND.EX UP4, UPT, UR11, URZ, UPT, UP4 ;  /* 0x000000ff0b00728c */ /* 0x000fe4000bf85340 */
[----:B------:R-:W-:Y:S02]  /*01b0*/  UISETP.NE.AND.EX UP3, UPT, UR9, URZ, UPT, UP3 ;  /* 0x000000ff0900728c */ /* 0x000fe4000bf65330 */
[----:B-1----:R-:W-:Y:S02]  /*01c0*/  UIMAD.WIDE.U32 UR14, UR24, 0x4, UR14 ;  /* 0x00000004180e78a5 */ /* 0x002fe4000f8e000e */
[----:B------:R-:W-:Y:S01]  /*01d0*/  PLOP3.LUT P2, PT, PT, PT, UP4, 0x80, 0x8 ;  /* 0x000000000008781c */ /* 0x000fe20003f4f048 */
[----:B---3--:R-:W-:-:S02]  /*01e0*/  ULOP3.LUT UR4, UR23, UR13, UR24, 0xfe, !UPT ;  /* 0x0000000d17047292 */ /* 0x008fc4000f8efe18 */
[----:B------:R-:W-:Y:S02]  /*01f0*/  USHF.L.U32 UR11, UR24, 0x2, URZ ;  /* 0x00000002180b7899 */ /* 0x000fe400080006ff */
[----:B--2---:R-:W-:Y:S02]  /*0200*/  UISETP.NE.AND UP5, UPT, UR12, URZ, UPT ;  /* 0x000000ff0c00728c */ /* 0x004fe4000bfa5270 */
[----:B------:R-:W-:Y:S01]  /*0210*/  LOP3.LUT P3, RZ, R217, UR4, RZ, 0xfc, !PT ;  /* 0x00000004d9ff7c12 */ /* 0x000fe2000f86fcff */
[----:B------:R-:W-:Y:S02]  /*0220*/  UISETP.EQ.U32.AND UP2, UPT, UR6, URZ, UPT ;  /* 0x000000ff0600728c */ /* 0x000fe4000bf42070 */
[----:B------:R-:W-:Y:S02]  /*0230*/  USHF.R.U32.HI UR10, URZ, 0x1e, UR24 ;  /* 0x0000001eff0a7899 */ /* 0x000fe40008011618 */
[----:B------:R-:W1:Y:S08]  /*0240*/  LDCU.64 UR4, c[0x0][0x478] ;  /* 0x00008f00ff0477ac */ /* 0x000e700008000a00 */
[----:B------:R-:W2:Y:S01]  /*0250*/  @!P3 LDC.64 R4, c[0x0][0x528] ;  /* 0x00014a00ff04bb82 */ /* 0x000ea20000000a00 */
[----:B------:R-:W-:-:S02]  /*0260*/  UISETP.EQ.OR.EX UP2, UPT, UR7, URZ, !UP5, UP2 ;  /* 0x000000ff0700728c */ /* 0x000fc4000ef42720 */
[----:B-1----:R-:W-:-:S04]  /*0270*/  UISETP.NE.U32.AND UP0, UPT, UR4, URZ, UPT ;  /* 0x000000ff0400728c */ /* 0x002fc8000bf05070 */
[----:B------:R-:W-:Y:S01]  /*0280*/  UISETP.NE.AND.EX UP0, UPT, UR5, URZ, UPT, UP0 ;  /* 0x000000ff0500728c */ /* 0x000fe2000bf05300 */
[----:B----4-:R-:W-:Y:S02]  /*0290*/  @P1 R2UR UR30, R8 ;  /* 0x00000000081e12ca */ /* 0x010fe400000e0000 */
[----:B------:R-:W-:Y:S02]  /*02a0*/  @P1 R2UR UR31, R9 ;  /* 0x00000000091f12ca */ /* 0x000fe400000e0000 */
[----:B------:R-:W-:-:S05]  /*02b0*/  @P1 IADD3 R77, P0, PT, R6, R0, RZ ;  /* 0x00000000064d1210 */ /* 0x000fca0007f1e0ff */
[----:B------:R-:W-:-:S04]  /*02c0*/  @P1 IMAD.X R3, RZ, RZ, R7, P0 ;  /* 0x000000ffff031224 */ /* 0x000fc800000e0607 */
[----:B------:R-:W-:Y:S02]  /*02d0*/  IMAD.U32 R8, RZ, RZ, UR30 ;  /* 0x0000001eff087e24 */ /* 0x000fe4000f8e00ff */
[----:B------:R-:W-:Y:S02]  /*02e0*/  IMAD.U32 R9, RZ, RZ, UR31 ;  /* 0x0000001fff097e24 */ /* 0x000fe4000f8e00ff */
[----:B------:R-:W-:-:S03]  /*02f0*/  @!P3 IMAD.MOV.U32 R2, RZ, RZ, R77 ;  /* 0x000000ffff02b224 */ /* 0x000fc600078e004d */
[----:B--2---:R1:W-:Y:S01]  /*0300*/  @!P3 STG.E.64 desc[UR26][R4.64], R8 ;  /* 0x000000080400b986 */ /* 0x0043e2000c101b1a */
[----:B------:R-:W-:-:S03]  /*0310*/  PLOP3.LUT P1, PT, PT, PT, UP3, 0x80, 0x8 ;  /* 0x000000000008781c */ /* 0x000fc60003f2f038 */
[----:B------:R2:W-:Y:S01]  /*0320*/  @!P3 STG.E.64 desc[UR26][R4.64+0x8], R2 ;  /* 0x000008020400b986 */ /* 0x0005e2000c101b1a */
[----:B------:R-:W-:Y:S02]  /*0330*/  PLOP3.LUT P3, PT, PT, PT, UP2, 0x80, 0x8 ;  /* 0x000000000008781c */ /* 0x000fe40003f6f028 */
[----:B------:R-:W-:Y:S01]  /*0340*/  PLOP3.LUT P0, PT, PT, PT, UP0, 0x80, 0x8 ;  /* 0x000000000008781c */ /* 0x000fe20003f0f008 */
[----:B-1----:R-:W-:Y:S01]  /*0350*/  IMAD.U32 R8, RZ, RZ, UR14 ;  /* 0x0000000eff087e24 */ /* 0x002fe2000f8e00ff */
[----:B------:R-:W-:Y:S01]  /*0360*/  @UP3 UIADD3 UR14, UP1, UPT, UR11, UR8, URZ ;  /* 0x000000080b0e3290 */ /* 0x000fe2000ff3e0ff */
[----:B------:R-:W-:-:S03]  /*0370*/  IMAD.U32 R9, RZ, RZ, UR15 ;  /* 0x0000000fff097e24 */ /* 0x000fc6000f8e00ff */
[----:B------:R-:W-:Y:S02]  /*0380*/  @UP3 UIADD3.X UR15, UPT, UPT, UR10, UR9, URZ, UP1, !UPT ;  /* 0x000000090a0f3290 */ /* 0x000fe40008ffe4ff */
[----:B------:R-:W-:Y:S01]  /*0390*/  UIADD3 UR9, UP1, UPT, UR11, UR6, URZ ;  /* 0x000000060b097290 */ /* 0x000fe2000ff3e0ff */
[----:B------:R-:W3:Y:S04]  /*03a0*/  @P4 LDG.E R6, desc[UR26][R8.64] ;  /* 0x0000001a08064981 */ /* 0x000ee8000c1e1900 */
[----:B--2---:R1:W2:Y:S01]  /*03b0*/  @P2 LDG.E R2, desc[UR26][R8.64+0x4] ;  /* 0x0000041a08022981 */ /* 0x0042a2000c1e1900 */
[----:B------:R-:W-:Y:S01]  /*03c0*/  UIADD3.X UR8, UPT, UPT, UR10, UR7, URZ, UP1, !UPT ;  /* 0x000000070a087290 */ /* 0x000fe20008ffe4ff */
[----:B------:R-:W-:Y:S02]  /*03d0*/  IMAD.U32 R4, RZ, RZ, UR14 ;  /* 0x0000000eff047e24 */ /* 0x000fe4000f8e00ff */
[----:B------:R-:W-:Y:S01]  /*03e0*/  IMAD.U32 R5, RZ, RZ, UR15 ;  /* 0x0000000fff057e24 */ /* 0x000fe2000f8e00ff */
[----:B------:R-:W-:-:S04]  /*03f0*/  @UP0 UIADD3 UR4, UP1, UPT, UR11, UR4, URZ ;  /* 0x000000040b040290 */ /* 0x000fc8000ff3e0ff */
[----:B------:R-:W4:Y:S01]  /*0400*/  @P1 LDG.E R4, desc[UR26][R4.64] ;  /* 0x0000001a04041981 */ /* 0x000f22000c1e1900 */
[----:B------:R-:W-:Y:S01]  /*0410*/  @UP0 UIADD3.X UR5, UPT, UPT, UR10, UR5, URZ, UP1, !UPT ;  /* 0x000000050a050290 */ /* 0x000fe20008ffe4ff */
[----:B------:R-:W-:Y:S02]  /*0420*/  IMAD.U32 R10, RZ, RZ, UR4 ;  /* 0x00000004ff0a7e24 */ /* 0x000fe4000f8e00ff */
[----:B-1----:R-:W-:Y:S02]  /*0430*/  IMAD.U32 R8, RZ, RZ, UR9 ;  /* 0x00000009ff087e24 */ /* 0x002fe4000f8e00ff */
[----:B------:R-:W-:-:S05]  /*0440*/  IMAD.U32 R9, RZ, RZ, UR8 ;  /* 0x00000008ff097e24 */ /* 0x000fca000f8e00ff */
[----:B------:R-:W4:Y:S01]  /*0450*/  @!P3 LDG.E R5, desc[UR26][R8.64] ;  /* 0x0000001a0805b981 */ /* 0x000f22000c1e1900 */
[----:B------:R-:W-:Y:S01]  /*0460*/  IMAD.U32 R11, RZ, RZ, UR5 ;  /* 0x00000005ff0b7e24 */ /* 0x000fe2000f8e00ff */
[----:B------:R-:W1:Y:S04]  /*0470*/  @!UP4 LDCU UR28, c[0x0][0x434] ;  /* 0x00008680ff1cc7ac */ /* 0x000e680008000800 */
[----:B------:R1:W5:Y:S01]  /*0480*/  @P0 LDG.E R0, desc[UR26][R10.64] ;  /* 0x0000001a0a000981 */ /* 0x000362000c1e1900 */
[----:B------:R-:W-:Y:S01]  /*0490*/  UMOV UR19, 0xffffffff ;  /* 0xffffffff00137882 */ /* 0x000fe20000000000 */
[----:B------:R-:W1:Y:S01]  /*04a0*/  @!UP0 LDCU.64 UR4, c[0x0][0x488] ;  /* 0x00009100ff0487ac */ /* 0x000e620008000a00 */
[----:B------:R-:W-:Y:S01]  /*04b0*/  UISETP.NE.U32.AND UP1, UPT, UR6, URZ, UPT ;  /* 0x000000ff0600728c */ /* 0x000fe2000bf25070 */
[----:B------:R-:W-:Y:S01]  /*04c0*/  UMOV UR14, 0xffffffff ;  /* 0xffffffff000e7882 */ /* 0x000fe20000000000 */
[----:B------:R-:W-:-:S02]  /*04d0*/  USHF.L.U32 UR29, UR13, 0x6, URZ ;  /* 0x000000060d1d7899 */ /* 0x000fc400080006ff */
[----:B------:R-:W-:Y:S01]  /*04e0*/  UISETP.NE.AND.EX UP1, UPT, UR7, URZ, UPT, UP1 ;  /* 0x000000ff0700728c */ /* 0x000fe2000bf25310 */
[----:B------:R-:W-:Y:S01]  /*04f0*/  UMOV UR12, URZ ;  /* 0x000000ff000c7c82 */ /* 0x000fe20008000000 */
[----:B------:R-:W1:Y:S01]  /*0500*/  @!UP0 LDCU UR6, c[0x0][0x43c] ;  /* 0x00008780ff0687ac */ /* 0x000e620008000800 */
[----:B---3--:R-:W-:Y:S02]  /*0510*/  @P4 R2UR UR19, R6 ;  /* 0x00000000061342ca */ /* 0x008fe400000e0000 */
[----:B--2---:R-:W-:Y:S02]  /*0520*/  @P2 R2UR UR8, R2 ;  /* 0x00000000020822ca */ /* 0x004fe400000e0000 */
[----:B----4-:R-:W-:-:S11]  /*0530*/  @P1 R2UR UR12, R4 ;  /* 0x00000000040c12ca */ /* 0x010fd600000e0000 */
[----:B-1----:R-:W-:-:S04]  /*0540*/  @UP4 UIADD3 UR28, UPT, UPT, UR8, -UR19, URZ ;  /* 0x80000013081c4290 */ /* 0x002fc8000fffe0ff */
[----:B------:R-:W-:-:S06]  /*0550*/  UISETP.GT.AND UP2, UPT, UR28, UR29, UPT ;  /* 0x0000001d1c00728c */ /* 0x000fcc000bf44270 */
[----:B------:R-:W-:Y:S01]  /*0560*/  PLOP3.LUT P1, PT, PT, PT, UP2, 0x80, 0x8 ;  /* 0x000000000008781c */ /* 0x000fe20003f2f028 */
[----:B------:R-:W-:Y:S01]  /*0570*/  @!UP0 UISETP.NE.U32.AND UP2, UPT, UR4, URZ, UPT ;  /* 0x000000ff0400828c */ /* 0x000fe2000bf45070 */
[----:B------:R-:W1:Y:S01]  /*0580*/  @!UP1 LDCU UR4, c[0x0][0x438] ;  /* 0x00008700ff0497ac */ /* 0x000e620008000800 */
[----:B------:R-:W-:Y:S01]  /*0590*/  @!P3 R2UR UR14, R5 ;  /* 0x00000000050eb2ca */ /* 0x000fe200000e0000 */
[----:B------:R-:W-:-:S14]  /*05a0*/  BRA.U !UP1, `(.L_x_682) ;  /* 0x0000000109187547 */ /* 0x000fdc000b800000 */
[----:B------:R-:W-:-:S13]  /*05b0*/  PLOP3.LUT P2, PT, PT, PT, UP5, 0x80, 0x8 ;  /* 0x000000000008781c */ /* 0x000fda0003f4f058 */
[----:B------:R-:W1:Y:S04]  /*05c0*/  @P2 LDG.E R2, desc[UR26][R8.64+0x4] ;  /* 0x0000041a08022981 */ /* 0x000e68000c1e1900 */
[----:B------:R-:W2:Y:S01]  /*05d0*/  @!P2 LDG.E R8, desc[UR26][R8.64] ;  /* 0x0000001a0808a981 */ /* 0x000ea2000c1e1900 */
[----:B-1----:R-:W-:-:S13]  /*05e0*/  @P2 R2UR UR4, R2 ;  /* 0x00000000020422ca */ /* 0x002fda00000e0000 */
[----:B------:R-:W-:-:S07]  /*05f0*/  @UP5 UIADD3 UR4, UPT, UPT, UR4, -UR14, URZ ;  /* 0x8000000e04045290 */ /* 0x000fce000fffe0ff */
[----:B--2---:R-:W-:Y:S02]  /*0600*/  @!P2 R2UR UR4, R8 ;  /* 0x000000000804a2ca */ /* 0x004fe400000e0000 */
.L_x_682:
[----:B-----5:R-:W-:Y:S01]  /*0610*/  @P0 R2UR UR25, R0 ;  /* 0x00000000001902ca */ /* 0x020fe200000e0000 */
[----:B------:R-:W-:Y:S01]  /*0620*/  @!UP0 UISETP.NE.AND.EX UP2, UPT, UR5, URZ, UPT, UP2 ;  /* 0x000000ff0500828c */ /* 0x000fe2000bf45320 */
[----:B-1----:R-:W-:-:S13]  /*0630*/  @!P1 EXIT ;  /* 0x000000000000994d */ /* 0x002fda0003800000 */
[----:B------:R-:W1:Y:S01]  /*0640*/  LDCU UR21, c[0x0][0x504] ;  /* 0x0000a080ff1577ac */ /* 0x000e620008000800 */
[----:B------:R-:W2:Y:S01]  /*0650*/  LDCU UR22, c[0x0][0x508] ;  /* 0x0000a100ff1677ac */ /* 0x000ea20008000800 */
[----:B------:R-:W-:Y:S02]  /*0660*/  @!UP0 USEL UR6, UR6, URZ, UP2 ;  /* 0x000000ff06068287 */ /* 0x000fe40009000000 */
[----:B------:R-:W-:Y:S02]  /*0670*/  @UP0 UIADD3 UR25, UPT, UPT, UR25, -UR12, URZ ;  /* 0x8000000c19190290 */ /* 0x000fe4000fffe0ff */
[----:B------:R-:W-:-:S04]  /*0680*/  @!UP0 UIADD3 UR25, UPT, UPT, UR6, UR4, -UR12 ;  /* 0x0000000406198290 */ /* 0x000fc8000fffe80c */
[----:B------:R-:W-:Y:S02]  /*0690*/  UIADD3 UR7, UPT, UPT, UR25, 0x3f, URZ ;  /* 0x0000003f19077890 */ /* 0x000fe4000fffe0ff */
[----:B-1----:R-:W-:Y:S02]  /*06a0*/  UIADD3 UR21, UPT, UPT, UR28, UR21, URZ ;  /* 0x000000151c157290 */ /* 0x002fe4000fffe0ff */
[----:B------:R-:W-:Y:S02]  /*06b0*/  UIADD3 UR5, UPT, UPT, UR7, UR29, -UR28 ;  /* 0x0000001d07057290 */ /* 0x000fe4000fffe81c */
[----:B------:R-:W-:Y:S02]  /*06c0*/  UIADD3 UR9, UPT, UPT, -UR21, UR29, UR25 ;  /* 0x0000001d15097290 */ /* 0x000fe4000fffe119 */
[----:B--2---:R-:W-:Y:S02]  /*06d0*/  UIADD3 UR5, UPT, UPT, UR5, 0x40, UR22 ;  /* 0x0000004005057890 */ /* 0x004fe4000fffe016 */
        /* <DEDUP_REMOVED lines=14> */
[----:B------:R-:W-:Y:S05]  /*07c0*/  BRA.U UP0, `(.L_x_683) ;  /* 0x0000000d00347547 */ /* 0x000fea000b800000 */
        /* <DEDUP_REMOVED lines=27> */
.L_x_684:
[----:B------:R-:W2:Y:S01]  /*0980*/  LDCU UR7, c[0x0][0x434] ;  /* 0x00008680ff0777ac */ /* 0x000ea20008000800 */
[----:B------:R-:W-:Y:S01]  /*0990*/  IMAD.SHL.U32 R9, R217, 0x8, RZ ;  /* 0x00000008d9097824 */ /* 0x000fe200078e00ff */
[----:B------:R-:W-:Y:S01]  /*09a0*/  SHF.R.U32.HI R16, RZ, 0x3, R217 ;  /* 0x00000003ff107819 */ /* 0x000fe200000116d9 */
[----:B------:R-:W-:Y:S01]  /*09b0*/  IMAD.MOV.U32 R17, RZ, RZ, RZ ;  /* 0x000000ffff117224 */ /* 0x000fe200078e00ff */
[----:B------:R-:W3:Y:S01]  /*09c0*/  LDCU.64 UR4, c[0x0][0x410] ;  /* 0x00008200ff0477ac */ /* 0x000ee20008000a00 */
[----:B------:R-:W-:Y:S01]  /*09d0*/  BSSY.RECONVERGENT B0, `(.L_x_685) ;  /* 0x0000033000007945 */ /* 0x000fe20003800200 */
[----:B------:R-:W-:Y:S01]  /*09e0*/  LOP3.LUT R9, R9, 0x38, RZ, 0xc0, !PT ;  /* 0x0000003809097812 */ /* 0x000fe200078ec0ff */
[----:B------:R-:W-:Y:S01]  /*09f0*/  VIADD R5, R16, 0x10 ;  /* 0x0000001010057836 */ /* 0x000fe20000000000 */
[----:B------:R-:W-:Y:S01]  /*0a00*/  UISETP.NE.AND UP1, UPT, UR11, URZ, !UP1 ;  /* 0x000000ff0b00728c */ /* 0x000fe2000cf25270 */
[----:B------:R-:W-:Y:S01]  /*0a10*/  IMAD.WIDE.U32 R14, R14, 0x40, R16 ;  /* 0x000000400e0e7825 */ /* 0x000fe200078e0010 */
[----:B------:R-:W-:Y:S01]  /*0a20*/  UIADD3 UR28, UPT, UPT, -UR29, UR28, URZ ;  /* 0x0000001c1d1c7290 */ /* 0x000fe2000fffe1ff */
[C---:B------:R-:W-:Y:S01]  /*0a30*/  IADD3 R2, P0, PT, R9.reuse, UR12, RZ ;  /* 0x0000000c09027c10 */ /* 0x040fe2000ff1e0ff */
[----:B------:R-:W-:Y:S01]  /*0a40*/  UISETP.NE.AND UP0, UPT, UR19, -0x1, UPT ;  /* 0xffffffff1300788c */ /* 0x000fe2000bf05270 */
[C---:B------:R-:W-:Y:S01]  /*0a50*/  IADD3 R4, PT, PT, R16.reuse, 0x20, RZ ;  /* 0x0000002010047810 */ /* 0x040fe20007ffe0ff */
[----:B----4-:R-:W-:Y:S01]  /*0a60*/  UIMAD UR10, UR23, UR10, URZ ;  /* 0x0000000a170a72a4 */ /* 0x010fe2000f8e02ff */
[----:B------:R-:W-:Y:S01]  /*0a70*/  ISETP.NE.AND P3, PT, R9, RZ, PT ;  /* 0x000000ff0900720c */ /* 0x000fe20003f65270 */
[----:B-1----:R-:W-:Y:S01]  /*0a80*/  UIMAD UR11, UR29, UR6, URZ ;  /* 0x000000061d0b72a4 */ /* 0x002fe2000f8e02ff */
[----:B------:R-:W-:Y:S01]  /*0a90*/  ISETP.GE.AND P1, PT, R16, UR28, PT ;  /* 0x0000001c10007c0c */ /* 0x000fe2000bf26270 */
[----:B--2---:R-:W-:Y:S01]  /*0aa0*/  UIMAD UR7, UR24, UR7, URZ ;  /* 0x00000007180772a4 */ /* 0x004fe2000f8e02ff */
[----:B------:R-:W-:Y:S01]  /*0ab0*/  IMAD.X R3, RZ, RZ, UR9, P0 ;  /* 0x00000009ff037e24 */ /* 0x000fe200080e06ff */
        /* <DEDUP_REMOVED lines=36> */
.L_x_686:
[----:B------:R-:W-:Y:S05]  /*0d00*/  BSYNC.RECONVERGENT B0 ;  /* 0x0000000000007941 */ /* 0x000fea0003800200 */
.L_x_685:
[----:B------:R-:W-:Y:S01]  /*0d10*/  BSSY.RECONVERGENT B0, `(.L_x_687) ;  /* 0x0000019000007945 */ /* 0x000fe20003800200 */
[----:B------:R-:W-:Y:S02]  /*0d20*/  ISETP.GE.AND P1, PT, R4, UR28, PT ;  /* 0x0000001c04007c0c */ /* 0x000fe4000bf26270 */
        /* <DEDUP_REMOVED lines=23> */
.L_x_688:
[----:B------:R-:W-:Y:S05]  /*0ea0*/  BSYNC.RECONVERGENT B0 ;  /* 0x0000000000007941 */ /* 0x000fea0003800200 */
.L_x_687:
[----:B------:R-:W-:Y:S01]  /*0eb0*/  BSSY.RECONVERGENT B0, `(.L_x_689) ;  /* 0x0000018000007945 */ /* 0x000fe20003800200 */
[----:B------:R-:W-:-:S03]  /*0ec0*/  ISETP.GE.AND P0, PT, R3, UR28, PT ;  /* 0x0000001c03007c0c */ /* 0x000fc6000bf06270 */
[----:B------:R-:W-:Y:S10]  /*0ed0*/  @P1 BRA `(.L_x_690) ;  /* 0x0000000000541947 */ /* 0x000ff40003800000 */
[----:B------:R-:W3:Y:S01]  /*0ee0*/  LDCU.64 UR8, c[0x0][0x408] ;  /* 0x00008100ff0877ac */ /* 0x000ee20008000a00 */
[----:B------:R-:W-:Y:S01]  /*0ef0*/  IADD3 R2, P1, PT, R14, 0x20, RZ ;  /* 0x000000200e027810 */ /* 0x000fe20007f3e0ff */
        /* <DEDUP_REMOVED lines=19> */
.L_x_690:
[----:B------:R-:W-:Y:S05]  /*1030*/  BSYNC.RECONVERGENT B0 ;  /* 0x0000000000007941 */ /* 0x000fea0003800200 */
.L_x_689:
        /* <DEDUP_REMOVED lines=26> */
.L_x_692:
[----:B------:R-:W-:Y:S05]  /*11e0*/  BSYNC.RECONVERGENT B0 ;  /* 0x0000000000007941 */ /* 0x000fea0003800200 */
.L_x_691:
        /* <DEDUP_REMOVED lines=10> */
.L_x_694:
[----:B------:R-:W-:Y:S05]  /*1290*/  BSYNC.RECONVERGENT B0 ;  /* 0x0000000000007941 */ /* 0x000fea0003800200 */
.L_x_693:
[----:B------:R-:W-:Y:S04]  /*12a0*/  BSSY.RECONVERGENT B0, `(.L_x_695) ;  /* 0x000000a000007945 */ /* 0x000fe80003800200 */
[----:B------:R-:W-:Y:S05]  /*12b0*/  @P5 BRA `(.L_x_696) ;  /* 0x0000000000205947 */ /* 0x000fea0003800000 */
[----:B------:R-:W5:Y:S01]  /*12c0*/  LDCU.64 UR4, c[0x0][0x420] ;  /* 0x00008400ff0477ac */ /* 0x000f620008000a00 */
[----:B-1----:R-:W-:-:S05]  /*12d0*/  IMAD R0, R5, UR6, RZ ;  /* 0x0000000605007c24 */ /* 0x002fca000f8e02ff */
[----:B------:R-:W-:-:S04]  /*12e0*/  IADD3 R2, P0, PT, R0, UR7, RZ ;  /* 0x0000000700027c10 */ /* 0x000fc8000ff1e0ff */
[----:B------:R-:W-:Y:S02]  /*12f0*/  LEA.HI.X.SX32 R0, R0, UR10, 0x1, P0 ;  /* 0x0000000a00007c11 */ /* 0x000fe400080f0eff */
[----:B-----5:R-:W-:-:S04]  /*1300*/  LEA R6, P0, R2, UR4, 0x2 ;  /* 0x0000000402067c11 */ /* 0x020fc8000f8010ff */
[----:B------:R-:W-:Y:S01]  /*1310*/  LEA.HI.X R7, R2, UR5, R0, 0x2, P0 ;  /* 0x0000000502077c11 */ /* 0x000fe200080f1400 */
[----:B------:R-:W-:-:S05]  /*1320*/  IMAD.MOV.U32 R0, RZ, RZ, 0x7f800000 ;  /* 0x7f800000ff007424 */ /* 0x000fca00078e00ff */
[----:B------:R1:W-:Y:S03]  /*1330*/  STG.E desc[UR26][R6.64], R0 ;  /* 0x0000000006007986 */ /* 0x0003e6000c10191a */
.L_x_696:
[----:B------:R-:W-:Y:S05]  /*1340*/  BSYNC.RECONVERGENT B0 ;  /* 0x0000000000007941 */ /* 0x000fea0003800200 */
.L_x_695:
        /* <DEDUP_REMOVED lines=10> */
.L_x_698:
[----:B------:R-:W-:Y:S05]  /*13f0*/  BSYNC.RECONVERGENT B0 ;  /* 0x0000000000007941 */ /* 0x000fea0003800200 */
.L_x_697:
[----:B------:R-:W-:Y:S05]  /*1400*/  @P3 EXIT ;  /* 0x000000000000394d */ /* 0x000fea0003800000 */
[----:B------:R-:W5:Y:S01]  /*1410*/  LDCU.64 UR4, c[0x0][0x420] ;  /* 0x00008400ff0477ac */ /* 0x000f620008000a00 */
[----:B-1----:R-:W-:-:S05]  /*1420*/  IMAD R0, R3, UR6, RZ ;  /* 0x0000000603007c24 */ /* 0x002fca000f8e02ff */
[----:B------:R-:W-:-:S04]  /*1430*/  IADD3 R2, P0, PT, R0, UR7, RZ ;  /* 0x0000000700027c10 */ /* 0x000fc8000ff1e0ff */
[----:B------:R-:W-:Y:S02]  /*1440*/  LEA.HI.X.SX32 R0, R0, UR10, 0x1, P0 ;  /* 0x0000000a00007c11 */ /* 0x000fe400080f0eff */
[----:B-----5:R-:W-:-:S04]  /*1450*/  LEA R4, P0, R2, UR4, 0x2 ;  /* 0x0000000402047c11 */ /* 0x020fc8000f8010ff */
[----:B------:R-:W-:Y:S01]  /*1460*/  LEA.HI.X R5, R2, UR5, R0, 0x2, P0 ;  /* 0x0000000502057c11 */ /* 0x000fe200080f1400 */
[----:B------:R-:W-:-:S05]  /*1470*/  IMAD.MOV.U32 R0, RZ, RZ, 0x7f800000 ;  /* 0x7f800000ff007424 */ /* 0x000fca00078e00ff */
[----:B------:R-:W-:Y:S01]  /*1480*/  STG.E desc[UR26][R4.64], R0 ;  /* 0x0000000004007986 */ /* 0x000fe2000c10191a */
[----:B------:R-:W-:Y:S05]  /*1490*/  EXIT ;  /* 0x000000000000794d */ /* 0x000fea0003800000 */
.L_x_683:
        /* <DEDUP_REMOVED lines=21> */
.L_x_699:
[----:B------:R-:W1:Y:S01]  /*15f0*/  LDCU.64 UR10, c[0x0][0x3b8] ;  /* 0x00007700ff0a77ac */ /* 0x000e620008000a00 */
[----:B------:R-:W-:-:S04]  /*1600*/  UIADD3 UR13, UPT, UPT, UR12, UR14, URZ ;  /* 0x0000000e0c0d7290 */ /* 0x000fc8000fffe0ff */
[----:B-1----:R-:W-:Y:S02]  /*1610*/  UIMAD.WIDE.U32 UR6, UR13, UR10, URZ ;  /* 0x0000000a0d0672a5 */ /* 0x002fe4000f8e00ff */
[----:B------:R-:W-:-:S04]  /*1620*/  UIMAD UR13, UR13, UR11, URZ ;  /* 0x0000000b0d0d72a4 */ /* 0x000fc8000f8e02ff */
[----:B------:R-:W-:Y:S02]  /*1630*/  UIADD3 UR13, UPT, UPT, UR7, UR13, URZ ;  /* 0x0000000d070d7290 */ /* 0x000fe4000fffe0ff */
.L_x_700:
        /* <DEDUP_REMOVED lines=21> */
[----:B------:R-:W-:-:S04]  /*1790*/  LOP3.LUT R2, R0, UR23, RZ, 0x3c, !PT ;  /* 0x0000001700027c12 */ /* 0x000fc8000f8e3cff */
[----:B------:R-:W-:-:S07]  /*17a0*/  ISETP.GE.AND P0, PT, R2, RZ, PT ;  /* 0x000000ff0200720c */ /* 0x000fce0003f06270 */
        /* <DEDUP_REMOVED lines=16> */
.L_x_701:
[----:B------:R-:W1:Y:S01]  /*18b0*/  LDCU.64 UR8, c[0x0][0x3c0] ;  /* 0x00007800ff0877ac */ /* 0x000e620008000a00 */
[----:B------:R-:W-:-:S04]  /*18c0*/  UIADD3 UR12, UPT, UPT, UR12, UR14, URZ ;  /* 0x0000000e0c0c7290 */ /* 0x000fc8000fffe0ff */
[----:B-1----:R-:W-:Y:S02]  /*18d0*/  UIMAD.WIDE.U32 UR4, UR12, UR8, URZ ;  /* 0x000000080c0472a5 */ /* 0x002fe4000f8e00ff */
[----:B------:R-:W-:-:S04]  /*18e0*/  UIMAD UR12, UR12, UR9, URZ ;  /* 0x000000090c0c72a4 */ /* 0x000fc8000f8e02ff */
[----:B------:R-:W-:-:S12]  /*18f0*/  UIADD3 UR12, UPT, UPT, UR5, UR12, URZ ;  /* 0x0000000c050c7290 */ /* 0x000fd8000fffe0ff */
.L_x_702:
        /* <DEDUP_REMOVED lines=9> */
[----:B------:R-:W-:Y:S01]  /*1990*/  IMAD.MOV.U32 R15, RZ, RZ, RZ ;  /* 0x000000ffff0f7224 */ /* 0x000fe200078e00ff */
[C---:B------:R-:W-:Y:S01]  /*19a0*/  IADD3 R6, P1, PT, R215.reuse, UR6, RZ ;  /* 0x00000006d7067c10 */ /* 0x040fe2000ff3e0ff */
[----:B------:R-:W-:Y:S01]  /*19b0*/  BSSY.RECONVERGENT B0, `(.L_x_703) ;  /* 0x0000052000007945 */ /* 0x000fe20003800200 */
[----:B------:R-:W-:Y:S01]  /*19c0*/  IADD3 R16, P0, PT, R215, UR4, RZ ;  /* 0x00000004d7107c10 */ /* 0x000fe2000ff1e0ff */
[----:B------:R-:W5:Y:S01]  /*19d0*/  LDCU.128 UR4, c[0x0][0x3d0] ;  /* 0x00007a00ff0477ac */ /* 0x000f620008000c00 */
[----:B------:R-:W-:Y:S01]  /*19e0*/  LOP3.LUT R0, R243, 0x1e00, RZ, 0xc0, !PT ;  /* 0x00001e00f3007812 */ /* 0x000fe200078ec0ff */
[----:B------:R-:W-:Y:S01]  /*19f0*/  IMAD.X R7, RZ, RZ, UR13, P1 ;  /* 0x0000000dff077e24 */ /* 0x000fe200088e06ff */
[----:B------:R-:W-:Y:S01]  /*1a00*/  IADD3.X R17, PT, PT, RZ, UR12, RZ, P0, !PT ;  /* 0x0000000cff117c10 */ /* 0x000fe200087fe4ff */
[----:B------:R-:W2:Y:S01]  /*1a10*/  LDCU.64 UR12, c[0x0][0x3c8] ;  /* 0x00007900ff0c77ac */ /* 0x000ea20008000a00 */
[----:B------:R-:W-:Y:S01]  /*1a20*/  IADD3 R12, P0, PT, R215, UR34, RZ ;  /* 0x00000022d70c7c10 */ /* 0x000fe2000ff1e0ff */
[----:B------:R-:W-:Y:S01]  /*1a30*/  IMAD.WIDE.U32 R6, R14, UR10, R6 ;  /* 0x0000000a0e067c25 */ /* 0x000fe2000f8e0006 */
[----:B------:R-:W-:-:S02]  /*1a40*/  LOP3.LUT R237, R237, 0x38, R217, 0x78, !PT ;  /* 0x00000038eded7812 */ /* 0x000fc400078e78d9 */
[----:B------:R-:W-:Y:S01]  /*1a50*/  LOP3.LUT R242, R215, 0x40, RZ, 0xfc, !PT ;  /* 0x00000040d7f27812 */ /* 0x000fe200078efcff */
[C---:B------:R-:W-:Y:S01]  /*1a60*/  IMAD.WIDE.U32 R16, R14.reuse, UR8, R16 ;  /* 0x000000080e107c25 */ /* 0x040fe2000f8e0010 */
[----:B------:R-:W-:Y:S02]  /*1a70*/  LOP3.LUT R237, R237, R0, RZ, 0xfc, !PT ;  /* 0x00000000eded7212 */ /* 0x000fe400078efcff */
[C---:B------:R-:W-:Y:S01]  /*1a80*/  LOP3.LUT R241, R215.reuse, 0x80, RZ, 0xfc, !PT ;  /* 0x00000080d7f17812 */ /* 0x040fe200078efcff */
[C---:B------:R-:W-:Y:S01]  /*1a90*/  IMAD R7, R14.reuse, UR11, R7 ;  /* 0x0000000b0e077c24 */ /* 0x040fe2000f8e0207 */
[----:B------:R-:W-:Y:S01]  /*1aa0*/  LOP3.LUT R240, R215, 0xc0, RZ, 0xfc, !PT ;  /* 0x000000c0d7f07812 */ /* 0x000fe200078efcff */
[----:B------:R-:W-:Y:S02]  /*1ab0*/  IMAD R17, R14, UR9, R17 ;  /* 0x000000090e117c24 */ /* 0x000fe4000f8e0211 */
[C---:B-----5:R-:W-:Y:S02]  /*1ac0*/  IMAD R235, R233.reuse, UR4, RZ ;  /* 0x00000004e9eb7c24 */ /* 0x060fe4000f8e02ff */
[----:B------:R-:W-:-:S02]  /*1ad0*/  IMAD R233, R233, UR6, RZ ;  /* 0x00000006e9e97c24 */ /* 0x000fc4000f8e02ff */
[C---:B------:R-:W-:Y:S01]  /*1ae0*/  IMAD R235, R4.reuse, UR5, R235 ;  /* 0x0000000504eb7c24 */ /* 0x040fe2000f8e02eb */
[----:B------:R-:W-:Y:S01]  /*1af0*/  UMOV UR5, 0x400 ;  /* 0x0000040000057882 */ /* 0x000fe20000000000 */
[C---:B------:R-:W-:Y:S01]  /*1b00*/  IMAD R233, R4.reuse, UR7, R233 ;  /* 0x0000000704e97c24 */ /* 0x040fe2000f8e02e9 */
[----:B---3--:R-:W-:Y:S01]  /*1b10*/  ULEA UR5, UR33, UR5, 0x18 ;  /* 0x0000000521057291 */ /* 0x008fe2000f8ec0ff */
[----:B------:R-:W-:Y:S01]  /*1b20*/  IMAD.WIDE.U32 R6, R4, UR4, R6 ;  /* 0x0000000404067c25 */ /* 0x000fe2000f8e0006 */
[----:B------:R-:W-:-:S03]  /*1b30*/  UIADD3 UR4, UPT, UPT, UR20, -0x1, URZ ;  /* 0xffffffff14047890 */ /* 0x000fc6000fffe0ff */
[----:B------:R-:W-:Y:S01]  /*1b40*/  IMAD.WIDE.U32 R4, R4, UR6, R16 ;  /* 0x0000000604047c25 */ /* 0x000fe2000f8e0010 */
[----:B------:R-:W-:Y:S02]  /*1b50*/  IADD3 R235, PT, PT, R7, R235, RZ ;  /* 0x000000eb07eb7210 */ /* 0x000fe40007ffe0ff */
[----:B----4-:R-:W-:Y:S01]  /*1b60*/  LEA R236, P1, R6, UR16, 0x1 ;  /* 0x0000001006ec7c11 */ /* 0x010fe2000f8208ff */
[----:B------:R-:W-:Y:S01]  /*1b70*/  IMAD.X R13, RZ, RZ, UR32, P0 ;  /* 0x00000020ff0d7e24 */ /* 0x000fe200080e06ff */
[----:B-1----:R-:W-:Y:S01]  /*1b80*/  LEA R234, P0, R4, UR14, 0x1 ;  /* 0x0000000e04ea7c11 */ /* 0x002fe2000f8008ff */
[----:B------:R-:W-:Y:S01]  /*1b90*/  UIADD3 UR14, UPT, UPT, -UR29, UR28, URZ ;  /* 0x0000001c1d0e7290 */ /* 0x000fe2000fffe1ff */
[----:B--2---:R-:W-:Y:S01]  /*1ba0*/  IMAD.U32 R10, RZ, RZ, UR12 ;  /* 0x0000000cff0a7e24 */ /* 0x004fe2000f8e00ff */
[----:B------:R-:W-:Y:S01]  /*1bb0*/  USHF.L.U32 UR16, UR4, 0x6, URZ ;  /* 0x0000000604107899 */ /* 0x000fe200080006ff */
        /* <DEDUP_REMOVED lines=8> */
[----:B------:R-:W-:Y:S01]  /*1c40*/  UIADD3 UR15, UPT, UPT, -UR16, UR25, URZ ;  /* 0x00000019100f7290 */ /* 0x000fe2000fffe1ff */
[----:B------:R-:W-:Y:S01]  /*1c50*/  IMAD.WIDE.U32 R8, R8, 0x40, R14 ;  /* 0x0000004008087825 */ /* 0x000fe200078e000e */
        /* <DEDUP_REMOVED lines=39> */
.L_x_704:
[----:B------:R-:W-:Y:S05]  /*1ed0*/  BSYNC.RECONVERGENT B0 ;  /* 0x0000000000007941 */ /* 0x000fea0003800200 */
.L_x_703:
[----:B------:R-:W-:Y:S01]  /*1ee0*/  USHF.L.U64.HI UR17, UR10, 0x6, UR11 ;  /* 0x000000060a117899 */ /* 0x000fe2000801020b */
        /* <DEDUP_REMOVED lines=41> */
.L_x_706:
[----:B------:R-:W-:Y:S05]  /*2180*/  BSYNC.RECONVERGENT B0 ;  /* 0x0000000000007941 */ /* 0x000fea0003800200 */
.L_x_705:
        /* <DEDUP_REMOVED lines=41> */
.L_x_708:
[----:B------:R-:W-:Y:S05]  /*2420*/  BSYNC.RECONVERGENT B0 ;  /* 0x0000000000007941 */ /* 0x000fea0003800200 */
.L_x_707:
        /* <DEDUP_REMOVED lines=40> */
.L_x_710:
[----:B------:R-:W-:Y:S05]  /*26b0*/  BSYNC.RECONVERGENT B0 ;  /* 0x0000000000007941 */ /* 0x000fea0003800200 */
.L_x_709:
[----:B------:R-:W-:Y:S01]  /*26c0*/  UIMAD UR7, UR17, UR4, URZ ;  /* 0x00000004110772a4 */ /* 0x000fe2000f8e02ff */
[----:B------:R-:W-:Y:S03]  /*26d0*/  BSSY.RECONVERGENT B0, `(.L_x_711) ;  /* 0x0000021000007945 */ /* 0x000fe60003800200 */
[----:B------:R-:W-:Y:S01]  /*26e0*/  UIADD3 UR7, UPT, UPT, UR33, UR7, URZ ;  /* 0x0000000721077290 */ /* 0x000fe2000fffe0ff */
[----:B------:R-:W-:Y:S11]  /*26f0*/  @P6 BRA `(.L_x_712) ;  /* 0x0000000000786947 */ /* 0x000ff60003800000 */
[----:B------:R-:W5:Y:S01]  /*2700*/  LDCU UR6, c[0x0][0x440] ;  /* 0x00008800ff0677ac */ /* 0x000f620008000800 */
[----:B------:R-:W-:Y:S02]  /*2710*/  IMAD.U32 R8, RZ, RZ, UR32 ;  /* 0x00000020ff087e24 */ /* 0x000fe4000f8e00ff */
        /* <DEDUP_REMOVED lines=28> */
.L_x_712:
[----:B------:R-:W-:Y:S05]  /*28e0*/  BSYNC.RECONVERGENT B0 ;  /* 0x0000000000007941 */ /* 0x000fea0003800200 */
.L_x_711:
        /* <DEDUP_REMOVED lines=37> */
.L_x_714:
[----:B------:R-:W-:Y:S05]  /*2b40*/  BSYNC.RECONVERGENT B0 ;  /* 0x0000000000007941 */ /* 0x000fea0003800200 */
.L_x_713:
        /* <DEDUP_REMOVED lines=37> */
.L_x_716:
[----:B------:R-:W-:Y:S05]  /*2da0*/  BSYNC.RECONVERGENT B0 ;  /* 0x0000000000007941 */ /* 0x000fea0003800200 */
.L_x_715:
        /* <DEDUP_REMOVED lines=37> */
.L_x_718:
[----:B------:R-:W-:Y:S05]  /*3000*/  BSYNC.RECONVERGENT B0 ;  /* 0x0000000000007941 */ /* 0x000fea0003800200 */
.L_x_717:
[----:B------:R-:W5:Y:S01]  /*3010*/  LDCU UR6, c[0x0][0x3e0] ;  /* 0x00007c00ff0677ac */ /* 0x000f620008000800 */
[----:B------:R-:W0:Y:S01]  /*3020*/  LDGDEPBAR ;  /* 0x00000000000079af */ /* 0x000e220000000000 */
[C---:B------:R-:W-:Y:S01]  /*3030*/  LOP3.LUT R0, R217.reuse, 0x1f, RZ, 0xc0, !PT ;  /* 0x0000001fd9007812 */ /* 0x040fe200078ec0ff */
        /* <DEDUP_REMOVED lines=10> */
[----:B------:R-:W-:-:S02]  /*30e0*/  LOP3.LUT R7, R215, 0x1c0, R2, 0xf8, !PT ;  /* 0x000001c0d7077812 */ /* 0x000fc400078ef802 */
[----:B------:R-:W-:Y:S02]  /*30f0*/  LOP3.LUT R167, R216, 0x200, R2, 0xf8, !PT ;  /* 0x00000200d8a77812 */ /* 0x000fe400078ef802 */
[----:B------:R-:W-:Y:S01]  /*3100*/  LOP3.LUT R176, R7, R176, RZ, 0x3c, !PT ;  /* 0x000000b007b07212 */ /* 0x000fe200078e3cff */
[----:B-----5:R-:W-:-:S03]  /*3110*/  UIMAD UR6, UR24, UR6, UR23 ;  /* 0x00000006180672a4 */ /* 0x020fc6000f8e0217 */
[----:B------:R-:W-:Y:S01]  /*3120*/  UMOV UR24, UR4 ;  /* 0x0000000400187c82 */ /* 0x000fe20008000000 */
[----:B------:R-:W-:Y:S01]  /*3130*/  USHF.L.U32 UR6, UR6, 0x5, URZ ;  /* 0x0000000506067899 */ /* 0x000fe200080006ff */
[----:B------:R-:W-:-:S04]  /*3140*/  DEPBAR.LE SB0, 0x0 ;  /* 0x000080000000791a */ /* 0x000fc80000000000 */
[----:B------:R-:W-:Y:S01]  /*3150*/  BAR.SYNC.DEFER_BLOCKING 0x0 ;  /* 0x0000000000007b1d */ /* 0x000fe20000010000 */
[----:B------:R-:W-:Y:S01]  /*3160*/  IADD3 R77, P1, P0, R77, UR6, R0 ;  /* 0x000000064d4d7c10 */ /* 0x000fe2000f83e000 */
[----:B------:R-:W-:-:S06]  /*3170*/  USHF.R.S32.HI UR6, URZ, 0x1f, UR6 ;  /* 0x0000001fff067899 */ /* 0x000fcc0008011406 */
[----:B------:R-:W-:Y:S01]  /*3180*/  IADD3.X R3, PT, PT, R3, UR6, RZ, P1, P0 ;  /* 0x0000000603037c10 */ /* 0x000fe20008fe04ff */
[----:B------:R-:W-:Y:S06]  /*3190*/  @P6 BRA `(.L_x_720) ;  /* 0x00000000007c6947 */ /* 0x000fec0003800000 */
[----:B------:R-:W5:Y:S01]  /*31a0*/  LDCU UR4, c[0x0][0x440] ;  /* 0x00008800ff0477ac */ /* 0x000f620008000800 */
[----:B-1----:R-:W-:Y:S02]  /*31b0*/  IMAD.U32 R8, RZ, RZ, UR12 ;  /* 0x0000000cff087e24 */ /* 0x002fe4000f8e00ff */
        /* <DEDUP_REMOVED lines=29> */
.L_x_720:
[----:B------:R1:W-:Y:S04]  /*3390*/  STS.128 [R237+0x10000], RZ ;  /* 0x010000ffed007388 */ /* 0x0003e80000000c00 */
[----:B------:R1:W-:Y:S04]  /*33a0*/  STS.128 [R237+0x12000], RZ ;  /* 0x012000ffed007388 */ /* 0x0003e80000000c00 */
[----:B------:R1:W-:Y:S04]  /*33b0*/  STS.128 [R237+0x14000], RZ ;  /* 0x014000ffed007388 */ /* 0x0003e80000000c00 */
[----:B------:R1:W-:Y:S02]  /*33c0*/  STS.128 [R237+0x16000], RZ ;  /* 0x016000ffed007388 */ /* 0x0003e40000000c00 */
.L_x_721:
[----:B------:R-:W-:Y:S05]  /*33d0*/  BSYNC.RECONVERGENT B0 ;  /* 0x0000000000007941 */ /* 0x000fea0003800200 */
.L_x_719:
        /* <DEDUP_REMOVED lines=46> */
.L_x_723:
[----:B------:R-:W-:Y:S05]  /*36c0*/  BSYNC.RECONVERGENT B0 ;  /* 0x0000000000007941 */ /* 0x000fea0003800200 */
.L_x_722:
        /* <DEDUP_REMOVED lines=39> */
.L_x_725:
[----:B------:R-:W-:Y:S05]  /*3940*/  BSYNC.RECONVERGENT B0 ;  /* 0x0000000000007941 */ /* 0x000fea0003800200 */
.L_x_724:
        /* <DEDUP_REMOVED lines=12> */
[----:B------:R-:W-:Y:S02]  /*3a10*/  IMAD.U32 R4, RZ, RZ, UR32 ;  /* 0x00000020ff047e24 */ /* 0x000fe4000f8e00ff */
[----:B------:R-:W-:Y:S01]  /*3a20*/  IMAD.U32 R5, RZ, RZ, UR33 ;  /* 0x00000021ff057e24 */ /* 0x000fe2000f8e00ff */
[----:B-----5:R-:W-:Y:S01]  /*3a30*/  ISETP.GE.AND P3, PT, R215, UR4, PT ;  /* 0x00000004d7007c0c */ /* 0x020fe2000bf66270 */
[----:B------:R-:W-:Y:S01]  /*3a40*/  IMAD.U32 R0, RZ, RZ, UR6 ;  /* 0x00000006ff007e24 */ /* 0x000fe2000f8e00ff */
[----:B------:R-:W-:Y:S02]  /*3a50*/  ISETP.GE.AND P2, PT, R242, UR4, PT ;  /* 0x00000004f2007c0c */ /* 0x000fe4000bf46270 */
[----:B-1----:R-:W-:Y:S02]  /*3a60*/  LEA R6, P4, R4, R234, 0x1 ;  /* 0x000000ea04067211 */ /* 0x002fe400078808ff */
        /* <DEDUP_REMOVED lines=23> */
.L_x_727:
[----:B------:R-:W-:Y:S05]  /*3be0*/  BSYNC.RECONVERGENT B0 ;  /* 0x0000000000007941 */ /* 0x000fea0003800200 */
.L_x_726:
[----:B------:R-:W-:Y:S01]  /*3bf0*/  LDSM.16.M88.4 R60, [R84] ;  /* 0x00000000543c783b */ /* 0x000fe20000000200 */
[----:B------:R-:W-:Y:S01]  /*3c00*/  IMAD.MOV.U32 R76, RZ, RZ, 0x20 ;  /* 0x00000020ff4c7424 */ /* 0x000fe200078e00ff */
[----:B------:R-:W-:Y:S01]  /*3c10*/  LOP3.LUT P0, R0, R217, 0x2, RZ, 0xc0, !PT ;  /* 0x00000002d9007812 */ /* 0x000fe2000780c0ff */
[----:B------:R-:W-:Y:S01]  /*3c20*/  VIADD R185, R83, UR5 ;  /* 0x0000000553b97c36 */ /* 0x000fe20008000000 */
[----:B------:R-:W5:Y:S01]  /*3c30*/  LDSM.16.M88.4 R32, [R83+UR5+0x8000] ;  /* 0x008000055320783b */ /* 0x000f620008000200 */
[----:B------:R-:W-:Y:S01]  /*3c40*/  IMAD.MOV.U32 R165, RZ, RZ, 0x40 ;  /* 0x00000040ffa57424 */ /* 0x000fe200078e00ff */
[----:B------:R-:W-:Y:S01]  /*3c50*/  SEL R76, R76, 0xffffffe0, !P0 ;  /* 0xffffffe04c4c7807 */ /* 0x000fe20004000000 */
[----:B------:R-:W-:Y:S01]  /*3c60*/  IMAD.SHL.U32 R184, R217, 0x2, RZ ;  /* 0x00000002d9b87824 */ /* 0x000fe200078e00ff */
[----:B----4-:R-:W4:Y:S01]  /*3c70*/  LDSM.16.M88.4 R12, [R83+UR5+0x9800] ;  /* 0x00980005530c783b */ /* 0x010f220008000200 */
[----:B------:R-:W-:Y:S01]  /*3c80*/  IMAD.U32 R231, RZ, RZ, UR22 ;  /* 0x00000016ffe77e24 */ /* 0x000fe2000f8e00ff */
[----:B------:R-:W-:Y:S01]  /*3c90*/  UISETP.GT.U32.AND UP0, UPT, UR24, UR18, UPT ;  /* 0x000000121800728c */ /* 0x000fe2000bf04070 */
[--C-:B------:R-:W-:Y:S01]  /*3ca0*/  IMAD.IADD R82, R84, 0x1, R76.reuse ;  /* 0x0000000154527824 */ /* 0x100fe200078e024c */
[----:B------:R-:W4:Y:S01]  /*3cb0*/  LDSM.16.M88.4 R24, [R83+UR5+0x8800] ;  /* 0x008800055318783b */ /* 0x000f220008000200 */
[----:B------:R-:W-:Y:S01]  /*3cc0*/  IMAD.IADD R79, R185, 0x1, R76 ;  /* 0x00000001b94f7824 */ /* 0x000fe200078e024c */
[----:B------:R-:W-:-:S02]  /*3cd0*/  LOP3.LUT R183, R184, 0x6, RZ, 0xc0, !PT ;  /* 0x00000006b8b77812 */ /* 0x000fc400078ec0ff */
[----:B-123--:R-:W1:Y:S01]  /*3ce0*/  LDSM.16.M88.4 R16, [R83+UR5+0x9000] ;  /* 0x009000055310783b */ /* 0x00ee620008000200 */
[----:B------:R-:W-:-:S03]  /*3cf0*/  MOV R230, UR25 ;  /* 0x0000001900e67c02 */ /* 0x000fc60008000f00 */
[----:B------:R-:W-:Y:S04]  /*3d00*/  LDSM.16.M88.4 R8, [R82] ;  /* 0x000000005208783b */ /* 0x000fe80000000200 */
[----:B------:R-:W2:Y:S04]  /*3d10*/  LDSM.16.M88.4 R40, [R79+0x8000] ;  /* 0x008000004f28783b */ /* 0x000ea80000000200 */
[----:B------:R-:W3:Y:S04]  /*3d20*/  LDSM.16.M88.4 R4, [R79+0x8800] ;  /* 0x008800004f04783b */ /* 0x000ee80000000200 */
[----:B------:R-:W3:Y:S04]  /*3d30*/  LDSM.16.M88.4 R56, [R79+0x9000] ;  /* 0x009000004f38783b */ /* 0x000ee80000000200 */
[----:B------:R-:W0:Y:S01]  /*3d40*/  LDGDEPBAR ;  /* 0x00000000000079af */ /* 0x000e220000000000 */
[C---:B-----5:R-:W-:Y:S08]  /*3d50*/  HMMA.16816.F32.BF16 R36, R60.reuse, R32, RZ ;  /* 0x000000203c24723c */ /* 0x060ff000000418ff */
[C---:B------:R-:W-:Y:S08]  /*3d60*/  HMMA.16816.F32.BF16 R32, R60.reuse, R34, RZ ;  /* 0x000000223c20723c */ /* 0x040ff000000418ff */
[----:B----4-:R-:W-:Y:S01]  /*3d70*/  HMMA.16816.F32.BF16 R64, R60, R12, RZ ;  /* 0x0000000c3c40723c */ /* 0x010fe200000418ff */
[----:B------:R-:W-:-:S04]  /*3d80*/  LOP3.LUT R12, R217, 0x4, RZ, 0xc0, !PT ;  /* 0x00000004d90c7812 */ /* 0x000fc800078ec0ff */
[----:B------:R-:W-:-:S03]  /*3d90*/  ISETP.NE.AND P0, PT, R12, RZ, PT ;  /* 0x000000ff0c00720c */ /* 0x000fc60003f05270 */
[----:B------:R-:W-:Y:S01]  /*3da0*/  HMMA.16816.F32.BF16 R28, R60, R24, RZ ;  /* 0x000000183c1c723c */ /* 0x000fe200000418ff */
[----:B------:R-:W-:-:S05]  /*3db0*/  SEL R165, R165, 0xffffffc0, !P0 ;  /* 0xffffffc0a5a57807 */ /* 0x000fca0004000000 */
[--C-:B------:R-:W-:Y:S02]  /*3dc0*/  IMAD.IADD R81, R84, 0x1, R165.reuse ;  /* 0x0000000154517824 */ /* 0x100fe400078e02a5 */
[----:B------:R-:W-:Y:S01]  /*3dd0*/  IMAD.IADD R166, R185, 0x1, R165 ;  /* 0x00000001b9a67824 */ /* 0x000fe200078e02a5 */
[C---:B-1----:R-:W-:Y:S01]  /*3de0*/  HMMA.16816.F32.BF16 R20, R60.reuse, R16, RZ ;  /* 0x000000103c14723c */ /* 0x042fe200000418ff */
[C---:B------:R-:W-:Y:S02]  /*3df0*/  IMAD.IADD R80, R76.reuse, 0x1, R81 ;  /* 0x000000014c507824 */ /* 0x040fe400078e0251 */
[----:B------:R-:W-:Y:S01]  /*3e00*/  IMAD.IADD R78, R76, 0x1, R166 ;  /* 0x000000014c4e7824 */ /* 0x000fe200078e02a6 */
[----:B------:R-:W-:Y:S04]  /*3e10*/  LDSM.16.M88.4 R52, [R166+0x8800] ;  /* 0x00880000a634783b */ /* 0x000fe80000000200 */
[C---:B------:R-:W-:Y:S01]  /*3e20*/  HMMA.16816.F32.BF16 R24, R60.reuse, R26, RZ ;  /* 0x0000001a3c18723c */ /* 0x040fe200000418ff */
[----:B------:R-:W-:Y:S04]  /*3e30*/  LDSM.16.M88.4 R48, [R166+0x9000] ;  /* 0x00900000a630783b */ /* 0x000fe80000000200 */
[----:B------:R-:W-:Y:S03]  /*3e40*/  LDSM.16.M88.4 R72, [R166+0x8000] ;  /* 0x00800000a648783b */ /* 0x000fe60000000200 */
[C---:B------:R-:W-:Y:S01]  /*3e50*/  HMMA.16816.F32.BF16 R16, R60.reuse, R18, RZ ;  /* 0x000000123c10723c */ /* 0x040fe200000418ff */
[----:B------:R-:W-:Y:S04]  /*3e60*/  LDSM.16.M88.4 R44, [R166+0x9800] ;  /* 0x00980000a62c783b */ /* 0x000fe80000000200 */
[----:B------:R-:W-:Y:S03]  /*3e70*/  LDSM.16.M88.4 R68, [R78+0x8000] ;  /* 0x008000004e44783b */ /* 0x000fe60000000200 */
[----:B------:R-:W-:Y:S01]  /*3e80*/  HMMA.16816.F32.BF16 R60, R60, R14, RZ ;  /* 0x0000000e3c3c723c */ /* 0x000fe200000418ff */
[----:B------:R-:W1:Y:S07]  /*3e90*/  LDSM.16.M88.4 R12, [R79+0x9800] ;  /* 0x009800004f0c783b */ /* 0x000e6e0000000200 */
[C---:B--2---:R-:W-:Y:S08]  /*3ea0*/  HMMA.16816.F32.BF16 R36, R8.reuse, R40, R36 ;  /* 0x000000280824723c */ /* 0x044ff00000041824 */
[C---:B------:R-:W-:Y:S01]  /*3eb0*/  HMMA.16816.F32.BF16 R32, R8.reuse, R42, R32 ;  /* 0x0000002a0820723c */ /* 0x040fe20000041820 */
[----:B------:R-:W2:Y:S07]  /*3ec0*/  LDSM.16.M88.4 R40, [R81] ;  /* 0x000000005128783b */ /* 0x000eae0000000200 */
[C---:B---3--:R-:W-:Y:S08]  /*3ed0*/  HMMA.16816.F32.BF16 R28, R8.reuse, R4, R28 ;  /* 0x00000004081c723c */ /* 0x048ff0000004181c */
[C---:B------:R-:W-:Y:S01]  /*3ee0*/  HMMA.16816.F32.BF16 R24, R8.reuse, R6, R24 ;  /* 0x000000060818723c */ /* 0x040fe20000041818 */
[----:B------:R-:W3:Y:S07]  /*3ef0*/  LDSM.16.M88.4 R4, [R80] ;  /* 0x000000005004783b */ /* 0x000eee0000000200 */
[C---:B------:R-:W-:Y:S08]  /*3f00*/  HMMA.16816.F32.BF16 R20, R8.reuse, R56, R20 ;  /* 0x000000380814723c */ /* 0x040ff00000041814 */
        /* <DEDUP_REMOVED lines=14> */
[----:B------:R-:W-:Y:S07]  /*3ff0*/  LDSM.16.M88.4 R72, [R79+0xb000] ;  /* 0x00b000004f48783b */ /* 0x000fee0000000200 */
        /* <DEDUP_REMOVED lines=9> */
[----:B------:R-:W3:Y:S07]  /*4090*/  LDSM.16.M88.4 R56, [R83+UR5+0xb800] ;  /* 0x00b800055338783b */ /* 0x000eee0008000200 */
[C---:B-1----:R-:W-:Y:S08]  /*40a0*/  HMMA.16816.F32.BF16 R20, R4.reuse, R12, R20 ;  /* 0x0000000c0414723c */ /* 0x042ff00000041814 */
[C---:B------:R-:W-:Y:S01]  /*40b0*/  HMMA.16816.F32.BF16 R16, R4.reuse, R14, R16 ;  /* 0x0000000e0410723c */ /* 0x040fe20000041810 */
[----:B------:R-:W-:Y:S07]  /*40c0*/  LDSM.16.M88.4 R12, [R79+0xa000] ;  /* 0x00a000004f0c783b */ /* 0x000fee0000000200 */
[C---:B-----5:R-:W-:Y:S08]  /*40d0*/  HMMA.16816.F32.BF16 R64, R4.reuse, R8, R64 ;  /* 0x000000080440723c */ /* 0x060ff00000041840 */
[----:B------:R-:W-:Y:S01]  /*40e0*/  HMMA.16816.F32.BF16 R60, R4, R10, R60 ;  /* 0x0000000a043c723c */ /* 0x000fe2000004183c */
[----:B------:R-:W1:Y:S04]  /*40f0*/  LDSM.16.M88.4 R4, [R82+0x2000] ;  /* 0x002000005204783b */ /* 0x000e680000000200 */
[----:B------:R-:W4:Y:S03]  /*4100*/  LDSM.16.M88.4 R8, [R79+0xa800] ;  /* 0x00a800004f08783b */ /* 0x000f260000000200 */
        /* <DEDUP_REMOVED lines=13> */
[C---:B-1----:R-:W-:Y:S08]  /*41e0*/  HMMA.16816.F32.BF16 R36, R4.reuse, R12, R36 ;  /* 0x0000000c0424723c */ /* 0x042ff00000041824 */
[C---:B------:R-:W-:Y:S01]  /*41f0*/  HMMA.16816.F32.BF16 R32, R4.reuse, R14, R32 ;  /* 0x0000000e0420723c */ /* 0x040fe20000041820 */
[----:B------:R-:W-:Y:S07]  /*4200*/  LDSM.16.M88.4 R12, [R80+0x2000] ;  /* 0x00200000500c783b */ /* 0x000fee0000000200 */
[C---:B----4-:R-:W-:Y:S08]  /*4210*/  HMMA.16816.F32.BF16 R28, R4.reuse, R8, R28 ;  /* 0x00000008041c723c */ /* 0x050ff0000004181c */
[C---:B------:R-:W-:Y:S01]  /*4220*/  HMMA.16816.F32.BF16 R24, R4.reuse, R10, R24 ;  /* 0x0000000a0418723c */ /* 0x040fe20000041818 */
[----:B------:R-:W1:Y:S07]  /*4230*/  LDSM.16.M88.4 R8, [R78+0xa000] ;  /* 0x00a000004e08783b */ /* 0x000e6e0000000200 */
[C---:B------:R-:W-:Y:S08]  /*4240*/  HMMA.16816.F32.BF16 R20, R4.reuse, R72, R20 ;  /* 0x000000480414723c */ /* 0x040ff00000041814 */
[C---:B------:R-:W-:Y:S01]  /*4250*/  HMMA.16816.F32.BF16 R16, R4.reuse, R74, R16 ;  /* 0x0000004a0410723c */ /* 0x040fe20000041810 */
[----:B------:R-:W-:Y:S07]  /*4260*/  LDSM.16.M88.4 R72, [R82+0x4000] ;  /* 0x004000005248783b */ /* 0x000fee0000000200 */
[C---:B--2---:R-:W-:Y:S08]  /*4270*/  HMMA.16816.F32.BF16 R64, R4.reuse, R52, R64 ;  /* 0x000000340440723c */ /* 0x044ff00000041840 */
[----:B------:R-:W-:Y:S01]  /*4280*/  HMMA.16816.F32.BF16 R60, R4, R54, R60 ;  /* 0x00000036043c723c */ /* 0x000fe2000004183c */
[----:B------:R-:W2:Y:S04]  /*4290*/  LDSM.16.M88.4 R4, [R78+0xa800] ;  /* 0x00a800004e04783b */ /* 0x000ea80000000200 */
        /* <DEDUP_REMOVED lines=14> */
[C---:B-1----:R-:W-:Y:S01]  /*4380*/  HMMA.16816.F32.BF16 R36, R12.reuse, R8, R36 ;  /* 0x000000080c24723c */ /* 0x042fe20000041824 */
[----:B------:R-:W-:Y:S07]  /*4390*/  LDSM.16.M88.4 R84, [R84+0x6000] ;  /* 0x006000005454783b */ /* 0x000fee0000000200 */
[C---:B------:R-:W-:Y:S01]  /*43a0*/  HMMA.16816.F32.BF16 R32, R12.reuse, R10, R32 ;  /* 0x0000000a0c20723c */ /* 0x040fe20000041820 */
[----:B------:R-:W1:Y:S07]  /*43b0*/  LDSM.16.M88.4 R8, [R83+UR5+0xc000] ;  /* 0x00c000055308783b */ /* 0x000e6e0008000200 */
[C---:B--2---:R-:W-:Y:S08]  /*43c0*/  HMMA.16816.F32.BF16 R28, R12.reuse, R4, R28 ;  /* 0x000000040c1c723c */ /* 0x044ff0000004181c */
[C---:B------:R-:W-:Y:S01]  /*43d0*/  HMMA.16816.F32.BF16 R24, R12.reuse, R6, R24 ;  /* 0x000000060c18723c */ /* 0x040fe20000041818 */
[----:B------:R-:W2:Y:S07]  /*43e0*/  LDSM.16.M88.4 R4, [R83+UR5+0xc800] ;  /* 0x00c800055304783b */ /* 0x000eae0008000200 */
[C---:B----4-:R-:W-:Y:S08]  /*43f0*/  HMMA.16816.F32.BF16 R20, R12.reuse, R44, R20 ;  /* 0x0000002c0c14723c */ /* 0x050ff00000041814 */
[C---:B------:R-:W-:Y:S01]  /*4400*/  HMMA.16816.F32.BF16 R16, R12.reuse, R46, R16 ;  /* 0x0000002e0c10723c */ /* 0x040fe20000041810 */
[----:B------:R-:W3:Y:S07]  /*4410*/  LDSM.16.M88.4 R44, [R83+UR5+0xd800] ;  /* 0x00d80005532c783b */ /* 0x000eee0008000200 */
        /* <DEDUP_REMOVED lines=20> */
[C---:B-1----:R-:W-:Y:S08]  /*4560*/  HMMA.16816.F32.BF16 R28, R72.reuse, R8, R28 ;  /* 0x00000008481c723c */ /* 0x042ff0000004181c */
[C---:B------:R-:W-:Y:S01]  /*4570*/  HMMA.16816.F32.BF16 R24, R72.reuse, R10, R24 ;  /* 0x0000000a4818723c */ /* 0x040fe20000041818 */
[----:B------:R-:W1:Y:S07]  /*4580*/  LDSM.16.M88.4 R8, [R78+0xc000] ;  /* 0x00c000004e08783b */ /* 0x000e6e0000000200 */
[C---:B--2---:R-:W-:Y:S08]  /*4590*/  HMMA.16816.F32.BF16 R20, R72.reuse, R4, R20 ;  /* 0x000000044814723c */ /* 0x044ff00000041814 */
[----:B------:R-:W-:Y:S01]  /*45a0*/  HMMA.16816.F32.BF16 R16, R72, R6, R16 ;  /* 0x000000064810723c */ /* 0x000fe20000041810 */
[----:B------:R-:W2:Y:S07]  /*45b0*/  LDSM.16.M88.4 R4, [R78+0xc800] ;  /* 0x00c800004e04783b */ /* 0x000eae0000000200 */
        /* <DEDUP_REMOVED lines=11> */
[----:B------:R-:W-:Y:S07]  /*4670*/  LDSM.16.M88.4 R68, [R82+0x6000] ;  /* 0x006000005244783b */ /* 0x000fee0000000200 */
[C---:B-1----:R-:W-:Y:S08]  /*4680*/  HMMA.16816.F32.BF16 R36, R12.reuse, R8, R36 ;  /* 0x000000080c24723c */ /* 0x042ff00000041824 */
[C---:B------:R-:W-:Y:S01]  /*4690*/  HMMA.16816.F32.BF16 R32, R12.reuse, R10, R32 ;  /* 0x0000000a0c20723c */ /* 0x040fe20000041820 */
[----:B------:R-:W1:Y:S07]  /*46a0*/  LDSM.16.M88.4 R8, [R83+UR5+0xf000] ;  /* 0x00f000055308783b */ /* 0x000e6e0008000200 */
[C---:B--2---:R-:W-:Y:S08]  /*46b0*/  HMMA.16816.F32.BF16 R28, R12.reuse, R4, R28 ;  /* 0x000000040c1c723c */ /* 0x044ff0000004181c */
[----:B------:R-:W-:Y:S01]  /*46c0*/  HMMA.16816.F32.BF16 R24, R12, R6, R24 ;  /* 0x000000060c18723c */ /* 0x000fe20000041818 */
[----:B------:R-:W2:Y:S07]  /*46d0*/  LDSM.16.M88.4 R4, [R83+UR5+0xf800] ;  /* 0x00f800055304783b */ /* 0x000eae0008000200 */
        /* <DEDUP_REMOVED lines=35> */
[----:B------:R-:W5:Y:S07]  /*4910*/  LDSM.16.M88.4 R48, [R78+0xf000] ;  /* 0x00f000004e30783b */ /* 0x000f6e0000000200 */
[C---:B-1----:R-:W-:Y:S08]  /*4920*/  HMMA.16816.F32.BF16 R36, R8.reuse, R4, R36 ;  /* 0x000000040824723c */ /* 0x042ff00000041824 */
[----:B------:R-:W-:Y:S01]  /*4930*/  HMMA.16816.F32.BF16 R32, R8, R6, R32 ;  /* 0x000000060820723c */ /* 0x000fe20000041820 */
[----:B------:R-:W1:Y:S01]  /*4940*/  LDSM.16.M88.4 R4, [R78+0xf800] ;  /* 0x00f800004e04783b */ /* 0x000e620000000200 */
[----:B------:R-:W-:-:S06]  /*4950*/  DEPBAR.LE SB0, 0x0 ;  /* 0x000080000000791a */ /* 0x000fcc0000000000 */
[----:B--2---:R-:W-:Y:S01]  /*4960*/  HMMA.16816.F32.BF16 R28, R8, R40, R28 ;  /* 0x00000028081c723c */ /* 0x004fe2000004181c */
[----:B------:R-:W2:Y:S01]  /*4970*/  S2R R40, SR_CTAID.X ;  /* 0x0000000000287919 */ /* 0x000ea20000002500 */
[----:B------:R-:W-:-:S06]  /*4980*/  LOP3.LUT R41, R183, UR16, RZ, 0xfc, !PT ;  /* 0x00000010b7297c12 */ /* 0x000fcc000f8efcff */
[C---:B------:R-:W-:Y:S08]  /*4990*/  HMMA.16816.F32.BF16 R24, R8.reuse, R42, R24 ;  /* 0x0000002a0818723c */ /* 0x040ff00000041818 */
[C---:B---3--:R-:W-:Y:S08]  /*49a0*/  HMMA.16816.F32.BF16 R20, R8.reuse, R12, R20 ;  /* 0x0000000c0814723c */ /* 0x048ff00000041814 */
[C---:B------:R-:W-:Y:S08]  /*49b0*/  HMMA.16816.F32.BF16 R16, R8.reuse, R14, R16 ;  /* 0x0000000e0810723c */ /* 0x040ff00000041810 */
[C---:B----4-:R-:W-:Y:S08]  /*49c0*/  HMMA.16816.F32.BF16 R60, R8.reuse, R46, R60 ;  /* 0x0000002e083c723c */ /* 0x050ff0000004183c */
[----:B------:R-:W-:Y:S01]  /*49d0*/  HMMA.16816.F32.BF16 R64, R8, R44, R64 ;  /* 0x0000002c0840723c */ /* 0x000fe20000041840 */
[----:B------:R-:W-:-:S02]  /*49e0*/  SHF.R.U32.HI R9, RZ, 0x2, R217 ;  /* 0x00000002ff097819 */ /* 0x000fc400000116d9 */
[----:B------:R-:W-:Y:S02]  /*49f0*/  LOP3.LUT R8, R219, 0x1f0, RZ, 0xc0, !PT ;  /* 0x000001f0db087812 */ /* 0x000fe400078ec0ff */
[----:B------:R-:W-:Y:S02]  /*4a00*/  LOP3.LUT R9, R9, 0x7, RZ, 0xc0, !PT ;  /* 0x0000000709097812 */ /* 0x000fe400078ec0ff */
[----:B--2---:R-:W-:Y:S01]  /*4a10*/  LEA R8, R40, R8, 0x6 ;  /* 0x0000000828087211 */ /* 0x004fe200078e30ff */
[----:B------:R-:W-:Y:S04]  /*4a20*/  HMMA.16816.F32.BF16 R36, R80, R56, R36 ;  /* 0x000000385024723c */ /* 0x000fe80000041824 */
[----:B------:R-:W-:Y:S02]  /*4a30*/  IMAD.IADD R232, R9, 0x1, R8 ;  /* 0x0000000109e87824 */ /* 0x000fe400078e0208 */
[----:B------:R-:W-:-:S02]  /*4a40*/  VIADD R8, R41, 0x8 ;  /* 0x0000000829087836 */ /* 0x000fc40000000000 */
[----:B------:R-:W-:Y:S01]  /*4a50*/  HMMA.16816.F32.BF16 R32, R80, R58, R32 ;  /* 0x0000003a5020723c */ /* 0x000fe20000041820 */
[----:B------:R-:W-:-:S04]  /*4a60*/  IADD3 R231, PT, PT, R232, 0x1, R231 ;  /* 0x00000001e8e77810 */ /* 0x000fc80007ffe0e7 */
[C---:B------:R-:W-:Y:S02]  /*4a70*/  VIADDMNMX R230, R231.reuse, 0x8, R230, PT ;  /* 0x00000008e7e67846 */ /* 0x040fe400038001e6 */
[----:B------:R-:W-:Y:S01]  /*4a80*/  VIMNMX R231, PT, PT, R231, UR25, PT ;  /* 0x00000019e7e77c48 */ /* 0x000fe2000bfe0100 */
[C---:B------:R-:W-:Y:S08]  /*4a90*/  HMMA.16816.F32.BF16 R28, R80.reuse, R52, R28 ;  /* 0x00000034501c723c */ /* 0x040ff0000004181c */
[C---:B------:R-:W-:Y:S08]  /*4aa0*/  HMMA.16816.F32.BF16 R24, R80.reuse, R54, R24 ;  /* 0x000000365018723c */ /* 0x040ff00000041818 */
[C---:B-----5:R-:W-:Y:S08]  /*4ab0*/  HMMA.16816.F32.BF16 R20, R80.reuse, R48, R20 ;  /* 0x000000305014723c */ /* 0x060ff00000041814 */
[C---:B------:R-:W-:Y:S08]  /*4ac0*/  HMMA.16816.F32.BF16 R16, R80.reuse, R50, R16 ;  /* 0x000000325010723c */ /* 0x040ff00000041810 */
[C---:B-1----:R-:W-:Y:S08]  /*4ad0*/  HMMA.16816.F32.BF16 R60, R80.reuse, R6, R60 ;  /* 0x00000006503c723c */ /* 0x042ff0000004183c */
[----:B------:R-:W-:Y:S01]  /*4ae0*/  HMMA.16816.F32.BF16 R64, R80, R4, R64 ;  /* 0x000000045040723c */ /* 0x000fe20000041840 */
[----:B------:R-:W-:-:S05]  /*4af0*/  IMAD.U32 R4, RZ, RZ, UR21 ;  /* 0x00000015ff047e24 */ /* 0x000fca000f8e00ff */
[----:B------:R-:W-:Y:S01]  /*4b00*/  IADD3 R232, PT, PT, R232, UR25, -R4 ;  /* 0x00000019e8e87c10 */ /* 0x000fe2000fffe804 */
[----:B------:R-:W-:-:S04]  /*4b10*/  VIADD R4, R41, 0x1 ;  /* 0x0000000129047836 */ /* 0x000fc80000000000 */
[C---:B------:R-:W-:Y:S01]  /*4b20*/  VIADD R42, R232.reuse, 0x8 ;  /* 0x00000008e82a7836 */ /* 0x040fe20000000000 */
[----:B------:R-:W-:Y:S01]  /*4b30*/  BAR.SYNC.DEFER_BLOCKING 0x0 ;  /* 0x0000000000007b1d */ /* 0x000fe20000010000 */
[----:B------:R-:W-:Y:S02]  /*4b40*/  ISETP.GT.AND P6, PT, R232, R4, PT ;  /* 0x00000004e800720c */ /* 0x000fe40003fc4270 */
[----:B------:R-:W-:-:S03]  /*4b50*/  ISETP.GE.AND P5, PT, R4, R231, PT ;  /* 0x000000e70400720c */ /* 0x000fc60003fa6270 */
[----:B------:R-:W-:Y:S10]  /*4b60*/  BRA.U !UP0, `(.L_x_728) ;  /* 0x0000000508c47547 */ /* 0x000ff4000b800000 */
        /* <DEDUP_REMOVED lines=16> */
[-C--:B------:R-:W-:Y:S01]  /*4c70*/  LEA.HI.X R13, R14, R235.reuse, R7, 0x1, P1 ;  /* 0x000000eb0e0d7211 */ /* 0x080fe200008f0c07 */
[----:B------:R-:W-:Y:S01]  /*4c80*/  IMAD.U32 R7, RZ, RZ, UR13 ;  /* 0x0000000dff077e24 */ /* 0x000fe2000f8e00ff */
        /* <DEDUP_REMOVED lines=95> */
.L_x_728:
[----:B------:R-:W-:Y:S01]  /*5280*/  ISETP.GT.AND P1, PT, R42, R4, PT ;  /* 0x000000042a00720c */ /* 0x000fe20003f24270 */
[C---:B------:R-:W-:Y:S01]  /*5290*/  VIADD R5, R41.reuse, 0x10 ;  /* 0x0000001029057836 */ /* 0x040fe20000000000 */
[----:B------:R-:W-:Y:S01]  /*52a0*/  ISETP.GE.AND P0, PT, R4, R230, PT ;  /* 0x000000e60400720c */ /* 0x000fe20003f06270 */
[----:B------:R-:W-:Y:S01]  /*52b0*/  VIADD R4, R41, 0x9 ;  /* 0x0000000929047836 */ /* 0x000fe20000000000 */
[----:B------:R-:W-:Y:S01]  /*52c0*/  FSEL R37, R37, -INF , !P6 ;  /* 0xff80000025257808 */ /* 0x000fe20007000000 */
[----:B------:R-:W-:Y:S01]  /*52d0*/  USHF.L.U32 UR17, UR24, 0x1, URZ ;  /* 0x0000000118117899 */ /* 0x000fe200080006ff */
[-C--:B------:R-:W-:Y:S01]  /*52e0*/  ISETP.GT.AND P3, PT, R232, R8.reuse, PT ;  /* 0x00000008e800720c */ /* 0x080fe20003f64270 */
[----:B------:R-:W2:Y:S01]  /*52f0*/  LDCU UR16, c[0x0][0x45c] ;  /* 0x00008b80ff1077ac */ /* 0x000ea20008000800 */
[----:B------:R-:W-:Y:S01]  /*5300*/  FSEL R7, R39, -INF , !P1 ;  /* 0xff80000027077808 */ /* 0x000fe20004800000 */
[----:B------:R-:W-:Y:S01]  /*5310*/  IMAD.WIDE.U32 R246, R77, -0x2daee0ad, RZ ;  /* 0xd2511f534df67825 */ /* 0x000fe200078e00ff */
[----:B------:R-:W-:Y:S01]  /*5320*/  ISETP.GT.AND P6, PT, R42, R8, PT ;  /* 0x000000082a00720c */ /* 0x000fe20003fc4270 */
[----:B------:R-:W-:Y:S01]  /*5330*/  UIADD3 UR4, UPT, UPT, UR31, -0x4498517b, URZ ;  /* 0xbb67ae851f047890 */ /* 0x000fe2000fffe0ff */
[----:B------:R-:W-:Y:S01]  /*5340*/  FSEL R37, R37, -INF , !P5 ;  /* 0xff80000025257808 */ /* 0x000fe20006800000 */
[----:B------:R-:W-:Y:S01]  /*5350*/  UIADD3 UR15, UPT, UPT, UR30, -0x61c88647, URZ ;  /* 0x9e3779b91e0f7890 */ /* 0x000fe2000fffe0ff */
[----:B------:R-:W-:Y:S01]  /*5360*/  ISETP.GT.AND P5, PT, R232, R4, PT ;  /* 0x00000004e800720c */ /* 0x000fe20003fa4270 */
[----:B------:R-:W-:Y:S01]  /*5370*/  UIADD3 UR13, UPT, UPT, UR30, 0x3c6ef372, URZ ;  /* 0x3c6ef3721e0d7890 */ /* 0x000fe2000fffe0ff */
[----:B------:R-:W-:Y:S01]  /*5380*/  FSEL R7, R7, -INF , !P0 ;  /* 0xff80000007077808 */ /* 0x000fe20004000000 */
[----:B------:R-:W-:Y:S01]  /*5390*/  UIADD3 UR28, UPT, UPT, UR31, 0x76cf5d0a, URZ ;  /* 0x76cf5d0a1f1c7890 */ /* 0x000fe2000fffe0ff */
[----:B-1----:R-:W-:Y:S01]  /*53a0*/  FSEL R15, R32, -INF , !P3 ;  /* 0xff800000200f7808 */ /* 0x002fe20005800000 */
[----:B------:R-:W-:Y:S01]  /*53b0*/  UIADD3 UR25, UPT, UPT, UR31, 0x32370b8f, URZ ;  /* 0x32370b8f1f197890 */ /* 0x000fe2000fffe0ff */
[CC--:B------:R-:W-:Y:S01]  /*53c0*/  ISETP.GE.AND P2, PT, R8.reuse, R231.reuse, PT ;  /* 0x000000e70800720c */ /* 0x0c0fe20003f46270 */
[----:B------:R-:W-:Y:S01]  /*53d0*/  UIADD3 UR12, UPT, UPT, UR30, -0x255992d5, URZ ;  /* 0xdaa66d2b1e0c7890 */ /* 0x000fe2000fffe0ff */
[----:B------:R-:W-:Y:S01]  /*53e0*/  ISETP.GE.AND P4, PT, R8, R230, PT ;  /* 0x000000e60800720c */ /* 0x000fe20003f86270 */
[----:B------:R-:W-:Y:S01]  /*53f0*/  VIADD R8, R41, 0x20 ;  /* 0x0000002029087836 */ /* 0x000fe20000000000 */
[----:B------:R-:W-:Y:S01]  /*5400*/  ISETP.GT.AND P0, PT, R42, R4, PT ;  /* 0x000000042a00720c */ /* 0x000fe20003f04270 */
[----:B------:R-:W-:Y:S01]  /*5410*/  UIADD3 UR7, UPT, UPT, UR30, 0x78dde6e4, URZ ;  /* 0x78dde6e41e077890 */ /* 0x000fe2000fffe0ff */
[----:B------:R-:W-:Y:S01]  /*5420*/  FSEL R32, R34, -INF , !P6 ;  /* 0xff80000022207808 */ /* 0x000fe20007000000 */
[----:B------:R-:W-:Y:S01]  /*5430*/  UIADD3 UR22, UPT, UPT, UR31, -0x56f99767, URZ ;  /* 0xa90668991f167890 */ /* 0x000fe2000fffe0ff */
[----:B------:R-:W-:Y:S01]  /*5440*/  FSEL R14, R33, -INF , !P5 ;  /* 0xff800000210e7808 */ /* 0x000fe20006800000 */
[----:B------:R-:W-:Y:S01]  /*5450*/  UIADD3 UR23, UPT, UPT, UR31, -0x126145ec, URZ ;  /* 0xed9eba141f177890 */ /* 0x000fe2000fffe0ff */
[C---:B------:R-:W-:Y:S01]  /*5460*/  ISETP.GE.AND P1, PT, R4.reuse, R231, PT ;  /* 0x000000e70400720c */ /* 0x040fe20003f26270 */
[----:B------:R-:W-:Y:S01]  /*5470*/  UIADD3 UR6, UPT, UPT, UR30, 0x1715609d, URZ ;  /* 0x1715609d1e067890 */ /* 0x000fe2000fffe0ff */
[----:B------:R-:W-:Y:S01]  /*5480*/  ISETP.GE.AND P3, PT, R4, R230, PT ;  /* 0x000000e60400720c */ /* 0x000fe20003f66270 */
[----:B------:R-:W-:Y:S01]  /*5490*/  VIADD R4, R41, 0x11 ;  /* 0x0000001129047836 */ /* 0x000fe20000000000 */
[----:B------:R-:W-:Y:S01]  /*54a0*/  ISETP.GT.AND P5, PT, R42, R5, PT ;  /* 0x000000052a00720c */ /* 0x000fe20003fa4270 */
[----:B------:R-:W-:Y:S01]  /*54b0*/  UIADD3 UR21, UPT, UPT, UR31, 0x646e171e, URZ ;  /* 0x646e171e1f157890 */ /* 0x000fe2000fffe0ff */
[----:B------:R-:W-:Y:S01]  /*54c0*/  FSEL R15, R15, -INF , !P2 ;  /* 0xff8000000f0f7808 */ /* 0x000fe20005000000 */
[----:B------:R-:W-:Y:S01]  /*54d0*/  UISETP.GT.U32.AND UP0, UPT, UR24, UR18, UPT ;  /* 0x000000121800728c */ /* 0x000fe2000bf04070 */
[----:B------:R-:W-:-:S02]  /*54e0*/  FSEL R32, R32, -INF , !P4 ;  /* 0xff80000020207808 */ /* 0x000fc40006000000 */
[----:B------:R-:W-:Y:S02]  /*54f0*/  FSEL R13, R35, -INF , !P0 ;  /* 0xff800000230d7808 */ /* 0x000fe40004000000 */
[----:B------:R-:W-:Y:S02]  /*5500*/  ISETP.GT.AND P6, PT, R232, R5, PT ;  /* 0x00000005e800720c */ /* 0x000fe40003fc4270 */
[C---:B------:R-:W-:Y:S02]  /*5510*/  ISETP.GE.AND P2, PT, R5.reuse, R231, PT ;  /* 0x000000e70500720c */ /* 0x040fe40003f46270 */
[----:B------:R-:W-:Y:S01]  /*5520*/  ISETP.GE.AND P4, PT, R5, R230, PT ;  /* 0x000000e60500720c */ /* 0x000fe20003f86270 */
[----:B------:R-:W-:Y:S01]  /*5530*/  VIADD R5, R41, 0x18 ;  /* 0x0000001829057836 */ /* 0x000fe20000000000 */
[----:B------:R-:W-:Y:S02]  /*5540*/  FSEL R10, R30, -INF , !P5 ;  /* 0xff8000001e0a7808 */ /* 0x000fe40006800000 */
[----:B------:R-:W-:-:S02]  /*5550*/  FSEL R14, R14, -INF , !P1 ;  /* 0xff8000000e0e7808 */ /* 0x000fc40004800000 */
[----:B------:R-:W-:Y:S02]  /*5560*/  FSEL R13, R13, -INF , !P3 ;  /* 0xff8000000d0d7808 */ /* 0x000fe40005800000 */
[-C--:B------:R-:W-:Y:S02]  /*5570*/  ISETP.GT.AND P1, PT, R232, R4.reuse, PT ;  /* 0x00000004e800720c */ /* 0x080fe40003f24270 */
[----:B------:R-:W-:Y:S02]  /*5580*/  ISETP.GT.AND P3, PT, R42, R4, PT ;  /* 0x000000042a00720c */ /* 0x000fe40003f64270 */
[----:B------:R-:W-:Y:S02]  /*5590*/  FSEL R6, R28, -INF , !P6 ;  /* 0xff8000001c067808 */ /* 0x000fe40007000000 */
[C---:B------:R-:W-:Y:S02]  /*55a0*/  ISETP.GE.AND P0, PT, R4.reuse, R231, PT ;  /* 0x000000e70400720c */ /* 0x040fe40003f06270 */
[----:B------:R-:W-:Y:S01]  /*55b0*/  ISETP.GE.AND P6, PT, R4, R230, PT ;  /* 0x000000e60400720c */ /* 0x000fe20003fc6270 */
[----:B------:R-:W-:Y:S01]  /*55c0*/  VIADD R4, R41, 0x19 ;  /* 0x0000001929047836 */ /* 0x000fe20000000000 */
[----:B------:R-:W-:-:S02]  /*55d0*/  ISETP.GT.AND P5, PT, R232, R5, PT ;  /* 0x00000005e800720c */ /* 0x000fc40003fa4270 */
[----:B------:R-:W-:Y:S02]  /*55e0*/  FSEL R10, R10, -INF , !P4 ;  /* 0xff8000000a0a7808 */ /* 0x000fe40006000000 */
[----:B------:R-:W-:Y:S02]  /*55f0*/  ISETP.GT.AND P4, PT, R42, R5, PT ;  /* 0x000000052a00720c */ /* 0x000fe40003f84270 */
[----:B------:R-:W-:Y:S02]  /*5600*/  FSEL R29, R29, -INF , !P1 ;  /* 0xff8000001d1d7808 */ /* 0x000fe40004800000 */
[----:B------:R-:W-:Y:S02]  /*5610*/  FSEL R12, R31, -INF , !P3 ;  /* 0xff8000001f0c7808 */ /* 0x000fe40005800000 */
[----:B------:R-:W-:Y:S02]  /*5620*/  FSEL R6, R6, -INF , !P2 ;  /* 0xff80000006067808 */ /* 0x000fe40005000000 */
[----:B------:R-:W-:-:S02]  /*5630*/  ISETP.GE.AND P2, PT, R5, R231, PT ;  /* 0x000000e70500720c */ /* 0x000fc40003f46270 */
[----:B------:R-:W-:Y:S01]  /*5640*/  FSEL R9, R24, -INF , !P5 ;  /* 0xff80000018097808 */ /* 0x000fe20006800000 */
[----:B------:R-:W-:Y:S01]  /*5650*/  VIADD R24, R41, 0x21 ;  /* 0x0000002129187836 */ /* 0x000fe20000000000 */
[----:B------:R-:W-:Y:S02]  /*5660*/  ISETP.GE.AND P1, PT, R5, R230, PT ;  /* 0x000000e60500720c */ /* 0x000fe40003f26270 */
[----:B------:R-:W-:Y:S02]  /*5670*/  ISETP.GT.AND P3, PT, R232, R4, PT ;  /* 0x00000004e800720c */ /* 0x000fe40003f64270 */
[----:B------:R-:W-:Y:S02]  /*5680*/  FSEL R26, R26, -INF , !P4 ;  /* 0xff8000001a1a7808 */ /* 0x000fe40006000000 */
[----:B------:R-:W-:Y:S02]  /*5690*/  FSEL R5, R29, -INF , !P0 ;  /* 0xff8000001d057808 */ /* 0x000fe40004000000 */
[----:B------:R-:W-:-:S02]  /*56a0*/  FSEL R12, R12, -INF , !P6 ;  /* 0xff8000000c0c7808 */ /* 0x000fc40007000000 */
[----:B------:R-:W-:Y:S02]  /*56b0*/  ISETP.GE.AND P0, PT, R4, R231, PT ;  /* 0x000000e70400720c */ /* 0x000fe40003f06270 */
[----:B------:R-:W-:Y:S02]  /*56c0*/  ISETP.GT.AND P6, PT, R42, R4, PT ;  /* 0x000000042a00720c */ /* 0x000fe40003fc4270 */
[----:B------:R-:W-:Y:S02]  /*56d0*/  ISETP.GE.AND P5, PT, R4, R230, PT ;  /* 0x000000e60400720c */ /* 0x000fe40003fa6270 */
[----:B------:R-:W-:Y:S02]  /*56e0*/  ISETP.GT.AND P4, PT, R232, R8, PT ;  /* 0x00000008e800720c */ /* 0x000fe40003f84270 */
[----:B------:R-:W-:Y:S02]  /*56f0*/  FSEL R4, R9, -INF , !P2 ;  /* 0xff80000009047808 */ /* 0x000fe40005000000 */
[----:B------:R-:W-:-:S02]  /*5700*/  FSEL R11, R25, -INF , !P3 ;  /* 0xff800000190b7808 */ /* 0x000fc40005800000 */
[----:B------:R-:W-:Y:S02]  /*5710*/  FSEL R9, R26, -INF , !P1 ;  /* 0xff8000001a097808 */ /* 0x000fe40004800000 */
[----:B------:R-:W-:Y:S02]  /*5720*/  ISETP.GE.AND P2, PT, R8, R231, PT ;  /* 0x000000e70800720c */ /* 0x000fe40003f46270 */
[----:B------:R-:W-:Y:S02]  /*5730*/  ISETP.GT.AND P3, PT, R42, R8, PT ;  /* 0x000000082a00720c */ /* 0x000fe40003f64270 */
[----:B------:R-:W-:Y:S02]  /*5740*/  ISETP.GE.AND P1, PT, R8, R230, PT ;  /* 0x000000e60800720c */ /* 0x000fe40003f26270 */
[----:B------:R-:W-:Y:S02]  /*5750*/  FSEL R8, R27, -INF , !P6 ;  /* 0xff8000001b087808 */ /* 0x000fe40007000000 */
[----:B------:R-:W-:Y:S01]  /*5760*/  FSEL R198, R20, -INF , !P4 ;  /* 0xff80000014c67808 */ /* 0x000fe20006000000 */
[----:B------:R-:W-:Y:S01]  /*5770*/  VIADD R20, R41, 0x28 ;  /* 0x0000002829147836 */ /* 0x000fe20000000000 */
[----:B------:R-:W-:-:S02]  /*5780*/  FSEL R11, R11, -INF , !P0 ;  /* 0xff8000000b0b7808 */ /* 0x000fc40004000000 */
[-C--:B------:R-:W-:Y:S02]  /*5790*/  ISETP.GT.AND P6, PT, R232, R24.reuse, PT ;  /* 0x00000018e800720c */ /* 0x080fe40003fc4270 */
[----:B------:R-:W-:Y:S02]  /*57a0*/  FSEL R8, R8, -INF , !P5 ;  /* 0xff80000008087808 */ /* 0x000fe40006800000 */
[----:B------:R-:W-:Y:S02]  /*57b0*/  FSEL R22, R22, -INF , !P3 ;  /* 0xff80000016167808 */ /* 0x000fe40005800000 */
[----:B------:R-:W-:Y:S02]  /*57c0*/  ISETP.GE.AND P0, PT, R24, R231, PT ;  /* 0x000000e71800720c */ /* 0x000fe40003f06270 */
[----:B------:R-:W-:Y:S02]  /*57d0*/  ISETP.GT.AND P5, PT, R42, R24, PT ;  /* 0x000000182a00720c */ /* 0x000fe40003fa4270 */
[----:B------:R-:W-:Y:S01]  /*57e0*/  ISETP.GE.AND P4, PT, R24, R230, PT ;  /* 0x000000e61800720c */ /* 0x000fe20003f86270 */
[----:B------:R-:W-:Y:S01]  /*57f0*/  VIADD R24, R41, 0x29 ;  /* 0x0000002929187836 */ /* 0x000fe20000000000 */
[----:B------:R-:W-:-:S02]  /*5800*/  ISETP.GT.AND P3, PT, R232, R20, PT ;  /* 0x00000014e800720c */ /* 0x000fc40003f64270 */
[----:B------:R-:W-:Y:S02]  /*5810*/  FSEL R198, R198, -INF , !P2 ;  /* 0xff800000c6c67808 */ /* 0x000fe40005000000 */
[----:B------:R-:W-:Y:S02]  /*5820*/  FSEL R209, R22, -INF , !P1 ;  /* 0xff80000016d17808 */ /* 0x000fe40004800000 */
[----:B------:R-:W-:Y:S02]  /*5830*/  FSEL R21, R21, -INF , !P6 ;  /* 0xff80000015157808 */ /* 0x000fe40007000000 */
[----:B------:R-:W-:Y:S02]  /*5840*/  ISETP.GE.AND P2, PT, R20, R231, PT ;  /* 0x000000e71400720c */ /* 0x000fe40003f46270 */
[----:B------:R-:W-:Y:S02]  /*5850*/  ISETP.GT.AND P1, PT, R42, R20, PT ;  /* 0x000000142a00720c */ /* 0x000fe40003f24270 */
[----:B------:R-:W-:Y:S01]  /*5860*/  ISETP.GE.AND P6, PT, R20, R230, PT ;  /* 0x000000e61400720c */ /* 0x000fe20003fc6270 */
[----:B------:R-:W-:Y:S01]  /*5870*/  VIADD R20, R41, 0x30 ;  /* 0x0000003029147836 */ /* 0x000fe20000000000 */
[----:B------:R-:W-:-:S02]  /*5880*/  FSEL R16, R16, -INF , !P3 ;  /* 0xff80000010107808 */ /* 0x000fc40005800000 */
[----:B------:R-:W-:Y:S02]  /*5890*/  ISETP.GT.AND P3, PT, R42, R24, PT ;  /* 0x000000182a00720c */ /* 0x000fe40003f64270 */
[----:B------:R-:W-:Y:S01]  /*58a0*/  FSEL R199, R21, -INF , !P0 ;  /* 0xff80000015c77808 */ /* 0x000fe20004000000 */
[----:B------:R-:W-:Y:S01]  /*58b0*/  VIADD R21, R41, 0x38 ;  /* 0x0000003829157836 */ /* 0x000fe20000000000 */
[----:B------:R-:W-:Y:S02]  /*58c0*/  FSEL R19, R19, -INF , !P3 ;  /* 0xff80000013137808 */ /* 0x000fe40005800000 */
[C---:B------:R-:W-:Y:S02]  /*58d0*/  ISETP.GT.AND P0, PT, R232.reuse, R20, PT ;  /* 0x00000014e800720c */ /* 0x040fe40003f04270 */
[----:B------:R-:W-:Y:S02]  /*58e0*/  ISETP.GT.AND P3, PT, R232, R41, PT ;  /* 0x00000029e800720c */ /* 0x000fe40003f64270 */
[----:B------:R-:W-:-:S02]  /*58f0*/  FSEL R200, R16, -INF , !P2 ;  /* 0xff80000010c87808 */ /* 0x000fc40005000000 */
[----:B------:R-:W-:Y:S02]  /*5900*/  FSEL R64, R64, -INF , !P0 ;  /* 0xff80000040407808 */ /* 0x000fe40004000000 */
[----:B------:R-:W-:Y:S02]  /*5910*/  ISETP.GE.AND P0, PT, R41, R231, PT ;  /* 0x000000e72900720c */ /* 0x000fe40003f06270 */
[----:B------:R-:W-:Y:S02]  /*5920*/  FSEL R16, R36, -INF , !P3 ;  /* 0xff80000024107808 */ /* 0x000fe40005800000 */
[----:B------:R-:W-:Y:S02]  /*5930*/  FSEL R23, R23, -INF , !P5 ;  /* 0xff80000017177808 */ /* 0x000fe40006800000 */
[----:B------:R-:W-:Y:S02]  /*5940*/  ISETP.GT.AND P5, PT, R232, R24, PT ;  /* 0x00000018e800720c */ /* 0x000fe40003fa4270 */
[----:B------:R-:W-:-:S02]  /*5950*/  FSEL R16, R16, -INF , !P0 ;  /* 0xff80000010107808 */ /* 0x000fc40004000000 */
[----:B------:R-:W-:Y:S02]  /*5960*/  FSEL R203, R18, -INF , !P1 ;  /* 0xff80000012cb7808 */ /* 0x000fe40004800000 */
[----:B------:R-:W-:Y:S01]  /*5970*/  FSEL R201, R17, -INF , !P5 ;  /* 0xff80000011c97808 */ /* 0x000fe20006800000 */
[----:B------:R-:W-:Y:S01]  /*5980*/  VIADD R17, R41, 0x31 ;  /* 0x0000003129117836 */ /* 0x000fe20000000000 */
[----:B------:R-:W-:Y:S02]  /*5990*/  FMNMX3.FTZ R18, R16, R37, R15, !PT ;  /* 0x0000002510127276 */ /* 0x000fe4000781000f */
[----:B------:R-:W-:Y:S02]  /*59a0*/  ISETP.GE.AND P1, PT, R24, R231, PT ;  /* 0x000000e71800720c */ /* 0x000fe40003f26270 */
[----:B------:R-:W-:Y:S02]  /*59b0*/  FSEL R206, R23, -INF , !P4 ;  /* 0xff80000017ce7808 */ /* 0x000fe40006000000 */
[----:B------:R-:W-:-:S02]  /*59c0*/  FMNMX3.FTZ R18, R18, R14, R6, !PT ;  /* 0x0000000e12127276 */ /* 0x000fc40007810006 */
[----:B------:R-:W-:Y:S02]  /*59d0*/  ISETP.GE.AND P4, PT, R20, R231, PT ;  /* 0x000000e71400720c */ /* 0x000fe40003f86270 */
[----:B------:R-:W-:Y:S02]  /*59e0*/  FSEL R201, R201, -INF , !P1 ;  /* 0xff800000c9c97808 */ /* 0x000fe40004800000 */
[C---:B------:R-:W-:Y:S02]  /*59f0*/  ISETP.GT.AND P1, PT, R232.reuse, R17, PT ;  /* 0x00000011e800720c */ /* 0x040fe40003f24270 */
[----:B------:R-:W-:Y:S02]  /*5a00*/  ISETP.GT.AND P0, PT, R232, R21, PT ;  /* 0x00000015e800720c */ /* 0x000fe40003f04270 */
[----:B------:R-:W-:Y:S02]  /*5a10*/  FMNMX3.FTZ R18, R18, R5, R4, !PT ;  /* 0x0000000512127276 */ /* 0x000fe40007810004 */
[----:B------:R-:W-:-:S02]  /*5a20*/  FSEL R208, R64, -INF , !P4 ;  /* 0xff80000040d07808 */ /* 0x000fc40006000000 */
[----:B------:R-:W-:Y:S02]  /*5a30*/  ISETP.GT.AND P2, PT, R42, R20, PT ;  /* 0x000000142a00720c */ /* 0x000fe40003f44270 */
[----:B------:R-:W-:Y:S01]  /*5a40*/  ISETP.GE.AND P3, PT, R20, R230, PT ;  /* 0x000000e61400720c */ /* 0x000fe20003f66270 */
[----:B------:R-:W-:Y:S01]  /*5a50*/  VIADD R20, R41, 0x39 ;  /* 0x0000003929147836 */ /* 0x000fe20000000000 */
[-C--:B------:R-:W-:Y:S02]  /*5a60*/  ISETP.GE.AND P4, PT, R17, R231.reuse, PT ;  /* 0x000000e71100720c */ /* 0x080fe40003f86270 */
[----:B------:R-:W-:Y:S02]  /*5a70*/  FSEL R65, R65, -INF , !P1 ;  /* 0xff80000041417808 */ /* 0x000fe40004800000 */
[----:B------:R-:W-:Y:S02]  /*5a80*/  ISETP.GE.AND P1, PT, R21, R231, PT ;  /* 0x000000e71500720c */ /* 0x000fe40003f26270 */
[----:B------:R-:W-:-:S02]  /*5a90*/  FSEL R60, R60, -INF , !P0 ;  /* 0xff8000003c3c7808 */ /* 0x000fc40004000000 */
[----:B------:R-:W-:Y:S02]  /*5aa0*/  FMNMX3.FTZ R18, R18, R11, R198, !PT ;  /* 0x0000000b12127276 */ /* 0x000fe400078100c6 */
[----:B------:R-:W-:Y:S02]  /*5ab0*/  FSEL R207, R65, -INF , !P4 ;  /* 0xff80000041cf7808 */ /* 0x000fe40006000000 */
[----:B------:R-:W-:Y:S02]  /*5ac0*/  ISETP.GT.AND P4, PT, R42, R41, PT ;  /* 0x000000292a00720c */ /* 0x000fe40003f84270 */
[----:B------:R-:W-:Y:S02]  /*5ad0*/  FSEL R204, R60, -INF , !P1 ;  /* 0xff8000003ccc7808 */ /* 0x000fe40004800000 */
[----:B------:R-:W-:Y:S02]  /*5ae0*/  ISETP.GT.AND P1, PT, R232, R20, PT ;  /* 0x00000014e800720c */ /* 0x000fe40003f24270 */
[----:B------:R-:W-:-:S02]  /*5af0*/  FMNMX3.FTZ R23, R18, R199, R200, !PT ;  /* 0x000000c712177276 */ /* 0x000fc400078100c8 */
[----:B------:R-:W-:Y:S02]  /*5b00*/  ISETP.GE.AND P0, PT, R41, R230, PT ;  /* 0x000000e62900720c */ /* 0x000fe40003f06270 */
[----:B------:R-:W-:Y:S02]  /*5b10*/  FSEL R38, R38, -INF , !P4 ;  /* 0xff80000026267808 */ /* 0x000fe40006000000 */
[----:B------:R-:W-:Y:S02]  /*5b20*/  ISETP.GE.AND P4, PT, R20, R231, PT ;  /* 0x000000e71400720c */ /* 0x000fe40003f86270 */
[----:B------:R-:W-:Y:S02]  /*5b30*/  FSEL R61, R61, -INF , !P1 ;  /* 0xff8000003d3d7808 */ /* 0x000fe40004800000 */
[----:B------:R-:W-:Y:S02]  /*5b40*/  FMNMX3.FTZ R23, R23, R201, R208, !PT ;  /* 0x000000c917177276 */ /* 0x000fe400078100d0 */
[----:B------:R-:W-:-:S02]  /*5b50*/  FSEL R18, R38, -INF , !P0 ;  /* 0xff80000026127808 */ /* 0x000fc40004000000 */
[----:B------:R-:W-:Y:S02]  /*5b60*/  FSEL R202, R61, -INF , !P4 ;  /* 0xff8000003dca7808 */ /* 0x000fe40006000000 */
[----:B------:R-:W-:Y:S02]  /*5b70*/  FMNMX3.FTZ R23, R23, R207, R204, !PT ;  /* 0x000000cf17177276 */ /* 0x000fe400078100cc */
[----:B------:R-:W-:Y:S02]  /*5b80*/  ISETP.GT.AND P0, PT, R42, R17, PT ;  /* 0x000000112a00720c */ /* 0x000fe40003f04270 */
[----:B------:R-:W-:Y:S02]  /*5b90*/  FMNMX3.FTZ R22, R18, R7, R32, !PT ;  /* 0x0000000712167276 */ /* 0x000fe40007810020 */
[----:B------:R-:W-:Y:S02]  /*5ba0*/  ISETP.GE.AND P1, PT, R17, R230, PT ;  /* 0x000000e61100720c */ /* 0x000fe40003f26270 */
[----:B------:R-:W-:-:S02]  /*5bb0*/  FMNMX.FTZ R17, R202, R23, !PT ;  /* 0x00000017ca117209 */ /* 0x000fc40007810000 */
[----:B------:R-:W-:Y:S02]  /*5bc0*/  FSEL R203, R203, -INF , !P6 ;  /* 0xff800000cbcb7808 */ /* 0x000fe40007000000 */
[----:B------:R-:W-:Y:S02]  /*5bd0*/  FMNMX3.FTZ R22, R22, R13, R10, !PT ;  /* 0x0000000d16167276 */ /* 0x000fe4000781000a */
[----:B------:R-:W-:Y:S02]  /*5be0*/  ISETP.GT.AND P6, PT, R42, R21, PT ;  /* 0x000000152a00720c */ /* 0x000fe40003fc4270 */
[----:B------:R-:W-:Y:S02]  /*5bf0*/  ISETP.GE.AND P4, PT, R21, R230, PT ;  /* 0x000000e61500720c */ /* 0x000fe40003f86270 */
[----:B------:R-:W1:Y:S01]  /*5c00*/  SHFL.BFLY PT, R21, R17, 0x2, 0x1f ;  /* 0x0c401f0011157f89 */ /* 0x000e6200000e0000 */
[----:B------:R-:W-:Y:S02]  /*5c10*/  FMNMX3.FTZ R22, R22, R12, R9, !PT ;  /* 0x0000000c16167276 */ /* 0x000fe40007810009 */
[----:B------:R-:W-:-:S02]  /*5c20*/  ISETP.GE.AND P5, PT, R24, R230, PT ;  /* 0x000000e61800720c */ /* 0x000fc40003fa6270 */
[----:B------:R-:W-:Y:S02]  /*5c30*/  FSEL R66, R66, -INF , !P2 ;  /* 0xff80000042427808 */ /* 0x000fe40005000000 */
[----:B------:R-:W-:Y:S02]  /*5c40*/  FMNMX3.FTZ R22, R22, R8, R209, !PT ;  /* 0x0000000816167276 */ /* 0x000fe400078100d1 */
[----:B------:R-:W-:Y:S02]  /*5c50*/  ISETP.GT.AND P2, PT, R42, R20, PT ;  /* 0x000000142a00720c */ /* 0x000fe40003f44270 */
[----:B------:R-:W-:Y:S02]  /*5c60*/  FSEL R67, R67, -INF , !P0 ;  /* 0xff80000043437808 */ /* 0x000fe40004000000 */
[----:B------:R-:W-:Y:S02]  /*5c70*/  FSEL R62, R62, -INF , !P6 ;  /* 0xff8000003e3e7808 */ /* 0x000fe40007000000 */
        /* <DEDUP_REMOVED lines=10> */
[----:B-1----:R-:W-:Y:S02]  /*5d20*/  FMNMX.FTZ R17, R17, R21, !PT ;  /* 0x0000001511117209 */ /* 0x002fe40007810000 */
[----:B------:R-:W-:Y:S02]  /*5d30*/  FMNMX.FTZ R20, R171, R20, !PT ;  /* 0x00000014ab147209 */ /* 0x000fe40007810000 */
[----:B------:R-:W-:Y:S01]  /*5d40*/  SHF.R.U32.HI R21, RZ, 0x5, R217 ;  /* 0x00000005ff157819 */ /* 0x000fe200000116d9 */
[----:B------:R-:W1:Y:S01]  /*5d50*/  SHFL.BFLY PT, R164, R17, 0x1, 0x1f ;  /* 0x0c201f0011a47f89 */ /* 0x000e6200000e0000 */
[----:B------:R-:W-:-:S03]  /*5d60*/  LOP3.LUT R2, R176, 0x200, R2, 0xf8, !PT ;  /* 0x00000200b0027812 */ /* 0x000fc600078ef802 */
[----:B------:R-:W3:Y:S01]  /*5d70*/  SHFL.BFLY PT, R19, R20, 0x2, 0x1f ;  /* 0x0c401f0014137f89 */ /* 0x000ee200000e0000 */
[----:B------:R-:W-:Y:S01]  /*5d80*/  IMAD R21, R40, 0x4, R21 ;  /* 0x0000000428157824 */ /* 0x000fe200078e0215 */
[----:B------:R-:W-:-:S03]  /*5d90*/  LEA R197, R2, UR5, 0x1 ;  /* 0x0000000502c57c11 */ /* 0x000fc6000f8e08ff */
[----:B------:R-:W-:Y:S02]  /*5da0*/  IMAD.WIDE.U32 R250, R21, -0x326172a9, RZ ;  /* 0xcd9e8d5715fa7825 */ /* 0x000fe400078e00ff */
[----:B------:R-:W-:Y:S02]  /*5db0*/  LDSM.16.MT88.4 R156, [R197+0x10000] ;  /* 0x01000000c59c783b */ /* 0x000fe40000004200 */
[----:B------:R-:W-:Y:S01]  /*5dc0*/  IMAD.IADD R210, R165, 0x1, R197 ;  /* 0x00000001a5d27824 */ /* 0x000fe200078e02c5 */
[----:B------:R-:W-:Y:S01]  /*5dd0*/  LOP3.LUT R3, R3, UR30, R251, 0x96, !PT ;  /* 0x0000001e03037c12 */ /* 0x000fe2000f8e96fb */
[C---:B------:R-:W-:Y:S01]  /*5de0*/  IMAD.IADD R169, R76.reuse, 0x1, R197 ;  /* 0x000000014ca97824 */ /* 0x040fe200078e02c5 */
[----:B------:R-:W-:Y:S01]  /*5df0*/  LDSM.16.MT88.4 R40, [R197+0x12000] ;  /* 0x01200000c528783b */ /* 0x000fe20000004200 */
[----:B------:R-:W-:Y:S02]  /*5e00*/  IMAD.IADD R196, R76, 0x1, R210 ;  /* 0x000000014cc47824 */ /* 0x000fe400078e02d2 */
[----:B------:R-:W-:Y:S01]  /*5e10*/  IMAD.WIDE.U32 R244, R3, -0x2daee0ad, RZ ;  /* 0xd2511f5303f47825 */ /* 0x000fe200078e00ff */
[----:B------:R-:W-:Y:S03]  /*5e20*/  LDSM.16.MT88.4 R48, [R169+0x12000] ;  /* 0x01200000a930783b */ /* 0x000fe60000004200 */
[----:B------:R-:W-:Y:S01]  /*5e30*/  IMAD.U32 R3, RZ, RZ, UR17 ;  /* 0x00000011ff037e24 */ /* 0x000fe2000f8e00ff */
[----:B------:R-:W-:Y:S01]  /*5e40*/  LOP3.LUT R238, R246, UR4, R245, 0x96, !PT ;  /* 0x00000004f6ee7c12 */ /* 0x000fe2000f8e96f5 */
[----:B------:R-:W-:Y:S01]  /*5e50*/  UIADD3 UR4, UPT, UPT, UR30, -0x4ab325aa, URZ ;  /* 0xb54cda561e047890 */ /* 0x000fe2000fffe0ff */
[----:B-1----:R-:W-:Y:S01]  /*5e60*/  FMNMX.FTZ R164, R17, R164, !PT ;  /* 0x000000a411a47209 */ /* 0x002fe20007810000 */
[----:B------:R-:W-:Y:S01]  /*5e70*/  LDSM.16.MT88.4 R148, [R169+0x10000] ;  /* 0x01000000a994783b */ /* 0x000fe20000004200 */
[----:B------:R-:W-:Y:S01]  /*5e80*/  LOP3.LUT R3, R3, UR31, R247, 0x96, !PT ;  /* 0x0000001f03037c12 */ /* 0x000fe2000f8e96f7 */
[----:B------:R-:W-:Y:S01]  /*5e90*/  IMAD.WIDE.U32 R238, R238, -0x326172a9, RZ ;  /* 0xcd9e8d57eeee7825 */ /* 0x000fe200078e00ff */
[----:B---3--:R-:W-:-:S03]  /*5ea0*/  FMNMX.FTZ R19, R20, R19, !PT ;  /* 0x0000001314137209 */ /* 0x008fc60007810000 */
[C---:B--2---:R-:W-:Y:S01]  /*5eb0*/  FMUL.FTZ R175, R164.reuse, UR16 ;  /* 0x00000010a4af7c20 */ /* 0x044fe20008410000 */
[----:B------:R-:W-:Y:S01]  /*5ec0*/  FSETP.NEU.FTZ.AND P0, PT, R164, -INF , PT ;  /* 0xff800000a400780b */ /* 0x000fe20003f1d000 */
[----:B------:R-:W-:Y:S01]  /*5ed0*/  IMAD.WIDE.U32 R20, R3, -0x326172a9, RZ ;  /* 0xcd9e8d5703147825 */ /* 0x000fe200078e00ff */
[----:B------:R-:W-:Y:S01]  /*5ee0*/  LDSM.16.MT88.4 R80, [R169+0x14000] ;  /* 0x01400000a950783b */ /* 0x000fe20000004200 */
[----:B------:R-:W-:Y:S01]  /*5ef0*/  UIADD3 UR17, UPT, UPT, UR17, 0x1, URZ ;  /* 0x0000000111117890 */ /* 0x000fe2000fffe0ff */
[----:B------:R-:W-:Y:S02]  /*5f00*/  FSEL R175, R175, RZ, P0 ;  /* 0x000000ffafaf7208 */ /* 0x000fe40000000000 */
[----:B------:R-:W1:Y:S01]  /*5f10*/  SHFL.BFLY PT, R3, R19, 0x1, 0x1f ;  /* 0x0c201f0013037f89 */ /* 0x000e6200000e0000 */
[----:B------:R-:W-:Y:S02]  /*5f20*/  LOP3.LUT R22, R250, UR15, R21, 0x96, !PT ;  /* 0x0000000ffa167c12 */ /* 0x000fe4000f8e9615 */
[----:B------:R-:W-:Y:S01]  /*5f30*/  LOP3.LUT R20, R20, UR13, R239, 0x96, !PT ;  /* 0x0000000d14147c12 */ /* 0x000fe2000f8e96ef */
[--C-:B------:R-:W-:Y:S01]  /*5f40*/  FFMA.FTZ R195, R16, UR16, -R175.reuse ;  /* 0x0000001010c37c23 */ /* 0x100fe200080108af */
[----:B------:R-:W-:Y:S01]  /*5f50*/  FFMA.FTZ R193, R15, UR16, -R175 ;  /* 0x000000100fc17c23 */ /* 0x000fe200080108af */
[----:B------:R-:W-:-:S04]  /*5f60*/  IMAD.WIDE.U32 R22, R22, -0x2daee0ad, RZ ;  /* 0xd2511f5316167825 */ /* 0x000fc800078e00ff */
[--C-:B------:R-:W-:Y:S01]  /*5f70*/  FFMA.FTZ R189, R14, UR16, -R175.reuse ;  /* 0x000000100ebd7c23 */ /* 0x100fe200080108af */
[--C-:B------:R-:W-:Y:S01]  /*5f80*/  FFMA.FTZ R194, R37, UR16, -R175.reuse ;  /* 0x0000001025c27c23 */ /* 0x100fe200080108af */
[----:B------:R-:W-:Y:S01]  /*5f90*/  FFMA.FTZ R188, R6, UR16, -R175 ;  /* 0x0000001006bc7c23 */ /* 0x000fe200080108af */
[----:B------:R-:W-:Y:S01]  /*5fa0*/  IMAD.WIDE.U32 R20, R20, -0x2daee0ad, RZ ;  /* 0xd2511f5314147825 */ /* 0x000fe200078e00ff */
[----:B------:R-:W-:Y:S01]  /*5fb0*/  LOP3.LUT R17, R244, UR28, R23, 0x96, !PT ;  /* 0x0000001cf4117c12 */ /* 0x000fe2000f8e9617 */
[----:B------:R-:W-:Y:S02]  /*5fc0*/  MUFU.EX2 R193, R193 ;  /* 0x000000c100c17308 */ /* 0x000fe40000000800 */
[--C-:B------:R-:W-:Y:S01]  /*5fd0*/  FFMA.FTZ R182, R5, UR16, -R175.reuse ;  /* 0x0000001005b67c23 */ /* 0x100fe200080108af */
[----:B------:R-:W-:Y:S01]  /*5fe0*/  FFMA.FTZ R181, R4, UR16, -R175 ;  /* 0x0000001004b57c23 */ /* 0x000fe200080108af */
[----:B------:R-:W-:Y:S01]  /*5ff0*/  LOP3.LUT R16, R22, UR25, R21, 0x96, !PT ;  /* 0x0000001916107c12 */ /* 0x000fe2000f8e9615 */
[----:B------:R-:W-:Y:S01]  /*6000*/  IMAD.WIDE.U32 R22, R17, -0x326172a9, RZ ;  /* 0xcd9e8d5711167825 */ /* 0x000fe200078e00ff */
[----:B------:R-:W-:Y:S03]  /*6010*/  LDSM.16.MT88.4 R112, [R169+0x16000] ;  /* 0x01600000a970783b */ /* 0x000fe60000004200 */
[--C-:B------:R-:W-:Y:S01]  /*6020*/  FFMA.FTZ R178, R11, UR16, -R175.reuse ;  /* 0x000000100bb27c23 */ /* 0x100fe200080108af */
[--C-:B------:R-:W-:Y:S01]  /*6030*/  FFMA.FTZ R200, R200, UR16, -R175.reuse ;  /* 0x00000010c8c87c23 */ /* 0x100fe200080108af */
[----:B------:R-:W-:Y:S01]  /*6040*/  IMAD.WIDE.U32 R16, R16, -0x326172a9, RZ ;  /* 0xcd9e8d5710107825 */ /* 0x000fe200078e00ff */
[----:B------:R-:W2:Y:S01]  /*6050*/  MUFU.EX2 R189, R189 ;  /* 0x000000bd00bd7308 */ /* 0x000ea20000000800 */
[----:B------:R-:W-:Y:S02]  /*6060*/  LDSM.16.MT88.4 R140, [R210+0x10000] ;  /* 0x01000000d28c783b */ /* 0x000fe40000004200 */
[--C-:B------:R-:W-:Y:S01]  /*6070*/  FFMA.FTZ R201, R201, UR16, -R175.reuse ;  /* 0x00000010c9c97c23 */ /* 0x100fe200080108af */
[----:B-1----:R-:W-:Y:S01]  /*6080*/  FMNMX.FTZ R3, R19, R3, !PT ;  /* 0x0000000313037209 */ /* 0x002fe20007810000 */
[----:B------:R-:W-:Y:S01]  /*6090*/  FFMA.FTZ R198, R198, UR16, -R175 ;  /* 0x00000010c6c67c23 */ /* 0x000fe200080108af */
[----:B------:R-:W-:Y:S01]  /*60a0*/  LOP3.LUT R19, R238, UR12, R23, 0x96, !PT ;  /* 0x0000000cee137c12 */ /* 0x000fe2000f8e9617 */
[----:B------:R-:W-:Y:S01]  /*60b0*/  LDSM.16.MT88.4 R132, [R196+0x10000] ;  /* 0x01000000c484783b */ /* 0x000fe20000004200 */
[----:B------:R-:W-:Y:S01]  /*60c0*/  LOP3.LUT R15, R22, UR7, R17, 0x96, !PT ;  /* 0x00000007160f7c12 */ /* 0x000fe2000f8e9611 */
[C---:B------:R-:W-:Y:S01]  /*60d0*/  FMUL.FTZ R170, R3.reuse, UR16 ;  /* 0x0000001003aa7c20 */ /* 0x040fe20008410000 */
[----:B------:R-:W1:Y:S01]  /*60e0*/  LDC R17, c[0x0][0x4f8] ;  /* 0x00013e00ff117b82 */ /* 0x000e620000000800 */
[----:B------:R-:W-:Y:S01]  /*60f0*/  FSETP.NEU.FTZ.AND P0, PT, R3, -INF , PT ;  /* 0xff8000000300780b */ /* 0x000fe20003f1d000 */
[----:B------:R-:W-:Y:S01]  /*6100*/  IMAD.WIDE.U32 R22, R19, -0x2daee0ad, RZ ;  /* 0xd2511f5313167825 */ /* 0x000fe200078e00ff */
[----:B------:R-:W-:Y:S01]  /*6110*/  MUFU.EX2 R195, R195 ;  /* 0x000000c300c37308 */ /* 0x000fe20000000800 */
[----:B------:R-:W-:Y:S01]  /*6120*/  LDSM.16.MT88.4 R56, [R210+0x12000] ;  /* 0x01200000d238783b */ /* 0x000fe20000004200 */
[----:B------:R-:W-:Y:S01]  /*6130*/  FSEL R170, R170, RZ, P0 ;  /* 0x000000ffaaaa7208 */ /* 0x000fe20000000000 */
[----:B------:R-:W-:-:S04]  /*6140*/  IMAD.WIDE.U32 R14, R15, -0x2daee0ad, RZ ;  /* 0xd2511f530f0e7825 */ /* 0x000fc800078e00ff */
[--C-:B------:R-:W-:Y:S01]  /*6150*/  FFMA.FTZ R199, R199, UR16, -R175.reuse ;  /* 0x00000010c7c77c23 */ /* 0x100fe200080108af */
[----:B------:R-:W-:Y:S01]  /*6160*/  LDSM.16.MT88.4 R64, [R196+0x12000] ;  /* 0x01200000c440783b */ /* 0x000fe20000004200 */
[----:B------:R-:W-:Y:S01]  /*6170*/  FFMA.FTZ R204, R204, UR16, -R175 ;  /* 0x00000010cccc7c23 */ /* 0x000fe200080108af */
[--C-:B------:R-:W-:Y:S01]  /*6180*/  FFMA.FTZ R192, R18, UR16, -R170.reuse ;  /* 0x0000001012c07c23 */ /* 0x100fe200080108aa */
[----:B------:R-:W-:Y:S01]  /*6190*/  LOP3.LUT R22, R22, UR22, R15, 0x96, !PT ;  /* 0x0000001616167c12 */ /* 0x000fe2000f8e960f */
[--C-:B------:R-:W-:Y:S01]  /*61a0*/  FFMA.FTZ R191, R7, UR16, -R170.reuse ;  /* 0x0000001007bf7c23 */ /* 0x100fe200080108aa */
[----:B------:R-:W-:Y:S01]  /*61b0*/  LOP3.LUT R18, R20, UR23, R23, 0x96, !PT ;  /* 0x0000001714127c12 */ /* 0x000fe2000f8e9617 */
[--C-:B------:R-:W-:Y:S01]  /*61c0*/  FFMA.FTZ R187, R13, UR16, -R170.reuse ;  /* 0x000000100dbb7c23 */ /* 0x100fe200080108aa */
[----:B--2---:R-:W-:Y:S01]  /*61d0*/  F2FP.BF16.F32.PACK_AB R7, R189, R193 ;  /* 0x000000c1bd07723e */ /* 0x004fe200000010ff */
[----:B------:R-:W-:Y:S01]  /*61e0*/  IMAD.WIDE.U32 R22, R22, -0x326172a9, RZ ;  /* 0xcd9e8d5716167825 */ /* 0x000fe200078e00ff */
[----:B------:R-:W-:Y:S03]  /*61f0*/  MUFU.EX2 R192, R192 ;  /* 0x000000c000c07308 */ /* 0x000fe60000000800 */
[----:B------:R-:W-:Y:S01]  /*6200*/  FFMA.FTZ R190, R32, UR16, -R170 ;  /* 0x0000001020be7c23 */ /* 0x000fe200080108aa */
[----:B------:R-:W-:Y:S01]  /*6210*/  LDSM.16.MT88.4 R72, [R197+0x14000] ;  /* 0x01400000c548783b */ /* 0x000fe20000004200 */
[----:B------:R-:W-:Y:S01]  /*6220*/  IMAD.MOV.U32 R20, RZ, RZ, R22 ;  /* 0x000000ffff147224 */ /* 0x000fe200078e0016 */
[----:B------:R-:W-:Y:S01]  /*6230*/  PRMT R130, R22, 0x7771, RZ ;  /* 0x0000777116827816 */ /* 0x000fe200000000ff */
[----:B------:R-:W-:Y:S01]  /*6240*/  IMAD.WIDE.U32 R18, R18, -0x326172a9, RZ ;  /* 0xcd9e8d5712127825 */ /* 0x000fe200078e00ff */
[----:B------:R-:W-:Y:S01]  /*6250*/  PRMT R15, R22, 0x7773, RZ ;  /* 0x00007773160f7816 */ /* 0x000fe200000000ff */
[----:B------:R-:W-:Y:S01]  /*6260*/  LDSM.16.MT88.4 R88, [R210+0x14000] ;  /* 0x01400000d258783b */ /* 0x000fe20000004200 */
[----:B------:R-:W-:Y:S01]  /*6270*/  LOP3.LUT R13, R20, 0xff, RZ, 0xc0, !PT ;  /* 0x000000ff140d7812 */ /* 0x000fe200078ec0ff */
[----:B------:R-:W2:Y:S01]  /*6280*/  MUFU.EX2 R191, R191 ;  /* 0x000000bf00bf7308 */ /* 0x000ea20000000800 */
[----:B------:R-:W-:Y:S01]  /*6290*/  LOP3.LUT R129, R18, UR4, R23, 0x96, !PT ;  /* 0x0000000412817c12 */ /* 0x000fe2000f8e9617 */
[----:B------:R-:W-:Y:S01]  /*62a0*/  LDSM.16.MT88.4 R96, [R196+0x14000] ;  /* 0x01400000c460783b */ /* 0x000fe20000004200 */
[----:B-1----:R-:W-:Y:S01]  /*62b0*/  LOP3.LUT R17, R17, 0xff, RZ, 0xc0, !PT ;  /* 0x000000ff11117812 */ /* 0x002fe200078ec0ff */
[----:B------:R-:W-:Y:S01]  /*62c0*/  FFMA.FTZ R186, R10, UR16, -R170 ;  /* 0x000000100aba7c23 */ /* 0x000fe200080108aa */
[----:B------:R-:W-:Y:S01]  /*62d0*/  PRMT R131, R22, 0x7772, RZ ;  /* 0x0000777216837816 */ /* 0x000fe200000000ff */
[----:B------:R-:W-:Y:S01]  /*62e0*/  LDSM.16.MT88.4 R104, [R197+0x16000] ;  /* 0x01600000c568783b */ /* 0x000fe20000004200 */
[----:B------:R-:W-:Y:S01]  /*62f0*/  PRMT R130, R13, 0x5410, R130 ;  /* 0x000054100d827816 */ /* 0x000fe20000000082 */
[----:B------:R-:W-:Y:S01]  /*6300*/  IMAD R168, R17, 0x10000, R17 ;  /* 0x0001000011a87824 */ /* 0x000fe200078e0211 */
[----:B------:R-:W-:Y:S01]  /*6310*/  PRMT R13, R129, 0x7632, R13 ;  /* 0x00007632810d7816 */ /* 0x000fe2000000000d */
[----:B------:R-:W-:Y:S01]  /*6320*/  MUFU.EX2 R194, R194 ;  /* 0x000000c200c27308 */ /* 0x000fe20000000800 */
[----:B------:R-:W-:Y:S01]  /*6330*/  PRMT R131, R131, 0x5410, R15 ;  /* 0x0000541083837816 */ /* 0x000fe2000000000f */
[----:B------:R-:W-:Y:S01]  /*6340*/  LDSM.16.MT88.4 R120, [R210+0x16000] ;  /* 0x01600000d278783b */ /* 0x000fe20000004200 */
[----:B------:R-:W-:Y:S01]  /*6350*/  LOP3.LUT R128, R129, 0xffff, RZ, 0xc0, !PT ;  /* 0x0000ffff81807812 */ /* 0x000fe200078ec0ff */
[--C-:B------:R-:W-:Y:S01]  /*6360*/  FFMA.FTZ R179, R9, UR16, -R170.reuse ;  /* 0x0000001009b37c23 */ /* 0x100fe200080108aa */
[----:B------:R-:W-:Y:S01]  /*6370*/  LOP3.LUT R15, R129, 0xff, RZ, 0xc0, !PT ;  /* 0x000000ff810f7812 */ /* 0x000fe200078ec0ff */
[--C-:B------:R-:W-:Y:S01]  /*6380*/  FFMA.FTZ R177, R8, UR16, -R170.reuse ;  /* 0x0000001008b17c23 */ /* 0x100fe200080108aa */
[----:B------:R-:W-:Y:S01]  /*6390*/  SHF.R.U32.HI R129, RZ, 0x18, R129 ;  /* 0x00000018ff817819 */ /* 0x000fe20000011681 */
[----:B------:R-:W-:Y:S01]  /*63a0*/  MUFU.EX2 R190, R190 ;  /* 0x000000be00be7308 */ /* 0x000fe20000000800 */
[----:B------:R-:W-:Y:S01]  /*63b0*/  LOP3.LUT R13, R13, 0xff, RZ, 0xc0, !PT ;  /* 0x000000ff0d0d7812 */ /* 0x000fe200078ec0ff */
[--C-:B------:R-:W-:Y:S01]  /*63c0*/  FFMA.FTZ R180, R12, UR16, -R170.reuse ;  /* 0x000000100cb47c23 */ /* 0x100fe200080108aa */
[--C-:B------:R-:W-:Y:S01]  /*63d0*/  HSET2.LE.AND R130, R130, R168.reuse, PT ;  /* 0x000000a882827233 */ /* 0x100fe20003803000 */
[----:B------:R-:W-:Y:S01]  /*63e0*/  LDSM.16.MT88.4 R24, [R169+0x10800] ;  /* 0x01080000a918783b */ /* 0x000fe20000004200 */
[----:B------:R-:W-:Y:S01]  /*63f0*/  PRMT R129, R13, 0x5410, R129 ;  /* 0x000054100d817816 */ /* 0x000fe20000000081 */
[----:B------:R-:W-:Y:S01]  /*6400*/  FFMA.FTZ R203, R203, UR16, -R170 ;  /* 0x00000010cbcb7c23 */ /* 0x000fe200080108aa */
[----:B------:R-:W-:Y:S01]  /*6410*/  SHF.R.U32.HI R128, RZ, 0x8, R128 ;  /* 0x00000008ff807819 */ /* 0x000fe20000011680 */
[----:B------:R-:W1:Y:S01]  /*6420*/  MUFU.EX2 R187, R187 ;  /* 0x000000bb00bb7308 */ /* 0x000e620000000800 */
[----:B------:R-:W-:Y:S01]  /*6430*/  LOP3.LUT R130, R7, R130, RZ, 0xc0, !PT ;  /* 0x0000008207827212 */ /* 0x000fe200078ec0ff */
[----:B------:R-:W-:Y:S01]  /*6440*/  LDSM.16.MT88.4 R32, [R210+0x10800] ;  /* 0x01080000d220783b */ /* 0x000fe20000004200 */
[--C-:B------:R-:W-:Y:S01]  /*6450*/  HSET2.LE.AND R129, R129, R168.reuse, PT ;  /* 0x000000a881817233 */ /* 0x100fe20003803000 */
[--C-:B------:R-:W-:Y:S01]  /*6460*/  FFMA.FTZ R205, R205, UR16, -R170.reuse ;  /* 0x00000010cdcd7c23 */ /* 0x100fe200080108aa */
[----:B--2---:R-:W-:Y:S01]  /*6470*/  F2FP.BF16.F32.PACK_AB R7, R191, R192 ;  /* 0x000000c0bf07723e */ /* 0x004fe200000010ff */
[--C-:B------:R-:W-:Y:S01]  /*6480*/  FFMA.FTZ R209, R209, UR16, -R170.reuse ;  /* 0x00000010d1d17c23 */ /* 0x100fe200080108aa */
[----:B------:R-:W-:Y:S01]  /*6490*/  LOP3.LUT R131, R131, 0xff00ff, RZ, 0xc0, !PT ;  /* 0x00ff00ff83837812 */ /* 0x000fe200078ec0ff */
[----:B------:R-:W-:Y:S01]  /*64a0*/  MUFU.EX2 R181, R181 ;  /* 0x000000b500b57308 */ /* 0x000fe20000000800 */
[----:B------:R-:W-:Y:S01]  /*64b0*/  LOP3.LUT R129, R7, R129, RZ, 0xc0, !PT ;  /* 0x0000008107817212 */ /* 0x000fe200078ec0ff */
[----:B------:R-:W-:Y:S01]  /*64c0*/  FFMA.FTZ R206, R206, UR16, -R170 ;  /* 0x00000010cece7c23 */ /* 0x000fe200080108aa */
[----:B------:R-:W2:Y:S01]  /*64d0*/  LDSM.16.MT88.4 R4, [R196+0x16000] ;  /* 0x01600000c404783b */ /* 0x000ea20000004200 */
[----:B------:R-:W-:Y:S01]  /*64e0*/  PRMT R128, R15, 0x5410, R128 ;  /* 0x000054100f807816 */ /* 0x000fe20000000080 */
[----:B------:R-:W-:Y:S01]  /*64f0*/  FFMA.FTZ R249, R202, UR16, -R175 ;  /* 0x00000010caf97c23 */ /* 0x000fe200080108af */
[----:B------:R-:W-:Y:S01]  /*6500*/  LOP3.LUT R11, R16, UR6, R19, 0x96, !PT ;  /* 0x00000006100b7c12 */ /* 0x000fe2000f8e9613 */
[----:B------:R-:W-:Y:S01]  /*6510*/  FFMA.FTZ R208, R208, UR16, -R175 ;  /* 0x00000010d0d07c23 */ /* 0x000fe200080108af */
[--C-:B------:R-:W-:Y:S01]  /*6520*/  HSET2.LE.AND R131, R131, R168.reuse, PT ;  /* 0x000000a883837233 */ /* 0x100fe20003803000 */
[----:B------:R-:W3:Y:S01]  /*6530*/  MUFU.EX2 R178, R178 ;  /* 0x000000b200b27308 */ /* 0x000ee20000000800 */
[----:B------:R-:W-:Y:S01]  /*6540*/  HSET2.LE.AND R128, R128, R168, PT ;  /* 0x000000a880807233 */ /* 0x000fe20003803000 */
[----:B------:R-:W-:Y:S01]  /*6550*/  IMAD.WIDE.U32 R10, R11, -0x2daee0ad, RZ ;  /* 0xd2511f530b0a7825 */ /* 0x000fe200078e00ff */
[----:B-1----:R-:W-:-:S03]  /*6560*/  F2FP.BF16.F32.PACK_AB R15, R187, R190 ;  /* 0x000000bebb0f723e */ /* 0x002fc600000010ff */
[----:B------:R-:W-:Y:S01]  /*6570*/  FFMA.FTZ R207, R207, UR16, -R175 ;  /* 0x00000010cfcf7c23 */ /* 0x000fe200080108af */
[----:B------:R-:W-:Y:S01]  /*6580*/  F2FP.BF16.F32.PACK_AB R13, R194, R195 ;  /* 0x000000c3c20d723e */ /* 0x000fe200000010ff */
[----:B------:R-:W-:Y:S01]  /*6590*/  IMAD.MOV.U32 R20, RZ, RZ, R10 ;  /* 0x000000ffff147224 */ /* 0x000fe200078e000a */
[----:B------:R-:W-:Y:S01]  /*65a0*/  LOP3.LUT R131, R15, R131, RZ, 0xc0, !PT ;  /* 0x000000830f837212 */ /* 0x000fe200078ec0ff */
[----:B------:R-:W-:Y:S01]  /*65b0*/  MUFU.EX2 R188, R188 ;  /* 0x000000bc00bc7308 */ /* 0x000fe20000000800 */
[----:B------:R-:W-:Y:S01]  /*65c0*/  LOP3.LUT R128, R13, R128, RZ, 0xc0, !PT ;  /* 0x000000800d807212 */ /* 0x000fe200078ec0ff */
[--C-:B------:R-:W-:Y:S01]  /*65d0*/  FFMA.FTZ R202, R174, UR16, -R170.reuse ;  /* 0x00000010aeca7c23 */ /* 0x100fe200080108aa */
[----:B------:R-:W-:Y:S01]  /*65e0*/  LOP3.LUT R14, R14, UR21, R11, 0x96, !PT ;  /* 0x000000150e0e7c12 */ /* 0x000fe2000f8e960b */
[----:B------:R-:W-:Y:S01]  /*65f0*/  FFMA.FTZ R248, R171, UR16, -R170 ;  /* 0x00000010abf87c23 */ /* 0x000fe200080108aa */
[C---:B------:R-:W-:Y:S01]  /*6600*/  PRMT R13, R10.reuse, 0x7771, RZ ;  /* 0x000077710a0d7816 */ /* 0x040fe200000000ff */
[----:B------:R-:W-:Y:S01]  /*6610*/  FADD.FTZ R194, R195, R194 ;  /* 0x000000c2c3c27221 */ /* 0x000fe20000010000 */
[C---:B------:R-:W-:Y:S01]  /*6620*/  PRMT R16, R10.reuse, 0x7773, RZ ;  /* 0x000077730a107816 */ /* 0x040fe200000000ff */
[----:B------:R-:W-:Y:S01]  /*6630*/  MUFU.EX2 R182, R182 ;  /* 0x000000b600b67308 */ /* 0x000fe20000000800 */
[----:B------:R-:W-:Y:S01]  /*6640*/  PRMT R15, R10, 0x7772, RZ ;  /* 0x000077720a0f7816 */ /* 0x000fe200000000ff */
[C---:B------:R-:W-:Y:S01]  /*6650*/  HMMA.16816.F32.BF16 R44, R128.reuse, R48, RZ ;  /* 0x00000030802c723c */ /* 0x040fe200000418ff */
[----:B------:R-:W1:Y:S01]  /*6660*/  LDSM.16.MT88.4 R8, [R169+0x12800] ;  /* 0x01280000a908783b */ /* 0x000e620000004200 */
[----:B------:R-:W-:Y:S01]  /*6670*/  LOP3.LUT R20, R20, 0xff, RZ, 0xc0, !PT ;  /* 0x000000ff14147812 */ /* 0x000fe200078ec0ff */
[----:B------:R-:W-:Y:S01]  /*6680*/  FADD.FTZ R191, R192, R191 ;  /* 0x000000bfc0bf7221 */ /* 0x000fe20000010000 */
[C---:B------:R-:W-:Y:S01]  /*6690*/  LOP3.LUT R12, R14.reuse, 0xffff, RZ, 0xc0, !PT ;  /* 0x0000ffff0e0c7812 */ /* 0x040fe200078ec0ff */
[----:B------:R-:W-:Y:S01]  /*66a0*/  FADD.FTZ R193, R193, R194 ;  /* 0x000000c2c1c17221 */ /* 0x000fe20000010000 */
[----:B------:R-:W-:Y:S01]  /*66b0*/  MUFU.EX2 R186, R186 ;  /* 0x000000ba00ba7308 */ /* 0x000fe20000000800 */
[----:B------:R-:W-:Y:S01]  /*66c0*/  PRMT R28, R14, 0x7632, R28 ;  /* 0x000076320e1c7816 */ /* 0x000fe2000000001c */
[C---:B------:R-:W-:Y:S01]  /*66d0*/  HMMA.16816.F32.BF16 R48, R128.reuse, R50, RZ ;  /* 0x000000328030723c */ /* 0x040fe200000418ff */
[----:B------:R-:W-:Y:S01]  /*66e0*/  PRMT R13, R20, 0x5410, R13 ;  /* 0x00005410140d7816 */ /* 0x000fe2000000000d */
[----:B------:R-:W-:Y:S01]  /*66f0*/  FADD.FTZ R190, R190, R191 ;  /* 0x000000bfbebe7221 */ /* 0x000fe20000010000 */
[----:B------:R-:W-:Y:S01]  /*6700*/  LOP3.LUT R29, R14, 0xff, RZ, 0xc0, !PT ;  /* 0x000000ff0e1d7812 */ /* 0x000fe200078ec0ff */
[----:B------:R-:W-:Y:S01]  /*6710*/  LDSM.16.MT88.4 R20, [R169+0x16800] ;  /* 0x01680000a914783b */ /* 0x000fe20000004200 */
[----:B------:R-:W-:Y:S01]  /*6720*/  SHF.R.U32.HI R12, RZ, 0x8, R12 ;  /* 0x00000008ff0c7819 */ /* 0x000fe2000001160c */
[----:B------:R-:W-:Y:S01]  /*6730*/  MUFU.EX2 R179, R179 ;  /* 0x000000b300b37308 */ /* 0x000fe20000000800 */
[----:B------:R-:W-:Y:S01]  /*6740*/  PRMT R15, R15, 0x5410, R16 ;  /* 0x000054100f0f7816 */ /* 0x000fe20000000010 */
[C---:B--2---:R-:W-:Y:S01]  /*6750*/  HMMA.16816.F32.BF16 R124, R128.reuse, R4, RZ ;  /* 0x00000004807c723c */ /* 0x044fe200000418ff */
[----:B------:R-:W-:Y:S01]  /*6760*/  SHF.R.U32.HI R4, RZ, 0x18, R14 ;  /* 0x00000018ff047819 */ /* 0x000fe2000001160e */
[----:B------:R-:W2:Y:S01]  /*6770*/  LDSM.16.MT88.4 R16, [R169+0x14800] ;  /* 0x01480000a910783b */ /* 0x000ea20000004200 */
[----:B------:R-:W-:Y:S01]  /*6780*/  LOP3.LUT R28, R28, 0xff, RZ, 0xc0, !PT ;  /* 0x000000ff1c1c7812 */ /* 0x000fe200078ec0ff */
[----:B------:R-:W-:Y:S01]  /*6790*/  FADD.FTZ R193, R189, R193 ;  /* 0x000000c1bdc17221 */ /* 0x000fe20000010000 */
[----:B------:R-:W-:Y:S01]  /*67a0*/  HSET2.LE.AND R13, R13, R168, PT ;  /* 0x000000a80d0d7233 */ /* 0x000fe20003803000 */
[----:B------:R-:W-:Y:S01]  /*67b0*/  MUFU.EX2 R177, R177 ;  /* 0x000000b100b17308 */ /* 0x000fe20000000800 */
[----:B------:R-:W-:Y:S01]  /*67c0*/  PRMT R5, R29, 0x5410, R12 ;  /* 0x000054101d057816 */ /* 0x000fe2000000000c */
[----:B------:R-:W-:Y:S01]  /*67d0*/  HMMA.16816.F32.BF16 R152, R128, R148, RZ ;  /* 0x000000948098723c */ /* 0x000fe200000418ff */
[----:B---3--:R-:W-:Y:S01]  /*67e0*/  F2FP.BF16.F32.PACK_AB R14, R178, R181 ;  /* 0x000000b5b20e723e */ /* 0x008fe200000010ff */
[----:B------:R-:W-:Y:S01]  /*67f0*/  FADD.FTZ R190, R187, R190 ;  /* 0x000000bebbbe7221 */ /* 0x000fe20000010000 */
[----:B------:R-:W-:-:S02]  /*6800*/  LOP3.LUT R12, R15, 0xff00ff, RZ, 0xc0, !PT ;  /* 0x00ff00ff0f0c7812 */ /* 0x000fc400078ec0ff */
[----:B------:R-:W-:Y:S01]  /*6810*/  PRMT R4, R28, 0x5410, R4 ;  /* 0x000054101c047816 */ /* 0x000fe20000000004 */
[----:B------:R-:W3:Y:S02]  /*6820*/  MUFU.EX2 R180, R180 ;  /* 0x000000b400b47308 */ /* 0x000ee40000000800 */
[----:B------:R-:W-:Y:S01]  /*6830*/  HMMA.16816.F32.BF16 R76, R128, R80, RZ ;  /* 0x00000050804c723c */ /* 0x000fe200000418ff */
[----:B------:R-:W-:-:S05]  /*6840*/  HSET2.LE.AND R12, R12, R168, PT ;  /* 0x000000a80c0c7233 */ /* 0x000fca0003803000 */
[----:B------:R-:W-:Y:S02]  /*6850*/  MUFU.EX2 R200, R200 ;  /* 0x000000c800c87308 */ /* 0x000fe40000000800 */
[C---:B------:R-:W-:Y:S06]  /*6860*/  HMMA.16816.F32.BF16 R108, R128.reuse, R112, RZ ;  /* 0x00000070806c723c */ /* 0x040fec00000418ff */
[----:B------:R-:W-:Y:S01]  /*6870*/  MUFU.EX2 R201, R201 ;  /* 0x000000c900c97308 */ /* 0x000fe20000000800 */
[----:B---3--:R-:W-:Y:S01]  /*6880*/  F2FP.BF16.F32.PACK_AB R28, R180, R186 ;  /* 0x000000bab41c723e */ /* 0x008fe200000010ff */
[----:B------:R-:W-:Y:S01]  /*6890*/  HMMA.16816.F32.BF16 R160, R128, R156, RZ ;  /* 0x0000009c80a0723c */ /* 0x000fe200000418ff */
[----:B------:R-:W-:-:S04]  /*68a0*/  FADD.FTZ R186, R186, R190 ;  /* 0x000000bebaba7221 */ /* 0x000fc80000010000 */
[----:B------:R-:W-:Y:S01]  /*68b0*/  FADD.FTZ R186, R180, R186 ;  /* 0x000000bab4ba7221 */ /* 0x000fe20000010000 */
[----:B------:R-:W-:Y:S02]  /*68c0*/  MUFU.EX2 R198, R198 ;  /* 0x000000c600c67308 */ /* 0x000fe40000000800 */
[C---:B------:R-:W-:Y:S06]  /*68d0*/  HMMA.16816.F32.BF16 R144, R128.reuse, R140, RZ ;  /* 0x0000008c8090723c */ /* 0x040fec00000418ff */
        /* <DEDUP_REMOVED lines=8> */
[----:B------:R-:W3:Y:S02]  /*6960*/  MUFU.EX2 R206, R206 ;  /* 0x000000ce00ce7308 */ /* 0x000ee40000000800 */
[C---:B------:R-:W-:Y:S06]  /*6970*/  HMMA.16816.F32.BF16 R68, R128.reuse, R72, RZ ;  /* 0x000000488044723c */ /* 0x040fec00000418ff */
[----:B------:R-:W-:Y:S02]  /*6980*/  MUFU.EX2 R204, R204 ;  /* 0x000000cc00cc7308 */ /* 0x000fe40000000800 */
[C---:B------:R-:W-:Y:S06]  /*6990*/  HMMA.16816.F32.BF16 R84, R128.reuse, R88, RZ ;  /* 0x000000588054723c */ /* 0x040fec00000418ff */
[----:B------:R-:W4:Y:S02]  /*69a0*/  MUFU.EX2 R249, R249 ;  /* 0x000000f900f97308 */ /* 0x000f240000000800 */
        /* <DEDUP_REMOVED lines=22> */
[----:B------:R-:W-:-:S02]  /*6b10*/  LOP3.LUT R6, R14, R13, RZ, 0xc0, !PT ;  /* 0x0000000d0e067212 */ /* 0x000fc400078ec0ff */
[--C-:B------:R-:W-:Y:S02]  /*6b20*/  HSET2.LE.AND R13, R5, R168.reuse, PT ;  /* 0x000000a8050d7233 */ /* 0x100fe40003803000 */
[----:B------:R-:W-:Y:S02]  /*6b30*/  HSET2.LE.AND R5, R4, R168, PT ;  /* 0x000000a804057233 */ /* 0x000fe40003803000 */
[----:B------:R-:W-:Y:S01]  /*6b40*/  F2FP.BF16.F32.PACK_AB R7, R177, R179 ;  /* 0x000000b3b107723e */ /* 0x000fe200000010ff */
[----:B------:R-:W-:Y:S01]  /*6b50*/  FADD.FTZ R179, R179, R186 ;  /* 0x000000bab3b37221 */ /* 0x000fe20000010000 */
[----:B------:R-:W-:Y:S01]  /*6b60*/  F2FP.BF16.F32.PACK_AB R14, R182, R188 ;  /* 0x000000bcb60e723e */ /* 0x000fe200000010ff */
[----:B------:R-:W-:Y:S01]  /*6b70*/  FADD.FTZ R188, R188, R193 ;  /* 0x000000c1bcbc7221 */ /* 0x000fe20000010000 */
[----:B------:R-:W-:Y:S01]  /*6b80*/  LOP3.LUT R7, R7, R12, RZ, 0xc0, !PT ;  /* 0x0000000c07077212 */ /* 0x000fe200078ec0ff */
[----:B------:R-:W-:Y:S01]  /*6b90*/  FADD.FTZ R179, R177, R179 ;  /* 0x000000b3b1b37221 */ /* 0x000fe20000010000 */
[----:B------:R-:W-:Y:S01]  /*6ba0*/  LOP3.LUT R4, R14, R13, RZ, 0xc0, !PT ;  /* 0x0000000d0e047212 */ /* 0x000fe200078ec0ff */
[----:B------:R-:W-:Y:S01]  /*6bb0*/  FADD.FTZ R188, R182, R188 ;  /* 0x000000bcb6bc7221 */ /* 0x000fe20000010000 */
[----:B------:R-:W-:Y:S01]  /*6bc0*/  LOP3.LUT R5, R28, R5, RZ, 0xc0, !PT ;  /* 0x000000051c057212 */ /* 0x000fe200078ec0ff */
[----:B------:R-:W5:Y:S02]  /*6bd0*/  LDSM.16.MT88.4 R12, [R197+0x10800] ;  /* 0x01080000c50c783b */ /* 0x000f640000004200 */
[----:B------:R-:W-:-:S02]  /*6be0*/  FADD.FTZ R181, R181, R188 ;  /* 0x000000bcb5b57221 */ /* 0x000fc40000010000 */
[----:B------:R-:W-:Y:S02]  /*6bf0*/  LDSM.16.MT88.4 R28, [R197+0x12800] ;  /* 0x01280000c51c783b */ /* 0x000fe40000004200 */
[----:B-1----:R-:W-:Y:S01]  /*6c00*/  HMMA.16816.F32.BF16 R44, R4, R8, R44 ;  /* 0x00000008042c723c */ /* 0x002fe2000004182c */
[----:B------:R-:W-:-:S07]  /*6c10*/  FADD.FTZ R181, R178, R181 ;  /* 0x000000b5b2b57221 */ /* 0x000fce0000010000 */
[C---:B------:R-:W-:Y:S01]  /*6c20*/  HMMA.16816.F32.BF16 R48, R4.reuse, R10, R48 ;  /* 0x0000000a0430723c */ /* 0x040fe20000041830 */
[----:B------:R-:W1:Y:S07]  /*6c30*/  LDSM.16.MT88.4 R8, [R196+0x10800] ;  /* 0x01080000c408783b */ /* 0x000e6e0000004200 */
[C---:B--2---:R-:W-:Y:S08]  /*6c40*/  HMMA.16816.F32.BF16 R76, R4.reuse, R16, R76 ;  /* 0x00000010044c723c */ /* 0x044ff0000004184c */
[C---:B------:R-:W-:Y:S01]  /*6c50*/  HMMA.16816.F32.BF16 R80, R4.reuse, R18, R80 ;  /* 0x000000120450723c */ /* 0x040fe20000041850 */
[----:B------:R-:W2:Y:S07]  /*6c60*/  LDSM.16.MT88.4 R16, [R196+0x12800] ;  /* 0x01280000c410783b */ /* 0x000eae0000004200 */
[C---:B------:R-:W-:Y:S08]  /*6c70*/  HMMA.16816.F32.BF16 R108, R4.reuse, R20, R108 ;  /* 0x00000014046c723c */ /* 0x040ff0000004186c */
[C---:B------:R-:W-:Y:S01]  /*6c80*/  HMMA.16816.F32.BF16 R112, R4.reuse, R22, R112 ;  /* 0x000000160470723c */ /* 0x040fe20000041870 */
[----:B------:R-:W3:Y:S07]  /*6c90*/  LDSM.16.MT88.4 R20, [R197+0x14800] ;  /* 0x01480000c514783b */ /* 0x000eee0000004200 */
[C---:B-----5:R-:W-:Y:S08]  /*6ca0*/  HMMA.16816.F32.BF16 R160, R4.reuse, R12, R160 ;  /* 0x0000000c04a0723c */ /* 0x060ff000000418a0 */
        /* <DEDUP_REMOVED lines=8> */
[----:B---3--:R-:W-:Y:S01]  /*6d30*/  HMMA.16816.F32.BF16 R68, R4, R20, R68 ;  /* 0x000000140444723c */ /* 0x008fe20000041844 */
[----:B------:R-:W-:-:S05]  /*6d40*/  IMAD.U32 R20, RZ, RZ, UR17 ;  /* 0x00000011ff147e24 */ /* 0x000fca000f8e00ff */
[----:B------:R-:W-:Y:S02]  /*6d50*/  LOP3.LUT R20, R20, UR31, R247, 0x96, !PT ;  /* 0x0000001f14147c12 */ /* 0x000fe4000f8e96f7 */
[----:B------:R-:W-:Y:S03]  /*6d60*/  HMMA.16816.F32.BF16 R152, R4, R24, R152 ;  /* 0x000000180498723c */ /* 0x000fe60000041898 */
[----:B------:R-:W-:-:S05]  /*6d70*/  IMAD.WIDE.U32 R20, R20, -0x326172a9, RZ ;  /* 0xcd9e8d5714147825 */ /* 0x000fca00078e00ff */
[----:B-1----:R-:W-:Y:S01]  /*6d80*/  HMMA.16816.F32.BF16 R92, R4, R8, R92 ;  /* 0x00000008045c723c */ /* 0x002fe2000004185c */
[----:B------:R-:W-:Y:S02]  /*6d90*/  LOP3.LUT R8, R250, UR15, R21, 0x96, !PT ;  /* 0x0000000ffa087c12 */ /* 0x000fe4000f8e9615 */
[----:B------:R-:W-:-:S03]  /*6da0*/  LOP3.LUT R20, R20, UR13, R239, 0x96, !PT ;  /* 0x0000000d14147c12 */ /* 0x000fc6000f8e96ef */
[----:B------:R-:W-:Y:S02]  /*6db0*/  IMAD.WIDE.U32 R220, R8, -0x2daee0ad, RZ ;  /* 0xd2511f5308dc7825 */ /* 0x000fe400078e00ff */
[----:B-----5:R-:W-:Y:S02]  /*6dc0*/  HMMA.16816.F32.BF16 R84, R4, R12, R84 ;  /* 0x0000000c0454723c */ /* 0x020fe40000041854 */
[----:B------:R-:W-:-:S05]  /*6dd0*/  IMAD.WIDE.U32 R20, R20, -0x2daee0ad, RZ ;  /* 0xd2511f5314147825 */ /* 0x000fca00078e00ff */
[----:B------:R-:W-:Y:S01]  /*6de0*/  LOP3.LUT R220, R220, UR25, R21, 0x96, !PT ;  /* 0x00000019dcdc7c12 */ /* 0x000fe2000f8e9615 */
[C---:B------:R-:W-:Y:S01]  /*6df0*/  HMMA.16816.F32.BF16 R88, R4.reuse, R14, R88 ;  /* 0x0000000e0458723c */ /* 0x040fe20000041858 */
[----:B------:R-:W1:Y:S07]  /*6e00*/  LDSM.16.MT88.4 R12, [R210+0x16800] ;  /* 0x01680000d20c783b */ /* 0x000e6e0000004200 */
[C---:B------:R-:W-:Y:S01]  /*6e10*/  HMMA.16816.F32.BF16 R96, R4.reuse, R10, R96 ;  /* 0x0000000a0460723c */ /* 0x040fe20000041860 */
[----:B------:R-:W3:Y:S07]  /*6e20*/  LDSM.16.MT88.4 R8, [R196+0x16800] ;  /* 0x01680000c408783b */ /* 0x000eee0000004200 */
[C---:B------:R-:W-:Y:S01]  /*6e30*/  HMMA.16816.F32.BF16 R148, R4.reuse, R26, R148 ;  /* 0x0000001a0494723c */ /* 0x040fe20000041894 */
[----:B------:R5:W4:Y:S07]  /*6e40*/  LDSM.16.MT88.4 R24, [R210+0x12800] ;  /* 0x01280000d218783b */ /* 0x000b2e0000004200 */
[----:B------:R-:W-:Y:S01]  /*6e50*/  HMMA.16816.F32.BF16 R72, R4, R22, R72 ;  /* 0x000000160448723c */ /* 0x000fe20000041848 */
[----:B------:R-:W-:Y:S01]  /*6e60*/  LOP3.LUT R22, R244, UR28, R221, 0x96, !PT ;  /* 0x0000001cf4167c12 */ /* 0x000fe2000f8e96dd */
[----:B------:R-:W-:-:S04]  /*6e70*/  IMAD.WIDE.U32 R220, R220, -0x326172a9, RZ ;  /* 0xcd9e8d57dcdc7825 */ /* 0x000fc800078e00ff */
[----:B------:R-:W-:Y:S02]  /*6e80*/  IMAD.WIDE.U32 R22, R22, -0x326172a9, RZ ;  /* 0xcd9e8d5716167825 */ /* 0x000fe400078e00ff */
[----:B--2---:R-:W-:Y:S03]  /*6e90*/  HMMA.16816.F32.BF16 R100, R4, R16, R100 ;  /* 0x000000100464723c */ /* 0x004fe60000041864 */
[----:B------:R-:W-:Y:S02]  /*6ea0*/  LOP3.LUT R16, R238, UR12, R23, 0x96, !PT ;  /* 0x0000000cee107c12 */ /* 0x000fe4000f8e9617 */
[----:B------:R-:W-:-:S03]  /*6eb0*/  LOP3.LUT R212, R22, UR7, R221, 0x96, !PT ;  /* 0x0000000716d47c12 */ /* 0x000fc6000f8e96dd */
[----:B------:R-:W-:Y:S01]  /*6ec0*/  IMAD.WIDE.U32 R16, R16, -0x2daee0ad, RZ ;  /* 0xd2511f5310107825 */ /* 0x000fe200078e00ff */
[C---:B------:R-:W-:Y:S03]  /*6ed0*/  HMMA.16816.F32.BF16 R104, R4.reuse, R18, R104 ;  /* 0x000000120468723c */ /* 0x040fe60000041868 */
[----:B------:R-:W-:Y:S01]  /*6ee0*/  IMAD.WIDE.U32 R212, R212, -0x2daee0ad, RZ ;  /* 0xd2511f53d4d47825 */ /* 0x000fe200078e00ff */
[----:B-----5:R-:W-:Y:S02]  /*6ef0*/  LOP3.LUT R210, R20, UR23, R17, 0x96, !PT ;  /* 0x0000001714d27c12 */ /* 0x020fe4000f8e9611 */
[----:B------:R-:W-:Y:S02]  /*6f00*/  LDSM.16.MT88.4 R20, [R169+0x13000] ;  /* 0x01300000a914783b */ /* 0x000fe40000004200 */
[----:B------:R-:W-:Y:S01]  /*6f10*/  LOP3.LUT R16, R16, UR22, R213, 0x96, !PT ;  /* 0x0000001610107c12 */ /* 0x000fe2000f8e96d5 */
[----:B------:R-:W-:Y:S01]  /*6f20*/  IMAD.WIDE.U32 R210, R210, -0x326172a9, RZ ;  /* 0xcd9e8d57d2d27825 */ /* 0x000fe200078e00ff */
[----:B-1----:R-:W-:Y:S03]  /*6f30*/  HMMA.16816.F32.BF16 R116, R4, R12, R116 ;  /* 0x0000000c0474723c */ /* 0x002fe60000041874 */
[----:B------:R-:W-:Y:S01]  /*6f40*/  FFMA.FTZ R213, R172, UR16, -R170 ;  /* 0x00000010acd57c23 */ /* 0x000fe200080108aa */
[----:B------:R-:W-:-:S04]  /*6f50*/  IMAD.WIDE.U32 R18, R16, -0x326172a9, RZ ;  /* 0xcd9e8d5710127825 */ /* 0x000fc800078e00ff */
[----:B------:R-:W-:Y:S01]  /*6f60*/  IMAD.MOV.U32 R16, RZ, RZ, R18 ;  /* 0x000000ffff107224 */ /* 0x000fe200078e0012 */
[C---:B------:R-:W-:Y:S01]  /*6f70*/  HMMA.16816.F32.BF16 R120, R4.reuse, R14, R120 ;  /* 0x0000000e0478723c */ /* 0x040fe20000041878 */
[----:B------:R-:W-:Y:S01]  /*6f80*/  LOP3.LUT R12, R210, UR4, R19, 0x96, !PT ;  /* 0x00000004d20c7c12 */ /* 0x000fe2000f8e9613 */
[----:B------:R-:W-:Y:S01]  /*6f90*/  IMAD.IADD R210, R165, 0x1, R197 ;  /* 0x00000001a5d27824 */ /* 0x000fe200078e02c5 */
[C---:B------:R-:W-:Y:S01]  /*6fa0*/  PRMT R13, R18.reuse, 0x7771, RZ ;  /* 0x00007771120d7816 */ /* 0x040fe200000000ff */
[----:B------:R-:W1:Y:S01]  /*6fb0*/  MUFU.EX2 R213, R213 ;  /* 0x000000d500d57308 */ /* 0x000e620000000800 */
[C---:B------:R-:W-:Y:S02]  /*6fc0*/  PRMT R15, R18.reuse, 0x7773, RZ ;  /* 0x00007773120f7816 */ /* 0x040fe400000000ff */
[----:B------:R-:W-:Y:S01]  /*6fd0*/  PRMT R14, R18, 0x7772, RZ ;  /* 0x00007772120e7816 */ /* 0x000fe200000000ff */
[----:B---3--:R-:W-:Y:S01]  /*6fe0*/  HMMA.16816.F32.BF16 R124, R4, R8, R124 ;  /* 0x00000008047c723c */ /* 0x008fe2000004187c */
[----:B------:R-:W-:-:S02]  /*6ff0*/  LOP3.LUT R9, R16, 0xff, RZ, 0xc0, !PT ;  /* 0x000000ff10097812 */ /* 0x000fc400078ec0ff */
[----:B------:R-:W-:Y:S02]  /*7000*/  LOP3.LUT R16, R12, 0xff, RZ, 0xc0, !PT ;  /* 0x000000ff0c107812 */ /* 0x000fe400078ec0ff */
[----:B------:R-:W-:Y:S02]  /*7010*/  PRMT R9, R9, 0x5410, R13 ;  /* 0x0000541009097816 */ /* 0x000fe4000000000d */
[----:B------:R-:W-:Y:S01]  /*7020*/  PRMT R8, R14, 0x5410, R15 ;  /* 0x000054100e087816 */ /* 0x000fe2000000000f */
[----:B------:R-:W-:Y:S01]  /*7030*/  HMMA.16816.F32.BF16 R144, R4, R32, R144 ;  /* 0x000000200490723c */ /* 0x000fe20000041890 */
[----:B------:R-:W-:Y:S01]  /*7040*/  F2FP.BF16.F32.PACK_AB R32, R206, R209 ;  /* 0x000000d1ce20723e */ /* 0x000fe200000010ff */
[----:B------:R-:W-:Y:S01]  /*7050*/  FADD.FTZ R209, R209, R179 ;  /* 0x000000b3d1d17221 */ /* 0x000fe20000010000 */
[----:B------:R-:W-:-:S03]  /*7060*/  HSET2.LE.AND R9, R9, R168, PT ;  /* 0x000000a809097233 */ /* 0x000fc60003803000 */
[----:B------:R-:W-:Y:S02]  /*7070*/  FADD.FTZ R209, R206, R209 ;  /* 0x000000d1ced17221 */ /* 0x000fe40000010000 */
[C---:B------:R-:W-:Y:S08]  /*7080*/  HMMA.16816.F32.BF16 R140, R4.reuse, R34, R140 ;  /* 0x00000022048c723c */ /* 0x040ff0000004188c */
[----:B------:R-:W-:Y:S01]  /*7090*/  HMMA.16816.F32.BF16 R36, R4, R28, R36 ;  /* 0x0000001c0424723c */ /* 0x000fe20000041824 */
[----:B------:R-:W-:-:S02]  /*70a0*/  LOP3.LUT R28, R12, 0xffff, RZ, 0xc0, !PT ;  /* 0x0000ffff0c1c7812 */ /* 0x000fc400078ec0ff */
[----:B------:R-:W-:Y:S02]  /*70b0*/  SHF.R.U32.HI R29, RZ, 0x18, R12 ;  /* 0x00000018ff1d7819 */ /* 0x000fe4000001160c */
[----:B------:R-:W-:-:S03]  /*70c0*/  SHF.R.U32.HI R28, RZ, 0x8, R28 ;  /* 0x00000008ff1c7819 */ /* 0x000fc6000001161c */
[C---:B------:R-:W-:Y:S01]  /*70d0*/  HMMA.16816.F32.BF16 R40, R4.reuse, R30, R40 ;  /* 0x0000001e0428723c */ /* 0x040fe20000041828 */
[----:B------:R-:W-:Y:S02]  /*70e0*/  F2FP.BF16.F32.PACK_AB R30, R201, R200 ;  /* 0x000000c8c91e723e */ /* 0x000fe400000010ff */
[----:B------:R-:W-:Y:S02]  /*70f0*/  LOP3.LUT R31, R8, 0xff00ff, RZ, 0xc0, !PT ;  /* 0x00ff00ff081f7812 */ /* 0x000fe400078ec0ff */
[----:B------:R-:W-:Y:S02]  /*7100*/  LOP3.LUT R30, R30, R9, RZ, 0xc0, !PT ;  /* 0x000000091e1e7212 */ /* 0x000fe400078ec0ff */
[----:B------:R-:W-:Y:S01]  /*7110*/  PRMT R28, R16, 0x5410, R28 ;  /* 0x00005410101c7816 */ /* 0x000fe2000000001c */
[----:B----4-:R-:W-:Y:S01]  /*7120*/  HMMA.16816.F32.BF16 R52, R4, R24, R52 ;  /* 0x000000180434723c */ /* 0x010fe20000041834 */
[--C-:B------:R-:W-:Y:S01]  /*7130*/  HSET2.LE.AND R31, R31, R168.reuse, PT ;  /* 0x000000a81f1f7233 */ /* 0x100fe20003803000 */
[----:B------:R-:W2:Y:S02]  /*7140*/  LDSM.16.MT88.4 R16, [R169+0x15000] ;  /* 0x01500000a910783b */ /* 0x000ea40000004200 */
[----:B------:R-:W-:-:S04]  /*7150*/  HSET2.LE.AND R28, R28, R168, PT ;  /* 0x000000a81c1c7233 */ /* 0x000fc80003803000 */
[C---:B------:R-:W-:Y:S01]  /*7160*/  HMMA.16816.F32.BF16 R56, R4.reuse, R26, R56 ;  /* 0x0000001a0438723c */ /* 0x040fe20000041838 */
[----:B------:R-:W-:Y:S07]  /*7170*/  LDSM.16.MT88.4 R24, [R169+0x11000] ;  /* 0x01100000a918783b */ /* 0x000fee0000004200 */
[----:B------:R-:W-:Y:S01]  /*7180*/  HMMA.16816.F32.BF16 R128, R4, R10, R128 ;  /* 0x0000000a0480723c */ /* 0x000fe20000041880 */
[----:B------:R-:W-:Y:S01]  /*7190*/  PRMT R4, R12, 0x7632, R4 ;  /* 0x000076320c047816 */ /* 0x000fe20000000004 */
[----:B------:R-:W3:Y:S01]  /*71a0*/  LDSM.16.MT88.4 R8, [R210+0x11000] ;  /* 0x01100000d208783b */ /* 0x000ee20000004200 */
[----:B------:R-:W-:Y:S01]  /*71b0*/  F2FP.BF16.F32.PACK_AB R5, R199, R198 ;  /* 0x000000c6c705723e */ /* 0x000fe200000010ff */
[----:B------:R-:W-:Y:S01]  /*71c0*/  FADD.FTZ R198, R198, R181 ;  /* 0x000000b5c6c67221 */ /* 0x000fe20000010000 */
[----:B------:R-:W-:Y:S01]  /*71d0*/  LOP3.LUT R4, R4, 0xff, RZ, 0xc0, !PT ;  /* 0x000000ff04047812 */ /* 0x000fe200078ec0ff */
[----:B------:R-:W4:Y:S01]  /*71e0*/  LDSM.16.MT88.4 R12, [R169+0x17000] ;  /* 0x01700000a90c783b */ /* 0x000f220000004200 */
[----:B------:R-:W-:Y:S01]  /*71f0*/  LOP3.LUT R28, R5, R28, RZ, 0xc0, !PT ;  /* 0x0000001c051c7212 */ /* 0x000fe200078ec0ff */
[----:B------:R-:W-:Y:S01]  /*7200*/  FADD.FTZ R198, R199, R198 ;  /* 0x000000c6c7c67221 */ /* 0x000fe20000010000 */
[----:B------:R-:W-:-:S02]  /*7210*/  PRMT R29, R4, 0x5410, R29 ;  /* 0x00005410041d7816 */ /* 0x000fc4000000001d */
[----:B------:R-:W-:Y:S01]  /*7220*/  F2FP.BF16.F32.PACK_AB R4, R205, R203 ;  /* 0x000000cbcd04723e */ /* 0x000fe200000010ff */
[----:B------:R-:W-:Y:S01]  /*7230*/  FADD.FTZ R200, R200, R198 ;  /* 0x000000c6c8c87221 */ /* 0x000fe20000010000 */
[----:B------:R-:W-:Y:S01]  /*7240*/  FADD.FTZ R203, R203, R209 ;  /* 0x000000d1cbcb7221 */ /* 0x000fe20000010000 */
[----:B------:R-:W-:Y:S02]  /*7250*/  HSET2.LE.AND R29, R29, R168, PT ;  /* 0x000000a81d1d7233 */ /* 0x000fe40003803000 */
[----:B------:R-:W-:Y:S01]  /*7260*/  LOP3.LUT R31, R4, R31, RZ, 0xc0, !PT ;  /* 0x0000001f041f7212 */ /* 0x000fe200078ec0ff */
[----:B------:R-:W-:Y:S01]  /*7270*/  FADD.FTZ R200, R201, R200 ;  /* 0x000000c8c9c87221 */ /* 0x000fe20000010000 */
[----:B------:R-:W5:Y:S01]  /*7280*/  LDSM.16.MT88.4 R4, [R210+0x13000] ;  /* 0x01300000d204783b */ /* 0x000f620000004200 */
[----:B------:R-:W-:Y:S01]  /*7290*/  LOP3.LUT R29, R32, R29, RZ, 0xc0, !PT ;  /* 0x0000001d201d7212 */ /* 0x000fe200078ec0ff */
[----:B------:R-:W-:Y:S02]  /*72a0*/  FADD.FTZ R203, R205, R203 ;  /* 0x000000cbcdcb7221 */ /* 0x000fe40000010000 */
[----:B------:R-:W-:Y:S04]  /*72b0*/  LDSM.16.MT88.4 R32, [R196+0x17000] ;  /* 0x01700000c420783b */ /* 0x000fe80000004200 */
[C---:B--2---:R-:W-:Y:S08]  /*72c0*/  HMMA.16816.F32.BF16 R76, R28.reuse, R16, R76 ;  /* 0x000000101c4c723c */ /* 0x044ff0000004184c */
[C---:B------:R-:W-:Y:S01]  /*72d0*/  HMMA.16816.F32.BF16 R80, R28.reuse, R18, R80 ;  /* 0x000000121c50723c */ /* 0x040fe20000041850 */
[----:B------:R-:W-:Y:S07]  /*72e0*/  LDSM.16.MT88.4 R16, [R196+0x11000] ;  /* 0x01100000c410783b */ /* 0x000fee0000004200 */
[C---:B---3--:R-:W-:Y:S08]  /*72f0*/  HMMA.16816.F32.BF16 R144, R28.reuse, R8, R144 ;  /* 0x000000081c90723c */ /* 0x048ff00000041890 */
[C---:B----4-:R-:W-:Y:S08]  /*7300*/  HMMA.16816.F32.BF16 R108, R28.reuse, R12, R108 ;  /* 0x0000000c1c6c723c */ /* 0x050ff0000004186c */
[C---:B------:R-:W-:Y:S01]  /*7310*/  HMMA.16816.F32.BF16 R112, R28.reuse, R14, R112 ;  /* 0x0000000e1c70723c */ /* 0x040fe20000041870 */
[----:B------:R-:W2:Y:S07]  /*7320*/  LDSM.16.MT88.4 R12, [R210+0x17000] ;  /* 0x01700000d20c783b */ /* 0x000eae0000004200 */
[C---:B------:R-:W-:Y:S01]  /*7330*/  HMMA.16816.F32.BF16 R140, R28.reuse, R10, R140 ;  /* 0x0000000a1c8c723c */ /* 0x040fe2000004188c */
[----:B------:R-:W3:Y:S07]  /*7340*/  LDSM.16.MT88.4 R8, [R197+0x13000] ;  /* 0x01300000c508783b */ /* 0x000eee0000004200 */
        /* <DEDUP_REMOVED lines=16> */
[----:B--2---:R-:W-:Y:S01]  /*7450*/  HMMA.16816.F32.BF16 R72, R28, R14, R72 ;  /* 0x0000000e1c48723c */ /* 0x004fe20000041848 */
[----:B------:R-:W-:Y:S01]  /*7460*/  LOP3.LUT R14, R220, UR6, R211, 0x96, !PT ;  /* 0x00000006dc0e7c12 */ /* 0x000fe2000f8e96d3 */
[----:B------:R-:W-:-:S02]  /*7470*/  FFMA.FTZ R211, R173, UR16, -R170 ;  /* 0x00000010add37c23 */ /* 0x000fc400080108aa */
[----:B------:R-:W-:Y:S02]  /*7480*/  LDSM.16.MT88.4 R172, [R210+0x13800] ;  /* 0x01380000d2ac783b */ /* 0x000fe40000004200 */
[----:B------:R-:W-:Y:S02]  /*7490*/  IMAD.WIDE.U32 R14, R14, -0x2daee0ad, RZ ;  /* 0xd2511f530e0e7825 */ /* 0x000fe400078e00ff */
[----:B------:R-:W-:Y:S01]  /*74a0*/  HMMA.16816.F32.BF16 R68, R28, R12, R68 ;  /* 0x0000000c1c44723c */ /* 0x000fe20000041844 */
[----:B------:R-:W2:Y:S01]  /*74b0*/  MUFU.EX2 R211, R211 ;  /* 0x000000d300d37308 */ /* 0x000ea20000000800 */
[C---:B------:R-:W-:Y:S02]  /*74c0*/  PRMT R12, R14.reuse, 0x7771, RZ ;  /* 0x000077710e0c7816 */ /* 0x040fe400000000ff */
[----:B------:R-:W-:Y:S02]  /*74d0*/  PRMT R13, R14, 0x7772, RZ ;  /* 0x000077720e0d7816 */ /* 0x000fe400000000ff */
[----:B------:R-:W-:-:S02]  /*74e0*/  LOP3.LUT R212, R212, UR21, R15, 0x96, !PT ;  /* 0x00000015d4d47c12 */ /* 0x000fc4000f8e960f */
[C---:B---3--:R-:W-:Y:S01]  /*74f0*/  HMMA.16816.F32.BF16 R92, R28.reuse, R8, R92 ;  /* 0x000000081c5c723c */ /* 0x048fe2000004185c */
[----:B------:R-:W-:Y:S01]  /*7500*/  IMAD.MOV.U32 R8, RZ, RZ, R14 ;  /* 0x000000ffff087224 */ /* 0x000fe200078e000e */
[----:B------:R-:W-:Y:S02]  /*7510*/  PRMT R9, R14, 0x7773, RZ ;  /* 0x000077730e097816 */ /* 0x000fe400000000ff */
[----:B------:R-:W-:Y:S02]  /*7520*/  LOP3.LUT R14, R212, 0xffff, RZ, 0xc0, !PT ;  /* 0x0000ffffd40e7812 */ /* 0x000fe400078ec0ff */
[----:B------:R-:W-:Y:S02]  /*7530*/  LOP3.LUT R8, R8, 0xff, RZ, 0xc0, !PT ;  /* 0x000000ff08087812 */ /* 0x000fe400078ec0ff */
[----:B------:R-:W-:Y:S01]  /*7540*/  HMMA.16816.F32.BF16 R48, R28, R22, R48 ;  /* 0x000000161c30723c */ /* 0x000fe20000041830 */
[----:B------:R-:W-:Y:S01]  /*7550*/  PRMT R13, R13, 0x5410, R9 ;  /* 0x000054100d0d7816 */ /* 0x000fe20000000009 */
[----:B------:R-:W3:Y:S01]  /*7560*/  LDSM.16.MT88.4 R20, [R197+0x11000] ;  /* 0x01100000c514783b */ /* 0x000ee20000004200 */
[----:B------:R-:W-:-:S02]  /*7570*/  PRMT R12, R8, 0x5410, R12 ;  /* 0x00005410080c7816 */ /* 0x000fc4000000000c */
[----:B------:R-:W-:Y:S02]  /*7580*/  LOP3.LUT R15, R212, 0xff, RZ, 0xc0, !PT ;  /* 0x000000ffd40f7812 */ /* 0x000fe400078ec0ff */
[----:B------:R-:W-:Y:S01]  /*7590*/  SHF.R.U32.HI R14, RZ, 0x8, R14 ;  /* 0x00000008ff0e7819 */ /* 0x000fe2000001160e */
[----:B------:R-:W-:Y:S03]  /*75a0*/  HMMA.16816.F32.BF16 R136, R28, R16, R136 ;  /* 0x000000101c88723c */ /* 0x000fe60000041888 */
[----:B------:R-:W-:-:S05]  /*75b0*/  PRMT R14, R15, 0x5410, R14 ;  /* 0x000054100f0e7816 */ /* 0x000fca000000000e */
[C---:B------:R-:W-:Y:S01]  /*75c0*/  HMMA.16816.F32.BF16 R132, R28.reuse, R18, R132 ;  /* 0x000000121c84723c */ /* 0x040fe20000041884 */
[----:B------:R-:W-:Y:S07]  /*75d0*/  LDSM.16.MT88.4 R16, [R169+0x17800] ;  /* 0x01780000a910783b */ /* 0x000fee0000004200 */
[C---:B------:R-:W-:Y:S01]  /*75e0*/  HMMA.16816.F32.BF16 R96, R28.reuse, R10, R96 ;  /* 0x0000000a1c60723c */ /* 0x040fe20000041860 */
[----:B------:R-:W5:Y:S07]  /*75f0*/  LDSM.16.MT88.4 R8, [R169+0x15800] ;  /* 0x01580000a908783b */ /* 0x000f6e0000004200 */
[----:B----4-:R-:W-:Y:S01]  /*7600*/  HMMA.16816.F32.BF16 R100, R28, R4, R100 ;  /* 0x000000041c64723c */ /* 0x010fe20000041864 */
[----:B------:R-:W-:-:S02]  /*7610*/  PRMT R5, R212, 0x7632, R5 ;  /* 0x00007632d4057816 */ /* 0x000fc40000000005 */
[----:B------:R-:W-:Y:S02]  /*7620*/  SHF.R.U32.HI R4, RZ, 0x18, R212 ;  /* 0x00000018ff047819 */ /* 0x000fe400000116d4 */
[----:B------:R-:W-:-:S03]  /*7630*/  LOP3.LUT R5, R5, 0xff, RZ, 0xc0, !PT ;  /* 0x000000ff05057812 */ /* 0x000fc600078ec0ff */
[C---:B------:R-:W-:Y:S01]  /*7640*/  HMMA.16816.F32.BF16 R104, R28.reuse, R6, R104 ;  /* 0x000000061c68723c */ /* 0x040fe20000041868 */
[----:B------:R-:W-:Y:S02]  /*7650*/  LOP3.LUT R7, R13, 0xff00ff, RZ, 0xc0, !PT ;  /* 0x00ff00ff0d077812 */ /* 0x000fe400078ec0ff */
[----:B------:R-:W-:Y:S02]  /*7660*/  PRMT R5, R5, 0x5410, R4 ;  /* 0x0000541005057816 */ /* 0x000fe40000000004 */
[--C-:B------:R-:W-:Y:S02]  /*7670*/  HSET2.LE.AND R6, R12, R168.reuse, PT ;  /* 0x000000a80c067233 */ /* 0x100fe40003803000 */
[--C-:B------:R-:W-:Y:S01]  /*7680*/  HSET2.LE.AND R7, R7, R168.reuse, PT ;  /* 0x000000a807077233 */ /* 0x100fe20003803000 */
[----:B------:R-:W-:Y:S01]  /*7690*/  HMMA.16816.F32.BF16 R124, R28, R32, R124 ;  /* 0x000000201c7c723c */ /* 0x000fe2000004187c */
[----:B------:R-:W-:Y:S02]  /*76a0*/  F2FP.BF16.F32.PACK_AB R32, R249, R204 ;  /* 0x000000ccf920723e */ /* 0x000fe400000010ff */
[----:B------:R-:W-:-:S02]  /*76b0*/  HSET2.LE.AND R4, R14, R168, PT ;  /* 0x000000a80e047233 */ /* 0x000fc40003803000 */
[----:B------:R-:W-:Y:S01]  /*76c0*/  HSET2.LE.AND R5, R5, R168, PT ;  /* 0x000000a805057233 */ /* 0x000fe20003803000 */
[----:B------:R-:W-:Y:S01]  /*76d0*/  LDSM.16.MT88.4 R12, [R210+0x11800] ;  /* 0x01180000d20c783b */ /* 0x000fe20000004200 */
[----:B------:R-:W-:Y:S01]  /*76e0*/  LOP3.LUT R6, R32, R6, RZ, 0xc0, !PT ;  /* 0x0000000620067212 */ /* 0x000fe200078ec0ff */
[C---:B------:R-:W-:Y:S01]  /*76f0*/  HMMA.16816.F32.BF16 R84, R28.reuse, R24, R84 ;  /* 0x000000181c54723c */ /* 0x040fe20000041854 */
[----:B-1----:R-:W-:Y:S02]  /*7700*/  F2FP.BF16.F32.PACK_AB R168, R248, R213 ;  /* 0x000000d5f8a8723e */ /* 0x002fe400000010ff */
[----:B------:R-:W-:Y:S01]  /*7710*/  F2FP.BF16.F32.PACK_AB R33, R207, R208 ;  /* 0x000000d0cf21723e */ /* 0x000fe200000010ff */
[----:B------:R-:W-:Y:S01]  /*7720*/  FADD.FTZ R208, R208, R200 ;  /* 0x000000c8d0d07221 */ /* 0x000fe20000010000 */
[----:B--2---:R-:W-:Y:S01]  /*7730*/  F2FP.BF16.F32.PACK_AB R32, R211, R202 ;  /* 0x000000cad320723e */ /* 0x004fe200000010ff */
[----:B------:R-:W-:Y:S01]  /*7740*/  FADD.FTZ R202, R202, R203 ;  /* 0x000000cbcaca7221 */ /* 0x000fe20000010000 */
[----:B------:R-:W-:Y:S01]  /*7750*/  LOP3.LUT R7, R168, R7, RZ, 0xc0, !PT ;  /* 0x00000007a8077212 */ /* 0x000fe200078ec0ff */
[----:B------:R-:W-:Y:S01]  /*7760*/  HMMA.16816.F32.BF16 R88, R28, R26, R88 ;  /* 0x0000001a1c58723c */ /* 0x000fe20000041858 */
[----:B------:R-:W-:Y:S01]  /*7770*/  LOP3.LUT R4, R33, R4, RZ, 0xc0, !PT ;  /* 0x0000000421047212 */ /* 0x000fe200078ec0ff */
[----:B------:R-:W1:Y:S01]  /*7780*/  LDSM.16.MT88.4 R24, [R169+0x11800] ;  /* 0x01180000a918783b */ /* 0x000e620000004200 */
[----:B------:R-:W-:Y:S01]  /*7790*/  LOP3.LUT R5, R32, R5, RZ, 0xc0, !PT ;  /* 0x0000000520057212 */ /* 0x000fe200078ec0ff */
[----:B------:R-:W-:Y:S01]  /*77a0*/  FADD.FTZ R208, R207, R208 ;  /* 0x000000d0cfd07221 */ /* 0x000fe20000010000 */
[----:B------:R-:W-:-:S03]  /*77b0*/  FADD.FTZ R202, R211, R202 ;  /* 0x000000cad3ca7221 */ /* 0x000fc60000010000 */
[----:B---3--:R-:W-:Y:S01]  /*77c0*/  HMMA.16816.F32.BF16 R160, R28, R20, R160 ;  /* 0x000000141ca0723c */ /* 0x008fe200000418a0 */
[----:B------:R-:W-:Y:S01]  /*77d0*/  FADD.FTZ R208, R204, R208 ;  /* 0x000000d0ccd07221 */ /* 0x000fe20000010000 */
[----:B------:R-:W-:-:S03]  /*77e0*/  FADD.FTZ R202, R213, R202 ;  /* 0x000000cad5ca7221 */ /* 0x000fc60000010000 */
[----:B------:R-:W-:Y:S01]  /*77f0*/  FADD.FTZ R249, R249, R208 ;  /* 0x000000d0f9f97221 */ /* 0x000fe20000010000 */
[----:B------:R-:W-:Y:S02]  /*7800*/  FADD.FTZ R248, R248, R202 ;  /* 0x000000caf8f87221 */ /* 0x000fe40000010000 */
[----:B------:R-:W-:Y:S01]  /*7810*/  HMMA.16816.F32.BF16 R156, R28, R22, R156 ;  /* 0x000000161c9c723c */ /* 0x000fe2000004189c */
[----:B------:R-:W2:Y:S04]  /*7820*/  LDSM.16.MT88.4 R20, [R169+0x13800] ;  /* 0x01380000a914783b */ /* 0x000ea80000004200 */
[----:B------:R-:W-:Y:S03]  /*7830*/  LDSM.16.MT88.4 R168, [R210+0x15800] ;  /* 0x01580000d2a8783b */ /* 0x000fe60000004200 */
[C---:B-----5:R-:W-:Y:S08]  /*7840*/  HMMA.16816.F32.BF16 R76, R4.reuse, R8, R76 ;  /* 0x00000008044c723c */ /* 0x060ff0000004184c */
[C---:B------:R-:W-:Y:S01]  /*7850*/  HMMA.16816.F32.BF16 R80, R4.reuse, R10, R80 ;  /* 0x0000000a0450723c */ /* 0x040fe20000041850 */
[----:B------:R-:W3:Y:S07]  /*7860*/  LDSM.16.MT88.4 R8, [R197+0x11800] ;  /* 0x01180000c508783b */ /* 0x000eee0000004200 */
[C---:B------:R-:W-:Y:S08]  /*7870*/  HMMA.16816.F32.BF16 R108, R4.reuse, R16, R108 ;  /* 0x00000010046c723c */ /* 0x040ff0000004186c */
[----:B------:R-:W-:Y:S01]  /*7880*/  HMMA.16816.F32.BF16 R112, R4, R18, R112 ;  /* 0x000000120470723c */ /* 0x000fe20000041870 */
[----:B------:R-:W4:Y:S07]  /*7890*/  LDSM.16.MT88.4 R16, [R196+0x11800] ;  /* 0x01180000c410783b */ /* 0x000f2e0000004200 */
[----:B------:R-:W-:Y:S01]  /*78a0*/  HMMA.16816.F32.BF16 R128, R28, R34, R128 ;  /* 0x000000221c80723c */ /* 0x000fe20000041880 */
[----:B------:R-:W5:Y:S04]  /*78b0*/  LDSM.16.MT88.4 R32, [R210+0x17800] ;  /* 0x01780000d220783b */ /* 0x000f680000004200 */
[----:B------:R-:W5:Y:S03]  /*78c0*/  LDSM.16.MT88.4 R28, [R197+0x13800] ;  /* 0x01380000c51c783b */ /* 0x000f660000004200 */
        /* <DEDUP_REMOVED lines=16> */
[C---:B------:R-:W-:Y:S08]  /*79d0*/  HMMA.16816.F32.BF16 R56, R4.reuse, R174, R56 ;  /* 0x000000ae0438723c */ /* 0x040ff00000041838 */
[C---:B------:R-:W-:Y:S08]  /*79e0*/  HMMA.16816.F32.BF16 R84, R4.reuse, R168, R84 ;  /* 0x000000a80454723c */ /* 0x040ff00000041854 */
[C---:B------:R-:W-:Y:S08]  /*79f0*/  HMMA.16816.F32.BF16 R88, R4.reuse, R170, R88 ;  /* 0x000000aa0458723c */ /* 0x040ff00000041858 */
[C---:B-----5:R-:W-:Y:S08]  /*7a00*/  HMMA.16816.F32.BF16 R116, R4.reuse, R32, R116 ;  /* 0x000000200474723c */ /* 0x060ff00000041874 */
[C---:B------:R-:W-:Y:S08]  /*7a10*/  HMMA.16816.F32.BF16 R120, R4.reuse, R34, R120 ;  /* 0x000000220478723c */ /* 0x040ff00000041878 */
[C---:B------:R-:W-:Y:S08]  /*7a20*/  HMMA.16816.F32.BF16 R36, R4.reuse, R28, R36 ;  /* 0x0000001c0424723c */ /* 0x040ff00000041824 */
[C---:B------:R-:W-:Y:S08]  /*7a30*/  HMMA.16816.F32.BF16 R40, R4.reuse, R30, R40 ;  /* 0x0000001e0428723c */ /* 0x040ff00000041828 */
[C---:B-1----:R-:W-:Y:S08]  /*7a40*/  HMMA.16816.F32.BF16 R68, R4.reuse, R24, R68 ;  /* 0x000000180444723c */ /* 0x042ff00000041844 */
[C---:B------:R-:W-:Y:S08]  /*7a50*/  HMMA.16816.F32.BF16 R72, R4.reuse, R26, R72 ;  /* 0x0000001a0448723c */ /* 0x040ff00000041848 */
[C---:B--2---:R-:W-:Y:S08]  /*7a60*/  HMMA.16816.F32.BF16 R100, R4.reuse, R20, R100 ;  /* 0x000000140464723c */ /* 0x044ff00000041864 */
        /* <DEDUP_REMOVED lines=26> */
[----:B------:R-:W-:Y:S01]  /*7c10*/  ULEA.HI.X UR6, UR16, UR13, UR6, 0x6, UP0 ;  /* 0x0000000d10067291 */ /* 0x000fe200080f3406 */
[----:B------:R-:W-:Y:S01]  /*7c20*/  IMAD.U32 R5, RZ, RZ, UR7 ;  /* 0x00000007ff057e24 */ /* 0x000fe2000f8e00ff */
[----:B------:R-:W-:Y:S01]  /*7c30*/  UIADD3 UR12, UPT, UPT, UR17, UR12, URZ ;  /* 0x0000000c110c7290 */ /* 0x000fe2000fffe0ff */
[----:B------:R-:W-:Y:S01]  /*7c40*/  SEL R187, R0, 0xffffffe0, !P4 ;  /* 0xffffffe000bb7807 */ /* 0x000fe20006000000 */
[----:B------:R-:W-:-:S02]  /*7c50*/  UIADD3 UR15, UP1, UPT, UR7, UR15, URZ ;  /* 0x0000000f070f7290 */ /* 0x000fc4000ff3e0ff */
        /* <DEDUP_REMOVED lines=24> */
[----:B------:R-:W-:Y:S01]  /*7de0*/  UISETP.GT.U32.AND UP1, UPT, UR24, UR18, UPT ;  /* 0x000000121800728c */ /* 0x000fe2000bf24070 */
[----:B------:R-:W-:Y:S01]  /*7df0*/  ISETP.GE.AND P0, PT, R240, UR4, PT ;  /* 0x00000004f0007c0c */ /* 0x000fe2000bf06270 */
        /* <DEDUP_REMOVED lines=86> */
[----:B------:R-:W5:Y:S04]  /*8360*/  LDSM.16.M88.4 R16, [R181+0x8000] ;  /* 0x00800000b510783b */ /* 0x000f680000000200 */
[----:B------:R-:W5:Y:S04]  /*8370*/  LDSM.16.M88.4 R24, [R181+0x8800] ;  /* 0x00880000b518783b */ /* 0x000f680000000200 */
[----:B-1----:R-:W1:Y:S04]  /*8380*/  LDSM.16.M88.4 R12, [R181+0x9000] ;  /* 0x00900000b50c783b */ /* 0x002e680000000200 */
[----:B------:R-:W1:Y:S04]  /*8390*/  LDSM.16.M88.4 R204, [R181+0x9800] ;  /* 0x00980000b5cc783b */ /* 0x000e680000000200 */
[----:B------:R-:W-:Y:S01]  /*83a0*/  LDSM.16.M88.4 R196, [R166+0x8000] ;  /* 0x00800000a6c4783b */ /* 0x000fe20000000200 */
[C---:B--2---:R-:W-:Y:S03]  /*83b0*/  HMMA.16816.F32.BF16 R8, R32.reuse, R4, RZ ;  /* 0x000000042008723c */ /* 0x044fe600000418ff */
[----:B------:R-:W-:Y:S04]  /*83c0*/  LDSM.16.M88.4 R28, [R166+0x8800] ;  /* 0x00880000a61c783b */ /* 0x000fe80000000200 */
[----:B------:R-:W-:Y:S01]  /*83d0*/  LDSM.16.M88.4 R208, [R165+0x8000] ;  /* 0x00800000a5d0783b */ /* 0x000fe20000000200 */
[C---:B---3--:R-:W-:Y:S03]  /*83e0*/  HMMA.16816.F32.BF16 R192, R32.reuse, R188, RZ ;  /* 0x000000bc20c0723c */ /* 0x048fe600000418ff */
[----:B------:R-:W-:Y:S04]  /*83f0*/  LDSM.16.M88.4 R220, [R166+0xe000] ;  /* 0x00e00000a6dc783b */ /* 0x000fe80000000200 */
[----:B------:R-:W0:Y:S01]  /*8400*/  LDGDEPBAR ;  /* 0x00000000000079af */ /* 0x000e220000000000 */
[C---:B------:R-:W-:Y:S08]  /*8410*/  HMMA.16816.F32.BF16 R4, R32.reuse, R6, RZ ;  /* 0x000000062004723c */ /* 0x040ff000000418ff */
        /* <DEDUP_REMOVED lines=8> */
[----:B------:R-:W2:Y:S07]  /*84a0*/  LDSM.16.M88.4 R16, [R180] ;  /* 0x00000000b410783b */ /* 0x000eae0000000200 */
[C---:B------:R-:W-:Y:S08]  /*84b0*/  HMMA.16816.F32.BF16 R192, R200.reuse, R24, R192 ;  /* 0x00000018c8c0723c */ /* 0x040ff000000418c0 */
[C---:B------:R-:W-:Y:S01]  /*84c0*/  HMMA.16816.F32.BF16 R188, R200.reuse, R26, R188 ;  /* 0x0000001ac8bc723c */ /* 0x040fe200000418bc */
[----:B------:R-:W3:Y:S07]  /*84d0*/  LDSM.16.M88.4 R24, [R166+0x9800] ;  /* 0x00980000a618783b */ /* 0x000eee0000000200 */
[C---:B-1----:R-:W-:Y:S08]  /*84e0*/  HMMA.16816.F32.BF16 R176, R200.reuse, R12, R176 ;  /* 0x0000000cc8b0723c */ /* 0x042ff000000418b0 */
[C---:B------:R-:W-:Y:S01]  /*84f0*/  HMMA.16816.F32.BF16 R172, R200.reuse, R14, R172 ;  /* 0x0000000ec8ac723c */ /* 0x040fe200000418ac */
[----:B------:R-:W1:Y:S07]  /*8500*/  LDSM.16.M88.4 R12, [R167] ;  /* 0x00000000a70c783b */ /* 0x000e6e0000000200 */
[C---:B------:R-:W-:Y:S08]  /*8510*/  HMMA.16816.F32.BF16 R168, R200.reuse, R204, R168 ;  /* 0x000000ccc8a8723c */ /* 0x040ff000000418a8 */
[----:B------:R-:W-:Y:S01]  /*8520*/  HMMA.16816.F32.BF16 R32, R200, R206, R32 ;  /* 0x000000cec820723c */ /* 0x000fe20000041820 */
[----:B------:R-:W4:Y:S04]  /*8530*/  LDSM.16.M88.4 R204, [R165+0x8800] ;  /* 0x00880000a5cc783b */ /* 0x000f280000000200 */
[----:B------:R-:W5:Y:S03]  /*8540*/  LDSM.16.M88.4 R200, [R165+0x9000] ;  /* 0x00900000a5c8783b */ /* 0x000f660000000200 */
[C---:B--2---:R-:W-:Y:S08]  /*8550*/  HMMA.16816.F32.BF16 R8, R16.reuse, R196, R8 ;  /* 0x000000c41008723c */ /* 0x044ff00000041808 */
[C---:B------:R-:W-:Y:S01]  /*8560*/  HMMA.16816.F32.BF16 R4, R16.reuse, R198, R4 ;  /* 0x000000c61004723c */ /* 0x040fe20000041804 */
[----:B------:R-:W-:Y:S07]  /*8570*/  LDSM.16.M88.4 R196, [R185+0xa000] ;  /* 0x00a00000b9c4783b */ /* 0x000fee0000000200 */
[C---:B------:R-:W-:Y:S08]  /*8580*/  HMMA.16816.F32.BF16 R192, R16.reuse, R28, R192 ;  /* 0x0000001c10c0723c */ /* 0x040ff000000418c0 */
[C---:B------:R-:W-:Y:S01]  /*8590*/  HMMA.16816.F32.BF16 R188, R16.reuse, R30, R188 ;  /* 0x0000001e10bc723c */ /* 0x040fe200000418bc */
[----:B------:R-:W-:Y:S07]  /*85a0*/  LDSM.16.M88.4 R28, [R186+0x2000] ;  /* 0x00200000ba1c783b */ /* 0x000fee0000000200 */
[C---:B------:R-:W-:Y:S08]  /*85b0*/  HMMA.16816.F32.BF16 R176, R16.reuse, R20, R176 ;  /* 0x0000001410b0723c */ /* 0x040ff000000418b0 */
[C---:B------:R-:W-:Y:S01]  /*85c0*/  HMMA.16816.F32.BF16 R172, R16.reuse, R22, R172 ;  /* 0x0000001610ac723c */ /* 0x040fe200000418ac */
[----:B------:R-:W2:Y:S07]  /*85d0*/  LDSM.16.M88.4 R20, [R165+0x9800] ;  /* 0x00980000a514783b */ /* 0x000eae0000000200 */
        /* <DEDUP_REMOVED lines=12> */
[----:B------:R-:W-:Y:S07]  /*86a0*/  LDSM.16.M88.4 R200, [R180+0x2000] ;  /* 0x00200000b4c8783b */ /* 0x000fee0000000200 */
[C---:B--2---:R-:W-:Y:S08]  /*86b0*/  HMMA.16816.F32.BF16 R168, R12.reuse, R20, R168 ;  /* 0x000000140ca8723c */ /* 0x044ff000000418a8 */
[----:B------:R-:W-:Y:S01]  /*86c0*/  HMMA.16816.F32.BF16 R32, R12, R22, R32 ;  /* 0x000000160c20723c */ /* 0x000fe20000041820 */
[----:B------:R-:W-:Y:S04]  /*86d0*/  LDSM.16.M88.4 R20, [R182+0x2000] ;  /* 0x00200000b614783b */ /* 0x000fe80000000200 */
[----:B------:R-:W2:Y:S03]  /*86e0*/  LDSM.16.M88.4 R12, [R181+0xa000] ;  /* 0x00a00000b50c783b */ /* 0x000ea60000000200 */
[C---:B------:R-:W-:Y:S08]  /*86f0*/  HMMA.16816.F32.BF16 R8, R28.reuse, R196, R8 ;  /* 0x000000c41c08723c */ /* 0x040ff00000041808 */
[C---:B------:R-:W-:Y:S01]  /*8700*/  HMMA.16816.F32.BF16 R4, R28.reuse, R198, R4 ;  /* 0x000000c61c04723c */ /* 0x040fe20000041804 */
[----:B------:R-:W4:Y:S07]  /*8710*/  LDSM.16.M88.4 R196, [R181+0xb000] ;  /* 0x00b00000b5c4783b */ /* 0x000f2e0000000200 */
[C---:B---3--:R-:W-:Y:S08]  /*8720*/  HMMA.16816.F32.BF16 R192, R28.reuse, R24, R192 ;  /* 0x000000181cc0723c */ /* 0x048ff000000418c0 */
[C---:B------:R-:W-:Y:S01]  /*8730*/  HMMA.16816.F32.BF16 R188, R28.reuse, R26, R188 ;  /* 0x0000001a1cbc723c */ /* 0x040fe200000418bc */
[----:B------:R-:W3:Y:S07]  /*8740*/  LDSM.16.M88.4 R24, [R181+0xb800] ;  /* 0x00b80000b518783b */ /* 0x000eee0000000200 */
[C---:B------:R-:W-:Y:S08]  /*8750*/  HMMA.16816.F32.BF16 R176, R28.reuse, R16, R176 ;  /* 0x000000101cb0723c */ /* 0x040ff000000418b0 */
[C---:B------:R-:W-:Y:S01]  /*8760*/  HMMA.16816.F32.BF16 R172, R28.reuse, R18, R172 ;  /* 0x000000121cac723c */ /* 0x040fe200000418ac */
[----:B------:R-:W-:Y:S07]  /*8770*/  LDSM.16.M88.4 R16, [R166+0xa000] ;  /* 0x00a00000a610783b */ /* 0x000fee0000000200 */
[C---:B-1----:R-:W-:Y:S08]  /*8780*/  HMMA.16816.F32.BF16 R168, R28.reuse, R208, R168 ;  /* 0x000000d01ca8723c */ /* 0x042ff000000418a8 */
[----:B------:R-:W-:Y:S01]  /*8790*/  HMMA.16816.F32.BF16 R32, R28, R210, R32 ;  /* 0x000000d21c20723c */ /* 0x000fe20000041820 */
[----:B------:R-:W1:Y:S04]  /*87a0*/  LDSM.16.M88.4 R28, [R166+0xa800] ;  /* 0x00a80000a61c783b */ /* 0x000e680000000200 */
        /* <DEDUP_REMOVED lines=28> */
[----:B------:R-:W4:Y:S04]  /*8970*/  LDSM.16.M88.4 R204, [R185+0xd000] ;  /* 0x00d00000b9cc783b */ /* 0x000f280000000200 */
[----:B------:R-:W5:Y:S03]  /*8980*/  LDSM.16.M88.4 R200, [R185+0xd800] ;  /* 0x00d80000b9c8783b */ /* 0x000f660000000200 */
[C---:B------:R-:W-:Y:S08]  /*8990*/  HMMA.16816.F32.BF16 R8, R24.reuse, R196, R8 ;  /* 0x000000c41808723c */ /* 0x040ff00000041808 */
[C---:B------:R-:W-:Y:S01]  /*89a0*/  HMMA.16816.F32.BF16 R4, R24.reuse, R198, R4 ;  /* 0x000000c61804723c */ /* 0x040fe20000041804 */
[----:B------:R-:W-:Y:S07]  /*89b0*/  LDSM.16.M88.4 R196, [R181+0xc000] ;  /* 0x00c00000b5c4783b */ /* 0x000fee0000000200 */
[C---:B-1----:R-:W-:Y:S08]  /*89c0*/  HMMA.16816.F32.BF16 R176, R24.reuse, R16, R176 ;  /* 0x0000001018b0723c */ /* 0x042ff000000418b0 */
[C---:B------:R-:W-:Y:S01]  /*89d0*/  HMMA.16816.F32.BF16 R172, R24.reuse, R18, R172 ;  /* 0x0000001218ac723c */ /* 0x040fe200000418ac */
[----:B------:R-:W1:Y:S07]  /*89e0*/  LDSM.16.M88.4 R16, [R182+0x4000] ;  /* 0x00400000b610783b */ /* 0x000e6e0000000200 */
        /* <DEDUP_REMOVED lines=12> */
[----:B------:R-:W-:Y:S07]  /*8ab0*/  LDSM.16.M88.4 R204, [R166+0xd800] ;  /* 0x00d80000a6cc783b */ /* 0x000fee0000000200 */
[C---:B-----5:R-:W-:Y:S08]  /*8ac0*/  HMMA.16816.F32.BF16 R168, R12.reuse, R200, R168 ;  /* 0x000000c80ca8723c */ /* 0x060ff000000418a8 */
[----:B------:R-:W-:Y:S01]  /*8ad0*/  HMMA.16816.F32.BF16 R32, R12, R202, R32 ;  /* 0x000000ca0c20723c */ /* 0x000fe20000041820 */
[----:B------:R-:W-:Y:S04]  /*8ae0*/  LDSM.16.M88.4 R200, [R180+0x4000] ;  /* 0x00400000b4c8783b */ /* 0x000fe80000000200 */
[----:B------:R-:W4:Y:S03]  /*8af0*/  LDSM.16.M88.4 R12, [R166+0xc000] ;  /* 0x00c00000a60c783b */ /* 0x000f260000000200 */
        /* <DEDUP_REMOVED lines=8> */
[----:B------:R-:W-:Y:S07]  /*8b80*/  LDSM.16.M88.4 R28, [R165+0xc800] ;  /* 0x00c80000a51c783b */ /* 0x000fee0000000200 */
[C---:B---3--:R-:W-:Y:S08]  /*8b90*/  HMMA.16816.F32.BF16 R168, R16.reuse, R20, R168 ;  /* 0x0000001410a8723c */ /* 0x048ff000000418a8 */
[----:B------:R-:W-:Y:S01]  /*8ba0*/  HMMA.16816.F32.BF16 R32, R16, R22, R32 ;  /* 0x000000161020723c */ /* 0x000fe20000041820 */
[----:B------:R-:W-:Y:S04]  /*8bb0*/  LDSM.16.M88.4 R20, [R167+0x4000] ;  /* 0x00400000a714783b */ /* 0x000fe80000000200 */
[----:B------:R-:W2:Y:S03]  /*8bc0*/  LDSM.16.M88.4 R16, [R165+0xc000] ;  /* 0x00c00000a510783b */ /* 0x000ea60000000200 */
[C---:B----4-:R-:W-:Y:S08]  /*8bd0*/  HMMA.16816.F32.BF16 R8, R200.reuse, R12, R8 ;  /* 0x0000000cc808723c */ /* 0x050ff00000041808 */
[C---:B------:R-:W-:Y:S01]  /*8be0*/  HMMA.16816.F32.BF16 R4, R200.reuse, R14, R4 ;  /* 0x0000000ec804723c */ /* 0x040fe20000041804 */
[----:B------:R-:W3:Y:S07]  /*8bf0*/  LDSM.16.M88.4 R12, [R165+0xd000] ;  /* 0x00d00000a50c783b */ /* 0x000eee0000000200 */
[C---:B-1----:R-:W-:Y:S08]  /*8c00*/  HMMA.16816.F32.BF16 R192, R200.reuse, R196, R192 ;  /* 0x000000c4c8c0723c */ /* 0x042ff000000418c0 */
[C---:B------:R-:W-:Y:S01]  /*8c10*/  HMMA.16816.F32.BF16 R188, R200.reuse, R198, R188 ;  /* 0x000000c6c8bc723c */ /* 0x040fe200000418bc */
[----:B------:R-:W-:Y:S07]  /*8c20*/  LDSM.16.M88.4 R196, [R186+0x6000] ;  /* 0x00600000bac4783b */ /* 0x000fee0000000200 */
[C---:B-----5:R-:W-:Y:S08]  /*8c30*/  HMMA.16816.F32.BF16 R176, R200.reuse, R24, R176 ;  /* 0x00000018c8b0723c */ /* 0x060ff000000418b0 */
[----:B------:R-:W-:Y:S01]  /*8c40*/  HMMA.16816.F32.BF16 R172, R200, R26, R172 ;  /* 0x0000001ac8ac723c */ /* 0x000fe200000418ac */
[----:B------:R-:W1:Y:S07]  /*8c50*/  LDSM.16.M88.4 R24, [R165+0xd800] ;  /* 0x00d80000a518783b */ /* 0x000e6e0000000200 */
[C---:B--2---:R-:W-:Y:S08]  /*8c60*/  HMMA.16816.F32.BF16 R8, R20.reuse, R16, R8 ;  /* 0x000000101408723c */ /* 0x044ff00000041808 */
[----:B------:R-:W-:Y:S01]  /*8c70*/  HMMA.16816.F32.BF16 R4, R20, R18, R4 ;  /* 0x000000121404723c */ /* 0x000fe20000041804 */
[----:B------:R-:W2:Y:S07]  /*8c80*/  LDSM.16.M88.4 R16, [R185+0xe800] ;  /* 0x00e80000b910783b */ /* 0x000eae0000000200 */
[C---:B------:R-:W-:Y:S08]  /*8c90*/  HMMA.16816.F32.BF16 R168, R200.reuse, R204, R168 ;  /* 0x000000ccc8a8723c */ /* 0x040ff000000418a8 */
[----:B------:R-:W-:Y:S01]  /*8ca0*/  HMMA.16816.F32.BF16 R32, R200, R206, R32 ;  /* 0x000000cec820723c */ /* 0x000fe20000041820 */
[----:B------:R-:W4:Y:S04]  /*8cb0*/  LDSM.16.M88.4 R204, [R185+0xf000] ;  /* 0x00f00000b9cc783b */ /* 0x000f280000000200 */
[----:B------:R-:W5:Y:S03]  /*8cc0*/  LDSM.16.M88.4 R200, [R185+0xf800] ;  /* 0x00f80000b9c8783b */ /* 0x000f660000000200 */
        /* <DEDUP_REMOVED lines=8> */
[----:B------:R-:W1:Y:S04]  /*8d50*/  LDSM.16.M88.4 R24, [R181+0xe800] ;  /* 0x00e80000b518783b */ /* 0x000e680000000200 */
[----:B------:R-:W1:Y:S03]  /*8d60*/  LDSM.16.M88.4 R20, [R181+0xf000] ;  /* 0x00f00000b514783b */ /* 0x000e660000000200 */
        /* <DEDUP_REMOVED lines=9> */
[C---:B-----5:R-:W-:Y:S08]  /*8e00*/  HMMA.16816.F32.BF16 R168, R196.reuse, R200, R168 ;  /* 0x000000c8c4a8723c */ /* 0x060ff000000418a8 */
[----:B------:R-:W-:Y:S01]  /*8e10*/  HMMA.16816.F32.BF16 R32, R196, R202, R32 ;  /* 0x000000cac420723c */ /* 0x000fe20000041820 */
[----:B------:R-:W5:Y:S04]  /*8e20*/  LDSM.16.M88.4 R200, [R166+0xf000] ;  /* 0x00f00000a6c8783b */ /* 0x000f680000000200 */
[----:B------:R-:W5:Y:S03]  /*8e30*/  LDSM.16.M88.4 R196, [R166+0xf800] ;  /* 0x00f80000a6c4783b */ /* 0x000f660000000200 */
[C---:B---3--:R-:W-:Y:S08]  /*8e40*/  HMMA.16816.F32.BF16 R8, R12.reuse, R28, R8 ;  /* 0x0000001c0c08723c */ /* 0x048ff00000041808 */
[C---:B------:R-:W-:Y:S01]  /*8e50*/  HMMA.16816.F32.BF16 R4, R12.reuse, R30, R4 ;  /* 0x0000001e0c04723c */ /* 0x040fe20000041804 */
[----:B------:R-:W-:Y:S07]  /*8e60*/  LDSM.16.M88.4 R28, [R167+0x6000] ;  /* 0x00600000a71c783b */ /* 0x000fee0000000200 */
[C---:B-1----:R-:W-:Y:S08]  /*8e70*/  HMMA.16816.F32.BF16 R192, R12.reuse, R24, R192 ;  /* 0x000000180cc0723c */ /* 0x042ff000000418c0 */
[C---:B------:R-:W-:Y:S01]  /*8e80*/  HMMA.16816.F32.BF16 R188, R12.reuse, R26, R188 ;  /* 0x0000001a0cbc723c */ /* 0x040fe200000418bc */
[----:B------:R-:W1:Y:S07]  /*8e90*/  LDSM.16.M88.4 R24, [R165+0xe000] ;  /* 0x00e00000a518783b */ /* 0x000e6e0000000200 */
[C---:B------:R-:W-:Y:S08]  /*8ea0*/  HMMA.16816.F32.BF16 R176, R12.reuse, R20, R176 ;  /* 0x000000140cb0723c */ /* 0x040ff000000418b0 */
[C---:B------:R-:W-:Y:S01]  /*8eb0*/  HMMA.16816.F32.BF16 R172, R12.reuse, R22, R172 ;  /* 0x000000160cac723c */ /* 0x040fe200000418ac */
[----:B------:R-:W3:Y:S07]  /*8ec0*/  LDSM.16.M88.4 R20, [R165+0xe800] ;  /* 0x00e80000a514783b */ /* 0x000eee0000000200 */
[C---:B--2---:R-:W-:Y:S08]  /*8ed0*/  HMMA.16816.F32.BF16 R168, R12.reuse, R16, R168 ;  /* 0x000000100ca8723c */ /* 0x044ff000000418a8 */
[----:B------:R-:W-:Y:S01]  /*8ee0*/  HMMA.16816.F32.BF16 R32, R12, R18, R32 ;  /* 0x000000120c20723c */ /* 0x000fe20000041820 */
[----:B------:R-:W2:Y:S04]  /*8ef0*/  LDSM.16.M88.4 R16, [R165+0xf000] ;  /* 0x00f00000a510783b */ /* 0x000ea80000000200 */
[----:B------:R-:W2:Y:S01]  /*8f00*/  LDSM.16.M88.4 R12, [R165+0xf800] ;  /* 0x00f80000a50c783b */ /* 0x000ea20000000200 */
[----:B------:R-:W-:-:S04]  /*8f10*/  DEPBAR.LE SB0, 0x0 ;  /* 0x000080000000791a */ /* 0x000fc80000000000 */
[C---:B------:R-:W-:Y:S08]  /*8f20*/  HMMA.16816.F32.BF16 R8, R208.reuse, R220, R8 ;  /* 0x000000dcd008723c */ /* 0x040ff00000041808 */
[C---:B------:R-:W-:Y:S08]  /*8f30*/  HMMA.16816.F32.BF16 R4, R208.reuse, R222, R4 ;  /* 0x000000ded004723c */ /* 0x040ff00000041804 */
[C---:B----4-:R-:W-:Y:S08]  /*8f40*/  HMMA.16816.F32.BF16 R192, R208.reuse, R204, R192 ;  /* 0x000000ccd0c0723c */ /* 0x050ff000000418c0 */
[C---:B------:R-:W-:Y:S08]  /*8f50*/  HMMA.16816.F32.BF16 R188, R208.reuse, R206, R188 ;  /* 0x000000ced0bc723c */ /* 0x040ff000000418bc */
[C---:B-----5:R-:W-:Y:S08]  /*8f60*/  HMMA.16816.F32.BF16 R176, R208.reuse, R200, R176 ;  /* 0x000000c8d0b0723c */ /* 0x060ff000000418b0 */
[C---:B------:R-:W-:Y:S08]  /*8f70*/  HMMA.16816.F32.BF16 R168, R208.reuse, R196, R168 ;  /* 0x000000c4d0a8723c */ /* 0x040ff000000418a8 */
[C---:B------:R-:W-:Y:S08]  /*8f80*/  HMMA.16816.F32.BF16 R172, R208.reuse, R202, R172 ;  /* 0x000000cad0ac723c */ /* 0x040ff000000418ac */
[----:B------:R-:W-:Y:S08]  /*8f90*/  HMMA.16816.F32.BF16 R32, R208, R198, R32 ;  /* 0x000000c6d020723c */ /* 0x000ff00000041820 */
[C---:B-1----:R-:W-:Y:S08]  /*8fa0*/  HMMA.16816.F32.BF16 R8, R28.reuse, R24, R8 ;  /* 0x000000181c08723c */ /* 0x042ff00000041808 */
[C---:B------:R-:W-:Y:S08]  /*8fb0*/  HMMA.16816.F32.BF16 R4, R28.reuse, R26, R4 ;  /* 0x0000001a1c04723c */ /* 0x040ff00000041804 */
[C---:B---3--:R-:W-:Y:S08]  /*8fc0*/  HMMA.16816.F32.BF16 R192, R28.reuse, R20, R192 ;  /* 0x000000141cc0723c */ /* 0x048ff000000418c0 */
[C---:B------:R-:W-:Y:S08]  /*8fd0*/  HMMA.16816.F32.BF16 R188, R28.reuse, R22, R188 ;  /* 0x000000161cbc723c */ /* 0x040ff000000418bc */
[----:B--2---:R-:W-:Y:S01]  /*8fe0*/  HMMA.16816.F32.BF16 R176, R28, R16, R176 ;  /* 0x000000101cb0723c */ /* 0x004fe200000418b0 */
[----:B------:R-:W-:-:S07]  /*8ff0*/  IMAD.U32 R16, RZ, RZ, UR20 ;  /* 0x00000014ff107e24 */ /* 0x000fce000f8e00ff */
[----:B------:R-:W-:Y:S01]  /*9000*/  HMMA.16816.F32.BF16 R168, R28, R12, R168 ;  /* 0x0000000c1ca8723c */ /* 0x000fe200000418a8 */
[----:B------:R-:W-:-:S04]  /*9010*/  IMAD R13, R16, 0x40, R183 ;  /* 0x00000040100d7824 */ /* 0x000fc800078e02b7 */
[C---:B------:R-:W-:Y:S02]  /*9020*/  VIADD R12, R13.reuse, 0xffffff80 ;  /* 0xffffff800d0c7836 */ /* 0x040fe40000000000 */
[----:B------:R-:W-:Y:S01]  /*9030*/  VIADD R17, R13, 0xffffff81 ;  /* 0xffffff810d117836 */ /* 0x000fe20000000000 */
[C---:B------:R-:W-:Y:S01]  /*9040*/  HMMA.16816.F32.BF16 R172, R28.reuse, R18, R172 ;  /* 0x000000121cac723c */ /* 0x040fe200000418ac */
[----:B------:R-:W-:Y:S01]  /*9050*/  BAR.SYNC.DEFER_BLOCKING 0x0 ;  /* 0x0000000000007b1d */ /* 0x000fe20000010000 */
[----:B------:R-:W-:Y:S02]  /*9060*/  ISETP.GE.AND P4, PT, R12, R231, PT ;  /* 0x000000e70c00720c */ /* 0x000fe40003f86270 */
[----:B------:R-:W-:Y:S02]  /*9070*/  ISETP.GT.AND P6, PT, R232, R12, PT ;  /* 0x0000000ce800720c */ /* 0x000fe40003fc4270 */
[----:B------:R-:W-:Y:S02]  /*9080*/  ISETP.GE.AND P5, PT, R12, R230, PT ;  /* 0x000000e60c00720c */ /* 0x000fe40003fa6270 */
[----:B------:R-:W-:Y:S01]  /*9090*/  HMMA.16816.F32.BF16 R32, R28, R14, R32 ;  /* 0x0000000e1c20723c */ /* 0x000fe20000041820 */
[----:B------:R-:W-:Y:S01]  /*90a0*/  VIADD R14, R232, 0x8 ;  /* 0x00000008e80e7836 */ /* 0x000fe20000000000 */
[----:B------:R-:W-:Y:S01]  /*90b0*/  P2R R18, PR, RZ, 0x10 ;  /* 0x00000010ff127803 */ /* 0x000fe20000000000 */
[----:B------:R-:W-:-:S02]  /*90c0*/  NOP ;  /* 0x0000000000007918 */ /* 0x000fc40000000000 */
[----:B------:R-:W-:-:S15]  /*90d0*/  BRA.U !UP1, `(.L_x_730) ;  /* 0x0000000509b47547 */ /* 0x000fde000b800000 */
        /* <DEDUP_REMOVED lines=109> */
.L_x_730:
[----:B------:R-:W-:Y:S01]  /*97b0*/  ISETP.GT.AND P1, PT, R14, R12, PT ;  /* 0x0000000c0e00720c */ /* 0x000fe20003f24270 */
[C---:B------:R-:W-:Y:S01]  /*97c0*/  VIADD R15, R13.reuse, 0xffffff89 ;  /* 0xffffff890d0f7836 */ /* 0x040fe20000000000 */
[----:B------:R-:W-:Y:S01]  /*97d0*/  FSEL R12, R8, -INF , !P6 ;  /* 0xff800000080c7808 */ /* 0x000fe20007000000 */
[----:B------:R-:W-:Y:S01]  /*97e0*/  VIADD R8, R13, 0xffffff88 ;  /* 0xffffff880d087836 */ /* 0x000fe20000000000 */
[-C--:B------:R-:W-:Y:S01]  /*97f0*/  ISETP.GT.AND P2, PT, R232, R17.reuse, PT ;  /* 0x00000011e800720c */ /* 0x080fe20003f44270 */
[----:B------:R-:W-:Y:S01]  /*9800*/  USHF.L.U32 UR21, UR24, 0x1, URZ ;  /* 0x0000000118157899 */ /* 0x000fe200080006ff */
[----:B------:R-:W-:Y:S01]  /*9810*/  ISETP.NE.AND P6, PT, R18, RZ, PT ;  /* 0x000000ff1200720c */ /* 0x000fe20003fc5270 */
[----:B------:R-:W2:Y:S01]  /*9820*/  LDCU UR17, c[0x0][0x45c] ;  /* 0x00008b80ff1177ac */ /* 0x000ea20008000800 */
[----:B------:R-:W-:Y:S02]  /*9830*/  FSEL R10, R10, -INF , !P1 ;  /* 0xff8000000a0a7808 */ /* 0x000fe40004800000 */
[----:B------:R-:W-:Y:S01]  /*9840*/  ISETP.GT.AND P4, PT, R14, R17, PT ;  /* 0x000000110e00720c */ /* 0x000fe20003f84270 */
[----:B------:R-:W-:Y:S01]  /*9850*/  UIADD3 UR10, UPT, UPT, UR30, -0x61c88647, URZ ;  /* 0x9e3779b91e0a7890 */ /* 0x000fe2000fffe0ff */
[-C--:B------:R-:W-:Y:S01]  /*9860*/  ISETP.GE.AND P3, PT, R17, R231.reuse, PT ;  /* 0x000000e71100720c */ /* 0x080fe20003f66270 */
[----:B------:R-:W-:Y:S01]  /*9870*/  UIADD3 UR9, UPT, UPT, UR30, 0x3c6ef372, URZ ;  /* 0x3c6ef3721e097890 */ /* 0x000fe2000fffe0ff */
[----:B------:R-:W-:Y:S01]  /*9880*/  FSEL R16, R9, -INF , !P2 ;  /* 0xff80000009107808 */ /* 0x000fe20005000000 */
[----:B------:R-:W-:Y:S01]  /*9890*/  UIADD3 UR16, UPT, UPT, UR31, 0x76cf5d0a, URZ ;  /* 0x76cf5d0a1f107890 */ /* 0x000fe2000fffe0ff */
[----:B------:R-:W-:Y:S01]  /*98a0*/  FSEL R12, R12, -INF , !P6 ;  /* 0xff8000000c0c7808 */ /* 0x000fe20007000000 */
[----:B------:R-:W-:Y:S01]  /*98b0*/  UIADD3 UR15, UPT, UPT, UR31, 0x32370b8f, URZ ;  /* 0x32370b8f1f0f7890 */ /* 0x000fe2000fffe0ff */
[----:B------:R-:W-:Y:S01]  /*98c0*/  ISETP.GT.AND P1, PT, R232, R8, PT ;  /* 0x00000008e800720c */ /* 0x000fe20003f24270 */
[----:B------:R-:W-:Y:S01]  /*98d0*/  UIADD3 UR8, UPT, UPT, UR30, -0x255992d5, URZ ;  /* 0xdaa66d2b1e087890 */ /* 0x000fe2000fffe0ff */
[----:B------:R-:W-:Y:S01]  /*98e0*/  FSEL R9, R10, -INF , !P5 ;  /* 0xff8000000a097808 */ /* 0x000fe20006800000 */
[----:B------:R-:W-:Y:S01]  /*98f0*/  UIADD3 UR7, UPT, UPT, UR30, 0x78dde6e4, URZ ;  /* 0x78dde6e41e077890 */ /* 0x000fe2000fffe0ff */
[C---:B------:R-:W-:Y:S01]  /*9900*/  ISETP.GE.AND P6, PT, R8.reuse, R231, PT ;  /* 0x000000e70800720c */ /* 0x040fe20003fc6270 */
[----:B------:R-:W-:Y:S01]  /*9910*/  UIADD3 UR12, UPT, UPT, UR31, -0x56f99767, URZ ;  /* 0xa90668991f0c7890 */ /* 0x000fe2000fffe0ff */
[----:B------:R-:W-:Y:S01]  /*9920*/  ISETP.GE.AND P5, PT, R8, R230, PT ;  /* 0x000000e60800720c */ /* 0x000fe20003fa6270 */
[----:B------:R-:W-:Y:S01]  /*9930*/  UIADD3 UR13, UPT, UPT, UR31, -0x126145ec, URZ ;  /* 0xed9eba141f0d7890 */ /* 0x000fe2000fffe0ff */
[----:B------:R-:W-:Y:S01]  /*9940*/  ISETP.GT.AND P2, PT, R14, R8, PT ;  /* 0x000000080e00720c */ /* 0x000fe20003f44270 */
[----:B------:R-:W-:Y:S01]  /*9950*/  UIADD3 UR4, UPT, UPT, UR30, -0x4ab325aa, URZ ;  /* 0xb54cda561e047890 */ /* 0x000fe2000fffe0ff */
[----:B------:R-:W-:Y:S01]  /*9960*/  FSEL R8, R11, -INF , !P4 ;  /* 0xff8000000b087808 */ /* 0x000fe20006000000 */
[----:B------:R-:W-:Y:S01]  /*9970*/  UIADD3 UR6, UPT, UPT, UR30, 0x1715609d, URZ ;  /* 0x1715609d1e067890 */ /* 0x000fe2000fffe0ff */
[----:B------:R-:W-:Y:S01]  /*9980*/  FSEL R11, R16, -INF , !P3 ;  /* 0xff800000100b7808 */ /* 0x000fe20005800000 */
[----:B------:R-:W-:Y:S01]  /*9990*/  UIADD3 UR11, UPT, UPT, UR31, 0x646e171e, URZ ;  /* 0x646e171e1f0b7890 */ /* 0x000fe2000fffe0ff */
[----:B------:R-:W-:Y:S01]  /*99a0*/  ISETP.GT.AND P3, PT, R232, R15, PT ;  /* 0x0000000fe800720c */ /* 0x000fe20003f64270 */
[----:B------:R-:W-:Y:S01]  /*99b0*/  @UP1 UIADD3 UR20, UPT, UPT, UR20, -0x3, URZ ;  /* 0xfffffffd14141890 */ /* 0x000fe2000fffe0ff */
[----:B------:R-:W-:Y:S01]  /*99c0*/  FSEL R10, R4, -INF , !P1 ;  /* 0xff800000040a7808 */ /* 0x000fe20004800000 */
[----:B------:R-:W-:Y:S01]  /*99d0*/  VIADD R4, R13, 0xffffff90 ;  /* 0xffffff900d047836 */ /* 0x000fe20000000000 */
[----:B------:R-:W-:-:S02]  /*99e0*/  ISETP.GE.AND P0, PT, R17, R230, PT ;  /* 0x000000e61100720c */ /* 0x000fc40003f06270 */
[----:B------:R-:W-:Y:S02]  /*99f0*/  FSEL R6, R6, -INF , !P2 ;  /* 0xff80000006067808 */ /* 0x000fe40005000000 */
[----:B------:R-:W-:Y:S02]  /*9a00*/  ISETP.GT.AND P1, PT, R14, R15, PT ;  /* 0x0000000f0e00720c */ /* 0x000fe40003f24270 */
[----:B------:R-:W-:Y:S02]  /*9a10*/  FSEL R16, R5, -INF , !P3 ;  /* 0xff80000005107808 */ /* 0x000fe40005800000 */
[----:B------:R-:W-:Y:S02]  /*9a20*/  FSEL R8, R8, -INF , !P0 ;  /* 0xff80000008087808 */ /* 0x000fe40004000000 */
[----:B------:R-:W-:Y:S02]  /*9a30*/  FSEL R10, R10, -INF , !P6 ;  /* 0xff8000000a0a7808 */ /* 0x000fe40007000000 */
[----:B------:R-:W-:-:S02]  /*9a40*/  FSEL R5, R6, -INF , !P5 ;  /* 0xff80000006057808 */ /* 0x000fc40006800000 */
[CC--:B------:R-:W-:Y:S02]  /*9a50*/  ISETP.GE.AND P4, PT, R15.reuse, R231.reuse, PT ;  /* 0x000000e70f00720c */ /* 0x0c0fe40003f86270 */
[----:B------:R-:W-:Y:S01]  /*9a60*/  ISETP.GE.AND P0, PT, R15, R230, PT ;  /* 0x000000e60f00720c */ /* 0x000fe20003f06270 */
[----:B------:R-:W-:Y:S01]  /*9a70*/  VIADD R15, R13, 0xffffff91 ;  /* 0xffffff910d0f7836 */ /* 0x000fe20000000000 */
[----:B------:R-:W-:Y:S02]  /*9a80*/  ISETP.GT.AND P2, PT, R232, R4, PT ;  /* 0x00000004e800720c */ /* 0x000fe40003f44270 */
[C---:B------:R-:W-:Y:S02]  /*9a90*/  ISETP.GE.AND P6, PT, R4.reuse, R231, PT ;  /* 0x000000e70400720c */ /* 0x040fe40003fc6270 */
[----:B------:R-:W-:Y:S02]  /*9aa0*/  ISETP.GE.AND P5, PT, R4, R230, PT ;  /* 0x000000e60400720c */ /* 0x000fe40003fa6270 */
[----:B------:R-:W-:-:S02]  /*9ab0*/  ISETP.GT.AND P3, PT, R14, R4, PT ;  /* 0x000000040e00720c */ /* 0x000fc40003f64270 */
[----:B------:R-:W-:Y:S01]  /*9ac0*/  FSEL R4, R7, -INF , !P1 ;  /* 0xff80000007047808 */ /* 0x000fe20004800000 */
[C---:B------:R-:W-:Y:S01]  /*9ad0*/  VIADD R7, R13.reuse, 0xffffff99 ;  /* 0xffffff990d077836 */ /* 0x040fe20000000000 */
[----:B------:R-:W-:Y:S01]  /*9ae0*/  FSEL R6, R16, -INF , !P4 ;  /* 0xff80000010067808 */ /* 0x000fe20006000000 */
[----:B------:R-:W-:Y:S01]  /*9af0*/  VIADD R16, R13, 0xffffffb0 ;  /* 0xffffffb00d107836 */ /* 0x000fe20000000000 */
[----:B------:R-:W-:Y:S02]  /*9b00*/  FSEL R4, R4, -INF , !P0 ;  /* 0xff80000004047808 */ /* 0x000fe40004000000 */
[----:B------:R-:W-:Y:S02]  /*9b10*/  FSEL R192, R192, -INF , !P2 ;  /* 0xff800000c0c07808 */ /* 0x000fe40005000000 */
[----:B------:R-:W-:Y:S02]  /*9b20*/  ISETP.GT.AND P1, PT, R232, R15, PT ;  /* 0x0000000fe800720c */ /* 0x000fe40003f24270 */
[----:B------:R-:W-:-:S02]  /*9b30*/  ISETP.GE.AND P4, PT, R15, R231, PT ;  /* 0x000000e70f00720c */ /* 0x000fc40003f86270 */
[----:B------:R-:W-:Y:S02]  /*9b40*/  ISETP.GE.AND P0, PT, R15, R230, PT ;  /* 0x000000e60f00720c */ /* 0x000fe40003f06270 */
[----:B------:R-:W-:Y:S01]  /*9b50*/  ISETP.GT.AND P2, PT, R14, R15, PT ;  /* 0x0000000f0e00720c */ /* 0x000fe20003f44270 */
[----:B------:R-:W-:Y:S01]  /*9b60*/  VIADD R15, R13, 0xffffff98 ;  /* 0xffffff980d0f7836 */ /* 0x000fe20000000000 */
[----:B------:R-:W-:Y:S02]  /*9b70*/  FSEL R166, R194, -INF , !P3 ;  /* 0xff800000c2a67808 */ /* 0x000fe40005800000 */
[----:B------:R-:W-:Y:S02]  /*9b80*/  FSEL R201, R192, -INF , !P6 ;  /* 0xff800000c0c97808 */ /* 0x000fe40007000000 */
[----:B------:R-:W-:Y:S02]  /*9b90*/  ISETP.GT.AND P3, PT, R232, R15, PT ;  /* 0x0000000fe800720c */ /* 0x000fe40003f64270 */
        /* <DEDUP_REMOVED lines=8> */
[-C--:B------:R-:W-:Y:S02]  /*9c20*/  ISETP.GT.AND P2, PT, R232, R7.reuse, PT ;  /* 0x00000007e800720c */ /* 0x080fe40003f44270 */
[----:B------:R-:W-:Y:S02]  /*9c30*/  ISETP.GT.AND P3, PT, R14, R7, PT ;  /* 0x000000070e00720c */ /* 0x000fe40003f64270 */
[----:B------:R-:W-:Y:S02]  /*9c40*/  FSEL R200, R193, -INF , !P4 ;  /* 0xff800000c1c87808 */ /* 0x000fe40006000000 */
[----:B------:R-:W-:Y:S02]  /*9c50*/  FSEL R165, R165, -INF , !P0 ;  /* 0xff800000a5a57808 */ /* 0x000fe40004000000 */
[C---:B------:R-:W-:Y:S02]  /*9c60*/  ISETP.GE.AND P4, PT, R7.reuse, R231, PT ;  /* 0x000000e70700720c */ /* 0x040fe40003f86270 */
[----:B------:R-:W-:Y:S01]  /*9c70*/  ISETP.GE.AND P0, PT, R7, R230, PT ;  /* 0x000000e60700720c */ /* 0x000fe20003f06270 */
[----:B------:R-:W-:Y:S01]  /*9c80*/  VIADD R7, R13, 0xffffffa1 ;  /* 0xffffffa10d077836 */ /* 0x000fe20000000000 */
[----:B------:R-:W-:-:S02]  /*9c90*/  FSEL R190, R190, -INF , !P1 ;  /* 0xff800000bebe7808 */ /* 0x000fc40004800000 */
[----:B------:R-:W-:Y:S02]  /*9ca0*/  ISETP.GT.AND P1, PT, R232, R15, PT ;  /* 0x0000000fe800720c */ /* 0x000fe40003f24270 */
[----:B------:R-:W-:Y:S02]  /*9cb0*/  FSEL R189, R189, -INF , !P2 ;  /* 0xff800000bdbd7808 */ /* 0x000fe40005000000 */
[----:B------:R-:W-:Y:S02]  /*9cc0*/  FSEL R167, R191, -INF , !P3 ;  /* 0xff800000bfa77808 */ /* 0x000fe40005800000 */
[----:B------:R-:W-:Y:S02]  /*9cd0*/  FSEL R198, R189, -INF , !P4 ;  /* 0xff800000bdc67808 */ /* 0x000fe40006000000 */
[----:B------:R-:W-:Y:S02]  /*9ce0*/  FSEL R167, R167, -INF , !P0 ;  /* 0xff800000a7a77808 */ /* 0x000fe40004000000 */
[----:B------:R-:W-:-:S02]  /*9cf0*/  FSEL R176, R176, -INF , !P1 ;  /* 0xff800000b0b07808 */ /* 0x000fc40004800000 */
[----:B------:R-:W-:Y:S02]  /*9d00*/  ISETP.GT.AND P2, PT, R14, R15, PT ;  /* 0x0000000f0e00720c */ /* 0x000fe40003f44270 */
[----:B------:R-:W-:Y:S02]  /*9d10*/  ISETP.GT.AND P3, PT, R232, R7, PT ;  /* 0x00000007e800720c */ /* 0x000fe40003f64270 */
[C---:B------:R-:W-:Y:S02]  /*9d20*/  ISETP.GE.AND P4, PT, R7.reuse, R231, PT ;  /* 0x000000e70700720c */ /* 0x040fe40003f86270 */
[----:B------:R-:W-:Y:S02]  /*9d30*/  ISETP.GE.AND P0, PT, R7, R230, PT ;  /* 0x000000e60700720c */ /* 0x000fe40003f06270 */
[----:B------:R-:W-:Y:S01]  /*9d40*/  ISETP.GT.AND P1, PT, R14, R7, PT ;  /* 0x000000070e00720c */ /* 0x000fe20003f24270 */
[----:B------:R-:W-:Y:S01]  /*9d50*/  VIADD R7, R13, 0xffffffa9 ;  /* 0xffffffa90d077836 */ /* 0x000fe20000000000 */
[----:B------:R-:W-:-:S02]  /*9d60*/  FSEL R199, R188, -INF , !P6 ;  /* 0xff800000bcc77808 */ /* 0x000fc40007000000 */
[----:B------:R-:W-:Y:S02]  /*9d70*/  FSEL R202, R190, -INF , !P5 ;  /* 0xff800000beca7808 */ /* 0x000fe40006800000 */
[C---:B------:R-:W-:Y:S02]  /*9d80*/  ISETP.GE.AND P6, PT, R15.reuse, R231, PT ;  /* 0x000000e70f00720c */ /* 0x040fe40003fc6270 */
[----:B------:R-:W-:Y:S01]  /*9d90*/  ISETP.GE.AND P5, PT, R15, R230, PT ;  /* 0x000000e60f00720c */ /* 0x000fe20003fa6270 */
[----:B------:R-:W-:Y:S01]  /*9da0*/  VIADD R15, R13, 0xffffffa8 ;  /* 0xffffffa80d0f7836 */ /* 0x000fe20000000000 */
[----:B------:R-:W-:Y:S02]  /*9db0*/  FSEL R178, R178, -INF , !P2 ;  /* 0xff800000b2b27808 */ /* 0x000fe40005000000 */
[----:B------:R-:W-:Y:S02]  /*9dc0*/  FSEL R177, R177, -INF , !P3 ;  /* 0xff800000b1b17808 */ /* 0x000fe40005800000 */
[----:B------:R-:W-:-:S02]  /*9dd0*/  FSEL R206, R179, -INF , !P1 ;  /* 0xff800000b3ce7808 */ /* 0x000fc40004800000 */
[----:B------:R-:W-:Y:S02]  /*9de0*/  ISETP.GT.AND P1, PT, R232, R7, PT ;  /* 0x00000007e800720c */ /* 0x000fe40003f24270 */
[----:B------:R-:W-:Y:S02]  /*9df0*/  FSEL R213, R176, -INF , !P6 ;  /* 0xff800000b0d57808 */ /* 0x000fe40007000000 */
[----:B------:R-:W-:Y:S02]  /*9e00*/  FSEL R207, R178, -INF , !P5 ;  /* 0xff800000b2cf7808 */ /* 0x000fe40006800000 */
[----:B------:R-:W-:Y:S02]  /*9e10*/  FMNMX3.FTZ R17, R164, R12, R11, !PT ;  /* 0x0000000ca4117276 */ /* 0x000fe4000781000b */
[----:B------:R-:W-:Y:S02]  /*9e20*/  ISETP.GT.AND P2, PT, R232, R15, PT ;  /* 0x0000000fe800720c */ /* 0x000fe40003f44270 */
[----:B------:R-:W-:-:S02]  /*9e30*/  ISETP.GE.AND P6, PT, R15, R231, PT ;  /* 0x000000e70f00720c */ /* 0x000fc40003fc6270 */
[----:B------:R-:W-:Y:S02]  /*9e40*/  ISETP.GE.AND P5, PT, R15, R230, PT ;  /* 0x000000e60f00720c */ /* 0x000fe40003fa6270 */
[----:B------:R-:W-:Y:S01]  /*9e50*/  ISETP.GT.AND P3, PT, R14, R15, PT ;  /* 0x0000000f0e00720c */ /* 0x000fe20003f64270 */
[----:B------:R-:W-:Y:S01]  /*9e60*/  VIADD R15, R13, 0xffffffb1 ;  /* 0xffffffb10d0f7836 */ /* 0x000fe20000000000 */
[----:B------:R-:W-:Y:S02]  /*9e70*/  FSEL R212, R177, -INF , !P4 ;  /* 0xff800000b1d47808 */ /* 0x000fe40006000000 */
[----:B------:R-:W-:Y:S02]  /*9e80*/  ISETP.GE.AND P4, PT, R7, R231, PT ;  /* 0x000000e70700720c */ /* 0x000fe40003f86270 */
[----:B------:R-:W-:Y:S02]  /*9e90*/  FSEL R173, R173, -INF , !P1 ;  /* 0xff800000adad7808 */ /* 0x000fe40004800000 */
[----:B------:R-:W-:-:S02]  /*9ea0*/  FMNMX3.FTZ R17, R17, R10, R6, !PT ;  /* 0x0000000a11117276 */ /* 0x000fc40007810006 */
[----:B------:R-:W-:Y:S02]  /*9eb0*/  ISETP.GT.AND P1, PT, R232, R16, PT ;  /* 0x00000010e800720c */ /* 0x000fe40003f24270 */
[----:B------:R-:W-:Y:S02]  /*9ec0*/  FSEL R209, R173, -INF , !P4 ;  /* 0xff800000add17808 */ /* 0x000fe40006000000 */
[----:B------:R-:W-:Y:S02]  /*9ed0*/  FSEL R172, R172, -INF , !P2 ;  /* 0xff800000acac7808 */ /* 0x000fe40005000000 */
[----:B------:R-:W-:Y:S02]  /*9ee0*/  FSEL R174, R174, -INF , !P3 ;  /* 0xff800000aeae7808 */ /* 0x000fe40005800000 */
[----:B------:R-:W-:Y:S02]  /*9ef0*/  ISETP.GT.AND P4, PT, R232, R15, PT ;  /* 0x0000000fe800720c */ /* 0x000fe40003f84270 */
[----:B------:R-:W-:-:S02]  /*9f00*/  ISETP.GE.AND P2, PT, R7, R230, PT ;  /* 0x000000e60700720c */ /* 0x000fc40003f46270 */
[----:B------:R-:W-:Y:S01]  /*9f10*/  ISETP.GT.AND P3, PT, R14, R7, PT ;  /* 0x000000070e00720c */ /* 0x000fe20003f64270 */
[----:B------:R-:W-:Y:S01]  /*9f20*/  VIADD R7, R13, 0xffffffb8 ;  /* 0xffffffb80d077836 */ /* 0x000fe20000000000 */
[----:B------:R-:W-:Y:S01]  /*9f30*/  FMNMX3.FTZ R17, R17, R201, R200, !PT ;  /* 0x000000c911117276 */ /* 0x000fe200078100c8 */
[----:B------:R-:W-:Y:S01]  /*9f40*/  VIADD R13, R13, 0xffffffb9 ;  /* 0xffffffb90d0d7836 */ /* 0x000fe20000000000 */
[----:B------:R-:W-:Y:S02]  /*9f50*/  FSEL R168, R168, -INF , !P1 ;  /* 0xff800000a8a87808 */ /* 0x000fe40004800000 */
[----:B------:R-:W-:Y:S02]  /*9f60*/  ISETP.GE.AND P1, PT, R15, R231, PT ;  /* 0x000000e70f00720c */ /* 0x000fe40003f26270 */
[----:B------:R-:W-:Y:S02]  /*9f70*/  FSEL R169, R169, -INF , !P4 ;  /* 0xff800000a9a97808 */ /* 0x000fe40006000000 */
[----:B------:R-:W-:-:S02]  /*9f80*/  FSEL R210, R172, -INF , !P6 ;  /* 0xff800000acd27808 */ /* 0x000fc40007000000 */
[----:B------:R-:W-:Y:S02]  /*9f90*/  FMNMX3.FTZ R17, R17, R199, R198, !PT ;  /* 0x000000c711117276 */ /* 0x000fe400078100c6 */
[----:B------:R-:W-:Y:S02]  /*9fa0*/  ISETP.GE.AND P6, PT, R16, R231, PT ;  /* 0x000000e71000720c */ /* 0x000fe40003fc6270 */
[C---:B------:R-:W-:Y:S02]  /*9fb0*/  ISETP.GT.AND P4, PT, R232.reuse, R7, PT ;  /* 0x00000007e800720c */ /* 0x040fe40003f84270 */
[----:B------:R-:W-:Y:S02]  /*9fc0*/  FSEL R196, R169, -INF , !P1 ;  /* 0xff800000a9c47808 */ /* 0x000fe40004800000 */
[----:B------:R-:W-:Y:S02]  /*9fd0*/  ISETP.GT.AND P1, PT, R232, R13, PT ;  /* 0x0000000de800720c */ /* 0x000fe40003f24270 */
[----:B------:R-:W-:-:S02]  /*9fe0*/  FMNMX3.FTZ R17, R17, R213, R212, !PT ;  /* 0x000000d511117276 */ /* 0x000fc400078100d4 */
[----:B------:R-:W-:Y:S02]  /*9ff0*/  FSEL R197, R168, -INF , !P6 ;  /* 0xff800000a8c57808 */ /* 0x000fe40007000000 */
[-C--:B------:R-:W-:Y:S02]  /*a000*/  ISETP.GE.AND P6, PT, R7, R231.reuse, PT ;  /* 0x000000e70700720c */ /* 0x080fe40003fc6270 */
[----:B------:R-:W-:Y:S02]  /*a010*/  FSEL R32, R32, -INF , !P4 ;  /* 0xff80000020207808 */ /* 0x000fe40006000000 */
[----:B------:R-:W-:Y:S02]  /*a020*/  ISETP.GE.AND P4, PT, R13, R231, PT ;  /* 0x000000e70d00720c */ /* 0x000fe40003f86270 */
[----:B------:R-:W-:Y:S02]  /*a030*/  FSEL R33, R33, -INF , !P1 ;  /* 0xff80000021217808 */ /* 0x000fe40004800000 */
[----:B------:R-:W-:-:S02]  /*a040*/  FMNMX3.FTZ R17, R17, R210, R209, !PT ;  /* 0x000000d211117276 */ /* 0x000fc400078100d1 */
[----:B------:R-:W-:Y:S02]  /*a050*/  FSEL R195, R32, -INF , !P6 ;  /* 0xff80000020c37808 */ /* 0x000fe40007000000 */
[----:B------:R-:W-:Y:S02]  /*a060*/  ISETP.GE.AND P6, PT, R16, R230, PT ;  /* 0x000000e61000720c */ /* 0x000fe40003fc6270 */
[----:B------:R-:W-:Y:S02]  /*a070*/  ISETP.GT.AND P1, PT, R14, R16, PT ;  /* 0x000000100e00720c */ /* 0x000fe40003f24270 */
[----:B------:R-:W-:Y:S02]  /*a080*/  FSEL R179, R33, -INF , !P4 ;  /* 0xff80000021b37808 */ /* 0x000fe40006000000 */
[----:B------:R-:W-:Y:S02]  /*a090*/  FMNMX3.FTZ R16, R17, R197, R196, !PT ;  /* 0x000000c511107276 */ /* 0x000fe400078100c4 */
[----:B------:R-:W-:-:S02]  /*a0a0*/  FMNMX3.FTZ R17, R3, R9, R8, !PT ;  /* 0x0000000903117276 */ /* 0x000fc40007810008 */
[----:B------:R-:W-:Y:S02]  /*a0b0*/  FMNMX3.FTZ R16, R16, R195, R179, !PT ;  /* 0x000000c310107276 */ /* 0x000fe400078100b3 */
[----:B------:R-:W-:Y:S02]  /*a0c0*/  FSEL R206, R206, -INF , !P0 ;  /* 0xff800000cece7808 */ /* 0x000fe40004000000 */
[----:B------:R-:W-:Y:S02]  /*a0d0*/  ISETP.GE.AND P4, PT, R15, R230, PT ;  /* 0x000000e60f00720c */ /* 0x000fe40003f86270 */
[----:B------:R-:W-:Y:S02]  /*a0e0*/  ISETP.GT.AND P0, PT, R14, R15, PT ;  /* 0x0000000f0e00720c */ /* 0x000fe40003f04270 */
[----:B------:R-:W-:Y:S01]  /*a0f0*/  FMNMX3.FTZ R17, R17, R5, R4, !PT ;  /* 0x0000000511117276 */ /* 0x000fe20007810004 */
[----:B------:R-:W3:Y:S01]  /*a100*/  SHFL.BFLY PT, R15, R16, 0x2, 0x1f ;  /* 0x0c401f00100f7f89 */ /* 0x000ee200000e0000 */
[----:B------:R-:W-:-:S02]  /*a110*/  FSEL R175, R175, -INF , !P3 ;  /* 0xff800000afaf7808 */ /* 0x000fc40005800000 */
[----:B------:R-:W-:Y:S02]  /*a120*/  FMNMX3.FTZ R17, R17, R166, R165, !PT ;  /* 0x000000a611117276 */ /* 0x000fe400078100a5 */
[----:B------:R-:W-:Y:S02]  /*a130*/  FSEL R170, R170, -INF , !P1 ;  /* 0xff800000aaaa7808 */ /* 0x000fe40004800000 */
[----:B------:R-:W-:Y:S02]  /*a140*/  FMNMX3.FTZ R17, R17, R202, R167, !PT ;  /* 0x000000ca11117276 */ /* 0x000fe400078100a7 */
[----:B------:R-:W-:Y:S02]  /*a150*/  FSEL R211, R174, -INF , !P5 ;  /* 0xff800000aed37808 */ /* 0x000fe40006800000 */
[C---:B------:R-:W-:Y:S02]  /*a160*/  ISETP.GT.AND P3, PT, R14.reuse, R7, PT ;  /* 0x000000070e00720c */ /* 0x040fe40003f64270 */
[----:B------:R-:W-:Y:S01]  /*a170*/  ISETP.GT.AND P1, PT, R14, R13, PT ;  /* 0x0000000d0e00720c */ /* 0x000fe20003f24270 */
[----:B------:R-:W-:Y:S01]  /*a180*/  IMAD.U32 R14, RZ, RZ, UR21 ;  /* 0x00000015ff0e7e24 */ /* 0x000fe2000f8e00ff */
[----:B------:R-:W-:Y:S01]  /*a190*/  FSEL R171, R171, -INF , !P0 ;  /* 0xff800000abab7808 */ /* 0x000fe20004000000 */
[----:B------:R-:W-:Y:S01]  /*a1a0*/  UIADD3 UR21, UPT, UPT, UR21, 0x1, URZ ;  /* 0x0000000115157890 */ /* 0x000fe2000fffe0ff */
[----:B------:R-:W-:-:S02]  /*a1b0*/  FSEL R208, R175, -INF , !P2 ;  /* 0xff800000afd07808 */ /* 0x000fc40005000000 */
[----:B------:R-:W-:Y:S02]  /*a1c0*/  FMNMX3.FTZ R17, R17, R207, R206, !PT ;  /* 0x000000cf11117276 */ /* 0x000fe400078100ce */
[-C--:B------:R-:W-:Y:S02]  /*a1d0*/  ISETP.GE.AND P5, PT, R7, R230.reuse, PT ;  /* 0x000000e60700720c */ /* 0x080fe40003fa6270 */
[----:B------:R-:W-:Y:S02]  /*a1e0*/  ISETP.GE.AND P0, PT, R13, R230, PT ;  /* 0x000000e60d00720c */ /* 0x000fe40003f06270 */
[----:B------:R-:W-:Y:S02]  /*a1f0*/  FSEL R34, R34, -INF , !P3 ;  /* 0xff80000022227808 */ /* 0x000fe40005800000 */
[----:B------:R-:W-:Y:S02]  /*a200*/  FSEL R35, R35, -INF , !P1 ;  /* 0xff80000023237808 */ /* 0x000fe40004800000 */
[----:B------:R-:W-:-:S02]  /*a210*/  FSEL R178, R170, -INF , !P6 ;  /* 0xff800000aab27808 */ /* 0x000fc40007000000 */
[----:B------:R-:W-:Y:S02]  /*a220*/  FSEL R177, R171, -INF , !P4 ;  /* 0xff800000abb17808 */ /* 0x000fe40006000000 */
[----:B------:R-:W-:Y:S02]  /*a230*/  FMNMX3.FTZ R17, R17, R211, R208, !PT ;  /* 0x000000d311117276 */ /* 0x000fe400078100d0 */
[----:B------:R-:W-:Y:S02]  /*a240*/  FSEL R175, R34, -INF , !P5 ;  /* 0xff80000022af7808 */ /* 0x000fe40006800000 */
[----:B------:R-:W-:Y:S02]  /*a250*/  FSEL R174, R35, -INF , !P0 ;  /* 0xff80000023ae7808 */ /* 0x000fe40004000000 */
[----:B------:R-:W-:Y:S02]  /*a260*/  FMNMX3.FTZ R7, R17, R178, R177, !PT ;  /* 0x000000b211077276 */ /* 0x000fe400078100b1 */
[----:B---3--:R-:W-:-:S02]  /*a270*/  FMNMX.FTZ R15, R16, R15, !PT ;  /* 0x0000000f100f7209 */ /* 0x008fc40007810000 */
[----:B------:R-:W-:Y:S02]  /*a280*/  FMNMX3.FTZ R7, R7, R175, R174, !PT ;  /* 0x000000af07077276 */ /* 0x000fe400078100ae */
[----:B------:R-:W-:Y:S01]  /*a290*/  LOP3.LUT R14, R14, UR31, R247, 0x96, !PT ;  /* 0x0000001f0e0e7c12 */ /* 0x000fe2000f8e96f7 */
[----:B------:R-:W3:Y:S01]  /*a2a0*/  SHFL.BFLY PT, R181, R15, 0x1, 0x1f ;  /* 0x0c201f000fb57f89 */ /* 0x000ee200000e0000 */
[----:B------:R-:W-:-:S03]  /*a2b0*/  LEA R172, R2, UR5, 0x1 ;  /* 0x0000000502ac7c11 */ /* 0x000fc6000f8e08ff */
[----:B------:R-:W4:Y:S01]  /*a2c0*/  SHFL.BFLY PT, R13, R7, 0x2, 0x1f ;  /* 0x0c401f00070d7f89 */ /* 0x000f2200000e0000 */
[----:B------:R-:W-:-:S04]  /*a2d0*/  IMAD.WIDE.U32 R170, R14, -0x326172a9, RZ ;  /* 0xcd9e8d570eaa7825 */ /* 0x000fc800078e00ff */
[----:B------:R-:W-:Y:S01]  /*a2e0*/  VIADD R16, R172, 0x10000 ;  /* 0x00010000ac107836 */ /* 0x000fe20000000000 */
[----:B------:R-:W-:Y:S01]  /*a2f0*/  LOP3.LUT R170, R170, UR9, R239, 0x96, !PT ;  /* 0x00000009aaaa7c12 */ /* 0x000fe2000f8e96ef */
[----:B------:R-:W-:Y:S01]  /*a300*/  VIADD R192, R172, 0x10040 ;  /* 0x00010040acc07836 */ /* 0x000fe20000000000 */
[----:B---3--:R-:W-:Y:S02]  /*a310*/  FMNMX.FTZ R181, R15, R181, !PT ;  /* 0x000000b50fb57209 */ /* 0x008fe40007810000 */
[----:B----4-:R-:W-:-:S03]  /*a320*/  FMNMX.FTZ R7, R7, R13, !PT ;  /* 0x0000000d07077209 */ /* 0x010fc60007810000 */
[C---:B--2---:R-:W-:Y:S01]  /*a330*/  FMUL.FTZ R194, R181.reuse, UR17 ;  /* 0x00000011b5c27c20 */ /* 0x044fe20008410000 */
[----:B------:R-:W-:Y:S01]  /*a340*/  LOP3.LUT R13, R250, UR10, R171, 0x96, !PT ;  /* 0x0000000afa0d7c12 */ /* 0x000fe2000f8e96ab */
[----:B------:R-:W-:Y:S01]  /*a350*/  IMAD.WIDE.U32 R170, R170, -0x2daee0ad, RZ ;  /* 0xd2511f53aaaa7825 */ /* 0x000fe200078e00ff */
[----:B------:R-:W-:Y:S01]  /*a360*/  FSETP.NEU.FTZ.AND P1, PT, R181, -INF , PT ;  /* 0xff800000b500780b */ /* 0x000fe20003f3d000 */
[----:B------:R-:W2:Y:S02]  /*a370*/  SHFL.BFLY PT, R180, R7, 0x1, 0x1f ;  /* 0x0c201f0007b47f89 */ /* 0x000ea400000e0000 */
[----:B------:R-:W-:Y:S01]  /*a380*/  IMAD.WIDE.U32 R204, R13, -0x2daee0ad, RZ ;  /* 0xd2511f530dcc7825 */ /* 0x000fe200078e00ff */
[----:B------:R-:W-:Y:S02]  /*a390*/  FSEL R194, R194, RZ, P1 ;  /* 0x000000ffc2c27208 */ /* 0x000fe40000800000 */
[----:B------:R-:W-:-:S03]  /*a3a0*/  LOP3.LUT R204, R204, UR15, R171, 0x96, !PT ;  /* 0x0000000fcccc7c12 */ /* 0x000fc6000f8e96ab */
[--C-:B------:R-:W-:Y:S01]  /*a3b0*/  FFMA.FTZ R189, R12, UR17, -R194.reuse ;  /* 0x000000110cbd7c23 */ /* 0x100fe200080108c2 */
[----:B------:R-:W-:Y:S01]  /*a3c0*/  LOP3.LUT R12, R244, UR16, R205, 0x96, !PT ;  /* 0x00000010f40c7c12 */ /* 0x000fe2000f8e96cd */
[--C-:B------:R-:W-:Y:S01]  /*a3d0*/  FFMA.FTZ R188, R11, UR17, -R194.reuse ;  /* 0x000000110bbc7c23 */ /* 0x100fe200080108c2 */
[----:B------:R-:W-:Y:S01]  /*a3e0*/  FFMA.FTZ R187, R10, UR17, -R194 ;  /* 0x000000110abb7c23 */ /* 0x000fe200080108c2 */
[----:B------:R-:W-:-:S04]  /*a3f0*/  IMAD.WIDE.U32 R204, R204, -0x326172a9, RZ ;  /* 0xcd9e8d57cccc7825 */ /* 0x000fc800078e00ff */
[--C-:B------:R-:W-:Y:S01]  /*a400*/  FFMA.FTZ R186, R6, UR17, -R194.reuse ;  /* 0x0000001106ba7c23 */ /* 0x100fe200080108c2 */
[----:B------:R-:W-:Y:S01]  /*a410*/  MUFU.EX2 R189, R189 ;  /* 0x000000bd00bd7308 */ /* 0x000fe20000000800 */
[----:B------:R-:W-:Y:S01]  /*a420*/  FFMA.FTZ R199, R199, UR17, -R194 ;  /* 0x00000011c7c77c23 */ /* 0x000fe200080108c2 */
[----:B------:R-:W-:-:S04]  /*a430*/  IMAD.WIDE.U32 R12, R12, -0x326172a9, RZ ;  /* 0xcd9e8d570c0c7825 */ /* 0x000fc800078e00ff */
[--C-:B------:R-:W-:Y:S01]  /*a440*/  FFMA.FTZ R198, R198, UR17, -R194.reuse ;  /* 0x00000011c6c67c23 */ /* 0x100fe200080108c2 */
[--C-:B------:R-:W-:Y:S01]  /*a450*/  FFMA.FTZ R201, R201, UR17, -R194.reuse ;  /* 0x00000011c9c97c23 */ /* 0x100fe200080108c2 */
[--C-:B------:R-:W-:Y:S01]  /*a460*/  FFMA.FTZ R200, R200, UR17, -R194.reuse ;  /* 0x00000011c8c87c23 */ /* 0x100fe200080108c2 */
[--C-:B------:R-:W-:Y:S01]  /*a470*/  FFMA.FTZ R210, R210, UR17, -R194.reuse ;  /* 0x00000011d2d27c23 */ /* 0x100fe200080108c2 */
[----:B------:R-:W-:Y:S01]  /*a480*/  LOP3.LUT R11, R238, UR8, R13, 0x96, !PT ;  /* 0x00000008ee0b7c12 */ /* 0x000fe2000f8e960d */
[----:B------:R-:W-:Y:S01]  /*a490*/  MUFU.EX2 R188, R188 ;  /* 0x000000bc00bc7308 */ /* 0x000fe20000000800 */
[----:B------:R-:W-:Y:S01]  /*a4a0*/  LOP3.LUT R168, R12, UR7, R205, 0x96, !PT ;  /* 0x000000070ca87c12 */ /* 0x000fe2000f8e96cd */
[--C-:B------:R-:W-:Y:S01]  /*a4b0*/  FFMA.FTZ R209, R209, UR17, -R194.reuse ;  /* 0x00000011d1d17c23 */ /* 0x100fe200080108c2 */
[----:B--2---:R-:W-:Y:S01]  /*a4c0*/  FMNMX.FTZ R180, R7, R180, !PT ;  /* 0x000000b407b47209 */ /* 0x004fe20007810000 */
[----:B------:R-:W-:Y:S01]  /*a4d0*/  IMAD.WIDE.U32 R10, R11, -0x2daee0ad, RZ ;  /* 0xd2511f530b0a7825 */ /* 0x000fe200078e00ff */
[----:B------:R-:W2:Y:S03]  /*a4e0*/  LDC R7, c[0x0][0x4f8] ;  /* 0x00013e00ff077b82 */ /* 0x000ea60000000800 */
[----:B------:R-:W-:Y:S01]  /*a4f0*/  FFMA.FTZ R213, R213, UR17, -R194 ;  /* 0x00000011d5d57c23 */ /* 0x000fe200080108c2 */
[----:B------:R-:W-:Y:S01]  /*a500*/  FSETP.NEU.FTZ.AND P0, PT, R180, -INF , PT ;  /* 0xff800000b400780b */ /* 0x000fe20003f1d000 */
[----:B------:R-:W-:-:S04]  /*a510*/  IMAD.WIDE.U32 R168, R168, -0x2daee0ad, RZ ;  /* 0xd2511f53a8a87825 */ /* 0x000fc800078e00ff */
[----:B------:R-:W-:Y:S01]  /*a520*/  FMUL.FTZ R176, R180, UR17 ;  /* 0x00000011b4b07c20 */ /* 0x000fe20008410000 */
[----:B------:R-:W-:Y:S01]  /*a530*/  LOP3.LUT R170, R170, UR13, R11, 0x96, !PT ;  /* 0x0000000daaaa7c12 */ /* 0x000fe2000f8e960b */
[----:B------:R-:W-:Y:S01]  /*a540*/  MUFU.EX2 R187, R187 ;  /* 0x000000bb00bb7308 */ /* 0x000fe20000000800 */
[--C-:B------:R-:W-:Y:S01]  /*a550*/  FFMA.FTZ R212, R212, UR17, -R194.reuse ;  /* 0x00000011d4d47c23 */ /* 0x100fe200080108c2 */
[----:B------:R-:W-:Y:S01]  /*a560*/  LOP3.LUT R14, R10, UR12, R169, 0x96, !PT ;  /* 0x0000000c0a0e7c12 */ /* 0x000fe2000f8e96a9 */
[----:B------:R-:W-:Y:S01]  /*a570*/  FFMA.FTZ R197, R197, UR17, -R194 ;  /* 0x00000011c5c57c23 */ /* 0x000fe200080108c2 */
[----:B------:R-:W-:Y:S01]  /*a580*/  FSEL R176, R176, RZ, P0 ;  /* 0x000000ffb0b07208 */ /* 0x000fe20000000000 */
[----:B------:R-:W-:-:S04]  /*a590*/  IMAD.WIDE.U32 R170, R170, -0x326172a9, RZ ;  /* 0xcd9e8d57aaaa7825 */ /* 0x000fc800078e00ff */
[--C-:B------:R-:W-:Y:S01]  /*a5a0*/  FFMA.FTZ R196, R196, UR17, -R194.reuse ;  /* 0x00000011c4c47c23 */ /* 0x100fe200080108c2 */
[----:B------:R-:W-:Y:S01]  /*a5b0*/  FFMA.FTZ R195, R195, UR17, -R194 ;  /* 0x00000011c3c37c23 */ /* 0x000fe200080108c2 */
[----:B------:R-:W3:Y:S01]  /*a5c0*/  MUFU.EX2 R186, R186 ;  /* 0x000000ba00ba7308 */ /* 0x000ee20000000800 */
[----:B------:R-:W-:-:S04]  /*a5d0*/  IMAD.WIDE.U32 R14, R14, -0x326172a9, RZ ;  /* 0xcd9e8d570e0e7825 */ /* 0x000fc800078e00ff */
[--C-:B------:R-:W-:Y:S01]  /*a5e0*/  FFMA.FTZ R185, R9, UR17, -R176.reuse ;  /* 0x0000001109b97c23 */ /* 0x100fe200080108b0 */
[--C-:B------:R-:W-:Y:S01]  /*a5f0*/  FFMA.FTZ R182, R8, UR17, -R176.reuse ;  /* 0x0000001108b67c23 */ /* 0x100fe200080108b0 */
[----:B------:R-:W-:Y:S01]  /*a600*/  FFMA.FTZ R190, R4, UR17, -R176 ;  /* 0x0000001104be7c23 */ /* 0x000fe200080108b0 */
[----:B------:R-:W-:Y:S01]  /*a610*/  IMAD.MOV.U32 R9, RZ, RZ, R14 ;  /* 0x000000ffff097224 */ /* 0x000fe200078e000e */
[----:B------:R-:W-:Y:S01]  /*a620*/  PRMT R6, R14, 0x7771, RZ ;  /* 0x000077710e067816 */ /* 0x000fe200000000ff */
[--C-:B------:R-:W-:Y:S01]  /*a630*/  FFMA.FTZ R202, R202, UR17, -R176.reuse ;  /* 0x00000011caca7c23 */ /* 0x100fe200080108b0 */
[C---:B------:R-:W-:Y:S01]  /*a640*/  PRMT R12, R14.reuse, 0x7773, RZ ;  /* 0x000077730e0c7816 */ /* 0x040fe200000000ff */
[----:B------:R-:W-:Y:S01]  /*a650*/  MUFU.EX2 R185, R185 ;  /* 0x000000b900b97308 */ /* 0x000fe20000000800 */
[----:B------:R-:W-:Y:S01]  /*a660*/  LOP3.LUT R10, R9, 0xff, RZ, 0xc0, !PT ;  /* 0x000000ff090a7812 */ /* 0x000fe200078ec0ff */
[--C-:B------:R-:W-:Y:S01]  /*a670*/  FFMA.FTZ R9, R5, UR17, -R176.reuse ;  /* 0x0000001105097c23 */ /* 0x100fe200080108b0 */
[----:B------:R-:W-:Y:S01]  /*a680*/  PRMT R11, R14, 0x7772, RZ ;  /* 0x000077720e0b7816 */ /* 0x000fe200000000ff */
[----:B------:R-:W-:Y:S01]  /*a690*/  FFMA.FTZ R203, R167, UR17, -R176 ;  /* 0x00000011a7cb7c23 */ /* 0x000fe200080108b0 */
[----:B------:R-:W-:Y:S01]  /*a6a0*/  PRMT R6, R10, 0x5410, R6 ;  /* 0x000054100a067816 */ /* 0x000fe20000000006 */
[--C-:B------:R-:W-:Y:S01]  /*a6b0*/  FFMA.FTZ R205, R166, UR17, -R176.reuse ;  /* 0x00000011a6cd7c23 */ /* 0x100fe200080108b0 */
[----:B------:R-:W-:Y:S01]  /*a6c0*/  LOP3.LUT R8, R170, UR4, R15, 0x96, !PT ;  /* 0x00000004aa087c12 */ /* 0x000fe2000f8e960f */
[----:B------:R4:W-:Y:S01]  /*a6d0*/  MUFU.EX2 R2, R9 ;  /* 0x0000000900027308 */ /* 0x0009e20000000800 */
[----:B------:R-:W-:Y:S01]  /*a6e0*/  FSEL R10, R181, RZ, P1 ;  /* 0x000000ffb50a7208 */ /* 0x000fe20000800000 */
[--C-:B------:R-:W-:Y:S01]  /*a6f0*/  FFMA.FTZ R211, R211, UR17, -R176.reuse ;  /* 0x00000011d3d37c23 */ /* 0x100fe200080108b0 */
[----:B------:R-:W-:Y:S01]  /*a700*/  R2P PR, R217, 0x6 ;  /* 0x00000006d9007804 */ /* 0x000fe20000000000 */
[----:B------:R-:W-:Y:S01]  /*a710*/  FFMA.FTZ R208, R208, UR17, -R176 ;  /* 0x00000011d0d07c23 */ /* 0x000fe200080108b0 */
[----:B------:R-:W-:Y:S01]  /*a720*/  PRMT R5, R11, 0x5410, R12 ;  /* 0x000054100b057816 */ /* 0x000fe2000000000c */
[----:B------:R-:W-:Y:S01]  /*a730*/  FADD.FTZ R10, R164, -R10 ;  /* 0x8000000aa40a7221 */ /* 0x000fe20000010000 */
[----:B------:R-:W-:Y:S01]  /*a740*/  LOP3.LUT R11, R8, 0xffff, RZ, 0xc0, !PT ;  /* 0x0000ffff080b7812 */ /* 0x000fe200078ec0ff */
[----:B------:R-:W-:Y:S01]  /*a750*/  MUFU.EX2 R182, R182 ;  /* 0x000000b600b67308 */ /* 0x000fe20000000800 */
[----:B------:R-:W-:Y:S01]  /*a760*/  SEL R191, R0, 0xffffffe0, !P1 ;  /* 0xffffffe000bf7807 */ /* 0x000fe20004800000 */
[----:B------:R-:W-:Y:S01]  /*a770*/  LDSM.16.MT88.4 R12, [R172+0x10000] ;  /* 0x01000000ac0c783b */ /* 0x000fe20000004200 */
[----:B------:R-:W-:Y:S01]  /*a780*/  SHF.R.U32.HI R4, RZ, 0x8, R11 ;  /* 0x00000008ff047819 */ /* 0x000fe2000001160b */
[----:B------:R-:W-:Y:S01]  /*a790*/  FFMA.FTZ R207, R207, UR17, -R176 ;  /* 0x00000011cfcf7c23 */ /* 0x000fe200080108b0 */
[----:B------:R-:W-:Y:S01]  /*a7a0*/  FSEL R11, R180, RZ, P0 ;  /* 0x000000ffb40b7208 */ /* 0x000fe20000000000 */
[----:B------:R-:W-:Y:S01]  /*a7b0*/  IMAD.IADD R193, R172, 0x1, R191 ;  /* 0x00000001acc17824 */ /* 0x000fe200078e02bf */
[----:B--2---:R-:W-:Y:S01]  /*a7c0*/  LOP3.LUT R7, R7, 0xff, RZ, 0xc0, !PT ;  /* 0x000000ff07077812 */ /* 0x004fe200078ec0ff */
[----:B------:R-:W-:Y:S01]  /*a7d0*/  @P2 VIADD R192, R16, 0xffffffc0 ;  /* 0xffffffc010c02836 */ /* 0x000fe20000000000 */
[----:B----4-:R-:W-:Y:S01]  /*a7e0*/  LOP3.LUT R9, R8, 0xff, RZ, 0xc0, !PT ;  /* 0x000000ff08097812 */ /* 0x010fe200078ec0ff */
[----:B------:R-:W-:Y:S01]  /*a7f0*/  FADD.FTZ R11, R3, -R11 ;  /* 0x8000000b030b7221 */ /* 0x000fe20000010000 */
[----:B------:R-:W-:Y:S01]  /*a800*/  FMUL.FTZ R3, R10, UR17 ;  /* 0x000000110a037c20 */ /* 0x000fe20008410000 */
[----:B-1----:R-:W1:Y:S01]  /*a810*/  LDSM.16.MT88.4 R20, [R193+0x10000] ;  /* 0x01000000c114783b */ /* 0x002e620000004200 */
[----:B------:R-:W-:Y:S01]  /*a820*/  PRMT R4, R9, 0x5410, R4 ;  /* 0x0000541009047816 */ /* 0x000fe20000000004 */
[----:B------:R-:W2:Y:S01]  /*a830*/  MUFU.EX2 R190, R190 ;  /* 0x000000be00be7308 */ /* 0x000ea20000000800 */
[----:B------:R-:W-:Y:S01]  /*a840*/  PRMT R10, R8, 0x7632, R10 ;  /* 0x00007632080a7816 */ /* 0x000fe2000000000a */
[----:B------:R-:W4:Y:S01]  /*a850*/  LDSM.16.MT88.4 R28, [R192] ;  /* 0x00000000c01c783b */ /* 0x000f220000004200 */
[----:B------:R-:W-:Y:S01]  /*a860*/  SHF.R.U32.HI R9, RZ, 0x18, R8 ;  /* 0x00000018ff097819 */ /* 0x000fe20000011608 */
[----:B------:R-:W-:Y:S01]  /*a870*/  FMUL.FTZ R8, R11, UR17 ;  /* 0x000000110b087c20 */ /* 0x000fe20008410000 */
[----:B------:R-:W-:Y:S01]  /*a880*/  LOP3.LUT R10, R10, 0xff, RZ, 0xc0, !PT ;  /* 0x000000ff0a0a7812 */ /* 0x000fe200078ec0ff */
[----:B------:R-:W-:Y:S01]  /*a890*/  IMAD R173, R7, 0x10000, R7 ;  /* 0x0001000007ad7824 */ /* 0x000fe200078e0207 */
[----:B------:R-:W-:Y:S01]  /*a8a0*/  LOP3.LUT R7, R5, 0xff00ff, RZ, 0xc0, !PT ;  /* 0x00ff00ff05077812 */ /* 0x000fe200078ec0ff */
[----:B------:R-:W5:Y:S01]  /*a8b0*/  MUFU.EX2 R3, R3 ;  /* 0x0000000300037308 */ /* 0x000f620000000800 */
[----:B------:R-:W-:Y:S01]  /*a8c0*/  PRMT R5, R10, 0x5410, R9 ;  /* 0x000054100a057816 */ /* 0x000fe20000000009 */
[----:B------:R-:W-:Y:S01]  /*a8d0*/  IMAD.IADD R191, R191, 0x1, R192 ;  /* 0x00000001bfbf7824 */ /* 0x000fe200078e02c0 */
[--C-:B------:R-:W-:Y:S01]  /*a8e0*/  HSET2.LE.AND R6, R6, R173.reuse, PT ;  /* 0x000000ad06067233 */ /* 0x100fe20003803000 */
[----:B------:R-:W-:Y:S01]  /*a8f0*/  FFMA.FTZ R206, R206, UR17, -R176 ;  /* 0x00000011cece7c23 */ /* 0x000fe200080108b0 */
[--C-:B------:R-:W-:Y:S01]  /*a900*/  HSET2.LE.AND R7, R7, R173.reuse, PT ;  /* 0x000000ad07077233 */ /* 0x100fe20003803000 */
[----:B------:R-:W-:Y:S01]  /*a910*/  FFMA.FTZ R194, R179, UR17, -R194 ;  /* 0x00000011b3c27c23 */ /* 0x000fe200080108c2 */
[--C-:B------:R-:W-:Y:S01]  /*a920*/  HSET2.LE.AND R4, R4, R173.reuse, PT ;  /* 0x000000ad04047233 */ /* 0x100fe20003803000 */
[----:B------:R-:W1:Y:S01]  /*a930*/  MUFU.EX2 R0, R8 ;  /* 0x0000000800007308 */ /* 0x000e620000000800 */
[----:B------:R-:W-:Y:S01]  /*a940*/  HSET2.LE.AND R5, R5, R173, PT ;  /* 0x000000ad05057233 */ /* 0x000fe20003803000 */
[--C-:B------:R-:W-:Y:S01]  /*a950*/  FFMA.FTZ R214, R178, UR17, -R176.reuse ;  /* 0x00000011b2d67c23 */ /* 0x100fe200080108b0 */
[----:B---3--:R-:W-:Y:S01]  /*a960*/  F2FP.BF16.F32.PACK_AB R11, R186, R187 ;  /* 0x000000bbba0b723e */ /* 0x008fe200000010ff */
[--C-:B------:R-:W-:Y:S01]  /*a970*/  FFMA.FTZ R218, R177, UR17, -R176.reuse ;  /* 0x00000011b1da7c23 */ /* 0x100fe200080108b0 */
[----:B--2---:R-:W-:Y:S01]  /*a980*/  F2FP.BF16.F32.PACK_AB R10, R190, R2 ;  /* 0x00000002be0a723e */ /* 0x004fe200000010ff */
[--C-:B------:R-:W-:Y:S01]  /*a990*/  FFMA.FTZ R221, R175, UR17, -R176.reuse ;  /* 0x00000011afdd7c23 */ /* 0x100fe200080108b0 */
[----:B------:R-:W-:Y:S01]  /*a9a0*/  F2FP.BF16.F32.PACK_AB R9, R188, R189 ;  /* 0x000000bdbc09723e */ /* 0x000fe200000010ff */
[----:B------:R-:W-:Y:S01]  /*a9b0*/  MUFU.EX2 R199, R199 ;  /* 0x000000c700c77308 */ /* 0x000fe20000000800 */
[-C--:B-----5:R-:W-:Y:S01]  /*a9c0*/  FMUL.FTZ R32, R136, R3.reuse ;  /* 0x0000000388207220 */ /* 0x0a0fe20000410000 */
[-C--:B------:R-:W-:Y:S01]  /*a9d0*/  FMUL.FTZ R33, R137, R3.reuse ;  /* 0x0000000389217220 */ /* 0x080fe20000410000 */
[----:B------:R-:W-:Y:S01]  /*a9e0*/  LOP3.LUT R6, R11, R6, RZ, 0xc0, !PT ;  /* 0x000000060b067212 */ /* 0x000fe200078ec0ff */
[----:B------:R-:W-:Y:S01]  /*a9f0*/  FMUL.FTZ R16, R152, R3 ;  /* 0x0000000398107220 */ /* 0x000fe20000410000 */
[----:B------:R-:W-:Y:S01]  /*aa00*/  LOP3.LUT R7, R10, R7, RZ, 0xc0, !PT ;  /* 0x000000070a077212 */ /* 0x000fe200078ec0ff */
[-C--:B------:R-:W-:Y:S01]  /*aa10*/  FMUL.FTZ R17, R153, R3.reuse ;  /* 0x0000000399117220 */ /* 0x080fe20000410000 */
[----:B------:R-:W-:Y:S01]  /*aa20*/  LOP3.LUT R4, R9, R4, RZ, 0xc0, !PT ;  /* 0x0000000409047212 */ /* 0x000fe200078ec0ff */
[----:B------:R-:W-:Y:S01]  /*aa30*/  FMUL.FTZ R24, R148, R3 ;  /* 0x0000000394187220 */ /* 0x000fe20000410000 */
[-C--:B-1----:R-:W-:Y:S01]  /*aa40*/  FMUL.FTZ R34, R138, R0.reuse ;  /* 0x000000008a227220 */ /* 0x082fe20000410000 */
[-C--:B------:R-:W-:Y:S01]  /*aa50*/  FMUL.FTZ R35, R139, R0.reuse ;  /* 0x000000008b237220 */ /* 0x080fe20000410000 */
[----:B------:R-:W-:Y:S01]  /*aa60*/  F2FP.BF16.F32.PACK_AB R8, R182, R185 ;  /* 0x000000b9b608723e */ /* 0x000fe200000010ff */
[----:B------:R-:W1:Y:S01]  /*aa70*/  LDSM.16.MT88.4 R136, [R193+0x12000] ;  /* 0x01200000c188783b */ /* 0x000e620000004200 */
[-C--:B------:R-:W-:Y:S01]  /*aa80*/  FMUL.FTZ R18, R154, R0.reuse ;  /* 0x000000009a127220 */ /* 0x080fe20000410000 */
[-C--:B------:R-:W-:Y:S01]  /*aa90*/  FMUL.FTZ R19, R155, R0.reuse ;  /* 0x000000009b137220 */ /* 0x080fe20000410000 */
[----:B------:R-:W-:Y:S01]  /*aaa0*/  LOP3.LUT R5, R8, R5, RZ, 0xc0, !PT ;  /* 0x0000000508057212 */ /* 0x000fe200078ec0ff */
        /* <DEDUP_REMOVED lines=106> */
[----:B------:R-:W-:Y:S01]  /*b150*/  LDSM.16.MT88.4 R152, [R191+0x6000] ;  /* 0x00600000bf98783b */ /* 0x000fe20000004200 */
[-C--:B------:R-:W-:Y:S01]  /*b160*/  FMUL.FTZ R120, R120, R3.reuse ;  /* 0x0000000378787220 */ /* 0x080fe20000410000 */
[-C--:B------:R-:W-:Y:S01]  /*b170*/  FMUL.FTZ R121, R121, R3.reuse ;  /* 0x0000000379797220 */ /* 0x080fe20000410000 */
[C---:B--2---:R-:W-:Y:S01]  /*b180*/  HMMA.16816.F32.BF16 R60, R4.reuse, R144, R60 ;  /* 0x00000090043c723c */ /* 0x044fe2000004183c */
[-C--:B------:R-:W-:Y:S01]  /*b190*/  FMUL.FTZ R122, R122, R0.reuse ;  /* 0x000000007a7a7220 */ /* 0x080fe20000410000 */
[-C--:B------:R-:W-:Y:S01]  /*b1a0*/  FMUL.FTZ R123, R123, R0.reuse ;  /* 0x000000007b7b7220 */ /* 0x080fe20000410000 */
[----:B------:R-:W-:Y:S01]  /*b1b0*/  MUFU.EX2 R198, R198 ;  /* 0x000000c600c67308 */ /* 0x000fe20000000800 */
[-C--:B------:R-:W-:Y:S01]  /*b1c0*/  FMUL.FTZ R108, R108, R3.reuse ;  /* 0x000000036c6c7220 */ /* 0x080fe20000410000 */
[-C--:B------:R-:W-:Y:S01]  /*b1d0*/  FMUL.FTZ R109, R109, R3.reuse ;  /* 0x000000036d6d7220 */ /* 0x080fe20000410000 */
[-C--:B------:R-:W-:Y:S01]  /*b1e0*/  FMUL.FTZ R110, R110, R0.reuse ;  /* 0x000000006e6e7220 */ /* 0x080fe20000410000 */
[-C--:B------:R-:W-:Y:S01]  /*b1f0*/  FMUL.FTZ R111, R111, R0.reuse ;  /* 0x000000006f6f7220 */ /* 0x080fe20000410000 */
[C---:B------:R-:W-:Y:S01]  /*b200*/  HMMA.16816.F32.BF16 R64, R4.reuse, R146, R64 ;  /* 0x000000920440723c */ /* 0x040fe20000041840 */
[----:B------:R-:W2:Y:S01]  /*b210*/  LDSM.16.MT88.4 R144, [R192+0x4000] ;  /* 0x00400000c090783b */ /* 0x000ea20000004200 */
[-C--:B------:R-:W-:Y:S01]  /*b220*/  FMUL.FTZ R132, R132, R3.reuse ;  /* 0x0000000384847220 */ /* 0x080fe20000410000 */
[----:B------:R-:W4:Y:S01]  /*b230*/  MUFU.EX2 R201, R201 ;  /* 0x000000c900c97308 */ /* 0x000f220000000800 */
[-C--:B------:R-:W-:Y:S01]  /*b240*/  FMUL.FTZ R133, R133, R3.reuse ;  /* 0x0000000385857220 */ /* 0x080fe20000410000 */
[-C--:B------:R-:W-:Y:S01]  /*b250*/  FMUL.FTZ R134, R134, R0.reuse ;  /* 0x0000000086867220 */ /* 0x080fe20000410000 */
[-C--:B------:R-:W-:Y:S01]  /*b260*/  FMUL.FTZ R135, R135, R0.reuse ;  /* 0x0000000087877220 */ /* 0x080fe20000410000 */
[-C--:B------:R-:W-:Y:S01]  /*b270*/  FMUL.FTZ R112, R112, R3.reuse ;  /* 0x0000000370707220 */ /* 0x080fe20000410000 */
[C---:B---3--:R-:W-:Y:S01]  /*b280*/  HMMA.16816.F32.BF16 R76, R4.reuse, R140, R76 ;  /* 0x0000008c044c723c */ /* 0x048fe2000004184c */
[-C--:B------:R-:W-:Y:S01]  /*b290*/  FMUL.FTZ R113, R113, R3.reuse ;  /* 0x0000000371717220 */ /* 0x080fe20000410000 */
[-C--:B------:R-:W-:Y:S01]  /*b2a0*/  FMUL.FTZ R114, R114, R0.reuse ;  /* 0x0000000072727220 */ /* 0x080fe20000410000 */
[----:B------:R-:W3:Y:S01]  /*b2b0*/  MUFU.EX2 R200, R200 ;  /* 0x000000c800c87308 */ /* 0x000ee20000000800 */
[-C--:B------:R-:W-:Y:S01]  /*b2c0*/  FMUL.FTZ R115, R115, R0.reuse ;  /* 0x0000000073737220 */ /* 0x080fe20000410000 */
[-C--:B------:R-:W-:Y:S01]  /*b2d0*/  FMUL.FTZ R124, R124, R3.reuse ;  /* 0x000000037c7c7220 */ /* 0x080fe20000410000 */
[-C--:B------:R-:W-:Y:S01]  /*b2e0*/  FMUL.FTZ R125, R125, R3.reuse ;  /* 0x000000037d7d7220 */ /* 0x080fe20000410000 */
[-C--:B------:R-:W-:Y:S01]  /*b2f0*/  FMUL.FTZ R126, R126, R0.reuse ;  /* 0x000000007e7e7220 */ /* 0x080fe20000410000 */
[C---:B------:R-:W-:Y:S01]  /*b300*/  HMMA.16816.F32.BF16 R80, R4.reuse, R142, R80 ;  /* 0x0000008e0450723c */ /* 0x040fe20000041850 */
[----:B------:R-:W5:Y:S01]  /*b310*/  LDSM.16.MT88.4 R140, [R172+0x16000] ;  /* 0x01600000ac8c783b */ /* 0x000f620000004200 */
        /* <DEDUP_REMOVED lines=19> */
[----:B------:R-:W-:Y:S01]  /*b450*/  LDSM.16.MT88.4 R160, [R193+0x12800] ;  /* 0x01280000c1a0783b */ /* 0x000fe20000004200 */
[----:B------:R-:W-:Y:S01]  /*b460*/  FFMA.FTZ R220, R174, UR17, -R176 ;  /* 0x00000011aedc7c23 */ /* 0x000fe200080108b0 */
[----:B------:R-:W-:Y:S01]  /*b470*/  FFMA.FTZ R3, R249, R3, R189 ;  /* 0x00000003f9037223 */ /* 0x000fe200000100bd */
[----:B------:R-:W-:Y:S01]  /*b480*/  HMMA.16816.F32.BF16 R32, R4, R148, R32 ;  /* 0x000000940420723c */ /* 0x000fe20000041820 */
[----:B------:R-:W-:Y:S01]  /*b490*/  FFMA.FTZ R0, R248, R0, R185 ;  /* 0x00000000f8007223 */ /* 0x000fe200000100b9 */
[----:B------:R-:W-:Y:S01]  /*b4a0*/  PLOP3.LUT P0, PT, PT, PT, UP1, 0x80, 0x8 ;  /* 0x000000000008781c */ /* 0x000fe20003f0f018 */
[----:B------:R-:W-:Y:S01]  /*b4b0*/  MUFU.EX2 R211, R211 ;  /* 0x000000d300d37308 */ /* 0x000fe20000000800 */
[----:B------:R-:W-:Y:S01]  /*b4c0*/  FADD.FTZ R188, R188, R3 ;  /* 0x00000003bcbc7221 */ /* 0x000fe20000010000 */
[----:B------:R-:W-:Y:S01]  /*b4d0*/  FADD.FTZ R0, R182, R0 ;  /* 0x00000000b6007221 */ /* 0x000fe20000010000 */
[----:B------:R-:W-:-:S02]  /*b4e0*/  IMAD.MOV.U32 R3, RZ, RZ, R180 ;  /* 0x000000ffff037224 */ /* 0x000fc400078e00b4 */
[C---:B--2---:R-:W-:Y:S01]  /*b4f0*/  HMMA.16816.F32.BF16 R84, R4.reuse, R144, R84 ;  /* 0x000000900454723c */ /* 0x044fe20000041854 */
[----:B------:R-:W-:Y:S01]  /*b500*/  FADD.FTZ R188, R187, R188 ;  /* 0x000000bcbbbc7221 */ /* 0x000fe20000010000 */
[----:B------:R-:W-:Y:S01]  /*b510*/  FADD.FTZ R2, R2, R0 ;  /* 0x0000000002027221 */ /* 0x000fe20000010000 */
[----:B------:R-:W-:Y:S02]  /*b520*/  MUFU.EX2 R208, R208 ;  /* 0x000000d000d07308 */ /* 0x000fe40000000800 */
[----:B------:R-:W-:Y:S01]  /*b530*/  FADD.FTZ R186, R186, R188 ;  /* 0x000000bcbaba7221 */ /* 0x000fe20000010000 */
[----:B------:R-:W-:Y:S01]  /*b540*/  FADD.FTZ R2, R190, R2 ;  /* 0x00000002be027221 */ /* 0x000fe20000010000 */
[----:B------:R-:W-:Y:S01]  /*b550*/  @P0 IMAD.MOV.U32 R3, RZ, RZ, R180 ;  /* 0x000000ffff030224 */ /* 0x000fe200078e00b4 */
[C---:B------:R-:W-:Y:S01]  /*b560*/  HMMA.16816.F32.BF16 R88, R4.reuse, R146, R88 ;  /* 0x000000920458723c */ /* 0x040fe20000041858 */
[----:B------:R-:W2:Y:S01]  /*b570*/  LDSM.16.MT88.4 R144, [R193+0x16000] ;  /* 0x01600000c190783b */ /* 0x000ea20000004200 */
[----:B----4-:R-:W-:Y:S01]  /*b580*/  FADD.FTZ R186, R201, R186 ;  /* 0x000000bac9ba7221 */ /* 0x010fe20000010000 */
[----:B------:R-:W-:Y:S05]  /*b590*/  MUFU.EX2 R210, R210 ;  /* 0x000000d200d27308 */ /* 0x000fea0000000800 */
[----:B-----5:R-:W-:Y:S01]  /*b5a0*/  HMMA.16816.F32.BF16 R100, R4, R140, R100 ;  /* 0x0000008c0464723c */ /* 0x020fe20000041864 */
[----:B------:R-:W-:Y:S01]  /*b5b0*/  LOP3.LUT R140, R204, UR6, R171, 0x96, !PT ;  /* 0x00000006cc8c7c12 */ /* 0x000fe2000f8e96ab */
[----:B------:R-:W-:Y:S01]  /*b5c0*/  FFMA.FTZ R204, R165, UR17, -R176 ;  /* 0x00000011a5cc7c23 */ /* 0x000fe200080108b0 */
[----:B------:R-:W-:Y:S01]  /*b5d0*/  MUFU.EX2 R209, R209 ;  /* 0x000000d100d17308 */ /* 0x000fe20000000800 */
[----:B------:R-:W-:Y:S02]  /*b5e0*/  LDSM.16.MT88.4 R164, [R191+0x800] ;  /* 0x00080000bfa4783b */ /* 0x000fe40000004200 */
[----:B------:R-:W-:-:S02]  /*b5f0*/  IMAD.WIDE.U32 R140, R140, -0x2daee0ad, RZ ;  /* 0xd2511f538c8c7825 */ /* 0x000fc400078e00ff */
[C---:B------:R-:W-:Y:S01]  /*b600*/  HMMA.16816.F32.BF16 R104, R4.reuse, R142, R104 ;  /* 0x0000008e0468723c */ /* 0x040fe20000041868 */
[----:B------:R-:W-:Y:S01]  /*b610*/  LDSM.16.MT88.4 R176, [R172+0x15800] ;  /* 0x01580000acb0783b */ /* 0x000fe20000004200 */
[----:B------:R-:W-:Y:S01]  /*b620*/  IMAD.MOV.U32 R143, RZ, RZ, R140 ;  /* 0x000000ffff8f7224 */ /* 0x000fe200078e008c */
[----:B------:R-:W-:Y:S01]  /*b630*/  LOP3.LUT R168, R168, UR11, R141, 0x96, !PT ;  /* 0x0000000ba8a87c12 */ /* 0x000fe2000f8e968d */
[----:B------:R-:W4:Y:S01]  /*b640*/  MUFU.EX2 R204, R204 ;  /* 0x000000cc00cc7308 */ /* 0x000f220000000800 */
[C---:B------:R-:W-:Y:S02]  /*b650*/  PRMT R141, R140.reuse, 0x7771, RZ ;  /* 0x000077718c8d7816 */ /* 0x040fe400000000ff */
[C---:B------:R-:W-:Y:S01]  /*b660*/  PRMT R142, R140.reuse, 0x7773, RZ ;  /* 0x000077738c8e7816 */ /* 0x040fe200000000ff */
[----:B---3--:R-:W-:Y:S01]  /*b670*/  HMMA.16816.F32.BF16 R116, R4, R136, R116 ;  /* 0x000000880474723c */ /* 0x008fe20000041874 */
[----:B------:R-:W-:Y:S02]  /*b680*/  LOP3.LUT R137, R143, 0xff, RZ, 0xc0, !PT ;  /* 0x000000ff8f897812 */ /* 0x000fe400078ec0ff */
[----:B------:R-:W-:Y:S01]  /*b690*/  PRMT R140, R140, 0x7772, RZ ;  /* 0x000077728c8c7816 */ /* 0x000fe200000000ff */
[----:B------:R-:W3:Y:S01]  /*b6a0*/  MUFU.EX2 R213, R213 ;  /* 0x000000d500d57308 */ /* 0x000ee20000000800 */
[----:B------:R-:W-:-:S02]  /*b6b0*/  LOP3.LUT R143, R168, 0xffff, RZ, 0xc0, !PT ;  /* 0x0000ffffa88f7812 */ /* 0x000fc400078ec0ff */
[----:B------:R-:W-:Y:S01]  /*b6c0*/  PRMT R140, R140, 0x5410, R142 ;  /* 0x000054108c8c7816 */ /* 0x000fe2000000008e */
[C---:B------:R-:W-:Y:S01]  /*b6d0*/  HMMA.16816.F32.BF16 R120, R4.reuse, R138, R120 ;  /* 0x0000008a0478723c */ /* 0x040fe20000041878 */
[----:B------:R-:W-:Y:S02]  /*b6e0*/  SHF.R.U32.HI R143, RZ, 0x8, R143 ;  /* 0x00000008ff8f7819 */ /* 0x000fe4000001168f */
[----:B------:R-:W-:Y:S01]  /*b6f0*/  LOP3.LUT R136, R168, 0xff, RZ, 0xc0, !PT ;  /* 0x000000ffa8887812 */ /* 0x000fe200078ec0ff */
[----:B------:R-:W5:Y:S01]  /*b700*/  MUFU.EX2 R212, R212 ;  /* 0x000000d400d47308 */ /* 0x000f620000000800 */
[----:B------:R-:W-:Y:S02]  /*b710*/  PRMT R137, R137, 0x5410, R141 ;  /* 0x0000541089897816 */ /* 0x000fe4000000008d */
[----:B------:R-:W-:Y:S01]  /*b720*/  PRMT R136, R136, 0x5410, R143 ;  /* 0x0000541088887816 */ /* 0x000fe2000000008f */
[C---:B------:R-:W-:Y:S01]  /*b730*/  HMMA.16816.F32.BF16 R132, R4.reuse, R150, R132 ;  /* 0x000000960484723c */ /* 0x040fe20000041884 */
[----:B------:R-:W-:Y:S01]  /*b740*/  LOP3.LUT R139, R140, 0xff00ff, RZ, 0xc0, !PT ;  /* 0x00ff00ff8c8b7812 */ /* 0x000fe200078ec0ff */
[----:B------:R-:W-:Y:S01]  /*b750*/  LDSM.16.MT88.4 R148, [R172+0x10800] ;  /* 0x01080000ac94783b */ /* 0x000fe20000004200 */
[----:B------:R-:W-:Y:S01]  /*b760*/  SHF.R.U32.HI R138, RZ, 0x18, R168 ;  /* 0x00000018ff8a7819 */ /* 0x000fe200000116a8 */
[----:B------:R-:W-:Y:S01]  /*b770*/  MUFU.EX2 R207, R207 ;  /* 0x000000cf00cf7308 */ /* 0x000fe20000000800 */
[--C-:B------:R-:W-:Y:S01]  /*b780*/  HSET2.LE.AND R136, R136, R173.reuse, PT ;  /* 0x000000ad88887233 */ /* 0x100fe20003803000 */
[----:B------:R-:W3:Y:S01]  /*b790*/  LDSM.16.MT88.4 R140, [R193+0x10800] ;  /* 0x01080000c18c783b */ /* 0x000ee20000004200 */
[----:B------:R-:W-:Y:S01]  /*b7a0*/  HSET2.LE.AND R139, R139, R173, PT ;  /* 0x000000ad8b8b7233 */ /* 0x000fe20003803000 */
[----:B--2---:R-:W-:Y:S01]  /*b7b0*/  HMMA.16816.F32.BF16 R108, R4, R144, R108 ;  /* 0x00000090046c723c */ /* 0x004fe2000004186c */
[----:B------:R-:W-:-:S02]  /*b7c0*/  PRMT R144, R168, 0x7632, R144 ;  /* 0x00007632a8907816 */ /* 0x000fc40000000090 */
[----:B------:R-:W-:Y:S01]  /*b7d0*/  HSET2.LE.AND R145, R137, R173, PT ;  /* 0x000000ad89917233 */ /* 0x000fe20003803000 */
[----:B------:R-:W-:Y:S01]  /*b7e0*/  LDSM.16.MT88.4 R168, [R192+0x800] ;  /* 0x00080000c0a8783b */ /* 0x000fe20000004200 */
[----:B------:R-:W-:Y:S01]  /*b7f0*/  LOP3.LUT R144, R144, 0xff, RZ, 0xc0, !PT ;  /* 0x000000ff90907812 */ /* 0x000fe200078ec0ff */
[----:B------:R-:W2:Y:S02]  /*b800*/  MUFU.EX2 R206, R206 ;  /* 0x000000ce00ce7308 */ /* 0x000ea40000000800 */
[C---:B------:R-:W-:Y:S01]  /*b810*/  HMMA.16816.F32.BF16 R112, R4.reuse, R146, R112 ;  /* 0x000000920470723c */ /* 0x040fe20000041870 */
[----:B------:R-:W-:Y:S02]  /*b820*/  F2FP.BF16.F32.PACK_AB R146, R198, R199 ;  /* 0x000000c7c692723e */ /* 0x000fe400000010ff */
[----:B------:R-:W-:Y:S02]  /*b830*/  PRMT R137, R144, 0x5410, R138 ;  /* 0x0000541090897816 */ /* 0x000fe4000000008a */
[----:B------:R-:W-:Y:S01]  /*b840*/  LOP3.LUT R138, R146, R145, RZ, 0xc0, !PT ;  /* 0x00000091928a7212 */ /* 0x000fe200078ec0ff */
[----:B------:R-:W2:Y:S01]  /*b850*/  MUFU.EX2 R197, R197 ;  /* 0x000000c500c57308 */ /* 0x000ea20000000800 */
[C---:B------:R-:W-:Y:S01]  /*b860*/  F2FP.BF16.F32.PACK_AB R144, R200.reuse, R201 ;  /* 0x000000c9c890723e */ /* 0x040fe200000010ff */
[----:B------:R-:W-:Y:S01]  /*b870*/  HMMA.16816.F32.BF16 R124, R4, R152, R124 ;  /* 0x00000098047c723c */ /* 0x000fe2000004187c */
[----:B-1----:R-:W-:Y:S01]  /*b880*/  F2FP.BF16.F32.PACK_AB R145, R203, R202 ;  /* 0x000000cacb91723e */ /* 0x002fe200000010ff */
[----:B------:R-:W-:Y:S01]  /*b890*/  FADD.FTZ R200, R200, R186 ;  /* 0x000000bac8c87221 */ /* 0x000fe20000010000 */
[----:B------:R-:W-:-:S02]  /*b8a0*/  LOP3.LUT R136, R144, R136, RZ, 0xc0, !PT ;  /* 0x0000008890887212 */ /* 0x000fc400078ec0ff */
[----:B------:R-:W-:Y:S01]  /*b8b0*/  LOP3.LUT R139, R145, R139, RZ, 0xc0, !PT ;  /* 0x0000008b918b7212 */ /* 0x000fe200078ec0ff */
[----:B------:R-:W1:Y:S01]  /*b8c0*/  MUFU.EX2 R196, R196 ;  /* 0x000000c400c47308 */ /* 0x000e620000000800 */
[----:B------:R-:W5:Y:S01]  /*b8d0*/  LDSM.16.MT88.4 R144, [R172+0x12800] ;  /* 0x01280000ac90783b */ /* 0x000f620000004200 */
[----:B------:R-:W-:Y:S01]  /*b8e0*/  HSET2.LE.AND R137, R137, R173, PT ;  /* 0x000000ad89897233 */ /* 0x000fe20003803000 */
[C---:B------:R-:W-:Y:S01]  /*b8f0*/  HMMA.16816.F32.BF16 R8, R4.reuse, R12, R8 ;  /* 0x0000000c0408723c */ /* 0x040fe20000041808 */
[----:B----4-:R-:W-:Y:S01]  /*b900*/  F2FP.BF16.F32.PACK_AB R152, R204, R205 ;  /* 0x000000cdcc98723e */ /* 0x010fe200000010ff */
[----:B------:R-:W-:Y:S01]  /*b910*/  FADD.FTZ R205, R205, R2 ;  /* 0x00000002cdcd7221 */ /* 0x000fe20000010000 */
[----:B------:R-:W-:Y:S02]  /*b920*/  FADD.FTZ R200, R199, R200 ;  /* 0x000000c8c7c87221 */ /* 0x000fe40000010000 */
[----:B------:R-:W-:Y:S01]  /*b930*/  LOP3.LUT R137, R152, R137, RZ, 0xc0, !PT ;  /* 0x0000008998897212 */ /* 0x000fe200078ec0ff */
[----:B------:R-:W4:Y:S01]  /*b940*/  MUFU.EX2 R195, R195 ;  /* 0x000000c300c37308 */ /* 0x000f220000000800 */
[----:B------:R-:W-:Y:S01]  /*b950*/  FADD.FTZ R205, R204, R205 ;  /* 0x000000cdcccd7221 */ /* 0x000fe20000010000 */
[----:B------:R-:W-:Y:S01]  /*b960*/  HMMA.16816.F32.BF16 R12, R4, R14, R156 ;  /* 0x0000000e040c723c */ /* 0x000fe2000004189c */
[----:B------:R-:W-:Y:S01]  /*b970*/  LDSM.16.MT88.4 R156, [R192+0x2800] ;  /* 0x00280000c09c783b */ /* 0x000fe20000004200 */
[----:B------:R-:W-:Y:S01]  /*b980*/  FADD.FTZ R198, R198, R200 ;  /* 0x000000c8c6c67221 */ /* 0x000fe20000010000 */
[----:B------:R-:W-:-:S03]  /*b990*/  FADD.FTZ R202, R202, R205 ;  /* 0x000000cdcaca7221 */ /* 0x000fc60000010000 */
[----:B------:R-:W4:Y:S01]  /*b9a0*/  MUFU.EX2 R194, R194 ;  /* 0x000000c200c27308 */ /* 0x000f220000000800 */
[----:B------:R-:W-:Y:S01]  /*b9b0*/  FADD.FTZ R202, R203, R202 ;  /* 0x000000cacbca7221 */ /* 0x000fe20000010000 */
[----:B---3--:R-:W-:Y:S01]  /*b9c0*/  HMMA.16816.F32.BF16 R16, R136, R140, R16 ;  /* 0x0000008c8810723c */ /* 0x008fe20000041810 */
[----:B------:R-:W-:-:S05]  /*b9d0*/  FADD.FTZ R198, R213, R198 ;  /* 0x000000c6d5c67221 */ /* 0x000fca0000010000 */
[----:B------:R-:W-:Y:S02]  /*b9e0*/  MUFU.EX2 R214, R214 ;  /* 0x000000d600d67308 */ /* 0x000fe40000000800 */
[----:B------:R-:W-:Y:S01]  /*b9f0*/  HMMA.16816.F32.BF16 R20, R136, R142, R20 ;  /* 0x0000008e8814723c */ /* 0x000fe20000041814 */
[----:B------:R-:W3:Y:S05]  /*ba00*/  LDSM.16.MT88.4 R140, [R193+0x14800] ;  /* 0x01480000c18c783b */ /* 0x000eea0000004200 */
[----:B------:R-:W4:Y:S02]  /*ba10*/  MUFU.EX2 R218, R218 ;  /* 0x000000da00da7308 */ /* 0x000f240000000800 */
[----:B------:R-:W-:Y:S01]  /*ba20*/  HMMA.16816.F32.BF16 R4, R4, R154, R128 ;  /* 0x0000009a0404723c */ /* 0x000fe20000041880 */
[----:B------:R-:W2:Y:S04]  /*ba30*/  LDSM.16.MT88.4 R128, [R192+0x4800] ;  /* 0x00480000c080783b */ /* 0x000ea80000004200 */
[----:B------:R-:W-:Y:S01]  /*ba40*/  LDSM.16.MT88.4 R152, [R191+0x2800] ;  /* 0x00280000bf98783b */ /* 0x000fe20000004200 */
[----:B------:R-:W-:Y:S02]  /*ba50*/  MUFU.EX2 R221, R221 ;  /* 0x000000dd00dd7308 */ /* 0x000fe40000000800 */
[C---:B------:R-:W-:Y:S06]  /*ba60*/  HMMA.16816.F32.BF16 R8, R136.reuse, R148, R8 ;  /* 0x000000948808723c */ /* 0x040fec0000041808 */
[----:B------:R-:W4:Y:S02]  /*ba70*/  MUFU.EX2 R220, R220 ;  /* 0x000000dc00dc7308 */ /* 0x000f240000000800 */
[C---:B------:R-:W-:Y:S01]  /*ba80*/  HMMA.16816.F32.BF16 R12, R136.reuse, R150, R12 ;  /* 0x00000096880c723c */ /* 0x040fe2000004180c */
[----:B------:R-:W1:Y:S07]  /*ba90*/  LDSM.16.MT88.4 R148, [R172+0x14800] ;  /* 0x01480000ac94783b */ /* 0x000e6e0000004200 */
[C---:B-----5:R-:W-:Y:S08]  /*baa0*/  HMMA.16816.F32.BF16 R36, R136.reuse, R144, R36 ;  /* 0x000000908824723c */ /* 0x060ff00000041824 */
[C---:B------:R-:W-:Y:S01]  /*bab0*/  HMMA.16816.F32.BF16 R40, R136.reuse, R146, R40 ;  /* 0x000000928828723c */ /* 0x040fe20000041828 */
[----:B------:R-:W5:Y:S07]  /*bac0*/  LDSM.16.MT88.4 R144, [R191+0x4800] ;  /* 0x00480000bf90783b */ /* 0x000f6e0000004200 */
[----:B---3--:R-:W-:Y:S01]  /*bad0*/  HMMA.16816.F32.BF16 R76, R136, R140, R76 ;  /* 0x0000008c884c723c */ /* 0x008fe2000004184c */
[----:B------:R-:W-:-:S05]  /*bae0*/  IMAD.U32 R140, RZ, RZ, UR21 ;  /* 0x00000015ff8c7e24 */ /* 0x000fca000f8e00ff */
[----:B------:R-:W-:Y:S02]  /*baf0*/  LOP3.LUT R140, R140, UR31, R247, 0x96, !PT ;  /* 0x0000001f8c8c7c12 */ /* 0x000fe4000f8e96f7 */
[----:B--2---:R-:W-:Y:S03]  /*bb00*/  HMMA.16816.F32.BF16 R84, R136, R128, R84 ;  /* 0x000000808854723c */ /* 0x004fe60000041854 */
[----:B------:R-:W-:-:S05]  /*bb10*/  IMAD.WIDE.U32 R140, R140, -0x326172a9, RZ ;  /* 0xcd9e8d578c8c7825 */ /* 0x000fca00078e00ff */
[C---:B------:R-:W-:Y:S01]  /*bb20*/  HMMA.16816.F32.BF16 R88, R136.reuse, R130, R88 ;  /* 0x000000828858723c */ /* 0x040fe20000041858 */
[----:B------:R-:W2:Y:S07]  /*bb30*/  LDSM.16.MT88.4 R128, [R193+0x16800] ;  /* 0x01680000c180783b */ /* 0x000eae0000004200 */
[----:B------:R-:W-:Y:S01]  /*bb40*/  HMMA.16816.F32.BF16 R32, R136, R164, R32 ;  /* 0x000000a48820723c */ /* 0x000fe20000041820 */
[----:B------:R-:W-:-:S05]  /*bb50*/  LOP3.LUT R164, R250, UR10, R141, 0x96, !PT ;  /* 0x0000000afaa47c12 */ /* 0x000fca000f8e968d */
[----:B------:R-:W-:Y:S02]  /*bb60*/  IMAD.WIDE.U32 R164, R164, -0x2daee0ad, RZ ;  /* 0xd2511f53a4a47825 */ /* 0x000fe400078e00ff */
[----:B-1----:R-:W-:Y:S01]  /*bb70*/  HMMA.16816.F32.BF16 R68, R136, R148, R68 ;  /* 0x000000948844723c */ /* 0x002fe20000041844 */
[----:B------:R-:W-:Y:S02]  /*bb80*/  LOP3.LUT R148, R140, UR9, R239, 0x96, !PT ;  /* 0x000000098c947c12 */ /* 0x000fe4000f8e96ef */
[----:B------:R-:W-:-:S03]  /*bb90*/  LOP3.LUT R140, R244, UR16, R165, 0x96, !PT ;  /* 0x00000010f48c7c12 */ /* 0x000fc6000f8e96a5 */
[----:B------:R-:W-:Y:S02]  /*bba0*/  IMAD.WIDE.U32 R148, R148, -0x2daee0ad, RZ ;  /* 0xd2511f5394947825 */ /* 0x000fe400078e00ff */
[----:B-----5:R-:W-:Y:S02]  /*bbb0*/  HMMA.16816.F32.BF16 R92, R136, R144, R92 ;  /* 0x00000090885c723c */ /* 0x020fe4000004185c */
[----:B------:R-:W-:Y:S01]  /*bbc0*/  IMAD.WIDE.U32 R140, R140, -0x326172a9, RZ ;  /* 0xcd9e8d578c8c7825 */ /* 0x000fe200078e00ff */
[----:B------:R-:W-:-:S04]  /*bbd0*/  LOP3.LUT R164, R164, UR15, R149, 0x96, !PT ;  /* 0x0000000fa4a47c12 */ /* 0x000fc8000f8e9695 */
[----:B------:R-:W-:Y:S01]  /*bbe0*/  LOP3.LUT R149, R238, UR8, R141, 0x96, !PT ;  /* 0x00000008ee957c12 */ /* 0x000fe2000f8e968d */
[----:B------:R-:W-:Y:S01]  /*bbf0*/  HMMA.16816.F32.BF16 R96, R136, R146, R96 ;  /* 0x000000928860723c */ /* 0x000fe20000041860 */
[----:B------:R-:W1:Y:S01]  /*bc00*/  LDSM.16.MT88.4 R144, [R192+0x6800] ;  /* 0x00680000c090783b */ /* 0x000e620000004200 */
[----:B------:R-:W-:-:S06]  /*bc10*/  IMAD.WIDE.U32 R164, R164, -0x326172a9, RZ ;  /* 0xcd9e8d57a4a47825 */ /* 0x000fcc00078e00ff */
[----:B------:R-:W-:Y:S01]  /*bc20*/  HMMA.16816.F32.BF16 R132, R136, R166, R132 ;  /* 0x000000a68884723c */ /* 0x000fe20000041884 */
[----:B------:R-:W-:-:S05]  /*bc30*/  LOP3.LUT R166, R140, UR7, R165, 0x96, !PT ;  /* 0x000000078ca67c12 */ /* 0x000fca000f8e96a5 */
[----:B------:R-:W-:Y:S02]  /*bc40*/  IMAD.WIDE.U32 R166, R166, -0x2daee0ad, RZ ;  /* 0xd2511f53a6a67825 */ /* 0x000fe400078e00ff */
[C---:B------:R-:W-:Y:S01]  /*bc50*/  HMMA.16816.F32.BF16 R80, R136.reuse, R142, R80 ;  /* 0x0000008e8850723c */ /* 0x040fe20000041850 */
[----:B------:R-:W3:Y:S07]  /*bc60*/  LDSM.16.MT88.4 R140, [R191+0x6800] ;  /* 0x00680000bf8c783b */ /* 0x000eee0000004200 */
[C---:B------:R-:W-:Y:S08]  /*bc70*/  HMMA.16816.F32.BF16 R52, R136.reuse, R156, R52 ;  /* 0x0000009c8834723c */ /* 0x040ff00000041834 */
[C---:B------:R-:W-:Y:S01]  /*bc80*/  HMMA.16816.F32.BF16 R56, R136.reuse, R158, R56 ;  /* 0x0000009e8838723c */ /* 0x040fe20000041838 */
[----:B------:R-:W5:Y:S07]  /*bc90*/  LDSM.16.MT88.4 R156, [R172+0x16800] ;  /* 0x01680000ac9c783b */ /* 0x000f6e0000004200 */
[----:B--2---:R-:W-:Y:S01]  /*bca0*/  HMMA.16816.F32.BF16 R108, R136, R128, R108 ;  /* 0x00000080886c723c */ /* 0x004fe2000004186c */
[----:B------:R-:W-:-:S03]  /*bcb0*/  IMAD.WIDE.U32 R128, R149, -0x2daee0ad, RZ ;  /* 0xd2511f5395807825 */ /* 0x000fc600078e00ff */
[----:B------:R-:W-:-:S04]  /*bcc0*/  LOP3.LUT R128, R128, UR12, R167, 0x96, !PT ;  /* 0x0000000c80807c12 */ /* 0x000fc8000f8e96a7 */
[----:B------:R-:W-:Y:S01]  /*bcd0*/  HMMA.16816.F32.BF16 R24, R136, R168, R24 ;  /* 0x000000a88818723c */ /* 0x000fe20000041818 */
[----:B------:R-:W-:Y:S01]  /*bce0*/  LOP3.LUT R168, R148, UR13, R129, 0x96, !PT ;  /* 0x0000000d94a87c12 */ /* 0x000fe2000f8e9681 */
[----:B------:R-:W-:-:S04]  /*bcf0*/  IMAD.WIDE.U32 R148, R128, -0x326172a9, RZ ;  /* 0xcd9e8d5780947825 */ /* 0x000fc800078e00ff */
[----:B------:R-:W-:Y:S02]  /*bd00*/  IMAD.WIDE.U32 R168, R168, -0x326172a9, RZ ;  /* 0xcd9e8d57a8a87825 */ /* 0x000fe400078e00ff */
[C---:B------:R-:W-:Y:S01]  /*bd10*/  HMMA.16816.F32.BF16 R112, R136.reuse, R130, R112 ;  /* 0x000000828870723c */ /* 0x040fe20000041870 */
[C---:B------:R-:W-:Y:S02]  /*bd20*/  PRMT R128, R148.reuse, 0x7773, RZ ;  /* 0x0000777394807816 */ /* 0x040fe400000000ff */
[----:B------:R-:W-:Y:S02]  /*bd30*/  PRMT R131, R148, 0x7772, RZ ;  /* 0x0000777294837816 */ /* 0x000fe400000000ff */
[----:B------:R-:W-:Y:S02]  /*bd40*/  LOP3.LUT R130, R168, UR4, R149, 0x96, !PT ;  /* 0x00000004a8827c12 */ /* 0x000fe4000f8e9695 */
[----:B------:R-:W-:Y:S01]  /*bd50*/  PRMT R131, R131, 0x5410, R128 ;  /* 0x0000541083837816 */ /* 0x000fe20000000080 */
[----:B-1----:R-:W-:Y:S01]  /*bd60*/  HMMA.16816.F32.BF16 R116, R136, R144, R116 ;  /* 0x000000908874723c */ /* 0x002fe20000041874 */
[----:B------:R-:W-:Y:S01]  /*bd70*/  IMAD.MOV.U32 R144, RZ, RZ, R148 ;  /* 0x000000ffff907224 */ /* 0x000fe200078e0094 */
[----:B------:R-:W-:-:S02]  /*bd80*/  PRMT R129, R148, 0x7771, RZ ;  /* 0x0000777194817816 */ /* 0x000fc400000000ff */
[----:B------:R-:W-:Y:S02]  /*bd90*/  LOP3.LUT R131, R131, 0xff00ff, RZ, 0xc0, !PT ;  /* 0x00ff00ff83837812 */ /* 0x000fe400078ec0ff */
[----:B------:R-:W-:Y:S02]  /*bda0*/  LOP3.LUT R145, R130, 0xff, RZ, 0xc0, !PT ;  /* 0x000000ff82917812 */ /* 0x000fe400078ec0ff */
[C---:B------:R-:W-:Y:S01]  /*bdb0*/  HMMA.16816.F32.BF16 R120, R136.reuse, R146, R120 ;  /* 0x000000928878723c */ /* 0x040fe20000041878 */
[----:B------:R-:W-:Y:S02]  /*bdc0*/  LOP3.LUT R146, R144, 0xff, RZ, 0xc0, !PT ;  /* 0x000000ff90927812 */ /* 0x000fe400078ec0ff */
[----:B------:R-:W-:Y:S02]  /*bdd0*/  LOP3.LUT R147, R130, 0xffff, RZ, 0xc0, !PT ;  /* 0x0000ffff82937812 */ /* 0x000fe400078ec0ff */
[----:B------:R-:W-:Y:S02]  /*bde0*/  PRMT R129, R146, 0x5410, R129 ;  /* 0x0000541092817816 */ /* 0x000fe40000000081 */
[----:B------:R-:W-:Y:S01]  /*bdf0*/  SHF.R.U32.HI R144, RZ, 0x8, R147 ;  /* 0x00000008ff907819 */ /* 0x000fe20000011693 */
[----:B------:R-:W-:Y:S01]  /*be00*/  HMMA.16816.F32.BF16 R44, R136, R160, R44 ;  /* 0x000000a0882c723c */ /* 0x000fe2000004182c */
[----:B------:R-:W-:-:S02]  /*be10*/  PRMT R160, R130, 0x7632, R160 ;  /* 0x0000763282a07816 */ /* 0x000fc400000000a0 */
[--C-:B------:R-:W-:Y:S02]  /*be20*/  HSET2.LE.AND R131, R131, R173.reuse, PT ;  /* 0x000000ad83837233 */ /* 0x100fe40003803000 */
[----:B------:R-:W-:Y:S02]  /*be30*/  LOP3.LUT R160, R160, 0xff, RZ, 0xc0, !PT ;  /* 0x000000ffa0a07812 */ /* 0x000fe400078ec0ff */
[----:B------:R-:W-:Y:S01]  /*be40*/  PRMT R128, R145, 0x5410, R144 ;  /* 0x0000541091807816 */ /* 0x000fe20000000090 */
[----:B---3--:R-:W-:Y:S01]  /*be50*/  HMMA.16816.F32.BF16 R124, R136, R140, R124 ;  /* 0x0000008c887c723c */ /* 0x008fe2000004187c */
[----:B------:R-:W-:Y:S01]  /*be60*/  SHF.R.U32.HI R141, RZ, 0x18, R130 ;  /* 0x00000018ff8d7819 */ /* 0x000fe20000011682 */
[----:B------:R-:W-:Y:S01]  /*be70*/  LDSM.16.MT88.4 R144, [R191+0x1000] ;  /* 0x00100000bf90783b */ /* 0x000fe20000004200 */
[----:B------:R-:W-:Y:S02]  /*be80*/  F2FP.BF16.F32.PACK_AB R140, R208, R211 ;  /* 0x000000d3d08c723e */ /* 0x000fe400000010ff */
[----:B------:R-:W-:-:S02]  /*be90*/  HSET2.LE.AND R130, R129, R173, PT ;  /* 0x000000ad81827233 */ /* 0x000fc40003803000 */
[----:B------:R-:W-:Y:S01]  /*bea0*/  PRMT R129, R160, 0x5410, R141 ;  /* 0x00005410a0817816 */ /* 0x000fe2000000008d */
[C---:B-----5:R-:W-:Y:S01]  /*beb0*/  HMMA.16816.F32.BF16 R100, R136.reuse, R156, R100 ;  /* 0x0000009c8864723c */ /* 0x060fe20000041864 */
[----:B------:R-:W-:Y:S02]  /*bec0*/  LOP3.LUT R131, R140, R131, RZ, 0xc0, !PT ;  /* 0x000000838c837212 */ /* 0x000fe400078ec0ff */
[----:B------:R-:W-:Y:S02]  /*bed0*/  F2FP.BF16.F32.PACK_AB R161, R209, R210 ;  /* 0x000000d2d1a1723e */ /* 0x000fe400000010ff */
[--C-:B------:R-:W-:Y:S02]  /*bee0*/  HSET2.LE.AND R128, R128, R173.reuse, PT ;  /* 0x000000ad80807233 */ /* 0x100fe40003803000 */
[----:B------:R-:W-:Y:S01]  /*bef0*/  LOP3.LUT R130, R161, R130, RZ, 0xc0, !PT ;  /* 0x00000082a1827212 */ /* 0x000fe200078ec0ff */
[----:B------:R-:W-:Y:S01]  /*bf00*/  HMMA.16816.F32.BF16 R104, R136, R158, R104 ;  /* 0x0000009e8868723c */ /* 0x000fe20000041868 */
[----:B------:R-:W1:Y:S01]  /*bf10*/  LDSM.16.MT88.4 R156, [R172+0x11000] ;  /* 0x01100000ac9c783b */ /* 0x000e620000004200 */
[----:B------:R-:W-:-:S02]  /*bf20*/  HSET2.LE.AND R129, R129, R173, PT ;  /* 0x000000ad81817233 */ /* 0x000fc40003803000 */
[C---:B------:R-:W-:Y:S01]  /*bf30*/  F2FP.BF16.F32.PACK_AB R161, R212.reuse, R213 ;  /* 0x000000d5d4a1723e */ /* 0x040fe200000010ff */
[----:B------:R-:W-:Y:S01]  /*bf40*/  FADD.FTZ R212, R212, R198 ;  /* 0x000000c6d4d47221 */ /* 0x000fe20000010000 */
[C---:B------:R-:W-:Y:S01]  /*bf50*/  F2FP.BF16.F32.PACK_AB R160, R206.reuse, R207 ;  /* 0x000000cfcea0723e */ /* 0x040fe200000010ff */
[----:B------:R-:W-:Y:S01]  /*bf60*/  FADD.FTZ R207, R207, R202 ;  /* 0x000000cacfcf7221 */ /* 0x000fe20000010000 */
[C---:B------:R-:W-:Y:S01]  /*bf70*/  HMMA.16816.F32.BF16 R4, R136.reuse, R142, R4 ;  /* 0x0000008e8804723c */ /* 0x040fe20000041804 */
[----:B------:R-:W2:Y:S01]  /*bf80*/  LDSM.16.MT88.4 R140, [R172+0x13000] ;  /* 0x01300000ac8c783b */ /* 0x000ea20000004200 */
[----:B------:R-:W-:Y:S01]  /*bf90*/  LOP3.LUT R128, R161, R128, RZ, 0xc0, !PT ;  /* 0x00000080a1807212 */ /* 0x000fe200078ec0ff */
[----:B------:R-:W-:Y:S01]  /*bfa0*/  FADD.FTZ R207, R206, R207 ;  /* 0x000000cfcecf7221 */ /* 0x000fe20000010000 */
[----:B------:R-:W-:Y:S01]  /*bfb0*/  LOP3.LUT R129, R160, R129, RZ, 0xc0, !PT ;  /* 0x00000081a0817212 */ /* 0x000fe200078ec0ff */
[----:B------:R-:W-:Y:S01]  /*bfc0*/  FADD.FTZ R212, R210, R212 ;  /* 0x000000d4d2d47221 */ /* 0x000fe20000010000 */
[----:B------:R-:W-:Y:S01]  /*bfd0*/  LOP3.LUT R164, R164, UR6, R169, 0x96, !PT ;  /* 0x00000006a4a47c12 */ /* 0x000fe2000f8e96a9 */
[----:B------:R-:W-:Y:S01]  /*bfe0*/  FADD.FTZ R211, R211, R207 ;  /* 0x000000cfd3d37221 */ /* 0x000fe20000010000 */
[----:B------:R-:W-:Y:S01]  /*bff0*/  HMMA.16816.F32.BF16 R48, R136, R162, R48 ;  /* 0x000000a28830723c */ /* 0x000fe20000041830 */
[----:B------:R-:W-:-:S02]  /*c000*/  FADD.FTZ R209, R209, R212 ;  /* 0x000000d4d1d17221 */ /* 0x000fc40000010000 */
[----:B------:R-:W-:-:S04]  /*c010*/  IMAD.WIDE.U32 R164, R164, -0x2daee0ad, RZ ;  /* 0xd2511f53a4a47825 */ /* 0x000fc800078e00ff */
[----:B------:R-:W-:Y:S01]  /*c020*/  FADD.FTZ R211, R208, R211 ;  /* 0x000000d3d0d37221 */ /* 0x000fe20000010000 */
[----:B------:R-:W-:Y:S01]  /*c030*/  FADD.FTZ R209, R197, R209 ;  /* 0x000000d1c5d17221 */ /* 0x000fe20000010000 */
[----:B------:R-:W-:Y:S01]  /*c040*/  HMMA.16816.F32.BF16 R60, R136, R152, R60 ;  /* 0x00000098883c723c */ /* 0x000fe2000004183c */
[----:B------:R-:W-:Y:S02]  /*c050*/  LOP3.LUT R166, R166, UR11, R165, 0x96, !PT ;  /* 0x0000000ba6a67c12 */ /* 0x000fe4000f8e96a5 */
[----:B------:R-:W-:-:S04]  /*c060*/  FADD.FTZ R209, R196, R209 ;  /* 0x000000d1c4d17221 */ /* 0x000fc80000010000 */
[----:B----4-:R-:W-:Y:S01]  /*c070*/  FADD.FTZ R209, R195, R209 ;  /* 0x000000d1c3d17221 */ /* 0x010fe20000010000 */
[----:B------:R-:W-:Y:S01]  /*c080*/  HMMA.16816.F32.BF16 R64, R136, R154, R64 ;  /* 0x0000009a8840723c */ /* 0x000fe20000041840 */
[----:B------:R-:W3:Y:S02]  /*c090*/  LDSM.16.MT88.4 R152, [R193+0x11000] ;  /* 0x01100000c198783b */ /* 0x000ee40000004200 */
[----:B------:R-:W-:-:S05]  /*c0a0*/  FADD.FTZ R249, R194, R209 ;  /* 0x000000d1c2f97221 */ /* 0x000fca0000010000 */
[C---:B------:R-:W-:Y:S01]  /*c0b0*/  HMMA.16816.F32.BF16 R28, R136.reuse, R170, R28 ;  /* 0x000000aa881c723c */ /* 0x040fe2000004181c */
[----:B------:R-:W-:Y:S07]  /*c0c0*/  LDSM.16.MT88.4 R168, [R192+0x1800] ;  /* 0x00180000c0a8783b */ /* 0x000fee0000004200 */
[----:B------:R-:W-:Y:S01]  /*c0d0*/  HMMA.16816.F32.BF16 R72, R136, R150, R72 ;  /* 0x000000968848723c */ /* 0x000fe20000041848 */
[----:B------:R-:W4:Y:S04]  /*c0e0*/  LDSM.16.MT88.4 R148, [R192+0x1000] ;  /* 0x00100000c094783b */ /* 0x000f280000004200 */
[----:B------:R-:W5:Y:S03]  /*c0f0*/  LDSM.16.MT88.4 R136, [R193+0x13000] ;  /* 0x01300000c188783b */ /* 0x000f660000004200 */
[C---:B-1----:R-:W-:Y:S01]  /*c100*/  HMMA.16816.F32.BF16 R160, R128.reuse, R156, R8 ;  /* 0x0000009c80a0723c */ /* 0x042fe20000041808 */
[----:B------:R-:W1:Y:S07]  /*c110*/  LDSM.16.MT88.4 R8, [R192+0x3000] ;  /* 0x00300000c008783b */ /* 0x000e6e0000004200 */
[C---:B------:R-:W-:Y:S08]  /*c120*/  HMMA.16816.F32.BF16 R32, R128.reuse, R144, R32 ;  /* 0x000000908020723c */ /* 0x040ff00000041820 */
        /* <DEDUP_REMOVED lines=37> */
[----:B-1----:R-:W-:Y:S01]  /*c380*/  HMMA.16816.F32.BF16 R108, R128, R8, R108 ;  /* 0x00000008806c723c */ /* 0x002fe2000004186c */
[----:B------:R-:W-:-:S02]  /*c390*/  PRMT R9, R164, 0x7773, RZ ;  /* 0x00007773a4097816 */ /* 0x000fc400000000ff */
[----:B------:R-:W-:-:S04]  /*c3a0*/  PRMT R8, R164, 0x7772, RZ ;  /* 0x00007772a4087816 */ /* 0x000fc800000000ff */
[----:B------:R-:W-:Y:S01]  /*c3b0*/  PRMT R8, R8, 0x5410, R9 ;  /* 0x0000541008087816 */ /* 0x000fe20000000009 */
[----:B------:R-:W-:Y:S01]  /*c3c0*/  HMMA.16816.F32.BF16 R112, R128, R10, R112 ;  /* 0x0000000a8070723c */ /* 0x000fe20000041870 */
[----:B------:R-:W-:Y:S01]  /*c3d0*/  IMAD.MOV.U32 R11, RZ, RZ, R164 ;  /* 0x000000ffff0b7224 */ /* 0x000fe200078e00a4 */
[----:B------:R-:W-:Y:S02]  /*c3e0*/  PRMT R10, R164, 0x7771, RZ ;  /* 0x00007771a40a7816 */ /* 0x000fe400000000ff */
[----:B------:R-:W-:-:S04]  /*c3f0*/  LOP3.LUT R8, R8, 0xff00ff, RZ, 0xc0, !PT ;  /* 0x00ff00ff08087812 */ /* 0x000fc800078ec0ff */
[----:B------:R-:W-:Y:S01]  /*c400*/  HMMA.16816.F32.BF16 R116, R128, R144, R116 ;  /* 0x000000908074723c */ /* 0x000fe20000041874 */
[C---:B------:R-:W-:Y:S02]  /*c410*/  LOP3.LUT R144, R166.reuse, 0xff, RZ, 0xc0, !PT ;  /* 0x000000ffa6907812 */ /* 0x040fe400078ec0ff */
[----:B------:R-:W-:-:S04]  /*c420*/  PRMT R145, R166, 0x7632, R145 ;  /* 0x00007632a6917816 */ /* 0x000fc80000000091 */
[----:B------:R-:W-:Y:S01]  /*c430*/  LOP3.LUT R145, R145, 0xff, RZ, 0xc0, !PT ;  /* 0x000000ff91917812 */ /* 0x000fe200078ec0ff */
[C---:B------:R-:W-:Y:S01]  /*c440*/  HMMA.16816.F32.BF16 R120, R128.reuse, R146, R120 ;  /* 0x000000928078723c */ /* 0x040fe20000041878 */
[----:B------:R-:W-:Y:S02]  /*c450*/  LOP3.LUT R147, R166, 0xffff, RZ, 0xc0, !PT ;  /* 0x0000ffffa6937812 */ /* 0x000fe400078ec0ff */
[----:B------:R-:W-:Y:S02]  /*c460*/  LOP3.LUT R146, R11, 0xff, RZ, 0xc0, !PT ;  /* 0x000000ff0b927812 */ /* 0x000fe400078ec0ff */
[----:B------:R-:W-:Y:S02]  /*c470*/  SHF.R.U32.HI R11, RZ, 0x8, R147 ;  /* 0x00000008ff0b7819 */ /* 0x000fe40000011693 */
[----:B------:R-:W-:Y:S01]  /*c480*/  SHF.R.U32.HI R166, RZ, 0x18, R166 ;  /* 0x00000018ffa67819 */ /* 0x000fe200000116a6 */
[----:B--2---:R-:W-:Y:S01]  /*c490*/  HMMA.16816.F32.BF16 R124, R128, R140, R124 ;  /* 0x0000008c807c723c */ /* 0x004fe2000004187c */
[----:B------:R-:W-:-:S02]  /*c4a0*/  PRMT R11, R144, 0x5410, R11 ;  /* 0x00005410900b7816 */ /* 0x000fc4000000000b */
[----:B------:R-:W-:Y:S02]  /*c4b0*/  PRMT R10, R146, 0x5410, R10 ;  /* 0x00005410920a7816 */ /* 0x000fe4000000000a */
[----:B------:R-:W-:Y:S02]  /*c4c0*/  PRMT R9, R145, 0x5410, R166 ;  /* 0x0000541091097816 */ /* 0x000fe400000000a6 */
[--C-:B------:R-:W-:Y:S01]  /*c4d0*/  HSET2.LE.AND R140, R11, R173.reuse, PT ;  /* 0x000000ad0b8c7233 */ /* 0x100fe20003803000 */
[----:B------:R-:W-:Y:S01]  /*c4e0*/  HMMA.16816.F32.BF16 R4, R128, R142, R4 ;  /* 0x0000008e8004723c */ /* 0x000fe20000041804 */
[----:B------:R-:W1:Y:S01]  /*c4f0*/  LDSM.16.MT88.4 R128, [R192+0x7800] ;  /* 0x00780000c080783b */ /* 0x000e620000004200 */
[----:B------:R-:W-:Y:S02]  /*c500*/  F2FP.BF16.F32.PACK_AB R145, R196, R197 ;  /* 0x000000c5c491723e */ /* 0x000fe400000010ff */
[--C-:B------:R-:W-:Y:S01]  /*c510*/  HSET2.LE.AND R11, R8, R173.reuse, PT ;  /* 0x000000ad080b7233 */ /* 0x100fe20003803000 */
[----:B------:R-:W-:Y:S01]  /*c520*/  LDSM.16.MT88.4 R164, [R192+0x3800] ;  /* 0x00380000c0a4783b */ /* 0x000fe20000004200 */
[----:B------:R-:W-:-:S02]  /*c530*/  HSET2.LE.AND R10, R10, R173, PT ;  /* 0x000000ad0a0a7233 */ /* 0x000fc40003803000 */
[----:B------:R-:W-:Y:S02]  /*c540*/  HSET2.LE.AND R9, R9, R173, PT ;  /* 0x000000ad09097233 */ /* 0x000fe40003803000 */
[----:B------:R-:W-:Y:S01]  /*c550*/  LOP3.LUT R8, R145, R140, RZ, 0xc0, !PT ;  /* 0x0000008c91087212 */ /* 0x000fe200078ec0ff */
[----:B------:R-:W-:Y:S01]  /*c560*/  LDSM.16.MT88.4 R172, [R193+0x13800] ;  /* 0x01380000c1ac783b */ /* 0x000fe20000004200 */
[----:B------:R-:W-:Y:S01]  /*c570*/  F2FP.BF16.F32.PACK_AB R144, R218, R214 ;  /* 0x000000d6da90723e */ /* 0x000fe200000010ff */
[----:B------:R-:W-:Y:S01]  /*c580*/  FADD.FTZ R214, R214, R211 ;  /* 0x000000d3d6d67221 */ /* 0x000fe20000010000 */
[----:B------:R-:W-:Y:S02]  /*c590*/  F2FP.BF16.F32.PACK_AB R141, R194, R195 ;  /* 0x000000c3c28d723e */ /* 0x000fe400000010ff */
[----:B------:R-:W-:Y:S01]  /*c5a0*/  F2FP.BF16.F32.PACK_AB R140, R220, R221 ;  /* 0x000000dddc8c723e */ /* 0x000fe200000010ff */
[----:B------:R-:W-:Y:S01]  /*c5b0*/  FADD.FTZ R214, R218, R214 ;  /* 0x000000d6dad67221 */ /* 0x000fe20000010000 */
[----:B------:R-:W-:-:S02]  /*c5c0*/  LOP3.LUT R9, R144, R9, RZ, 0xc0, !PT ;  /* 0x0000000990097212 */ /* 0x000fc400078ec0ff */
[----:B------:R-:W-:Y:S01]  /*c5d0*/  LOP3.LUT R10, R141, R10, RZ, 0xc0, !PT ;  /* 0x0000000a8d0a7212 */ /* 0x000fe200078ec0ff */
[----:B------:R-:W2:Y:S01]  /*c5e0*/  LDSM.16.MT88.4 R144, [R193+0x15800] ;  /* 0x01580000c190783b */ /* 0x000ea20000004200 */
[----:B------:R-:W-:Y:S01]  /*c5f0*/  LOP3.LUT R11, R140, R11, RZ, 0xc0, !PT ;  /* 0x0000000b8c0b7212 */ /* 0x000fe200078ec0ff */
[----:B------:R-:W-:Y:S02]  /*c600*/  FADD.FTZ R214, R221, R214 ;  /* 0x000000d6ddd67221 */ /* 0x000fe40000010000 */
[----:B------:R-:W5:Y:S02]  /*c610*/  LDSM.16.MT88.4 R140, [R193+0x17800] ;  /* 0x01780000c18c783b */ /* 0x000f640000004200 */
[----:B------:R-:W-:Y:S02]  /*c620*/  FADD.FTZ R248, R220, R214 ;  /* 0x000000d6dcf87221 */ /* 0x000fe40000010000 */
[C---:B---3--:R-:W-:Y:S08]  /*c630*/  HMMA.16816.F32.BF16 R100, R8.reuse, R152, R100 ;  /* 0x000000980864723c */ /* 0x048ff00000041864 */
[C---:B------:R-:W-:Y:S08]  /*c640*/  HMMA.16816.F32.BF16 R104, R8.reuse, R154, R104 ;  /* 0x0000009a0868723c */ /* 0x040ff00000041868 */
[C---:B------:R-:W-:Y:S08]  /*c650*/  HMMA.16816.F32.BF16 R160, R8.reuse, R156, R160 ;  /* 0x0000009c08a0723c */ /* 0x040ff000000418a0 */
[C---:B----4-:R-:W-:Y:S08]  /*c660*/  HMMA.16816.F32.BF16 R36, R8.reuse, R136, R36 ;  /* 0x000000880824723c */ /* 0x050ff00000041824 */
[C---:B------:R-:W-:Y:S01]  /*c670*/  HMMA.16816.F32.BF16 R40, R8.reuse, R138, R40 ;  /* 0x0000008a0828723c */ /* 0x040fe20000041828 */
[----:B------:R-:W3:Y:S07]  /*c680*/  LDSM.16.MT88.4 R136, [R192+0x5800] ;  /* 0x00580000c088783b */ /* 0x000eee0000004200 */
[C---:B------:R-:W-:Y:S01]  /*c690*/  HMMA.16816.F32.BF16 R152, R8.reuse, R148, R16 ;  /* 0x000000940898723c */ /* 0x040fe20000041810 */
[----:B------:R-:W-:Y:S07]  /*c6a0*/  LDSM.16.MT88.4 R16, [R191+0x3800] ;  /* 0x00380000bf10783b */ /* 0x000fee0000004200 */
[C---:B-1----:R-:W-:Y:S08]  /*c6b0*/  HMMA.16816.F32.BF16 R116, R8.reuse, R128, R116 ;  /* 0x000000800874723c */ /* 0x042ff00000041874 */
[C---:B------:R-:W-:Y:S01]  /*c6c0*/  HMMA.16816.F32.BF16 R120, R8.reuse, R130, R120 ;  /* 0x000000820878723c */ /* 0x040fe20000041878 */
[----:B------:R-:W1:Y:S07]  /*c6d0*/  LDSM.16.MT88.4 R128, [R191+0x7800] ;  /* 0x00780000bf80783b */ /* 0x000e6e0000004200 */
[C---:B------:R-:W-:Y:S01]  /*c6e0*/  HMMA.16816.F32.BF16 R156, R8.reuse, R158, R12 ;  /* 0x0000009e089c723c */ /* 0x040fe2000004180c */
[----:B------:R-:W4:Y:S07]  /*c6f0*/  LDSM.16.MT88.4 R12, [R191+0x1800] ;  /* 0x00180000bf0c783b */ /* 0x000f2e0000004200 */
[C---:B------:R-:W-:Y:S01]  /*c700*/  HMMA.16816.F32.BF16 R148, R8.reuse, R150, R20 ;  /* 0x000000960894723c */ /* 0x040fe20000041814 */
[----:B------:R-:W4:Y:S07]  /*c710*/  LDSM.16.MT88.4 R20, [R191+0x5800] ;  /* 0x00580000bf14783b */ /* 0x000f2e0000004200 */
[C---:B--2---:R-:W-:Y:S08]  /*c720*/  HMMA.16816.F32.BF16 R76, R8.reuse, R144, R76 ;  /* 0x00000090084c723c */ /* 0x044ff0000004184c */
[C---:B------:R-:W-:Y:S08]  /*c730*/  HMMA.16816.F32.BF16 R80, R8.reuse, R146, R80 ;  /* 0x000000920850723c */ /* 0x040ff00000041850 */
[C---:B-----5:R-:W-:Y:S08]  /*c740*/  HMMA.16816.F32.BF16 R108, R8.reuse, R140, R108 ;  /* 0x0000008c086c723c */ /* 0x060ff0000004186c */
[C---:B------:R-:W-:Y:S08]  /*c750*/  HMMA.16816.F32.BF16 R112, R8.reuse, R142, R112 ;  /* 0x0000008e0870723c */ /* 0x040ff00000041870 */
[C---:B---3--:R-:W-:Y:S08]  /*c760*/  HMMA.16816.F32.BF16 R84, R8.reuse, R136, R84 ;  /* 0x000000880854723c */ /* 0x048ff00000041854 */
        /* <DEDUP_REMOVED lines=11> */
[C---:B------:R-:W-:Y:S08]  /*c820*/  HMMA.16816.F32.BF16 R60, R8.reuse, R16, R60 ;  /* 0x00000010083c723c */ /* 0x040ff0000004183c */
[C---:B------:R-:W-:Y:S08]  /*c830*/  HMMA.16816.F32.BF16 R64, R8.reuse, R18, R64 ;  /* 0x000000120840723c */ /* 0x040ff00000041840 */
[C---:B------:R-:W-:Y:S08]  /*c840*/  HMMA.16816.F32.BF16 R92, R8.reuse, R20, R92 ;  /* 0x00000014085c723c */ /* 0x040ff0000004185c */
[C---:B------:R-:W-:Y:S08]  /*c850*/  HMMA.16816.F32.BF16 R96, R8.reuse, R22, R96 ;  /* 0x000000160860723c */ /* 0x040ff00000041860 */
[C---:B------:R-:W-:Y:S08]  /*c860*/  HMMA.16816.F32.BF16 R128, R8.reuse, R130, R4 ;  /* 0x000000820880723c */ /* 0x040ff00000041804 */
[----:B------:R-:W-:Y:S01]  /*c870*/  HMMA.16816.F32.BF16 R52, R8, R164, R52 ;  /* 0x000000a40834723c */ /* 0x000fe20000041834 */
[----:B------:R-:W-:-:S02]  /*c880*/  IMAD.MOV.U32 R164, RZ, RZ, R181 ;  /* 0x000000ffffa47224 */ /* 0x000fc400078e00b5 */
[----:B------:R-:W-:Y:S01]  /*c890*/  @P0 IMAD.MOV.U32 R164, RZ, RZ, R181 ;  /* 0x000000ffffa40224 */ /* 0x000fe200078e00b5 */
[----:B------:R-:W-:-:S01]  /*c8a0*/  NOP ;  /* 0x0000000000007918 */ /* 0x000fc20000000000 */
[----:B------:R-:W-:-:S15]  /*c8b0*/  BRA.U UP1, `(.L_x_731) ;  /* 0x0000000101047547 */ /* 0x000fde000b800000 */
.L_x_729:
[----:B------:R-:W-:-:S12]  /*c8c0*/  UIADD3 UR20, UPT, UPT, UR24, -0x1, URZ ;  /* 0xffffffff18147890 */ /* 0x000fd8000fffe0ff */
.L_x_731:
        /* <DEDUP_REMOVED lines=26> */
.L_x_735:
        /* <DEDUP_REMOVED lines=17> */
[CC--:B------:R-:W-:Y:S02]  /*cb80*/  LEA R188, P5, R180.reuse, R236.reuse, 0x1 ;  /* 0x000000ecb4bc7211 */ /* 0x0c0fe400078a08ff */
        /* <DEDUP_REMOVED lines=88> */
.L_x_733:
        /* <DEDUP_REMOVED lines=11> */
[--C-:B------:R-:W-:Y:S02]  /*d1c0*/  LEA.HI.X R11, R12, R233, R8.reuse, 0x7, P1 ;  /* 0x000000e90c0b7211 */ /* 0x100fe400008f3c08 */
[----:B------:R-:W-:Y:S02]  /*d1d0*/  ISETP.GE.AND P4, PT, R242, UR21, PT ;  /* 0x00000015f2007c0c */ /* 0x000fe4000bf86270 */
[CC--:B------:R-:W-:Y:S02]  /*d1e0*/  LEA R4, P0, R12.reuse, R228.reuse, 0x6 ;  /* 0x000000e40c047211 */ /* 0x0c0fe400078030ff */
[----:B------:R-:W-:Y:S02]  /*d1f0*/  LOP3.LUT R241, R215, 0x80, RZ, 0xfc, !PT ;  /* 0x00000080d7f17812 */ /* 0x000fe400078efcff */
[----:B------:R-:W-:Y:S02]  /*d200*/  LEA.HI.X R3, R12, R229, R8, 0x6, P0 ;  /* 0x000000e50c037211 */ /* 0x000fe400000f3408 */
        /* <DEDUP_REMOVED lines=14> */
[-C--:B------:R-:W-:Y:S02]  /*d2f0*/  LEA.HI.X R7, R7, R233.reuse, R5, 0x1, P0 ;  /* 0x000000e907077211 */ /* 0x080fe400000f0c05 */
[----:B------:R-:W-:Y:S01]  /*d300*/  ISETP.GE.AND P0, PT, R240, UR21, PT ;  /* 0x00000015f0007c0c */ /* 0x000fe2000bf06270 */
[----:B------:R-:W-:Y:S01]  /*d310*/  @P4 STS.128 [R237+0x12000], RZ ;  /* 0x012000ffed004388 */ /* 0x000fe20000000c00 */
[----:B------:R-:W-:Y:S02]  /*d320*/  ISETP.GE.AND P3, PT, R215, UR21, PT ;  /* 0x00000015d7007c0c */ /* 0x000fe4000bf66270 */
[----:B------:R-:W-:Y:S01]  /*d330*/  LEA R8, P6, R4, R234, 0x1 ;  /* 0x000000ea04087211 */ /* 0x000fe200078c08ff */
[----:B------:R-:W-:Y:S01]  /*d340*/  @!PT LDS RZ, [RZ] ;  /* 0x00000000fffff984 */ /* 0x000fe20000000800 */
[----:B------:R-:W-:Y:S01]  /*d350*/  @!PT LDS RZ, [RZ] ;  /* 0x00000000fffff984 */ /* 0x000fe20000000800 */
[----:B------:R-:W-:Y:S01]  /*d360*/  @!PT LDS RZ, [RZ] ;  /* 0x00000000fffff984 */ /* 0x000fe20000000800 */
[----:B------:R-:W-:Y:S01]  /*d370*/  @!P1 LDGSTS.E.BYPASS.LTC128B.128 [R237+0x14000], desc[UR26][R10.64+0x100] ;  /* 0x140001000aed9fae */ /* 0x000fe2000b981a1a */
[----:B------:R-:W-:Y:S02]  /*d380*/  LEA R5, P5, R224, R4, 0x5 ;  /* 0x00000004e0057211 */ /* 0x000fe400078a28ff */
[----:B------:R-:W-:Y:S01]  /*d390*/  LEA.HI.X R9, R4, R233, R3, 0x1, P6 ;  /* 0x000000e904097211 */ /* 0x000fe200030f0c03 */
[----:B------:R-:W-:Y:S01]  /*d3a0*/  @P1 STS.128 [R237+0x14000], RZ ;  /* 0x014000ffed001388 */ /* 0x000fe20000000c00 */
[----:B------:R-:W-:Y:S02]  /*d3b0*/  LEA.HI.X R3, R224, R3, R225, 0x5, P5 ;  /* 0x00000003e0037211 */ /* 0x000fe400028f2ce1 */
[----:B------:R-:W-:Y:S01]  /*d3c0*/  LEA R4, P5, R5, R234, 0x1 ;  /* 0x000000ea05047211 */ /* 0x000fe200078a08ff */
[----:B------:R-:W-:Y:S01]  /*d3d0*/  @!PT LDS RZ, [RZ] ;  /* 0x00000000fffff984 */ /* 0x000fe20000000800 */
[----:B------:R-:W-:Y:S01]  /*d3e0*/  @!PT LDS RZ, [RZ] ;  /* 0x00000000fffff984 */ /* 0x000fe20000000800 */
[----:B------:R-:W-:Y:S01]  /*d3f0*/  @!PT LDS RZ, [RZ] ;  /* 0x00000000fffff984 */ /* 0x000fe20000000800 */
[----:B------:R-:W-:Y:S01]  /*d400*/  @!P0 LDGSTS.E.BYPASS.LTC128B.128 [R237+0x16000], desc[UR26][R10.64+0x180] ;  /* 0x160001800aed8fae */ /* 0x000fe2000b981a1a */
[--C-:B------:R-:W-:Y:S02]  /*d410*/  LOP3.LUT R222, R215, 0x1c0, R214.reuse, 0xf8, !PT ;  /* 0x000001c0d7de7812 */ /* 0x100fe400078ef8d6 */
[----:B------:R-:W-:Y:S01]  /*d420*/  LEA.HI.X R5, R5, R233, R3, 0x1, P5 ;  /* 0x000000e905057211 */ /* 0x000fe200028f0c03 */
[----:B------:R-:W-:Y:S01]  /*d430*/  @P0 STS.128 [R237+0x16000], RZ ;  /* 0x016000ffed000388 */ /* 0x000fe20000000c00 */
[----:B------:R-:W-:Y:S02]  /*d440*/  LOP3.LUT R220, R219, 0x8, RZ, 0xc0, !PT ;  /* 0x00000008dbdc7812 */ /* 0x000fe400078ec0ff */
        /* <DEDUP_REMOVED lines=17> */
[C-C-:B------:R-:W-:Y:S01]  /*d560*/  IMAD.IADD R221, R223.reuse, 0x1, R212.reuse ;  /* 0x00000001dfdd7824 */ /* 0x140fe200078e02d4 */
[----:B------:R-:W-:Y:S01]  /*d570*/  @!PT LDS RZ, [RZ] ;  /* 0x00000000fffff984 */ /* 0x000fe20000000800 */
[----:B------:R-:W-:Y:S01]  /*d580*/  @!PT LDS RZ, [RZ] ;  /* 0x00000000fffff984 */ /* 0x000fe20000000800 */
[----:B------:R-:W-:Y:S01]  /*d590*/  @!PT LDS RZ, [RZ] ;  /* 0x00000000fffff984 */ /* 0x000fe20000000800 */
[----:B------:R-:W-:Y:S01]  /*d5a0*/  @!P1 LDGSTS.E.BYPASS.LTC128B.128 [R237+0x14800], desc[UR26][R8.64+0x100] ;  /* 0x1480010008ed9fae */ /* 0x000fe2000b981a1a */
[C---:B------:R-:W-:Y:S02]  /*d5b0*/  IMAD.IADD R209, R208.reuse, 0x1, R212 ;  /* 0x00000001d0d17824 */ /* 0x040fe400078e02d4 */
[--C-:B------:R-:W-:Y:S01]  /*d5c0*/  IMAD.IADD R211, R223, 0x1, R218.reuse ;  /* 0x00000001dfd37824 */ /* 0x100fe200078e02da */
[----:B------:R-:W-:Y:S01]  /*d5d0*/  @P1 STS.128 [R237+0x14800], RZ ;  /* 0x014800ffed001388 */ /* 0x000fe20000000c00 */
[----:B------:R-:W-:Y:S02]  /*d5e0*/  IMAD.IADD R208, R208, 0x1, R218 ;  /* 0x00000001d0d07824 */ /* 0x000fe400078e02da */
[C---:B------:R-:W-:Y:S01]  /*d5f0*/  IMAD.IADD R210, R212.reuse, 0x1, R211 ;  /* 0x00000001d4d27824 */ /* 0x040fe200078e02d3 */
[----:B------:R-:W-:Y:S01]  /*d600*/  @!PT LDS RZ, [RZ] ;  /* 0x00000000fffff984 */ /* 0x000fe20000000800 */
[----:B------:R-:W-:Y:S01]  /*d610*/  @!PT LDS RZ, [RZ] ;  /* 0x00000000fffff984 */ /* 0x000fe20000000800 */
[----:B------:R-:W-:Y:S01]  /*d620*/  @!PT LDS RZ, [RZ] ;  /* 0x00000000fffff984 */ /* 0x000fe20000000800 */
[----:B------:R1:W-:Y:S01]  /*d630*/  @!P0 LDGSTS.E.BYPASS.LTC128B.128 [R237+0x16800], desc[UR26][R8.64+0x180] ;  /* 0x1680018008ed8fae */ /* 0x0003e2000b981a1a */
        /* <DEDUP_REMOVED lines=43> */
[----:B-1----:R-:W2:Y:S04]  /*d8f0*/  LDSM.16.M88.4 R8, [R222+UR5+0x8000] ;  /* 0x00800005de08783b */ /* 0x002ea80008000200 */
[----:B------:R-:W1:Y:S04]  /*d900*/  LDSM.16.M88.4 R16, [R222+UR5+0x8800] ;  /* 0x00880005de10783b */ /* 0x000e680008000200 */
[----:B------:R-:W3:Y:S04]  /*d910*/  LDSM.16.M88.4 R24, [R222+UR5+0x9000] ;  /* 0x00900005de18783b */ /* 0x000ee80008000200 */
[----:B------:R-:W0:Y:S04]  /*d920*/  LDGDEPBAR ;  /* 0x00000000000079af */ /* 0x000e280000000000 */
[----:B------:R-:W4:Y:S04]  /*d930*/  LDSM.16.M88.4 R164, [R222+UR5+0x9800] ;  /* 0x00980005dea4783b */ /* 0x000f280008000200 */
[----:B------:R-:W-:Y:S04]  /*d940*/  LDSM.16.M88.4 R168, [R221] ;  /* 0x00000000dda8783b */ /* 0x000fe80000000200 */
[----:B------:R-:W5:Y:S04]  /*d950*/  LDSM.16.M88.4 R172, [R209+0x8000] ;  /* 0x00800000d1ac783b */ /* 0x000f680000000200 */
[----:B------:R-:W5:Y:S04]  /*d960*/  LDSM.16.M88.4 R176, [R209+0x8800] ;  /* 0x00880000d1b0783b */ /* 0x000f680000000200 */
[----:B------:R-:W5:Y:S04]  /*d970*/  LDSM.16.M88.4 R180, [R209+0x9000] ;  /* 0x00900000d1b4783b */ /* 0x000f680000000200 */
[----:B------:R-:W5:Y:S01]  /*d980*/  LDSM.16.M88.4 R184, [R209+0x9800] ;  /* 0x00980000d1b8783b */ /* 0x000f620000000200 */
[C---:B--2---:R-:W-:Y:S03]  /*d990*/  HMMA.16816.F32.BF16 R4, R32.reuse, R8, RZ ;  /* 0x000000082004723c */ /* 0x044fe600000418ff */
[----:B------:R-:W-:Y:S04]  /*d9a0*/  LDSM.16.M88.4 R188, [R208+0x8000] ;  /* 0x00800000d0bc783b */ /* 0x000fe80000000200 */
[----:B------:R-:W-:Y:S01]  /*d9b0*/  LDSM.16.M88.4 R192, [R208+0x8800] ;  /* 0x00880000d0c0783b */ /* 0x000fe20000000200 */
[C---:B------:R-:W-:Y:S03]  /*d9c0*/  HMMA.16816.F32.BF16 R8, R32.reuse, R10, RZ ;  /* 0x0000000a2008723c */ /* 0x040fe600000418ff */
[----:B------:R-:W-:Y:S04]  /*d9d0*/  LDSM.16.M88.4 R196, [R208+0x9000] ;  /* 0x00900000d0c4783b */ /* 0x000fe80000000200 */
[----:B------:R-:W-:Y:S01]  /*d9e0*/  LDSM.16.M88.4 R200, [R3+0x8800] ;  /* 0x0088000003c8783b */ /* 0x000fe20000000200 */
[C---:B-1----:R-:W-:Y:S03]  /*d9f0*/  HMMA.16816.F32.BF16 R12, R32.reuse, R16, RZ ;  /* 0x00000010200c723c */ /* 0x042fe600000418ff */
[----:B------:R-:W-:Y:S05]  /*da00*/  LDSM.16.M88.4 R204, [R208+0xa000] ;  /* 0x00a00000d0cc783b */ /* 0x000fea0000000200 */
[C---:B------:R-:W-:Y:S08]  /*da10*/  HMMA.16816.F32.BF16 R16, R32.reuse, R18, RZ ;  /* 0x000000122010723c */ /* 0x040ff000000418ff */
[C---:B---3--:R-:W-:Y:S08]  /*da20*/  HMMA.16816.F32.BF16 R20, R32.reuse, R24, RZ ;  /* 0x000000182014723c */ /* 0x048ff000000418ff */
        /* <DEDUP_REMOVED lines=22> */
[----:B------:R-:W1:Y:S07]  /*db90*/  LDSM.16.M88.4 R192, [R222+UR5+0xa000] ;  /* 0x00a00005dec0783b */ /* 0x000e6e0008000200 */
[C---:B------:R-:W-:Y:S08]  /*dba0*/  HMMA.16816.F32.BF16 R20, R164.reuse, R196, R20 ;  /* 0x000000c4a414723c */ /* 0x040ff00000041814 */
        /* <DEDUP_REMOVED lines=9> */
[C---:B------:R-:W-:Y:S08]  /*dc40*/  HMMA.16816.F32.BF16 R12, R176.reuse, R200, R12 ;  /* 0x000000c8b00c723c */ /* 0x040ff0000004180c */
[C---:B------:R-:W-:Y:S01]  /*dc50*/  HMMA.16816.F32.BF16 R16, R176.reuse, R202, R16 ;  /* 0x000000cab010723c */ /* 0x040fe20000041810 */
[----:B------:R-:W-:Y:S07]  /*dc60*/  LDSM.16.M88.4 R200, [R211+0x2000] ;  /* 0x00200000d3c8783b */ /* 0x000fee0000000200 */
[C---:B----4-:R-:W-:Y:S08]  /*dc70*/  HMMA.16816.F32.BF16 R20, R176.reuse, R168, R20 ;  /* 0x000000a8b014723c */ /* 0x050ff00000041814 */
[C---:B------:R-:W-:Y:S01]  /*dc80*/  HMMA.16816.F32.BF16 R24, R176.reuse, R170, R24 ;  /* 0x000000aab018723c */ /* 0x040fe20000041818 */
[----:B------:R-:W3:Y:S07]  /*dc90*/  LDSM.16.M88.4 R168, [R222+UR5+0xb800] ;  /* 0x00b80005dea8783b */ /* 0x000eee0008000200 */
[C---:B-----5:R-:W-:Y:S08]  /*dca0*/  HMMA.16816.F32.BF16 R28, R176.reuse, R184, R28 ;  /* 0x000000b8b01c723c */ /* 0x060ff0000004181c */
        /* <DEDUP_REMOVED lines=11> */
[----:B------:R-:W2:Y:S07]  /*dd60*/  LDSM.16.M88.4 R164, [R208+0xa800] ;  /* 0x00a80000d0a4783b */ /* 0x000eae0000000200 */
[C---:B---3--:R-:W-:Y:S08]  /*dd70*/  HMMA.16816.F32.BF16 R28, R188.reuse, R168, R28 ;  /* 0x000000a8bc1c723c */ /* 0x048ff0000004181c */
[----:B------:R-:W-:Y:S01]  /*dd80*/  HMMA.16816.F32.BF16 R32, R188, R170, R32 ;  /* 0x000000aabc20723c */ /* 0x000fe20000041820 */
[----:B------:R-:W3:Y:S04]  /*dd90*/  LDSM.16.M88.4 R168, [R208+0xb000] ;  /* 0x00b00000d0a8783b */ /* 0x000ee80000000200 */
[----:B------:R-:W-:Y:S03]  /*dda0*/  LDSM.16.M88.4 R188, [R3+0xb000] ;  /* 0x00b0000003bc783b */ /* 0x000fe60000000200 */
[C---:B------:R-:W-:Y:S08]  /*ddb0*/  HMMA.16816.F32.BF16 R4, R172.reuse, R180, R4 ;  /* 0x000000b4ac04723c */ /* 0x040ff00000041804 */
[C---:B------:R-:W-:Y:S01]  /*ddc0*/  HMMA.16816.F32.BF16 R8, R172.reuse, R182, R8 ;  /* 0x000000b6ac08723c */ /* 0x040fe20000041808 */
[----:B------:R-:W-:Y:S07]  /*ddd0*/  LDSM.16.M88.4 R180, [R3+0xa000] ;  /* 0x00a0000003b4783b */ /* 0x000fee0000000200 */
[C---:B----4-:R-:W-:Y:S08]  /*dde0*/  HMMA.16816.F32.BF16 R12, R172.reuse, R176, R12 ;  /* 0x000000b0ac0c723c */ /* 0x050ff0000004180c */
[C---:B------:R-:W-:Y:S01]  /*ddf0*/  HMMA.16816.F32.BF16 R16, R172.reuse, R178, R16 ;  /* 0x000000b2ac10723c */ /* 0x040fe20000041810 */
[----:B------:R-:W-:Y:S07]  /*de00*/  LDSM.16.M88.4 R176, [R210+0x2000] ;  /* 0x00200000d2b0783b */ /* 0x000fee0000000200 */
[C---:B-----5:R-:W-:Y:S08]  /*de10*/  HMMA.16816.F32.BF16 R20, R172.reuse, R184, R20 ;  /* 0x000000b8ac14723c */ /* 0x060ff00000041814 */
[C---:B------:R-:W-:Y:S01]  /*de20*/  HMMA.16816.F32.BF16 R24, R172.reuse, R186, R24 ;  /* 0x000000baac18723c */ /* 0x040fe20000041818 */
[----:B------:R-:W-:Y:S07]  /*de30*/  LDSM.16.M88.4 R184, [R3+0xa800] ;  /* 0x00a8000003b8783b */ /* 0x000fee0000000200 */
[C---:B-1----:R-:W-:Y:S08]  /*de40*/  HMMA.16816.F32.BF16 R28, R172.reuse, R192, R28 ;  /* 0x000000c0ac1c723c */ /* 0x042ff0000004181c */
[----:B------:R-:W-:Y:S01]  /*de50*/  HMMA.16816.F32.BF16 R32, R172, R194, R32 ;  /* 0x000000c2ac20723c */ /* 0x000fe20000041820 */
[----:B------:R-:W1:Y:S04]  /*de60*/  LDSM.16.M88.4 R172, [R208+0xb800] ;  /* 0x00b80000d0ac783b */ /* 0x000e680000000200 */
[----:B------:R-:W-:Y:S03]  /*de70*/  LDSM.16.M88.4 R192, [R223+0x4000] ;  /* 0x00400000dfc0783b */ /* 0x000fe60000000200 */
[C---:B------:R-:W-:Y:S08]  /*de80*/  HMMA.16816.F32.BF16 R4, R200.reuse, R204, R4 ;  /* 0x000000ccc804723c */ /* 0x040ff00000041804 */
[C---:B------:R-:W-:Y:S01]  /*de90*/  HMMA.16816.F32.BF16 R8, R200.reuse, R206, R8 ;  /* 0x000000cec808723c */ /* 0x040fe20000041808 */
[----:B------:R-:W-:Y:S07]  /*dea0*/  LDSM.16.M88.4 R204, [R209+0xc800] ;  /* 0x00c80000d1cc783b */ /* 0x000fee0000000200 */
[C---:B--2---:R-:W-:Y:S08]  /*deb0*/  HMMA.16816.F32.BF16 R12, R200.reuse, R164, R12 ;  /* 0x000000a4c80c723c */ /* 0x044ff0000004180c */
[C---:B------:R-:W-:Y:S01]  /*dec0*/  HMMA.16816.F32.BF16 R16, R200.reuse, R166, R16 ;  /* 0x000000a6c810723c */ /* 0x040fe20000041810 */
[----:B------:R-:W2:Y:S07]  /*ded0*/  LDSM.16.M88.4 R164, [R3+0xb800] ;  /* 0x00b8000003a4783b */ /* 0x000eae0000000200 */
[C---:B---3--:R-:W-:Y:S08]  /*dee0*/  HMMA.16816.F32.BF16 R20, R200.reuse, R168, R20 ;  /* 0x000000a8c814723c */ /* 0x048ff00000041814 */
[C---:B------:R-:W-:Y:S01]  /*def0*/  HMMA.16816.F32.BF16 R24, R200.reuse, R170, R24 ;  /* 0x000000aac818723c */ /* 0x040fe20000041818 */
[----:B------:R-:W3:Y:S07]  /*df00*/  LDSM.16.M88.4 R168, [R222+UR5+0xc800] ;  /* 0x00c80005dea8783b */ /* 0x000eee0008000200 */
[C---:B-1----:R-:W-:Y:S08]  /*df10*/  HMMA.16816.F32.BF16 R28, R200.reuse, R172, R28 ;  /* 0x000000acc81c723c */ /* 0x042ff0000004181c */
[----:B------:R-:W-:Y:S01]  /*df20*/  HMMA.16816.F32.BF16 R32, R200, R174, R32 ;  /* 0x000000aec820723c */ /* 0x000fe20000041820 */
[----:B------:R-:W1:Y:S04]  /*df30*/  LDSM.16.M88.4 R172, [R222+UR5+0xd000] ;  /* 0x00d00005deac783b */ /* 0x000e680008000200 */
[----:B------:R-:W-:Y:S03]  /*df40*/  LDSM.16.M88.4 R200, [R209+0xc000] ;  /* 0x00c00000d1c8783b */ /* 0x000fe60000000200 */
[C---:B------:R-:W-:Y:S08]  /*df50*/  HMMA.16816.F32.BF16 R4, R176.reuse, R180, R4 ;  /* 0x000000b4b004723c */ /* 0x040ff00000041804 */
[C---:B------:R-:W-:Y:S01]  /*df60*/  HMMA.16816.F32.BF16 R8, R176.reuse, R182, R8 ;  /* 0x000000b6b008723c */ /* 0x040fe20000041808 */
[----:B------:R-:W4:Y:S07]  /*df70*/  LDSM.16.M88.4 R180, [R222+UR5+0xd800] ;  /* 0x00d80005deb4783b */ /* 0x000f2e0008000200 */
        /* <DEDUP_REMOVED lines=9> */
[----:B------:R-:W-:Y:S03]  /*e010*/  LDSM.16.M88.4 R176, [R211+0x4000] ;  /* 0x00400000d3b0783b */ /* 0x000fe60000000200 */
[C---:B------:R-:W-:Y:S08]  /*e020*/  HMMA.16816.F32.BF16 R4, R192.reuse, R196, R4 ;  /* 0x000000c4c004723c */ /* 0x040ff00000041804 */
[C---:B------:R-:W-:Y:S01]  /*e030*/  HMMA.16816.F32.BF16 R8, R192.reuse, R198, R8 ;  /* 0x000000c6c008723c */ /* 0x040fe20000041808 */
[----:B------:R-:W-:Y:S07]  /*e040*/  LDSM.16.M88.4 R196, [R208+0xc800] ;  /* 0x00c80000d0c4783b */ /* 0x000fee0000000200 */
[C---:B---3--:R-:W-:Y:S08]  /*e050*/  HMMA.16816.F32.BF16 R12, R192.reuse, R168, R12 ;  /* 0x000000a8c00c723c */ /* 0x048ff0000004180c */
[C---:B------:R-:W-:Y:S01]  /*e060*/  HMMA.16816.F32.BF16 R16, R192.reuse, R170, R16 ;  /* 0x000000aac010723c */ /* 0x040fe20000041810 */
[----:B------:R-:W3:Y:S07]  /*e070*/  LDSM.16.M88.4 R168, [R209+0xd800] ;  /* 0x00d80000d1a8783b */ /* 0x000eee0000000200 */
[C---:B-1----:R-:W-:Y:S08]  /*e080*/  HMMA.16816.F32.BF16 R20, R192.reuse, R172, R20 ;  /* 0x000000acc014723c */ /* 0x042ff00000041814 */
[C---:B------:R-:W-:Y:S01]  /*e090*/  HMMA.16816.F32.BF16 R24, R192.reuse, R174, R24 ;  /* 0x000000aec018723c */ /* 0x040fe20000041818 */
[----:B------:R-:W1:Y:S07]  /*e0a0*/  LDSM.16.M88.4 R172, [R208+0xd000] ;  /* 0x00d00000d0ac783b */ /* 0x000e6e0000000200 */
[C---:B----4-:R-:W-:Y:S08]  /*e0b0*/  HMMA.16816.F32.BF16 R28, R192.reuse, R180, R28 ;  /* 0x000000b4c01c723c */ /* 0x050ff0000004181c */
[----:B------:R-:W-:Y:S01]  /*e0c0*/  HMMA.16816.F32.BF16 R32, R192, R182, R32 ;  /* 0x000000b6c020723c */ /* 0x000fe20000041820 */
[----:B------:R-:W4:Y:S04]  /*e0d0*/  LDSM.16.M88.4 R180, [R208+0xd800] ;  /* 0x00d80000d0b4783b */ /* 0x000f280000000200 */
[----:B------:R-:W-:Y:S03]  /*e0e0*/  LDSM.16.M88.4 R192, [R210+0x4000] ;  /* 0x00400000d2c0783b */ /* 0x000fe60000000200 */
[C---:B-----5:R-:W-:Y:S08]  /*e0f0*/  HMMA.16816.F32.BF16 R4, R184.reuse, R200, R4 ;  /* 0x000000c8b804723c */ /* 0x060ff00000041804 */
[C---:B------:R-:W-:Y:S01]  /*e100*/  HMMA.16816.F32.BF16 R8, R184.reuse, R202, R8 ;  /* 0x000000cab808723c */ /* 0x040fe20000041808 */
[----:B------:R-:W5:Y:S07]  /*e110*/  LDSM.16.M88.4 R200, [R3+0xc000] ;  /* 0x00c0000003c8783b */ /* 0x000f6e0000000200 */
        /* <DEDUP_REMOVED lines=9> */
[----:B------:R-:W3:Y:S03]  /*e1b0*/  LDSM.16.M88.4 R184, [R3+0xd800] ;  /* 0x00d8000003b8783b */ /* 0x000ee60000000200 */
[C---:B------:R-:W-:Y:S08]  /*e1c0*/  HMMA.16816.F32.BF16 R4, R176.reuse, R188, R4 ;  /* 0x000000bcb004723c */ /* 0x040ff00000041804 */
[C---:B------:R-:W-:Y:S01]  /*e1d0*/  HMMA.16816.F32.BF16 R8, R176.reuse, R190, R8 ;  /* 0x000000beb008723c */ /* 0x040fe20000041808 */
[----:B------:R-:W3:Y:S07]  /*e1e0*/  LDSM.16.M88.4 R188, [R223+0x6000] ;  /* 0x00600000dfbc783b */ /* 0x000eee0000000200 */
[C---:B------:R-:W-:Y:S08]  /*e1f0*/  HMMA.16816.F32.BF16 R12, R176.reuse, R196, R12 ;  /* 0x000000c4b00c723c */ /* 0x040ff0000004180c */
[C---:B------:R-:W-:Y:S01]  /*e200*/  HMMA.16816.F32.BF16 R16, R176.reuse, R198, R16 ;  /* 0x000000c6b010723c */ /* 0x040fe20000041810 */
[----:B------:R-:W-:Y:S07]  /*e210*/  LDSM.16.M88.4 R196, [R221+0x6000] ;  /* 0x00600000ddc4783b */ /* 0x000fee0000000200 */
[C---:B-1----:R-:W-:Y:S08]  /*e220*/  HMMA.16816.F32.BF16 R20, R176.reuse, R172, R20 ;  /* 0x000000acb014723c */ /* 0x042ff00000041814 */
[C---:B------:R-:W-:Y:S01]  /*e230*/  HMMA.16816.F32.BF16 R24, R176.reuse, R174, R24 ;  /* 0x000000aeb018723c */ /* 0x040fe20000041818 */
[----:B------:R-:W1:Y:S07]  /*e240*/  LDSM.16.M88.4 R172, [R222+UR5+0xe800] ;  /* 0x00e80005deac783b */ /* 0x000e6e0008000200 */
[C---:B----4-:R-:W-:Y:S08]  /*e250*/  HMMA.16816.F32.BF16 R28, R176.reuse, R180, R28 ;  /* 0x000000b4b01c723c */ /* 0x050ff0000004181c */
[----:B------:R-:W-:Y:S01]  /*e260*/  HMMA.16816.F32.BF16 R32, R176, R182, R32 ;  /* 0x000000b6b020723c */ /* 0x000fe20000041820 */
[----:B------:R-:W4:Y:S04]  /*e270*/  LDSM.16.M88.4 R176, [R222+UR5+0xf000] ;  /* 0x00f00005deb0783b */ /* 0x000f280008000200 */
[----:B------:R-:W4:Y:S03]  /*e280*/  LDSM.16.M88.4 R180, [R222+UR5+0xf800] ;  /* 0x00f80005deb4783b */ /* 0x000f260008000200 */
[C---:B-----5:R-:W-:Y:S08]  /*e290*/  HMMA.16816.F32.BF16 R4, R192.reuse, R200, R4 ;  /* 0x000000c8c004723c */ /* 0x060ff00000041804 */
[C---:B------:R-:W-:Y:S01]  /*e2a0*/  HMMA.16816.F32.BF16 R8, R192.reuse, R202, R8 ;  /* 0x000000cac008723c */ /* 0x040fe20000041808 */
[----:B------:R-:W5:Y:S07]  /*e2b0*/  LDSM.16.M88.4 R200, [R209+0xe000] ;  /* 0x00e00000d1c8783b */ /* 0x000f6e0000000200 */
        /* <DEDUP_REMOVED lines=10> */
[C---:B------:R-:W-:Y:S08]  /*e360*/  HMMA.16816.F32.BF16 R4, R188.reuse, R204, R4 ;  /* 0x000000ccbc04723c */ /* 0x040ff00000041804 */
        /* <DEDUP_REMOVED lines=8> */
[C---:B------:R-:W-:Y:S08]  /*e3f0*/  HMMA.16816.F32.BF16 R28, R188.reuse, R180, R28 ;  /* 0x000000b4bc1c723c */ /* 0x040ff0000004181c */
[----:B------:R-:W-:Y:S01]  /*e400*/  HMMA.16816.F32.BF16 R32, R188, R182, R32 ;  /* 0x000000b6bc20723c */ /* 0x000fe20000041820 */
[----:B------:R-:W4:Y:S04]  /*e410*/  LDSM.16.M88.4 R180, [R208+0xf800] ;  /* 0x00f80000d0b4783b */ /* 0x000f280000000200 */
[----:B------:R-:W-:Y:S03]  /*e420*/  LDSM.16.M88.4 R188, [R210+0x6000] ;  /* 0x00600000d2bc783b */ /* 0x000fe60000000200 */
[C---:B-----5:R-:W-:Y:S01]  /*e430*/  HMMA.16816.F32.BF16 R4, R196.reuse, R200, R4 ;  /* 0x000000c8c404723c */ /* 0x060fe20000041804 */
[----:B------:R-:W5:Y:S07]  /*e440*/  LDSM.16.M88.4 R208, [R3+0xe000] ;  /* 0x00e0000003d0783b */ /* 0x000f6e0000000200 */
[C---:B------:R-:W-:Y:S08]  /*e450*/  HMMA.16816.F32.BF16 R8, R196.reuse, R202, R8 ;  /* 0x000000cac408723c */ /* 0x040ff00000041808 */
[C---:B--2---:R-:W-:Y:S08]  /*e460*/  HMMA.16816.F32.BF16 R12, R196.reuse, R164, R12 ;  /* 0x000000a4c40c723c */ /* 0x044ff0000004180c */
[C---:B------:R-:W-:Y:S01]  /*e470*/  HMMA.16816.F32.BF16 R16, R196.reuse, R166, R16 ;  /* 0x000000a6c410723c */ /* 0x040fe20000041810 */
[----:B------:R-:W2:Y:S07]  /*e480*/  LDSM.16.M88.4 R164, [R3+0xe800] ;  /* 0x00e8000003a4783b */ /* 0x000eae0000000200 */
[C---:B---3--:R-:W-:Y:S08]  /*e490*/  HMMA.16816.F32.BF16 R20, R196.reuse, R168, R20 ;  /* 0x000000a8c414723c */ /* 0x048ff00000041814 */
[C---:B------:R-:W-:Y:S01]  /*e4a0*/  HMMA.16816.F32.BF16 R24, R196.reuse, R170, R24 ;  /* 0x000000aac418723c */ /* 0x040fe20000041818 */
[----:B------:R-:W3:Y:S07]  /*e4b0*/  LDSM.16.M88.4 R168, [R3+0xf000] ;  /* 0x00f0000003a8783b */ /* 0x000eee0000000200 */
[C---:B------:R-:W-:Y:S03]  /*e4c0*/  HMMA.16816.F32.BF16 R28, R196.reuse, R184, R28 ;  /* 0x000000b8c41c723c */ /* 0x040fe6000004181c */
[----:B------:R-:W-:Y:S05]  /*e4d0*/  IMAD.SHL.U32 R184, R217, 0x2, RZ ;  /* 0x00000002d9b87824 */ /* 0x000fea00078e00ff */
[----:B------:R-:W-:Y:S08]  /*e4e0*/  HMMA.16816.F32.BF16 R32, R196, R186, R32 ;  /* 0x000000bac420723c */ /* 0x000ff00000041820 */
[C---:B------:R-:W-:Y:S08]  /*e4f0*/  HMMA.16816.F32.BF16 R4, R192.reuse, R204, R4 ;  /* 0x000000ccc004723c */ /* 0x040ff00000041804 */
[C---:B------:R-:W-:Y:S08]  /*e500*/  HMMA.16816.F32.BF16 R8, R192.reuse, R206, R8 ;  /* 0x000000cec008723c */ /* 0x040ff00000041808 */
[C---:B-1----:R-:W-:Y:S01]  /*e510*/  HMMA.16816.F32.BF16 R12, R192.reuse, R172, R12 ;  /* 0x000000acc00c723c */ /* 0x042fe2000004180c */
[----:B------:R-:W-:Y:S07]  /*e520*/  IMAD.U32 R172, RZ, RZ, UR20 ;  /* 0x00000014ffac7e24 */ /* 0x000fee000f8e00ff */
[C---:B------:R-:W-:Y:S08]  /*e530*/  HMMA.16816.F32.BF16 R16, R192.reuse, R174, R16 ;  /* 0x000000aec010723c */ /* 0x040ff00000041810 */
[C---:B----4-:R-:W-:Y:S08]  /*e540*/  HMMA.16816.F32.BF16 R20, R192.reuse, R176, R20 ;  /* 0x000000b0c014723c */ /* 0x050ff00000041814 */
[C---:B------:R-:W-:Y:S08]  /*e550*/  HMMA.16816.F32.BF16 R24, R192.reuse, R178, R24 ;  /* 0x000000b2c018723c */ /* 0x040ff00000041818 */
[C---:B------:R-:W-:Y:S08]  /*e560*/  HMMA.16816.F32.BF16 R28, R192.reuse, R180, R28 ;  /* 0x000000b4c01c723c */ /* 0x040ff0000004181c */
[----:B------:R-:W-:Y:S03]  /*e570*/  HMMA.16816.F32.BF16 R32, R192, R182, R32 ;  /* 0x000000b6c020723c */ /* 0x000fe60000041820 */
[----:B------:R-:W-:Y:S05]  /*e580*/  LOP3.LUT R183, R184, 0x6, RZ, 0xc0, !PT ;  /* 0x00000006b8b77812 */ /* 0x000fea00078ec0ff */
[C---:B-----5:R-:W-:Y:S05]  /*e590*/  HMMA.16816.F32.BF16 R4, R188.reuse, R208, R4 ;  /* 0x000000d0bc04723c */ /* 0x060fea0000041804 */
[----:B------:R-:W-:Y:S03]  /*e5a0*/  IMAD R172, R172, 0x40, R183 ;  /* 0x00000040acac7824 */ /* 0x000fe600078e02b7 */
[C---:B------:R-:W-:Y:S03]  /*e5b0*/  HMMA.16816.F32.BF16 R8, R188.reuse, R210, R8 ;  /* 0x000000d2bc08723c */ /* 0x040fe60000041808 */
[-C--:B------:R-:W-:Y:S01]  /*e5c0*/  ISETP.GT.AND P6, PT, R232, R172.reuse, PT ;  /* 0x000000ace800720c */ /* 0x080fe20003fc4270 */
[C---:B------:R-:W-:Y:S02]  /*e5d0*/  VIADD R173, R172.reuse, 0x1 ;  /* 0x00000001acad7836 */ /* 0x040fe40000000000 */
[----:B------:R-:W-:Y:S02]  /*e5e0*/  VIADD R177, R172, 0x9 ;  /* 0x00000009acb17836 */ /* 0x000fe40000000000 */
[C---:B--2---:R-:W-:Y:S03]  /*e5f0*/  HMMA.16816.F32.BF16 R12, R188.reuse, R164, R12 ;  /* 0x000000a4bc0c723c */ /* 0x044fe6000004180c */
[-C--:B------:R-:W-:Y:S01]  /*e600*/  ISETP.GT.AND P5, PT, R232, R173.reuse, PT ;  /* 0x000000ade800720c */ /* 0x080fe20003fa4270 */
[----:B------:R-:W-:Y:S01]  /*e610*/  VIADD R165, R172, 0x8 ;  /* 0x00000008aca57836 */ /* 0x000fe20000000000 */
[----:B------:R-:W-:Y:S01]  /*e620*/  FSEL R164, R4, -INF , !P6 ;  /* 0xff80000004a47808 */ /* 0x000fe20007000000 */
[----:B------:R-:W-:Y:S01]  /*e630*/  VIADD R178, R172, 0x30 ;  /* 0x00000030acb27836 */ /* 0x000fe20000000000 */
[----:B------:R-:W-:Y:S01]  /*e640*/  FSEL R174, R5, -INF , !P5 ;  /* 0xff80000005ae7808 */ /* 0x000fe20006800000 */
[C---:B------:R-:W-:Y:S03]  /*e650*/  HMMA.16816.F32.BF16 R16, R188.reuse, R166, R16 ;  /* 0x000000a6bc10723c */ /* 0x040fe60000041810 */
[----:B------:R-:W-:Y:S01]  /*e660*/  ISETP.GT.AND P6, PT, R226, R172, PT ;  /* 0x000000ace200720c */ /* 0x000fe20003fc4270 */
[----:B------:R-:W-:Y:S01]  /*e670*/  VIADD R166, R172, 0x10 ;  /* 0x00000010aca67836 */ /* 0x000fe20000000000 */
[----:B------:R-:W-:Y:S02]  /*e680*/  ISETP.GT.AND P5, PT, R226, R173, PT ;  /* 0x000000ade200720c */ /* 0x000fe40003fa4270 */
[----:B------:R-:W-:Y:S01]  /*e690*/  FSEL R175, R6, -INF , !P6 ;  /* 0xff80000006af7808 */ /* 0x000fe20007000000 */
[C---:B---3--:R-:W-:Y:S03]  /*e6a0*/  HMMA.16816.F32.BF16 R20, R188.reuse, R168, R20 ;  /* 0x000000a8bc14723c */ /* 0x048fe60000041814 */
[----:B------:R-:W-:Y:S01]  /*e6b0*/  FSEL R176, R7, -INF , !P5 ;  /* 0xff80000007b07808 */ /* 0x000fe20006800000 */
[----:B------:R-:W-:Y:S01]  /*e6c0*/  VIADD R169, R172, 0x21 ;  /* 0x00000021aca97836 */ /* 0x000fe20000000000 */
[C---:B------:R-:W-:Y:S01]  /*e6d0*/  ISETP.GT.AND P6, PT, R232.reuse, R165, PT ;  /* 0x000000a5e800720c */ /* 0x040fe20003fc4270 */
[----:B------:R1:W2:Y:S01]  /*e6e0*/  LDSM.16.M88.4 R4, [R3+0xf800] ;  /* 0x00f800000304783b */ /* 0x0002a20000000200 */
[----:B------:R-:W-:Y:S01]  /*e6f0*/  ISETP.GT.AND P5, PT, R232, R177, PT ;  /* 0x000000b1e800720c */ /* 0x000fe20003fa4270 */
[----:B------:R-:W-:Y:S04]  /*e700*/  DEPBAR.LE SB0, 0x0 ;  /* 0x000080000000791a */ /* 0x000fe80000000000 */
[----:B------:R-:W-:Y:S01]  /*e710*/  FSEL R8, R8, -INF , !P6 ;  /* 0xff80000008087808 */ /* 0x000fe20007000000 */
[----:B------:R-:W-:Y:S01]  /*e720*/  BAR.SYNC.DEFER_BLOCKING 0x0 ;  /* 0x0000000000007b1d */ /* 0x000fe20000010000 */
[----:B------:R-:W-:Y:S01]  /*e730*/  FSEL R9, R9, -INF , !P5 ;  /* 0xff80000009097808 */ /* 0x000fe20006800000 */
[C---:B------:R-:W-:Y:S05]  /*e740*/  HMMA.16816.F32.BF16 R24, R188.reuse, R170, R24 ;  /* 0x000000aabc18723c */ /* 0x040fea0000041818 */
[----:B------:R-:W-:Y:S01]  /*e750*/  ISETP.GT.AND P6, PT, R226, R165, PT ;  /* 0x000000a5e200720c */ /* 0x000fe20003fc4270 */
[----:B------:R-:W-:Y:S01]  /*e760*/  VIADD R170, R172, 0x20 ;  /* 0x00000020acaa7836 */ /* 0x000fe20000000000 */
[----:B------:R-:W-:Y:S02]  /*e770*/  ISETP.GT.AND P5, PT, R226, R177, PT ;  /* 0x000000b1e200720c */ /* 0x000fe40003fa4270 */
[----:B------:R-:W-:Y:S02]  /*e780*/  FSEL R10, R10, -INF , !P6 ;  /* 0xff8000000a0a7808 */ /* 0x000fe40007000000 */
[----:B------:R-:W-:Y:S02]  /*e790*/  FSEL R11, R11, -INF , !P5 ;  /* 0xff8000000b0b7808 */ /* 0x000fe40006800000 */
[-C--:B------:R-:W-:Y:S01]  /*e7a0*/  ISETP.GT.AND P6, PT, R232, R166.reuse, PT ;  /* 0x000000a6e800720c */ /* 0x080fe20003fc4270 */
[----:B-1----:R-:W-:Y:S03]  /*e7b0*/  VIADD R3, R172, 0x11 ;  /* 0x00000011ac037836 */ /* 0x002fe60000000000 */
[----:B------:R-:W-:Y:S01]  /*e7c0*/  FSEL R168, R12, -INF , !P6 ;  /* 0xff8000000ca87808 */ /* 0x000fe20007000000 */
[----:B------:R-:W-:Y:S01]  /*e7d0*/  VIADD R12, R172, 0x19 ;  /* 0x00000019ac0c7836 */ /* 0x000fe20000000000 */
[-C--:B------:R-:W-:Y:S02]  /*e7e0*/  ISETP.GT.AND P5, PT, R232, R3.reuse, PT ;  /* 0x00000003e800720c */ /* 0x080fe40003fa4270 */
[----:B------:R-:W-:Y:S02]  /*e7f0*/  ISETP.GT.AND P6, PT, R226, R166, PT ;  /* 0x000000a6e200720c */ /* 0x000fe40003fc4270 */
[----:B------:R-:W-:Y:S01]  /*e800*/  FSEL R167, R13, -INF , !P5 ;  /* 0xff8000000da77808 */ /* 0x000fe20006800000 */
[----:B------:R-:W-:Y:S01]  /*e810*/  VIADD R13, R172, 0x18 ;  /* 0x00000018ac0d7836 */ /* 0x000fe20000000000 */
[----:B------:R-:W-:Y:S02]  /*e820*/  ISETP.GT.AND P5, PT, R226, R3, PT ;  /* 0x00000003e200720c */ /* 0x000fe40003fa4270 */
[----:B------:R-:W-:Y:S02]  /*e830*/  FSEL R14, R14, -INF , !P6 ;  /* 0xff8000000e0e7808 */ /* 0x000fe40007000000 */
[----:B------:R-:W-:Y:S02]  /*e840*/  FSEL R15, R15, -INF , !P5 ;  /* 0xff8000000f0f7808 */ /* 0x000fe40006800000 */
[CC--:B------:R-:W-:Y:S01]  /*e850*/  ISETP.GT.AND P6, PT, R232.reuse, R13.reuse, PT ;  /* 0x0000000de800720c */ /* 0x0c0fe20003fc4270 */
[C---:B--2---:R-:W-:Y:S03]  /*e860*/  HMMA.16816.F32.BF16 R28, R188.reuse, R4, R28 ;  /* 0x00000004bc1c723c */ /* 0x044fe6000004181c */
[-C--:B------:R-:W-:Y:S02]  /*e870*/  ISETP.GT.AND P5, PT, R232, R12.reuse, PT ;  /* 0x0000000ce800720c */ /* 0x080fe40003fa4270 */
[----:B------:R-:W-:Y:S01]  /*e880*/  FSEL R198, R16, -INF , !P6 ;  /* 0xff80000010c67808 */ /* 0x000fe20007000000 */
[----:B------:R-:W-:Y:S01]  /*e890*/  VIADD R16, R172, 0x29 ;  /* 0x00000029ac107836 */ /* 0x000fe20000000000 */
[----:B------:R-:W-:Y:S01]  /*e8a0*/  ISETP.GT.AND P6, PT, R226, R13, PT ;  /* 0x0000000de200720c */ /* 0x000fe20003fc4270 */
[----:B------:R-:W-:Y:S03]  /*e8b0*/  HMMA.16816.F32.BF16 R32, R188, R6, R32 ;  /* 0x00000006bc20723c */ /* 0x000fe60000041820 */
[----:B------:R-:W-:Y:S01]  /*e8c0*/  FSEL R199, R17, -INF , !P5 ;  /* 0xff80000011c77808 */ /* 0x000fe20006800000 */
[----:B------:R-:W-:Y:S01]  /*e8d0*/  VIADD R17, R172, 0x28 ;  /* 0x00000028ac117836 */ /* 0x000fe20000000000 */
[----:B------:R-:W-:Y:S02]  /*e8e0*/  ISETP.GT.AND P5, PT, R226, R12, PT ;  /* 0x0000000ce200720c */ /* 0x000fe40003fa4270 */
[----:B------:R-:W-:Y:S02]  /*e8f0*/  FSEL R18, R18, -INF , !P6 ;  /* 0xff80000012127808 */ /* 0x000fe40007000000 */
[CC--:B------:R-:W-:Y:S02]  /*e900*/  ISETP.GT.AND P6, PT, R232.reuse, R170.reuse, PT ;  /* 0x000000aae800720c */ /* 0x0c0fe40003fc4270 */
[----:B------:R-:W-:Y:S02]  /*e910*/  FSEL R19, R19, -INF , !P5 ;  /* 0xff80000013137808 */ /* 0x000fe40006800000 */
[-C--:B------:R-:W-:Y:S02]  /*e920*/  ISETP.GT.AND P5, PT, R232, R169.reuse, PT ;  /* 0x000000a9e800720c */ /* 0x080fe40003fa4270 */
[----:B------:R-:W-:Y:S02]  /*e930*/  FSEL R20, R20, -INF , !P6 ;  /* 0xff80000014147808 */ /* 0x000fe40007000000 */
[C---:B------:R-:W-:Y:S02]  /*e940*/  ISETP.GT.AND P6, PT, R226.reuse, R170, PT ;  /* 0x000000aae200720c */ /* 0x040fe40003fc4270 */
[----:B------:R-:W-:Y:S02]  /*e950*/  FSEL R21, R21, -INF , !P5 ;  /* 0xff80000015157808 */ /* 0x000fe40006800000 */
        /* <DEDUP_REMOVED lines=10> */
[----:B------:R-:W-:Y:S02]  /*ea00*/  FSEL R27, R27, -INF , !P5 ;  /* 0xff8000001b1b7808 */ /* 0x000fe40006800000 */
[----:B------:R-:W-:Y:S01]  /*ea10*/  ISETP.GE.AND P6, PT, R172, R231, PT ;  /* 0x000000e7ac00720c */ /* 0x000fe20003fc6270 */
[----:B------:R-:W-:Y:S01]  /*ea20*/  @!UPT UIADD3 URZ, UPT, UPT, URZ, URZ, URZ ;  /* 0x000000fffffff290 */ /* 0x000fe2000fffe0ff */
[----:B------:R-:W-:Y:S11]  /*ea30*/  BRA.U.ANY UP0, `(.L_x_735) ;  /* 0xffffffe1000c7547 */ /* 0x000ff6000b93ffff */
.L_x_734:
[----:B-1----:R-:W-:Y:S01]  /*ea40*/  VIADD R180, R172, 0x31 ;  /* 0x00000031acb47836 */ /* 0x002fe20000000000 */
[-C--:B------:R-:W-:Y:S01]  /*ea50*/  ISETP.GT.AND P5, PT, R226, R178.reuse, PT ;  /* 0x000000b2e200720c */ /* 0x080fe20003fa4270 */
[----:B------:R-:W-:Y:S01]  /*ea60*/  VIADD R4, R172, 0x39 ;  /* 0x00000039ac047836 */ /* 0x000fe20000000000 */
[----:B------:R-:W-:Y:S01]  /*ea70*/  ISETP.GT.AND P1, PT, R232, R178, PT ;  /* 0x000000b2e800720c */ /* 0x000fe20003f24270 */
[----:B------:R-:W-:Y:S01]  /*ea80*/  VIADD R171, R172, 0x38 ;  /* 0x00000038acab7836 */ /* 0x000fe20000000000 */
[----:B------:R-:W-:Y:S01]  /*ea90*/  ISETP.GT.AND P0, PT, R232, R180, PT ;  /* 0x000000b4e800720c */ /* 0x000fe20003f04270 */
[----:B------:R-:W-:Y:S01]  /*eaa0*/  USHF.L.U32 UR22, UR20, 0x1, URZ ;  /* 0x0000000114167899 */ /* 0x000fe200080006ff */
[----:B------:R-:W-:Y:S01]  /*eab0*/  FSEL R30, R30, -INF , !P5 ;  /* 0xff8000001e1e7808 */ /* 0x000fe20006800000 */
[----:B------:R-:W-:Y:S01]  /*eac0*/  UIADD3 UR6, UPT, UPT, UR30, -0x61c88647, URZ ;  /* 0x9e3779b91e067890 */ /* 0x000fe2000fffe0ff */
[C---:B------:R-:W-:Y:S01]  /*ead0*/  ISETP.GT.AND P5, PT, R232.reuse, R4, PT ;  /* 0x00000004e800720c */ /* 0x040fe20003fa4270 */
[----:B------:R-:W-:Y:S01]  /*eae0*/  UIADD3 UR11, UPT, UPT, UR30, 0x3c6ef372, URZ ;  /* 0x3c6ef3721e0b7890 */ /* 0x000fe2000fffe0ff */
[----:B------:R-:W-:Y:S01]  /*eaf0*/  FSEL R29, R29, -INF , !P0 ;  /* 0xff8000001d1d7808 */ /* 0x000fe20004000000 */
[----:B------:R-:W-:Y:S01]  /*eb00*/  UIADD3 UR17, UPT, UPT, UR31, 0x76cf5d0a, URZ ;  /* 0x76cf5d0a1f117890 */ /* 0x000fe2000fffe0ff */
[----:B------:R-:W-:Y:S01]  /*eb10*/  ISETP.GT.AND P0, PT, R232, R171, PT ;  /* 0x000000abe800720c */ /* 0x000fe20003f04270 */
[----:B------:R-:W-:Y:S01]  /*eb20*/  UIADD3 UR16, UPT, UPT, UR31, 0x32370b8f, URZ ;  /* 0x32370b8f1f107890 */ /* 0x000fe2000fffe0ff */
[----:B------:R-:W-:Y:S01]  /*eb30*/  FSEL R28, R28, -INF , !P1 ;  /* 0xff8000001c1c7808 */ /* 0x000fe20004800000 */
[----:B------:R-:W-:Y:S01]  /*eb40*/  UIADD3 UR7, UPT, UPT, UR30, -0x255992d5, URZ ;  /* 0xdaa66d2b1e077890 */ /* 0x000fe2000fffe0ff */
[----:B------:R-:W-:Y:S01]  /*eb50*/  FSEL R33, R33, -INF , !P5 ;  /* 0xff80000021217808 */ /* 0x000fe20006800000 */
[----:B------:R-:W-:Y:S01]  /*eb60*/  UIADD3 UR9, UPT, UPT, UR30, 0x78dde6e4, URZ ;  /* 0x78dde6e41e097890 */ /* 0x000fe2000fffe0ff */
[----:B------:R-:W-:Y:S01]  /*eb70*/  ISETP.GT.AND P1, PT, R226, R180, PT ;  /* 0x000000b4e200720c */ /* 0x000fe20003f24270 */
[----:B------:R-:W-:Y:S01]  /*eb80*/  UIADD3 UR13, UPT, UPT, UR31, -0x56f99767, URZ ;  /* 0xa90668991f0d7890 */ /* 0x000fe2000fffe0ff */
[----:B------:R-:W-:Y:S01]  /*eb90*/  ISETP.GE.AND P5, PT, R173, R231, PT ;  /* 0x000000e7ad00720c */ /* 0x000fe20003fa6270 */
[----:B------:R-:W-:Y:S01]  /*eba0*/  UIADD3 UR15, UPT, UPT, UR31, -0x126145ec, URZ ;  /* 0xed9eba141f0f7890 */ /* 0x000fe2000fffe0ff */
[----:B------:R-:W-:Y:S01]  /*ebb0*/  FSEL R32, R32, -INF , !P0 ;  /* 0xff80000020207808 */ /* 0x000fe20004000000 */
[----:B------:R-:W-:Y:S01]  /*ebc0*/  UIADD3 UR10, UPT, UPT, UR30, -0x4ab325aa, URZ ;  /* 0xb54cda561e0a7890 */ /* 0x000fe2000fffe0ff */
[----:B------:R-:W-:Y:S01]  /*ebd0*/  ISETP.GT.AND P0, PT, R226, R4, PT ;  /* 0x00000004e200720c */ /* 0x000fe20003f04270 */
[----:B------:R-:W-:Y:S01]  /*ebe0*/  UIADD3 UR8, UPT, UPT, UR30, 0x1715609d, URZ ;  /* 0x1715609d1e087890 */ /* 0x000fe2000fffe0ff */
[----:B------:R-:W-:Y:S01]  /*ebf0*/  FSEL R31, R31, -INF , !P1 ;  /* 0xff8000001f1f7808 */ /* 0x000fe20004800000 */
[----:B------:R-:W-:Y:S01]  /*ec00*/  UIADD3 UR12, UPT, UPT, UR31, 0x646e171e, URZ ;  /* 0x646e171e1f0c7890 */ /* 0x000fe2000fffe0ff */
[----:B------:R-:W-:Y:S01]  /*ec10*/  FSEL R6, R174, -INF , !P5 ;  /* 0xff800000ae067808 */ /* 0x000fe20006800000 */
[----:B------:R-:W-:Y:S01]  /*ec20*/  UISETP.GT.AND UP0, UPT, UR20, UR18, UPT ;  /* 0x000000121400728c */ /* 0x000fe2000bf04270 */
[----:B------:R-:W-:Y:S01]  /*ec30*/  ISETP.GT.AND P1, PT, R226, R171, PT ;  /* 0x000000abe200720c */ /* 0x000fe20003f24270 */
[----:B------:R-:W-:Y:S01]  /*ec40*/  UIADD3 UR20, UPT, UPT, UR20, -0x1, URZ ;  /* 0xffffffff14147890 */ /* 0x000fe2000fffe0ff */
[-C--:B------:R-:W-:Y:S02]  /*ec50*/  ISETP.GE.AND P5, PT, R177, R231.reuse, PT ;  /* 0x000000e7b100720c */ /* 0x080fe40003fa6270 */
[----:B------:R-:W-:Y:S02]  /*ec60*/  FSEL R35, R35, -INF , !P0 ;  /* 0xff80000023237808 */ /* 0x000fe40004000000 */
[----:B------:R-:W-:Y:S02]  /*ec70*/  FSEL R7, R164, -INF , !P6 ;  /* 0xff800000a4077808 */ /* 0x000fe40007000000 */
[CC--:B------:R-:W-:Y:S02]  /*ec80*/  ISETP.GE.AND P0, PT, R165.reuse, R231.reuse, PT ;  /* 0x000000e7a500720c */ /* 0x0c0fe40003f06270 */
[-C--:B------:R-:W-:Y:S02]  /*ec90*/  ISETP.GE.AND P4, PT, R172, R230.reuse, PT ;  /* 0x000000e6ac00720c */ /* 0x080fe40003f86270 */
[----:B------:R-:W-:Y:S02]  /*eca0*/  FSEL R34, R34, -INF , !P1 ;  /* 0xff80000022227808 */ /* 0x000fe40004800000 */
[-C--:B------:R-:W-:Y:S02]  /*ecb0*/  ISETP.GE.AND P6, PT, R165, R230.reuse, PT ;  /* 0x000000e6a500720c */ /* 0x080fe40003fc6270 */
[----:B------:R-:W-:Y:S02]  /*ecc0*/  FSEL R9, R9, -INF , !P5 ;  /* 0xff80000009097808 */ /* 0x000fe40006800000 */
[-C--:B------:R-:W-:Y:S02]  /*ecd0*/  ISETP.GE.AND P1, PT, R173, R230.reuse, PT ;  /* 0x000000e6ad00720c */ /* 0x080fe40003f26270 */
[----:B------:R-:W-:Y:S02]  /*ece0*/  ISETP.GE.AND P5, PT, R3, R231, PT ;  /* 0x000000e70300720c */ /* 0x000fe40003fa6270 */
[----:B------:R-:W-:Y:S02]  /*ecf0*/  FSEL R8, R8, -INF , !P0 ;  /* 0xff80000008087808 */ /* 0x000fe40004000000 */
[----:B------:R-:W-:Y:S02]  /*ed00*/  FSEL R5, R175, -INF , !P4 ;  /* 0xff800000af057808 */ /* 0x000fe40006000000 */
[-C--:B------:R-:W-:Y:S02]  /*ed10*/  ISETP.GE.AND P0, PT, R166, R230.reuse, PT ;  /* 0x000000e6a600720c */ /* 0x080fe40003f06270 */
[----:B------:R-:W-:Y:S02]  /*ed20*/  FSEL R10, R10, -INF , !P6 ;  /* 0xff8000000a0a7808 */ /* 0x000fe40007000000 */
[----:B------:R-:W-:Y:S02]  /*ed30*/  FSEL R176, R176, -INF , !P1 ;  /* 0xff800000b0b07808 */ /* 0x000fe40004800000 */
[-C--:B------:R-:W-:Y:S02]  /*ed40*/  ISETP.GE.AND P6, PT, R3, R230.reuse, PT ;  /* 0x000000e60300720c */ /* 0x080fe40003fc6270 */
[----:B------:R-:W-:Y:S02]  /*ed50*/  FSEL R174, R167, -INF , !P5 ;  /* 0xff800000a7ae7808 */ /* 0x000fe40006800000 */
[-C--:B------:R-:W-:Y:S02]  /*ed60*/  ISETP.GE.AND P4, PT, R177, R230.reuse, PT ;  /* 0x000000e6b100720c */ /* 0x080fe40003f86270 */
[----:B------:R-:W-:Y:S02]  /*ed70*/  FMNMX3.FTZ R3, R0, R7, R6, !PT ;  /* 0x0000000700037276 */ /* 0x000fe40007810006 */
[-C--:B------:R-:W-:Y:S02]  /*ed80*/  ISETP.GE.AND P1, PT, R166, R231.reuse, PT ;  /* 0x000000e7a600720c */ /* 0x080fe40003f26270 */
[-C--:B------:R-:W-:Y:S02]  /*ed90*/  ISETP.GE.AND P5, PT, R12, R231.reuse, PT ;  /* 0x000000e70c00720c */ /* 0x080fe40003fa6270 */
[----:B------:R-:W-:Y:S02]  /*eda0*/  FSEL R173, R14, -INF , !P0 ;  /* 0xff8000000ead7808 */ /* 0x000fe40004000000 */
[----:B------:R-:W-:Y:S02]  /*edb0*/  FSEL R11, R11, -INF , !P4 ;  /* 0xff8000000b0b7808 */ /* 0x000fe40006000000 */
[----:B------:R-:W-:Y:S02]  /*edc0*/  ISETP.GE.AND P0, PT, R12, R230, PT ;  /* 0x000000e60c00720c */ /* 0x000fe40003f06270 */
[----:B------:R-:W-:Y:S02]  /*edd0*/  FSEL R175, R168, -INF , !P1 ;  /* 0xff800000a8af7808 */ /* 0x000fe40004800000 */
[----:B------:R-:W-:Y:S02]  /*ede0*/  FMNMX3.FTZ R3, R3, R8, R9, !PT ;  /* 0x0000000803037276 */ /* 0x000fe40007810009 */
[-C--:B------:R-:W-:Y:S02]  /*edf0*/  ISETP.GE.AND P4, PT, R13, R231.reuse, PT ;  /* 0x000000e70d00720c */ /* 0x080fe40003f86270 */
[----:B------:R-:W-:Y:S02]  /*ee00*/  FSEL R199, R199, -INF , !P5 ;  /* 0xff800000c7c77808 */ /* 0x000fe40006800000 */
[----:B------:R-:W-:Y:S02]  /*ee10*/  ISETP.GE.AND P5, PT, R169, R231, PT ;  /* 0x000000e7a900720c */ /* 0x000fe40003fa6270 */
[----:B------:R-:W-:Y:S02]  /*ee20*/  FSEL R172, R15, -INF , !P6 ;  /* 0xff8000000fac7808 */ /* 0x000fe40007000000 */
[----:B------:R-:W-:Y:S02]  /*ee30*/  FSEL R201, R19, -INF , !P0 ;  /* 0xff80000013c97808 */ /* 0x000fe40004000000 */
[----:B------:R-:W-:Y:S02]  /*ee40*/  FMNMX3.FTZ R3, R3, R175, R174, !PT ;  /* 0x000000af03037276 */ /* 0x000fe400078100ae */
[-C--:B------:R-:W-:Y:S02]  /*ee50*/  ISETP.GE.AND P6, PT, R170, R231.reuse, PT ;  /* 0x000000e7aa00720c */ /* 0x080fe40003fc6270 */
[----:B------:R-:W-:Y:S02]  /*ee60*/  FSEL R198, R198, -INF , !P4 ;  /* 0xff800000c6c67808 */ /* 0x000fe40006000000 */
[-C--:B------:R-:W-:Y:S02]  /*ee70*/  ISETP.GE.AND P0, PT, R17, R231.reuse, PT ;  /* 0x000000e71100720c */ /* 0x080fe40003f06270 */
[----:B------:R-:W-:Y:S02]  /*ee80*/  FSEL R208, R21, -INF , !P5 ;  /* 0xff80000015d07808 */ /* 0x000fe40006800000 */
[-C--:B------:R-:W-:Y:S02]  /*ee90*/  ISETP.GE.AND P5, PT, R16, R231.reuse, PT ;  /* 0x000000e71000720c */ /* 0x080fe40003fa6270 */
[----:B------:R-:W-:Y:S02]  /*eea0*/  FSEL R209, R20, -INF , !P6 ;  /* 0xff80000014d17808 */ /* 0x000fe40007000000 */
[----:B------:R-:W-:Y:S02]  /*eeb0*/  FSEL R222, R24, -INF , !P0 ;  /* 0xff80000018de7808 */ /* 0x000fe40004000000 */
        /* <DEDUP_REMOVED lines=8> */
[----:B------:R-:W-:Y:S02]  /*ef40*/  ISETP.GE.AND P1, PT, R13, R230, PT ;  /* 0x000000e60d00720c */ /* 0x000fe40003f26270 */
[----:B------:R-:W-:Y:S02]  /*ef50*/  FSEL R196, R29, -INF , !P5 ;  /* 0xff8000001dc47808 */ /* 0x000fe40006800000 */
[----:B------:R-:W-:Y:S02]  /*ef60*/  FMNMX3.FTZ R3, R3, R10, R11, !PT ;  /* 0x0000000a03037276 */ /* 0x000fe4000781000b */
[----:B------:R-:W-:Y:S02]  /*ef70*/  ISETP.GE.AND P5, PT, R4, R231, PT ;  /* 0x000000e70400720c */ /* 0x000fe40003fa6270 */
[----:B------:R-:W-:Y:S02]  /*ef80*/  FMNMX3.FTZ R12, R12, R222, R221, !PT ;  /* 0x000000de0c0c7276 */ /* 0x000fe400078100dd */
[----:B------:R-:W-:Y:S02]  /*ef90*/  FSEL R179, R32, -INF , !P0 ;  /* 0xff80000020b37808 */ /* 0x000fe40004000000 */
[-C--:B------:R-:W-:Y:S02]  /*efa0*/  ISETP.GE.AND P4, PT, R170, R230.reuse, PT ;  /* 0x000000e6aa00720c */ /* 0x080fe40003f86270 */
[----:B------:R-:W-:Y:S02]  /*efb0*/  FSEL R200, R18, -INF , !P1 ;  /* 0xff80000012c87808 */ /* 0x000fe40004800000 */
[----:B------:R-:W-:Y:S02]  /*efc0*/  FMNMX3.FTZ R3, R3, R173, R172, !PT ;  /* 0x000000ad03037276 */ /* 0x000fe400078100ac */
[-C--:B------:R-:W-:Y:S02]  /*efd0*/  ISETP.GE.AND P1, PT, R169, R230.reuse, PT ;  /* 0x000000e6a900720c */ /* 0x080fe40003f26270 */
[-C--:B------:R-:W-:Y:S02]  /*efe0*/  ISETP.GE.AND P0, PT, R178, R230.reuse, PT ;  /* 0x000000e6b200720c */ /* 0x080fe40003f06270 */
[----:B------:R-:W-:Y:S02]  /*eff0*/  FSEL R178, R33, -INF , !P5 ;  /* 0xff80000021b27808 */ /* 0x000fe40006800000 */
[----:B------:R-:W-:Y:S02]  /*f000*/  FMNMX3.FTZ R12, R12, R197, R196, !PT ;  /* 0x000000c50c0c7276 */ /* 0x000fe400078100c4 */
[----:B------:R-:W-:Y:S02]  /*f010*/  FSEL R207, R22, -INF , !P4 ;  /* 0xff80000016cf7808 */ /* 0x000fe40006000000 */
[----:B------:R-:W-:Y:S02]  /*f020*/  FSEL R206, R23, -INF , !P1 ;  /* 0xff80000017ce7808 */ /* 0x000fe40004800000 */
[-C--:B------:R-:W-:Y:S02]  /*f030*/  ISETP.GE.AND P6, PT, R17, R230.reuse, PT ;  /* 0x000000e61100720c */ /* 0x080fe40003fc6270 */
[----:B------:R-:W-:Y:S02]  /*f040*/  ISETP.GE.AND P4, PT, R16, R230, PT ;  /* 0x000000e61000720c */ /* 0x000fe40003f86270 */
[----:B------:R-:W-:Y:S02]  /*f050*/  FMNMX3.FTZ R3, R3, R200, R201, !PT ;  /* 0x000000c803037276 */ /* 0x000fe400078100c9 */
[----:B------:R-:W-:Y:S02]  /*f060*/  FMNMX3.FTZ R12, R12, R179, R178, !PT ;  /* 0x000000b30c0c7276 */ /* 0x000fe400078100b2 */
[-C--:B------:R-:W-:Y:S02]  /*f070*/  ISETP.GE.AND P5, PT, R180, R230.reuse, PT ;  /* 0x000000e6b400720c */ /* 0x080fe40003fa6270 */
[----:B------:R-:W-:Y:S01]  /*f080*/  FSEL R211, R26, -INF , !P6 ;  /* 0xff8000001ad37808 */ /* 0x000fe20007000000 */
[----:B------:R-:W1:Y:S01]  /*f090*/  SHFL.BFLY PT, R13, R12, 0x2, 0x1f ;  /* 0x0c401f000c0d7f89 */ /* 0x000e6200000e0000 */
[----:B------:R-:W-:Y:S02]  /*f0a0*/  FSEL R210, R27, -INF , !P4 ;  /* 0xff8000001bd27808 */ /* 0x000fe40006000000 */
[----:B------:R-:W-:Y:S02]  /*f0b0*/  FMNMX3.FTZ R3, R3, R207, R206, !PT ;  /* 0x000000cf03037276 */ /* 0x000fe400078100ce */
[----:B------:R-:W-:Y:S02]  /*f0c0*/  FSEL R195, R30, -INF , !P0 ;  /* 0xff8000001ec37808 */ /* 0x000fe40004000000 */
[----:B------:R-:W-:Y:S02]  /*f0d0*/  FSEL R194, R31, -INF , !P5 ;  /* 0xff8000001fc27808 */ /* 0x000fe40006800000 */
[-C--:B------:R-:W-:Y:S02]  /*f0e0*/  ISETP.GE.AND P1, PT, R171, R230.reuse, PT ;  /* 0x000000e6ab00720c */ /* 0x080fe40003f26270 */
[----:B------:R-:W-:Y:S02]  /*f0f0*/  ISETP.GE.AND P6, PT, R4, R230, PT ;  /* 0x000000e60400720c */ /* 0x000fe40003fc6270 */
[----:B------:R-:W-:Y:S02]  /*f100*/  FMNMX3.FTZ R3, R3, R211, R210, !PT ;  /* 0x000000d303037276 */ /* 0x000fe400078100d2 */
[----:B------:R-:W-:Y:S02]  /*f110*/  FSEL R166, R34, -INF , !P1 ;  /* 0xff80000022a67808 */ /* 0x000fe40004800000 */
[----:B------:R-:W-:Y:S02]  /*f120*/  FSEL R165, R35, -INF , !P6 ;  /* 0xff80000023a57808 */ /* 0x000fe40007000000 */
[----:B------:R-:W-:Y:S02]  /*f130*/  FMNMX3.FTZ R3, R3, R195, R194, !PT ;  /* 0x000000c303037276 */ /* 0x000fe400078100c2 */
[----:B------:R-:W-:Y:S02]  /*f140*/  LOP3.LUT R180, R220, 0x200, R214, 0xf8, !PT ;  /* 0x00000200dcb47812 */ /* 0x000fe400078ef8d6 */
[----:B------:R-:W-:Y:S02]  /*f150*/  FMNMX3.FTZ R3, R3, R166, R165, !PT ;  /* 0x000000a603037276 */ /* 0x000fe400078100a5 */
[----:B-1----:R-:W-:Y:S01]  /*f160*/  FMNMX.FTZ R13, R12, R13, !PT ;  /* 0x0000000d0c0d7209 */ /* 0x002fe20007810000 */
[----:B------:R-:W-:Y:S01]  /*f170*/  IMAD.U32 R12, RZ, RZ, UR22 ;  /* 0x00000016ff0c7e24 */ /* 0x000fe2000f8e00ff */
[----:B------:R-:W-:Y:S01]  /*f180*/  LEA R180, R180, UR5, 0x1 ;  /* 0x00000005b4b47c11 */ /* 0x000fe2000f8e08ff */
[----:B------:R-:W1:Y:S01]  /*f190*/  SHFL.BFLY PT, R4, R3, 0x2, 0x1f ;  /* 0x0c401f0003047f89 */ /* 0x000e6200000e0000 */
[----:B------:R-:W-:Y:S02]  /*f1a0*/  UIADD3 UR22, UPT, UPT, UR22, 0x1, URZ ;  /* 0x0000000116167890 */ /* 0x000fe4000fffe0ff */
[----:B------:R-:W-:Y:S05]  /*f1b0*/  LOP3.LUT R12, R12, UR31, R247, 0x96, !PT ;  /* 0x0000001f0c0c7c12 */ /* 0x000fea000f8e96f7 */
[----:B------:R-:W2:Y:S01]  /*f1c0*/  SHFL.BFLY PT, R164, R13, 0x1, 0x1f ;  /* 0x0c201f000da47f89 */ /* 0x000ea200000e0000 */
[C---:B------:R-:W-:Y:S02]  /*f1d0*/  IMAD.IADD R181, R180.reuse, 0x1, R212 ;  /* 0x00000001b4b57824 */ /* 0x040fe400078e02d4 */
[----:B------:R-:W-:Y:S02]  /*f1e0*/  VIADD R167, R180, 0x10040 ;  /* 0x00010040b4a77836 */ /* 0x000fe40000000000 */
[----:B------:R-:W-:Y:S03]  /*f1f0*/  IMAD.WIDE.U32 R204, R12, -0x326172a9, RZ ;  /* 0xcd9e8d570ccc7825 */ /* 0x000fe600078e00ff */
[----:B------:R-:W-:Y:S02]  /*f200*/  LDSM.16.MT88.4 R20, [R181+0x10000] ;  /* 0x01000000b514783b */ /* 0x000fe40000004200 */
[----:B------:R-:W-:Y:S02]  /*f210*/  LOP3.LUT R12, R250, UR6, R205, 0x96, !PT ;  /* 0x00000006fa0c7c12 */ /* 0x000fe4000f8e96cd */
[----:B------:R-:W-:Y:S05]  /*f220*/  LOP3.LUT R204, R239, UR11, R204, 0x96, !PT ;  /* 0x0000000befcc7c12 */ /* 0x000fea000f8e96cc */
[----:B------:R-:W-:Y:S01]  /*f230*/  IMAD.WIDE.U32 R204, R204, -0x2daee0ad, RZ ;  /* 0xd2511f53cccc7825 */ /* 0x000fe200078e00ff */
[----:B-1----:R-:W-:Y:S02]  /*f240*/  FMNMX.FTZ R4, R3, R4, !PT ;  /* 0x0000000403047209 */ /* 0x002fe40007810000 */
[----:B--2---:R-:W-:Y:S03]  /*f250*/  FMNMX.FTZ R164, R13, R164, !PT ;  /* 0x000000a40da47209 */ /* 0x004fe60007810000 */
[----:B------:R-:W1:Y:S01]  /*f260*/  SHFL.BFLY PT, R3, R4, 0x1, 0x1f ;  /* 0x0c201f0004037f89 */ /* 0x000e6200000e0000 */
[----:B------:R-:W-:Y:S01]  /*f270*/  IMAD.WIDE.U32 R12, R12, -0x2daee0ad, RZ ;  /* 0xd2511f530c0c7825 */ /* 0x000fe200078e00ff */
[C---:B------:R-:W-:Y:S03]  /*f280*/  FSETP.NEU.FTZ.AND P1, PT, R164.reuse, -INF , PT ;  /* 0xff800000a400780b */ /* 0x040fe60003f3d000 */
[----:B------:R-:W-:Y:S05]  /*f290*/  FMUL.FTZ R193, R164, UR4 ;  /* 0x00000004a4c17c20 */ /* 0x000fea0008410000 */
[----:B------:R-:W-:Y:S05]  /*f2a0*/  FSEL R193, R193, RZ, P1 ;  /* 0x000000ffc1c17208 */ /* 0x000fea0000800000 */
[----:B------:R-:W-:Y:S01]  /*f2b0*/  FFMA.FTZ R188, R8, UR4, -R193 ;  /* 0x0000000408bc7c23 */ /* 0x000fe200080108c1 */
[----:B------:R-:W-:Y:S01]  /*f2c0*/  LOP3.LUT R8, R244, UR17, R13, 0x96, !PT ;  /* 0x00000011f4087c12 */ /* 0x000fe2000f8e960d */
[--C-:B------:R-:W-:Y:S01]  /*f2d0*/  FFMA.FTZ R187, R9, UR4, -R193.reuse ;  /* 0x0000000409bb7c23 */ /* 0x100fe200080108c1 */
[--C-:B------:R-:W-:Y:S01]  /*f2e0*/  FFMA.FTZ R189, R6, UR4, -R193.reuse ;  /* 0x0000000406bd7c23 */ /* 0x100fe200080108c1 */
[--C-:B------:R-:W-:Y:S01]  /*f2f0*/  FFMA.FTZ R190, R7, UR4, -R193.reuse ;  /* 0x0000000407be7c23 */ /* 0x100fe200080108c1 */
[--C-:B------:R-:W-:Y:S01]  /*f300*/  FFMA.FTZ R174, R174, UR4, -R193.reuse ;  /* 0x00000004aeae7c23 */ /* 0x100fe200080108c1 */
[----:B------:R-:W-:Y:S01]  /*f310*/  IMAD.WIDE.U32 R8, R8, -0x326172a9, RZ ;  /* 0xcd9e8d5708087825 */ /* 0x000fe200078e00ff */
[----:B------:R-:W2:Y:S01]  /*f320*/  LDC R7, c[0x0][0x4f8] ;  /* 0x00013e00ff077b82 */ /* 0x000ea20000000800 */
[----:B------:R-:W-:Y:S02]  /*f330*/  MUFU.EX2 R188, R188 ;  /* 0x000000bc00bc7308 */ /* 0x000fe40000000800 */
[--C-:B------:R-:W-:Y:S01]  /*f340*/  FFMA.FTZ R198, R198, UR4, -R193.reuse ;  /* 0x00000004c6c67c23 */ /* 0x100fe200080108c1 */
[----:B-1----:R-:W-:Y:S01]  /*f350*/  FMNMX.FTZ R3, R4, R3, !PT ;  /* 0x0000000304037209 */ /* 0x002fe20007810000 */
[----:B------:R-:W-:Y:S01]  /*f360*/  FFMA.FTZ R199, R199, UR4, -R193 ;  /* 0x00000004c7c77c23 */ /* 0x000fe200080108c1 */
[----:B------:R-:W-:Y:S01]  /*f370*/  LOP3.LUT R4, R12, UR16, R205, 0x96, !PT ;  /* 0x000000100c047c12 */ /* 0x000fe2000f8e96cd */
[----:B------:R-:W-:Y:S01]  /*f380*/  FFMA.FTZ R222, R222, UR4, -R193 ;  /* 0x00000004dede7c23 */ /* 0x000fe200080108c1 */
[C---:B------:R-:W-:Y:S01]  /*f390*/  FSETP.NEU.FTZ.AND P0, PT, R3.reuse, -INF , PT ;  /* 0xff8000000300780b */ /* 0x040fe20003f1d000 */
[----:B------:R-:W-:Y:S01]  /*f3a0*/  FMUL.FTZ R177, R3, UR4 ;  /* 0x0000000403b17c20 */ /* 0x000fe20008410000 */
[----:B------:R-:W1:Y:S01]  /*f3b0*/  LDSM.16.MT88.4 R12, [R180+0x10000] ;  /* 0x01000000b40c783b */ /* 0x000e620000004200 */
[----:B------:R-:W-:Y:S01]  /*f3c0*/  IMAD.WIDE.U32 R18, R4, -0x326172a9, RZ ;  /* 0xcd9e8d5704127825 */ /* 0x000fe200078e00ff */
[----:B------:R-:W-:Y:S01]  /*f3d0*/  LOP3.LUT R4, R238, UR7, R9, 0x96, !PT ;  /* 0x00000007ee047c12 */ /* 0x000fe2000f8e9609 */
[----:B------:R-:W-:Y:S01]  /*f3e0*/  MUFU.EX2 R187, R187 ;  /* 0x000000bb00bb7308 */ /* 0x000fe20000000800 */
[----:B------:R-:W-:Y:S01]  /*f3f0*/  FSEL R177, R177, RZ, P0 ;  /* 0x000000ffb1b17208 */ /* 0x000fe20000000000 */
[----:B------:R-:W-:Y:S01]  /*f400*/  FFMA.FTZ R220, R221, UR4, -R193 ;  /* 0x00000004dddc7c23 */ /* 0x000fe200080108c1 */
[----:B------:R-:W-:Y:S01]  /*f410*/  LOP3.LUT R202, R8, UR9, R19, 0x96, !PT ;  /* 0x0000000908ca7c12 */ /* 0x000fe2000f8e9613 */
[----:B------:R-:W-:Y:S04]  /*f420*/  IMAD.WIDE.U32 R8, R4, -0x2daee0ad, RZ ;  /* 0xd2511f5304087825 */ /* 0x000fe800078e00ff */
[----:B------:R-:W-:Y:S01]  /*f430*/  FFMA.FTZ R221, R179, UR4, -R193 ;  /* 0x00000004b3dd7c23 */ /* 0x000fe200080108c1 */
[--C-:B------:R-:W-:Y:S01]  /*f440*/  FFMA.FTZ R186, R10, UR4, -R177.reuse ;  /* 0x000000040aba7c23 */ /* 0x100fe200080108b1 */
[----:B------:R-:W-:Y:S04]  /*f450*/  IMAD.WIDE.U32 R202, R202, -0x2daee0ad, RZ ;  /* 0xd2511f53caca7825 */ /* 0x000fe800078e00ff */
[--C-:B------:R-:W-:Y:S01]  /*f460*/  FFMA.FTZ R185, R11, UR4, -R177.reuse ;  /* 0x000000040bb97c23 */ /* 0x100fe200080108b1 */
[----:B------:R-:W-:Y:S01]  /*f470*/  MUFU.EX2 R190, R190 ;  /* 0x000000be00be7308 */ /* 0x000fe20000000800 */
[--C-:B------:R-:W-:Y:S01]  /*f480*/  FFMA.FTZ R191, R5, UR4, -R177.reuse ;  /* 0x0000000405bf7c23 */ /* 0x100fe200080108b1 */
[----:B------:R-:W-:Y:S01]  /*f490*/  FSEL R5, R164, RZ, P1 ;  /* 0x000000ffa4057208 */ /* 0x000fe20000800000 */
[----:B------:R-:W-:Y:S01]  /*f4a0*/  FFMA.FTZ R192, R176, UR4, -R177 ;  /* 0x00000004b0c07c23 */ /* 0x000fe200080108b1 */
[----:B------:R-:W-:Y:S01]  /*f4b0*/  LOP3.LUT R10, R8, UR13, R203, 0x96, !PT ;  /* 0x0000000d080a7c12 */ /* 0x000fe2000f8e96cb */
[----:B------:R-:W-:Y:S01]  /*f4c0*/  FFMA.FTZ R203, R175, UR4, -R193 ;  /* 0x00000004afcb7c23 */ /* 0x000fe200080108c1 */
[----:B------:R-:W-:Y:S01]  /*f4d0*/  LOP3.LUT R204, R204, UR15, R9, 0x96, !PT ;  /* 0x0000000fcccc7c12 */ /* 0x000fe2000f8e9609 */
[----:B------:R-:W-:Y:S03]  /*f4e0*/  FADD.FTZ R0, -R5, R0 ;  /* 0x0000000005007221 */ /* 0x000fe60000010100 */
[----:B------:R-:W-:Y:S01]  /*f4f0*/  MUFU.EX2 R186, R186 ;  /* 0x000000ba00ba7308 */ /* 0x000fe20000000800 */
[----:B------:R-:W-:Y:S01]  /*f500*/  IMAD.WIDE.U32 R10, R10, -0x326172a9, RZ ;  /* 0xcd9e8d570a0a7825 */ /* 0x000fe200078e00ff */
[----:B--2---:R-:W-:Y:S03]  /*f510*/  LOP3.LUT R7, R7, 0xff, RZ, 0xc0, !PT ;  /* 0x000000ff07077812 */ /* 0x004fe600078ec0ff */
[----:B------:R-:W-:Y:S01]  /*f520*/  FMUL.FTZ R0, R0, UR4 ;  /* 0x0000000400007c20 */ /* 0x000fe20008410000 */
[----:B------:R-:W-:Y:S01]  /*f530*/  IMAD.WIDE.U32 R204, R204, -0x326172a9, RZ ;  /* 0xcd9e8d57cccc7825 */ /* 0x000fe200078e00ff */
[C---:B------:R-:W-:Y:S02]  /*f540*/  PRMT R4, R10.reuse, 0x7773, RZ ;  /* 0x000077730a047816 */ /* 0x040fe400000000ff */
[----:B------:R-:W-:Y:S01]  /*f550*/  PRMT R6, R10, 0x7772, RZ ;  /* 0x000077720a067816 */ /* 0x000fe200000000ff */
[----:B------:R-:W-:Y:S01]  /*f560*/  IMAD.MOV.U32 R9, RZ, RZ, R10 ;  /* 0x000000ffff097224 */ /* 0x000fe200078e000a */
[----:B------:R-:W-:Y:S01]  /*f570*/  LOP3.LUT R8, R204, UR10, R11, 0x96, !PT ;  /* 0x0000000acc087c12 */ /* 0x000fe2000f8e960b */
[----:B------:R-:W-:Y:S01]  /*f580*/  MUFU.EX2 R185, R185 ;  /* 0x000000b900b97308 */ /* 0x000fe20000000800 */
[----:B------:R-:W-:Y:S01]  /*f590*/  PRMT R6, R6, 0x5410, R4 ;  /* 0x0000541006067816 */ /* 0x000fe20000000004 */
[----:B------:R-:W-:Y:S01]  /*f5a0*/  IMAD R176, R7, 0x10000, R7 ;  /* 0x0001000007b07824 */ /* 0x000fe200078e0207 */
[----:B------:R-:W-:Y:S01]  /*f5b0*/  FSEL R4, R3, RZ, P0 ;  /* 0x000000ff03047208 */ /* 0x000fe20000000000 */
[--C-:B------:R-:W-:Y:S01]  /*f5c0*/  FFMA.FTZ R204, R172, UR4, -R177.reuse ;  /* 0x00000004accc7c23 */ /* 0x100fe200080108b1 */
[----:B------:R-:W-:Y:S01]  /*f5d0*/  PRMT R170, R10, 0x7771, RZ ;  /* 0x000077710aaa7816 */ /* 0x000fe200000000ff */
[--C-:B------:R-:W-:Y:S01]  /*f5e0*/  FFMA.FTZ R200, R200, UR4, -R177.reuse ;  /* 0x00000004c8c87c23 */ /* 0x100fe200080108b1 */
[----:B------:R-:W-:Y:S01]  /*f5f0*/  LOP3.LUT R9, R9, 0xff, RZ, 0xc0, !PT ;  /* 0x000000ff09097812 */ /* 0x000fe200078ec0ff */
[----:B------:R-:W-:Y:S02]  /*f600*/  FADD.FTZ R4, -R4, R2 ;  /* 0x0000000204047221 */ /* 0x000fe40000010100 */
[----:B------:R-:W-:Y:S01]  /*f610*/  MUFU.EX2 R189, R189 ;  /* 0x000000bd00bd7308 */ /* 0x000fe20000000800 */
[C---:B------:R-:W-:Y:S01]  /*f620*/  LOP3.LUT R168, R8.reuse, 0xffff, RZ, 0xc0, !PT ;  /* 0x0000ffff08a87812 */ /* 0x040fe200078ec0ff */
[----:B------:R-:W-:Y:S01]  /*f630*/  FFMA.FTZ R201, R201, UR4, -R177 ;  /* 0x00000004c9c97c23 */ /* 0x000fe200080108b1 */
[----:B------:R-:W-:Y:S01]  /*f640*/  PRMT R5, R8, 0x7632, R5 ;  /* 0x0000763208057816 */ /* 0x000fe20000000005 */
[--C-:B------:R-:W-:Y:S01]  /*f650*/  FFMA.FTZ R211, R211, UR4, -R177.reuse ;  /* 0x00000004d3d37c23 */ /* 0x100fe200080108b1 */
[----:B------:R-:W-:Y:S01]  /*f660*/  PRMT R170, R9, 0x5410, R170 ;  /* 0x0000541009aa7816 */ /* 0x000fe200000000aa */
[----:B------:R-:W-:Y:S01]  /*f670*/  FFMA.FTZ R210, R210, UR4, -R177 ;  /* 0x00000004d2d27c23 */ /* 0x000fe200080108b1 */
[----:B------:R-:W-:Y:S03]  /*f680*/  LOP3.LUT R9, R8, 0xff, RZ, 0xc0, !PT ;  /* 0x000000ff08097812 */ /* 0x000fe600078ec0ff */
[----:B------:R2:W3:Y:S01]  /*f690*/  MUFU.EX2 R2, R0 ;  /* 0x0000000000027308 */ /* 0x0004e20000000800 */
[----:B------:R-:W-:Y:S01]  /*f6a0*/  SHF.R.U32.HI R168, RZ, 0x8, R168 ;  /* 0x00000008ffa87819 */ /* 0x000fe200000116a8 */
[--C-:B------:R-:W-:Y:S01]  /*f6b0*/  FFMA.FTZ R209, R209, UR4, -R193.reuse ;  /* 0x00000004d1d17c23 */ /* 0x100fe200080108c1 */
[----:B------:R-:W-:Y:S01]  /*f6c0*/  SHF.R.U32.HI R8, RZ, 0x18, R8 ;  /* 0x00000018ff087819 */ /* 0x000fe20000011608 */
[----:B------:R-:W-:Y:S01]  /*f6d0*/  FFMA.FTZ R208, R208, UR4, -R193 ;  /* 0x00000004d0d07c23 */ /* 0x000fe200080108c1 */
[----:B------:R-:W-:Y:S01]  /*f6e0*/  LOP3.LUT R5, R5, 0xff, RZ, 0xc0, !PT ;  /* 0x000000ff05057812 */ /* 0x000fe200078ec0ff */
[--C-:B------:R-:W-:Y:S01]  /*f6f0*/  FFMA.FTZ R207, R207, UR4, -R177.reuse ;  /* 0x00000004cfcf7c23 */ /* 0x100fe200080108b1 */
[----:B------:R-:W-:Y:S03]  /*f700*/  PRMT R168, R9, 0x5410, R168 ;  /* 0x0000541009a87816 */ /* 0x000fe600000000a8 */
[----:B------:R-:W-:Y:S01]  /*f710*/  MUFU.EX2 R191, R191 ;  /* 0x000000bf00bf7308 */ /* 0x000fe20000000800 */
[----:B------:R-:W-:Y:S01]  /*f720*/  LOP3.LUT R6, R6, 0xff00ff, RZ, 0xc0, !PT ;  /* 0x00ff00ff06067812 */ /* 0x000fe200078ec0ff */
[----:B------:R-:W-:Y:S01]  /*f730*/  FFMA.FTZ R206, R206, UR4, -R177 ;  /* 0x00000004cece7c23 */ /* 0x000fe200080108b1 */
[----:B------:R-:W-:Y:S01]  /*f740*/  PRMT R5, R5, 0x5410, R8 ;  /* 0x0000541005057816 */ /* 0x000fe20000000008 */
[----:B------:R-:W-:Y:S01]  /*f750*/  VIADD R8, R180, 0x10000 ;  /* 0x00010000b4087836 */ /* 0x000fe20000000000 */
[--C-:B------:R-:W-:Y:S01]  /*f760*/  HSET2.LE.AND R170, R170, R176.reuse, PT ;  /* 0x000000b0aaaa7233 */ /* 0x100fe20003803000 */
[----:B------:R-:W-:Y:S01]  /*f770*/  FFMA.FTZ R197, R197, UR4, -R193 ;  /* 0x00000004c5c57c23 */ /* 0x000fe200080108c1 */
[--C-:B------:R-:W-:Y:S03]  /*f780*/  HSET2.LE.AND R171, R6, R176.reuse, PT ;  /* 0x000000b006ab7233 */ /* 0x100fe60003803000 */
[----:B------:R-:W4:Y:S01]  /*f790*/  MUFU.EX2 R192, R192 ;  /* 0x000000c000c07308 */ /* 0x000f220000000800 */
[----:B--2---:R-:W-:Y:S01]  /*f7a0*/  FMUL.FTZ R0, R4, UR4 ;  /* 0x0000000404007c20 */ /* 0x004fe20008410000 */
[--C-:B------:R-:W-:Y:S01]  /*f7b0*/  HSET2.LE.AND R168, R168, R176.reuse, PT ;  /* 0x000000b0a8a87233 */ /* 0x100fe20003803000 */
[----:B------:R-:W-:Y:S01]  /*f7c0*/  @P2 VIADD R167, R8, 0xffffffc0 ;  /* 0xffffffc008a72836 */ /* 0x000fe20000000000 */
[--C-:B------:R-:W-:Y:S01]  /*f7d0*/  HSET2.LE.AND R169, R5, R176.reuse, PT ;  /* 0x000000b005a97233 */ /* 0x100fe20003803000 */
[C---:B---3--:R-:W-:Y:S01]  /*f7e0*/  FMUL.FTZ R8, R2.reuse, R156 ;  /* 0x0000009c02087220 */ /* 0x048fe20000410000 */
[----:B------:R-:W-:Y:S01]  /*f7f0*/  F2FP.BF16.F32.PACK_AB R7, R187, R188 ;  /* 0x000000bcbb07723e */ /* 0x000fe200000010ff */
[----:B------:R-:W-:Y:S03]  /*f800*/  FMUL.FTZ R9, R2, R157 ;  /* 0x0000009d02097220 */ /* 0x000fe60000410000 */
[----:B------:R-:W2:Y:S01]  /*f810*/  MUFU.EX2 R0, R0 ;  /* 0x0000000000007308 */ /* 0x000ea20000000800 */
[----:B------:R-:W-:Y:S01]  /*f820*/  F2FP.BF16.F32.PACK_AB R6, R185, R186 ;  /* 0x000000bab906723e */ /* 0x000fe200000010ff */
[----:B------:R-:W3:Y:S01]  /*f830*/  LDSM.16.MT88.4 R28, [R167] ;  /* 0x00000000a71c783b */ /* 0x000ee20000004200 */
[----:B------:R-:W-:Y:S01]  /*f840*/  F2FP.BF16.F32.PACK_AB R5, R189, R190 ;  /* 0x000000bebd05723e */ /* 0x000fe200000010ff */
[----:B------:R-:W-:Y:S01]  /*f850*/  IMAD.IADD R182, R212, 0x1, R167 ;  /* 0x00000001d4b67824 */ /* 0x000fe200078e02a7 */
[----:B------:R-:W-:Y:S01]  /*f860*/  LOP3.LUT R170, R7, R170, RZ, 0xc0, !PT ;  /* 0x000000aa07aa7212 */ /* 0x000fe200078ec0ff */
[----:B------:R-:W-:Y:S01]  /*f870*/  FMUL.FTZ R16, R2, R148 ;  /* 0x0000009402107220 */ /* 0x000fe20000410000 */
[----:B------:R-:W-:Y:S01]  /*f880*/  LOP3.LUT R171, R6, R171, RZ, 0xc0, !PT ;  /* 0x000000ab06ab7212 */ /* 0x000fe200078ec0ff */
[----:B------:R-:W-:Y:S01]  /*f890*/  FMUL.FTZ R17, R2, R149 ;  /* 0x0000009502117220 */ /* 0x000fe20000410000 */
[----:B----4-:R-:W-:Y:S01]  /*f8a0*/  F2FP.BF16.F32.PACK_AB R4, R192, R191 ;  /* 0x000000bfc004723e */ /* 0x010fe200000010ff */
[C---:B------:R-:W-:Y:S01]  /*f8b0*/  FMUL.FTZ R24, R2.reuse, R140 ;  /* 0x0000008c02187220 */ /* 0x040fe20000410000 */
[----:B------:R-:W-:Y:S01]  /*f8c0*/  LOP3.LUT R168, R5, R168, RZ, 0xc0, !PT ;  /* 0x000000a805a87212 */ /* 0x000fe200078ec0ff */
[----:B------:R-:W-:Y:S01]  /*f8d0*/  FMUL.FTZ R5, R2, R161 ;  /* 0x000000a102057220 */ /* 0x000fe20000410000 */
[----:B------:R-:W-:Y:S01]  /*f8e0*/  LOP3.LUT R169, R4, R169, RZ, 0xc0, !PT ;  /* 0x000000a904a97212 */ /* 0x000fe200078ec0ff */
[C---:B------:R-:W-:Y:S01]  /*f8f0*/  FMUL.FTZ R4, R2.reuse, R160 ;  /* 0x000000a002047220 */ /* 0x040fe20000410000 */
[----:B------:R-:W-:Y:S02]  /*f900*/  IMAD.MOV.U32 R161, RZ, RZ, R19 ;  /* 0x000000ffffa17224 */ /* 0x000fe400078e0013 */
[----:B------:R-:W-:Y:S01]  /*f910*/  FMUL.FTZ R25, R2, R141 ;  /* 0x0000008d02197220 */ /* 0x000fe20000410000 */
[C---:B--2---:R-:W-:Y:S01]  /*f920*/  FMUL.FTZ R6, R0.reuse, R162 ;  /* 0x000000a200067220 */ /* 0x044fe20000410000 */
[C---:B------:R-:W-:Y:S01]  /*f930*/  FMUL.FTZ R7, R0.reuse, R163 ;  /* 0x000000a300077220 */ /* 0x040fe20000410000 */
[C---:B------:R-:W-:Y:S01]  /*f940*/  FMUL.FTZ R10, R0.reuse, R158 ;  /* 0x0000009e000a7220 */ /* 0x040fe20000410000 */
[C---:B------:R-:W-:Y:S01]  /*f950*/  FMUL.FTZ R11, R0.reuse, R159 ;  /* 0x0000009f000b7220 */ /* 0x040fe20000410000 */
[C---:B------:R-:W-:Y:S01]  /*f960*/  FMUL.FTZ R19, R0.reuse, R151 ;  /* 0x0000009700137220 */ /* 0x040fe20000410000 */
[----:B------:R-:W-:Y:S01]  /*f970*/  LDSM.16.MT88.4 R156, [R180+0x12800] ;  /* 0x01280000b49c783b */ /* 0x000fe20000004200 */
[C---:B------:R-:W-:Y:S01]  /*f980*/  FMUL.FTZ R26, R0.reuse, R142 ;  /* 0x0000008e001a7220 */ /* 0x040fe20000410000 */
[----:B------:R-:W-:Y:S01]  /*f990*/  FMUL.FTZ R27, R0, R143 ;  /* 0x0000008f001b7220 */ /* 0x000fe20000410000 */
[C---:B-1----:R-:W-:Y:S01]  /*f9a0*/  HMMA.16816.F32.BF16 R4, R168.reuse, R12, R4 ;  /* 0x0000000ca804723c */ /* 0x042fe20000041804 */
[----:B------:R-:W-:Y:S04]  /*f9b0*/  MUFU.EX2 R203, R203 ;  /* 0x000000cb00cb7308 */ /* 0x000fe80000000800 */
[----:B------:R-:W-:Y:S01]  /*f9c0*/  LDSM.16.MT88.4 R140, [R182+0x2000] ;  /* 0x00200000b68c783b */ /* 0x000fe20000004200 */
[C---:B------:R-:W-:Y:S01]  /*f9d0*/  FMUL.FTZ R12, R2.reuse, R152 ;  /* 0x00000098020c7220 */ /* 0x040fe20000410000 */
[----:B------:R-:W-:Y:S01]  /*f9e0*/  FMUL.FTZ R13, R2, R153 ;  /* 0x00000099020d7220 */ /* 0x000fe20000410000 */
[C---:B------:R-:W-:Y:S03]  /*f9f0*/  HMMA.16816.F32.BF16 R8, R168.reuse, R14, R8 ;  /* 0x0000000ea808723c */ /* 0x040fe60000041808 */
[----:B------:R-:W-:Y:S01]  /*fa00*/  MUFU.EX2 R204, R204 ;  /* 0x000000cc00cc7308 */ /* 0x000fe20000000800 */
[C---:B------:R-:W-:Y:S01]  /*fa10*/  FMUL.FTZ R14, R0.reuse, R154 ;  /* 0x0000009a000e7220 */ /* 0x040fe20000410000 */
[----:B------:R-:W-:Y:S01]  /*fa20*/  FMUL.FTZ R15, R0, R155 ;  /* 0x0000009b000f7220 */ /* 0x000fe20000410000 */
[C---:B------:R-:W-:Y:S01]  /*fa30*/  FMUL.FTZ R32, R2.reuse, R132 ;  /* 0x0000008402207220 */ /* 0x040fe20000410000 */
[----:B------:R-:W1:Y:S01]  /*fa40*/  LDSM.16.MT88.4 R152, [R182] ;  /* 0x00000000b698783b */ /* 0x000e620000004200 */
[----:B------:R-:W-:Y:S01]  /*fa50*/  FMUL.FTZ R33, R2, R133 ;  /* 0x0000008502217220 */ /* 0x000fe20000410000 */
[C---:B------:R-:W-:Y:S01]  /*fa60*/  FMUL.FTZ R34, R0.reuse, R134 ;  /* 0x0000008600227220 */ /* 0x040fe20000410000 */
[C---:B------:R-:W-:Y:S01]  /*fa70*/  FMUL.FTZ R35, R0.reuse, R135 ;  /* 0x0000008700237220 */ /* 0x040fe20000410000 */
[----:B------:R-:W-:Y:S01]  /*fa80*/  IMAD.MOV.U32 R160, RZ, RZ, R18 ;  /* 0x000000ffffa07224 */ /* 0x000fe200078e0012 */
[C---:B------:R-:W-:Y:S01]  /*fa90*/  HMMA.16816.F32.BF16 R12, R168.reuse, R20, R12 ;  /* 0x00000014a80c723c */ /* 0x040fe2000004180c */
[----:B------:R-:W-:Y:S02]  /*faa0*/  MUFU.EX2 R209, R209 ;  /* 0x000000d100d17308 */ /* 0x000fe40000000800 */
[----:B------:R-:W-:Y:S01]  /*fab0*/  FMUL.FTZ R18, R0, R150 ;  /* 0x0000009600127220 */ /* 0x000fe20000410000 */
[----:B------:R-:W-:Y:S01]  /*fac0*/  LDSM.16.MT88.4 R132, [R167+0x2000] ;  /* 0x00200000a784783b */ /* 0x000fe20000004200 */
[C---:B------:R-:W-:Y:S01]  /*fad0*/  FMUL.FTZ R20, R2.reuse, R144 ;  /* 0x0000009002147220 */ /* 0x040fe20000410000 */
[C---:B------:R-:W-:Y:S01]  /*fae0*/  FMUL.FTZ R21, R2.reuse, R145 ;  /* 0x0000009102157220 */ /* 0x040fe20000410000 */
[C---:B------:R-:W-:Y:S01]  /*faf0*/  FMUL.FTZ R36, R2.reuse, R36 ;  /* 0x0000002402247220 */ /* 0x040fe20000410000 */
[----:B------:R-:W-:Y:S01]  /*fb00*/  FMUL.FTZ R37, R2, R37 ;  /* 0x0000002502257220 */ /* 0x000fe20000410000 */
[C---:B------:R-:W-:Y:S01]  /*fb10*/  FMUL.FTZ R38, R0.reuse, R38 ;  /* 0x0000002600267220 */ /* 0x040fe20000410000 */
[C---:B------:R-:W-:Y:S01]  /*fb20*/  HMMA.16816.F32.BF16 R16, R168.reuse, R22, R16 ;  /* 0x00000016a810723c */ /* 0x040fe20000041810 */
[----:B------:R-:W-:Y:S02]  /*fb30*/  MUFU.EX2 R208, R208 ;  /* 0x000000d000d07308 */ /* 0x000fe40000000800 */
[C---:B------:R-:W-:Y:S01]  /*fb40*/  FMUL.FTZ R22, R0.reuse, R146 ;  /* 0x0000009200167220 */ /* 0x040fe20000410000 */
[C---:B------:R-:W-:Y:S01]  /*fb50*/  FMUL.FTZ R23, R0.reuse, R147 ;  /* 0x0000009300177220 */ /* 0x040fe20000410000 */
[----:B------:R-:W-:Y:S01]  /*fb60*/  FMUL.FTZ R39, R0, R39 ;  /* 0x0000002700277220 */ /* 0x000fe20000410000 */
[----:B------:R-:W2:Y:S01]  /*fb70*/  LDSM.16.MT88.4 R144, [R180+0x12000] ;  /* 0x01200000b490783b */ /* 0x000ea20000004200 */
[C---:B------:R-:W-:Y:S01]  /*fb80*/  FMUL.FTZ R40, R2.reuse, R40 ;  /* 0x0000002802287220 */ /* 0x040fe20000410000 */
[----:B------:R-:W-:Y:S01]  /*fb90*/  FMUL.FTZ R41, R2, R41 ;  /* 0x0000002902297220 */ /* 0x000fe20000410000 */
[C---:B------:R-:W-:Y:S01]  /*fba0*/  FMUL.FTZ R42, R0.reuse, R42 ;  /* 0x0000002a002a7220 */ /* 0x040fe20000410000 */
[----:B------:R-:W-:Y:S01]  /*fbb0*/  FMUL.FTZ R43, R0, R43 ;  /* 0x0000002b002b7220 */ /* 0x000fe20000410000 */
[C---:B---3--:R-:W-:Y:S01]  /*fbc0*/  HMMA.16816.F32.BF16 R20, R168.reuse, R28, R20 ;  /* 0x0000001ca814723c */ /* 0x048fe20000041814 */
[----:B------:R-:W-:Y:S02]  /*fbd0*/  MUFU.EX2 R207, R207 ;  /* 0x000000cf00cf7308 */ /* 0x000fe40000000800 */
[C---:B------:R-:W-:Y:S01]  /*fbe0*/  FMUL.FTZ R28, R2.reuse, R136 ;  /* 0x00000088021c7220 */ /* 0x040fe20000410000 */
[C---:B------:R-:W-:Y:S01]  /*fbf0*/  FMUL.FTZ R29, R2.reuse, R137 ;  /* 0x00000089021d7220 */ /* 0x040fe20000410000 */
[C---:B------:R-:W-:Y:S01]  /*fc00*/  FMUL.FTZ R44, R2.reuse, R44 ;  /* 0x0000002c022c7220 */ /* 0x040fe20000410000 */
[----:B------:R-:W-:Y:S01]  /*fc10*/  FMUL.FTZ R45, R2, R45 ;  /* 0x0000002d022d7220 */ /* 0x000fe20000410000 */
[C---:B------:R-:W-:Y:S01]  /*fc20*/  FMUL.FTZ R46, R0.reuse, R46 ;  /* 0x0000002e002e7220 */ /* 0x040fe20000410000 */
[C---:B------:R-:W-:Y:S03]  /*fc30*/  HMMA.16816.F32.BF16 R24, R168.reuse, R30, R24 ;  /* 0x0000001ea818723c */ /* 0x040fe60000041818 */
[----:B------:R-:W-:Y:S01]  /*fc40*/  MUFU.EX2 R206, R206 ;  /* 0x000000ce00ce7308 */ /* 0x000fe20000000800 */
[C---:B------:R-:W-:Y:S01]  /*fc50*/  FMUL.FTZ R30, R0.reuse, R138 ;  /* 0x0000008a001e7220 */ /* 0x040fe20000410000 */
[C---:B------:R-:W-:Y:S01]  /*fc60*/  FMUL.FTZ R31, R0.reuse, R139 ;  /* 0x0000008b001f7220 */ /* 0x040fe20000410000 */
[----:B------:R-:W-:Y:S01]  /*fc70*/  FMUL.FTZ R47, R0, R47 ;  /* 0x0000002f002f7220 */ /* 0x000fe20000410000 */
[----:B------:R-:W3:Y:S01]  /*fc80*/  LDSM.16.MT88.4 R136, [R181+0x12000] ;  /* 0x01200000b588783b */ /* 0x000ee20000004200 */
[C---:B------:R-:W-:Y:S01]  /*fc90*/  FMUL.FTZ R48, R2.reuse, R48 ;  /* 0x0000003002307220 */ /* 0x040fe20000410000 */
[----:B------:R-:W-:Y:S01]  /*fca0*/  FMUL.FTZ R49, R2, R49 ;  /* 0x0000003102317220 */ /* 0x000fe20000410000 */
[C---:B------:R-:W-:Y:S01]  /*fcb0*/  FMUL.FTZ R50, R0.reuse, R50 ;  /* 0x0000003200327220 */ /* 0x040fe20000410000 */
[----:B------:R-:W-:Y:S01]  /*fcc0*/  FMUL.FTZ R51, R0, R51 ;  /* 0x0000003300337220 */ /* 0x000fe20000410000 */
[C---:B-1----:R-:W-:Y:S01]  /*fcd0*/  HMMA.16816.F32.BF16 R28, R168.reuse, R152, R28 ;  /* 0x00000098a81c723c */ /* 0x042fe2000004181c */
[----:B------:R-:W-:Y:S02]  /*fce0*/  MUFU.EX2 R198, R198 ;  /* 0x000000c600c67308 */ /* 0x000fe40000000800 */
[C---:B------:R-:W-:Y:S01]  /*fcf0*/  FMUL.FTZ R52, R2.reuse, R52 ;  /* 0x0000003402347220 */ /* 0x040fe20000410000 */
[----:B------:R-:W-:Y:S01]  /*fd00*/  FMUL.FTZ R53, R2, R53 ;  /* 0x0000003502357220 */ /* 0x000fe20000410000 */
[C---:B------:R-:W-:Y:S01]  /*fd10*/  FMUL.FTZ R54, R0.reuse, R54 ;  /* 0x0000003600367220 */ /* 0x040fe20000410000 */
[----:B------:R-:W-:Y:S01]  /*fd20*/  FMUL.FTZ R55, R0, R55 ;  /* 0x0000003700377220 */ /* 0x000fe20000410000 */
[C---:B------:R-:W-:Y:S01]  /*fd30*/  FMUL.FTZ R56, R2.reuse, R56 ;  /* 0x0000003802387220 */ /* 0x040fe20000410000 */
[C---:B------:R-:W-:Y:S03]  /*fd40*/  HMMA.16816.F32.BF16 R32, R168.reuse, R154, R32 ;  /* 0x0000009aa820723c */ /* 0x040fe60000041820 */
[----:B------:R-:W1:Y:S01]  /*fd50*/  MUFU.EX2 R199, R199 ;  /* 0x000000c700c77308 */ /* 0x000e620000000800 */
[----:B------:R-:W-:Y:S01]  /*fd60*/  FMUL.FTZ R57, R2, R57 ;  /* 0x0000003902397220 */ /* 0x000fe20000410000 */
[C---:B------:R-:W-:Y:S01]  /*fd70*/  FMUL.FTZ R58, R0.reuse, R58 ;  /* 0x0000003a003a7220 */ /* 0x040fe20000410000 */
[----:B------:R-:W-:Y:S01]  /*fd80*/  FMUL.FTZ R59, R0, R59 ;  /* 0x0000003b003b7220 */ /* 0x000fe20000410000 */
[C---:B------:R-:W-:Y:S01]  /*fd90*/  FMUL.FTZ R60, R2.reuse, R60 ;  /* 0x0000003c023c7220 */ /* 0x040fe20000410000 */
[----:B------:R-:W-:Y:S01]  /*fda0*/  FMUL.FTZ R61, R2, R61 ;  /* 0x0000003d023d7220 */ /* 0x000fe20000410000 */
[C---:B--2---:R-:W-:Y:S04]  /*fdb0*/  HMMA.16816.F32.BF16 R36, R168.reuse, R144, R36 ;  /* 0x00000090a824723c */ /* 0x044fe80000041824 */
        /* <DEDUP_REMOVED lines=8> */
[----:B------:R-:W2:Y:S01]  /*fe40*/  MUFU.EX2 R201, R201 ;  /* 0x000000c900c97308 */ /* 0x000ea20000000800 */
        /* <DEDUP_REMOVED lines=8> */
[C---:B---3--:R-:W-:Y:S01]  /*fed0*/  HMMA.16816.F32.BF16 R44, R168.reuse, R136, R44 ;  /* 0x00000088a82c723c */ /* 0x048fe2000004182c */
[----:B------:R-:W-:Y:S02]  /*fee0*/  MUFU.EX2 R222, R222 ;  /* 0x000000de00de7308 */ /* 0x000fe40000000800 */
[----:B------:R-:W-:Y:S01]  /*fef0*/  FMUL.FTZ R75, R0, R75 ;  /* 0x0000004b004b7220 */ /* 0x000fe20000410000 */
[C---:B------:R-:W-:Y:S01]  /*ff00*/  FMUL.FTZ R76, R2.reuse, R76 ;  /* 0x0000004c024c7220 */ /* 0x040fe20000410000 */
[----:B------:R-:W-:Y:S01]  /*ff10*/  FMUL.FTZ R77, R2, R77 ;  /* 0x0000004d024d7220 */ /* 0x000fe20000410000 */
[C---:B------:R-:W-:Y:S01]  /*ff20*/  FMUL.FTZ R78, R0.reuse, R78 ;  /* 0x0000004e004e7220 */ /* 0x040fe20000410000 */
[----:B------:R-:W-:Y:S01]  /*ff30*/  FMUL.FTZ R79, R0, R79 ;  /* 0x0000004f004f7220 */ /* 0x000fe20000410000 */
[C---:B------:R-:W-:Y:S01]  /*ff40*/  HMMA.16816.F32.BF16 R48, R168.reuse, R138, R48 ;  /* 0x0000008aa830723c */ /* 0x040fe20000041830 */
[----:B------:R-:W3:Y:S02]  /*ff50*/  LDSM.16.MT88.4 R136, [R180+0x14000] ;  /* 0x01400000b488783b */ /* 0x000ee40000004200 */
        /* <DEDUP_REMOVED lines=70> */
[----:B------:R-:W5:Y:S02]  /*103c0*/  LDSM.16.MT88.4 R140, [R181+0x16000] ;  /* 0x01600000b58c783b */ /* 0x000f640000004200 */
[----:B------:R-:W-:Y:S01]  /*103d0*/  FMUL.FTZ R131, R0, R131 ;  /* 0x0000008300837220 */ /* 0x000fe20000410000 */
[--C-:B------:R-:W-:Y:S01]  /*103e0*/  FFMA.FTZ R196, R196, UR4, -R193.reuse ;  /* 0x00000004c4c47c23 */ /* 0x100fe200080108c1 */
[----:B------:R-:W-:Y:S01]  /*103f0*/  FFMA.FTZ R193, R178, UR4, -R193 ;  /* 0x00000004b2c17c23 */ /* 0x000fe200080108c1 */
[--C-:B------:R-:W-:Y:S01]  /*10400*/  FFMA.FTZ R195, R195, UR4, -R177.reuse ;  /* 0x00000004c3c37c23 */ /* 0x100fe200080108b1 */
[--C-:B------:R-:W-:Y:S01]  /*10410*/  FFMA.FTZ R194, R194, UR4, -R177.reuse ;  /* 0x00000004c2c27c23 */ /* 0x100fe200080108b1 */
[----:B------:R-:W-:Y:S01]  /*10420*/  FFMA.FTZ R166, R166, UR4, -R177 ;  /* 0x00000004a6a67c23 */ /* 0x000fe200080108b1 */
[C---:B---3--:R-:W-:Y:S01]  /*10430*/  HMMA.16816.F32.BF16 R92, R168.reuse, R136, R92 ;  /* 0x00000088a85c723c */ /* 0x048fe2000004185c */
[----:B------:R-:W-:Y:S02]  /*10440*/  MUFU.EX2 R196, R196 ;  /* 0x000000c400c47308 */ /* 0x000fe40000000800 */
[----:B------:R-:W-:Y:S01]  /*10450*/  FFMA.FTZ R190, R2, R249, R190 ;  /* 0x000000f902be7223 */ /* 0x000fe200000100be */
[----:B------:R-:W-:Y:S02]  /*10460*/  IMAD.MOV.U32 R2, RZ, RZ, R3 ;  /* 0x000000ffff027224 */ /* 0x000fe400078e0003 */
[----:B------:R-:W-:Y:S01]  /*10470*/  FFMA.FTZ R191, R0, R248, R191 ;  /* 0x000000f800bf7223 */ /* 0x000fe200000100bf */
[----:B------:R-:W-:Y:S02]  /*10480*/  IMAD.MOV.U32 R0, RZ, RZ, R164 ;  /* 0x000000ffff007224 */ /* 0x000fe400078e00a4 */
[----:B------:R-:W-:Y:S01]  /*10490*/  FADD.FTZ R190, R189, R190 ;  /* 0x000000bebdbe7221 */ /* 0x000fe20000010000 */
[C---:B------:R-:W-:Y:S01]  /*104a0*/  HMMA.16816.F32.BF16 R96, R168.reuse, R138, R96 ;  /* 0x0000008aa860723c */ /* 0x040fe20000041860 */
[----:B------:R-:W3:Y:S01]  /*104b0*/  LDSM.16.MT88.4 R136, [R167+0x6000] ;  /* 0x00600000a788783b */ /* 0x000ee20000004200 */
[----:B------:R-:W-:Y:S01]  /*104c0*/  MUFU.EX2 R195, R195 ;  /* 0x000000c300c37308 */ /* 0x000fe20000000800 */
[----:B------:R-:W-:Y:S01]  /*104d0*/  FADD.FTZ R191, R192, R191 ;  /* 0x000000bfc0bf7221 */ /* 0x000fe20000010000 */
[----:B------:R-:W-:Y:S03]  /*104e0*/  FADD.FTZ R188, R188, R190 ;  /* 0x000000bebcbc7221 */ /* 0x000fe60000010000 */
[----:B------:R-:W-:Y:S01]  /*104f0*/  FADD.FTZ R186, R186, R191 ;  /* 0x000000bfbaba7221 */ /* 0x000fe20000010000 */
[C---:B----4-:R-:W-:Y:S04]  /*10500*/  HMMA.16816.F32.BF16 R100, R168.reuse, R132, R100 ;  /* 0x00000084a864723c */ /* 0x050fe80000041864 */
[----:B------:R-:W-:Y:S01]  /*10510*/  MUFU.EX2 R194, R194 ;  /* 0x000000c200c27308 */ /* 0x000fe20000000800 */
[----:B------:R-:W-:Y:S01]  /*10520*/  FADD.FTZ R188, R187, R188 ;  /* 0x000000bcbbbc7221 */ /* 0x000fe20000010000 */
[----:B------:R-:W-:Y:S02]  /*10530*/  FADD.FTZ R186, R185, R186 ;  /* 0x000000bab9ba7221 */ /* 0x000fe40000010000 */
[C---:B------:R-:W-:Y:S01]  /*10540*/  HMMA.16816.F32.BF16 R104, R168.reuse, R134, R104 ;  /* 0x00000086a868723c */ /* 0x040fe20000041868 */
[----:B------:R-:W4:Y:S05]  /*10550*/  LDSM.16.MT88.4 R132, [R182+0x6000] ;  /* 0x00600000b684783b */ /* 0x000f2a0000004200 */
[----:B------:R-:W-:Y:S02]  /*10560*/  MUFU.EX2 R193, R193 ;  /* 0x000000c100c17308 */ /* 0x000fe40000000800 */
[C---:B-----5:R-:W-:Y:S08]  /*10570*/  HMMA.16816.F32.BF16 R108, R168.reuse, R140, R108 ;  /* 0x0000008ca86c723c */ /* 0x060ff0000004186c */
[----:B------:R-:W-:Y:S01]  /*10580*/  MUFU.EX2 R166, R166 ;  /* 0x000000a600a67308 */ /* 0x000fe20000000800 */
[----:B------:R-:W-:Y:S01]  /*10590*/  LOP3.LUT R140, R160, UR8, R205, 0x96, !PT ;  /* 0x00000008a08c7c12 */ /* 0x000fe2000f8e96cd */
[--C-:B------:R-:W-:Y:S01]  /*105a0*/  FFMA.FTZ R205, R173, UR4, -R177.reuse ;  /* 0x00000004adcd7c23 */ /* 0x100fe200080108b1 */
[----:B------:R-:W-:Y:S01]  /*105b0*/  FFMA.FTZ R177, R165, UR4, -R177 ;  /* 0x00000004a5b17c23 */ /* 0x000fe200080108b1 */
[C---:B------:R-:W-:Y:S06]  /*105c0*/  HMMA.16816.F32.BF16 R112, R168.reuse, R142, R112 ;  /* 0x0000008ea870723c */ /* 0x040fec0000041870 */
[----:B------:R-:W-:Y:S01]  /*105d0*/  MUFU.EX2 R165, R177 ;  /* 0x000000b100a57308 */ /* 0x000fe20000000800 */
[----:B------:R-:W-:Y:S04]  /*105e0*/  IMAD.WIDE.U32 R140, R140, -0x2daee0ad, RZ ;  /* 0xd2511f538c8c7825 */ /* 0x000fe800078e00ff */
[----:B------:R-:W-:Y:S01]  /*105f0*/  IMAD.MOV.U32 R142, RZ, RZ, R140 ;  /* 0x000000ffff8e7224 */ /* 0x000fe200078e008c */
[----:B------:R-:W-:Y:S01]  /*10600*/  LOP3.LUT R141, R202, UR12, R141, 0x96, !PT ;  /* 0x0000000cca8d7c12 */ /* 0x000fe2000f8e968d */
[C---:B---3--:R-:W-:Y:S03]  /*10610*/  HMMA.16816.F32.BF16 R116, R168.reuse, R136, R116 ;  /* 0x00000088a874723c */ /* 0x048fe60000041874 */
[----:B------:R3:W5:Y:S01]  /*10620*/  MUFU.EX2 R202, R174 ;  /* 0x000000ae00ca7308 */ /* 0x0007620000000800 */
[C---:B------:R-:W-:Y:S02]  /*10630*/  PRMT R137, R140.reuse, 0x7773, RZ ;  /* 0x000077738c897816 */ /* 0x040fe400000000ff */
[C---:B------:R-:W-:Y:S02]  /*10640*/  PRMT R136, R140.reuse, 0x7772, RZ ;  /* 0x000077728c887816 */ /* 0x040fe400000000ff */
[----:B------:R-:W-:Y:S01]  /*10650*/  PRMT R140, R140, 0x7771, RZ ;  /* 0x000077718c8c7816 */ /* 0x000fe200000000ff */
[C---:B------:R-:W-:Y:S04]  /*10660*/  HMMA.16816.F32.BF16 R120, R168.reuse, R138, R120 ;  /* 0x0000008aa878723c */ /* 0x040fe80000041878 */
[----:B------:R-:W5:Y:S01]  /*10670*/  MUFU.EX2 R205, R205 ;  /* 0x000000cd00cd7308 */ /* 0x000f620000000800 */
[----:B------:R-:W-:Y:S02]  /*10680*/  LOP3.LUT R142, R142, 0xff, RZ, 0xc0, !PT ;  /* 0x000000ff8e8e7812 */ /* 0x000fe400078ec0ff */
[----:B------:R-:W-:Y:S02]  /*10690*/  PRMT R137, R136, 0x5410, R137 ;  /* 0x0000541088897816 */ /* 0x000fe40000000089 */
[----:B------:R-:W-:Y:S01]  /*106a0*/  PRMT R136, R142, 0x5410, R140 ;  /* 0x000054108e887816 */ /* 0x000fe2000000008c */
[C---:B----4-:R-:W-:Y:S01]  /*106b0*/  HMMA.16816.F32.BF16 R124, R168.reuse, R132, R124 ;  /* 0x00000084a87c723c */ /* 0x050fe2000004187c */
[----:B---3--:R-:W-:Y:S02]  /*106c0*/  LDSM.16.MT88.4 R172, [R181+0x14800] ;  /* 0x01480000b5ac783b */ /* 0x008fe40000004200 */
[C---:B------:R-:W-:Y:S02]  /*106d0*/  LOP3.LUT R148, R141.reuse, 0xffff, RZ, 0xc0, !PT ;  /* 0x0000ffff8d947812 */ /* 0x040fe400078ec0ff */
[C---:B------:R-:W-:Y:S02]  /*106e0*/  PRMT R149, R141.reuse, 0x7632, R149 ;  /* 0x000076328d957816 */ /* 0x040fe40000000095 */
[----:B------:R-:W-:Y:S01]  /*106f0*/  LOP3.LUT R150, R141, 0xff, RZ, 0xc0, !PT ;  /* 0x000000ff8d967812 */ /* 0x000fe200078ec0ff */
[----:B------:R-:W-:Y:S01]  /*10700*/  HMMA.16816.F32.BF16 R128, R168, R134, R128 ;  /* 0x00000086a880723c */ /* 0x000fe20000041880 */
[----:B------:R-:W-:Y:S02]  /*10710*/  LDSM.16.MT88.4 R168, [R180+0x14800] ;  /* 0x01480000b4a8783b */ /* 0x000fe40000004200 */
[----:B------:R-:W-:Y:S02]  /*10720*/  SHF.R.U32.HI R152, RZ, 0x18, R141 ;  /* 0x00000018ff987819 */ /* 0x000fe4000001168d */
[----:B------:R-:W-:Y:S02]  /*10730*/  LOP3.LUT R139, R137, 0xff00ff, RZ, 0xc0, !PT ;  /* 0x00ff00ff898b7812 */ /* 0x000fe400078ec0ff */
[----:B------:R-:W-:Y:S02]  /*10740*/  LOP3.LUT R149, R149, 0xff, RZ, 0xc0, !PT ;  /* 0x000000ff95957812 */ /* 0x000fe400078ec0ff */
[----:B------:R-:W-:Y:S01]  /*10750*/  SHF.R.U32.HI R148, RZ, 0x8, R148 ;  /* 0x00000008ff947819 */ /* 0x000fe20000011694 */
[----:B------:R-:W3:Y:S01]  /*10760*/  LDSM.16.MT88.4 R140, [R180+0x10800] ;  /* 0x01080000b48c783b */ /* 0x000ee20000004200 */
[--C-:B------:R-:W-:Y:S02]  /*10770*/  HSET2.LE.AND R138, R136, R176.reuse, PT ;  /* 0x000000b0888a7233 */ /* 0x100fe40003803000 */
[--C-:B------:R-:W-:Y:S02]  /*10780*/  HSET2.LE.AND R139, R139, R176.reuse, PT ;  /* 0x000000b08b8b7233 */ /* 0x100fe40003803000 */
[----:B------:R-:W-:Y:S02]  /*10790*/  PRMT R148, R150, 0x5410, R148 ;  /* 0x0000541096947816 */ /* 0x000fe40000000094 */
[----:B------:R-:W-:Y:S02]  /*107a0*/  PRMT R152, R149, 0x5410, R152 ;  /* 0x0000541095987816 */ /* 0x000fe40000000098 */
[----:B-1----:R-:W-:Y:S02]  /*107b0*/  F2FP.BF16.F32.PACK_AB R137, R199, R198 ;  /* 0x000000c6c789723e */ /* 0x002fe400000010ff */
[----:B--2---:R-:W-:Y:S02]  /*107c0*/  F2FP.BF16.F32.PACK_AB R136, R201, R200 ;  /* 0x000000c8c988723e */ /* 0x004fe400000010ff */
[----:B------:R-:W-:Y:S02]  /*107d0*/  LOP3.LUT R138, R137, R138, RZ, 0xc0, !PT ;  /* 0x0000008a898a7212 */ /* 0x000fe400078ec0ff */
[----:B------:R-:W-:Y:S02]  /*107e0*/  LOP3.LUT R139, R136, R139, RZ, 0xc0, !PT ;  /* 0x0000008b888b7212 */ /* 0x000fe400078ec0ff */
[--C-:B------:R-:W-:Y:S02]  /*107f0*/  HSET2.LE.AND R136, R148, R176.reuse, PT ;  /* 0x000000b094887233 */ /* 0x100fe40003803000 */
[--C-:B------:R-:W-:Y:S01]  /*10800*/  HSET2.LE.AND R137, R152, R176.reuse, PT ;  /* 0x000000b098897233 */ /* 0x100fe20003803000 */
[----:B------:R-:W1:Y:S01]  /*10810*/  LDSM.16.MT88.4 R148, [R167+0x800] ;  /* 0x00080000a794783b */ /* 0x000e620000004200 */
[----:B-----5:R-:W-:Y:S01]  /*10820*/  F2FP.BF16.F32.PACK_AB R132, R202, R203 ;  /* 0x000000cbca84723e */ /* 0x020fe200000010ff */
[----:B------:R-:W-:Y:S01]  /*10830*/  FADD.FTZ R203, R203, R188 ;  /* 0x000000bccbcb7221 */ /* 0x000fe20000010000 */
[----:B------:R-:W-:Y:S01]  /*10840*/  F2FP.BF16.F32.PACK_AB R160, R204, R205 ;  /* 0x000000cdcca0723e */ /* 0x000fe200000010ff */
[----:B------:R-:W-:Y:S01]  /*10850*/  FADD.FTZ R205, R205, R186 ;  /* 0x000000bacdcd7221 */ /* 0x000fe20000010000 */
[----:B------:R-:W-:Y:S01]  /*10860*/  LOP3.LUT R136, R132, R136, RZ, 0xc0, !PT ;  /* 0x0000008884887212 */ /* 0x000fe200078ec0ff */
[----:B------:R-:W-:Y:S01]  /*10870*/  FADD.FTZ R203, R202, R203 ;  /* 0x000000cbcacb7221 */ /* 0x000fe20000010000 */
[----:B------:R-:W-:Y:S01]  /*10880*/  LOP3.LUT R137, R160, R137, RZ, 0xc0, !PT ;  /* 0x00000089a0897212 */ /* 0x000fe200078ec0ff */
[----:B------:R-:W2:Y:S01]  /*10890*/  LDSM.16.MT88.4 R152, [R182+0x800] ;  /* 0x00080000b698783b */ /* 0x000ea20000004200 */
[----:B------:R-:W-:Y:S01]  /*108a0*/  FADD.FTZ R205, R204, R205 ;  /* 0x000000cdcccd7221 */ /* 0x000fe20000010000 */
[----:B------:R-:W-:Y:S03]  /*108b0*/  FADD.FTZ R198, R198, R203 ;  /* 0x000000cbc6c67221 */ /* 0x000fe60000010000 */
[----:B------:R-:W-:Y:S01]  /*108c0*/  FADD.FTZ R200, R200, R205 ;  /* 0x000000cdc8c87221 */ /* 0x000fe20000010000 */
[----:B------:R-:W-:Y:S02]  /*108d0*/  FADD.FTZ R198, R199, R198 ;  /* 0x000000c6c7c67221 */ /* 0x000fe40000010000 */
[----:B------:R-:W4:Y:S01]  /*108e0*/  LDSM.16.MT88.4 R132, [R181+0x12800] ;  /* 0x01280000b584783b */ /* 0x000f220000004200 */
[----:B------:R-:W-:Y:S01]  /*108f0*/  FADD.FTZ R200, R201, R200 ;  /* 0x000000c8c9c87221 */ /* 0x000fe20000010000 */
[C---:B---3--:R-:W-:Y:S06]  /*10900*/  HMMA.16816.F32.BF16 R4, R136.reuse, R140, R4 ;  /* 0x0000008c8804723c */ /* 0x048fec0000041804 */
[----:B------:R-:W-:Y:S02]  /*10910*/  LDSM.16.MT88.4 R160, [R182+0x2800] ;  /* 0x00280000b6a0783b */ /* 0x000fe40000004200 */
[C---:B------:R-:W-:Y:S06]  /*10920*/  HMMA.16816.F32.BF16 R8, R136.reuse, R142, R8 ;  /* 0x0000008e8808723c */ /* 0x040fec0000041808 */
[----:B------:R-:W3:Y:S02]  /*10930*/  LDSM.16.MT88.4 R140, [R167+0x2800] ;  /* 0x00280000a78c783b */ /* 0x000ee40000004200 */
        /* <DEDUP_REMOVED lines=9> */
[C---:B------:R-:W-:Y:S08]  /*109d0*/  HMMA.16816.F32.BF16 R36, R136.reuse, R156, R36 ;  /* 0x0000009c8824723c */ /* 0x040ff00000041824 */
[C---:B------:R-:W-:Y:S08]  /*109e0*/  HMMA.16816.F32.BF16 R40, R136.reuse, R158, R40 ;  /* 0x0000009e8828723c */ /* 0x040ff00000041828 */
[C---:B----4-:R-:W-:Y:S08]  /*109f0*/  HMMA.16816.F32.BF16 R44, R136.reuse, R132, R44 ;  /* 0x00000084882c723c */ /* 0x050ff0000004182c */
[C---:B------:R-:W-:Y:S01]  /*10a00*/  HMMA.16816.F32.BF16 R48, R136.reuse, R134, R48 ;  /* 0x000000868830723c */ /* 0x040fe20000041830 */
[----:B------:R-:W2:Y:S07]  /*10a10*/  LDSM.16.MT88.4 R132, [R180+0x16800] ;  /* 0x01680000b484783b */ /* 0x000eae0000004200 */
[C---:B---3--:R-:W-:Y:S01]  /*10a20*/  HMMA.16816.F32.BF16 R52, R136.reuse, R140, R52 ;  /* 0x0000008c8834723c */ /* 0x048fe20000041834 */
[----:B------:R-:W-:Y:S05]  /*10a30*/  IMAD.U32 R140, RZ, RZ, UR22 ;  /* 0x00000016ff8c7e24 */ /* 0x000fea000f8e00ff */
[----:B------:R-:W-:Y:S02]  /*10a40*/  LOP3.LUT R140, R247, UR31, R140, 0x96, !PT ;  /* 0x0000001ff78c7c12 */ /* 0x000fe4000f8e968c */
[C---:B------:R-:W-:Y:S03]  /*10a50*/  HMMA.16816.F32.BF16 R56, R136.reuse, R142, R56 ;  /* 0x0000008e8838723c */ /* 0x040fe60000041838 */
[----:B------:R-:W-:Y:S05]  /*10a60*/  IMAD.WIDE.U32 R140, R140, -0x326172a9, RZ ;  /* 0xcd9e8d578c8c7825 */ /* 0x000fea00078e00ff */
[C---:B------:R-:W-:Y:S08]  /*10a70*/  HMMA.16816.F32.BF16 R60, R136.reuse, R160, R60 ;  /* 0x000000a0883c723c */ /* 0x040ff0000004183c */
[C---:B------:R-:W-:Y:S08]  /*10a80*/  HMMA.16816.F32.BF16 R64, R136.reuse, R162, R64 ;  /* 0x000000a28840723c */ /* 0x040ff00000041840 */
[C---:B------:R-:W-:Y:S08]  /*10a90*/  HMMA.16816.F32.BF16 R68, R136.reuse, R168, R68 ;  /* 0x000000a88844723c */ /* 0x040ff00000041844 */
[C---:B------:R-:W-:Y:S08]  /*10aa0*/  HMMA.16816.F32.BF16 R72, R136.reuse, R170, R72 ;  /* 0x000000aa8848723c */ /* 0x040ff00000041848 */
[C---:B------:R-:W-:Y:S08]  /*10ab0*/  HMMA.16816.F32.BF16 R76, R136.reuse, R172, R76 ;  /* 0x000000ac884c723c */ /* 0x040ff0000004184c */
[C---:B------:R-:W-:Y:S08]  /*10ac0*/  HMMA.16816.F32.BF16 R80, R136.reuse, R174, R80 ;  /* 0x000000ae8850723c */ /* 0x040ff00000041850 */
[C---:B-----5:R-:W-:Y:S03]  /*10ad0*/  HMMA.16816.F32.BF16 R84, R136.reuse, R144, R84 ;  /* 0x000000908854723c */ /* 0x060fe60000041854 */
[----:B------:R-:W-:Y:S02]  /*10ae0*/  LOP3.LUT R145, R250, UR6, R141, 0x96, !PT ;  /* 0x00000006fa917c12 */ /* 0x000fe4000f8e968d */
[----:B------:R-:W-:Y:S02]  /*10af0*/  LOP3.LUT R144, R239, UR11, R140, 0x96, !PT ;  /* 0x0000000bef907c12 */ /* 0x000fe4000f8e968c */
[----:B------:R-:W3:Y:S01]  /*10b00*/  LDSM.16.MT88.4 R140, [R181+0x16800] ;  /* 0x01680000b58c783b */ /* 0x000ee20000004200 */
[C---:B------:R-:W-:Y:S03]  /*10b10*/  HMMA.16816.F32.BF16 R88, R136.reuse, R146, R88 ;  /* 0x000000928858723c */ /* 0x040fe60000041858 */
[----:B------:R-:W-:Y:S05]  /*10b20*/  IMAD.WIDE.U32 R174, R145, -0x2daee0ad, RZ ;  /* 0xd2511f5391ae7825 */ /* 0x000fea00078e00ff */
[C---:B-1----:R-:W-:Y:S03]  /*10b30*/  HMMA.16816.F32.BF16 R92, R136.reuse, R148, R92 ;  /* 0x00000094885c723c */ /* 0x042fe6000004185c */
[----:B------:R-:W-:Y:S01]  /*10b40*/  IMAD.WIDE.U32 R148, R144, -0x2daee0ad, RZ ;  /* 0xd2511f5390947825 */ /* 0x000fe200078e00ff */
[----:B------:R-:W-:Y:S04]  /*10b50*/  LOP3.LUT R144, R244, UR17, R175, 0x96, !PT ;  /* 0x00000011f4907c12 */ /* 0x000fe8000f8e96af */
[C---:B------:R-:W-:Y:S03]  /*10b60*/  HMMA.16816.F32.BF16 R96, R136.reuse, R150, R96 ;  /* 0x000000968860723c */ /* 0x040fe60000041860 */
[----:B------:R-:W-:Y:S01]  /*10b70*/  LOP3.LUT R174, R174, UR16, R149, 0x96, !PT ;  /* 0x00000010aeae7c12 */ /* 0x000fe2000f8e9695 */
[----:B------:R-:W-:Y:S04]  /*10b80*/  IMAD.WIDE.U32 R144, R144, -0x326172a9, RZ ;  /* 0xcd9e8d5790907825 */ /* 0x000fe800078e00ff */
[C---:B--2---:R-:W-:Y:S03]  /*10b90*/  HMMA.16816.F32.BF16 R100, R136.reuse, R132, R100 ;  /* 0x000000848864723c */ /* 0x044fe60000041864 */
[----:B------:R-:W-:Y:S01]  /*10ba0*/  IMAD.WIDE.U32 R174, R174, -0x326172a9, RZ ;  /* 0xcd9e8d57aeae7825 */ /* 0x000fe200078e00ff */
[----:B------:R-:W-:Y:S04]  /*10bb0*/  LOP3.LUT R149, R238, UR7, R145, 0x96, !PT ;  /* 0x00000007ee957c12 */ /* 0x000fe8000f8e9691 */
[C---:B------:R-:W-:Y:S03]  /*10bc0*/  HMMA.16816.F32.BF16 R104, R136.reuse, R134, R104 ;  /* 0x000000868868723c */ /* 0x040fe60000041868 */
[----:B------:R-:W-:Y:S01]  /*10bd0*/  LOP3.LUT R172, R144, UR9, R175, 0x96, !PT ;  /* 0x0000000990ac7c12 */ /* 0x000fe2000f8e96af */
[----:B------:R-:W-:Y:S01]  /*10be0*/  IMAD.WIDE.U32 R132, R149, -0x2daee0ad, RZ ;  /* 0xd2511f5395847825 */ /* 0x000fe200078e00ff */
[----:B------:R-:W1:Y:S03]  /*10bf0*/  LDSM.16.MT88.4 R144, [R167+0x6800] ;  /* 0x00680000a790783b */ /* 0x000e660000004200 */
[C---:B---3--:R-:W-:Y:S03]  /*10c00*/  HMMA.16816.F32.BF16 R108, R136.reuse, R140, R108 ;  /* 0x0000008c886c723c */ /* 0x048fe6000004186c */
[----:B------:R-:W-:Y:S01]  /*10c10*/  IMAD.WIDE.U32 R172, R172, -0x2daee0ad, RZ ;  /* 0xd2511f53acac7825 */ /* 0x000fe200078e00ff */
[----:B------:R-:W-:Y:S04]  /*10c20*/  LOP3.LUT R148, R148, UR15, R133, 0x96, !PT ;  /* 0x0000000f94947c12 */ /* 0x000fe8000f8e9685 */
[C---:B------:R-:W-:Y:S03]  /*10c30*/  HMMA.16816.F32.BF16 R112, R136.reuse, R142, R112 ;  /* 0x0000008e8870723c */ /* 0x040fe60000041870 */
[----:B------:R-:W-:Y:S01]  /*10c40*/  LOP3.LUT R150, R132, UR13, R173, 0x96, !PT ;  /* 0x0000000d84967c12 */ /* 0x000fe2000f8e96ad */
[----:B------:R-:W-:Y:S01]  /*10c50*/  IMAD.WIDE.U32 R168, R148, -0x326172a9, RZ ;  /* 0xcd9e8d5794a87825 */ /* 0x000fe200078e00ff */
[----:B------:R-:W2:Y:S03]  /*10c60*/  LDSM.16.MT88.4 R132, [R182+0x6800] ;  /* 0x00680000b684783b */ /* 0x000ea60000004200 */
[----:B------:R-:W-:Y:S04]  /*10c70*/  IMAD.WIDE.U32 R150, R150, -0x326172a9, RZ ;  /* 0xcd9e8d5796967825 */ /* 0x000fe800078e00ff */
[----:B------:R-:W-:Y:S01]  /*10c80*/  IMAD.MOV.U32 R148, RZ, RZ, R150 ;  /* 0x000000ffff947224 */ /* 0x000fe200078e0096 */
[----:B------:R-:W-:Y:S02]  /*10c90*/  LOP3.LUT R140, R168, UR10, R151, 0x96, !PT ;  /* 0x0000000aa88c7c12 */ /* 0x000fe4000f8e9697 */
[C---:B------:R-:W-:Y:S02]  /*10ca0*/  PRMT R141, R150.reuse, 0x7773, RZ ;  /* 0x00007773968d7816 */ /* 0x040fe400000000ff */
[C---:B------:R-:W-:Y:S02]  /*10cb0*/  PRMT R157, R150.reuse, 0x7772, RZ ;  /* 0x00007772969d7816 */ /* 0x040fe400000000ff */
[----:B------:R-:W-:Y:S02]  /*10cc0*/  PRMT R156, R150, 0x7771, RZ ;  /* 0x00007771969c7816 */ /* 0x000fe400000000ff */
[----:B------:R-:W-:Y:S02]  /*10cd0*/  LOP3.LUT R142, R148, 0xff, RZ, 0xc0, !PT ;  /* 0x000000ff948e7812 */ /* 0x000fe400078ec0ff */
[----:B------:R-:W3:Y:S01]  /*10ce0*/  LDSM.16.MT88.4 R148, [R180+0x11000] ;  /* 0x01100000b494783b */ /* 0x000ee20000004200 */
[C---:B------:R-:W-:Y:S02]  /*10cf0*/  LOP3.LUT R160, R140.reuse, 0xffff, RZ, 0xc0, !PT ;  /* 0x0000ffff8ca07812 */ /* 0x040fe400078ec0ff */
[C---:B------:R-:W-:Y:S02]  /*10d00*/  LOP3.LUT R143, R140.reuse, 0xff, RZ, 0xc0, !PT ;  /* 0x000000ff8c8f7812 */ /* 0x040fe400078ec0ff */
[----:B------:R-:W-:Y:S01]  /*10d10*/  SHF.R.U32.HI R160, RZ, 0x8, R160 ;  /* 0x00000008ffa07819 */ /* 0x000fe200000116a0 */
[C---:B-1----:R-:W-:Y:S03]  /*10d20*/  HMMA.16816.F32.BF16 R116, R136.reuse, R144, R116 ;  /* 0x000000908874723c */ /* 0x042fe60000041874 */
[----:B------:R-:W-:Y:S02]  /*10d30*/  PRMT R160, R143, 0x5410, R160 ;  /* 0x000054108fa07816 */ /* 0x000fe400000000a0 */
[----:B------:R-:W-:Y:S02]  /*10d40*/  PRMT R143, R140, 0x7632, R143 ;  /* 0x000076328c8f7816 */ /* 0x000fe4000000008f */
[----:B------:R-:W-:Y:S01]  /*10d50*/  PRMT R141, R157, 0x5410, R141 ;  /* 0x000054109d8d7816 */ /* 0x000fe2000000008d */
[C---:B------:R-:W-:Y:S01]  /*10d60*/  HMMA.16816.F32.BF16 R120, R136.reuse, R146, R120 ;  /* 0x000000928878723c */ /* 0x040fe20000041878 */
[----:B------:R-:W-:Y:S02]  /*10d70*/  LDSM.16.MT88.4 R144, [R182+0x1000] ;  /* 0x00100000b690783b */ /* 0x000fe40000004200 */
[----:B------:R-:W-:Y:S02]  /*10d80*/  SHF.R.U32.HI R161, RZ, 0x18, R140 ;  /* 0x00000018ffa17819 */ /* 0x000fe4000001168c */
[----:B------:R-:W-:Y:S02]  /*10d90*/  LOP3.LUT R140, R143, 0xff, RZ, 0xc0, !PT ;  /* 0x000000ff8f8c7812 */ /* 0x000fe400078ec0ff */
[----:B------:R-:W-:Y:S01]  /*10da0*/  PRMT R142, R142, 0x5410, R156 ;  /* 0x000054108e8e7816 */ /* 0x000fe2000000009c */
[C---:B--2---:R-:W-:Y:S01]  /*10db0*/  HMMA.16816.F32.BF16 R124, R136.reuse, R132, R124 ;  /* 0x00000084887c723c */ /* 0x044fe2000004187c */
[----:B------:R-:W1:Y:S02]  /*10dc0*/  LDSM.16.MT88.4 R156, [R167+0x1000] ;  /* 0x00100000a79c783b */ /* 0x000e640000004200 */
[----:B------:R-:W-:Y:S02]  /*10dd0*/  LOP3.LUT R143, R141, 0xff00ff, RZ, 0xc0, !PT ;  /* 0x00ff00ff8d8f7812 */ /* 0x000fe400078ec0ff */
[--C-:B------:R-:W-:Y:S02]  /*10de0*/  HSET2.LE.AND R142, R142, R176.reuse, PT ;  /* 0x000000b08e8e7233 */ /* 0x100fe40003803000 */
[----:B------:R-:W-:Y:S01]  /*10df0*/  PRMT R161, R140, 0x5410, R161 ;  /* 0x000054108ca17816 */ /* 0x000fe200000000a1 */
[----:B------:R-:W-:Y:S01]  /*10e00*/  HMMA.16816.F32.BF16 R128, R136, R134, R128 ;  /* 0x000000868880723c */ /* 0x000fe20000041880 */
[----:B------:R-:W-:Y:S02]  /*10e10*/  LDSM.16.MT88.4 R136, [R167+0x3000] ;  /* 0x00300000a788783b */ /* 0x000fe40000004200 */
[--C-:B------:R-:W-:Y:S02]  /*10e20*/  HSET2.LE.AND R143, R143, R176.reuse, PT ;  /* 0x000000b08f8f7233 */ /* 0x100fe40003803000 */
[----:B------:R-:W-:Y:S02]  /*10e30*/  F2FP.BF16.F32.PACK_AB R141, R220, R222 ;  /* 0x000000dedc8d723e */ /* 0x000fe400000010ff */
[----:B------:R-:W-:Y:S02]  /*10e40*/  F2FP.BF16.F32.PACK_AB R140, R210, R211 ;  /* 0x000000d3d28c723e */ /* 0x000fe400000010ff */
[----:B------:R-:W-:Y:S02]  /*10e50*/  LOP3.LUT R142, R141, R142, RZ, 0xc0, !PT ;  /* 0x0000008e8d8e7212 */ /* 0x000fe400078ec0ff */
[----:B------:R-:W-:Y:S02]  /*10e60*/  LOP3.LUT R143, R140, R143, RZ, 0xc0, !PT ;  /* 0x0000008f8c8f7212 */ /* 0x000fe400078ec0ff */
[--C-:B------:R-:W-:Y:S02]  /*10e70*/  HSET2.LE.AND R140, R160, R176.reuse, PT ;  /* 0x000000b0a08c7233 */ /* 0x100fe40003803000 */
[--C-:B------:R-:W-:Y:S02]  /*10e80*/  HSET2.LE.AND R141, R161, R176.reuse, PT ;  /* 0x000000b0a18d7233 */ /* 0x100fe40003803000 */
[----:B------:R-:W-:Y:S01]  /*10e90*/  F2FP.BF16.F32.PACK_AB R133, R208, R209 ;  /* 0x000000d1d085723e */ /* 0x000fe200000010ff */
[----:B------:R-:W2:Y:S01]  /*10ea0*/  LDSM.16.MT88.4 R160, [R180+0x13000] ;  /* 0x01300000b4a0783b */ /* 0x000ea20000004200 */
[----:B------:R-:W-:Y:S01]  /*10eb0*/  F2FP.BF16.F32.PACK_AB R132, R206, R207 ;  /* 0x000000cfce84723e */ /* 0x000fe200000010ff */
[----:B------:R-:W-:Y:S01]  /*10ec0*/  FADD.FTZ R209, R209, R198 ;  /* 0x000000c6d1d17221 */ /* 0x000fe20000010000 */
[----:B------:R-:W-:Y:S01]  /*10ed0*/  LOP3.LUT R140, R133, R140, RZ, 0xc0, !PT ;  /* 0x0000008c858c7212 */ /* 0x000fe200078ec0ff */
[----:B------:R-:W-:Y:S01]  /*10ee0*/  FADD.FTZ R207, R207, R200 ;  /* 0x000000c8cfcf7221 */ /* 0x000fe20000010000 */
[----:B------:R-:W-:Y:S01]  /*10ef0*/  LOP3.LUT R141, R132, R141, RZ, 0xc0, !PT ;  /* 0x0000008d848d7212 */ /* 0x000fe200078ec0ff */
[----:B------:R-:W-:Y:S02]  /*10f00*/  FADD.FTZ R209, R208, R209 ;  /* 0x000000d1d0d17221 */ /* 0x000fe40000010000 */
[----:B------:R-:W4:Y:S01]  /*10f10*/  LDSM.16.MT88.4 R132, [R181+0x13000] ;  /* 0x01300000b584783b */ /* 0x000f220000004200 */
[----:B------:R-:W-:Y:S01]  /*10f20*/  FADD.FTZ R207, R206, R207 ;  /* 0x000000cfcecf7221 */ /* 0x000fe20000010000 */
[----:B------:R-:W-:Y:S02]  /*10f30*/  FADD.FTZ R222, R222, R209 ;  /* 0x000000d1dede7221 */ /* 0x000fe40000010000 */
[C---:B---3--:R-:W-:Y:S05]  /*10f40*/  HMMA.16816.F32.BF16 R4, R140.reuse, R148, R4 ;  /* 0x000000948c04723c */ /* 0x048fea0000041804 */
[----:B------:R-:W-:Y:S01]  /*10f50*/  FADD.FTZ R211, R211, R207 ;  /* 0x000000cfd3d37221 */ /* 0x000fe20000010000 */
[----:B------:R-:W-:Y:S02]  /*10f60*/  FADD.FTZ R222, R220, R222 ;  /* 0x000000dedcde7221 */ /* 0x000fe40000010000 */
[C---:B------:R-:W-:Y:S01]  /*10f70*/  HMMA.16816.F32.BF16 R8, R140.reuse, R150, R8 ;  /* 0x000000968c08723c */ /* 0x040fe20000041808 */
[----:B------:R-:W3:Y:S02]  /*10f80*/  LDSM.16.MT88.4 R148, [R182+0x3000] ;  /* 0x00300000b694783b */ /* 0x000ee40000004200 */
[----:B------:R-:W-:Y:S05]  /*10f90*/  FADD.FTZ R211, R210, R211 ;  /* 0x000000d3d2d37221 */ /* 0x000fea0000010000 */
[C---:B------:R-:W-:Y:S08]  /*10fa0*/  HMMA.16816.F32.BF16 R12, R140.reuse, R152, R12 ;  /* 0x000000988c0c723c */ /* 0x040ff0000004180c */
[C---:B------:R-:W-:Y:S01]  /*10fb0*/  HMMA.16816.F32.BF16 R16, R140.reuse, R154, R16 ;  /* 0x0000009a8c10723c */ /* 0x040fe20000041810 */
[----:B------:R-:W-:Y:S07]  /*10fc0*/  LDSM.16.MT88.4 R152, [R181+0x15000] ;  /* 0x01500000b598783b */ /* 0x000fee0000004200 */
[C---:B-1----:R-:W-:Y:S08]  /*10fd0*/  HMMA.16816.F32.BF16 R20, R140.reuse, R156, R20 ;  /* 0x0000009c8c14723c */ /* 0x042ff00000041814 */
[C---:B------:R-:W-:Y:S01]  /*10fe0*/  HMMA.16816.F32.BF16 R24, R140.reuse, R158, R24 ;  /* 0x0000009e8c18723c */ /* 0x040fe20000041818 */
[----:B------:R-:W-:Y:S07]  /*10ff0*/  LDSM.16.MT88.4 R156, [R167+0x5000] ;  /* 0x00500000a79c783b */ /* 0x000fee0000004200 */
[C---:B------:R-:W-:Y:S08]  /*11000*/  HMMA.16816.F32.BF16 R28, R140.reuse, R144, R28 ;  /* 0x000000908c1c723c */ /* 0x040ff0000004181c */
[C---:B------:R-:W-:Y:S01]  /*11010*/  HMMA.16816.F32.BF16 R32, R140.reuse, R146, R32 ;  /* 0x000000928c20723c */ /* 0x040fe20000041820 */
[----:B------:R-:W1:Y:S07]  /*11020*/  LDSM.16.MT88.4 R144, [R180+0x15000] ;  /* 0x01500000b490783b */ /* 0x000e6e0000004200 */
[C---:B--2---:R-:W-:Y:S03]  /*11030*/  HMMA.16816.F32.BF16 R36, R140.reuse, R160, R36 ;  /* 0x000000a08c24723c */ /* 0x044fe60000041824 */
[----:B------:R-:W-:Y:S02]  /*11040*/  IMAD.MOV.U32 R160, RZ, RZ, R168 ;  /* 0x000000ffffa07224 */ /* 0x000fe400078e00a8 */
[----:B------:R-:W-:Y:S02]  /*11050*/  IMAD.MOV.U32 R161, RZ, RZ, R169 ;  /* 0x000000ffffa17224 */ /* 0x000fe400078e00a9 */
[----:B------:R-:W2:Y:S01]  /*11060*/  LDSM.16.MT88.4 R168, [R182+0x5000] ;  /* 0x00500000b6a8783b */ /* 0x000ea20000004200 */
[C---:B------:R-:W-:Y:S03]  /*11070*/  HMMA.16816.F32.BF16 R40, R140.reuse, R162, R40 ;  /* 0x000000a28c28723c */ /* 0x040fe60000041828 */
[----:B------:R-:W-:Y:S05]  /*11080*/  LOP3.LUT R174, R174, UR8, R161, 0x96, !PT ;  /* 0x00000008aeae7c12 */ /* 0x000fea000f8e96a1 */
        /* <DEDUP_REMOVED lines=17> */
[C---:B--2---:R-:W-:Y:S08]  /*111a0*/  HMMA.16816.F32.BF16 R92, R140.reuse, R168, R92 ;  /* 0x000000a88c5c723c */ /* 0x044ff0000004185c */
[C---:B------:R-:W-:Y:S08]  /*111b0*/  HMMA.16816.F32.BF16 R96, R140.reuse, R170, R96 ;  /* 0x000000aa8c60723c */ /* 0x040ff00000041860 */
[C---:B----4-:R-:W-:Y:S08]  /*111c0*/  HMMA.16816.F32.BF16 R100, R140.reuse, R132, R100 ;  /* 0x000000848c64723c */ /* 0x050ff00000041864 */
[C---:B------:R-:W-:Y:S01]  /*111d0*/  HMMA.16816.F32.BF16 R104, R140.reuse, R134, R104 ;  /* 0x000000868c68723c */ /* 0x040fe20000041868 */
[----:B------:R-:W2:Y:S07]  /*111e0*/  LDSM.16.MT88.4 R132, [R182+0x7000] ;  /* 0x00700000b684783b */ /* 0x000eae0000004200 */
[C---:B-----5:R-:W-:Y:S03]  /*111f0*/  HMMA.16816.F32.BF16 R108, R140.reuse, R136, R108 ;  /* 0x000000888c6c723c */ /* 0x060fe6000004186c */
[----:B------:R-:W-:Y:S05]  /*11200*/  IMAD.WIDE.U32 R136, R174, -0x2daee0ad, RZ ;  /* 0xd2511f53ae887825 */ /* 0x000fea00078e00ff */
[C---:B------:R-:W-:Y:S03]  /*11210*/  HMMA.16816.F32.BF16 R112, R140.reuse, R138, R112 ;  /* 0x0000008a8c70723c */ /* 0x040fe60000041870 */
[----:B------:R-:W-:Y:S01]  /*11220*/  LOP3.LUT R172, R172, UR12, R137, 0x96, !PT ;  /* 0x0000000cacac7c12 */ /* 0x000fe2000f8e9689 */
[----:B------:R-:W-:Y:S01]  /*11230*/  IMAD.MOV.U32 R138, RZ, RZ, R136 ;  /* 0x000000ffff8a7224 */ /* 0x000fe200078e0088 */
[C---:B------:R-:W-:Y:S02]  /*11240*/  PRMT R139, R136.reuse, 0x7773, RZ ;  /* 0x00007773888b7816 */ /* 0x040fe400000000ff */
[C---:B------:R-:W-:Y:S01]  /*11250*/  PRMT R137, R136.reuse, 0x7772, RZ ;  /* 0x0000777288897816 */ /* 0x040fe200000000ff */
[C---:B-1----:R-:W-:Y:S03]  /*11260*/  HMMA.16816.F32.BF16 R116, R140.reuse, R144, R116 ;  /* 0x000000908c74723c */ /* 0x042fe60000041874 */
[----:B------:R-:W-:Y:S02]  /*11270*/  PRMT R170, R136, 0x7771, RZ ;  /* 0x0000777188aa7816 */ /* 0x000fe400000000ff */
[----:B------:R-:W-:Y:S02]  /*11280*/  PRMT R136, R137, 0x5410, R139 ;  /* 0x0000541089887816 */ /* 0x000fe4000000008b */
[C---:B------:R-:W-:Y:S01]  /*11290*/  LOP3.LUT R139, R172.reuse, 0xffff, RZ, 0xc0, !PT ;  /* 0x0000ffffac8b7812 */ /* 0x040fe200078ec0ff */
[C---:B------:R-:W-:Y:S03]  /*112a0*/  HMMA.16816.F32.BF16 R120, R140.reuse, R146, R120 ;  /* 0x000000928c78723c */ /* 0x040fe60000041878 */
[C---:B------:R-:W-:Y:S02]  /*112b0*/  LOP3.LUT R168, R172.reuse, 0xff, RZ, 0xc0, !PT ;  /* 0x000000ffaca87812 */ /* 0x040fe400078ec0ff */
[----:B------:R-:W-:Y:S02]  /*112c0*/  SHF.R.U32.HI R139, RZ, 0x8, R139 ;  /* 0x00000008ff8b7819 */ /* 0x000fe4000001168b */
[----:B------:R-:W-:Y:S01]  /*112d0*/  PRMT R137, R172, 0x7632, R137 ;  /* 0x00007632ac897816 */ /* 0x000fe20000000089 */
[C---:B--2---:R-:W-:Y:S03]  /*112e0*/  HMMA.16816.F32.BF16 R124, R140.reuse, R132, R124 ;  /* 0x000000848c7c723c */ /* 0x044fe6000004187c */
[----:B------:R-:W-:Y:S02]  /*112f0*/  PRMT R168, R168, 0x5410, R139 ;  /* 0x00005410a8a87816 */ /* 0x000fe4000000008b */
[----:B------:R-:W-:Y:S02]  /*11300*/  LOP3.LUT R138, R138, 0xff, RZ, 0xc0, !PT ;  /* 0x000000ff8a8a7812 */ /* 0x000fe400078ec0ff */
[----:B------:R-:W-:Y:S01]  /*11310*/  SHF.R.U32.HI R169, RZ, 0x18, R172 ;  /* 0x00000018ffa97819 */ /* 0x000fe200000116ac */
[----:B------:R-:W-:Y:S01]  /*11320*/  HMMA.16816.F32.BF16 R128, R140, R134, R128 ;  /* 0x000000868c80723c */ /* 0x000fe20000041880 */
[----:B------:R-:W-:Y:S02]  /*11330*/  LDSM.16.MT88.4 R172, [R182+0x1800] ;  /* 0x00180000b6ac783b */ /* 0x000fe40000004200 */
[----:B------:R-:W-:Y:S02]  /*11340*/  LOP3.LUT R137, R137, 0xff, RZ, 0xc0, !PT ;  /* 0x000000ff89897812 */ /* 0x000fe400078ec0ff */
[----:B------:R-:W-:Y:S02]  /*11350*/  PRMT R170, R138, 0x5410, R170 ;  /* 0x000054108aaa7816 */ /* 0x000fe400000000aa */
[----:B------:R-:W-:Y:S02]  /*11360*/  PRMT R169, R137, 0x5410, R169 ;  /* 0x0000541089a97816 */ /* 0x000fe400000000a9 */
[----:B------:R-:W-:Y:S02]  /*11370*/  LOP3.LUT R171, R136, 0xff00ff, RZ, 0xc0, !PT ;  /* 0x00ff00ff88ab7812 */ /* 0x000fe400078ec0ff */
[--C-:B------:R-:W-:Y:S01]  /*11380*/  HSET2.LE.AND R168, R168, R176.reuse, PT ;  /* 0x000000b0a8a87233 */ /* 0x100fe20003803000 */
[----:B------:R-:W1:Y:S01]  /*11390*/  LDSM.16.MT88.4 R136, [R167+0x1800] ;  /* 0x00180000a788783b */ /* 0x000e620000004200 */
[C---:B------:R-:W-:Y:S01]  /*113a0*/  F2FP.BF16.F32.PACK_AB R144, R196.reuse, R197 ;  /* 0x000000c5c490723e */ /* 0x040fe200000010ff */
[----:B------:R-:W-:Y:S01]  /*113b0*/  FADD.FTZ R197, R197, R222 ;  /* 0x000000dec5c57221 */ /* 0x000fe20000010000 */
[--C-:B------:R-:W-:Y:S02]  /*113c0*/  HSET2.LE.AND R170, R170, R176.reuse, PT ;  /* 0x000000b0aaaa7233 */ /* 0x100fe40003803000 */
[--C-:B------:R-:W-:Y:S01]  /*113d0*/  HSET2.LE.AND R171, R171, R176.reuse, PT ;  /* 0x000000b0abab7233 */ /* 0x100fe20003803000 */
[----:B------:R-:W-:Y:S01]  /*113e0*/  FADD.FTZ R197, R196, R197 ;  /* 0x000000c5c4c57221 */ /* 0x000fe20000010000 */
[----:B------:R-:W-:Y:S02]  /*113f0*/  HSET2.LE.AND R169, R169, R176, PT ;  /* 0x000000b0a9a97233 */ /* 0x000fe40003803000 */
[----:B------:R-:W-:Y:S01]  /*11400*/  LOP3.LUT R168, R144, R168, RZ, 0xc0, !PT ;  /* 0x000000a890a87212 */ /* 0x000fe200078ec0ff */
[----:B------:R-:W-:Y:S01]  /*11410*/  LDSM.16.MT88.4 R176, [R180+0x15800] ;  /* 0x01580000b4b0783b */ /* 0x000fe20000004200 */
[C---:B------:R-:W-:Y:S01]  /*11420*/  F2FP.BF16.F32.PACK_AB R144, R194.reuse, R195 ;  /* 0x000000c3c290723e */ /* 0x040fe200000010ff */
[----:B------:R-:W-:Y:S01]  /*11430*/  FADD.FTZ R195, R195, R211 ;  /* 0x000000d3c3c37221 */ /* 0x000fe20000010000 */
        /* <DEDUP_REMOVED lines=8> */
[----:B------:R-:W-:Y:S03]  /*114c0*/  LOP3.LUT R171, R132, R171, RZ, 0xc0, !PT ;  /* 0x000000ab84ab7212 */ /* 0x000fe600078ec0ff */
[----:B------:R-:W-:Y:S04]  /*114d0*/  FADD.FTZ R248, R165, R195 ;  /* 0x000000c3a5f87221 */ /* 0x000fe80000010000 */
        /* <DEDUP_REMOVED lines=43> */
[----:B------:R-:W-:Y:S08]  /*11790*/  @!UPT UIADD3 URZ, UPT, UPT, URZ, URZ, URZ ;  /* 0x000000fffffff290 */ /* 0x000ff0000fffe0ff */
[----:B------:R-:W-:Y:S11]  /*117a0*/  BRA.U UP0, `(.L_x_733) ;  /* 0xffffffb900587547 */ /* 0x000ff6000b83ffff */
.L_x_732:
[----:B------:R-:W1:Y:S01]  /*117b0*/  SHFL.BFLY PT, R0, R248, 0x2, 0x1f ;  /* 0x0c401f00f8007f89 */ /* 0x000e6200000e0000 */
[----:B------:R-:W2:Y:S01]  /*117c0*/  LDCU UR4, c[0x0][0x4fc] ;  /* 0x00009f80ff0477ac */ /* 0x000ea20008000800 */
[----:B------:R-:W-:Y:S01]  /*117d0*/  SHF.L.U32 R5, R217, 0x4, RZ ;  /* 0x00000004d9057819 */ /* 0x000fe200000006ff */
[----:B------:R-:W3:Y:S01]  /*117e0*/  S2UR UR11, SR_CTAID.Y ;  /* 0x00000000000b79c3 */ /* 0x000ee20000002600 */
[----:B------:R-:W4:Y:S01]  /*117f0*/  SHFL.BFLY PT, R4, R249, 0x2, 0x1f ;  /* 0x0c401f00f9047f89 */ /* 0x000f2200000e0000 */
[----:B------:R-:W-:Y:S01]  /*11800*/  UISETP.NE.AND UP3, UPT, UR19, -0x1, UPT ;  /* 0xffffffff1300788c */ /* 0x000fe2000bf65270 */
[----:B------:R-:W-:Y:S01]  /*11810*/  LOP3.LUT R5, R5, 0x1c0, RZ, 0xc0, !PT ;  /* 0x000001c005057812 */ /* 0x000fe200078ec0ff */
[----:B------:R-:W5:Y:S01]  /*11820*/  LDCU UR9, c[0x0][0x434] ;  /* 0x00008680ff0977ac */ /* 0x000f620008000800 */
[----:B------:R-:W-:Y:S02]  /*11830*/  LOP3.LUT P1, RZ, R217, 0x10, RZ, 0xc0, !PT ;  /* 0x00000010d9ff7812 */ /* 0x000fe4000782c0ff */
[----:B------:R-:W-:Y:S01]  /*11840*/  LOP3.LUT R5, R5, 0x38, R184, 0xf8, !PT ;  /* 0x0000003805057812 */ /* 0x000fe200078ef8b8 */
[----:B------:R-:W2:Y:S01]  /*11850*/  LDCU.U8 UR10, c[0x0][0x548] ;  /* 0x0000a900ff0a77ac */ /* 0x000ea20008000000 */
[----:B------:R-:W-:-:S02]  /*11860*/  LOP3.LUT P2, RZ, R217, 0x8, RZ, 0xc0, !PT ;  /* 0x00000008d9ff7812 */ /* 0x000fc4000784c0ff */
[----:B------:R-:W-:Y:S01]  /*11870*/  LOP3.LUT R5, R5, R183, R216, 0xfe, !PT ;  /* 0x000000b705057212 */ /* 0x000fe200078efed8 */
[----:B------:R-:W-:Y:S01]  /*11880*/  UISETP.NE.AND UP2, UPT, UR19, -0x1, UPT ;  /* 0xffffffff1300788c */ /* 0x000fe2000bf45270 */
[----:B------:R-:W-:Y:S01]  /*11890*/  MOV R7, 0x20 ;  /* 0x0000002000077802 */ /* 0x000fe20000000f00 */
[----:B------:R-:W3:Y:S01]  /*118a0*/  @!UP3 LDCU.64 UR6, c[0x0][0x400] ;  /* 0x00008000ff06b7ac */ /* 0x000ee20008000a00 */
[----:B------:R-:W-:Y:S02]  /*118b0*/  LOP3.LUT P0, RZ, R217, 0x4, RZ, 0xc0, !PT ;  /* 0x00000004d9ff7812 */ /* 0x000fe4000780c0ff */
[----:B------:R-:W-:Y:S01]  /*118c0*/  MOV R8, 0x10 ;  /* 0x0000001000087802 */ /* 0x000fe20000000f00 */
[----:B------:R-:W2:Y:S01]  /*118d0*/  LDCU UR13, c[0x0][0x434] ;  /* 0x00008680ff0d77ac */ /* 0x000ea20008000800 */
[----:B------:R-:W-:Y:S01]  /*118e0*/  LEA R5, R5, UR5, 0x1 ;  /* 0x0000000505057c11 */ /* 0x000fe2000f8e08ff */
[----:B-1----:R-:W-:Y:S01]  /*118f0*/  FADD.FTZ R248, R0, R248 ;  /* 0x000000f800f87221 */ /* 0x002fe20000010000 */
[----:B------:R-:W-:-:S02]  /*11900*/  SEL R7, R7, 0xffffffe0, !P2 ;  /* 0xffffffe007077807 */ /* 0x000fc40005000000 */
[----:B------:R-:W-:Y:S01]  /*11910*/  SEL R8, R8, 0xfffffff0, !P0 ;  /* 0xfffffff008087807 */ /* 0x000fe20004000000 */
[----:B----4-:R-:W-:Y:S01]  /*11920*/  FADD.FTZ R4, R4, R249 ;  /* 0x000000f904047221 */ /* 0x010fe20000010000 */
[----:B------:R-:W1:Y:S01]  /*11930*/  SHFL.BFLY PT, R2, R248, 0x1, 0x1f ;  /* 0x0c201f00f8027f89 */ /* 0x000e6200000e0000 */
[C---:B------:R-:W-:Y:S02]  /*11940*/  IADD3 R10, PT, PT, R5.reuse, 0x40, RZ ;  /* 0x00000040050a7810 */ /* 0x040fe40007ffe0ff */
[C---:B------:R-:W-:Y:S01]  /*11950*/  IADD3 R9, PT, PT, R5.reuse, R7, RZ ;  /* 0x0000000705097210 */ /* 0x040fe20007ffe0ff */
[----:B------:R-:W4:Y:S01]  /*11960*/  SHFL.BFLY PT, R0, R4, 0x1, 0x1f ;  /* 0x0c201f0004007f89 */ /* 0x000f2200000e0000 */
[----:B------:R-:W-:Y:S01]  /*11970*/  @P1 IADD3 R10, PT, PT, R5, -0x40, RZ ;  /* 0xffffffc0050a1810 */ /* 0x000fe20007ffe0ff */
[----:B---3--:R-:W-:Y:S01]  /*11980*/  @!UP3 UIMAD.WIDE.U32 UR16, UR11, UR6, URZ ;  /* 0x000000060b10b2a5 */ /* 0x008fe2000f8e00ff */
[C---:B------:R-:W-:Y:S02]  /*11990*/  IADD3 R11, PT, PT, R8.reuse, R9, RZ ;  /* 0x00000009080b7210 */ /* 0x040fe40007ffe0ff */
[-C--:B------:R-:W-:Y:S01]  /*119a0*/  IADD3 R7, PT, PT, R7, R10.reuse, RZ ;  /* 0x0000000a07077210 */ /* 0x080fe20007ffe0ff */
[----:B------:R-:W-:Y:S01]  /*119b0*/  @!UP3 UIMAD UR12, UR11, UR7, UR17 ;  /* 0x000000070b0cb2a4 */ /* 0x000fe2000f8e0211 */
[----:B------:R-:W-:Y:S01]  /*119c0*/  IADD3 R12, PT, PT, R8, R10, RZ ;  /* 0x0000000a080c7210 */ /* 0x000fe20007ffe0ff */
[----:B------:R-:W3:Y:S01]  /*119d0*/  @UP3 LDCU.64 UR6, c[0x0][0x408] ;  /* 0x00008100ff0637ac */ /* 0x000ee20008000a00 */
[----:B-1----:R-:W-:Y:S01]  /*119e0*/  FADD.FTZ R2, R248, R2 ;  /* 0x00000002f8027221 */ /* 0x002fe20000010000 */
[----:B----4-:R-:W-:-:S03]  /*119f0*/  FADD.FTZ R4, R4, R0 ;  /* 0x0000000004047221 */ /* 0x010fc60000010000 */
[----:B------:R-:W1:Y:S01]  /*11a00*/  MUFU.RCP R6, R2 ;  /* 0x0000000200067308 */ /* 0x000e620000001000 */
[----:B------:R-:W-:Y:S01]  /*11a10*/  FSETP.NE.FTZ.AND P3, PT, R2, RZ, PT ;  /* 0x000000ff0200720b */ /* 0x000fe20003f75000 */
[----:B---3--:R-:W-:Y:S01]  /*11a20*/  @UP3 UIMAD.WIDE.U32 UR20, UR19, UR6, URZ ;  /* 0x00000006131432a5 */ /* 0x008fe2000f8e00ff */
[----:B------:R-:W3:Y:S01]  /*11a30*/  S2UR UR6, SR_CTAID.Z ;  /* 0x00000000000679c3 */ /* 0x000ee20000002700 */
[----:B------:R-:W-:Y:S02]  /*11a40*/  FSETP.NE.FTZ.AND P4, PT, R4, RZ, PT ;  /* 0x000000ff0400720b */ /* 0x000fe40003f95000 */
[----:B------:R-:W-:Y:S02]  /*11a50*/  @UP3 UIMAD UR12, UR19, UR7, UR21 ;  /* 0x00000007130c32a4 */ /* 0x000fe4000f8e0215 */
[----:B------:R-:W4:Y:S01]  /*11a60*/  MUFU.RCP R0, R4 ;  /* 0x0000000400007308 */ /* 0x000f220000001000 */
[----:B-----5:R-:W-:Y:S01]  /*11a70*/  @!UP2 UIMAD UR19, UR11, UR9, URZ ;  /* 0x000000090b13a2a4 */ /* 0x020fe2000f8e02ff */
[----:B------:R-:W-:Y:S01]  /*11a80*/  @UP3 UMOV UR16, UR20 ;  /* 0x0000001400103c82 */ /* 0x000fe20008000000 */
[----:B-1----:R-:W-:-:S05]  /*11a90*/  FSEL R6, R6, 1, P3 ;  /* 0x3f80000006067808 */ /* 0x002fca0001800000 */
[----:B--2---:R-:W-:Y:S01]  /*11aa0*/  FMUL.FTZ R6, R6, UR4 ;  /* 0x0000000406067c20 */ /* 0x004fe20008410000 */
[----:B----4-:R-:W-:-:S03]  /*11ab0*/  FSEL R0, R0, 1, P4 ;  /* 0x3f80000000007808 */ /* 0x010fc60002000000 */
[C---:B------:R-:W-:Y:S01]  /*11ac0*/  FMUL.FTZ R162, R6.reuse, R162 ;  /* 0x000000a206a27220 */ /* 0x040fe20000410000 */
[C---:B------:R-:W-:Y:S01]  /*11ad0*/  FMUL.FTZ R163, R6.reuse, R163 ;  /* 0x000000a306a37220 */ /* 0x040fe20000410000 */
[C---:B------:R-:W-:Y:S01]  /*11ae0*/  FMUL.FTZ R158, R6.reuse, R158 ;  /* 0x0000009e069e7220 */ /* 0x040fe20000410000 */
[----:B------:R-:W-:Y:S01]  /*11af0*/  FMUL.FTZ R159, R6, R159 ;  /* 0x0000009f069f7220 */ /* 0x000fe20000410000 */
        /* <DEDUP_REMOVED lines=62> */
[----:B------:R-:W-:Y:S01]  /*11ee0*/  FMUL.FTZ R6, R6, R131 ;  /* 0x0000008306067220 */ /* 0x000fe20000410000 */
        /* <DEDUP_REMOVED lines=13> */
[----:B------:R-:W-:Y:S01]  /*11fc0*/  FMUL.FTZ R137, R0, R137 ;  /* 0x0000008900897220 */ /* 0x000fe20000410000 */
        /* <DEDUP_REMOVED lines=23> */
[C---:B------:R-:W-:Y:S01]  /*12140*/  FMUL.FTZ R49, R0.reuse, R49 ;  /* 0x0000003100317220 */ /* 0x040fe20000410000 */
[----:B------:R-:W-:Y:S01]  /*12150*/  F2FP.BF16.F32.PACK_AB R136, R137, R136 ;  /* 0x000000888988723e */ /* 0x000fe200000010ff */
[----:B------:R-:W-:Y:S01]  /*12160*/  STS [R6], R156 ;  /* 0x0000009c06007388 */ /* 0x000fe20000000800 */
[----:B------:R-:W-:Y:S01]  /*12170*/  F2FP.BF16.F32.PACK_AB R138, R139, R138 ;  /* 0x0000008a8b8a723e */ /* 0x000fe200000010ff */
[C---:B------:R-:W-:Y:S01]  /*12180*/  FMUL.FTZ R52, R0.reuse, R52 ;  /* 0x0000003400347220 */ /* 0x040fe20000410000 */
[C---:B------:R-:W-:Y:S01]  /*12190*/  FMUL.FTZ R53, R0.reuse, R53 ;  /* 0x0000003500357220 */ /* 0x040fe20000410000 */
[----:B------:R-:W-:Y:S01]  /*121a0*/  STS [R6+0x400], R158 ;  /* 0x0004009e06007388 */ /* 0x000fe20000000800 */
        /* <DEDUP_REMOVED lines=29> */
[----:B------:R-:W1:Y:S01]  /*12380*/  LDCU.U8 UR4, c[0x0][0x549] ;  /* 0x0000a920ff0477ac */ /* 0x000e620008000000 */
[----:B------:R-:W-:Y:S01]  /*12390*/  F2FP.BF16.F32.PACK_AB R54, R55, R54 ;  /* 0x000000363736723e */ /* 0x000fe200000010ff */
[----:B------:R-:W-:Y:S01]  /*123a0*/  STS [R12+0x400], R142 ;  /* 0x0004008e0c007388 */ /* 0x000fe20000000800 */
[C---:B------:R-:W-:Y:S01]  /*123b0*/  FMUL.FTZ R76, R0.reuse, R76 ;  /* 0x0000004c004c7220 */ /* 0x040fe20000410000 */
        /* <DEDUP_REMOVED lines=8> */
[C---:B------:R-:W-:Y:S01]  /*12440*/  FMUL.FTZ R84, R0.reuse, R84 ;  /* 0x0000005400547220 */ /* 0x040fe20000410000 */
[----:B------:R-:W-:Y:S01]  /*12450*/  F2FP.BF16.F32.PACK_AB R62, R63, R62 ;  /* 0x0000003e3f3e723e */ /* 0x000fe200000010ff */
[----:B------:R-:W-:Y:S01]  /*12460*/  STS [R8], R132 ;  /* 0x0000008408007388 */ /* 0x000fe20000000800 */
        /* <DEDUP_REMOVED lines=57> */
[----:B-1----:R-:W-:Y:S01]  /*12800*/  UISETP.NE.AND UP1, UPT, UR4, URZ, UPT ;  /* 0x000000ff0400728c */ /* 0x002fe2000bf25270 */
        /* <DEDUP_REMOVED lines=11> */
[----:B------:R-:W1:Y:S01]  /*128c0*/  S2UR UR4, SR_CTAID.X ;  /* 0x00000000000479c3 */ /* 0x000e620000002500 */
[----:B------:R-:W-:Y:S01]  /*128d0*/  F2FP.BF16.F32.PACK_AB R120, R121, R120 ;  /* 0x000000787978723e */ /* 0x000fe200000010ff */
[----:B------:R-:W-:Y:S01]  /*128e0*/  STS [R5+0x4000], R68 ;  /* 0x0040004405007388 */ /* 0x000fe20000000800 */
[----:B------:R-:W-:Y:S01]  /*128f0*/  F2FP.BF16.F32.PACK_AB R122, R123, R122 ;  /* 0x0000007a7b7a723e */ /* 0x000fe200000010ff */
[----:B------:R-:W2:Y:S01]  /*12900*/  @UP1 LDCU UR8, c[0x0][0x430] ;  /* 0x00008600ff0817ac */ /* 0x000ea20008000800 */
[----:B------:R-:W-:Y:S01]  /*12910*/  F2FP.BF16.F32.PACK_AB R124, R125, R124 ;  /* 0x0000007c7d7c723e */ /* 0x000fe200000010ff */
[----:B------:R-:W-:Y:S01]  /*12920*/  STS [R5+0x4400], R70 ;  /* 0x0044004605007388 */ /* 0x000fe20000000800 */
[----:B------:R-:W-:Y:S01]  /*12930*/  F2FP.BF16.F32.PACK_AB R126, R127, R126 ;  /* 0x0000007e7f7e723e */ /* 0x000fe200000010ff */
[----:B------:R-:W-:Y:S01]  /*12940*/  UISETP.NE.AND UP0, UPT, UR10, URZ, !UP1 ;  /* 0x000000ff0a00728c */ /* 0x000fe2000cf05270 */
[----:B------:R-:W-:Y:S01]  /*12950*/  F2FP.BF16.F32.PACK_AB R0, R0, R128 ;  /* 0x000000800000723e */ /* 0x000fe200000010ff */
[----:B------:R-:W-:Y:S01]  /*12960*/  STS [R6+0x4000], R72 ;  /* 0x0040004806007388 */ /* 0x000fe20000000800 */
[----:B------:R-:W4:Y:S03]  /*12970*/  @UP1 LDCU UR15, c[0x0][0x430] ;  /* 0x00008600ff0f17ac */ /* 0x000f260008000800 */
[----:B------:R-:W-:Y:S01]  /*12980*/  STS [R6+0x4400], R74 ;  /* 0x0044004a06007388 */ /* 0x000fe20000000800 */
[----:B------:R-:W-:-:S03]  /*12990*/  @UP1 UMOV UR7, 0x1 ;  /* 0x0000000100071882 */ /* 0x000fc60000000000 */
[----:B------:R-:W-:Y:S04]  /*129a0*/  STS [R9+0x4000], R76 ;  /* 0x0040004c09007388 */ /* 0x000fe80000000800 */
[----:B------:R-:W-:Y:S01]  /*129b0*/  STS [R9+0x4400], R78 ;  /* 0x0044004e09007388 */ /* 0x000fe20000000800 */
[----:B--2---:R-:W-:-:S03]  /*129c0*/  @UP1 UIMAD UR13, UR8, UR9, URZ ;  /* 0x00000009080d12a4 */ /* 0x004fc6000f8e02ff */
        /* <DEDUP_REMOVED lines=25> */
[----:B------:R2:W-:Y:S02]  /*12b60*/  STS [R8+0x6000], R0 ;  /* 0x0060000008007388 */ /* 0x0005e40000000800 */
[----:B--2---:R-:W-:-:S04]  /*12b70*/  LOP3.LUT R0, R243, 0x1f8, RZ, 0xc0, !PT ;  /* 0x000001f8f3007812 */ /* 0x004fc800078ec0ff */
[----:B------:R-:W-:-:S04]  /*12b80*/  LOP3.LUT R0, R0, 0x38, R217, 0x78, !PT ;  /* 0x0000003800007812 */ /* 0x000fc800078e78d9 */
[----:B------:R-:W-:-:S04]  /*12b90*/  LOP3.LUT R0, R0, 0x1e00, R243, 0xf8, !PT ;  /* 0x00001e0000007812 */ /* 0x000fc800078ef8f3 */
[----:B------:R-:W-:Y:S01]  /*12ba0*/  LEA R0, R0, UR5, 0x1 ;  /* 0x0000000500007c11 */ /* 0x000fe2000f8e08ff */
[----:B------:R-:W-:Y:S01]  /*12bb0*/  USHF.R.S32.HI UR5, URZ, 0x1f, UR19 ;  /* 0x0000001fff057899 */ /* 0x000fe20008011413 */
[----:B-1-34-:R-:W-:Y:S11]  /*12bc0*/  BRA.U UP1, `(.L_x_736) ;  /* 0x0000000101207547 */ /* 0x01aff6000b800000 */
        /* <DEDUP_REMOVED lines=8> */
.L_x_736:
[----:B------:R-:W-:Y:S01]  /*12c50*/  BAR.SYNC.DEFER_BLOCKING 0x0 ;  /* 0x0000000000007b1d */ /* 0x000fe20000010000 */
[----:B------:R-:W-:Y:S01]  /*12c60*/  UIMAD UR13, UR6, UR13, URZ ;  /* 0x0000000d060d72a4 */ /* 0x000fe2000f8e02ff */
[----:B------:R-:W-:Y:S01]  /*12c70*/  LOP3.LUT P0, RZ, R217, 0x3, RZ, 0xc0, !PT ;  /* 0x00000003d9ff7812 */ /* 0x000fe2000780c0ff */
[----:B------:R-:W-:Y:S01]  /*12c80*/  UIMAD UR9, UR4, UR15, URZ ;  /* 0x0000000f040972a4 */ /* 0x000fe2000f8e02ff */
[----:B------:R-:W-:Y:S01]  /*12c90*/  LOP3.LUT R219, R219, 0x30, RZ, 0xc0, !PT ;  /* 0x00000030dbdb7812 */ /* 0x000fe200078ec0ff */
[----:B------:R-:W-:Y:S01]  /*12ca0*/  USEL UR19, UR19, URZ, UP0 ;  /* 0x000000ff13137287 */ /* 0x000fe20008000000 */
[----:B------:R1:W2:Y:S02]  /*12cb0*/  @P4 MUFU.LG2 R7, R4 ;  /* 0x0000000400074308 */ /* 0x0002a40000000c00 */
[----:B------:R-:W3:Y:S01]  /*12cc0*/  @P4 LDC R5, c[0x0][0x458] ;  /* 0x00011600ff054b82 */ /* 0x000ee20000000800 */
[----:B------:R-:W4:Y:S01]  /*12cd0*/  S2R R6, SR_CTAID.X ;  /* 0x0000000000067919 */ /* 0x000f220000002500 */
[----:B------:R-:W-:Y:S01]  /*12ce0*/  @!UP0 UIMAD UR13, UR11, UR7, UR13 ;  /* 0x000000070b0d82a4 */ /* 0x000fe2000f8e020d */
[----:B------:R-:W-:Y:S01]  /*12cf0*/  SHF.R.U32.HI R14, RZ, 0x2, R217 ;  /* 0x00000002ff0e7819 */ /* 0x000fe200000116d9 */
[----:B------:R-:W-:Y:S01]  /*12d00*/  USHF.L.U32 UR9, UR9, 0x6, URZ ;  /* 0x0000000609097899 */ /* 0x000fe200080006ff */
[----:B------:R-:W-:Y:S01]  /*12d10*/  BSSY.RECONVERGENT B0, `(.L_x_737) ;  /* 0x0000022000007945 */ /* 0x000fe20003800200 */
[----:B------:R-:W-:Y:S01]  /*12d20*/  USEL UR5, UR5, URZ, UP0 ;  /* 0x000000ff05057287 */ /* 0x000fe20008000000 */
[----:B------:R-:W5:Y:S01]  /*12d30*/  @P3 MUFU.LG2 R2, R2 ;  /* 0x0000000200023308 */ /* 0x000f620000000c00 */
[----:B------:R-:W-:Y:S01]  /*12d40*/  USHF.R.S32.HI UR8, URZ, 0x1f, UR13 ;  /* 0x0000001fff087899 */ /* 0x000fe2000801140d */
[----:B------:R-:W-:Y:S01]  /*12d50*/  MOV R13, 0x7f800000 ;  /* 0x7f800000000d7802 */ /* 0x000fe20000000f00 */
[----:B------:R-:W-:Y:S01]  /*12d60*/  USHF.R.S32.HI UR7, URZ, 0x1f, UR9 ;  /* 0x0000001fff077899 */ /* 0x000fe20008011409 */
[----:B------:R-:W-:Y:S01]  /*12d70*/  MOV R12, 0x7f800000 ;  /* 0x7f800000000c7802 */ /* 0x000fe20000000f00 */
[----:B------:R-:W-:Y:S01]  /*12d80*/  UIADD3 UR19, UP1, UP0, UR9, UR19, UR13 ;  /* 0x0000001309137290 */ /* 0x000fe2000f83e00d */
[----:B-1----:R-:W1:Y:S01]  /*12d90*/  @P3 LDC R4, c[0x0][0x458] ;  /* 0x00011600ff043b82 */ /* 0x002e620000000800 */
[----:B------:R1:W1:Y:S01]  /*12da0*/  LDS.128 R8, [R0+0x1800] ;  /* 0x0018000000087984 */ /* 0x0002620000000c00 */
[----:B--2---:R-:W-:Y:S01]  /*12db0*/  @P4 FMUL.FTZ R15, R7, 0.69314718246459960938 ;  /* 0x3f317218070f4820 */ /* 0x004fe20000410000 */
[----:B------:R-:W-:Y:S01]  /*12dc0*/  UIADD3.X UR5, UPT, UPT, UR7, UR5, UR8, UP1, UP0 ;  /* 0x0000000507057290 */ /* 0x000fe20008fe0408 */
[----:B------:R-:W-:Y:S01]  /*12dd0*/  LOP3.LUT R7, R219, 0x7, R14, 0xf8, !PT ;  /* 0x00000007db077812 */ /* 0x000fe200078ef80e */
[----:B-----5:R-:W-:Y:S01]  /*12de0*/  @P3 FMUL.FTZ R2, R2, 0.69314718246459960938 ;  /* 0x3f31721802023820 */ /* 0x020fe20000410000 */
[----:B---3--:R-:W-:-:S03]  /*12df0*/  @P4 FFMA.FTZ R13, R164, R5, R15 ;  /* 0x00000005a40d4223 */ /* 0x008fc6000001000f */
[----:B-1----:R-:W-:Y:S01]  /*12e00*/  @P3 FFMA.FTZ R12, R3, R4, R2 ;  /* 0x00000004030c3223 */ /* 0x002fe20000010002 */
        /* <DEDUP_REMOVED lines=18> */
.L_x_738:
[----:B------:R-:W-:Y:S05]  /*12f30*/  BSYNC.RECONVERGENT B0 ;  /* 0x0000000000007941 */ /* 0x000fea0003800200 */
.L_x_737:
        /* <DEDUP_REMOVED lines=41> */
.L_x_740:
[----:B------:R-:W-:Y:S05]  /*131d0*/  BSYNC.RECONVERGENT B0 ;  /* 0x0000000000007941 */ /* 0x000fea0003800200 */
.L_x_739:
        /* <DEDUP_REMOVED lines=27> */
.L_x_742:
[----:B------:R-:W-:Y:S05]  /*13390*/  BSYNC.RECONVERGENT B0 ;  /* 0x0000000000007941 */ /* 0x000fea0003800200 */
.L_x_741:
        /* <DEDUP_REMOVED lines=27> */
.L_x_744:
[----:B------:R-:W-:Y:S05]  /*13550*/  BSYNC.RECONVERGENT B0 ;  /* 0x0000000000007941 */ /* 0x000fea0003800200 */
.L_x_743:
[----:B-12---:R1:W2:Y:S04]  /*13560*/  LDS.128 R12, [R0+0x3800] ;  /* 0x00380000000c7984 */ /* 0x0062a80000000c00 */
[----:B------:R1:W1:Y:S01]  /*13570*/  LDS.128 R4, [R0+0x5800] ;  /* 0x0058000000047984 */ /* 0x0002620000000c00 */
[----:B------:R-:W-:Y:S05]  /*13580*/  @P0 EXIT ;  /* 0x000000000000094d */ /* 0x000fea0003800000 */
[----:B------:R-:W5:Y:S01]  /*13590*/  LDCU.64 UR6, c[0x0][0x408] ;  /* 0x00008100ff0677ac */ /* 0x000f620008000a00 */
[----:B---3--:R1:W3:Y:S01]  /*135a0*/  LDS.128 R16, [R0+0x7800] ;  /* 0x0078000000107984 */ /* 0x0082e20000000c00 */
[----:B------:R-:W-:Y:S01]  /*135b0*/  IMAD.MOV.U32 R20, RZ, RZ, R24 ;  /* 0x000000ffff147224 */ /* 0x000fe200078e0018 */
[----:B------:R-:W5:Y:S01]  /*135c0*/  LDCU.64 UR4, c[0x0][0x3f0] ;  /* 0x00007e00ff0477ac */ /* 0x000f620008000a00 */
[----:B------:R-:W-:Y:S01]  /*135d0*/  IMAD.MOV.U32 R21, RZ, RZ, R27 ;  /* 0x000000ffff157224 */ /* 0x000fe200078e001b */
[----:B------:R-:W5:Y:S01]  /*135e0*/  LDCU UR8, c[0x0][0x440] ;  /* 0x00008800ff0877ac */ /* 0x000f620008000800 */
[----:B-1--4-:R-:W-:Y:S02]  /*135f0*/  IADD3 R0, P0, PT, R2, 0x30, RZ ;  /* 0x0000003002007810 */ /* 0x012fe40007f1e0ff */
[----:B-----5:R-:W-:Y:S02]  /*13600*/  ISETP.GE.AND P3, PT, R215, UR8, PT ;  /* 0x00000008d7007c0c */ /* 0x020fe4000bf66270 */
[----:B------:R-:W-:Y:S01]  /*13610*/  ISETP.GE.AND P2, PT, R242, UR8, PT ;  /* 0x00000008f2007c0c */ /* 0x000fe2000bf46270 */
[----:B------:R-:W-:Y:S01]  /*13620*/  IMAD.X R2, RZ, RZ, R3, P0 ;  /* 0x000000ffff027224 */ /* 0x000fe200000e0603 */
[----:B------:R-:W-:Y:S01]  /*13630*/  ISETP.GE.AND P1, PT, R241, UR8, PT ;  /* 0x00000008f1007c0c */ /* 0x000fe2000bf26270 */
[----:B------:R-:W-:-:S04]  /*13640*/  IMAD.WIDE.U32 R20, R0, UR6, R20 ;  /* 0x0000000600147c25 */ /* 0x000fc8000f8e0014 */
[----:B------:R-:W-:Y:S01]  /*13650*/  IMAD R2, R2, UR6, RZ ;  /* 0x0000000602027c24 */ /* 0x000fe2000f8e02ff */
[----:B------:R-:W-:-:S03]  /*13660*/  LEA R22, P0, R20, UR4, 0x1 ;  /* 0x0000000414167c11 */ /* 0x000fc6000f8008ff */
[----:B------:R-:W-:-:S04]  /*13670*/  IMAD R2, R0, UR7, R2 ;  /* 0x0000000700027c24 */ /* 0x000fc8000f8e0202 */
[----:B------:R-:W-:-:S05]  /*13680*/  IMAD.IADD R2, R2, 0x1, R21 ;  /* 0x0000000102027824 */ /* 0x000fca00078e0215 */
[----:B------:R-:W-:Y:S02]  /*13690*/  LEA.HI.X R23, R20, UR5, R2, 0x1, P0 ;  /* 0x0000000514177c11 */ /* 0x000fe400080f0c02 */
[----:B------:R-:W-:-:S03]  /*136a0*/  ISETP.GE.AND P0, PT, R240, UR8, PT ;  /* 0x00000008f0007c0c */ /* 0x000fc6000bf06270 */
[----:B------:R1:W-:Y:S04]  /*136b0*/  @!P3 STG.E.128 desc[UR26][R22.64], R8 ;  /* 0x000000081600b986 */ /* 0x0003e8000c101d1a */
[----:B--2---:R1:W-:Y:S04]  /*136c0*/  @!P2 STG.E.128 desc[UR26][R22.64+0x80], R12 ;  /* 0x0000800c1600a986 */ /* 0x0043e8000c101d1a */
[----:B------:R1:W-:Y:S02]  /*136d0*/  @!P1 STG.E.128 desc[UR26][R22.64+0x100], R4 ;  /* 0x0001000416009986 */ /* 0x0003e4000c101d1a */
[----:B---3--:R-:W-:Y:S05]  /*136e0*/  @P0 EXIT ;  /* 0x000000000000094d */ /* 0x008fea0003800000 */
[----:B------:R-:W-:Y:S01]  /*136f0*/  STG.E.128 desc[UR26][R22.64+0x180], R16 ;  /* 0x0001801016007986 */ /* 0x000fe2000c101d1a */
[----:B------:R-:W-:Y:S05]  /*13700*/  EXIT ;  /* 0x000000000000794d */ /* 0x000fea0003800000 */
.L_x_745:
        /* <DEDUP_REMOVED lines=15> */
.L_x_2346:


//--------------------- .text._ZN5flash16flash_fwd_kernelI23Flash_fwd_kernel_traitsILi256ELi64ELi64ELi4ELb0ELb0EN7cutlass10bfloat16_tE19Flash_kernel_traitsILi256ELi64ELi64ELi4ES3_EELb1ELb0ELb0ELb0ELb0ELb1ELb0ELb0EEEvNS_16Flash_fwd_paramsE --------------------------
	.section	.text._ZN5flash16flash_fwd_kernelI23Flash_fwd_kernel_traitsILi256ELi64ELi64ELi4ELb0ELb0EN7cutlass10bfloat16_tE19Flash_kernel_traitsILi256ELi64ELi64ELi4ES3_EELb1ELb0ELb0ELb0ELb0ELb1ELb0ELb0EEEvNS_16Flash_fwd_paramsE,"ax",@progbits
	.align	128
        .global         _ZN5flash16flash_fwd_kernelI23Flash_fwd_kernel_traitsILi256ELi64ELi64ELi4ELb0ELb0EN7cutlass10bfloat16_tE19Flash_kernel_traitsILi256ELi64ELi64ELi4ES3_EELb1ELb0ELb0ELb0ELb0ELb1ELb0ELb0EEEvNS_16Flash_fwd_paramsE
        .type           _ZN5flash16flash_fwd_kernelI23Flash_fwd_kernel_traitsILi256ELi64ELi64ELi4ELb0ELb0EN7cutlass10bfloat16_tE19Flash_kernel_traitsILi256ELi64ELi64ELi4ES3_EELb1ELb0ELb0ELb0ELb0ELb1ELb0ELb0EEEvNS_16Flash_fwd_paramsE,@function
        .size           _ZN5flash16flash_fwd_kernelI23Flash_fwd_kernel_traitsILi256ELi64ELi64ELi4ELb0ELb0EN7cutlass10bfloat16_tE19Flash_kernel_traitsILi256ELi64ELi64ELi4ES3_EELb1ELb0ELb0ELb0ELb0ELb1ELb0ELb0EEEvNS_16Flash_fwd_paramsE,(.L_x_2347 - _ZN5flash16flash_fwd_kernelI23Flash_fwd_kernel_traitsILi256ELi64ELi64ELi4ELb0ELb0EN7cutlass10bfloat16_tE19Flash_kernel_traitsILi256ELi64ELi64ELi4ES3_EELb1ELb0ELb0ELb0ELb0ELb1ELb0ELb0EEEvNS_16Flash_fwd_paramsE)
        .other          _ZN5flash16flash_fwd_kernelI23Flash_fwd_kernel_traitsILi256ELi64ELi64ELi4ELb0ELb0EN7cutlass10bfloat16_tE19Flash_kernel_traitsILi256ELi64ELi64ELi4ES3_EELb1ELb0ELb0ELb0ELb0ELb1ELb0ELb0EEEvNS_16Flash_fwd_paramsE,@"STO_CUDA_ENTRY STV_DEFAULT"
_ZN5flash16flash_fwd_kernelI23Flash_fwd_kernel_traitsILi256ELi64ELi64ELi4ELb0ELb0EN7cutlass10bfloat16_tE19Flash_kernel_traitsILi256ELi64ELi64ELi4ES3_EELb1ELb0ELb0ELb0ELb0ELb1ELb0ELb0EEEvNS_16Flash_fwd_paramsE:
.text._ZN5flash16flash_fwd_kernelI23Flash_fwd_kernel_traitsILi256ELi64ELi64ELi4ELb0ELb0EN7cutlass10bfloat16_tE19Flash_kernel_traitsILi256ELi64ELi64ELi4ES3_EELb1ELb0ELb0ELb0ELb0ELb1ELb0ELb0EEEvNS_16Flash_fwd_paramsE:
[----:B------:R-:W-:Y:S01]  /*0000*/  LDC R1, c[0x0][0x37c] ;  /* 0x0000df00ff017b82 */ /* 0x000fe20000000800 */
[----:B------:R-:W1:Y:S07]  /*0010*/  LDCU.U8 UR4, c[0x0][0x524] ;  /* 0x0000a480ff0477ac */ /* 0x000e6e0008000000 */
[----:B------:R-:W2:Y:S01]  /*0020*/  LDC R84, c[0x0][0x518] ;  /* 0x00014600ff547b82 */ /* 0x000ea20000000800 */
[----:B------:R-:W3:Y:S01]  /*0030*/  LDCU.64 UR18, c[0x0][0x510] ;  /* 0x0000a200ff1277ac */ /* 0x000ee20008000a00 */
[----:B------:R-:W4:Y:S06]  /*0040*/  LDCU.64 UR16, c[0x0][0x358] ;  /* 0x00006b00ff1077ac */ /* 0x000f2c0008000a00 */
[----:B------:R-:W5:Y:S01]  /*0050*/  LDC R3, c[0x0][0x51c] ;  /* 0x00014700ff037b82 */ /* 0x000f620000000800 */
[----:B------:R-:W5:Y:S01]  /*0060*/  S2R R192, SR_TID.X ;  /* 0x0000000000c07919 */ /* 0x000f620000002100 */
[----:B------:R-:W5:Y:S01]  /*0070*/  LDCU.64 UR10, c[0x0][0x460] ;  /* 0x00008c00ff0a77ac */ /* 0x000f620008000a00 */
[----:B------:R-:W5:Y:S01]  /*0080*/  LDCU.64 UR8, c[0x0][0x470] ;  /* 0x00008e00ff0877ac */ /* 0x000f620008000a00 */
[----:B-1----:R-:W-:-:S04]  /*0090*/  ISETP.NE.AND P2, PT, RZ, UR4, PT ;  /* 0x00000004ff007c0c */ /* 0x002fc8000bf45270 */
[----:B------:R-:W-:Y:S01]  /*00a0*/  S2UR UR12, SR_CTAID.X ;  /* 0x00000000000c79c3 */ /* 0x000fe20000002500 */
[----:B------:R-:W1:Y:S01]  /*00b0*/  LDCU.64 UR6, c[0x0][0x478] ;  /* 0x00008f00ff0677ac */ /* 0x000e620008000a00 */
[----:B---3--:R-:W-:Y:S02]  /*00c0*/  IMAD.U32 R8, RZ, RZ, UR18 ;  /* 0x00000012ff087e24 */ /* 0x008fe4000f8e00ff */
[----:B------:R-:W-:Y:S01]  /*00d0*/  IMAD.U32 R9, RZ, RZ, UR19 ;  /* 0x00000013ff097e24 */ /* 0x000fe2000f8e00ff */
[----:B------:R-:W3:Y:S04]  /*00e0*/  LDCU.64 UR14, c[0x0][0x460] ;  /* 0x00008c00ff0e77ac */ /* 0x000ee80008000a00 */
[----:B--2---:R-:W-:Y:S01]  /*00f0*/  @P2 IMAD.MOV.U32 R2, RZ, RZ, R84 ;  /* 0x000000ffff022224 */ /* 0x004fe200078e0054 */
[----:B----4-:R-:W2:Y:S01]  /*0100*/  @P2 LDG.E.64 R8, desc[UR16][R8.64] ;  /* 0x0000001008082981 */ /* 0x010ea2000c1e1b00 */
[----:B------:R-:W4:Y:S03]  /*0110*/  S2UR UR24, SR_CTAID.Y ;  /* 0x00000000001879c3 */ /* 0x000f260000002600 */
[----:B-----5:R-:W5:Y:S01]  /*0120*/  @P2 LDG.E.64 R6, desc[UR16][R2.64] ;  /* 0x0000001002062981 */ /* 0x020f62000c1e1b00 */
[----:B------:R-:W-:Y:S01]  /*0130*/  UISETP.NE.U32.AND UP0, UPT, UR10, URZ, UPT ;  /* 0x000000ff0a00728c */ /* 0x000fe2000bf05070 */
[----:B------:R-:W-:Y:S01]  /*0140*/  ISETP.NE.U32.AND P4, PT, RZ, UR10, PT ;  /* 0x0000000aff007c0c */ /* 0x000fe2000bf85070 */
[----:B------:R-:W-:-:S02]  /*0150*/  UISETP.NE.U32.AND UP4, UPT, UR8, URZ, UPT ;  /* 0x000000ff0800728c */ /* 0x000fc4000bf85070 */
[----:B------:R-:W3:Y:S01]  /*0160*/  S2UR UR23, SR_CTAID.Z ;  /* 0x00000000001779c3 */ /* 0x000ee20000002700 */
[----:B------:R-:W5:Y:S01]  /*0170*/  LDCU.U8 UR13, c[0x0][0x532] ;  /* 0x0000a640ff0d77ac */ /* 0x000f620008000000 */
[----:B------:R-:W-:Y:S01]  /*0180*/  ISETP.NE.AND.EX P4, PT, RZ, UR11, PT, P4 ;  /* 0x0000000bff007c0c */ /* 0x000fe2000bf85340 */
[----:B------:R-:W-:Y:S02]  /*0190*/  UISETP.NE.AND.EX UP0, UPT, UR11, URZ, UPT, UP0 ;  /* 0x000000ff0b00728c */ /* 0x000fe4000bf05300 */
[----:B------:R-:W-:-:S03]  /*01a0*/  UISETP.NE.AND.EX UP4, UPT, UR9, URZ, UPT, UP4 ;  /* 0x000000ff0900728c */ /* 0x000fc6000bf85340 */
[----:B------:R-:W5:Y:S01]  /*01b0*/  @P2 LDC R0, c[0x0][0x520] ;  /* 0x00014800ff002b82 */ /* 0x000f620000000800 */
[----:B-1----:R-:W-:-:S04]  /*01c0*/  UISETP.NE.U32.AND UP3, UPT, UR6, URZ, UPT ;  /* 0x000000ff0600728c */ /* 0x002fc8000bf65070 */
[----:B------:R-:W-:Y:S02]  /*01d0*/  UISETP.NE.AND.EX UP3, UPT, UR7, URZ, UPT, UP3 ;  /* 0x000000ff0700728c */ /* 0x000fe4000bf65330 */
[----:B----4-:R-:W-:Y:S02]  /*01e0*/  USHF.L.U32 UR11, UR24, 0x2, URZ ;  /* 0x00000002180b7899 */ /* 0x010fe400080006ff */
[----:B---3--:R-:W-:Y:S02]  /*01f0*/  UIMAD.WIDE.U32 UR14, UR24, 0x4, UR14 ;  /* 0x00000004180e78a5 */ /* 0x008fe4000f8e000e */
[----:B------:R-:W-:Y:S02]  /*0200*/  USHF.R.U32.HI UR10, URZ, 0x1e, UR24 ;  /* 0x0000001eff0a7899 */ /* 0x000fe40008011618 */
[----:B------:R-:W-:Y:S02]  /*0210*/  @UP4 UIADD3 UR8, UP2, UPT, UR11, UR8, URZ ;  /* 0x000000080b084290 */ /* 0x000fe4000ff5e0ff */
[----:B------:R-:W-:Y:S01]  /*0220*/  ULOP3.LUT UR4, UR23, UR12, UR24, 0xfe, !UPT ;  /* 0x0000000c17047292 */ /* 0x000fe2000f8efe18 */
        /* <DEDUP_REMOVED lines=12> */
[----:B--2---:R-:W-:Y:S02]  /*02f0*/  @P2 R2UR UR18, R8 ;  /* 0x00000000081222ca */ /* 0x004fe400000e0000 */
[----:B------:R-:W-:Y:S02]  /*0300*/  @P2 R2UR UR19, R9 ;  /* 0x00000000091322ca */ /* 0x000fe400000e0000 */
[----:B-----5:R-:W-:Y:S01]  /*0310*/  @P2 IADD3 R84, P1, PT, R6, R0, RZ ;  /* 0x0000000006542210 */ /* 0x020fe20007f3e0ff */
        /* <DEDUP_REMOVED lines=9> */
[----:B------:R-:W-:Y:S02]  /*03b0*/  IMAD.U32 R9, RZ, RZ, UR19 ;  /* 0x00000013ff097e24 */ /* 0x000fe4000f8e00ff */
[----:B------:R-:W-:Y:S01]  /*03c0*/  @!P0 IMAD.MOV.U32 R85, RZ, RZ, R3 ;  /* 0x000000ffff558224 */ /* 0x000fe200078e0003 */
[----:B------:R-:W-:Y:S02]  /*03d0*/  UISETP.NE.AND UP4, UPT, UR13, URZ, UPT ;  /* 0x000000ff0d00728c */ /* 0x000fe4000bf85270 */
[----:B---3--:R3:W-:Y:S02]  /*03e0*/  @!P0 STG.E.64 desc[UR16][R4.64], R8 ;  /* 0x0000000804008986 */ /* 0x0087e4000c101b10 */
[----:B------:R-:W-:-:S02]  /*03f0*/  UISETP.EQ.OR.EX UP2, UPT, UR5, URZ, !UP4, UP2 ;  /* 0x000000ff0500728c */ /* 0x000fc4000e742720 */
[----:B------:R4:W-:Y:S01]  /*0400*/  @!P0 STG.E.64 desc[UR16][R4.64+0x8], R84 ;  /* 0x0000085404008986 */ /* 0x0009e2000c101b10 */
[----:B------:R-:W-:-:S03]  /*0410*/  PLOP3.LUT P0, PT, PT, PT, UP3, 0x80, 0x8 ;  /* 0x000000000008781c */ /* 0x000fc60003f0f038 */
[----:B------:R-:W5:Y:S04]  /*0420*/  @P4 LDG.E R6, desc[UR16][R14.64] ;  /* 0x000000100e064981 */ /* 0x000f68000c1e1900 */
[----:B------:R-:W5:Y:S01]  /*0430*/  @P2 LDG.E R2, desc[UR16][R14.64+0x4] ;  /* 0x000004100e022981 */ /* 0x000f62000c1e1900 */
[----:B------:R-:W-:Y:S01]  /*0440*/  PLOP3.LUT P3, PT, PT, PT, UP2, 0x80, 0x8 ;  /* 0x000000000008781c */ /* 0x000fe20003f6f028 */
[----:B------:R-:W-:Y:S01]  /*0450*/  IMAD.U32 R11, RZ, RZ, UR7 ;  /* 0x00000007ff0b7e24 */ /* 0x000fe2000f8e00ff */
[----:B------:R-:W1:Y:S04]  /*0460*/  @!UP3 LDCU.64 UR6, c[0x0][0x488] ;  /* 0x00009100ff06b7ac */ /* 0x000e680008000a00 */
[----:B------:R-:W5:Y:S01]  /*0470*/  @P0 LDG.E R0, desc[UR16][R10.64] ;  /* 0x000000100a000981 */ /* 0x000f62000c1e1900 */
[----:B---3--:R-:W-:-:S02]  /*0480*/  IMAD.U32 R8, RZ, RZ, UR11 ;  /* 0x0000000bff087e24 */ /* 0x008fc4000f8e00ff */
[----:B------:R-:W-:Y:S01]  /*0490*/  IMAD.U32 R9, RZ, RZ, UR10 ;  /* 0x0000000aff097e24 */ /* 0x000fe2000f8e00ff */
[----:B----4-:R-:W3:Y:S04]  /*04a0*/  @P1 LDG.E R4, desc[UR16][R12.64] ;  /* 0x000000100c041981 */ /* 0x010ee8000c1e1900 */
[----:B------:R-:W4:Y:S01]  /*04b0*/  @!P3 LDG.E R5, desc[UR16][R8.64] ;  /* 0x000000100805b981 */ /* 0x000f22000c1e1900 */
[----:B-1----:R-:W-:Y:S01]  /*04c0*/  @!UP3 UISETP.NE.U32.AND UP2, UPT, UR6, URZ, UPT ;  /* 0x000000ff0600b28c */ /* 0x002fe2000bf45070 */
[----:B------:R-:W-:Y:S01]  /*04d0*/  UMOV UR21, URZ ;  /* 0x000000ff00157c82 */ /* 0x000fe20008000000 */
[----:B------:R-:W-:Y:S02]  /*04e0*/  UMOV UR22, 0xffffffff ;  /* 0xffffffff00167882 */ /* 0x000fe40000000000 */
[----:B------:R-:W-:-:S02]  /*04f0*/  @!UP3 UISETP.NE.AND.EX UP2, UPT, UR7, URZ, UPT, UP2 ;  /* 0x000000ff0700b28c */ /* 0x000fc4000bf45320 */
[----:B------:R-:W-:Y:S02]  /*0500*/  USHF.L.U32 UR7, UR12, 0x6, URZ ;  /* 0x000000060c077899 */ /* 0x000fe400080006ff */
[----:B--2---:R-:W-:Y:S01]  /*0510*/  @!UP3 USEL UR8, UR8, URZ, UP2 ;  /* 0x000000ff0808b287 */ /* 0x004fe20009000000 */
[----:B-----5:R-:W-:Y:S02]  /*0520*/  @P4 R2UR UR14, R6 ;  /* 0x00000000060e42ca */ /* 0x020fe400000e0000 */
[----:B------:R-:W-:Y:S02]  /*0530*/  @P2 R2UR UR9, R2 ;  /* 0x00000000020922ca */ /* 0x000fe400000e0000 */
[----:B------:R-:W-:-:S11]  /*0540*/  @P0 R2UR UR25, R0 ;  /* 0x00000000001902ca */ /* 0x000fd600000e0000 */
[----:B------:R-:W-:Y:S02]  /*0550*/  @UP0 UIADD3 UR26, UPT, UPT, UR9, -UR14, URZ ;  /* 0x8000000e091a0290 */ /* 0x000fe4000fffe0ff */
[----:B------:R-:W-:-:S04]  /*0560*/  UISETP.NE.U32.AND UP0, UPT, UR4, URZ, UPT ;  /* 0x000000ff0400728c */ /* 0x000fc8000bf05070 */
[----:B------:R-:W-:Y:S01]  /*0570*/  UISETP.NE.AND.EX UP0, UPT, UR5, URZ, UPT, UP0 ;  /* 0x000000ff0500728c */ /* 0x000fe2000bf05300 */
[----:B---3--:R-:W-:Y:S01]  /*0580*/  @P1 R2UR UR21, R4 ;  /* 0x00000000041512ca */ /* 0x008fe200000e0000 */
[----:B------:R-:W-:Y:S01]  /*0590*/  UISETP.GT.AND UP1, UPT, UR26, UR7, UPT ;  /* 0x000000071a00728c */ /* 0x000fe2000bf24270 */
[----:B----4-:R-:W-:-:S05]  /*05a0*/  @!P3 R2UR UR22, R5 ;  /* 0x000000000516b2ca */ /* 0x010fca00000e0000 */
[----:B------:R-:W-:-:S03]  /*05b0*/  PLOP3.LUT P0, PT, PT, PT, UP1, 0x80, 0x8 ;  /* 0x000000000008781c */ /* 0x000fc60003f0f018 */
[----:B------:R-:W1:Y:S03]  /*05c0*/  @!UP0 LDCU UR4, c[0x0][0x438] ;  /* 0x00008700ff0487ac */ /* 0x000e660008000800 */
        /* <DEDUP_REMOVED lines=8> */
.L_x_746:
        /* <DEDUP_REMOVED lines=34> */
.L_x_748:
        /* <DEDUP_REMOVED lines=10> */
[----:B----4-:R-:W-:Y:S01]  /*0910*/  UIMAD UR13, UR23, UR13, URZ ;  /* 0x0000000d170d72a4 */ /* 0x010fe2000f8e02ff */
[----:B------:R-:W-:Y:S01]  /*0920*/  IADD3 R14, P1, PT, R0, UR12, RZ ;  /* 0x0000000c000e7c10 */ /* 0x000fe2000ff3e0ff */
[----:B------:R-:W-:Y:S01]  /*0930*/  UIADD3 UR26, UPT, UPT, -UR7, UR26, URZ ;  /* 0x0000001a071a7290 */ /* 0x000fe2000fffe1ff */
[C---:B------:R-:W-:Y:S01]  /*0940*/  IADD3 R3, PT, PT, R6.reuse, 0x20, RZ ;  /* 0x0000002006037810 */ /* 0x040fe20007ffe0ff */
[----:B------:R-:W-:Y:S01]  /*0950*/  UISETP.NE.AND UP0, UPT, UR14, -0x1, UPT ;  /* 0xffffffff0e00788c */ /* 0x000fe2000bf05270 */
[----:B------:R-:W-:Y:S01]  /*0960*/  VIADD R2, R6, 0x30 ;  /* 0x0000003006027836 */ /* 0x000fe20000000000 */
[----:B------:R-:W-:Y:S01]  /*0970*/  LOP3.LUT P6, R192, R192, 0x7, RZ, 0xc0, !PT ;  /* 0x00000007c0c07812 */ /* 0x000fe200078cc0ff */
[----:B------:R-:W-:Y:S01]  /*0980*/  IMAD.X R15, RZ, RZ, UR11, P1 ;  /* 0x0000000bff0f7e24 */ /* 0x000fe200088e06ff */
[----:B--2---:R-:W-:Y:S01]  /*0990*/  UIMAD UR6, UR24, UR6, URZ ;  /* 0x00000006180672a4 */ /* 0x004fe2000f8e02ff */
[----:B------:R-:W-:Y:S01]  /*09a0*/  ISETP.GE.AND P3, PT, R6, UR26, PT ;  /* 0x0000001a06007c0c */ /* 0x000fe2000bf66270 */
[----:B------:R-:W-:Y:S01]  /*09b0*/  @!UP1 UIMAD UR13, UR24, UR9, UR13 ;  /* 0x00000009180d92a4 */ /* 0x000fe2000f8e020d */
[----:B------:R-:W-:Y:S01]  /*09c0*/  ISETP.GE.AND P0, PT, R4, UR26, PT ;  /* 0x0000001a04007c0c */ /* 0x000fe2000bf06270 */
[----:B------:R-:W-:Y:S01]  /*09d0*/  USEL UR9, UR6, UR14, !UP0 ;  /* 0x0000000e06097287 */ /* 0x000fe2000c000000 */
[----:B-----5:R-:W-:Y:S01]  /*09e0*/  IMAD.U32 R11, RZ, RZ, UR5 ;  /* 0x00000005ff0b7e24 */ /* 0x020fe2000f8e00ff */
[----:B------:R-:W-:Y:S01]  /*09f0*/  USHF.R.S32.HI UR6, URZ, 0x1f, UR13 ;  /* 0x0000001fff067899 */ /* 0x000fe2000801140d */
[----:B------:R-:W-:Y:S01]  /*0a00*/  IMAD.U32 R8, RZ, RZ, UR4 ;  /* 0x00000004ff087e24 */ /* 0x000fe2000f8e00ff */
[----:B------:R-:W-:Y:S01]  /*0a10*/  USHF.R.S32.HI UR5, URZ, 0x1f, UR9 ;  /* 0x0000001fff057899 */ /* 0x000fe20008011409 */
[----:B------:R-:W-:Y:S01]  /*0a20*/  ISETP.GE.AND P2, PT, R3, UR26, PT ;  /* 0x0000001a03007c0c */ /* 0x000fe2000bf46270 */
[----:B-1----:R-:W-:Y:S01]  /*0a30*/  UIMAD UR4, UR7, UR8, URZ ;  /* 0x00000008070472a4 */ /* 0x002fe2000f8e02ff */
[----:B------:R-:W-:Y:S01]  /*0a40*/  IMAD.WIDE.U32 R8, R8, UR23, R14 ;  /* 0x0000001708087c25 */ /* 0x000fe2000f8e000e */
[----:B------:R-:W-:Y:S01]  /*0a50*/  USEL UR9, UR9, URZ, UP1 ;  /* 0x000000ff09097287 */ /* 0x000fe20008800000 */
[----:B------:R-:W-:Y:S01]  /*0a60*/  ISETP.GE.AND P1, PT, R2, UR26, PT ;  /* 0x0000001a02007c0c */ /* 0x000fe2000bf26270 */
[----:B------:R-:W-:Y:S01]  /*0a70*/  USEL UR5, UR5, URZ, UP1 ;  /* 0x000000ff05057287 */ /* 0x000fe20008800000 */
[----:B------:R-:W-:Y:S01]  /*0a80*/  IMAD R11, R11, UR23, R9 ;  /* 0x000000170b0b7c24 */ /* 0x000fe2000f8e0209 */
        /* <DEDUP_REMOVED lines=20> */
.L_x_750:
[----:B------:R-:W-:Y:S05]  /*0bd0*/  BSYNC.RECONVERGENT B0 ;  /* 0x0000000000007941 */ /* 0x000fea0003800200 */
.L_x_749:
        /* <DEDUP_REMOVED lines=20> */
.L_x_752:
[----:B------:R-:W-:Y:S05]  /*0d20*/  BSYNC.RECONVERGENT B0 ;  /* 0x0000000000007941 */ /* 0x000fea0003800200 */
.L_x_751:
        /* <DEDUP_REMOVED lines=18> */
.L_x_754:
[----:B------:R-:W-:Y:S05]  /*0e50*/  BSYNC.RECONVERGENT B0 ;  /* 0x0000000000007941 */ /* 0x000fea0003800200 */
.L_x_753:
        /* <DEDUP_REMOVED lines=17> */
.L_x_756:
[----:B------:R-:W-:Y:S05]  /*0f70*/  BSYNC.RECONVERGENT B0 ;  /* 0x0000000000007941 */ /* 0x000fea0003800200 */
.L_x_755:
        /* <DEDUP_REMOVED lines=10> */
.L_x_758:
[----:B------:R-:W-:Y:S05]  /*1020*/  BSYNC.RECONVERGENT B0 ;  /* 0x0000000000007941 */ /* 0x000fea0003800200 */
.L_x_757:
        /* <DEDUP_REMOVED lines=10> */
.L_x_760:
[----:B------:R-:W-:Y:S05]  /*10d0*/  BSYNC.RECONVERGENT B0 ;  /* 0x0000000000007941 */ /* 0x000fea0003800200 */
.L_x_759:
        /* <DEDUP_REMOVED lines=10> */
.L_x_762:
[----:B------:R-:W-:Y:S05]  /*1180*/  BSYNC.RECONVERGENT B0 ;  /* 0x0000000000007941 */ /* 0x000fea0003800200 */
.L_x_761:
        /* <DEDUP_REMOVED lines=10> */
.L_x_747:
        /* <DEDUP_REMOVED lines=21> */
.L_x_763:
[----:B------:R-:W1:Y:S01]  /*1380*/  LDCU.64 UR12, c[0x0][0x3b8] ;  /* 0x00007700ff0c77ac */ /* 0x000e620008000a00 */
[----:B------:R-:W-:-:S04]  /*1390*/  UIADD3 UR8, UPT, UPT, UR21, UR22, URZ ;  /* 0x0000001615087290 */ /* 0x000fc8000fffe0ff */
[----:B-1----:R-:W-:Y:S02]  /*13a0*/  UIMAD.WIDE.U32 UR28, UR8, UR12, URZ ;  /* 0x0000000c081c72a5 */ /* 0x002fe4000f8e00ff */
[----:B------:R-:W-:-:S04]  /*13b0*/  UIMAD UR8, UR8, UR13, URZ ;  /* 0x0000000d080872a4 */ /* 0x000fc8000f8e02ff */
[----:B------:R-:W-:Y:S02]  /*13c0*/  UIADD3 UR8, UPT, UPT, UR29, UR8, URZ ;  /* 0x000000081d087290 */ /* 0x000fe4000fffe0ff */
.L_x_764:
        /* <DEDUP_REMOVED lines=43> */
.L_x_765:
[----:B------:R-:W1:Y:S01]  /*1680*/  LDCU.64 UR10, c[0x0][0x3c0] ;  /* 0x00007800ff0a77ac */ /* 0x000e620008000a00 */
[----:B------:R-:W-:-:S04]  /*1690*/  UIADD3 UR21, UPT, UPT, UR21, UR22, URZ ;  /* 0x0000001615157290 */ /* 0x000fc8000fffe0ff */
[----:B-1----:R-:W-:Y:S02]  /*16a0*/  UIMAD.WIDE.U32 UR4, UR21, UR10, URZ ;  /* 0x0000000a150472a5 */ /* 0x002fe4000f8e00ff */
[----:B------:R-:W-:-:S04]  /*16b0*/  UIMAD UR21, UR21, UR11, URZ ;  /* 0x0000000b151572a4 */ /* 0x000fc8000f8e02ff */
[----:B------:R-:W-:Y:S01]  /*16c0*/  UIADD3 UR21, UPT, UPT, UR5, UR21, URZ ;  /* 0x0000001505157290 */ /* 0x000fe2000fffe0ff */
[----:B------:R-:W-:-:S11]  /*16d0*/  UMOV UR22, UR4 ;  /* 0x0000000400167c82 */ /* 0x000fd60008000000 */
.L_x_766:
[----:B------:R-:W-:Y:S01]  /*16e0*/  UIADD3 UR7, UPT, UPT, -UR7, UR26, URZ ;  /* 0x0000001a07077290 */ /* 0x000fe2000fffe1ff */
[--C-:B------:R-:W-:Y:S01]  /*16f0*/  SHF.R.U32.HI R166, RZ, 0x3, R192.reuse ;  /* 0x00000003ffa67819 */ /* 0x100fe200000116c0 */
[----:B------:R-:W1:Y:S01]  /*1700*/  S2R R7, SR_CTAID.X ;  /* 0x0000000000077919 */ /* 0x000e620000002500 */
[----:B------:R-:W2:Y:S01]  /*1710*/  LDCU.64 UR4, c[0x0][0x3c8] ;  /* 0x00007900ff0477ac */ /* 0x000ea20008000a00 */
[----:B------:R-:W-:Y:S01]  /*1720*/  IMAD.SHL.U32 R198, R192, 0x8, RZ ;  /* 0x00000008c0c67824 */ /* 0x000fe200078e00ff */
[----:B------:R-:W-:Y:S01]  /*1730*/  SHF.R.U32.HI R193, RZ, 0x1, R192 ;  /* 0x00000001ffc17819 */ /* 0x000fe200000116c0 */
[----:B------:R-:W-:Y:S01]  /*1740*/  IMAD.MOV.U32 R167, RZ, RZ, RZ ;  /* 0x000000ffffa77224 */ /* 0x000fe200078e00ff */
[C---:B------:R-:W-:Y:S01]  /*1750*/  ISETP.GE.AND P6, PT, R166.reuse, UR7, PT ;  /* 0x00000007a6007c0c */ /* 0x040fe2000bfc6270 */
[----:B------:R-:W-:Y:S01]  /*1760*/  VIADD R2, R166, 0x10 ;  /* 0x00000010a6027836 */ /* 0x000fe20000000000 */
[----:B------:R-:W-:Y:S01]  /*1770*/  LOP3.LUT R194, R198, 0x38, RZ, 0xc0, !PT ;  /* 0x00000038c6c27812 */ /* 0x000fe200078ec0ff */
[----:B------:R-:W-:Y:S01]  /*1780*/  VIADD R14, R166, 0x30 ;  /* 0x00000030a60e7836 */ /* 0x000fe20000000000 */
[----:B------:R-:W-:Y:S01]  /*1790*/  UIADD3 UR27, UPT, UPT, UR15, -0x1, URZ ;  /* 0xffffffff0f1b7890 */ /* 0x000fe2000fffe0ff */
[----:B------:R-:W-:Y:S01]  /*17a0*/  LOP3.LUT R165, R198, 0x1f8, RZ, 0xc0, !PT ;  /* 0x000001f8c6a57812 */ /* 0x000fe200078ec0ff */
[----:B------:R-:W-:Y:S01]  /*17b0*/  UMOV UR9, 0x400 ;  /* 0x0000040000097882 */ /* 0x000fe20000000000 */
[----:B------:R-:W-:Y:S01]  /*17c0*/  IADD3 R10, P0, PT, R194, UR30, RZ ;  /* 0x0000001ec20a7c10 */ /* 0x000fe2000ff1e0ff */
[----:B------:R-:W-:Y:S01]  /*17d0*/  UIMAD UR26, UR27, -0x40, UR25 ;  /* 0xffffffc01b1a78a4 */ /* 0x000fe2000f8e0219 */
[----:B------:R-:W-:Y:S01]  /*17e0*/  ISETP.GE.AND P5, PT, R2, UR7, PT ;  /* 0x0000000702007c0c */ /* 0x000fe2000bfa6270 */
[----:B------:R-:W-:Y:S01]  /*17f0*/  USHF.L.U64.HI UR30, UR12, 0x6, UR13 ;  /* 0x000000060c1e7899 */ /* 0x000fe2000801020d */
[----:B------:R-:W-:Y:S01]  /*1800*/  ISETP.GE.AND P3, PT, R14, UR7, PT ;  /* 0x000000070e007c0c */ /* 0x000fe2000bf66270 */
[----:B------:R-:W-:Y:S01]  /*1810*/  IMAD.X R11, RZ, RZ, UR6, P0 ;  /* 0x00000006ff0b7e24 */ /* 0x000fe200080e06ff */
[----:B------:R-:W3:Y:S01]  /*1820*/  @!P6 LDC.64 R4, c[0x0][0x3b0] ;  /* 0x0000ec00ff04eb82 */ /* 0x000ee20000000a00 */
[----:B--2---:R-:W-:Y:S01]  /*1830*/  IMAD.U32 R20, RZ, RZ, UR4 ;  /* 0x00000004ff147e24 */ /* 0x004fe2000f8e00ff */
[----:B------:R-:W-:Y:S01]  /*1840*/  ISETP.GE.AND P2, PT, R2, UR26, PT ;  /* 0x0000001a02007c0c */ /* 0x000fe2000bf46270 */
[----:B------:R-:W-:Y:S01]  /*1850*/  IMAD.U32 R9, RZ, RZ, UR5 ;  /* 0x00000005ff097e24 */ /* 0x000fe2000f8e00ff */
[----:B------:R-:W2:Y:S01]  /*1860*/  LDCU.64 UR4, c[0x0][0x3d0] ;  /* 0x00007a00ff0477ac */ /* 0x000ea20008000a00 */
[----:B------:R-:W-:Y:S01]  /*1870*/  IMAD.WIDE.U32 R20, R20, UR23, R10 ;  /* 0x0000001714147c25 */ /* 0x000fe2000f8e000a */
[----:B------:R-:W-:-:S02]  /*1880*/  LOP3.LUT R165, R165, 0x38, R192, 0x78, !PT ;  /* 0x00000038a5a57812 */ /* 0x000fc400078e78c0 */
[----:B------:R-:W4:Y:S01]  /*1890*/  @!P6 LDC.64 R28, c[0x0][0x380] ;  /* 0x0000e000ff1ceb82 */ /* 0x000f220000000a00 */
[----:B------:R-:W-:Y:S01]  /*18a0*/  IMAD R21, R9, UR23, R21 ;  /* 0x0000001709157c24 */ /* 0x000fe2000f8e0215 */
[----:B------:R-:W-:Y:S01]  /*18b0*/  USHF.L.U32 UR31, UR12, 0x6, URZ ;  /* 0x000000060c1f7899 */ /* 0x000fe200080006ff */
[----:B------:R-:W-:Y:S01]  /*18c0*/  @!P5 IMAD.MOV.U32 R26, RZ, RZ, R20 ;  /* 0x000000ffff1ad224 */ /* 0x000fe200078e0014 */
[----:B------:R-:W-:Y:S01]  /*18d0*/  USHF.R.S32.HI UR29, URZ, 0x1f, UR27 ;  /* 0x0000001fff1d7899 */ /* 0x000fe2000801141b */
[----:B------:R-:W-:Y:S01]  /*18e0*/  @!P5 IMAD.MOV.U32 R27, RZ, RZ, R21 ;  /* 0x000000ffff1bd224 */ /* 0x000fe200078e0015 */
[----:B------:R-:W-:Y:S01]  /*18f0*/  UIMAD UR34, UR30, UR27, URZ ;  /* 0x0000001b1e2272a4 */ /* 0x000fe2000f8e02ff */
[----:B-1----:R-:W-:Y:S01]  /*1900*/  IMAD.WIDE.U32 R6, R7, 0x40, R166 ;  /* 0x0000004007067825 */ /* 0x002fe200078e00a6 */
[----:B------:R-:W1:Y:S01]  /*1910*/  S2UR UR6, SR_CgaCtaId ;  /* 0x00000000000679c3 */ /* 0x000e620000008800 */
[----:B------:R-:W-:Y:S01]  /*1920*/  UIMAD.WIDE.U32 UR36, UR31, UR27, URZ ;  /* 0x0000001b1f2472a5 */ /* 0x000fe2000f8e00ff */
[----:B------:R-:W-:Y:S01]  /*1930*/  LOP3.LUT R81, R193, 0x8, RZ, 0xc0, !PT ;  /* 0x00000008c1517812 */ /* 0x000fe200078ec0ff */
[----:B------:R-:W-:Y:S01]  /*1940*/  UIMAD UR34, UR29, UR31, UR34 ;  /* 0x0000001f1d2272a4 */ /* 0x000fe2000f8e0222 */
[----:B------:R-:W-:Y:S01]  /*1950*/  IMAD.SHL.U32 R83, R192, 0x40, RZ ;  /* 0x00000040c0537824 */ /* 0x000fe200078e00ff */
[----:B------:R-:W-:Y:S01]  /*1960*/  VOTEU.ALL UP0, P2 ;  /* 0x0000000000ff7886 */ /* 0x000fe20001000000 */
[----:B--2---:R-:W-:Y:S01]  /*1970*/  IMAD.U32 R19, RZ, RZ, UR4 ;  /* 0x00000004ff137e24 */ /* 0x004fe2000f8e00ff */
[----:B------:R-:W-:Y:S01]  /*1980*/  USHF.L.U32 UR33, UR12, 0x4, URZ ;  /* 0x000000040c217899 */ /* 0x000fe200080006ff */
[-C--:B---3--:R-:W-:Y:S01]  /*1990*/  @!P6 IMAD R0, R7, R4.reuse, RZ ;  /* 0x000000040700e224 */ /* 0x088fe200078e02ff */
[----:B------:R-:W2:Y:S01]  /*19a0*/  @!P5 LDC.64 R12, c[0x0][0x380] ;  /* 0x0000e000ff0cdb82 */ /* 0x000ea20000000a00 */
[C---:B------:R-:W-:Y:S01]  /*19b0*/  @!P6 IMAD.WIDE.U32 R8, R6.reuse, R4, R20 ;  /* 0x000000040608e225 */ /* 0x040fe200078e0014 */
[----:B------:R-:W-:Y:S01]  /*19c0*/  UIADD3 UR34, UPT, UPT, UR37, UR34, URZ ;  /* 0x0000002225227290 */ /* 0x000fe2000fffe0ff */
[----:B------:R-:W-:Y:S01]  /*19d0*/  LOP3.LUT R92, R83, 0x400, RZ, 0xc0, !PT ;  /* 0x00000400535c7812 */ /* 0x000fe200078ec0ff */
[----:B------:R-:W-:Y:S01]  /*19e0*/  USHF.L.U64.HI UR32, UR12, 0x4, UR13 ;  /* 0x000000040c207899 */ /* 0x000fe2000801020d */
[----:B------:R-:W-:Y:S01]  /*19f0*/  @!P6 IMAD R5, R6, R5, R0 ;  /* 0x000000050605e224 */ /* 0x000fe200078e0200 */
[----:B------:R-:W-:Y:S01]  /*1a00*/  UIMAD.WIDE.U32 UR38, UR12, 0x20, URZ ;  /* 0x000000200c2678a5 */ /* 0x000fe2000f8e00ff */
[----:B------:R-:W-:Y:S01]  /*1a10*/  VIADD R0, R166, 0x20 ;  /* 0x00000020a6007836 */ /* 0x000fe20000000000 */
[----:B----4-:R-:W-:Y:S01]  /*1a20*/  @!P6 LEA R28, P0, R8, R28, 0x1 ;  /* 0x0000001c081ce211 */ /* 0x010fe200078008ff */
[----:B------:R-:W-:Y:S01]  /*1a30*/  @!P6 IMAD.IADD R4, R9, 0x1, R5 ;  /* 0x000000010904e824 */ /* 0x000fe200078e0205 */
[----:B------:R-:W-:Y:S01]  /*1a40*/  USHF.L.U32 UR35, UR13, 0x5, URZ ;  /* 0x000000050d237899 */ /* 0x000fe200080006ff */
[----:B------:R-:W-:Y:S01]  /*1a50*/  IMAD.MOV.U32 R210, RZ, RZ, 0x20 ;  /* 0x00000020ffd27424 */ /* 0x000fe200078e00ff */
[----:B------:R-:W-:Y:S01]  /*1a60*/  ISETP.GE.AND P4, PT, R0, UR7, PT ;  /* 0x0000000700007c0c */ /* 0x000fe2000bf86270 */
[----:B------:R-:W-:Y:S01]  /*1a70*/  IMAD.MOV.U32 R82, RZ, RZ, 0x40 ;  /* 0x00000040ff527424 */ /* 0x000fe200078e00ff */
[----:B------:R-:W-:Y:S01]  /*1a80*/  @!P6 LEA.HI.X R29, R8, R29, R4, 0x1, P0 ;  /* 0x0000001d081de211 */ /* 0x000fe200000f0c04 */
[----:B-1----:R-:W-:Y:S01]  /*1a90*/  ULEA UR6, UR6, UR9, 0x18 ;  /* 0x0000000906067291 */ /* 0x002fe2000f8ec0ff */
[----:B------:R-:W1:Y:S01]  /*1aa0*/  @!P5 LDC.64 R4, c[0x0][0x3b0] ;  /* 0x0000ec00ff04db82 */ /* 0x000e620000000a00 */
[----:B------:R-:W-:Y:S01]  /*1ab0*/  @!P5 IADD3 R8, P1, PT, R6, 0x10, RZ ;  /* 0x000000100608d810 */ /* 0x000fe20007f3e0ff */
[----:B------:R-:W-:-:S02]  /*1ac0*/  @!UP0 UIADD3 UR9, UP1, UPT, UR33, UR36, URZ ;  /* 0x0000002421098290 */ /* 0x000fc4000ff3e0ff */
[----:B------:R-:W-:Y:S02]  /*1ad0*/  UISETP.GE.U32.AND UP2, UPT, UR25, 0x41, UPT ;  /* 0x000000411900788c */ /* 0x000fe4000bf46070 */
[----:B------:R-:W-:Y:S01]  /*1ae0*/  @!P5 IMAD.X R9, RZ, RZ, R7, P1 ;  /* 0x000000ffff09d224 */ /* 0x000fe200008e0607 */
[----:B------:R-:W-:Y:S02]  /*1af0*/  ISETP.GE.AND P1, PT, R2, UR26, PT ;  /* 0x0000001a02007c0c */ /* 0x000fe4000bf26270 */
[C---:B------:R-:W-:Y:S01]  /*1b00*/  @!P4 IADD3 R16, P0, PT, R6.reuse, 0x20, RZ ;  /* 0x000000200610c810 */ /* 0x040fe20007f1e0ff */
[----:B------:R-:W3:Y:S01]  /*1b10*/  @!P4 LDC.64 R10, c[0x0][0x3b0] ;  /* 0x0000ec00ff0acb82 */ /* 0x000ee20000000a00 */
[----:B------:R-:W-:Y:S02]  /*1b20*/  @!P4 IMAD.MOV.U32 R22, RZ, RZ, R20 ;  /* 0x000000ffff16c224 */ /* 0x000fe400078e0014 */
[----:B------:R-:W-:Y:S02]  /*1b30*/  @!P4 IMAD.MOV.U32 R23, RZ, RZ, R21 ;  /* 0x000000ffff17c224 */ /* 0x000fe400078e0015 */
[----:B------:R-:W-:Y:S01]  /*1b40*/  @!P4 IMAD.X R17, RZ, RZ, R7, P0 ;  /* 0x000000ffff11c224 */ /* 0x000fe200000e0607 */
[----:B------:R-:W-:-:S02]  /*1b50*/  @!P3 IADD3 R2, P0, PT, R6, 0x30, RZ ;  /* 0x000000300602b810 */ /* 0x000fc40007f1e0ff */
[----:B------:R-:W-:-:S03]  /*1b60*/  LOP3.LUT R6, R198, 0x1e00, RZ, 0xc0, !PT ;  /* 0x00001e00c6067812 */ /* 0x000fc600078ec0ff */
[----:B------:R-:W-:Y:S01]  /*1b70*/  @!P3 IMAD.X R15, RZ, RZ, R7, P0 ;  /* 0x000000ffff0fb224 */ /* 0x000fe200000e0607 */
[----:B------:R-:W-:Y:S01]  /*1b80*/  LOP3.LUT R85, R165, R6, RZ, 0xfc, !PT ;  /* 0x00000006a5557212 */ /* 0x000fe200078efcff */
[-C--:B-1----:R-:W-:Y:S01]  /*1b90*/  @!P5 IMAD R9, R9, R4.reuse, RZ ;  /* 0x000000040909d224 */ /* 0x082fe200078e02ff */
[----:B------:R-:W1:Y:S01]  /*1ba0*/  @!P3 LDC.64 R6, c[0x0][0x3b0] ;  /* 0x0000ec00ff06bb82 */ /* 0x000e620000000a00 */
[----:B------:R-:W-:Y:S01]  /*1bb0*/  @!P5 IMAD.WIDE.U32 R26, R8, R4, R26 ;  /* 0x00000004081ad225 */ /* 0x000fe200078e001a */
[----:B------:R-:W-:Y:S01]  /*1bc0*/  IADD3 R24, P0, PT, R194, UR28, RZ ;  /* 0x0000001cc2187c10 */ /* 0x000fe2000ff1e0ff */
[----:B------:R-:W-:Y:S01]  /*1bd0*/  USHF.R.S32.HI UR28, URZ, 0x1f, UR20 ;  /* 0x0000001fff1c7899 */ /* 0x000fe20008011414 */
[----:B------:R-:W-:Y:S01]  /*1be0*/  LEA R85, R85, UR6, 0x1 ;  /* 0x0000000655557c11 */ /* 0x000fe2000f8e08ff */
[----:B------:R-:W-:Y:S02]  /*1bf0*/  @!P5 IMAD R18, R8, R5, R9 ;  /* 0x000000050812d224 */ /* 0x000fe400078e0209 */
[----:B------:R-:W-:Y:S01]  /*1c00*/  IMAD.X R25, RZ, RZ, UR8, P0 ;  /* 0x00000008ff197e24 */ /* 0x000fe200080e06ff */
[----:B------:R-:W4:Y:S01]  /*1c10*/  @!P4 LDC.64 R8, c[0x0][0x380] ;  /* 0x0000e000ff08cb82 */ /* 0x000f220000000a00 */
[----:B------:R-:W-:Y:S01]  /*1c20*/  UIMAD UR8, UR28, UR4, URZ ;  /* 0x000000041c0872a4 */ /* 0x000fe2000f8e02ff */
[----:B------:R-:W-:Y:S01]  /*1c30*/  @!P5 IMAD.IADD R18, R27, 0x1, R18 ;  /* 0x000000011b12d824 */ /* 0x000fe200078e0212 */
[C---:B--2---:R-:W-:Y:S01]  /*1c40*/  @!P5 LEA R12, P0, R26.reuse, R12, 0x1 ;  /* 0x0000000c1a0cd211 */ /* 0x044fe200078008ff */
[----:B---3--:R-:W-:Y:S01]  /*1c50*/  @!P4 IMAD R17, R17, R10, RZ ;  /* 0x0000000a1111c224 */ /* 0x008fe200078e02ff */
[----:B------:R-:W-:Y:S01]  /*1c60*/  UIMAD UR8, UR20, UR5, UR8 ;  /* 0x00000005140872a4 */ /* 0x000fe2000f8e0208 */
[----:B------:R-:W-:Y:S01]  /*1c70*/  @!PT LDS RZ, [RZ] ;  /* 0x00000000fffff984 */ /* 0x000fe20000000800 */
[----:B------:R-:W-:Y:S01]  /*1c80*/  @!PT LDS RZ, [RZ] ;  /* 0x00000000fffff984 */ /* 0x000fe20000000800 */
[----:B------:R-:W-:Y:S01]  /*1c90*/  @!PT LDS RZ, [RZ] ;  /* 0x00000000fffff984 */ /* 0x000fe20000000800 */
[----:B------:R-:W-:Y:S01]  /*1ca0*/  @!P6 LDGSTS.E.BYPASS.LTC128B.128 [R85], desc[UR16][R28.64] ;  /* 0x000000001c55efae */ /* 0x000fe2000b981a10 */
[----:B------:R-:W2:Y:S01]  /*1cb0*/  LDCU.64 UR4, c[0x0][0x388] ;  /* 0x00007100ff0477ac */ /* 0x000ea20008000a00 */
[----:B------:R-:W3:Y:S01]  /*1cc0*/  @!P3 LDC.64 R4, c[0x0][0x380] ;  /* 0x0000e000ff04bb82 */ /* 0x000ee20000000a00 */
[----:B------:R-:W-:Y:S01]  /*1cd0*/  @!P5 LEA.HI.X R13, R26, R13, R18, 0x1, P0 ;  /* 0x0000000d1a0dd211 */ /* 0x000fe200000f0c12 */
[----:B------:R-:W-:Y:S01]  /*1ce0*/  IMAD.WIDE.U32 R24, R166, UR12, R24 ;  /* 0x0000000ca6187c25 */ /* 0x000fe2000f8e0018 */
[----:B------:R-:W-:Y:S03]  /*1cf0*/  @!P6 LDGSTS.E.BYPASS.LTC128B.128 [R85+0x2000], desc[UR16][R28.64+0x80] ;  /* 0x020000801c55efae */ /* 0x000fe6000b981a10 */
[----:B------:R-:W-:Y:S01]  /*1d00*/  @!P4 IMAD R11, R16, R11, R17 ;  /* 0x0000000b100bc224 */ /* 0x000fe200078e0211 */
[----:B------:R-:W-:Y:S01]  /*1d10*/  @!P6 LDGSTS.E.BYPASS.LTC128B.128 [R85+0x4000], desc[UR16][R28.64+0x100] ;  /* 0x040001001c55efae */ /* 0x000fe2000b981a10 */
[----:B-1----:R-:W-:-:S02]  /*1d20*/  @!P3 IMAD R15, R15, R6, RZ ;  /* 0x000000060f0fb224 */ /* 0x002fc400078e02ff */
[----:B------:R-:W-:Y:S01]  /*1d30*/  @!P4 IMAD.WIDE.U32 R22, R16, R10, R22 ;  /* 0x0000000a1016c225 */ /* 0x000fe200078e0016 */
[----:B------:R-:W-:Y:S03]  /*1d40*/  @!P6 LDGSTS.E.BYPASS.LTC128B.128 [R85+0x6000], desc[UR16][R28.64+0x180] ;  /* 0x060001801c55efae */ /* 0x000fe6000b981a10 */
[----:B------:R-:W-:Y:S01]  /*1d50*/  IMAD R25, R166, UR13, R25 ;  /* 0x0000000da6197c24 */ /* 0x000fe2000f8e0219 */
[----:B------:R-:W-:Y:S01]  /*1d60*/  @!P5 LDGSTS.E.BYPASS.LTC128B.128 [R85+0x800], desc[UR16][R12.64] ;  /* 0x008000000c55dfae */ /* 0x000fe2000b981a10 */
[C---:B------:R-:W-:Y:S02]  /*1d70*/  @!P3 IMAD R7, R2.reuse, R7, R15 ;  /* 0x000000070207b224 */ /* 0x040fe400078e020f */
[----:B------:R-:W-:Y:S01]  /*1d80*/  @!P3 IMAD.WIDE.U32 R20, R2, R6, R20 ;  /* 0x000000060214b225 */ /* 0x000fe200078e0014 */
[----:B------:R-:W-:Y:S03]  /*1d90*/  @!P5 LDGSTS.E.BYPASS.LTC128B.128 [R85+0x2800], desc[UR16][R12.64+0x80] ;  /* 0x028000800c55dfae */ /* 0x000fe6000b981a10 */
[----:B------:R-:W-:Y:S01]  /*1da0*/  @!P4 IMAD.IADD R11, R23, 0x1, R11 ;  /* 0x00000001170bc824 */ /* 0x000fe200078e020b */
[----:B------:R-:W-:Y:S01]  /*1db0*/  @!P5 LDGSTS.E.BYPASS.LTC128B.128 [R85+0x4800], desc[UR16][R12.64+0x100] ;  /* 0x048001000c55dfae */ /* 0x000fe2000b981a10 */
[----:B------:R-:W-:Y:S01]  /*1dc0*/  IMAD.WIDE.U32 R24, R19, UR20, R24 ;  /* 0x0000001413187c25 */ /* 0x000fe2000f8e0018 */
[----:B---3--:R-:W-:-:S02]  /*1dd0*/  @!P3 LEA R4, P0, R20, R4, 0x1 ;  /* 0x000000041404b211 */ /* 0x008fc400078008ff */
[----:B------:R-:W-:Y:S01]  /*1de0*/  @!P5 LDGSTS.E.BYPASS.LTC128B.128 [R85+0x6800], desc[UR16][R12.64+0x180] ;  /* 0x068001800c55dfae */ /* 0x000fe2000b981a10 */
[----:B----4-:R-:W-:Y:S01]  /*1df0*/  @!P4 LEA R8, P5, R22, R8, 0x1 ;  /* 0x000000081608c211 */ /* 0x010fe200078a08ff */
[----:B------:R-:W-:Y:S01]  /*1e00*/  @!P3 IMAD.IADD R7, R21, 0x1, R7 ;  /* 0x000000011507b824 */ /* 0x000fe200078e0207 */
[----:B--2---:R-:W-:Y:S01]  /*1e10*/  LEA R216, P6, R24, UR4, 0x1 ;  /* 0x0000000418d87c11 */ /* 0x004fe2000f8c08ff */
[----:B------:R-:W-:Y:S01]  /*1e20*/  VIADD R215, R25, UR8 ;  /* 0x0000000819d77c36 */ /* 0x000fe20008000000 */
[----:B------:R-:W-:Y:S01]  /*1e30*/  @!P4 LEA.HI.X R9, R22, R9, R11, 0x1, P5 ;  /* 0x000000091609c211 */ /* 0x000fe200028f0c0b */
[----:B------:R-:W-:Y:S01]  /*1e40*/  @!UP0 UIADD3.X UR8, UPT, UPT, UR32, UR34, URZ, UP1, !UPT ;  /* 0x0000002220088290 */ /* 0x000fe20008ffe4ff */
[----:B------:R-:W-:Y:S01]  /*1e50*/  @!P3 LEA.HI.X R5, R20, R5, R7, 0x1, P0 ;  /* 0x000000051405b211 */ /* 0x000fe200000f0c07 */
[----:B------:R-:W-:Y:S01]  /*1e60*/  IMAD.U32 R6, RZ, RZ, UR36 ;  /* 0x00000024ff067e24 */ /* 0x000fe2000f8e00ff */
[----:B------:R-:W-:Y:S01]  /*1e70*/  LEA.HI.X R215, R24, UR5, R215, 0x1, P6 ;  /* 0x0000000518d77c11 */ /* 0x000fe2000b0f0cd7 */
[----:B------:R-:W-:Y:S01]  /*1e80*/  @!P4 LDGSTS.E.BYPASS.LTC128B.128 [R85+0x1000], desc[UR16][R8.64] ;  /* 0x010000000855cfae */ /* 0x000fe2000b981a10 */
[----:B------:R-:W-:Y:S01]  /*1e90*/  ISETP.GE.AND P5, PT, R0, UR26, PT ;  /* 0x0000001a00007c0c */ /* 0x000fe2000bfa6270 */
[----:B------:R-:W-:Y:S01]  /*1ea0*/  IMAD.U32 R7, RZ, RZ, UR37 ;  /* 0x00000025ff077e24 */ /* 0x000fe2000f8e00ff */
[----:B------:R-:W-:Y:S01]  /*1eb0*/  ISETP.GE.AND P6, PT, R166, UR26, PT ;  /* 0x0000001aa6007c0c */ /* 0x000fe2000bfc6270 */
[----:B------:R-:W-:Y:S01]  /*1ec0*/  @!P4 LDGSTS.E.BYPASS.LTC128B.128 [R85+0x3000], desc[UR16][R8.64+0x80] ;  /* 0x030000800855cfae */ /* 0x000fe2000b981a10 */
[----:B------:R-:W-:Y:S01]  /*1ed0*/  ISETP.GE.AND P0, PT, R0, UR26, PT ;  /* 0x0000001a00007c0c */ /* 0x000fe2000bf06270 */
[----:B------:R-:W-:Y:S01]  /*1ee0*/  IMAD.U32 R0, RZ, RZ, UR34 ;  /* 0x00000022ff007e24 */ /* 0x000fe2000f8e00ff */
[----:B------:R-:W1:Y:S01]  /*1ef0*/  LDCU.64 UR4, c[0x0][0x3d8] ;  /* 0x00007b00ff0477ac */ /* 0x000e620008000a00 */
[----:B------:R-:W-:Y:S01]  /*1f00*/  @!P4 LDGSTS.E.BYPASS.LTC128B.128 [R85+0x5000], desc[UR16][R8.64+0x100] ;  /* 0x050001000855cfae */ /* 0x000fe2000b981a10 */
[----:B------:R-:W-:-:S02]  /*1f10*/  IMAD.U32 R7, RZ, RZ, UR34 ;  /* 0x00000022ff077e24 */ /* 0x000fc4000f8e00ff */
[----:B------:R-:W-:Y:S01]  /*1f20*/  IMAD.U32 R10, RZ, RZ, UR12 ;  /* 0x0000000cff0a7e24 */ /* 0x000fe2000f8e00ff */
[----:B------:R2:W-:Y:S01]  /*1f30*/  @!P4 LDGSTS.E.BYPASS.LTC128B.128 [R85+0x7000], desc[UR16][R8.64+0x180] ;  /* 0x070001800855cfae */ /* 0x0005e2000b981a10 */
[----:B------:R-:W-:Y:S01]  /*1f40*/  ISETP.GE.AND P4, PT, R14, UR26, PT ;  /* 0x0000001a0e007c0c */ /* 0x000fe2000bf86270 */
[----:B------:R-:W-:Y:S01]  /*1f50*/  VOTEU.ALL UP0, P5 ;  /* 0x0000000000ff7886 */ /* 0x000fe20002800000 */
[----:B------:R-:W-:Y:S01]  /*1f60*/  IMAD R2, R166, UR11, RZ ;  /* 0x0000000ba6027c24 */ /* 0x000fe2000f8e02ff */
[----:B------:R-:W-:Y:S01]  /*1f70*/  @!P3 LDGSTS.E.BYPASS.LTC128B.128 [R85+0x1800], desc[UR16][R4.64] ;  /* 0x018000000455bfae */ /* 0x000fe2000b981a10 */
[----:B------:R-:W-:-:S03]  /*1f80*/  IMAD.U32 R21, RZ, RZ, UR10 ;  /* 0x0000000aff157e24 */ /* 0x000fc6000f8e00ff */
[----:B------:R-:W-:Y:S04]  /*1f90*/  @!P3 LDGSTS.E.BYPASS.LTC128B.128 [R85+0x3800], desc[UR16][R4.64+0x80] ;  /* 0x038000800455bfae */ /* 0x000fe8000b981a10 */
[----:B------:R-:W-:Y:S01]  /*1fa0*/  @!P3 LDGSTS.E.BYPASS.LTC128B.128 [R85+0x5800], desc[UR16][R4.64+0x100] ;  /* 0x058001000455bfae */ /* 0x000fe2000b981a10 */
[----:B-1----:R-:W-:Y:S01]  /*1fb0*/  UIMAD UR28, UR28, UR4, URZ ;  /* 0x000000041c1c72a4 */ /* 0x002fe2000f8e02ff */
[----:B------:R-:W-:Y:S02]  /*1fc0*/  @!P4 IMAD.WIDE.U32 R10, R10, 0x30, R6 ;  /* 0x000000300a0ac825 */ /* 0x000fe400078e0006 */
[----:B------:R1:W-:Y:S01]  /*1fd0*/  @!P3 LDGSTS.E.BYPASS.LTC128B.128 [R85+0x7800], desc[UR16][R4.64+0x180] ;  /* 0x078001800455bfae */ /* 0x0003e2000b981a10 */
[----:B------:R-:W-:Y:S01]  /*1fe0*/  UIMAD UR28, UR20, UR5, UR28 ;  /* 0x00000005141c72a4 */ /* 0x000fe2000f8e021c */
[----:B------:R-:W-:Y:S01]  /*1ff0*/  IMAD.U32 R7, RZ, RZ, UR11 ;  /* 0x0000000bff077e24 */ /* 0x000fe2000f8e00ff */
[----:B--2---:R-:W-:-:S05]  /*2000*/  IADD3 R8, P3, PT, R194, UR22, RZ ;  /* 0x00000016c2087c10 */ /* 0x004fca000ff7e0ff */
[----:B------:R-:W-:Y:S02]  /*2010*/  IMAD.X R9, RZ, RZ, UR21, P3 ;  /* 0x00000015ff097e24 */ /* 0x000fe400098e06ff */
[----:B------:R-:W-:-:S04]  /*2020*/  IMAD.WIDE.U32 R8, R166, UR10, R8 ;  /* 0x0000000aa6087c25 */ /* 0x000fc8000f8e0008 */
[----:B------:R-:W-:Y:S01]  /*2030*/  IMAD.IADD R9, R9, 0x1, R2 ;  /* 0x0000000109097824 */ /* 0x000fe200078e0202 */
[----:B-1----:R-:W-:Y:S01]  /*2040*/  MOV R4, UR36 ;  /* 0x0000002400047c02 */ /* 0x002fe20008000f00 */
[----:B------:R-:W-:Y:S01]  /*2050*/  IMAD.U32 R5, RZ, RZ, UR37 ;  /* 0x00000025ff057e24 */ /* 0x000fe2000f8e00ff */
[----:B------:R-:W-:Y:S01]  /*2060*/  @!UP0 UIADD3 UR36, UP1, UPT, UR36, UR38, URZ ;  /* 0x0000002624248290 */ /* 0x000fe2000ff3e0ff */
[----:B------:R-:W-:Y:S01]  /*2070*/  IMAD.U32 R5, RZ, RZ, UR9 ;  /* 0x00000009ff057e24 */ /* 0x000fe2000f8e00ff */
[CC--:B------:R-:W-:Y:S02]  /*2080*/  @!P6 LEA R16, P3, R4.reuse, R216.reuse, 0x1 ;  /* 0x000000d80410e211 */ /* 0x0c0fe400078608ff */
[----:B------:R-:W-:Y:S02]  /*2090*/  @!UP0 UIADD3.X UR35, UPT, UPT, UR34, UR39, UR35, UP1, !UPT ;  /* 0x0000002722238290 */ /* 0x000fe40008ffe423 */
[-C--:B------:R-:W-:Y:S01]  /*20a0*/  @!P6 LEA.HI.X R17, R4, R215.reuse, R0, 0x1, P3 ;  /* 0x000000d70411e211 */ /* 0x080fe200018f0c00 */
[----:B------:R-:W-:Y:S01]  /*20b0*/  IMAD.U32 R0, RZ, RZ, UR8 ;  /* 0x00000008ff007e24 */ /* 0x000fe2000f8e00ff */
[C---:B------:R-:W-:Y:S01]  /*20c0*/  @!P2 LEA R12, P3, R5.reuse, R216, 0x1 ;  /* 0x000000d8050ca211 */ /* 0x040fe200078608ff */
[----:B------:R-:W-:Y:S01]  /*20d0*/  IMAD.U32 R4, RZ, RZ, UR13 ;  /* 0x0000000dff047e24 */ /* 0x000fe2000f8e00ff */
[----:B------:R-:W1:Y:S01]  /*20e0*/  LDCU.64 UR8, c[0x0][0x390] ;  /* 0x00007200ff0877ac */ /* 0x000e620008000a00 */
[----:B------:R-:W-:Y:S01]  /*20f0*/  @!P6 LDGSTS.E.BYPASS.LTC128B.128 [R85+0x8000], desc[UR16][R16.64] ;  /* 0x080000001055efae */ /* 0x000fe2000b981a10 */
[----:B------:R-:W-:Y:S01]  /*2100*/  @!P2 LEA.HI.X R13, R5, R215, R0, 0x1, P3 ;  /* 0x000000d7050da211 */ /* 0x000fe200018f0c00 */
[----:B------:R-:W-:Y:S01]  /*2110*/  IMAD.U32 R5, RZ, RZ, UR36 ;  /* 0x00000024ff057e24 */ /* 0x000fe2000f8e00ff */
[----:B------:R-:W-:Y:S01]  /*2120*/  VOTEU.ALL UP0, P0 ;  /* 0x0000000000ff7886 */ /* 0x000fe20000000000 */
[----:B------:R-:W-:Y:S01]  /*2130*/  @!P6 LDGSTS.E.BYPASS.LTC128B.128 [R85+0xa000], desc[UR16][R16.64+0x80] ;  /* 0x0a0000801055efae */ /* 0x000fe2000b981a10 */
[----:B------:R-:W-:-:S02]  /*2140*/  @!P4 IMAD R4, R4, 0x30, RZ ;  /* 0x000000300404c824 */ /* 0x000fc400078e02ff */
[----:B------:R-:W-:Y:S01]  /*2150*/  IMAD.U32 R6, RZ, RZ, UR35 ;  /* 0x00000023ff067e24 */ /* 0x000fe2000f8e00ff */
[----:B------:R-:W-:Y:S01]  /*2160*/  @!P6 LDGSTS.E.BYPASS.LTC128B.128 [R85+0xc000], desc[UR16][R16.64+0x100] ;  /* 0x0c0001001055efae */ /* 0x000fe2000b981a10 */
[----:B------:R-:W-:Y:S01]  /*2170*/  @!P5 LEA R18, P3, R5, R216, 0x1 ;  /* 0x000000d80512d211 */ /* 0x000fe200078608ff */
[----:B------:R-:W-:Y:S01]  /*2180*/  @!P4 IMAD.IADD R4, R11, 0x1, R4 ;  /* 0x000000010b04c824 */ /* 0x000fe200078e0204 */
[----:B------:R-:W-:Y:S01]  /*2190*/  LOP3.LUT R11, R83, 0x200, RZ, 0xc0, !PT ;  /* 0x00000200530b7812 */ /* 0x000fe200078ec0ff */
[----:B------:R2:W-:Y:S01]  /*21a0*/  @!P6 LDGSTS.E.BYPASS.LTC128B.128 [R85+0xe000], desc[UR16][R16.64+0x180] ;  /* 0x0e0001801055efae */ /* 0x0005e2000b981a10 */
[----:B------:R-:W-:Y:S01]  /*21b0*/  @!P5 LEA.HI.X R19, R5, R215, R6, 0x1, P3 ;  /* 0x000000d70513d211 */ /* 0x000fe200018f0c06 */
[----:B------:R-:W-:Y:S02]  /*21c0*/  IMAD.U32 R0, RZ, RZ, UR4 ;  /* 0x00000004ff007e24 */ /* 0x000fe4000f8e00ff */
[----:B------:R-:W-:Y:S02]  /*21d0*/  @!P2 LDGSTS.E.BYPASS.LTC128B.128 [R85+0x8800], desc[UR16][R12.64] ;  /* 0x088000000c55afae */ /* 0x000fe4000b981a10 */
[----:B------:R-:W-:-:S02]  /*21e0*/  IMAD.WIDE.U32 R8, R0, UR20, R8 ;  /* 0x0000001400087c25 */ /* 0x000fc4000f8e0008 */
[----:B------:R-:W-:Y:S02]  /*21f0*/  @!P2 LDGSTS.E.BYPASS.LTC128B.128 [R85+0xa800], desc[UR16][R12.64+0x80] ;  /* 0x0a8000800c55afae */ /* 0x000fe4000b981a10 */
[----:B------:R-:W-:Y:S01]  /*2200*/  VIADD R6, R9, UR28 ;  /* 0x0000001c09067c36 */ /* 0x000fe20008000000 */
[----:B-1----:R-:W-:Y:S01]  /*2210*/  LEA R5, P3, R8, UR8, 0x1 ;  /* 0x0000000808057c11 */ /* 0x002fe2000f8608ff */
[----:B------:R-:W-:Y:S01]  /*2220*/  @!P2 LDGSTS.E.BYPASS.LTC128B.128 [R85+0xc800], desc[UR16][R12.64+0x100] ;  /* 0x0c8001000c55afae */ /* 0x000fe2000b981a10 */
[----:B------:R-:W-:Y:S01]  /*2230*/  USHF.L.U32 UR28, UR10, 0x6, URZ ;  /* 0x000000060a1c7899 */ /* 0x000fe200080006ff */
[----:B------:R-:W-:Y:S02]  /*2240*/  LOP3.LUT R9, R192, 0x8, RZ, 0xc0, !PT ;  /* 0x00000008c0097812 */ /* 0x000fe400078ec0ff */
[----:B------:R-:W-:Y:S01]  /*2250*/  @!P2 LDGSTS.E.BYPASS.LTC128B.128 [R85+0xe800], desc[UR16][R12.64+0x180] ;  /* 0x0e8001800c55afae */ /* 0x000fe2000b981a10 */
[----:B------:R-:W-:-:S03]  /*2260*/  UIMAD.WIDE.U32 UR36, UR28, UR27, URZ ;  /* 0x0000001b1c2472a5 */ /* 0x000fc6000f8e00ff */
[----:B------:R-:W-:Y:S03]  /*2270*/  @!P5 LDGSTS.E.BYPASS.LTC128B.128 [R85+0x9000], desc[UR16][R18.64] ;  /* 0x090000001255dfae */ /* 0x000fe6000b981a10 */
[----:B------:R-:W-:Y:S01]  /*2280*/  IMAD.U32 R15, RZ, RZ, UR37 ;  /* 0x00000025ff0f7e24 */ /* 0x000fe2000f8e00ff */
[----:B------:R-:W-:Y:S01]  /*2290*/  @!P5 LDGSTS.E.BYPASS.LTC128B.128 [R85+0xb000], desc[UR16][R18.64+0x80] ;  /* 0x0b0000801255dfae */ /* 0x000fe2000b981a10 */
[----:B--2---:R-:W-:-:S03]  /*22a0*/  @!P4 LEA R16, P2, R10, R216, 0x1 ;  /* 0x000000d80a10c211 */ /* 0x004fc600078408ff */
[----:B------:R-:W-:Y:S01]  /*22b0*/  @!P5 LDGSTS.E.BYPASS.LTC128B.128 [R85+0xd000], desc[UR16][R18.64+0x100] ;  /* 0x0d0001001255dfae */ /* 0x000fe2000b981a10 */
[----:B------:R-:W-:-:S03]  /*22c0*/  @!P4 LEA.HI.X R17, R10, R215, R4, 0x1, P2 ;  /* 0x000000d70a11c211 */ /* 0x000fc600010f0c04 */
[----:B------:R1:W-:Y:S01]  /*22d0*/  @!P5 LDGSTS.E.BYPASS.LTC128B.128 [R85+0xf000], desc[UR16][R18.64+0x180] ;  /* 0x0f0001801255dfae */ /* 0x0003e2000b981a10 */
[----:B------:R-:W-:Y:S01]  /*22e0*/  ISETP.GE.AND P2, PT, R14, UR26, PT ;  /* 0x0000001a0e007c0c */ /* 0x000fe2000bf46270 */
[----:B------:R-:W-:Y:S01]  /*22f0*/  USHF.L.U64.HI UR26, UR10, 0x6, UR11 ;  /* 0x000000060a1a7899 */ /* 0x000fe2000801020b */
[----:B------:R-:W-:Y:S01]  /*2300*/  LEA.HI.X R4, R8, UR9, R6, 0x1, P3 ;  /* 0x0000000908047c11 */ /* 0x000fe200098f0c06 */
[----:B------:R-:W-:Y:S01]  /*2310*/  @!P4 LDGSTS.E.BYPASS.LTC128B.128 [R85+0x9800], desc[UR16][R16.64] ;  /* 0x098000001055cfae */ /* 0x000fe2000b981a10 */
[----:B------:R-:W-:Y:S01]  /*2320*/  IMAD.U32 R6, RZ, RZ, UR10 ;  /* 0x0000000aff067e24 */ /* 0x000fe2000f8e00ff */
[----:B------:R-:W-:Y:S01]  /*2330*/  UIMAD UR26, UR26, UR27, URZ ;  /* 0x0000001b1a1a72a4 */ /* 0x000fe2000f8e02ff */
[----:B------:R-:W-:Y:S01]  /*2340*/  IMAD.U32 R10, RZ, RZ, UR10 ;  /* 0x0000000aff0a7e24 */ /* 0x000fe2000f8e00ff */
[----:B------:R-:W-:Y:S01]  /*2350*/  @!P4 LDGSTS.E.BYPASS.LTC128B.128 [R85+0xb800], desc[UR16][R16.64+0x80] ;  /* 0x0b8000801055cfae */ /* 0x000fe2000b981a10 */
[----:B------:R-:W-:Y:S01]  /*2360*/  IMAD.SHL.U32 R8, R192, 0x20, RZ ;  /* 0x00000020c0087824 */ /* 0x000fe200078e00ff */
[----:B------:R-:W-:Y:S01]  /*2370*/  UIMAD UR26, UR29, UR28, UR26 ;  /* 0x0000001c1d1a72a4 */ /* 0x000fe2000f8e021a */
[----:B------:R-:W-:Y:S01]  /*2380*/  @!P1 LEA R6, P3, R6, UR36, 0x4 ;  /* 0x0000002406069c11 */ /* 0x000fe2000f8620ff */
[----:B------:R-:W-:Y:S01]  /*2390*/  @!P4 LDGSTS.E.BYPASS.LTC128B.128 [R85+0xd800], desc[UR16][R16.64+0x100] ;  /* 0x0d8001001055cfae */ /* 0x000fe2000b981a10 */
[----:B------:R-:W-:Y:S01]  /*23a0*/  UIMAD.WIDE.U32 UR28, UR10, 0x20, URZ ;  /* 0x000000200a1c78a5 */ /* 0x000fe2000f8e00ff */
[----:B------:R-:W-:Y:S01]  /*23b0*/  LOP3.LUT R8, R11, 0x7c00, R8, 0xf8, !PT ;  /* 0x00007c000b087812 */ /* 0x000fe200078ef808 */
[----:B------:R-:W-:Y:S01]  /*23c0*/  UIADD3 UR34, UPT, UPT, UR37, UR26, URZ ;  /* 0x0000001a25227290 */ /* 0x000fe2000fffe0ff */
[----:B------:R2:W-:Y:S01]  /*23d0*/  @!P4 LDGSTS.E.BYPASS.LTC128B.128 [R85+0xf800], desc[UR16][R16.64+0x180] ;  /* 0x0f8001801055cfae */ /* 0x0005e2000b981a10 */
[----:B------:R-:W-:Y:S01]  /*23e0*/  USHF.L.U32 UR26, UR11, 0x5, URZ ;  /* 0x000000050b1a7899 */ /* 0x000fe200080006ff */
[----:B------:R-:W-:Y:S01]  /*23f0*/  IMAD.U32 R11, RZ, RZ, UR37 ;  /* 0x00000025ff0b7e24 */ /* 0x000fe2000f8e00ff */
[----:B------:R-:W-:Y:S01]  /*2400*/  @!UP0 UIADD3 UR35, UP1, UPT, UR36, UR28, URZ ;  /* 0x0000001c24238290 */ /* 0x000fe2000ff3e0ff */
[----:B------:R-:W0:Y:S01]  /*2410*/  LDGDEPBAR ;  /* 0x00000000000079af */ /* 0x000e220000000000 */
[----:B------:R-:W-:Y:S01]  /*2420*/  @!P1 LEA.HI.X R7, R10, UR34, R7, 0x4, P3 ;  /* 0x000000220a079c11 */ /* 0x000fe200098f2407 */
[----:B------:R-:W-:Y:S01]  /*2430*/  IMAD.U32 R10, RZ, RZ, UR36 ;  /* 0x00000024ff0a7e24 */ /* 0x000fe2000f8e00ff */
[----:B------:R-:W-:Y:S01]  /*2440*/  UIADD3 UR26, UPT, UPT, UR29, UR26, URZ ;  /* 0x0000001a1d1a7290 */ /* 0x000fe2000fffe0ff */
[----:B------:R-:W-:Y:S01]  /*2450*/  IMAD.U32 R11, RZ, RZ, UR34 ;  /* 0x00000022ff0b7e24 */ /* 0x000fe2000f8e00ff */
[----:B------:R-:W-:Y:S01]  /*2460*/  MOV R15, UR34 ;  /* 0x00000022000f7c02 */ /* 0x000fe20008000f00 */
[----:B------:R-:W-:Y:S01]  /*2470*/  IMAD.U32 R14, RZ, RZ, UR36 ;  /* 0x00000024ff0e7e24 */ /* 0x000fe2000f8e00ff */
[----:B-1----:R-:W-:Y:S01]  /*2480*/  @!P6 LEA R18, P3, R10, R5, 0x1 ;  /* 0x000000050a12e211 */ /* 0x002fe200078608ff */
[----:B------:R-:W-:Y:S01]  /*2490*/  @!UP0 UIADD3.X UR34, UPT, UPT, UR26, UR34, URZ, UP1, !UPT ;  /* 0x000000221a228290 */ /* 0x000fe20008ffe4ff */
[----:B------:R-:W-:Y:S01]  /*24a0*/  IMAD.U32 R13, RZ, RZ, UR11 ;  /* 0x0000000bff0d7e24 */ /* 0x000fe2000f8e00ff */
[----:B------:R-:W-:Y:S01]  /*24b0*/  LOP3.LUT R12, R194, 0x1c0, R83, 0xf8, !PT ;  /* 0x000001c0c20c7812 */ /* 0x000fe200078ef853 */
[----:B------:R-:W-:Y:S01]  /*24c0*/  @!P2 IMAD.WIDE.U32 R14, R21, 0x30, R14 ;  /* 0x00000030150ea825 */ /* 0x000fe200078e000e */
[----:B------:R-:W-:-:S02]  /*24d0*/  @!P6 LEA.HI.X R19, R10, R4, R11, 0x1, P3 ;  /* 0x000000040a13e211 */ /* 0x000fc400018f0c0b */
[C---:B------:R-:W-:Y:S01]  /*24e0*/  LOP3.LUT R81, R12.reuse, R81, RZ, 0x3c, !PT ;  /* 0x000000510c517212 */ /* 0x040fe200078e3cff */
[----:B------:R-:W-:Y:S01]  /*24f0*/  IMAD.U32 R10, RZ, RZ, UR35 ;  /* 0x00000023ff0a7e24 */ /* 0x000fe2000f8e00ff */
[----:B------:R-:W-:Y:S01]  /*2500*/  LOP3.LUT R9, R12, R9, RZ, 0x3c, !PT ;  /* 0x000000090c097212 */ /* 0x000fe200078e3cff */
[----:B------:R-:W-:Y:S01]  /*2510*/  IMAD.U32 R11, RZ, RZ, UR34 ;  /* 0x00000022ff0b7e24 */ /* 0x000fe2000f8e00ff */
[-C--:B------:R-:W-:Y:S01]  /*2520*/  @!P2 LEA R12, P3, R14, R5.reuse, 0x1 ;  /* 0x000000050e0ca211 */ /* 0x080fe200078608ff */
[----:B------:R-:W-:Y:S01]  /*2530*/  @!P2 IMAD R13, R13, 0x30, RZ ;  /* 0x000000300d0da824 */ /* 0x000fe200078e02ff */
[-C--:B------:R-:W-:Y:S01]  /*2540*/  @!P0 LEA R20, P4, R10, R5.reuse, 0x1 ;  /* 0x000000050a148211 */ /* 0x080fe200078808ff */
[----:B------:R-:W-:Y:S01]  /*2550*/  IMAD.IADD R8, R81, 0x1, R8 ;  /* 0x0000000151087824 */ /* 0x000fe200078e0208 */
[----:B--2---:R-:W-:Y:S01]  /*2560*/  @!P1 LEA R16, P5, R6, R5, 0x1 ;  /* 0x0000000506109211 */ /* 0x004fe200078a08ff */
[----:B------:R-:W-:-:S04]  /*2570*/  DEPBAR.LE SB0, 0x0 ;  /* 0x000080000000791a */ /* 0x000fc80000000000 */
[----:B------:R-:W-:Y:S01]  /*2580*/  BAR.SYNC.DEFER_BLOCKING 0x0 ;  /* 0x0000000000007b1d */ /* 0x000fe20000010000 */
[-C--:B------:R-:W-:Y:S01]  /*2590*/  @!P1 LEA.HI.X R17, R6, R4.reuse, R7, 0x1, P5 ;  /* 0x0000000406119211 */ /* 0x080fe200028f0c07 */
[----:B------:R-:W-:Y:S01]  /*25a0*/  @!P2 IMAD.IADD R13, R15, 0x1, R13 ;  /* 0x000000010f0da824 */ /* 0x000fe200078e020d */
[-C--:B------:R-:W-:Y:S01]  /*25b0*/  @!P0 LEA.HI.X R21, R10, R4.reuse, R11, 0x1, P4 ;  /* 0x000000040a158211 */ /* 0x080fe200020f0c0b */
[----:B------:R-:W-:Y:S01]  /*25c0*/  IMAD R92, R9, 0x2, R92 ;  /* 0x00000002095c7824 */ /* 0x000fe200078e025c */
[----:B------:R-:W-:Y:S02]  /*25d0*/  LEA R93, R8, UR6, 0x1 ;  /* 0x00000006085d7c11 */ /* 0x000fe4000f8e08ff */
[----:B------:R-:W-:Y:S01]  /*25e0*/  @!P2 LEA.HI.X R13, R14, R4, R13, 0x1, P3 ;  /* 0x000000040e0da211 */ /* 0x000fe200018f0c0d */
[----:B------:R-:W-:Y:S01]  /*25f0*/  VIADD R87, R92, UR6 ;  /* 0x000000065c577c36 */ /* 0x000fe20008000000 */
[----:B------:R-:W-:-:S04]  /*2600*/  LOP3.LUT P5, RZ, R192, 0x4, RZ, 0xc0, !PT ;  /* 0x00000004c0ff7812 */ /* 0x000fc800078ac0ff */
[----:B------:R-:W-:-:S05]  /*2610*/  SEL R82, R82, 0xffffffc0, !P5 ;  /* 0xffffffc052527807 */ /* 0x000fca0006800000 */
        /* <DEDUP_REMOVED lines=15> */
[----:B------:R-:W-:Y:S02]  /*2710*/  @P1 STS.128 [R85+0x12800], RZ ;  /* 0x012800ff55001388 */ /* 0x000fe40000000c00 */
[--C-:B------:R-:W-:Y:S02]  /*2720*/  IMAD.IADD R90, R93, 0x1, R80.reuse ;  /* 0x000000015d5a7824 */ /* 0x100fe400078e0250 */
[----:B------:R-:W-:Y:S01]  /*2730*/  @P1 STS.128 [R85+0x14800], RZ ;  /* 0x014800ff55001388 */ /* 0x000fe20000000c00 */
[C---:B------:R-:W-:Y:S02]  /*2740*/  IMAD.IADD R88, R87.reuse, 0x1, R80 ;  /* 0x0000000157587824 */ /* 0x040fe400078e0250 */
[----:B------:R-:W-:Y:S01]  /*2750*/  IMAD.IADD R87, R87, 0x1, R82 ;  /* 0x0000000157577824 */ /* 0x000fe200078e0252 */
[----:B------:R-:W-:Y:S01]  /*2760*/  @P1 STS.128 [R85+0x16800], RZ ;  /* 0x016800ff55001388 */ /* 0x000fe20000000c00 */
[----:B------:R-:W-:-:S03]  /*2770*/  IMAD.IADD R89, R80, 0x1, R91 ;  /* 0x0000000150597824 */ /* 0x000fc600078e025b */
[----:B------:R-:W-:Y:S01]  /*2780*/  @!PT LDS RZ, [RZ] ;  /* 0x00000000fffff984 */ /* 0x000fe20000000800 */
[----:B------:R-:W-:Y:S01]  /*2790*/  @!PT LDS RZ, [RZ] ;  /* 0x00000000fffff984 */ /* 0x000fe20000000800 */
[----:B------:R-:W-:Y:S01]  /*27a0*/  @!PT LDS RZ, [RZ] ;  /* 0x00000000fffff984 */ /* 0x000fe20000000800 */
[----:B------:R-:W-:Y:S01]  /*27b0*/  @!P1 LDGSTS.E.BYPASS.LTC128B.128 [R85+0x10800], desc[UR16][R16.64] ;  /* 0x1080000010559fae */ /* 0x000fe2000b981a10 */
[----:B------:R-:W-:-:S03]  /*27c0*/  IADD3 R86, PT, PT, R80, R87, RZ ;  /* 0x0000005750567210 */ /* 0x000fc60007ffe0ff */
        /* <DEDUP_REMOVED lines=43> */
[----:B------:R-:W0:Y:S05]  /*2a80*/  LDGDEPBAR ;  /* 0x00000000000079af */ /* 0x000e2a0000000000 */
        /* <DEDUP_REMOVED lines=163> */
[----:B------:R-:W-:Y:S01]  /*34c0*/  HMMA.16816.F32.BF16 R76, R36, R32, R28 ;  /* 0x00000020244c723c */ /* 0x000fe2000004181c */
[----:B------:R-:W1:Y:S01]  /*34d0*/  LDSM.16.M88.4 R28, [R89+0x6000] ;  /* 0x00600000591c783b */ /* 0x000e620000000200 */
[----:B------:R-:W-:-:S06]  /*34e0*/  IMAD.U32 R32, RZ, RZ, UR27 ;  /* 0x0000001bff207e24 */ /* 0x000fcc000f8e00ff */
[C---:B------:R-:W-:Y:S08]  /*34f0*/  HMMA.16816.F32.BF16 R24, R36.reuse, R34, R24 ;  /* 0x000000222418723c */ /* 0x040ff00000041818 */
[C---:B------:R-:W-:Y:S01]  /*3500*/  HMMA.16816.F32.BF16 R60, R36.reuse, R10, R60 ;  /* 0x0000000a243c723c */ /* 0x040fe2000004183c */
[----:B------:R-:W4:Y:S07]  /*3510*/  LDSM.16.M88.4 R8, [R86+0xe800] ;  /* 0x00e800005608783b */ /* 0x000f2e0000000200 */
        /* <DEDUP_REMOVED lines=8> */
[C---:B------:R-:W-:Y:S01]  /*35a0*/  VIADD R33, R32.reuse, 0x8 ;  /* 0x0000000820217836 */ /* 0x040fe20000000000 */
[----:B------:R-:W-:Y:S02]  /*35b0*/  ISETP.GE.AND P4, PT, R32, UR25, PT ;  /* 0x0000001920007c0c */ /* 0x000fe4000bf86270 */
[----:B------:R-:W-:Y:S02]  /*35c0*/  ISETP.GE.AND P3, PT, R12, UR25, PT ;  /* 0x000000190c007c0c */ /* 0x000fe4000bf66270 */
[----:B------:R-:W-:Y:S01]  /*35d0*/  ISETP.GE.AND P2, PT, R33, UR25, PT ;  /* 0x0000001921007c0c */ /* 0x000fe2000bf46270 */
[----:B------:R-:W-:Y:S01]  /*35e0*/  VIADD R33, R32, 0x9 ;  /* 0x0000000920217836 */ /* 0x000fe20000000000 */
[----:B------:R-:W-:Y:S01]  /*35f0*/  HMMA.16816.F32.BF16 R24, R48, R6, R24 ;  /* 0x000000063018723c */ /* 0x000fe20000041818 */
[----:B------:R-:W2:Y:S03]  /*3600*/  LDSM.16.M88.4 R4, [R86+0xf000] ;  /* 0x00f000005604783b */ /* 0x000ea60000000200 */
[----:B------:R-:W-:-:S04]  /*3610*/  ISETP.GE.AND P1, PT, R33, UR25, PT ;  /* 0x0000001921007c0c */ /* 0x000fc8000bf26270 */
[C---:B---3--:R-:W-:Y:S08]  /*3620*/  HMMA.16816.F32.BF16 R20, R48.reuse, R52, R20 ;  /* 0x000000343014723c */ /* 0x048ff00000041814 */
[----:B------:R-:W-:Y:S01]  /*3630*/  HMMA.16816.F32.BF16 R60, R48, R14, R60 ;  /* 0x0000000e303c723c */ /* 0x000fe2000004183c */
[----:B------:R-:W3:Y:S01]  /*3640*/  LDSM.16.M88.4 R12, [R86+0xf800] ;  /* 0x00f80000560c783b */ /* 0x000ee20000000200 */
[----:B------:R-:W-:-:S06]  /*3650*/  DEPBAR.LE SB0, 0x0 ;  /* 0x000080000000791a */ /* 0x000fcc0000000000 */
[C---:B------:R-:W-:Y:S08]  /*3660*/  HMMA.16816.F32.BF16 R56, R36.reuse, R44, R56 ;  /* 0x0000002c2438723c */ /* 0x040ff00000041838 */
[----:B------:R-:W-:Y:S08]  /*3670*/  HMMA.16816.F32.BF16 R72, R36, R46, R72 ;  /* 0x0000002e2448723c */ /* 0x000ff00000041848 */
[----:B------:R-:W-:Y:S08]  /*3680*/  HMMA.16816.F32.BF16 R16, R48, R54, R16 ;  /* 0x000000363010723c */ /* 0x000ff00000041810 */
[C---:B-1----:R-:W-:Y:S08]  /*3690*/  HMMA.16816.F32.BF16 R76, R28.reuse, R92, R76 ;  /* 0x0000005c1c4c723c */ /* 0x042ff0000004184c */
[C---:B------:R-:W-:Y:S08]  /*36a0*/  HMMA.16816.F32.BF16 R24, R28.reuse, R94, R24 ;  /* 0x0000005e1c18723c */ /* 0x040ff00000041818 */
[----:B----4-:R-:W-:Y:S01]  /*36b0*/  HMMA.16816.F32.BF16 R20, R28, R8, R20 ;  /* 0x000000081c14723c */ /* 0x010fe20000041814 */
[----:B------:R-:W-:-:S02]  /*36c0*/  VIADD R8, R32, 0x11 ;  /* 0x0000001120087836 */ /* 0x000fc40000000000 */
[----:B------:R-:W-:Y:S01]  /*36d0*/  VIADD R9, R32, 0x10 ;  /* 0x0000001020097836 */ /* 0x000fe20000000000 */
[----:B------:R-:W-:Y:S02]  /*36e0*/  FSEL R33, R78, -INF , !P4 ;  /* 0xff8000004e217808 */ /* 0x000fe40006000000 */
[----:B------:R-:W-:Y:S02]  /*36f0*/  FSEL R76, R76, -INF , !P4 ;  /* 0xff8000004c4c7808 */ /* 0x000fe40006000000 */
[----:B------:R-:W-:Y:S01]  /*3700*/  HMMA.16816.F32.BF16 R56, R48, R68, R56 ;  /* 0x000000443038723c */ /* 0x000fe20000041838 */
[----:B------:R-:W-:Y:S01]  /*3710*/  ISETP.GE.AND P4, PT, R8, UR25, PT ;  /* 0x0000001908007c0c */ /* 0x000fe2000bf86270 */
[C---:B------:R-:W-:Y:S01]  /*3720*/  VIADD R8, R32.reuse, 0x19 ;  /* 0x0000001920087836 */ /* 0x040fe20000000000 */
[----:B------:R-:W-:Y:S01]  /*3730*/  ISETP.GE.AND P0, PT, R9, UR25, PT ;  /* 0x0000001909007c0c */ /* 0x000fe2000bf06270 */
[----:B------:R-:W-:Y:S01]  /*3740*/  VIADD R9, R32, 0x18 ;  /* 0x0000001820097836 */ /* 0x000fe20000000000 */
[----:B------:R-:W-:-:S02]  /*3750*/  FSEL R35, R26, -INF , !P2 ;  /* 0xff8000001a237808 */ /* 0x000fc40005000000 */
[----:B------:R-:W-:Y:S01]  /*3760*/  FSEL R24, R24, -INF , !P2 ;  /* 0xff80000018187808 */ /* 0x000fe20005000000 */
[----:B------:R-:W-:Y:S01]  /*3770*/  HMMA.16816.F32.BF16 R72, R48, R70, R72 ;  /* 0x000000463048723c */ /* 0x000fe20000041848 */
[----:B------:R-:W-:Y:S02]  /*3780*/  FSEL R27, R27, -INF , !P1 ;  /* 0xff8000001b1b7808 */ /* 0x000fe40004800000 */
[----:B------:R-:W-:Y:S02]  /*3790*/  FSEL R26, R25, -INF , !P1 ;  /* 0xff800000191a7808 */ /* 0x000fe40004800000 */
[----:B------:R-:W-:Y:S02]  /*37a0*/  ISETP.GE.AND P2, PT, R8, UR25, PT ;  /* 0x0000001908007c0c */ /* 0x000fe4000bf46270 */
[----:B------:R-:W-:Y:S01]  /*37b0*/  FSEL R8, R20, -INF , !P0 ;  /* 0xff80000014087808 */ /* 0x000fe20004000000 */
[----:B------:R-:W-:Y:S01]  /*37c0*/  HMMA.16816.F32.BF16 R16, R28, R10, R16 ;  /* 0x0000000a1c10723c */ /* 0x000fe20000041810 */
[----:B------:R-:W-:-:S02]  /*37d0*/  FSEL R79, R79, -INF , !P3 ;  /* 0xff8000004f4f7808 */ /* 0x000fc40005800000 */
[----:B------:R-:W-:Y:S01]  /*37e0*/  FSEL R34, R77, -INF , !P3 ;  /* 0xff8000004d227808 */ /* 0x000fe20005800000 */
[----:B------:R-:W-:Y:S01]  /*37f0*/  BAR.SYNC.DEFER_BLOCKING 0x0 ;  /* 0x0000000000007b1d */ /* 0x000fe20000010000 */
[----:B------:R-:W-:Y:S02]  /*3800*/  ISETP.GE.AND P3, PT, R9, UR25, PT ;  /* 0x0000001909007c0c */ /* 0x000fe4000bf66270 */
[----:B------:R-:W-:Y:S01]  /*3810*/  FSEL R10, R21, -INF , !P4 ;  /* 0xff800000150a7808 */ /* 0x000fe20006000000 */
[----:B--2---:R-:W-:Y:S01]  /*3820*/  HMMA.16816.F32.BF16 R64, R28, R4, R64 ;  /* 0x000000041c40723c */ /* 0x004fe20000041840 */
[C---:B------:R-:W-:Y:S02]  /*3830*/  VIADD R5, R32.reuse, 0x20 ;  /* 0x0000002020057836 */ /* 0x040fe40000000000 */
[----:B------:R-:W-:-:S03]  /*3840*/  VIADD R4, R32, 0x21 ;  /* 0x0000002120047836 */ /* 0x000fc60000000000 */
[----:B------:R-:W-:Y:S02]  /*3850*/  ISETP.GE.AND P1, PT, R5, UR25, PT ;  /* 0x0000001905007c0c */ /* 0x000fe4000bf26270 */
[----:B------:R-:W-:Y:S01]  /*3860*/  FSEL R5, R22, -INF , !P0 ;  /* 0xff80000016057808 */ /* 0x000fe20004000000 */
[C---:B------:R-:W-:Y:S01]  /*3870*/  HMMA.16816.F32.BF16 R60, R28.reuse, R6, R60 ;  /* 0x000000061c3c723c */ /* 0x040fe2000004183c */
[----:B------:R-:W-:Y:S01]  /*3880*/  ISETP.GE.AND P0, PT, R4, UR25, PT ;  /* 0x0000001904007c0c */ /* 0x000fe2000bf06270 */
[C---:B------:R-:W-:Y:S01]  /*3890*/  VIADD R4, R32.reuse, 0x28 ;  /* 0x0000002820047836 */ /* 0x040fe20000000000 */
[----:B------:R-:W-:Y:S01]  /*38a0*/  FSEL R7, R23, -INF , !P4 ;  /* 0xff80000017077808 */ /* 0x000fe20006000000 */
[----:B------:R-:W-:Y:S01]  /*38b0*/  VIADD R6, R32, 0x29 ;  /* 0x0000002920067836 */ /* 0x000fe20000000000 */
[----:B------:R-:W-:Y:S02]  /*38c0*/  FSEL R9, R18, -INF , !P3 ;  /* 0xff80000012097808 */ /* 0x000fe40005800000 */
[----:B------:R-:W-:Y:S01]  /*38d0*/  ISETP.GE.AND P4, PT, R4, UR25, PT ;  /* 0x0000001904007c0c */ /* 0x000fe2000bf86270 */
[----:B---3--:R-:W-:Y:S01]  /*38e0*/  HMMA.16816.F32.BF16 R56, R28, R12, R56 ;  /* 0x0000000c1c38723c */ /* 0x008fe20000041838 */
[----:B------:R-:W-:Y:S01]  /*38f0*/  VIADD R13, R32, 0x30 ;  /* 0x00000030200d7836 */ /* 0x000fe20000000000 */
[----:B------:R-:W-:Y:S01]  /*3900*/  FSEL R4, R16, -INF , !P3 ;  /* 0xff80000010047808 */ /* 0x000fe20005800000 */
[----:B------:R-:W-:Y:S01]  /*3910*/  VIADD R12, R32, 0x31 ;  /* 0x00000031200c7836 */ /* 0x000fe20000000000 */
[----:B------:R-:W-:Y:S01]  /*3920*/  ISETP.GE.AND P3, PT, R6, UR25, PT ;  /* 0x0000001906007c0c */ /* 0x000fe2000bf66270 */
[----:B------:R-:W-:Y:S01]  /*3930*/  VIADD R16, R32, 0x38 ;  /* 0x0000003820107836 */ /* 0x000fe20000000000 */
[----:B------:R-:W-:-:S02]  /*3940*/  FSEL R11, R19, -INF , !P2 ;  /* 0xff800000130b7808 */ /* 0x000fc40005000000 */
[----:B------:R-:W-:Y:S01]  /*3950*/  HMMA.16816.F32.BF16 R72, R28, R14, R72 ;  /* 0x0000000e1c48723c */ /* 0x000fe20000041848 */
[----:B------:R-:W-:Y:S02]  /*3960*/  FMNMX3.FTZ R15, R76, R34, R24, !PT ;  /* 0x000000224c0f7276 */ /* 0x000fe40007810018 */
[----:B------:R-:W-:Y:S02]  /*3970*/  FSEL R6, R17, -INF , !P2 ;  /* 0xff80000011067808 */ /* 0x000fe40005000000 */
[----:B------:R-:W-:Y:S02]  /*3980*/  FSEL R231, R66, -INF , !P1 ;  /* 0xff80000042e77808 */ /* 0x000fe40004800000 */
[----:B------:R-:W-:Y:S02]  /*3990*/  FSEL R200, R64, -INF , !P1 ;  /* 0xff80000040c87808 */ /* 0x000fe40004800000 */
[----:B------:R-:W-:Y:S02]  /*39a0*/  ISETP.GE.AND P2, PT, R13, UR25, PT ;  /* 0x000000190d007c0c */ /* 0x000fe4000bf46270 */
[----:B------:R-:W-:-:S02]  /*39b0*/  ISETP.GE.AND P1, PT, R12, UR25, PT ;  /* 0x000000190c007c0c */ /* 0x000fc4000bf26270 */
[----:B------:R-:W-:Y:S02]  /*39c0*/  FSEL R207, R67, -INF , !P0 ;  /* 0xff80000043cf7808 */ /* 0x000fe40004000000 */
[----:B------:R-:W-:Y:S02]  /*39d0*/  FSEL R208, R65, -INF , !P0 ;  /* 0xff80000041d07808 */ /* 0x000fe40004000000 */
        /* <DEDUP_REMOVED lines=16> */
[----:B------:R-:W-:Y:S01]  /*3ae0*/  UIADD3.X UR32, UPT, UPT, UR32, UR27, URZ, UP1, !UPT ;  /* 0x0000001b20207290 */ /* 0x000fe20008ffe4ff */
[-C--:B------:R-:W-:Y:S01]  /*3af0*/  LEA.HI.X R21, R18, R215.reuse, R12, 0x1, P0 ;  /* 0x000000d712157211 */ /* 0x080fe200000f0c0c */
[----:B------:R-:W-:Y:S01]  /*3b00*/  ULEA.HI.X UR12, UR12, UR27, UR13, 0x5, UP0 ;  /* 0x0000001b0c0c7291 */ /* 0x000fe200080f2c0d */
[CC--:B------:R-:W-:Y:S02]  /*3b10*/  LEA R18, P0, R17.reuse, R216.reuse, 0x1 ;  /* 0x000000d811127211 */ /* 0x0c0fe400078008ff */
[----:B------:R-:W-:Y:S01]  /*3b20*/  MOV R12, UR27 ;  /* 0x0000001b000c7c02 */ /* 0x000fe20008000f00 */
[----:B------:R-:W-:Y:S01]  /*3b30*/  IMAD.U32 R14, RZ, RZ, UR32 ;  /* 0x00000020ff0e7e24 */ /* 0x000fe2000f8e00ff */
[----:B------:R-:W-:Y:S01]  /*3b40*/  @!PT LDS RZ, [RZ] ;  /* 0x00000000fffff984 */ /* 0x000fe20000000800 */
[----:B------:R-:W-:Y:S01]  /*3b50*/  @!PT LDS RZ, [RZ] ;  /* 0x00000000fffff984 */ /* 0x000fe20000000800 */
[----:B------:R-:W-:Y:S01]  /*3b60*/  @!PT LDS RZ, [RZ] ;  /* 0x00000000fffff984 */ /* 0x000fe20000000800 */
[----:B------:R1:W-:Y:S02]  /*3b70*/  LDGSTS.E.BYPASS.LTC128B.128 [R85+0x8000], desc[UR16][R20.64] ;  /* 0x0800000014557fae */ /* 0x0003e4000b981a10 */
        /* <DEDUP_REMOVED lines=23> */
.L_x_767:
[----:B------:R-:W-:Y:S01]  /*3cf0*/  FMNMX3.FTZ R15, R15, R10, R4, !PT ;  /* 0x0000000a0f0f7276 */ /* 0x000fe20007810004 */
[----:B------:R-:W-:Y:S01]  /*3d00*/  VIADD R32, R32, 0x39 ;  /* 0x0000003920207836 */ /* 0x000fe20000000000 */
[----:B------:R-:W-:Y:S01]  /*3d10*/  FSEL R206, R60, -INF , !P4 ;  /* 0xff8000003cce7808 */ /* 0x000fe20006000000 */
[----:B------:R-:W2:Y:S01]  /*3d20*/  S2R R12, SR_CTAID.X ;  /* 0x00000000000c7919 */ /* 0x000ea20000002500 */
[----:B------:R-:W-:Y:S01]  /*3d30*/  FMNMX3.FTZ R15, R15, R6, R200, !PT ;  /* 0x000000060f0f7276 */ /* 0x000fe200078100c8 */
[----:B------:R-:W3:Y:S01]  /*3d40*/  LDCU UR12, c[0x0][0x3e0] ;  /* 0x00007c00ff0c77ac */ /* 0x000ee20008000800 */
[----:B------:R-:W-:Y:S01]  /*3d50*/  ISETP.GE.AND P0, PT, R16, UR25, PT ;  /* 0x0000001910007c0c */ /* 0x000fe2000bf06270 */
[----:B------:R-:W4:Y:S01]  /*3d60*/  LDC R204, c[0x0][0x4f8] ;  /* 0x00013e00ffcc7b82 */ /* 0x000f220000000800 */
[----:B------:R-:W-:Y:S01]  /*3d70*/  FSEL R202, R61, -INF , !P3 ;  /* 0xff8000003dca7808 */ /* 0x000fe20005800000 */
[----:B------:R-:W-:Y:S01]  /*3d80*/  UIADD3 UR30, UPT, UPT, UR18, -0x61c88647, URZ ;  /* 0x9e3779b9121e7890 */ /* 0x000fe2000fffe0ff */
[----:B------:R-:W-:Y:S01]  /*3d90*/  FSEL R230, R56, -INF , !P2 ;  /* 0xff80000038e67808 */ /* 0x000fe20005000000 */
[----:B------:R-:W-:Y:S01]  /*3da0*/  UIADD3 UR27, UPT, UPT, UR18, 0x3c6ef372, URZ ;  /* 0x3c6ef372121b7890 */ /* 0x000fe2000fffe0ff */
[----:B------:R-:W-:Y:S01]  /*3db0*/  FMNMX3.FTZ R15, R15, R208, R206, !PT ;  /* 0x000000d00f0f7276 */ /* 0x000fe200078100ce */
[----:B------:R-:W-:Y:S01]  /*3dc0*/  UIADD3 UR37, UPT, UPT, UR19, 0x76cf5d0a, URZ ;  /* 0x76cf5d0a13257890 */ /* 0x000fe2000fffe0ff */
[----:B------:R-:W-:Y:S01]  /*3dd0*/  FSEL R205, R62, -INF , !P4 ;  /* 0xff8000003ecd7808 */ /* 0x000fe20006000000 */
[----:B------:R-:W-:Y:S01]  /*3de0*/  UIADD3 UR36, UPT, UPT, UR19, 0x32370b8f, URZ ;  /* 0x32370b8f13247890 */ /* 0x000fe2000fffe0ff */
[----:B------:R-:W-:Y:S01]  /*3df0*/  ISETP.GE.AND P4, PT, R32, UR25, PT ;  /* 0x0000001920007c0c */ /* 0x000fe2000bf86270 */
[----:B------:R-:W5:Y:S01]  /*3e00*/  LDCU UR31, c[0x0][0x45c] ;  /* 0x00008b80ff1f77ac */ /* 0x000f620008000800 */
[----:B------:R-:W-:-:S02]  /*3e10*/  FSEL R226, R57, -INF , !P1 ;  /* 0xff80000039e27808 */ /* 0x000fc40004800000 */
[----:B------:R-:W-:Y:S01]  /*3e20*/  FSEL R222, R72, -INF , !P0 ;  /* 0xff80000048de7808 */ /* 0x000fe20004000000 */
[----:B------:R-:W-:Y:S01]  /*3e30*/  UIADD3 UR25, UPT, UPT, UR18, -0x255992d5, URZ ;  /* 0xdaa66d2b12197890 */ /* 0x000fe2000fffe0ff */
[----:B------:R-:W-:Y:S01]  /*3e40*/  FMNMX3.FTZ R15, R15, R202, R230, !PT ;  /* 0x000000ca0f0f7276 */ /* 0x000fe200078100e6 */
[----:B---3--:R-:W-:Y:S01]  /*3e50*/  UIMAD UR13, UR24, UR12, UR23 ;  /* 0x0000000c180d72a4 */ /* 0x008fe2000f8e0217 */
[----:B------:R-:W-:Y:S01]  /*3e60*/  FSEL R214, R73, -INF , !P4 ;  /* 0xff80000049d67808 */ /* 0x000fe20006000000 */
[----:B------:R-:W-:Y:S01]  /*3e70*/  USHF.L.U32 UR12, UR15, 0x1, URZ ;  /* 0x000000010f0c7899 */ /* 0x000fe200080006ff */
[----:B------:R-:W-:Y:S01]  /*3e80*/  FMNMX3.FTZ R15, R15, R226, R222, !PT ;  /* 0x000000e20f0f7276 */ /* 0x000fe200078100de */
[----:B------:R-:W-:Y:S01]  /*3e90*/  USHF.L.U32 UR13, UR13, 0x5, URZ ;  /* 0x000000050d0d7899 */ /* 0x000fe200080006ff */
[----:B------:R-:W-:Y:S01]  /*3ea0*/  FMNMX3.FTZ R16, R33, R79, R35, !PT ;  /* 0x0000004f21107276 */ /* 0x000fe20007810023 */
[----:B------:R-:W-:Y:S01]  /*3eb0*/  UIADD3 UR24, UPT, UPT, UR18, 0x78dde6e4, URZ ;  /* 0x78dde6e412187890 */ /* 0x000fe2000fffe0ff */
[----:B------:R-:W-:Y:S01]  /*3ec0*/  FMNMX.FTZ R14, R214, R15, !PT ;  /* 0x0000000fd60e7209 */ /* 0x000fe20007810000 */
[----:B------:R-:W-:Y:S01]  /*3ed0*/  USHF.R.S32.HI UR23, URZ, 0x1f, UR13 ;  /* 0x0000001fff177899 */ /* 0x000fe2000801140d */
[----:B------:R-:W-:Y:S01]  /*3ee0*/  FMNMX3.FTZ R16, R16, R27, R5, !PT ;  /* 0x0000001b10107276 */ /* 0x000fe20007810005 */
[----:B------:R-:W-:Y:S01]  /*3ef0*/  UIADD3 UR34, UPT, UPT, UR19, -0x56f99767, URZ ;  /* 0xa906689913227890 */ /* 0x000fe2000fffe0ff */
[----:B------:R-:W-:Y:S01]  /*3f00*/  FSEL R227, R63, -INF , !P3 ;  /* 0xff8000003fe37808 */ /* 0x000fe20005800000 */
[----:B------:R-:W3:Y:S01]  /*3f10*/  SHFL.BFLY PT, R13, R14, 0x2, 0x1f ;  /* 0x0c401f000e0d7f89 */ /* 0x000ee200000e0000 */
[----:B------:R-:W-:Y:S01]  /*3f20*/  FMNMX3.FTZ R16, R16, R7, R9, !PT ;  /* 0x0000000710107276 */ /* 0x000fe20007810009 */
[----:B------:R-:W-:Y:S01]  /*3f30*/  UIADD3 UR35, UPT, UPT, UR19, -0x126145ec, URZ ;  /* 0xed9eba1413237890 */ /* 0x000fe2000fffe0ff */
[----:B------:R-:W-:Y:S01]  /*3f40*/  FSEL R217, R58, -INF , !P2 ;  /* 0xff8000003ad97808 */ /* 0x000fe20005000000 */
[----:B------:R-:W-:Y:S01]  /*3f50*/  UIADD3 UR33, UPT, UPT, UR19, 0x646e171e, URZ ;  /* 0x646e171e13217890 */ /* 0x000fe2000fffe0ff */
[----:B------:R-:W-:Y:S01]  /*3f60*/  FMNMX3.FTZ R16, R16, R11, R231, !PT ;  /* 0x0000000b10107276 */ /* 0x000fe200078100e7 */
[----:B------:R-:W-:Y:S01]  /*3f70*/  UIADD3 UR32, UPT, UPT, UR12, -0x1, URZ ;  /* 0xffffffff0c207890 */ /* 0x000fe2000fffe0ff */
[----:B------:R-:W-:-:S02]  /*3f80*/  FSEL R213, R59, -INF , !P1 ;  /* 0xff8000003bd57808 */ /* 0x000fc40004800000 */
[----:B------:R-:W-:Y:S02]  /*3f90*/  FMNMX3.FTZ R16, R16, R207, R205, !PT ;  /* 0x000000cf10107276 */ /* 0x000fe400078100cd */
[----:B------:R-:W-:Y:S02]  /*3fa0*/  FSEL R211, R74, -INF , !P0 ;  /* 0xff8000004ad37808 */ /* 0x000fe40004000000 */
[----:B------:R-:W-:Y:S02]  /*3fb0*/  FMNMX3.FTZ R16, R16, R227, R217, !PT ;  /* 0x000000e310107276 */ /* 0x000fe400078100d9 */
[----:B------:R-:W-:Y:S02]  /*3fc0*/  FSEL R209, R75, -INF , !P4 ;  /* 0xff8000004bd17808 */ /* 0x000fe40006000000 */
[----:B------:R-:W-:Y:S02]  /*3fd0*/  FMNMX3.FTZ R16, R16, R213, R211, !PT ;  /* 0x000000d510107276 */ /* 0x000fe400078100d3 */
[----:B------:R-:W-:-:S02]  /*3fe0*/  SHF.R.U32.HI R17, RZ, 0x5, R192 ;  /* 0x00000005ff117819 */ /* 0x000fc400000116c0 */
[----:B------:R-:W-:Y:S02]  /*3ff0*/  FMNMX.FTZ R15, R209, R16, !PT ;  /* 0x00000010d10f7209 */ /* 0x000fe40007810000 */
[----:B------:R-:W-:Y:S01]  /*4000*/  LOP3.LUT R203, R81, 0x200, R83, 0xf8, !PT ;  /* 0x0000020051cb7812 */ /* 0x000fe200078ef853 */
[----:B--2---:R-:W-:Y:S01]  /*4010*/  IMAD R228, R12, 0x4, R17 ;  /* 0x000000040ce47824 */ /* 0x004fe200078e0211 */
[----:B------:R-:W-:Y:S01]  /*4020*/  LOP3.LUT R17, R192, 0x1f, RZ, 0xc0, !PT ;  /* 0x0000001fc0117812 */ /* 0x000fe200078ec0ff */
[----:B------:R-:W2:Y:S01]  /*4030*/  SHFL.BFLY PT, R12, R15, 0x2, 0x1f ;  /* 0x0c401f000f0c7f89 */ /* 0x000ea200000e0000 */
[----:B---3--:R-:W-:Y:S01]  /*4040*/  FMNMX.FTZ R13, R14, R13, !PT ;  /* 0x0000000d0e0d7209 */ /* 0x008fe20007810000 */
[----:B------:R-:W-:Y:S01]  /*4050*/  IMAD.WIDE.U32 R228, R228, -0x326172a9, RZ ;  /* 0xcd9e8d57e4e47825 */ /* 0x000fe200078e00ff */
[----:B------:R-:W-:Y:S01]  /*4060*/  IADD3 R224, P1, P0, R84, UR13, R17 ;  /* 0x0000000d54e07c10 */ /* 0x000fe2000f83e011 */
[----:B------:R-:W-:Y:S01]  /*4070*/  UIADD3 UR13, UPT, UPT, UR12, -0x2, URZ ;  /* 0xfffffffe0c0d7890 */ /* 0x000fe2000fffe0ff */
[----:B----4-:R-:W-:Y:S01]  /*4080*/  LOP3.LUT R204, R204, 0xff, RZ, 0xc0, !PT ;  /* 0x000000ffcccc7812 */ /* 0x010fe200078ec0ff */
[----:B------:R-:W3:Y:S01]  /*4090*/  SHFL.BFLY PT, R164, R13, 0x1, 0x1f ;  /* 0x0c201f000da47f89 */ /* 0x000ee200000e0000 */
[----:B------:R-:W-:Y:S01]  /*40a0*/  IADD3.X R3, PT, PT, R3, UR23, RZ, P1, P0 ;  /* 0x0000001703037c10 */ /* 0x000fe20008fe04ff */
[----:B------:R-:W-:Y:S01]  /*40b0*/  IMAD.WIDE.U32 R224, R224, -0x2daee0ad, RZ ;  /* 0xd2511f53e0e07825 */ /* 0x000fe200078e00ff */
[----:B------:R-:W-:Y:S01]  /*40c0*/  LEA R203, R203, UR6, 0x1 ;  /* 0x00000006cbcb7c11 */ /* 0x000fe2000f8e08ff */
[----:B------:R-:W-:Y:S01]  /*40d0*/  UIADD3 UR23, UPT, UPT, UR18, 0x1715609d, URZ ;  /* 0x1715609d12177890 */ /* 0x000fe2000fffe0ff */
[----:B------:R-:W-:Y:S01]  /*40e0*/  LOP3.LUT R220, R3, UR18, R229, 0x96, !PT ;  /* 0x0000001203dc7c12 */ /* 0x000fe2000f8e96e5 */
[----:B------:R-:W-:Y:S01]  /*40f0*/  IMAD.U32 R3, RZ, RZ, UR13 ;  /* 0x0000000dff037e24 */ /* 0x000fe2000f8e00ff */
[----:B------:R-:W-:Y:S01]  /*4100*/  UIADD3 UR13, UPT, UPT, UR19, -0x4498517b, URZ ;  /* 0xbb67ae85130d7890 */ /* 0x000fe2000fffe0ff */
[----:B------:R-:W-:Y:S01]  /*4110*/  IMAD R204, R204, 0x10000, R204 ;  /* 0x00010000cccc7824 */ /* 0x000fe200078e02cc */
[----:B------:R-:W-:Y:S01]  /*4120*/  LDSM.16.MT88.4 R156, [R203+0x10000] ;  /* 0x01000000cb9c783b */ /* 0x000fe20000004200 */
[----:B------:R-:W-:Y:S01]  /*4130*/  IMAD.WIDE.U32 R220, R220, -0x2daee0ad, RZ ;  /* 0xd2511f53dcdc7825 */ /* 0x000fe200078e00ff */
[----:B------:R-:W-:-:S02]  /*4140*/  LOP3.LUT R16, R3, UR19, R225, 0x96, !PT ;  /* 0x0000001303107c12 */ /* 0x000fc4000f8e96e1 */
[----:B------:R-:W-:Y:S01]  /*4150*/  LDSM.16.MT88.4 R64, [R203+0x12000] ;  /* 0x01200000cb40783b */ /* 0x000fe20000004200 */
[----:B------:R-:W-:Y:S01]  /*4160*/  IMAD.IADD R196, R82, 0x1, R203 ;  /* 0x0000000152c47824 */ /* 0x000fe200078e02cb */
[----:B------:R-:W-:Y:S01]  /*4170*/  LOP3.LUT R218, R224, UR13, R221, 0x96, !PT ;  /* 0x0000000de0da7c12 */ /* 0x000fe2000f8e96dd */
[----:B------:R-:W-:Y:S01]  /*4180*/  IMAD.WIDE.U32 R16, R16, -0x326172a9, RZ ;  /* 0xcd9e8d5710107825 */ /* 0x000fe200078e00ff */
[----:B------:R-:W-:Y:S01]  /*4190*/  UIADD3 UR13, UPT, UPT, UR18, -0x4ab325aa, URZ ;  /* 0xb54cda56120d7890 */ /* 0x000fe2000fffe0ff */
[----:B--2---:R-:W-:Y:S01]  /*41a0*/  FMNMX.FTZ R12, R15, R12, !PT ;  /* 0x0000000c0f0c7209 */ /* 0x004fe20007810000 */
[----:B------:R-:W-:Y:S01]  /*41b0*/  LDSM.16.MT88.4 R48, [R196+0x10000] ;  /* 0x01000000c430783b */ /* 0x000fe20000004200 */
[----:B------:R-:W-:-:S03]  /*41c0*/  IMAD.WIDE.U32 R218, R218, -0x326172a9, RZ ;  /* 0xcd9e8d57dada7825 */ /* 0x000fc600078e00ff */
[----:B------:R-:W2:Y:S01]  /*41d0*/  SHFL.BFLY PT, R3, R12, 0x1, 0x1f ;  /* 0x0c201f000c037f89 */ /* 0x000ea200000e0000 */
[----:B---3--:R-:W-:Y:S01]  /*41e0*/  FMNMX.FTZ R164, R13, R164, !PT ;  /* 0x000000a40da47209 */ /* 0x008fe20007810000 */
[----:B------:R-:W-:Y:S01]  /*41f0*/  IMAD.IADD R195, R80, 0x1, R196 ;  /* 0x0000000150c37824 */ /* 0x000fe200078e02c4 */
[----:B------:R-:W-:Y:S01]  /*4200*/  LOP3.LUT R13, R228, UR30, R17, 0x96, !PT ;  /* 0x0000001ee40d7c12 */ /* 0x000fe2000f8e9611 */
[----:B------:R-:W-:Y:S01]  /*4210*/  IMAD.IADD R197, R80, 0x1, R203 ;  /* 0x0000000150c57824 */ /* 0x000fe200078e02cb */
[----:B------:R-:W-:Y:S01]  /*4220*/  LOP3.LUT R16, R16, UR27, R219, 0x96, !PT ;  /* 0x0000001b10107c12 */ /* 0x000fe2000f8e96db */
[C---:B-----5:R-:W-:Y:S01]  /*4230*/  FMUL.FTZ R223, R164.reuse, UR31 ;  /* 0x0000001fa4df7c20 */ /* 0x060fe20008410000 */
[----:B------:R-:W-:Y:S01]  /*4240*/  FSETP.NEU.FTZ.AND P0, PT, R164, -INF , PT ;  /* 0xff800000a400780b */ /* 0x000fe20003f1d000 */
[----:B------:R-:W-:Y:S01]  /*4250*/  IMAD.WIDE.U32 R14, R13, -0x2daee0ad, RZ ;  /* 0xd2511f530d0e7825 */ /* 0x000fe200078e00ff */
[----:B------:R-:W-:Y:S02]  /*4260*/  LDSM.16.MT88.4 R72, [R197+0x12000] ;  /* 0x01200000c548783b */ /* 0x000fe40000004200 */
[----:B------:R-:W-:Y:S01]  /*4270*/  FSEL R223, R223, RZ, P0 ;  /* 0x000000ffdfdf7208 */ /* 0x000fe20000000000 */
[----:B------:R-:W-:Y:S01]  /*4280*/  IMAD.WIDE.U32 R16, R16, -0x2daee0ad, RZ ;  /* 0xd2511f5310107825 */ /* 0x000fe200078e00ff */
[----:B------:R-:W-:Y:S01]  /*4290*/  LOP3.LUT R13, R220, UR37, R15, 0x96, !PT ;  /* 0x00000025dc0d7c12 */ /* 0x000fe2000f8e960f */
[----:B------:R-:W-:Y:S02]  /*42a0*/  LDSM.16.MT88.4 R112, [R196+0x14000] ;  /* 0x01400000c470783b */ /* 0x000fe40000004200 */
[----:B------:R-:W-:Y:S01]  /*42b0*/  FFMA.FTZ R189, R24, UR31, -R223 ;  /* 0x0000001f18bd7c23 */ /* 0x000fe200080108df */
[----:B------:R-:W-:Y:S01]  /*42c0*/  LOP3.LUT R14, R14, UR36, R17, 0x96, !PT ;  /* 0x000000240e0e7c12 */ /* 0x000fe2000f8e9611 */
[----:B-1----:R-:W-:-:S04]  /*42d0*/  IMAD.WIDE.U32 R18, R13, -0x326172a9, RZ ;  /* 0xcd9e8d570d127825 */ /* 0x002fc800078e00ff */
[--C-:B------:R-:W-:Y:S01]  /*42e0*/  FFMA.FTZ R186, R26, UR31, -R223.reuse ;  /* 0x0000001f1aba7c23 */ /* 0x100fe200080108df */
[--C-:B------:R-:W-:Y:S01]  /*42f0*/  FFMA.FTZ R191, R76, UR31, -R223.reuse ;  /* 0x0000001f4cbf7c23 */ /* 0x100fe200080108df */
[----:B------:R-:W-:Y:S01]  /*4300*/  FFMA.FTZ R190, R34, UR31, -R223 ;  /* 0x0000001f22be7c23 */ /* 0x000fe200080108df */
[----:B------:R-:W-:Y:S01]  /*4310*/  IMAD.WIDE.U32 R14, R14, -0x326172a9, RZ ;  /* 0xcd9e8d570e0e7825 */ /* 0x000fe200078e00ff */
[----:B------:R-:W-:Y:S01]  /*4320*/  LOP3.LUT R17, R218, UR25, R19, 0x96, !PT ;  /* 0x00000019da117c12 */ /* 0x000fe2000f8e9613 */
[----:B------:R-:W-:Y:S01]  /*4330*/  MUFU.EX2 R189, R189 ;  /* 0x000000bd00bd7308 */ /* 0x000fe20000000800 */
[----:B--2---:R-:W-:Y:S01]  /*4340*/  FMNMX.FTZ R3, R12, R3, !PT ;  /* 0x000000030c037209 */ /* 0x004fe20007810000 */
[----:B------:R-:W-:Y:S01]  /*4350*/  FFMA.FTZ R181, R4, UR31, -R223 ;  /* 0x0000001f04b57c23 */ /* 0x000fe200080108df */
[----:B------:R-:W-:Y:S01]  /*4360*/  LOP3.LUT R13, R18, UR24, R15, 0x96, !PT ;  /* 0x00000018120d7c12 */ /* 0x000fe2000f8e960f */
[----:B------:R-:W-:Y:S01]  /*4370*/  IMAD.WIDE.U32 R18, R17, -0x2daee0ad, RZ ;  /* 0xd2511f5311127825 */ /* 0x000fe200078e00ff */
[----:B------:R-:W-:-:S03]  /*4380*/  FSETP.NEU.FTZ.AND P0, PT, R3, -INF , PT ;  /* 0xff8000000300780b */ /* 0x000fc60003f1d000 */
[----:B------:R-:W-:Y:S01]  /*4390*/  FMUL.FTZ R212, R3, UR31 ;  /* 0x0000001f03d47c20 */ /* 0x000fe20008410000 */
[----:B------:R-:W-:Y:S01]  /*43a0*/  FFMA.FTZ R185, R8, UR31, -R223 ;  /* 0x0000001f08b97c23 */ /* 0x000fe200080108df */
[----:B------:R-:W-:Y:S01]  /*43b0*/  IMAD.WIDE.U32 R12, R13, -0x2daee0ad, RZ ;  /* 0xd2511f530d0c7825 */ /* 0x000fe200078e00ff */
[----:B------:R-:W-:Y:S01]  /*43c0*/  LOP3.LUT R16, R16, UR35, R19, 0x96, !PT ;  /* 0x0000002310107c12 */ /* 0x000fe2000f8e9613 */
[----:B------:R-:W1:Y:S01]  /*43d0*/  MUFU.EX2 R186, R186 ;  /* 0x000000ba00ba7308 */ /* 0x000e620000000800 */
[----:B------:R-:W-:Y:S01]  /*43e0*/  FSEL R212, R212, RZ, P0 ;  /* 0x000000ffd4d47208 */ /* 0x000fe20000000000 */
[----:B------:R-:W-:Y:S01]  /*43f0*/  FFMA.FTZ R182, R10, UR31, -R223 ;  /* 0x0000001f0ab67c23 */ /* 0x000fe200080108df */
[----:B------:R-:W-:Y:S01]  /*4400*/  LOP3.LUT R22, R18, UR34, R13, 0x96, !PT ;  /* 0x0000002212167c12 */ /* 0x000fe2000f8e960d */
[----:B------:R-:W-:-:S04]  /*4410*/  IMAD.WIDE.U32 R16, R16, -0x326172a9, RZ ;  /* 0xcd9e8d5710107825 */ /* 0x000fc800078e00ff */
[----:B------:R-:W-:Y:S01]  /*4420*/  FFMA.FTZ R178, R6, UR31, -R223 ;  /* 0x0000001f06b27c23 */ /* 0x000fe200080108df */
[--C-:B------:R-:W-:Y:S01]  /*4430*/  FFMA.FTZ R188, R33, UR31, -R212.reuse ;  /* 0x0000001f21bc7c23 */ /* 0x100fe200080108d4 */
[----:B------:R-:W-:Y:S01]  /*4440*/  FFMA.FTZ R184, R35, UR31, -R212 ;  /* 0x0000001f23b87c23 */ /* 0x000fe200080108d4 */
[----:B------:R-:W-:-:S04]  /*4450*/  IMAD.WIDE.U32 R22, R22, -0x326172a9, RZ ;  /* 0xcd9e8d5716167825 */ /* 0x000fc800078e00ff */
[--C-:B------:R-:W-:Y:S01]  /*4460*/  FFMA.FTZ R183, R27, UR31, -R212.reuse ;  /* 0x0000001f1bb77c23 */ /* 0x100fe200080108d4 */
[----:B------:R-:W-:Y:S01]  /*4470*/  FFMA.FTZ R187, R79, UR31, -R212 ;  /* 0x0000001f4fbb7c23 */ /* 0x000fe200080108d4 */
[----:B------:R-:W-:Y:S01]  /*4480*/  LOP3.LUT R14, R14, UR23, R17, 0x96, !PT ;  /* 0x000000170e0e7c12 */ /* 0x000fe2000f8e9611 */
[----:B------:R-:W-:Y:S01]  /*4490*/  IMAD.MOV.U32 R18, RZ, RZ, R22 ;  /* 0x000000ffff127224 */ /* 0x000fe200078e0016 */
[----:B------:R-:W-:Y:S01]  /*44a0*/  PRMT R13, R22, 0x7771, RZ ;  /* 0x00007771160d7816 */ /* 0x000fe200000000ff */
[----:B------:R-:W-:Y:S01]  /*44b0*/  MUFU.EX2 R188, R188 ;  /* 0x000000bc00bc7308 */ /* 0x000fe20000000800 */
[----:B------:R-:W-:Y:S01]  /*44c0*/  LOP3.LUT R145, R16, UR13, R23, 0x96, !PT ;  /* 0x0000000d10917c12 */ /* 0x000fe2000f8e9617 */
[--C-:B------:R-:W-:Y:S01]  /*44d0*/  FFMA.FTZ R177, R9, UR31, -R212.reuse ;  /* 0x0000001f09b17c23 */ /* 0x100fe200080108d4 */
[----:B------:R-:W-:Y:S01]  /*44e0*/  LOP3.LUT R18, R18, 0xff, RZ, 0xc0, !PT ;  /* 0x000000ff12127812 */ /* 0x000fe200078ec0ff */
[--C-:B------:R-:W-:Y:S01]  /*44f0*/  FFMA.FTZ R176, R11, UR31, -R212.reuse ;  /* 0x0000001f0bb07c23 */ /* 0x100fe200080108d4 */
[----:B------:R-:W-:Y:S01]  /*4500*/  LOP3.LUT R15, R145, 0xff, RZ, 0xc0, !PT ;  /* 0x000000ff910f7812 */ /* 0x000fe200078ec0ff */
[--C-:B------:R-:W-:Y:S01]  /*4510*/  FFMA.FTZ R180, R5, UR31, -R212.reuse ;  /* 0x0000001f05b47c23 */ /* 0x100fe200080108d4 */
[----:B------:R-:W-:Y:S01]  /*4520*/  PRMT R13, R18, 0x5410, R13 ;  /* 0x00005410120d7816 */ /* 0x000fe2000000000d */
[----:B------:R-:W-:Y:S01]  /*4530*/  MUFU.EX2 R184, R184 ;  /* 0x000000b800b87308 */ /* 0x000fe20000000800 */
[----:B------:R-:W-:Y:S01]  /*4540*/  LOP3.LUT R18, R145, 0xffff, RZ, 0xc0, !PT ;  /* 0x0000ffff91127812 */ /* 0x000fe200078ec0ff */
[----:B------:R-:W-:Y:S01]  /*4550*/  FFMA.FTZ R179, R7, UR31, -R212 ;  /* 0x0000001f07b37c23 */ /* 0x000fe200080108d4 */
[----:B------:R-:W-:Y:S01]  /*4560*/  PRMT R20, R22, 0x7773, RZ ;  /* 0x0000777316147816 */ /* 0x000fe200000000ff */
[----:B------:R-:W-:Y:S01]  /*4570*/  LDSM.16.MT88.4 R104, [R197+0x14000] ;  /* 0x01400000c568783b */ /* 0x000fe20000004200 */
[----:B------:R-:W-:Y:S01]  /*4580*/  SHF.R.U32.HI R18, RZ, 0x8, R18 ;  /* 0x00000008ff127819 */ /* 0x000fe20000011612 */
[--C-:B------:R-:W-:Y:S01]  /*4590*/  FFMA.FTZ R201, R206, UR31, -R223.reuse ;  /* 0x0000001fcec97c23 */ /* 0x100fe200080108df */
[----:B------:R-:W-:Y:S01]  /*45a0*/  PRMT R147, R22, 0x7772, RZ ;  /* 0x0000777216937816 */ /* 0x000fe200000000ff */
[----:B------:R-:W2:Y:S01]  /*45b0*/  MUFU.EX2 R183, R183 ;  /* 0x000000b700b77308 */ /* 0x000ea20000000800 */
[----:B------:R-:W-:Y:S01]  /*45c0*/  PRMT R16, R145, 0x7632, R16 ;  /* 0x0000763291107816 */ /* 0x000fe20000000010 */
[----:B------:R-:W-:Y:S01]  /*45d0*/  LDSM.16.MT88.4 R120, [R195+0x14000] ;  /* 0x01400000c378783b */ /* 0x000fe20000004200 */
[----:B------:R-:W-:Y:S01]  /*45e0*/  PRMT R15, R15, 0x5410, R18 ;  /* 0x000054100f0f7816 */ /* 0x000fe20000000012 */
[----:B------:R-:W-:Y:S01]  /*45f0*/  FFMA.FTZ R202, R202, UR31, -R223 ;  /* 0x0000001fcaca7c23 */ /* 0x000fe200080108df */
[----:B------:R-:W-:Y:S01]  /*4600*/  PRMT R147, R147, 0x5410, R20 ;  /* 0x0000541093937816 */ /* 0x000fe20000000014 */
[----:B------:R-:W-:Y:S01]  /*4610*/  LDSM.16.MT88.4 R136, [R197+0x16000] ;  /* 0x01600000c588783b */ /* 0x000fe20000004200 */
[----:B------:R-:W-:Y:S01]  /*4620*/  SHF.R.U32.HI R145, RZ, 0x18, R145 ;  /* 0x00000018ff917819 */ /* 0x000fe20000011691 */
[----:B------:R-:W3:Y:S01]  /*4630*/  MUFU.EX2 R187, R187 ;  /* 0x000000bb00bb7308 */ /* 0x000ee20000000800 */
[----:B------:R-:W-:Y:S01]  /*4640*/  LOP3.LUT R16, R16, 0xff, RZ, 0xc0, !PT ;  /* 0x000000ff10107812 */ /* 0x000fe200078ec0ff */
[----:B------:R-:W-:Y:S01]  /*4650*/  LDSM.16.MT88.4 R40, [R197+0x10000] ;  /* 0x01000000c528783b */ /* 0x000fe20000004200 */
[--C-:B------:R-:W-:Y:S01]  /*4660*/  HSET2.LE.AND R146, R13, R204.reuse, PT ;  /* 0x000000cc0d927233 */ /* 0x100fe20003803000 */
[----:B------:R-:W-:Y:S01]  /*4670*/  FFMA.FTZ R199, R208, UR31, -R223 ;  /* 0x0000001fd0c77c23 */ /* 0x000fe200080108df */
[--C-:B------:R-:W-:Y:S01]  /*4680*/  HSET2.LE.AND R144, R15, R204.reuse, PT ;  /* 0x000000cc0f907233 */ /* 0x100fe20003803000 */
[----:B------:R-:W-:Y:S01]  /*4690*/  LDSM.16.MT88.4 R56, [R195+0x10000] ;  /* 0x01000000c338783b */ /* 0x000fe20000004200 */
[----:B-1----:R-:W-:Y:S01]  /*46a0*/  F2FP.BF16.F32.PACK_AB R15, R186, R189 ;  /* 0x000000bdba0f723e */ /* 0x002fe200000010ff */
[----:B------:R-:W-:Y:S01]  /*46b0*/  MUFU.EX2 R191, R191 ;  /* 0x000000bf00bf7308 */ /* 0x000fe20000000800 */
[----:B------:R-:W-:Y:S01]  /*46c0*/  LOP3.LUT R147, R147, 0xff00ff, RZ, 0xc0, !PT ;  /* 0x00ff00ff93937812 */ /* 0x000fe200078ec0ff */
[----:B------:R-:W-:Y:S01]  /*46d0*/  LDSM.16.MT88.4 R80, [R196+0x12000] ;  /* 0x01200000c450783b */ /* 0x000fe20000004200 */
[----:B------:R-:W-:Y:S01]  /*46e0*/  PRMT R145, R16, 0x5410, R145 ;  /* 0x0000541010917816 */ /* 0x000fe20000000091 */
[----:B------:R-:W-:Y:S01]  /*46f0*/  FFMA.FTZ R200, R200, UR31, -R223 ;  /* 0x0000001fc8c87c23 */ /* 0x000fe200080108df */
[----:B------:R-:W-:Y:S01]  /*4700*/  LOP3.LUT R146, R15, R146, RZ, 0xc0, !PT ;  /* 0x000000920f927212 */ /* 0x000fe200078ec0ff */
[----:B------:R-:W-:Y:S01]  /*4710*/  IMAD.WIDE.U32 R14, R14, -0x2daee0ad, RZ ;  /* 0xd2511f530e0e7825 */ /* 0x000fe200078e00ff */
[--C-:B------:R-:W-:Y:S01]  /*4720*/  HSET2.LE.AND R147, R147, R204.reuse, PT ;  /* 0x000000cc93937233 */ /* 0x100fe20003803000 */
[----:B------:R-:W1:Y:S01]  /*4730*/  MUFU.EX2 R190, R190 ;  /* 0x000000be00be7308 */ /* 0x000e620000000800 */
[--C-:B------:R-:W-:Y:S01]  /*4740*/  HSET2.LE.AND R145, R145, R204.reuse, PT ;  /* 0x000000cc91917233 */ /* 0x100fe20003803000 */
[----:B------:R-:W-:Y:S01]  /*4750*/  IMAD.MOV.U32 R4, RZ, RZ, R14 ;  /* 0x000000ffff047224 */ /* 0x000fe200078e000e */
[----:B--2---:R-:W-:Y:S01]  /*4760*/  F2FP.BF16.F32.PACK_AB R18, R183, R184 ;  /* 0x000000b8b712723e */ /* 0x004fe200000010ff */
[----:B------:R-:W-:Y:S01]  /*4770*/  LDSM.16.MT88.4 R88, [R195+0x12000] ;  /* 0x01200000c358783b */ /* 0x000fe20000004200 */
[----:B---3--:R-:W-:Y:S01]  /*4780*/  F2FP.BF16.F32.PACK_AB R16, R187, R188 ;  /* 0x000000bcbb10723e */ /* 0x008fe200000010ff */
[--C-:B------:R-:W-:Y:S01]  /*4790*/  FFMA.FTZ R206, R231, UR31, -R212.reuse ;  /* 0x0000001fe7ce7c23 */ /* 0x100fe200080108d4 */
[----:B------:R-:W-:Y:S01]  /*47a0*/  LOP3.LUT R147, R18, R147, RZ, 0xc0, !PT ;  /* 0x0000009312937212 */ /* 0x000fe200078ec0ff */
[----:B------:R-:W-:Y:S01]  /*47b0*/  MUFU.EX2 R177, R177 ;  /* 0x000000b100b17308 */ /* 0x000fe20000000800 */
[----:B------:R-:W-:Y:S01]  /*47c0*/  LOP3.LUT R145, R16, R145, RZ, 0xc0, !PT ;  /* 0x0000009110917212 */ /* 0x000fe200078ec0ff */
[----:B------:R-:W-:Y:S01]  /*47d0*/  LDSM.16.MT88.4 R96, [R203+0x14000] ;  /* 0x01400000cb60783b */ /* 0x000fe20000004200 */
[----:B------:R-:W-:Y:S01]  /*47e0*/  PRMT R9, R14, 0x7771, RZ ;  /* 0x000077710e097816 */ /* 0x000fe200000000ff */
[--C-:B------:R-:W-:Y:S01]  /*47f0*/  FFMA.FTZ R205, R205, UR31, -R212.reuse ;  /* 0x0000001fcdcd7c23 */ /* 0x100fe200080108d4 */
[----:B------:R-:W-:Y:S01]  /*4800*/  LOP3.LUT R4, R4, 0xff, RZ, 0xc0, !PT ;  /* 0x000000ff04047812 */ /* 0x000fe200078ec0ff */
[----:B------:R-:W2:Y:S01]  /*4810*/  LDSM.16.MT88.4 R16, [R195+0x16000] ;  /* 0x01600000c310783b */ /* 0x000ea20000004200 */
[C---:B------:R-:W-:Y:S01]  /*4820*/  PRMT R6, R14.reuse, 0x7773, RZ ;  /* 0x000077730e067816 */ /* 0x040fe200000000ff */
[----:B------:R-:W3:Y:S01]  /*4830*/  MUFU.EX2 R176, R176 ;  /* 0x000000b000b07308 */ /* 0x000ee20000000800 */
[----:B------:R-:W-:Y:S01]  /*4840*/  PRMT R23, R14, 0x7772, RZ ;  /* 0x000077720e177816 */ /* 0x000fe200000000ff */
[----:B------:R-:W-:Y:S01]  /*4850*/  LDSM.16.MT88.4 R128, [R203+0x16000] ;  /* 0x01600000cb80783b */ /* 0x000fe20000004200 */
[----:B------:R-:W-:Y:S01]  /*4860*/  LOP3.LUT R21, R12, UR33, R15, 0x96, !PT ;  /* 0x000000210c157c12 */ /* 0x000fe2000f8e960f */
[----:B------:R-:W-:Y:S01]  /*4870*/  FFMA.FTZ R208, R227, UR31, -R212 ;  /* 0x0000001fe3d07c23 */ /* 0x000fe200080108d4 */
[----:B------:R-:W-:Y:S01]  /*4880*/  PRMT R9, R4, 0x5410, R9 ;  /* 0x0000541004097816 */ /* 0x000fe20000000009 */
[----:B------:R-:W-:Y:S01]  /*4890*/  LDSM.16.MT88.4 R140, [R196+0x16000] ;  /* 0x01600000c48c783b */ /* 0x000fe20000004200 */
[----:B------:R-:W-:Y:S01]  /*48a0*/  PRMT R23, R23, 0x5410, R6 ;  /* 0x0000541017177816 */ /* 0x000fe20000000006 */
[----:B------:R-:W-:Y:S01]  /*48b0*/  MUFU.EX2 R185, R185 ;  /* 0x000000b900b97308 */ /* 0x000fe20000000800 */
[----:B------:R-:W-:Y:S01]  /*48c0*/  LOP3.LUT R5, R21, 0xffff, RZ, 0xc0, !PT ;  /* 0x0000ffff15057812 */ /* 0x000fe200078ec0ff */
[----:B------:R-:W-:Y:S01]  /*48d0*/  LDSM.16.MT88.4 R28, [R196+0x12800] ;  /* 0x01280000c41c783b */ /* 0x000fe20000004200 */
[----:B-1----:R-:W-:Y:S01]  /*48e0*/  F2FP.BF16.F32.PACK_AB R13, R190, R191 ;  /* 0x000000bfbe0d723e */ /* 0x002fe200000010ff */
[----:B------:R-:W-:Y:S01]  /*48f0*/  FFMA.FTZ R207, R207, UR31, -R212 ;  /* 0x0000001fcfcf7c23 */ /* 0x000fe200080108d4 */
[----:B------:R-:W-:Y:S01]  /*4900*/  LOP3.LUT R23, R23, 0xff00ff, RZ, 0xc0, !PT ;  /* 0x00ff00ff17177812 */ /* 0x000fe200078ec0ff */
[----:B------:R-:W-:Y:S01]  /*4910*/  LDSM.16.MT88.4 R32, [R203+0x12800] ;  /* 0x01280000cb20783b */ /* 0x000fe20000004200 */
[--C-:B------:R-:W-:Y:S01]  /*4920*/  HSET2.LE.AND R22, R9, R204.reuse, PT ;  /* 0x000000cc09167233 */ /* 0x100fe20003803000 */
[----:B------:R-:W1:Y:S01]  /*4930*/  MUFU.EX2 R182, R182 ;  /* 0x000000b600b67308 */ /* 0x000e620000000800 */
[----:B------:R-:W-:Y:S01]  /*4940*/  LOP3.LUT R4, R21, 0xff, RZ, 0xc0, !PT ;  /* 0x000000ff15047812 */ /* 0x000fe200078ec0ff */
[----:B------:R-:W4:Y:S01]  /*4950*/  LDSM.16.MT88.4 R8, [R196+0x10800] ;  /* 0x01080000c408783b */ /* 0x000f220000004200 */
[----:B------:R-:W-:Y:S01]  /*4960*/  SHF.R.U32.HI R5, RZ, 0x8, R5 ;  /* 0x00000008ff057819 */ /* 0x000fe20000011605 */
[----:B------:R-:W-:Y:S01]  /*4970*/  FFMA.FTZ R227, R230, UR31, -R223 ;  /* 0x0000001fe6e37c23 */ /* 0x000fe200080108df */
[----:B------:R-:W-:Y:S01]  /*4980*/  LOP3.LUT R144, R13, R144, RZ, 0xc0, !PT ;  /* 0x000000900d907212 */ /* 0x000fe200078ec0ff */
[----:B------:R-:W-:Y:S01]  /*4990*/  LDSM.16.MT88.4 R24, [R195+0x12800] ;  /* 0x01280000c318783b */ /* 0x000fe20000004200 */
[--C-:B------:R-:W-:Y:S01]  /*49a0*/  HSET2.LE.AND R23, R23, R204.reuse, PT ;  /* 0x000000cc17177233 */ /* 0x100fe20003803000 */
[----:B------:R-:W-:Y:S01]  /*49b0*/  MUFU.EX2 R181, R181 ;  /* 0x000000b500b57308 */ /* 0x000fe20000000800 */
[----:B---3--:R-:W-:Y:S01]  /*49c0*/  F2FP.BF16.F32.PACK_AB R20, R176, R177 ;  /* 0x000000b1b014723e */ /* 0x008fe200000010ff */
[----:B------:R-:W3:Y:S01]  /*49d0*/  LDSM.16.MT88.4 R12, [R203+0x10800] ;  /* 0x01080000cb0c783b */ /* 0x000ee20000004200 */
[----:B------:R-:W-:Y:S01]  /*49e0*/  PRMT R5, R4, 0x5410, R5 ;  /* 0x0000541004057816 */ /* 0x000fe20000000005 */
[C---:B------:R-:W-:Y:S01]  /*49f0*/  HMMA.16816.F32.BF16 R44, R144.reuse, R48, RZ ;  /* 0x00000030902c723c */ /* 0x040fe200000418ff */
[----:B------:R-:W-:Y:S01]  /*4a00*/  PRMT R6, R21, 0x7632, R6 ;  /* 0x0000763215067816 */ /* 0x000fe20000000006 */
[----:B------:R-:W-:Y:S01]  /*4a10*/  LDSM.16.MT88.4 R172, [R197+0x10800] ;  /* 0x01080000c5ac783b */ /* 0x000fe20000004200 */
[----:B------:R-:W-:Y:S01]  /*4a20*/  LOP3.LUT R23, R20, R23, RZ, 0xc0, !PT ;  /* 0x0000001714177212 */ /* 0x000fe200078ec0ff */
[----:B------:R-:W5:Y:S01]  /*4a30*/  MUFU.EX2 R178, R178 ;  /* 0x000000b200b27308 */ /* 0x000f620000000800 */
[--C-:B------:R-:W-:Y:S01]  /*4a40*/  HSET2.LE.AND R20, R5, R204.reuse, PT ;  /* 0x000000cc05147233 */ /* 0x100fe20003803000 */
[----:B------:R-:W-:Y:S01]  /*4a50*/  LDSM.16.MT88.4 R168, [R195+0x10800] ;  /* 0x01080000c3a8783b */ /* 0x000fe20000004200 */
[----:B------:R-:W-:Y:S01]  /*4a60*/  LOP3.LUT R6, R6, 0xff, RZ, 0xc0, !PT ;  /* 0x000000ff06067812 */ /* 0x000fe200078ec0ff */
[C---:B------:R-:W-:Y:S01]  /*4a70*/  HMMA.16816.F32.BF16 R48, R144.reuse, R50, RZ ;  /* 0x000000329030723c */ /* 0x040fe200000418ff */
[----:B-1----:R-:W-:Y:S01]  /*4a80*/  F2FP.BF16.F32.PACK_AB R5, R182, R185 ;  /* 0x000000b9b605723e */ /* 0x002fe200000010ff */
[----:B------:R-:W-:Y:S01]  /*4a90*/  FFMA.FTZ R226, R226, UR31, -R223 ;  /* 0x0000001fe2e27c23 */ /* 0x000fe200080108df */
[----:B------:R-:W-:Y:S01]  /*4aa0*/  SHF.R.U32.HI R21, RZ, 0x18, R21 ;  /* 0x00000018ff157819 */ /* 0x000fe20000011615 */
[----:B------:R-:W-:Y:S01]  /*4ab0*/  MUFU.EX2 R180, R180 ;  /* 0x000000b400b47308 */ /* 0x000fe20000000800 */
[----:B------:R-:W-:Y:S01]  /*4ac0*/  LOP3.LUT R20, R5, R20, RZ, 0xc0, !PT ;  /* 0x0000001405147212 */ /* 0x000fe200078ec0ff */
[----:B------:R-:W-:Y:S01]  /*4ad0*/  FFMA.FTZ R222, R222, UR31, -R223 ;  /* 0x0000001fdede7c23 */ /* 0x000fe200080108df */
[----:B------:R-:W-:Y:S01]  /*4ae0*/  PRMT R21, R6, 0x5410, R21 ;  /* 0x0000541006157816 */ /* 0x000fe20000000015 */
[C---:B------:R-:W-:Y:S01]  /*4af0*/  HMMA.16816.F32.BF16 R160, R144.reuse, R156, RZ ;  /* 0x0000009c90a0723c */ /* 0x040fe200000418ff */
[----:B------:R-:W-:Y:S01]  /*4b00*/  FFMA.FTZ R223, R214, UR31, -R223 ;  /* 0x0000001fd6df7c23 */ /* 0x000fe200080108df */
[--C-:B------:R-:W-:Y:S01]  /*4b10*/  FFMA.FTZ R214, R217, UR31, -R212.reuse ;  /* 0x0000001fd9d67c23 */ /* 0x100fe200080108d4 */
[--C-:B------:R-:W-:Y:S01]  /*4b20*/  FFMA.FTZ R213, R213, UR31, -R212.reuse ;  /* 0x0000001fd5d57c23 */ /* 0x100fe200080108d4 */
[----:B------:R-:W1:Y:S01]  /*4b30*/  MUFU.EX2 R179, R179 ;  /* 0x000000b300b37308 */ /* 0x000e620000000800 */
[----:B-----5:R-:W-:Y:S01]  /*4b40*/  F2FP.BF16.F32.PACK_AB R7, R178, R181 ;  /* 0x000000b5b207723e */ /* 0x020fe200000010ff */
[--C-:B------:R-:W-:Y:S01]  /*4b50*/  FFMA.FTZ R211, R211, UR31, -R212.reuse ;  /* 0x0000001fd3d37c23 */ /* 0x100fe200080108d4 */
[----:B------:R-:W-:Y:S01]  /*4b60*/  HSET2.LE.AND R21, R21, R204, PT ;  /* 0x000000cc15157233 */ /* 0x000fe20003803000 */
[----:B------:R-:W-:Y:S01]  /*4b70*/  HMMA.16816.F32.BF16 R156, R144, R158, RZ ;  /* 0x0000009e909c723c */ /* 0x000fe200000418ff */
[----:B------:R-:W-:Y:S01]  /*4b80*/  LOP3.LUT R22, R7, R22, RZ, 0xc0, !PT ;  /* 0x0000001607167212 */ /* 0x000fe200078ec0ff */
[----:B------:R-:W-:Y:S01]  /*4b90*/  FFMA.FTZ R212, R209, UR31, -R212 ;  /* 0x0000001fd1d47c23 */ /* 0x000fe200080108d4 */
[----:B------:R-:W5:Y:S01]  /*4ba0*/  LDSM.16.MT88.4 R4, [R197+0x12800] ;  /* 0x01280000c504783b */ /* 0x000f620000004200 */
[----:B------:R-:W-:Y:S01]  /*4bb0*/  MUFU.EX2 R201, R201 ;  /* 0x000000c900c97308 */ /* 0x000fe20000000800 */
[----:B------:R-:W-:Y:S01]  /*4bc0*/  FADD.FTZ R190, R191, R190 ;  /* 0x000000bebfbe7221 */ /* 0x000fe20000010000 */
[----:B------:R-:W-:-:S02]  /*4bd0*/  FADD.FTZ R187, R188, R187 ;  /* 0x000000bbbcbb7221 */ /* 0x000fc40000010000 */
[C---:B--2---:R-:W-:Y:S01]  /*4be0*/  HMMA.16816.F32.BF16 R148, R144.reuse, R16, RZ ;  /* 0x000000109094723c */ /* 0x044fe200000418ff */
[----:B------:R-:W-:Y:S01]  /*4bf0*/  FADD.FTZ R189, R189, R190 ;  /* 0x000000bebdbd7221 */ /* 0x000fe20000010000 */
[----:B------:R-:W-:Y:S02]  /*4c00*/  FADD.FTZ R184, R184, R187 ;  /* 0x000000bbb8b87221 */ /* 0x000fe40000010000 */
[----:B------:R-:W2:Y:S01]  /*4c10*/  MUFU.EX2 R202, R202 ;  /* 0x000000ca00ca7308 */ /* 0x000ea20000000800 */
[----:B-1----:R-:W-:Y:S01]  /*4c20*/  F2FP.BF16.F32.PACK_AB R16, R179, R180 ;  /* 0x000000b4b310723e */ /* 0x002fe200000010ff */
[----:B------:R-:W-:Y:S01]  /*4c30*/  FADD.FTZ R186, R186, R189 ;  /* 0x000000bdbaba7221 */ /* 0x000fe20000010000 */
[----:B------:R-:W-:Y:S01]  /*4c40*/  FADD.FTZ R183, R183, R184 ;  /* 0x000000b8b7b77221 */ /* 0x000fe20000010000 */
[----:B------:R-:W-:Y:S01]  /*4c50*/  HMMA.16816.F32.BF16 R68, R144, R72, RZ ;  /* 0x000000489044723c */ /* 0x000fe200000418ff */
[----:B------:R-:W-:Y:S01]  /*4c60*/  LOP3.LUT R21, R16, R21, RZ, 0xc0, !PT ;  /* 0x0000001510157212 */ /* 0x000fe200078ec0ff */
[----:B------:R-:W-:-:S02]  /*4c70*/  FADD.FTZ R185, R185, R186 ;  /* 0x000000bab9b97221 */ /* 0x000fc40000010000 */
[----:B------:R-:W-:Y:S02]  /*4c80*/  MUFU.EX2 R200, R200 ;  /* 0x000000c800c87308 */ /* 0x000fe40000000800 */
[----:B------:R-:W-:Y:S02]  /*4c90*/  FADD.FTZ R182, R182, R185 ;  /* 0x000000b9b6b67221 */ /* 0x000fe40000010000 */
[----:B------:R-:W-:Y:S02]  /*4ca0*/  HMMA.16816.F32.BF16 R72, R144, R74, RZ ;  /* 0x0000004a9048723c */ /* 0x000fe400000418ff */
[----:B------:R-:W-:Y:S02]  /*4cb0*/  FADD.FTZ R181, R181, R182 ;  /* 0x000000b6b5b57221 */ /* 0x000fe40000010000 */
[----:B------:R-:W-:Y:S02]  /*4cc0*/  MUFU.EX2 R199, R199 ;  /* 0x000000c700c77308 */ /* 0x000fe40000000800 */
[----:B------:R-:W-:-:S02]  /*4cd0*/  FADD.FTZ R181, R178, R181 ;  /* 0x000000b5b2b57221 */ /* 0x000fc40000010000 */
[C---:B----4-:R-:W-:Y:S04]  /*4ce0*/  HMMA.16816.F32.BF16 R44, R20.reuse, R8, R44 ;  /* 0x00000008142c723c */ /* 0x050fe8000004182c */
[----:B------:R-:W-:Y:S04]  /*4cf0*/  MUFU.EX2 R206, R206 ;  /* 0x000000ce00ce7308 */ /* 0x000fe80000000800 */
[C---:B------:R-:W-:Y:S01]  /*4d00*/  HMMA.16816.F32.BF16 R48, R20.reuse, R10, R48 ;  /* 0x0000000a1430723c */ /* 0x040fe20000041830 */
[----:B------:R-:W1:Y:S03]  /*4d10*/  LDSM.16.MT88.4 R8, [R196+0x14800] ;  /* 0x01480000c408783b */ /* 0x000e660000004200 */
[----:B------:R-:W-:Y:S04]  /*4d20*/  MUFU.EX2 R205, R205 ;  /* 0x000000cd00cd7308 */ /* 0x000fe80000000800 */
[C---:B---3--:R-:W-:Y:S04]  /*4d30*/  HMMA.16816.F32.BF16 R160, R20.reuse, R12, R160 ;  /* 0x0000000c14a0723c */ /* 0x048fe800000418a0 */
[----:B------:R-:W3:Y:S04]  /*4d40*/  MUFU.EX2 R208, R208 ;  /* 0x000000d000d07308 */ /* 0x000ee80000000800 */
[C---:B------:R-:W-:Y:S01]  /*4d50*/  HMMA.16816.F32.BF16 R156, R20.reuse, R14, R156 ;  /* 0x0000000e149c723c */ /* 0x040fe2000004189c */
[----:B------:R-:W4:Y:S03]  /*4d60*/  LDSM.16.MT88.4 R12, [R197+0x14800] ;  /* 0x01480000c50c783b */ /* 0x000f260000004200 */
[----:B------:R-:W3:Y:S04]  /*4d70*/  MUFU.EX2 R207, R207 ;  /* 0x000000cf00cf7308 */ /* 0x000ee80000000800 */
[C---:B-----5:R-:W-:Y:S04]  /*4d80*/  HMMA.16816.F32.BF16 R68, R20.reuse, R4, R68 ;  /* 0x000000041444723c */ /* 0x060fe80000041844 */
[----:B------:R-:W-:Y:S04]  /*4d90*/  MUFU.EX2 R227, R227 ;  /* 0x000000e300e37308 */ /* 0x000fe80000000800 */
[----:B------:R-:W-:Y:S01]  /*4da0*/  HMMA.16816.F32.BF16 R72, R20, R6, R72 ;  /* 0x000000061448723c */ /* 0x000fe20000041848 */
[----:B------:R-:W5:Y:S03]  /*4db0*/  LDSM.16.MT88.4 R4, [R195+0x14800] ;  /* 0x01480000c304783b */ /* 0x000f660000004200 */
[----:B------:R-:W3:Y:S04]  /*4dc0*/  MUFU.EX2 R226, R226 ;  /* 0x000000e200e27308 */ /* 0x000ee80000000800 */
[C---:B------:R-:W-:Y:S04]  /*4dd0*/  HMMA.16816.F32.BF16 R108, R144.reuse, R112, RZ ;  /* 0x00000070906c723c */ /* 0x040fe800000418ff */
[----:B------:R-:W-:Y:S04]  /*4de0*/  MUFU.EX2 R222, R222 ;  /* 0x000000de00de7308 */ /* 0x000fe80000000800 */
[C---:B------:R-:W-:Y:S04]  /*4df0*/  HMMA.16816.F32.BF16 R100, R144.reuse, R104, RZ ;  /* 0x000000689064723c */ /* 0x040fe800000418ff */
[----:B------:R-:W-:Y:S04]  /*4e00*/  MUFU.EX2 R223, R223 ;  /* 0x000000df00df7308 */ /* 0x000fe80000000800 */
[C---:B------:R-:W-:Y:S04]  /*4e10*/  HMMA.16816.F32.BF16 R112, R144.reuse, R114, RZ ;  /* 0x000000729070723c */ /* 0x040fe800000418ff */
[----:B------:R-:W-:Y:S04]  /*4e20*/  MUFU.EX2 R214, R214 ;  /* 0x000000d600d67308 */ /* 0x000fe80000000800 */
[----:B------:R-:W-:Y:S04]  /*4e30*/  HMMA.16816.F32.BF16 R116, R144, R120, RZ ;  /* 0x000000789074723c */ /* 0x000fe800000418ff */
[----:B------:R-:W3:Y:S04]  /*4e40*/  MUFU.EX2 R213, R213 ;  /* 0x000000d500d57308 */ /* 0x000ee80000000800 */
[----:B-1----:R-:W-:Y:S01]  /*4e50*/  HMMA.16816.F32.BF16 R108, R20, R8, R108 ;  /* 0x00000008146c723c */ /* 0x002fe2000004186c */
[----:B------:R-:W-:-:S03]  /*4e60*/  IMAD.U32 R9, RZ, RZ, UR32 ;  /* 0x00000020ff097e24 */ /* 0x000fc6000f8e00ff */
[----:B------:R-:W-:Y:S04]  /*4e70*/  MUFU.EX2 R209, R211 ;  /* 0x000000d300d17308 */ /* 0x000fe80000000800 */
[----:B----4-:R-:W-:Y:S01]  /*4e80*/  HMMA.16816.F32.BF16 R100, R20, R12, R100 ;  /* 0x0000000c1464723c */ /* 0x010fe20000041864 */
[----:B------:R-:W-:-:S03]  /*4e90*/  LOP3.LUT R12, R9, UR19, R225, 0x96, !PT ;  /* 0x00000013090c7c12 */ /* 0x000fc6000f8e96e1 */
[----:B------:R-:W1:Y:S02]  /*4ea0*/  MUFU.EX2 R212, R212 ;  /* 0x000000d400d47308 */ /* 0x000e640000000800 */
[----:B------:R-:W-:Y:S02]  /*4eb0*/  IMAD.WIDE.U32 R12, R12, -0x326172a9, RZ ;  /* 0xcd9e8d570c0c7825 */ /* 0x000fe400078e00ff */
[----:B------:R-:W-:Y:S01]  /*4ec0*/  HMMA.16816.F32.BF16 R112, R20, R10, R112 ;  /* 0x0000000a1470723c */ /* 0x000fe20000041870 */
[----:B------:R-:W4:Y:S02]  /*4ed0*/  LDSM.16.MT88.4 R8, [R197+0x16800] ;  /* 0x01680000c508783b */ /* 0x000f240000004200 */
[----:B------:R-:W-:-:S05]  /*4ee0*/  LOP3.LUT R234, R228, UR30, R13, 0x96, !PT ;  /* 0x0000001ee4ea7c12 */ /* 0x000fca000f8e960d */
[----:B------:R-:W-:Y:S01]  /*4ef0*/  HMMA.16816.F32.BF16 R120, R144, R122, RZ ;  /* 0x0000007a9078723c */ /* 0x000fe200000418ff */
[----:B------:R-:W-:-:S07]  /*4f00*/  IMAD.WIDE.U32 R234, R234, -0x2daee0ad, RZ ;  /* 0xd2511f53eaea7825 */ /* 0x000fce00078e00ff */
[----:B-----5:R-:W-:Y:S01]  /*4f10*/  HMMA.16816.F32.BF16 R116, R20, R4, R116 ;  /* 0x000000041474723c */ /* 0x020fe20000041874 */
[----:B------:R-:W-:-:S05]  /*4f20*/  LOP3.LUT R4, R12, UR27, R219, 0x96, !PT ;  /* 0x0000001b0c047c12 */ /* 0x000fca000f8e96db */
[----:B------:R-:W-:Y:S02]  /*4f30*/  IMAD.WIDE.U32 R4, R4, -0x2daee0ad, RZ ;  /* 0xd2511f5304047825 */ /* 0x000fe400078e00ff */
[----:B------:R-:W-:Y:S03]  /*4f40*/  HMMA.16816.F32.BF16 R104, R144, R106, RZ ;  /* 0x0000006a9068723c */ /* 0x000fe600000418ff */
[----:B------:R-:W-:-:S05]  /*4f50*/  LOP3.LUT R234, R234, UR36, R5, 0x96, !PT ;  /* 0x00000024eaea7c12 */ /* 0x000fca000f8e9605 */
[----:B------:R-:W-:Y:S08]  /*4f60*/  HMMA.16816.F32.BF16 R132, R144, R136, RZ ;  /* 0x000000889084723c */ /* 0x000ff000000418ff */
[----:B------:R-:W-:Y:S01]  /*4f70*/  HMMA.16816.F32.BF16 R120, R20, R6, R120 ;  /* 0x000000061478723c */ /* 0x000fe20000041878 */
[----:B------:R-:W-:Y:S01]  /*4f80*/  LOP3.LUT R6, R220, UR37, R235, 0x96, !PT ;  /* 0x00000025dc067c12 */ /* 0x000fe2000f8e96eb */
[----:B------:R-:W-:-:S04]  /*4f90*/  IMAD.WIDE.U32 R234, R234, -0x326172a9, RZ ;  /* 0xcd9e8d57eaea7825 */ /* 0x000fc800078e00ff */
[----:B------:R-:W-:Y:S02]  /*4fa0*/  IMAD.WIDE.U32 R6, R6, -0x326172a9, RZ ;  /* 0xcd9e8d5706067825 */ /* 0x000fe400078e00ff */
[----:B------:R-:W-:Y:S03]  /*4fb0*/  HMMA.16816.F32.BF16 R36, R144, R40, RZ ;  /* 0x000000289024723c */ /* 0x000fe600000418ff */
[----:B------:R-:W-:Y:S02]  /*4fc0*/  LOP3.LUT R5, R218, UR25, R7, 0x96, !PT ;  /* 0x00000019da057c12 */ /* 0x000fe4000f8e9607 */
[----:B------:R-:W-:-:S03]  /*4fd0*/  LOP3.LUT R232, R6, UR24, R235, 0x96, !PT ;  /* 0x0000001806e87c12 */ /* 0x000fc6000f8e96eb */
[----:B------:R-:W-:Y:S01]  /*4fe0*/  HMMA.16816.F32.BF16 R52, R144, R56, RZ ;  /* 0x000000389034723c */ /* 0x000fe200000418ff */
[----:B------:R-:W-:-:S04]  /*4ff0*/  IMAD.WIDE.U32 R236, R5, -0x2daee0ad, RZ ;  /* 0xd2511f5305ec7825 */ /* 0x000fc800078e00ff */
[----:B------:R-:W-:-:S03]  /*5000*/  IMAD.WIDE.U32 R232, R232, -0x2daee0ad, RZ ;  /* 0xd2511f53e8e87825 */ /* 0x000fc600078e00ff */
        /* <DEDUP_REMOVED lines=16> */
[----:B------:R-:W5:Y:S07]  /*5110*/  LDSM.16.MT88.4 R16, [R203+0x14800] ;  /* 0x01480000cb10783b */ /* 0x000f6e0000004200 */
[C---:B------:R-:W-:Y:S01]  /*5120*/  HMMA.16816.F32.BF16 R104, R20.reuse, R14, R104 ;  /* 0x0000000e1468723c */ /* 0x040fe20000041868 */
[----:B------:R-:W2:Y:S07]  /*5130*/  LDSM.16.MT88.4 R12, [R196+0x16800] ;  /* 0x01680000c40c783b */ /* 0x000eae0000004200 */
[----:B----4-:R-:W-:Y:S01]  /*5140*/  HMMA.16816.F32.BF16 R132, R20, R8, R132 ;  /* 0x000000081484723c */ /* 0x010fe20000041884 */
[----:B------:R-:W-:-:S02]  /*5150*/  LOP3.LUT R8, R236, UR34, R233, 0x96, !PT ;  /* 0x00000022ec087c12 */ /* 0x000fc4000f8e96e9 */
[----:B------:R-:W-:-:S03]  /*5160*/  LOP3.LUT R236, R4, UR35, R237, 0x96, !PT ;  /* 0x0000002304ec7c12 */ /* 0x000fc6000f8e96ed */
[----:B------:R-:W-:Y:S02]  /*5170*/  IMAD.WIDE.U32 R8, R8, -0x326172a9, RZ ;  /* 0xcd9e8d5708087825 */ /* 0x000fe400078e00ff */
[----:B------:R-:W-:Y:S02]  /*5180*/  HMMA.16816.F32.BF16 R76, R20, R28, R76 ;  /* 0x0000001c144c723c */ /* 0x000fe4000004184c */
[----:B------:R-:W-:Y:S01]  /*5190*/  IMAD.MOV.U32 R4, RZ, RZ, R8 ;  /* 0x000000ffff047224 */ /* 0x000fe200078e0008 */
[----:B------:R-:W-:Y:S01]  /*51a0*/  PRMT R6, R8, 0x7773, RZ ;  /* 0x0000777308067816 */ /* 0x000fe200000000ff */
[----:B------:R-:W-:-:S04]  /*51b0*/  IMAD.WIDE.U32 R236, R236, -0x326172a9, RZ ;  /* 0xcd9e8d57ecec7825 */ /* 0x000fc800078e00ff */
[----:B------:R-:W-:Y:S01]  /*51c0*/  HMMA.16816.F32.BF16 R80, R20, R30, R80 ;  /* 0x0000001e1450723c */ /* 0x000fe20000041850 */
[----:B------:R-:W4:Y:S01]  /*51d0*/  LDSM.16.MT88.4 R28, [R195+0x16800] ;  /* 0x01680000c31c783b */ /* 0x000f220000004200 */
[----:B------:R-:W-:-:S05]  /*51e0*/  LOP3.LUT R234, R234, UR23, R237, 0x96, !PT ;  /* 0x00000017eaea7c12 */ /* 0x000fca000f8e96ed */
[----:B------:R-:W-:Y:S01]  /*51f0*/  IMAD.WIDE.U32 R234, R234, -0x2daee0ad, RZ ;  /* 0xd2511f53eaea7825 */ /* 0x000fe200078e00ff */
[----:B------:R-:W-:Y:S01]  /*5200*/  HMMA.16816.F32.BF16 R60, R20, R32, R60 ;  /* 0x00000020143c723c */ /* 0x000fe2000004183c */
[----:B------:R-:W-:-:S03]  /*5210*/  PRMT R33, R8, 0x7772, RZ ;  /* 0x0000777208217816 */ /* 0x000fc600000000ff */
[----:B------:R-:W-:Y:S02]  /*5220*/  LOP3.LUT R232, R232, UR33, R235, 0x96, !PT ;  /* 0x00000021e8e87c12 */ /* 0x000fe4000f8e96eb */
[----:B------:R-:W-:Y:S02]  /*5230*/  PRMT R33, R33, 0x5410, R6 ;  /* 0x0000541021217816 */ /* 0x000fe40000000006 */
[C---:B------:R-:W-:Y:S01]  /*5240*/  HMMA.16816.F32.BF16 R84, R20.reuse, R24, R84 ;  /* 0x000000181454723c */ /* 0x040fe20000041854 */
[----:B------:R-:W-:Y:S02]  /*5250*/  PRMT R25, R8, 0x7771, RZ ;  /* 0x0000777108197816 */ /* 0x000fe400000000ff */
[----:B------:R-:W-:Y:S02]  /*5260*/  LOP3.LUT R8, R4, 0xff, RZ, 0xc0, !PT ;  /* 0x000000ff04087812 */ /* 0x000fe400078ec0ff */
[----:B------:R-:W-:Y:S02]  /*5270*/  LOP3.LUT R4, R236, UR13, R9, 0x96, !PT ;  /* 0x0000000dec047c12 */ /* 0x000fe4000f8e9609 */
[----:B------:R-:W-:Y:S01]  /*5280*/  PRMT R25, R8, 0x5410, R25 ;  /* 0x0000541008197816 */ /* 0x000fe20000000019 */
[----:B------:R-:W-:Y:S01]  /*5290*/  HMMA.16816.F32.BF16 R136, R20, R10, R136 ;  /* 0x0000000a1488723c */ /* 0x000fe20000041888 */
[----:B------:R-:W-:Y:S01]  /*52a0*/  LDSM.16.MT88.4 R8, [R203+0x11000] ;  /* 0x01100000cb08783b */ /* 0x000fe20000004200 */
[----:B------:R-:W-:-:S02]  /*52b0*/  LOP3.LUT R24, R4, 0xffff, RZ, 0xc0, !PT ;  /* 0x0000ffff04187812 */ /* 0x000fc400078ec0ff */
[----:B------:R-:W-:Y:S02]  /*52c0*/  HSET2.LE.AND R25, R25, R204, PT ;  /* 0x000000cc19197233 */ /* 0x000fe40003803000 */
[----:B------:R-:W-:Y:S02]  /*52d0*/  SHF.R.U32.HI R24, RZ, 0x8, R24 ;  /* 0x00000008ff187819 */ /* 0x000fe40000011618 */
[----:B-----5:R-:W-:Y:S01]  /*52e0*/  HMMA.16816.F32.BF16 R92, R20, R16, R92 ;  /* 0x00000010145c723c */ /* 0x020fe2000004185c */
[----:B------:R-:W-:-:S05]  /*52f0*/  LOP3.LUT R33, R33, 0xff00ff, RZ, 0xc0, !PT ;  /* 0x00ff00ff21217812 */ /* 0x000fca00078ec0ff */
[----:B------:R-:W-:Y:S02]  /*5300*/  HSET2.LE.AND R33, R33, R204, PT ;  /* 0x000000cc21217233 */ /* 0x000fe40003803000 */
[C---:B------:R-:W-:Y:S01]  /*5310*/  HMMA.16816.F32.BF16 R96, R20.reuse, R18, R96 ;  /* 0x000000121460723c */ /* 0x040fe20000041860 */
[----:B------:R-:W5:Y:S07]  /*5320*/  LDSM.16.MT88.4 R16, [R203+0x16800] ;  /* 0x01680000cb10783b */ /* 0x000f6e0000004200 */
[----:B--2---:R-:W-:Y:S01]  /*5330*/  HMMA.16816.F32.BF16 R152, R20, R12, R152 ;  /* 0x0000000c1498723c */ /* 0x004fe20000041898 */
[----:B------:R-:W-:-:S02]  /*5340*/  PRMT R12, R4, 0x7632, R12 ;  /* 0x00007632040c7816 */ /* 0x000fc4000000000c */
[----:B------:R-:W-:Y:S02]  /*5350*/  SHF.R.U32.HI R13, RZ, 0x18, R4 ;  /* 0x00000018ff0d7819 */ /* 0x000fe40000011604 */
[----:B------:R-:W-:-:S03]  /*5360*/  LOP3.LUT R12, R12, 0xff, RZ, 0xc0, !PT ;  /* 0x000000ff0c0c7812 */ /* 0x000fc600078ec0ff */
[C---:B------:R-:W-:Y:S01]  /*5370*/  HMMA.16816.F32.BF16 R88, R20.reuse, R26, R88 ;  /* 0x0000001a1458723c */ /* 0x040fe20000041858 */
[----:B------:R-:W-:Y:S02]  /*5380*/  LOP3.LUT R27, R4, 0xff, RZ, 0xc0, !PT ;  /* 0x000000ff041b7812 */ /* 0x000fe400078ec0ff */
[----:B------:R-:W2:Y:S01]  /*5390*/  LDSM.16.MT88.4 R4, [R196+0x11000] ;  /* 0x01100000c404783b */ /* 0x000ea20000004200 */
[----:B------:R-:W-:Y:S02]  /*53a0*/  PRMT R13, R12, 0x5410, R13 ;  /* 0x000054100c0d7816 */ /* 0x000fe4000000000d */
[----:B------:R-:W-:Y:S02]  /*53b0*/  PRMT R27, R27, 0x5410, R24 ;  /* 0x000054101b1b7816 */ /* 0x000fe40000000018 */
[----:B------:R-:W-:Y:S01]  /*53c0*/  F2FP.BF16.F32.PACK_AB R26, R202, R201 ;  /* 0x000000c9ca1a723e */ /* 0x000fe200000010ff */
[----:B------:R-:W-:Y:S01]  /*53d0*/  HMMA.16816.F32.BF16 R140, R20, R14, R140 ;  /* 0x0000000e148c723c */ /* 0x000fe2000004188c */
[----:B---3--:R-:W-:-:S02]  /*53e0*/  F2FP.BF16.F32.PACK_AB R12, R208, R205 ;  /* 0x000000cdd00c723e */ /* 0x008fc400000010ff */
[----:B------:R-:W-:Y:S02]  /*53f0*/  LOP3.LUT R26, R26, R25, RZ, 0xc0, !PT ;  /* 0x000000191a1a7212 */ /* 0x000fe400078ec0ff */
[--C-:B------:R-:W-:Y:S02]  /*5400*/  HSET2.LE.AND R24, R27, R204.reuse, PT ;  /* 0x000000cc1b187233 */ /* 0x100fe40003803000 */
[----:B------:R-:W-:Y:S01]  /*5410*/  HSET2.LE.AND R25, R13, R204, PT ;  /* 0x000000cc0d197233 */ /* 0x000fe20003803000 */
[C---:B----4-:R-:W-:Y:S01]  /*5420*/  HMMA.16816.F32.BF16 R148, R20.reuse, R28, R148 ;  /* 0x0000001c1494723c */ /* 0x050fe20000041894 */
[----:B------:R-:W-:Y:S01]  /*5430*/  F2FP.BF16.F32.PACK_AB R15, R199, R200 ;  /* 0x000000c8c70f723e */ /* 0x000fe200000010ff */
[----:B------:R-:W-:Y:S01]  /*5440*/  FADD.FTZ R200, R200, R181 ;  /* 0x000000b5c8c87221 */ /* 0x000fe20000010000 */
[----:B------:R-:W-:Y:S02]  /*5450*/  F2FP.BF16.F32.PACK_AB R28, R207, R206 ;  /* 0x000000cecf1c723e */ /* 0x000fe400000010ff */
[----:B------:R-:W-:Y:S01]  /*5460*/  LOP3.LUT R27, R12, R33, RZ, 0xc0, !PT ;  /* 0x000000210c1b7212 */ /* 0x000fe200078ec0ff */
[----:B------:R-:W-:Y:S01]  /*5470*/  FADD.FTZ R200, R199, R200 ;  /* 0x000000c8c7c87221 */ /* 0x000fe20000010000 */
[----:B------:R-:W-:Y:S01]  /*5480*/  LOP3.LUT R24, R15, R24, RZ, 0xc0, !PT ;  /* 0x000000180f187212 */ /* 0x000fe200078ec0ff */
[----:B-----5:R-:W-:Y:S01]  /*5490*/  HMMA.16816.F32.BF16 R124, R20, R16, R124 ;  /* 0x00000010147c723c */ /* 0x020fe2000004187c */
[----:B------:R-:W-:Y:S01]  /*54a0*/  LOP3.LUT R25, R28, R25, RZ, 0xc0, !PT ;  /* 0x000000191c197212 */ /* 0x000fe200078ec0ff */
[----:B------:R-:W-:Y:S01]  /*54b0*/  LDSM.16.MT88.4 R12, [R203+0x13000] ;  /* 0x01300000cb0c783b */ /* 0x000fe20000004200 */
[----:B------:R-:W-:-:S04]  /*54c0*/  FADD.FTZ R201, R201, R200 ;  /* 0x000000c8c9c97221 */ /* 0x000fc80000010000 */
[----:B------:R-:W-:Y:S01]  /*54d0*/  FADD.FTZ R202, R202, R201 ;  /* 0x000000c9caca7221 */ /* 0x000fe20000010000 */
[C---:B------:R-:W-:Y:S08]  /*54e0*/  HMMA.16816.F32.BF16 R160, R24.reuse, R8, R160 ;  /* 0x0000000818a0723c */ /* 0x040ff000000418a0 */
[----:B------:R-:W-:Y:S01]  /*54f0*/  HMMA.16816.F32.BF16 R156, R24, R10, R156 ;  /* 0x0000000a189c723c */ /* 0x000fe2000004189c */
[----:B------:R-:W3:Y:S07]  /*5500*/  LDSM.16.MT88.4 R8, [R196+0x13000] ;  /* 0x01300000c408783b */ /* 0x000eee0000004200 */
[----:B------:R-:W-:Y:S01]  /*5510*/  HMMA.16816.F32.BF16 R128, R20, R18, R128 ;  /* 0x000000121480723c */ /* 0x000fe20000041880 */
[----:B------:R-:W4:Y:S07]  /*5520*/  LDSM.16.MT88.4 R16, [R197+0x11000] ;  /* 0x01100000c510783b */ /* 0x000f2e0000004200 */
[C---:B--2---:R-:W-:Y:S08]  /*5530*/  HMMA.16816.F32.BF16 R44, R24.reuse, R4, R44 ;  /* 0x00000004182c723c */ /* 0x044ff0000004182c */
[----:B------:R-:W-:Y:S01]  /*5540*/  HMMA.16816.F32.BF16 R48, R24, R6, R48 ;  /* 0x000000061830723c */ /* 0x000fe20000041830 */
[----:B------:R-:W2:Y:S07]  /*5550*/  LDSM.16.MT88.4 R4, [R195+0x15000] ;  /* 0x01500000c304783b */ /* 0x000eae0000004200 */
[C---:B------:R-:W-:Y:S01]  /*5560*/  HMMA.16816.F32.BF16 R64, R20.reuse, R34, R64 ;  /* 0x000000221440723c */ /* 0x040fe20000041840 */
[----:B------:R-:W-:Y:S07]  /*5570*/  LDSM.16.MT88.4 R32, [R195+0x13000] ;  /* 0x01300000c320783b */ /* 0x000fee0000004200 */
[C---:B------:R-:W-:Y:S08]  /*5580*/  HMMA.16816.F32.BF16 R36, R20.reuse, R172, R36 ;  /* 0x000000ac1424723c */ /* 0x040ff00000041824 */
[C---:B------:R-:W-:Y:S01]  /*5590*/  HMMA.16816.F32.BF16 R40, R20.reuse, R174, R40 ;  /* 0x000000ae1428723c */ /* 0x040fe20000041828 */
[----:B------:R-:W-:Y:S07]  /*55a0*/  LDSM.16.MT88.4 R172, [R195+0x11000] ;  /* 0x01100000c3ac783b */ /* 0x000fee0000004200 */
[----:B------:R-:W-:Y:S01]  /*55b0*/  HMMA.16816.F32.BF16 R144, R20, R30, R144 ;  /* 0x0000001e1490723c */ /* 0x000fe20000041890 */
[----:B------:R-:W5:Y:S07]  /*55c0*/  LDSM.16.MT88.4 R28, [R203+0x15000] ;  /* 0x01500000cb1c783b */ /* 0x000f6e0000004200 */
[C---:B---3--:R-:W-:Y:S08]  /*55d0*/  HMMA.16816.F32.BF16 R76, R24.reuse, R8, R76 ;  /* 0x00000008184c723c */ /* 0x048ff0000004184c */
[C---:B------:R-:W-:Y:S01]  /*55e0*/  HMMA.16816.F32.BF16 R80, R24.reuse, R10, R80 ;  /* 0x0000000a1850723c */ /* 0x040fe20000041850 */
[----:B------:R-:W3:Y:S07]  /*55f0*/  LDSM.16.MT88.4 R8, [R197+0x17000] ;  /* 0x01700000c508783b */ /* 0x000eee0000004200 */
[C---:B------:R-:W-:Y:S08]  /*5600*/  HMMA.16816.F32.BF16 R60, R24.reuse, R12, R60 ;  /* 0x0000000c183c723c */ /* 0x040ff0000004183c */
[C---:B------:R-:W-:Y:S01]  /*5610*/  HMMA.16816.F32.BF16 R64, R24.reuse, R14, R64 ;  /* 0x0000000e1840723c */ /* 0x040fe20000041840 */
[----:B------:R-:W1:Y:S07]  /*5620*/  LDSM.16.MT88.4 R12, [R203+0x17000] ;  /* 0x01700000cb0c783b */ /* 0x000e6e0000004200 */
[C---:B----4-:R-:W-:Y:S08]  /*5630*/  HMMA.16816.F32.BF16 R36, R24.reuse, R16, R36 ;  /* 0x000000101824723c */ /* 0x050ff00000041824 */
[C---:B------:R-:W-:Y:S01]  /*5640*/  HMMA.16816.F32.BF16 R40, R24.reuse, R18, R40 ;  /* 0x000000121828723c */ /* 0x040fe20000041828 */
[----:B------:R-:W4:Y:S07]  /*5650*/  LDSM.16.MT88.4 R16, [R196+0x15000] ;  /* 0x01500000c410783b */ /* 0x000f2e0000004200 */
[C---:B--2---:R-:W-:Y:S08]  /*5660*/  HMMA.16816.F32.BF16 R116, R24.reuse, R4, R116 ;  /* 0x000000041874723c */ /* 0x044ff00000041874 */
[C---:B------:R-:W-:Y:S01]  /*5670*/  HMMA.16816.F32.BF16 R120, R24.reuse, R6, R120 ;  /* 0x000000061878723c */ /* 0x040fe20000041878 */
[----:B------:R-:W2:Y:S07]  /*5680*/  LDSM.16.MT88.4 R4, [R196+0x17000] ;  /* 0x01700000c404783b */ /* 0x000eae0000004200 */
[C---:B-----5:R-:W-:Y:S08]  /*5690*/  HMMA.16816.F32.BF16 R92, R24.reuse, R28, R92 ;  /* 0x0000001c185c723c */ /* 0x060ff0000004185c */
[C---:B------:R-:W-:Y:S01]  /*56a0*/  HMMA.16816.F32.BF16 R96, R24.reuse, R30, R96 ;  /* 0x0000001e1860723c */ /* 0x040fe20000041860 */
[----:B------:R-:W5:Y:S07]  /*56b0*/  LDSM.16.MT88.4 R28, [R195+0x17000] ;  /* 0x01700000c31c783b */ /* 0x000f6e0000004200 */
[----:B---3--:R-:W-:Y:S01]  /*56c0*/  HMMA.16816.F32.BF16 R132, R24, R8, R132 ;  /* 0x000000081884723c */ /* 0x008fe20000041884 */
[----:B------:R-:W-:Y:S01]  /*56d0*/  IMAD.MOV.U32 R8, RZ, RZ, R234 ;  /* 0x000000ffff087224 */ /* 0x000fe200078e00ea */
[----:B------:R-:W-:-:S04]  /*56e0*/  PRMT R9, R234, 0x7773, RZ ;  /* 0x00007773ea097816 */ /* 0x000fc800000000ff */
[----:B------:R-:W-:Y:S02]  /*56f0*/  LOP3.LUT R8, R8, 0xff, RZ, 0xc0, !PT ;  /* 0x000000ff08087812 */ /* 0x000fe400078ec0ff */
[C---:B-1----:R-:W-:Y:S08]  /*5700*/  HMMA.16816.F32.BF16 R124, R24.reuse, R12, R124 ;  /* 0x0000000c187c723c */ /* 0x042ff0000004187c */
[C---:B------:R-:W-:Y:S01]  /*5710*/  HMMA.16816.F32.BF16 R128, R24.reuse, R14, R128 ;  /* 0x0000000e1880723c */ /* 0x040fe20000041880 */
[----:B------:R-:W1:Y:S07]  /*5720*/  LDSM.16.MT88.4 R12, [R203+0x11800] ;  /* 0x01180000cb0c783b */ /* 0x000e6e0000004200 */
[----:B----4-:R-:W-:Y:S01]  /*5730*/  HMMA.16816.F32.BF16 R108, R24, R16, R108 ;  /* 0x00000010186c723c */ /* 0x010fe2000004186c */
[----:B------:R-:W-:-:S02]  /*5740*/  PRMT R17, R234, 0x7771, RZ ;  /* 0x00007771ea117816 */ /* 0x000fc400000000ff */
[----:B------:R-:W-:Y:S02]  /*5750*/  PRMT R16, R234, 0x7772, RZ ;  /* 0x00007772ea107816 */ /* 0x000fe400000000ff */
[----:B------:R-:W-:Y:S02]  /*5760*/  PRMT R17, R8, 0x5410, R17 ;  /* 0x0000541008117816 */ /* 0x000fe40000000011 */
[----:B------:R-:W-:Y:S01]  /*5770*/  PRMT R16, R16, 0x5410, R9 ;  /* 0x0000541010107816 */ /* 0x000fe20000000009 */
[C---:B------:R-:W-:Y:S01]  /*5780*/  HMMA.16816.F32.BF16 R136, R24.reuse, R10, R136 ;  /* 0x0000000a1888723c */ /* 0x040fe20000041888 */
[----:B------:R-:W3:Y:S07]  /*5790*/  LDSM.16.MT88.4 R8, [R203+0x13800] ;  /* 0x01380000cb08783b */ /* 0x000eee0000004200 */
[----:B------:R-:W-:Y:S01]  /*57a0*/  HMMA.16816.F32.BF16 R112, R24, R18, R112 ;  /* 0x000000121870723c */ /* 0x000fe20000041870 */
[----:B------:R-:W-:-:S02]  /*57b0*/  LOP3.LUT R18, R232, 0xffff, RZ, 0xc0, !PT ;  /* 0x0000ffffe8127812 */ /* 0x000fc400078ec0ff */
[----:B------:R-:W-:Y:S02]  /*57c0*/  LOP3.LUT R19, R232, 0xff, RZ, 0xc0, !PT ;  /* 0x000000ffe8137812 */ /* 0x000fe400078ec0ff */
[----:B------:R-:W-:-:S03]  /*57d0*/  SHF.R.U32.HI R18, RZ, 0x8, R18 ;  /* 0x00000008ff127819 */ /* 0x000fc60000011612 */
[C---:B--2---:R-:W-:Y:S01]  /*57e0*/  HMMA.16816.F32.BF16 R152, R24.reuse, R4, R152 ;  /* 0x000000041898723c */ /* 0x044fe20000041898 */
[----:B------:R-:W-:Y:S02]  /*57f0*/  PRMT R5, R232, 0x7632, R5 ;  /* 0x00007632e8057816 */ /* 0x000fe40000000005 */
[----:B------:R-:W-:Y:S02]  /*5800*/  SHF.R.U32.HI R4, RZ, 0x18, R232 ;  /* 0x00000018ff047819 */ /* 0x000fe400000116e8 */
[----:B------:R-:W-:Y:S02]  /*5810*/  LOP3.LUT R5, R5, 0xff, RZ, 0xc0, !PT ;  /* 0x000000ff05057812 */ /* 0x000fe400078ec0ff */
[----:B------:R-:W-:Y:S01]  /*5820*/  PRMT R19, R19, 0x5410, R18 ;  /* 0x0000541013137816 */ /* 0x000fe20000000012 */
[----:B------:R-:W-:Y:S01]  /*5830*/  HMMA.16816.F32.BF16 R140, R24, R6, R140 ;  /* 0x00000006188c723c */ /* 0x000fe2000004188c */
[----:B------:R-:W-:Y:S02]  /*5840*/  LOP3.LUT R7, R16, 0xff00ff, RZ, 0xc0, !PT ;  /* 0x00ff00ff10077812 */ /* 0x000fe400078ec0ff */
[----:B------:R-:W-:-:S02]  /*5850*/  PRMT R5, R5, 0x5410, R4 ;  /* 0x0000541005057816 */ /* 0x000fc40000000004 */
[--C-:B------:R-:W-:Y:S02]  /*5860*/  HSET2.LE.AND R6, R17, R204.reuse, PT ;  /* 0x000000cc11067233 */ /* 0x100fe40003803000 */
[--C-:B------:R-:W-:Y:S01]  /*5870*/  HSET2.LE.AND R4, R19, R204.reuse, PT ;  /* 0x000000cc13047233 */ /* 0x100fe20003803000 */
[----:B------:R-:W-:Y:S01]  /*5880*/  HMMA.16816.F32.BF16 R52, R20, R168, R52 ;  /* 0x000000a81434723c */ /* 0x000fe20000041834 */
[----:B------:R-:W-:Y:S01]  /*5890*/  LDSM.16.MT88.4 R16, [R203+0x17800] ;  /* 0x01780000cb10783b */ /* 0x000fe20000004200 */
[--C-:B------:R-:W-:Y:S02]  /*58a0*/  HSET2.LE.AND R7, R7, R204.reuse, PT ;  /* 0x000000cc07077233 */ /* 0x100fe40003803000 */
[----:B------:R-:W-:-:S04]  /*58b0*/  HSET2.LE.AND R5, R5, R204, PT ;  /* 0x000000cc05057233 */ /* 0x000fc80003803000 */
[----:B------:R-:W-:Y:S01]  /*58c0*/  HMMA.16816.F32.BF16 R56, R20, R170, R56 ;  /* 0x000000aa1438723c */ /* 0x000fe20000041838 */
[----:B------:R-:W2:Y:S04]  /*58d0*/  LDSM.16.MT88.4 R20, [R197+0x15000] ;  /* 0x01500000c514783b */ /* 0x000ea80000004200 */
[----:B------:R-:W-:Y:S03]  /*58e0*/  LDSM.16.MT88.4 R168, [R197+0x13000] ;  /* 0x01300000c5a8783b */ /* 0x000fe60000004200 */
[----:B------:R-:W-:Y:S01]  /*58f0*/  HMMA.16816.F32.BF16 R84, R24, R32, R84 ;  /* 0x000000201854723c */ /* 0x000fe20000041854 */
[----:B------:R-:W-:Y:S01]  /*5900*/  F2FP.BF16.F32.PACK_AB R33, R226, R227 ;  /* 0x000000e3e221723e */ /* 0x000fe200000010ff */
[----:B------:R-:W-:Y:S01]  /*5910*/  FADD.FTZ R227, R227, R202 ;  /* 0x000000cae3e37221 */ /* 0x000fe20000010000 */
[----:B------:R-:W-:-:S02]  /*5920*/  F2FP.BF16.F32.PACK_AB R32, R213, R214 ;  /* 0x000000d6d520723e */ /* 0x000fc400000010ff */
[----:B------:R-:W-:Y:S01]  /*5930*/  LOP3.LUT R4, R33, R4, RZ, 0xc0, !PT ;  /* 0x0000000421047212 */ /* 0x000fe200078ec0ff */
[----:B------:R-:W-:Y:S01]  /*5940*/  FADD.FTZ R227, R226, R227 ;  /* 0x000000e3e2e37221 */ /* 0x000fe20000010000 */
[----:B------:R-:W-:Y:S01]  /*5950*/  LOP3.LUT R5, R32, R5, RZ, 0xc0, !PT ;  /* 0x0000000520057212 */ /* 0x000fe200078ec0ff */
[C---:B-----5:R-:W-:Y:S01]  /*5960*/  HMMA.16816.F32.BF16 R148, R24.reuse, R28, R148 ;  /* 0x0000001c1894723c */ /* 0x060fe20000041894 */
[----:B------:R-:W-:Y:S01]  /*5970*/  F2FP.BF16.F32.PACK_AB R29, R223, R222 ;  /* 0x000000dedf1d723e */ /* 0x000fe200000010ff */
[----:B------:R-:W-:Y:S01]  /*5980*/  FADD.FTZ R222, R222, R227 ;  /* 0x000000e3dede7221 */ /* 0x000fe20000010000 */
[----:B------:R-:W-:Y:S02]  /*5990*/  F2FP.BF16.F32.PACK_AB R28, R212, R209 ;  /* 0x000000d1d41c723e */ /* 0x000fe400000010ff */
[----:B------:R-:W-:Y:S01]  /*59a0*/  LOP3.LUT R6, R29, R6, RZ, 0xc0, !PT ;  /* 0x000000061d067212 */ /* 0x000fe200078ec0ff */
[----:B------:R-:W-:Y:S01]  /*59b0*/  FADD.FTZ R227, R223, R222 ;  /* 0x000000dedfe37221 */ /* 0x000fe20000010000 */
[----:B------:R-:W-:Y:S01]  /*59c0*/  LOP3.LUT R7, R28, R7, RZ, 0xc0, !PT ;  /* 0x000000071c077212 */ /* 0x000fe200078ec0ff */
[----:B------:R-:W-:Y:S08]  /*59d0*/  HMMA.16816.F32.BF16 R52, R24, R172, R52 ;  /* 0x000000ac1834723c */ /* 0x000ff00000041834 */
[C---:B-1----:R-:W-:Y:S08]  /*59e0*/  HMMA.16816.F32.BF16 R160, R4.reuse, R12, R160 ;  /* 0x0000000c04a0723c */ /* 0x042ff000000418a0 */
[C---:B------:R-:W-:Y:S01]  /*59f0*/  HMMA.16816.F32.BF16 R156, R4.reuse, R14, R156 ;  /* 0x0000000e049c723c */ /* 0x040fe2000004189c */
[----:B------:R-:W1:Y:S07]  /*5a00*/  LDSM.16.MT88.4 R12, [R197+0x11800] ;  /* 0x01180000c50c783b */ /* 0x000e6e0000004200 */
[C---:B---3--:R-:W-:Y:S08]  /*5a10*/  HMMA.16816.F32.BF16 R60, R4.reuse, R8, R60 ;  /* 0x00000008043c723c */ /* 0x048ff0000004183c */
[----:B------:R-:W-:Y:S01]  /*5a20*/  HMMA.16816.F32.BF16 R64, R4, R10, R64 ;  /* 0x0000000a0440723c */ /* 0x000fe20000041840 */
[----:B------:R-:W3:Y:S07]  /*5a30*/  LDSM.16.MT88.4 R8, [R196+0x11800] ;  /* 0x01180000c408783b */ /* 0x000eee0000004200 */
[C---:B--2---:R-:W-:Y:S08]  /*5a40*/  HMMA.16816.F32.BF16 R100, R24.reuse, R20, R100 ;  /* 0x000000141864723c */ /* 0x044ff00000041864 */
[----:B------:R-:W-:Y:S01]  /*5a50*/  HMMA.16816.F32.BF16 R104, R24, R22, R104 ;  /* 0x000000161868723c */ /* 0x000fe20000041868 */
[----:B------:R-:W2:Y:S07]  /*5a60*/  LDSM.16.MT88.4 R20, [R203+0x15800] ;  /* 0x01580000cb14783b */ /* 0x000eae0000004200 */
[C---:B------:R-:W-:Y:S08]  /*5a70*/  HMMA.16816.F32.BF16 R124, R4.reuse, R16, R124 ;  /* 0x00000010047c723c */ /* 0x040ff0000004187c */
[C---:B------:R-:W-:Y:S01]  /*5a80*/  HMMA.16816.F32.BF16 R128, R4.reuse, R18, R128 ;  /* 0x000000120480723c */ /* 0x040fe20000041880 */
[----:B------:R-:W4:Y:S07]  /*5a90*/  LDSM.16.MT88.4 R16, [R195+0x11800] ;  /* 0x01180000c310783b */ /* 0x000f2e0000004200 */
[C---:B-1----:R-:W-:Y:S08]  /*5aa0*/  HMMA.16816.F32.BF16 R36, R4.reuse, R12, R36 ;  /* 0x0000000c0424723c */ /* 0x042ff00000041824 */
[----:B------:R-:W-:Y:S01]  /*5ab0*/  HMMA.16816.F32.BF16 R40, R4, R14, R40 ;  /* 0x0000000e0428723c */ /* 0x000fe20000041828 */
[----:B------:R-:W1:Y:S07]  /*5ac0*/  LDSM.16.MT88.4 R12, [R195+0x13800] ;  /* 0x01380000c30c783b */ /* 0x000e6e0000004200 */
[----:B------:R-:W-:Y:S01]  /*5ad0*/  HMMA.16816.F32.BF16 R56, R24, R174, R56 ;  /* 0x000000ae1838723c */ /* 0x000fe20000041838 */
[----:B------:R-:W-:Y:S07]  /*5ae0*/  LDSM.16.MT88.4 R172, [R197+0x13800] ;  /* 0x01380000c5ac783b */ /* 0x000fee0000004200 */
[C---:B---3--:R-:W-:Y:S08]  /*5af0*/  HMMA.16816.F32.BF16 R44, R4.reuse, R8, R44 ;  /* 0x00000008042c723c */ /* 0x048ff0000004182c */
[----:B------:R-:W-:Y:S01]  /*5b00*/  HMMA.16816.F32.BF16 R48, R4, R10, R48 ;  /* 0x0000000a0430723c */ /* 0x000fe20000041830 */
[----:B------:R-:W3:Y:S07]  /*5b10*/  LDSM.16.MT88.4 R8, [R195+0x15800] ;  /* 0x01580000c308783b */ /* 0x000eee0000004200 */
[C---:B------:R-:W-:Y:S08]  /*5b20*/  HMMA.16816.F32.BF16 R68, R24.reuse, R168, R68 ;  /* 0x000000a81844723c */ /* 0x040ff00000041844 */
[C---:B------:R-:W-:Y:S01]  /*5b30*/  HMMA.16816.F32.BF16 R72, R24.reuse, R170, R72 ;  /* 0x000000aa1848723c */ /* 0x040fe20000041848 */
[----:B------:R-:W5:Y:S07]  /*5b40*/  LDSM.16.MT88.4 R168, [R197+0x15800] ;  /* 0x01580000c5a8783b */ /* 0x000f6e0000004200 */
[C---:B------:R-:W-:Y:S01]  /*5b50*/  HMMA.16816.F32.BF16 R88, R24.reuse, R34, R88 ;  /* 0x000000221858723c */ /* 0x040fe20000041858 */
[----:B------:R-:W5:Y:S07]  /*5b60*/  LDSM.16.MT88.4 R32, [R197+0x17800] ;  /* 0x01780000c520783b */ /* 0x000f6e0000004200 */
[----:B------:R-:W-:Y:S01]  /*5b70*/  HMMA.16816.F32.BF16 R144, R24, R30, R144 ;  /* 0x0000001e1890723c */ /* 0x000fe20000041890 */
[----:B------:R-:W5:Y:S04]  /*5b80*/  LDSM.16.MT88.4 R28, [R196+0x13800] ;  /* 0x01380000c41c783b */ /* 0x000f680000004200 */
[----:B------:R-:W5:Y:S03]  /*5b90*/  LDSM.16.MT88.4 R24, [R196+0x15800] ;  /* 0x01580000c418783b */ /* 0x000f660000004200 */
        /* <DEDUP_REMOVED lines=34> */
[C---:B----4-:R-:W-:Y:S08]  /*5dc0*/  HMMA.16816.F32.BF16 R148, R4.reuse, R16, R148 ;  /* 0x000000100494723c */ /* 0x050ff00000041894 */
[----:B------:R-:W-:Y:S01]  /*5dd0*/  HMMA.16816.F32.BF16 R144, R4, R18, R144 ;  /* 0x000000120490723c */ /* 0x000fe20000041890 */
[----:B------:R-:W-:-:S04]  /*5de0*/  NOP ;  /* 0x0000000000007918 */ /* 0x000fc80000000000 */
[----:B------:R-:W-:-:S15]  /*5df0*/  BRA.U !UP2, `(.L_x_768) ;  /* 0x0000003d0aa07547 */ /* 0x000fde000b800000 */
[----:B------:R-:W-:Y:S01]  /*5e00*/  IMAD.U32 R4, RZ, RZ, UR22 ;  /* 0x00000016ff047e24 */ /* 0x000fe2000f8e00ff */
[----:B------:R-:W-:Y:S01]  /*5e10*/  USHF.R.S32.HI UR6, URZ, 0x1f, UR20 ;  /* 0x0000001fff067899 */ /* 0x000fe20008011414 */
[----:B------:R-:W-:Y:S01]  /*5e20*/  IMAD.U32 R5, RZ, RZ, UR21 ;  /* 0x00000015ff057e24 */ /* 0x000fe2000f8e00ff */
[----:B------:R-:W1:Y:S01]  /*5e30*/  S2R R217, SR_TID.X ;  /* 0x0000000000d97919 */ /* 0x000e620000002100 */
[----:B------:R-:W-:Y:S01]  /*5e40*/  IMAD.SHL.U32 R209, R192, 0x40, RZ ;  /* 0x00000040c0d17824 */ /* 0x000fe200078e00ff */
[----:B------:R-:W-:Y:S01]  /*5e50*/  UIMAD UR6, UR6, UR4, URZ ;  /* 0x00000004060672a4 */ /* 0x000fe2000f8e02ff */
[----:B------:R-:W-:Y:S01]  /*5e60*/  IMAD.WIDE.U32 R4, R166, UR10, R4 ;  /* 0x0000000aa6047c25 */ /* 0x000fe2000f8e0004 */
[----:B------:R-:W-:Y:S01]  /*5e70*/  UIADD3 UR4, UPT, UPT, UR15, -0x2, URZ ;  /* 0xfffffffe0f047890 */ /* 0x000fe2000fffe0ff */
[----:B------:R-:W-:Y:S01]  /*5e80*/  MOV R213, 0x40 ;  /* 0x0000004000d57802 */ /* 0x000fe20000000f00 */
[----:B------:R-:W-:Y:S01]  /*5e90*/  UIMAD UR5, UR20, UR5, UR6 ;  /* 0x00000005140572a4 */ /* 0x000fe2000f8e0206 */
[----:B------:R-:W-:Y:S01]  /*5ea0*/  IMAD.IADD R5, R2, 0x1, R5 ;  /* 0x0000000102057824 */ /* 0x000fe200078e0205 */
[----:B------:R-:W-:Y:S01]  /*5eb0*/  UIMAD.WIDE.U32 UR22, UR4, UR10, URZ ;  /* 0x0000000a041672a5 */ /* 0x000fe2000f8e00ff */
[----:B------:R-:W-:Y:S01]  /*5ec0*/  IMAD.SHL.U32 R214, R192, 0x20, RZ ;  /* 0x00000020c0d67824 */ /* 0x000fe200078e00ff */
[----:B------:R-:W-:Y:S01]  /*5ed0*/  UMOV UR6, 0x400 ;  /* 0x0000040000067882 */ /* 0x000fe20000000000 */
[----:B------:R-:W-:Y:S01]  /*5ee0*/  IMAD.WIDE.U32 R6, R0, UR20, R4 ;  /* 0x0000001400067c25 */ /* 0x000fe2000f8e0004 */
[----:B------:R-:W-:Y:S01]  /*5ef0*/  LOP3.LUT R5, R209, 0x200, RZ, 0xc0, !PT ;  /* 0x00000200d1057812 */ /* 0x000fe200078ec0ff */
[----:B------:R-:W-:Y:S01]  /*5f00*/  UIMAD UR4, UR4, UR11, UR23 ;  /* 0x0000000b040472a4 */ /* 0x000fe2000f8e0217 */
[----:B------:R-:W-:Y:S01]  /*5f10*/  S2UR UR20, SR_CgaCtaId ;  /* 0x00000000001479c3 */ /* 0x000fe20000008800 */
[----:B------:R-:W-:Y:S01]  /*5f20*/  IMAD.U32 R4, RZ, RZ, UR22 ;  /* 0x00000016ff047e24 */ /* 0x000fe2000f8e00ff */
[C---:B------:R-:W-:Y:S01]  /*5f30*/  IADD3 R230, P0, PT, R194.reuse, R6, RZ ;  /* 0x00000006c2e67210 */ /* 0x040fe20007f1e0ff */
[----:B------:R-:W-:Y:S01]  /*5f40*/  UIADD3 UR28, UP0, UPT, UR28, -0x180, URZ ;  /* 0xfffffe801c1c7890 */ /* 0x000fe2000ff1e0ff */
[----:B------:R-:W-:Y:S01]  /*5f50*/  LOP3.LUT R214, R5, 0x7c00, R214, 0xf8, !PT ;  /* 0x00007c0005d67812 */ /* 0x000fe200078ef8d6 */
[----:B------:R-:W-:Y:S01]  /*5f60*/  IMAD.U32 R5, RZ, RZ, UR23 ;  /* 0x00000017ff057e24 */ /* 0x000fe2000f8e00ff */
[----:B------:R-:W-:Y:S01]  /*5f70*/  IADD3.X R231, PT, PT, R7, UR5, RZ, P0, !PT ;  /* 0x0000000507e77c10 */ /* 0x000fe200087fe4ff */
[----:B------:R-:W-:Y:S01]  /*5f80*/  IMAD.U32 R0, RZ, RZ, UR4 ;  /* 0x00000004ff007e24 */ /* 0x000fe2000f8e00ff */
[----:B------:R-:W2:Y:S01]  /*5f90*/  S2UR UR5, SR_CgaCtaId ;  /* 0x00000000000579c3 */ /* 0x000ea20000008800 */
[----:B------:R-:W-:Y:S01]  /*5fa0*/  LOP3.LUT R194, R194, 0x1c0, R209, 0xf8, !PT ;  /* 0x000001c0c2c27812 */ /* 0x000fe200078ef8d1 */
[----:B------:R-:W-:Y:S01]  /*5fb0*/  USHF.L.U64.HI UR13, UR10, 0x5, UR11 ;  /* 0x000000050a0d7899 */ /* 0x000fe2000801020b */
[C---:B------:R-:W-:Y:S01]  /*5fc0*/  SHF.L.U64.HI R231, R230.reuse, 0x1, R231 ;  /* 0x00000001e6e77819 */ /* 0x040fe200000102e7 */
[----:B------:R-:W-:Y:S01]  /*5fd0*/  USHF.L.U32 UR10, UR10, 0x5, URZ ;  /* 0x000000050a0a7899 */ /* 0x000fe200080006ff */
[--C-:B------:R-:W-:Y:S01]  /*5fe0*/  SHF.R.U32.HI R5, RZ, 0x1, R192.reuse ;  /* 0x00000001ff057819 */ /* 0x100fe200000116c0 */
[----:B------:R-:W-:Y:S01]  /*5ff0*/  UIADD3 UR15, UPT, UPT, UR15, -0x3, URZ ;  /* 0xfffffffd0f0f7890 */ /* 0x000fe2000fffe0ff */
[----:B------:R-:W-:Y:S01]  /*6000*/  SHF.L.U32 R230, R230, 0x1, RZ ;  /* 0x00000001e6e67819 */ /* 0x000fe200000006ff */
[----:B------:R-:W3:Y:S01]  /*6010*/  LDCU UR4, c[0x0][0x45c] ;  /* 0x00008b80ff0477ac */ /* 0x000ee20008000800 */
[----:B------:R-:W-:-:S02]  /*6020*/  LOP3.LUT R192, R194, 0x8, R192, 0x78, !PT ;  /* 0x00000008c2c07812 */ /* 0x000fc400078e78c0 */
[----:B------:R-:W-:Y:S01]  /*6030*/  LOP3.LUT R209, R209, 0x400, RZ, 0xc0, !PT ;  /* 0x00000400d1d17812 */ /* 0x000fe200078ec0ff */
[----:B------:R-:W-:Y:S01]  /*6040*/  UIADD3.X UR26, UPT, UPT, UR26, -0x1, URZ, UP0, !UPT ;  /* 0xffffffff1a1a7890 */ /* 0x000fe200087fe4ff */
[----:B------:R-:W-:Y:S01]  /*6050*/  LOP3.LUT R5, R194, 0x8, R5, 0x78, !PT ;  /* 0x00000008c2057812 */ /* 0x000fe200078e7805 */
[----:B------:R-:W-:Y:S01]  /*6060*/  UMOV UR30, UR12 ;  /* 0x0000000c001e7c82 */ /* 0x000fe20008000000 */
[----:B------:R-:W-:Y:S01]  /*6070*/  LEA R230, P0, R4, R230, 0x7 ;  /* 0x000000e604e67211 */ /* 0x000fe200078038ff */
[----:B------:R-:W-:Y:S01]  /*6080*/  IMAD R209, R192, 0x2, R209 ;  /* 0x00000002c0d17824 */ /* 0x000fe200078e02d1 */
[----:B------:R-:W-:Y:S02]  /*6090*/  LOP3.LUT R214, R214, R5, RZ, 0xfc, !PT ;  /* 0x00000005d6d67212 */ /* 0x000fe400078efcff */
[----:B------:R-:W-:Y:S01]  /*60a0*/  LEA.HI.X R231, R4, R231, R0, 0x7, P0 ;  /* 0x000000e704e77211 */ /* 0x000fe200000f3c00 */
[----:B------:R-:W-:Y:S01]  /*60b0*/  IMAD.MOV.U32 R0, RZ, RZ, R3 ;  /* 0x000000ffff007224 */ /* 0x000fe200078e0003 */
[----:B------:R-:W-:Y:S01]  /*60c0*/  SEL R213, R213, 0xffffffc0, !P5 ;  /* 0xffffffc0d5d57807 */ /* 0x000fe20006800000 */
[----:B------:R-:W-:Y:S01]  /*60d0*/  IMAD.MOV.U32 R3, RZ, RZ, 0x20 ;  /* 0x00000020ff037424 */ /* 0x000fe200078e00ff */
[----:B------:R-:W-:Y:S01]  /*60e0*/  LOP3.LUT R222, R165, 0x1e00, R198, 0xf8, !PT ;  /* 0x00001e00a5de7812 */ /* 0x000fe200078ef8c6 */
[----:B--2---:R-:W-:Y:S01]  /*60f0*/  ULEA UR5, UR5, UR6, 0x18 ;  /* 0x0000000605057291 */ /* 0x004fe2000f8ec0ff */
[----:B------:R-:W-:Y:S01]  /*6100*/  IADD3 R230, P0, PT, R230, UR8, RZ ;  /* 0x00000008e6e67c10 */ /* 0x000fe2000ff1e0ff */
[----:B------:R-:W-:Y:S01]  /*6110*/  IMAD.MOV.U32 R165, RZ, RZ, R164 ;  /* 0x000000ffffa57224 */ /* 0x000fe200078e00a4 */
[----:B------:R-:W-:Y:S01]  /*6120*/  SEL R3, R3, 0xffffffe0, !P6 ;  /* 0xffffffe003037807 */ /* 0x000fe20007000000 */
[----:B------:R-:W-:Y:S01]  /*6130*/  UMOV UR8, 0x400 ;  /* 0x0000040000087882 */ /* 0x000fe20000000000 */
[----:B------:R-:W-:Y:S01]  /*6140*/  IADD3.X R231, PT, PT, R231, UR9, RZ, P0, !PT ;  /* 0x00000009e7e77c10 */ /* 0x000fe200087fe4ff */
[----:B------:R-:W-:Y:S01]  /*6150*/  VIADD R166, R209, UR5 ;  /* 0x00000005d1a67c36 */ /* 0x000fe20008000000 */
[----:B------:R-:W-:Y:S01]  /*6160*/  LEA R214, R214, UR5, 0x1 ;  /* 0x00000005d6d67c11 */ /* 0x000fe2000f8e08ff */
[----:B------:R-:W-:Y:S01]  /*6170*/  ULEA UR6, UR20, UR8, 0x18 ;  /* 0x0000000814067291 */ /* 0x000fe2000f8ec0ff */
[----:B------:R-:W-:Y:S01]  /*6180*/  LEA R222, R222, UR5, 0x1 ;  /* 0x00000005dede7c11 */ /* 0x000fe2000f8e08ff */
[C---:B------:R-:W-:Y:S01]  /*6190*/  IMAD.IADD R208, R166.reuse, 0x1, R213 ;  /* 0x00000001a6d07824 */ /* 0x040fe200078e02d5 */
[----:B------:R-:W-:Y:S01]  /*61a0*/  IADD3 R166, PT, PT, R166, R3, RZ ;  /* 0x00000003a6a67210 */ /* 0x000fe20007ffe0ff */
[----:B------:R-:W-:-:S02]  /*61b0*/  IMAD.IADD R213, R213, 0x1, R214 ;  /* 0x00000001d5d57824 */ /* 0x000fc400078e02d6 */
[C---:B------:R-:W-:Y:S02]  /*61c0*/  IMAD.IADD R211, R3.reuse, 0x1, R214 ;  /* 0x0000000103d37824 */ /* 0x040fe400078e02d6 */
[C---:B------:R-:W-:Y:S02]  /*61d0*/  IMAD.IADD R167, R3.reuse, 0x1, R208 ;  /* 0x0000000103a77824 */ /* 0x040fe400078e02d0 */
[----:B------:R-:W-:Y:S01]  /*61e0*/  IMAD.IADD R212, R3, 0x1, R213 ;  /* 0x0000000103d47824 */ /* 0x000fe200078e02d5 */
[----:B-1-3--:R-:W-:Y:S06]  /*61f0*/  BRA `(.L_x_769) ;  /* 0x0000000000a07947 */ /* 0x00afec0003800000 */
.L_x_771:
        /* <DEDUP_REMOVED lines=13> */
[CC--:B------:R-:W-:Y:S01]  /*62d0*/  LEA R176, P2, R171.reuse, R216.reuse, 0x1 ;  /* 0x000000d8abb07211 */ /* 0x0c0fe200078408ff */
[----:B------:R1:W-:Y:S01]  /*62e0*/  LDGSTS.E.BYPASS.LTC128B.128 [R222+0xa000], desc[UR16][R174.64+0x80] ;  /* 0x0a000080aede7fae */ /* 0x0003e2000b981a10 */
[----:B------:R-:W-:Y:S02]  /*62f0*/  IADD3 R164, P0, PT, R164, R171, RZ ;  /* 0x000000aba4a47210 */ /* 0x000fe40007f1e0ff */
[--C-:B------:R-:W-:Y:S01]  /*6300*/  LEA.HI.X R177, R171, R215, R170.reuse, 0x1, P2 ;  /* 0x000000d7abb17211 */ /* 0x100fe200010f0caa */
[----:B------:R1:W-:Y:S01]  /*6310*/  LDGSTS.E.BYPASS.LTC128B.128 [R222+0xc000], desc[UR16][R174.64+0x100] ;  /* 0x0c000100aede7fae */ /* 0x0003e2000b981a10 */
[----:B------:R-:W-:Y:S01]  /*6320*/  LEA R172, P1, R2, R171, 0x5 ;  /* 0x000000ab02ac7211 */ /* 0x000fe200078228ff */
[----:B------:R-:W-:Y:S02]  /*6330*/  IMAD.X R168, R168, 0x1, R170, P0 ;  /* 0x00000001a8a87824 */ /* 0x000fe400000e06aa */
[----:B------:R1:W-:Y:S01]  /*6340*/  LDGSTS.E.BYPASS.LTC128B.128 [R222+0xe000], desc[UR16][R174.64+0x180] ;  /* 0x0e000180aede7fae */ /* 0x0003e2000b981a10 */
[----:B------:R-:W-:Y:S02]  /*6350*/  LEA R178, P0, R172, R216, 0x1 ;  /* 0x000000d8acb27211 */ /* 0x000fe400078008ff */
        /* <DEDUP_REMOVED lines=18> */
.L_x_769:
        /* <DEDUP_REMOVED lines=253> */
.L_x_770:
[----:B------:R-:W-:Y:S01]  /*7450*/  FMNMX3.FTZ R3, R205, R26, R27, !PT ;  /* 0x0000001acd037276 */ /* 0x000fe2000781001b */
[----:B------:R-:W-:Y:S01]  /*7460*/  SHFL.BFLY PT, R169, R204, 0x2, 0x1f ;  /* 0x0c401f00cca97f89 */ /* 0x000fe200000e0000 */
[----:B------:R-:W-:Y:S01]  /*7470*/  UIADD3 UR8, UPT, UPT, UR30, -0x4, URZ ;  /* 0xfffffffc1e087890 */ /* 0x000fe2000fffe0ff */
[----:B------:R-:W-:Y:S01]  /*7480*/  MOV R192, R217 ;  /* 0x000000d900c07202 */ /* 0x000fe20000000f00 */
[----:B------:R-:W-:Y:S01]  /*7490*/  UIADD3 UR21, UPT, UPT, UR18, -0x61c88647, URZ ;  /* 0x9e3779b912157890 */ /* 0x000fe2000fffe0ff */
[----:B------:R-:W-:Y:S01]  /*74a0*/  FMNMX3.FTZ R3, R3, R30, R31, !PT ;  /* 0x0000001e03037276 */ /* 0x000fe2000781001f */
[----:B------:R-:W-:Y:S01]  /*74b0*/  UIADD3 UR20, UPT, UPT, UR18, 0x3c6ef372, URZ ;  /* 0x3c6ef37212147890 */ /* 0x000fe2000fffe0ff */
[----:B------:R-:W-:Y:S01]  /*74c0*/  SHF.L.U32 R198, R192, 0x3, RZ ;  /* 0x00000003c0c67819 */ /* 0x000fe200000006ff */
[----:B------:R-:W-:Y:S01]  /*74d0*/  UIADD3 UR27, UPT, UPT, UR19, 0x76cf5d0a, URZ ;  /* 0x76cf5d0a131b7890 */ /* 0x000fe2000fffe0ff */
[----:B------:R-:W-:Y:S01]  /*74e0*/  FMNMX3.FTZ R164, R3, R34, R35, !PT ;  /* 0x0000002203a47276 */ /* 0x000fe20007810023 */
[----:B------:R-:W-:Y:S01]  /*74f0*/  UIADD3 UR25, UPT, UPT, UR19, 0x32370b8f, URZ ;  /* 0x32370b8f13197890 */ /* 0x000fe2000fffe0ff */
[----:B------:R-:W-:Y:S01]  /*7500*/  LOP3.LUT R194, R198, 0x38, RZ, 0xc0, !PT ;  /* 0x00000038c6c27812 */ /* 0x000fe200078ec0ff */
[----:B------:R-:W-:Y:S01]  /*7510*/  UIADD3 UR11, UPT, UPT, UR18, 0x78dde6e4, URZ ;  /* 0x78dde6e4120b7890 */ /* 0x000fe2000fffe0ff */
[----:B------:R-:W-:Y:S01]  /*7520*/  SHF.R.U32.HI R193, RZ, 0x1, R192 ;  /* 0x00000001ffc17819 */ /* 0x000fe200000116c0 */
[----:B------:R-:W2:Y:S01]  /*7530*/  SHFL.BFLY PT, R3, R164, 0x2, 0x1f ;  /* 0x0c401f00a4037f89 */ /* 0x000ea200000e0000 */
[----:B------:R-:W-:Y:S01]  /*7540*/  UIADD3 UR12, UPT, UPT, UR18, -0x255992d5, URZ ;  /* 0xdaa66d2b120c7890 */ /* 0x000fe2000fffe0ff */
[----:B------:R-:W-:Y:S01]  /*7550*/  LOP3.LUT P5, RZ, R192, 0x4, RZ, 0xc0, !PT ;  /* 0x00000004c0ff7812 */ /* 0x000fe200078ac0ff */
[----:B------:R-:W-:Y:S02]  /*7560*/  UIADD3 UR23, UPT, UPT, UR19, -0x56f99767, URZ ;  /* 0xa906689913177890 */ /* 0x000fe4000fffe0ff */
[----:B------:R-:W-:Y:S02]  /*7570*/  UIADD3 UR24, UPT, UPT, UR19, -0x126145ec, URZ ;  /* 0xed9eba1413187890 */ /* 0x000fe4000fffe0ff */
[----:B------:R-:W-:Y:S02]  /*7580*/  UIADD3 UR9, UPT, UPT, UR18, 0x1715609d, URZ ;  /* 0x1715609d12097890 */ /* 0x000fe4000fffe0ff */
[----:B------:R-:W-:Y:S02]  /*7590*/  UIADD3 UR22, UPT, UPT, UR19, 0x646e171e, URZ ;  /* 0x646e171e13167890 */ /* 0x000fe4000fffe0ff */
[----:B------:R-:W-:Y:S02]  /*75a0*/  UIADD3 UR29, UPT, UPT, UR30, -0x3, URZ ;  /* 0xfffffffd1e1d7890 */ /* 0x000fe4000fffe0ff */
[----:B------:R-:W-:Y:S01]  /*75b0*/  UIADD3 UR30, UPT, UPT, UR30, -0x2, URZ ;  /* 0xfffffffe1e1e7890 */ /* 0x000fe2000fffe0ff */
[----:B--2---:R-:W-:Y:S02]  /*75c0*/  FMNMX.FTZ R2, R164, R3, !PT ;  /* 0x00000003a4027209 */ /* 0x004fe40007810000 */
[----:B------:R-:W-:Y:S02]  /*75d0*/  FMNMX.FTZ R171, R204, R169, !PT ;  /* 0x000000a9ccab7209 */ /* 0x000fe40007810000 */
[----:B------:R-:W-:Y:S01]  /*75e0*/  MOV R169, UR8 ;  /* 0x0000000800a97c02 */ /* 0x000fe20008000f00 */
[----:B------:R-:W2:Y:S01]  /*75f0*/  SHFL.BFLY PT, R3, R2, 0x1, 0x1f ;  /* 0x0c201f0002037f89 */ /* 0x000ea200000e0000 */
[----:B------:R-:W-:Y:S02]  /*7600*/  UIADD3 UR8, UPT, UPT, UR18, -0x4ab325aa, URZ ;  /* 0xb54cda5612087890 */ /* 0x000fe4000fffe0ff */
[----:B------:R-:W-:Y:S05]  /*7610*/  LOP3.LUT R169, R169, UR19, R225, 0x96, !PT ;  /* 0x00000013a9a97c12 */ /* 0x000fea000f8e96e1 */
[----:B------:R-:W3:Y:S01]  /*7620*/  SHFL.BFLY PT, R168, R171, 0x1, 0x1f ;  /* 0x0c201f00aba87f89 */ /* 0x000ee200000e0000 */
[----:B-1----:R-:W-:Y:S05]  /*7630*/  IMAD.WIDE.U32 R180, R169, -0x326172a9, RZ ;  /* 0xcd9e8d57a9b47825 */ /* 0x002fea00078e00ff */
[----:B------:R-:W-:Y:S02]  /*7640*/  LOP3.LUT R169, R228, UR21, R181, 0x96, !PT ;  /* 0x00000015e4a97c12 */ /* 0x000fe4000f8e96b5 */
[----:B------:R-:W-:Y:S03]  /*7650*/  LOP3.LUT R180, R219, UR20, R180, 0x96, !PT ;  /* 0x00000014dbb47c12 */ /* 0x000fe6000f8e96b4 */
[----:B------:R-:W-:Y:S04]  /*7660*/  IMAD.WIDE.U32 R184, R169, -0x2daee0ad, RZ ;  /* 0xd2511f53a9b87825 */ /* 0x000fe800078e00ff */
[----:B------:R-:W-:Y:S01]  /*7670*/  IMAD.WIDE.U32 R180, R180, -0x2daee0ad, RZ ;  /* 0xd2511f53b4b47825 */ /* 0x000fe200078e00ff */
[----:B------:R-:W-:Y:S02]  /*7680*/  LOP3.LUT R182, R220, UR27, R185, 0x96, !PT ;  /* 0x0000001bdcb67c12 */ /* 0x000fe4000f8e96b9 */
[----:B--2---:R-:W-:Y:S02]  /*7690*/  FMNMX.FTZ R3, R2, R3, !PT ;  /* 0x0000000302037209 */ /* 0x004fe40007810000 */
[----:B------:R-:W-:Y:S01]  /*76a0*/  LOP3.LUT R184, R184, UR25, R181, 0x96, !PT ;  /* 0x00000019b8b87c12 */ /* 0x000fe2000f8e96b5 */
[----:B------:R-:W-:Y:S01]  /*76b0*/  IMAD.WIDE.U32 R182, R182, -0x326172a9, RZ ;  /* 0xcd9e8d57b6b67825 */ /* 0x000fe200078e00ff */
[----:B---3--:R-:W-:Y:S03]  /*76c0*/  FMNMX.FTZ R164, R171, R168, !PT ;  /* 0x000000a8aba47209 */ /* 0x008fe60007810000 */
[C---:B------:R-:W-:Y:S01]  /*76d0*/  FMUL.FTZ R226, R3.reuse, UR4 ;  /* 0x0000000403e27c20 */ /* 0x040fe20008410000 */
[----:B------:R-:W-:Y:S01]  /*76e0*/  IMAD.WIDE.U32 R184, R184, -0x326172a9, RZ ;  /* 0xcd9e8d57b8b87825 */ /* 0x000fe200078e00ff */
[C---:B------:R-:W-:Y:S03]  /*76f0*/  FSETP.NEU.FTZ.AND P0, PT, R164.reuse, -INF , PT ;  /* 0xff800000a400780b */ /* 0x040fe60003f1d000 */
[----:B------:R-:W-:Y:S01]  /*7700*/  FMUL.FTZ R232, R164, UR4 ;  /* 0x00000004a4e87c20 */ /* 0x000fe20008410000 */
[----:B------:R-:W-:Y:S01]  /*7710*/  LOP3.LUT R2, R218, UR12, R183, 0x96, !PT ;  /* 0x0000000cda027c12 */ /* 0x000fe2000f8e96b7 */
[C---:B------:R-:W-:Y:S01]  /*7720*/  FADD.FTZ R0, -R3.reuse, R0 ;  /* 0x0000000003007221 */ /* 0x040fe20000010100 */
[----:B------:R-:W-:Y:S02]  /*7730*/  LOP3.LUT R182, R182, UR11, R185, 0x96, !PT ;  /* 0x0000000bb6b67c12 */ /* 0x000fe4000f8e96b9 */
[----:B------:R-:W-:Y:S01]  /*7740*/  FSEL R232, R232, RZ, P0 ;  /* 0x000000ffe8e87208 */ /* 0x000fe20000000000 */
[----:B------:R-:W-:Y:S01]  /*7750*/  IMAD.WIDE.U32 R168, R2, -0x2daee0ad, RZ ;  /* 0xd2511f5302a87825 */ /* 0x000fe200078e00ff */
[----:B------:R-:W-:Y:S02]  /*7760*/  FSETP.NEU.FTZ.AND P0, PT, R3, -INF , PT ;  /* 0xff8000000300780b */ /* 0x000fe40003f1d000 */
[----:B------:R-:W-:Y:S01]  /*7770*/  LOP3.LUT R2, R193, 0x8, RZ, 0xc0, !PT ;  /* 0x00000008c1027812 */ /* 0x000fe200078ec0ff */
[----:B------:R-:W-:Y:S01]  /*7780*/  IMAD.WIDE.U32 R182, R182, -0x2daee0ad, RZ ;  /* 0xd2511f53b6b67825 */ /* 0x000fe200078e00ff */
[----:B------:R-:W-:Y:S03]  /*7790*/  FSEL R226, R226, RZ, P0 ;  /* 0x000000ffe2e27208 */ /* 0x000fe60000000000 */
[--C-:B------:R-:W-:Y:S01]  /*77a0*/  FFMA.FTZ R199, R9, UR4, -R232.reuse ;  /* 0x0000000409c77c23 */ /* 0x100fe200080108e8 */
[----:B------:R-:W-:Y:S01]  /*77b0*/  SHF.L.U32 R9, R192, 0x6, RZ ;  /* 0x00000006c0097819 */ /* 0x000fe200000006ff */
[----:B------:R-:W-:Y:S01]  /*77c0*/  FFMA.FTZ R202, R8, UR4, -R232 ;  /* 0x0000000408ca7c23 */ /* 0x000fe200080108e8 */
[----:B------:R-:W-:Y:S01]  /*77d0*/  FFMA.FTZ R200, R11, UR4, -R226 ;  /* 0x000000040bc87c23 */ /* 0x000fe200080108e2 */
[----:B------:R-:W1:Y:S01]  /*77e0*/  LDC R8, c[0x0][0x4f8] ;  /* 0x00013e00ff087b82 */ /* 0x000e620000000800 */
[----:B------:R-:W-:Y:S01]  /*77f0*/  LOP3.LUT R170, R168, UR23, R183, 0x96, !PT ;  /* 0x00000017a8aa7c12 */ /* 0x000fe2000f8e96b7 */
[----:B------:R-:W-:Y:S01]  /*7800*/  FFMA.FTZ R203, R4, UR4, -R232 ;  /* 0x0000000404cb7c23 */ /* 0x000fe200080108e8 */
[----:B------:R-:W-:Y:S01]  /*7810*/  LOP3.LUT R11, R194, 0x1c0, R9, 0xf8, !PT ;  /* 0x000001c0c20b7812 */ /* 0x000fe200078ef809 */
[--C-:B------:R-:W-:Y:S01]  /*7820*/  FFMA.FTZ R201, R10, UR4, -R226.reuse ;  /* 0x000000040ac97c23 */ /* 0x100fe200080108e2 */
[----:B------:R-:W-:Y:S01]  /*7830*/  LOP3.LUT R180, R180, UR24, R169, 0x96, !PT ;  /* 0x00000018b4b47c12 */ /* 0x000fe2000f8e96a9 */
[----:B------:R-:W-:Y:S01]  /*7840*/  IMAD.WIDE.U32 R170, R170, -0x326172a9, RZ ;  /* 0xcd9e8d57aaaa7825 */ /* 0x000fe200078e00ff */
[----:B------:R-:W-:Y:S01]  /*7850*/  LOP3.LUT R2, R11, R2, RZ, 0x3c, !PT ;  /* 0x000000020b027212 */ /* 0x000fe200078e3cff */
[----:B------:R-:W-:Y:S02]  /*7860*/  MUFU.EX2 R200, R200 ;  /* 0x000000c800c87308 */ /* 0x000fe40000000800 */
[--C-:B------:R-:W-:Y:S01]  /*7870*/  FFMA.FTZ R205, R6, UR4, -R226.reuse ;  /* 0x0000000406cd7c23 */ /* 0x100fe200080108e2 */
[----:B------:R-:W-:Y:S01]  /*7880*/  IMAD.WIDE.U32 R180, R180, -0x326172a9, RZ ;  /* 0xcd9e8d57b4b47825 */ /* 0x000fe200078e00ff */
[----:B------:R-:W-:Y:S02]  /*7890*/  LOP3.LUT R2, R2, 0x200, R9, 0xf8, !PT ;  /* 0x0000020002027812 */ /* 0x000fe400078ef809 */
[----:B------:R-:W-:Y:S01]  /*78a0*/  MOV R4, R170 ;  /* 0x000000aa00047202 */ /* 0x000fe20000000f00 */
[----:B------:R-:W-:Y:S01]  /*78b0*/  FFMA.FTZ R206, R7, UR4, -R226 ;  /* 0x0000000407ce7c23 */ /* 0x000fe200080108e2 */
[----:B------:R-:W-:Y:S02]  /*78c0*/  LEA R195, R2, UR6, 0x1 ;  /* 0x0000000602c37c11 */ /* 0x000fe4000f8e08ff */
[----:B------:R-:W2:Y:S01]  /*78d0*/  MUFU.EX2 R201, R201 ;  /* 0x000000c900c97308 */ /* 0x000ea20000000800 */
[----:B------:R-:W-:Y:S01]  /*78e0*/  LOP3.LUT R169, R4, 0xff, RZ, 0xc0, !PT ;  /* 0x000000ff04a97812 */ /* 0x000fe200078ec0ff */
[--C-:B------:R-:W-:Y:S01]  /*78f0*/  FFMA.FTZ R204, R5, UR4, -R232.reuse ;  /* 0x0000000405cc7c23 */ /* 0x100fe200080108e8 */
[----:B------:R-:W-:Y:S01]  /*7900*/  LOP3.LUT R4, R180, UR8, R171, 0x96, !PT ;  /* 0x00000008b4047c12 */ /* 0x000fe2000f8e96ab */
[----:B------:R-:W3:Y:S01]  /*7910*/  LDSM.16.MT88.4 R172, [R195+0x10000] ;  /* 0x01000000c3ac783b */ /* 0x000ee20000004200 */
[----:B------:R-:W-:Y:S01]  /*7920*/  LOP3.LUT P0, RZ, R192, 0x2, RZ, 0xc0, !PT ;  /* 0x00000002c0ff7812 */ /* 0x000fe2000780c0ff */
[--C-:B------:R-:W-:Y:S01]  /*7930*/  FFMA.FTZ R233, R16, UR4, -R232.reuse ;  /* 0x0000000410e97c23 */ /* 0x100fe200080108e8 */
[C---:B------:R-:W-:Y:S03]  /*7940*/  LOP3.LUT R9, R4.reuse, 0xff, RZ, 0xc0, !PT ;  /* 0x000000ff04097812 */ /* 0x040fe600078ec0ff */
[----:B------:R-:W-:Y:S01]  /*7950*/  MUFU.EX2 R202, R202 ;  /* 0x000000ca00ca7308 */ /* 0x000fe20000000800 */
[C---:B------:R-:W-:Y:S01]  /*7960*/  LOP3.LUT R168, R4.reuse, 0xffff, RZ, 0xc0, !PT ;  /* 0x0000ffff04a87812 */ /* 0x040fe200078ec0ff */
[----:B------:R-:W-:Y:S01]  /*7970*/  FFMA.FTZ R234, R17, UR4, -R232 ;  /* 0x0000000411ea7c23 */ /* 0x000fe200080108e8 */
[----:B------:R-:W-:Y:S01]  /*7980*/  PRMT R7, R4, 0x7632, R7 ;  /* 0x0000763204077816 */ /* 0x000fe20000000007 */
[----:B------:R-:W-:Y:S01]  /*7990*/  FFMA.FTZ R235, R18, UR4, -R226 ;  /* 0x0000000412eb7c23 */ /* 0x000fe200080108e2 */
[----:B------:R-:W-:Y:S01]  /*79a0*/  SHF.R.U32.HI R6, RZ, 0x18, R4 ;  /* 0x00000018ff067819 */ /* 0x000fe20000011604 */
[----:B------:R-:W-:Y:S01]  /*79b0*/  FADD.FTZ R4, -R164, R165 ;  /* 0x000000a5a4047221 */ /* 0x000fe20000010100 */
[C---:B------:R-:W-:Y:S03]  /*79c0*/  PRMT R11, R170.reuse, 0x7773, RZ ;  /* 0x00007773aa0b7816 */ /* 0x040fe600000000ff */
[----:B------:R-:W4:Y:S01]  /*79d0*/  MUFU.EX2 R199, R199 ;  /* 0x000000c700c77308 */ /* 0x000f220000000800 */
[----:B------:R-:W-:Y:S01]  /*79e0*/  PRMT R10, R170, 0x7772, RZ ;  /* 0x00007772aa0a7816 */ /* 0x000fe200000000ff */
[----:B------:R-:W-:Y:S01]  /*79f0*/  FMUL.FTZ R2, R4, UR4 ;  /* 0x0000000404027c20 */ /* 0x000fe20008410000 */
[----:B------:R-:W-:Y:S01]  /*7a00*/  SEL R180, R210, 0xffffffe0, !P0 ;  /* 0xffffffe0d2b47807 */ /* 0x000fe20004000000 */
[----:B------:R-:W-:Y:S01]  /*7a10*/  FMUL.FTZ R4, R0, UR4 ;  /* 0x0000000400047c20 */ /* 0x000fe20008410000 */
[----:B-1----:R-:W-:Y:S01]  /*7a20*/  LOP3.LUT R8, R8, 0xff, RZ, 0xc0, !PT ;  /* 0x000000ff08087812 */ /* 0x002fe200078ec0ff */
[----:B------:R-:W-:Y:S01]  /*7a30*/  FFMA.FTZ R236, R19, UR4, -R226 ;  /* 0x0000000413ec7c23 */ /* 0x000fe200080108e2 */
[----:B------:R-:W-:Y:S03]  /*7a40*/  PRMT R5, R10, 0x5410, R11 ;  /* 0x000054100a057816 */ /* 0x000fe6000000000b */
[----:B------:R-:W-:Y:S01]  /*7a50*/  MUFU.EX2 R203, R203 ;  /* 0x000000cb00cb7308 */ /* 0x000fe20000000800 */
[----:B------:R-:W-:Y:S01]  /*7a60*/  IADD3 R196, PT, PT, R180, R195, RZ ;  /* 0x000000c3b4c47210 */ /* 0x000fe20007ffe0ff */
[--C-:B------:R-:W-:Y:S01]  /*7a70*/  FFMA.FTZ R238, R13, UR4, -R232.reuse ;  /* 0x000000040dee7c23 */ /* 0x100fe200080108e8 */
[----:B------:R-:W-:Y:S01]  /*7a80*/  LEA R207, R8, R8, 0x10 ;  /* 0x0000000808cf7211 */ /* 0x000fe200078e80ff */
[----:B------:R-:W-:Y:S01]  /*7a90*/  FFMA.FTZ R237, R12, UR4, -R232 ;  /* 0x000000040ced7c23 */ /* 0x000fe200080108e8 */
[----:B------:R-:W-:Y:S01]  /*7aa0*/  LOP3.LUT R8, R5, 0xff00ff, RZ, 0xc0, !PT ;  /* 0x00ff00ff05087812 */ /* 0x000fe200078ec0ff */
[----:B------:R-:W1:Y:S01]  /*7ab0*/  LDSM.16.MT88.4 R176, [R196+0x10000] ;  /* 0x01000000c4b0783b */ /* 0x000e620000004200 */
[----:B------:R-:W-:Y:S03]  /*7ac0*/  SHF.R.U32.HI R168, RZ, 0x8, R168 ;  /* 0x00000008ffa87819 */ /* 0x000fe600000116a8 */
[----:B------:R-:W5:Y:S01]  /*7ad0*/  MUFU.EX2 R204, R204 ;  /* 0x000000cc00cc7308 */ /* 0x000f620000000800 */
[----:B------:R-:W-:Y:S01]  /*7ae0*/  LOP3.LUT R7, R7, 0xff, RZ, 0xc0, !PT ;  /* 0x000000ff07077812 */ /* 0x000fe200078ec0ff */
[--C-:B------:R-:W-:Y:S01]  /*7af0*/  FFMA.FTZ R239, R14, UR4, -R226.reuse ;  /* 0x000000040eef7c23 */ /* 0x100fe200080108e2 */
[----:B------:R-:W-:Y:S01]  /*7b00*/  PRMT R170, R170, 0x7771, RZ ;  /* 0x00007771aaaa7816 */ /* 0x000fe200000000ff */
[----:B------:R-:W-:Y:S01]  /*7b10*/  FFMA.FTZ R240, R15, UR4, -R226 ;  /* 0x000000040ff07c23 */ /* 0x000fe200080108e2 */
[--C-:B------:R-:W-:Y:S02]  /*7b20*/  HSET2.LE.AND R171, R8, R207.reuse, PT ;  /* 0x000000cf08ab7233 */ /* 0x100fe40003803000 */
[----:B--2---:R-:W-:Y:S03]  /*7b30*/  F2FP.BF16.F32.PACK_AB R8, R200, R201 ;  /* 0x000000c9c808723e */ /* 0x004fe600000010ff */
[----:B------:R-:W-:Y:S01]  /*7b40*/  MUFU.EX2 R205, R205 ;  /* 0x000000cd00cd7308 */ /* 0x000fe20000000800 */
[----:B------:R-:W-:Y:S02]  /*7b50*/  PRMT R168, R9, 0x5410, R168 ;  /* 0x0000541009a87816 */ /* 0x000fe400000000a8 */
[----:B------:R-:W-:Y:S02]  /*7b60*/  PRMT R170, R169, 0x5410, R170 ;  /* 0x00005410a9aa7816 */ /* 0x000fe400000000aa */
[----:B------:R-:W-:Y:S02]  /*7b70*/  PRMT R6, R7, 0x5410, R6 ;  /* 0x0000541007067816 */ /* 0x000fe40000000006 */
[----:B------:R-:W-:Y:S03]  /*7b80*/  LOP3.LUT R171, R8, R171, RZ, 0xc0, !PT ;  /* 0x000000ab08ab7212 */ /* 0x000fe600078ec0ff */
[----:B------:R-:W2:Y:S01]  /*7b90*/  MUFU.EX2 R206, R206 ;  /* 0x000000ce00ce7308 */ /* 0x000ea20000000800 */
[----:B------:R-:W-:Y:S02]  /*7ba0*/  IADD3 R8, PT, PT, R195, 0x10000, RZ ;  /* 0x00010000c3087810 */ /* 0x000fe40007ffe0ff */
[--C-:B------:R-:W-:Y:S02]  /*7bb0*/  HSET2.LE.AND R170, R170, R207.reuse, PT ;  /* 0x000000cfaaaa7233 */ /* 0x100fe40003803000 */
[--C-:B------:R-:W-:Y:S02]  /*7bc0*/  HSET2.LE.AND R168, R168, R207.reuse, PT ;  /* 0x000000cfa8a87233 */ /* 0x100fe40003803000 */
[--C-:B------:R-:W-:Y:S03]  /*7bd0*/  HSET2.LE.AND R169, R6, R207.reuse, PT ;  /* 0x000000cf06a97233 */ /* 0x100fe60003803000 */
[----:B------:R-:W3:Y:S01]  /*7be0*/  MUFU.EX2 R2, R2 ;  /* 0x0000000200027308 */ /* 0x000ee20000000800 */
[----:B----4-:R-:W-:Y:S02]  /*7bf0*/  F2FP.BF16.F32.PACK_AB R7, R199, R202 ;  /* 0x000000cac707723e */ /* 0x010fe400000010ff */
[----:B-----5:R-:W-:Y:S02]  /*7c00*/  F2FP.BF16.F32.PACK_AB R5, R204, R203 ;  /* 0x000000cbcc05723e */ /* 0x020fe400000010ff */
[----:B------:R-:W-:Y:S02]  /*7c10*/  IADD3 R165, PT, PT, R195, 0x10040, RZ ;  /* 0x00010040c3a57810 */ /* 0x000fe40007ffe0ff */
[----:B------:R-:W-:Y:S03]  /*7c20*/  @P5 IADD3 R165, PT, PT, R8, -0x40, RZ ;  /* 0xffffffc008a55810 */ /* 0x000fe60007ffe0ff */
[----:B------:R4:W5:Y:S01]  /*7c30*/  MUFU.EX2 R0, R4 ;  /* 0x0000000400007308 */ /* 0x0009620000000800 */
[----:B--2---:R-:W-:Y:S02]  /*7c40*/  F2FP.BF16.F32.PACK_AB R6, R206, R205 ;  /* 0x000000cdce06723e */ /* 0x004fe400000010ff */
[----:B------:R-:W-:Y:S01]  /*7c50*/  LOP3.LUT R170, R7, R170, RZ, 0xc0, !PT ;  /* 0x000000aa07aa7212 */ /* 0x000fe200078ec0ff */
[----:B------:R-:W-:Y:S01]  /*7c60*/  LDSM.16.MT88.4 R188, [R165+0x2800] ;  /* 0x00280000a5bc783b */ /* 0x000fe20000004200 */
[----:B------:R-:W-:Y:S02]  /*7c70*/  LOP3.LUT R168, R5, R168, RZ, 0xc0, !PT ;  /* 0x000000a805a87212 */ /* 0x000fe400078ec0ff */
[----:B------:R-:W-:Y:S03]  /*7c80*/  LOP3.LUT R169, R6, R169, RZ, 0xc0, !PT ;  /* 0x000000a906a97212 */ /* 0x000fe600078ec0ff */
[----:B------:R-:W-:Y:S01]  /*7c90*/  MUFU.EX2 R237, R237 ;  /* 0x000000ed00ed7308 */ /* 0x000fe20000000800 */
[C---:B---3--:R-:W-:Y:S01]  /*7ca0*/  FMUL.FTZ R5, R2.reuse, R161 ;  /* 0x000000a102057220 */ /* 0x048fe20000410000 */
[C---:B------:R-:W-:Y:S01]  /*7cb0*/  FMUL.FTZ R8, R2.reuse, R156 ;  /* 0x0000009c02087220 */ /* 0x040fe20000410000 */
[----:B------:R-:W-:Y:S01]  /*7cc0*/  FMUL.FTZ R9, R2, R157 ;  /* 0x0000009d02097220 */ /* 0x000fe20000410000 */
[----:B------:R-:W-:Y:S01]  /*7cd0*/  IADD3 R197, PT, PT, R180, R165, RZ ;  /* 0x000000a5b4c57210 */ /* 0x000fe20007ffe0ff */
[C---:B------:R-:W-:Y:S01]  /*7ce0*/  FMUL.FTZ R36, R2.reuse, R36 ;  /* 0x0000002402247220 */ /* 0x040fe20000410000 */
[C---:B------:R-:W-:Y:S01]  /*7cf0*/  FMUL.FTZ R37, R2.reuse, R37 ;  /* 0x0000002502257220 */ /* 0x040fe20000410000 */
[C---:B------:R-:W-:Y:S01]  /*7d00*/  FMUL.FTZ R40, R2.reuse, R40 ;  /* 0x0000002802287220 */ /* 0x040fe20000410000 */
[C---:B------:R-:W-:Y:S01]  /*7d10*/  FMUL.FTZ R41, R2.reuse, R41 ;  /* 0x0000002902297220 */ /* 0x040fe20000410000 */
[----:B----4-:R-:W-:Y:S01]  /*7d20*/  FMUL.FTZ R4, R2, R160 ;  /* 0x000000a002047220 */ /* 0x010fe20000410000 */
[C---:B-----5:R-:W-:Y:S01]  /*7d30*/  FMUL.FTZ R6, R0.reuse, R162 ;  /* 0x000000a200067220 */ /* 0x060fe20000410000 */
[C---:B------:R-:W-:Y:S01]  /*7d40*/  FMUL.FTZ R7, R0.reuse, R163 ;  /* 0x000000a300077220 */ /* 0x040fe20000410000 */
[C---:B------:R-:W-:Y:S01]  /*7d50*/  FMUL.FTZ R10, R0.reuse, R158 ;  /* 0x0000009e000a7220 */ /* 0x040fe20000410000 */
[----:B------:R-:W2:Y:S01]  /*7d60*/  LDSM.16.MT88.4 R160, [R165] ;  /* 0x00000000a5a0783b */ /* 0x000ea20000004200 */
[----:B------:R-:W-:Y:S01]  /*7d70*/  FMUL.FTZ R11, R0, R159 ;  /* 0x0000009f000b7220 */ /* 0x000fe20000410000 */
[----:B------:R-:W-:Y:S01]  /*7d80*/  FMUL.FTZ R17, R2, R153 ;  /* 0x0000009902117220 */ /* 0x000fe20000410000 */
[C---:B------:R-:W-:Y:S01]  /*7d90*/  FMUL.FTZ R18, R0.reuse, R154 ;  /* 0x0000009a00127220 */ /* 0x040fe20000410000 */
[C---:B------:R-:W-:Y:S01]  /*7da0*/  FMUL.FTZ R19, R0.reuse, R155 ;  /* 0x0000009b00137220 */ /* 0x040fe20000410000 */
[C---:B------:R-:W-:Y:S01]  /*7db0*/  HMMA.16816.F32.BF16 R4, R168.reuse, R172, R4 ;  /* 0x000000aca804723c */ /* 0x040fe20000041804 */
[----:B------:R-:W-:Y:S02]  /*7dc0*/  MUFU.EX2 R238, R238 ;  /* 0x000000ee00ee7308 */ /* 0x000fe40000000800 */
[----:B------:R-:W3:Y:S02]  /*7dd0*/  LDSM.16.MT88.4 R156, [R197] ;  /* 0x00000000c59c783b */ /* 0x000ee40000004200 */
[C---:B------:R-:W-:Y:S01]  /*7de0*/  FMUL.FTZ R38, R0.reuse, R38 ;  /* 0x0000002600267220 */ /* 0x040fe20000410000 */
[C---:B------:R-:W-:Y:S01]  /*7df0*/  FMUL.FTZ R39, R0.reuse, R39 ;  /* 0x0000002700277220 */ /* 0x040fe20000410000 */
[C---:B------:R-:W-:Y:S01]  /*7e00*/  FMUL.FTZ R42, R0.reuse, R42 ;  /* 0x0000002a002a7220 */ /* 0x040fe20000410000 */
[C---:B------:R-:W-:Y:S03]  /*7e10*/  HMMA.16816.F32.BF16 R8, R168.reuse, R174, R8 ;  /* 0x000000aea808723c */ /* 0x040fe60000041808 */
[----:B------:R-:W-:Y:S01]  /*7e20*/  MUFU.EX2 R239, R239 ;  /* 0x000000ef00ef7308 */ /* 0x000fe20000000800 */
[----:B------:R-:W4:Y:S01]  /*7e30*/  LDSM.16.MT88.4 R172, [R195+0x12000] ;  /* 0x01200000c3ac783b */ /* 0x000f220000004200 */
[----:B------:R-:W-:Y:S01]  /*7e40*/  FMUL.FTZ R43, R0, R43 ;  /* 0x0000002b002b7220 */ /* 0x000fe20000410000 */
[C---:B------:R-:W-:Y:S01]  /*7e50*/  FMUL.FTZ R44, R2.reuse, R44 ;  /* 0x0000002c022c7220 */ /* 0x040fe20000410000 */
[----:B------:R-:W-:Y:S01]  /*7e60*/  FMUL.FTZ R45, R2, R45 ;  /* 0x0000002d022d7220 */ /* 0x000fe20000410000 */
[C---:B------:R-:W-:Y:S01]  /*7e70*/  FMUL.FTZ R46, R0.reuse, R46 ;  /* 0x0000002e002e7220 */ /* 0x040fe20000410000 */
[C---:B-1----:R-:W-:Y:S04]  /*7e80*/  HMMA.16816.F32.BF16 R36, R168.reuse, R176, R36 ;  /* 0x000000b0a824723c */ /* 0x042fe80000041824 */
[----:B------:R-:W-:Y:S01]  /*7e90*/  MUFU.EX2 R240, R240 ;  /* 0x000000f000f07308 */ /* 0x000fe20000000800 */
        /* <DEDUP_REMOVED lines=15> */
[C---:B--2---:R-:W-:Y:S01]  /*7f90*/  HMMA.16816.F32.BF16 R44, R168.reuse, R160, R44 ;  /* 0x000000a0a82c723c */ /* 0x044fe2000004182c */
[----:B------:R-:W-:Y:S02]  /*7fa0*/  MUFU.EX2 R234, R234 ;  /* 0x000000ea00ea7308 */ /* 0x000fe40000000800 */
[C---:B------:R-:W-:Y:S01]  /*7fb0*/  FMUL.FTZ R60, R2.reuse, R60 ;  /* 0x0000003c023c7220 */ /* 0x040fe20000410000 */
[----:B------:R-:W-:Y:S01]  /*7fc0*/  FMUL.FTZ R61, R2, R61 ;  /* 0x0000003d023d7220 */ /* 0x000fe20000410000 */
[C---:B------:R-:W-:Y:S01]  /*7fd0*/  FMUL.FTZ R62, R0.reuse, R62 ;  /* 0x0000003e003e7220 */ /* 0x040fe20000410000 */
[----:B------:R-:W-:Y:S01]  /*7fe0*/  FMUL.FTZ R63, R0, R63 ;  /* 0x0000003f003f7220 */ /* 0x000fe20000410000 */
[C---:B------:R-:W-:Y:S01]  /*7ff0*/  FMUL.FTZ R64, R2.reuse, R64 ;  /* 0x0000004002407220 */ /* 0x040fe20000410000 */
[C---:B------:R-:W-:Y:S01]  /*8000*/  HMMA.16816.F32.BF16 R48, R168.reuse, R162, R48 ;  /* 0x000000a2a830723c */ /* 0x040fe20000041830 */
[----:B------:R-:W1:Y:S02]  /*8010*/  LDSM.16.MT88.4 R160, [R196+0x12000] ;  /* 0x01200000c4a0783b */ /* 0x000e640000004200 */
[----:B------:R-:W-:Y:S01]  /*8020*/  MUFU.EX2 R235, R235 ;  /* 0x000000eb00eb7308 */ /* 0x000fe20000000800 */
[----:B------:R-:W-:Y:S01]  /*8030*/  FMUL.FTZ R65, R2, R65 ;  /* 0x0000004102417220 */ /* 0x000fe20000410000 */
[C---:B------:R-:W-:Y:S01]  /*8040*/  FMUL.FTZ R66, R0.reuse, R66 ;  /* 0x0000004200427220 */ /* 0x040fe20000410000 */
[----:B------:R-:W-:Y:S01]  /*8050*/  FMUL.FTZ R67, R0, R67 ;  /* 0x0000004300437220 */ /* 0x000fe20000410000 */
[C---:B------:R-:W-:Y:S01]  /*8060*/  FMUL.FTZ R68, R2.reuse, R68 ;  /* 0x0000004402447220 */ /* 0x040fe20000410000 */
[----:B------:R-:W-:Y:S01]  /*8070*/  FMUL.FTZ R69, R2, R69 ;  /* 0x0000004502457220 */ /* 0x000fe20000410000 */
[C---:B---3--:R-:W-:Y:S04]  /*8080*/  HMMA.16816.F32.BF16 R52, R168.reuse, R156, R52 ;  /* 0x0000009ca834723c */ /* 0x048fe80000041834 */
[----:B------:R-:W2:Y:S01]  /*8090*/  MUFU.EX2 R236, R236 ;  /* 0x000000ec00ec7308 */ /* 0x000ea20000000800 */
        /* <DEDUP_REMOVED lines=94> */
[C---:B------:R-:W-:Y:S01]  /*8680*/  FMUL.FTZ R143, R0.reuse, R143 ;  /* 0x0000008f008f7220 */ /* 0x040fe20000410000 */
        /* <DEDUP_REMOVED lines=38> */
[----:B------:R-:W3:Y:S01]  /*88f0*/  LDSM.16.MT88.4 R152, [R195+0x10800] ;  /* 0x01080000c398783b */ /* 0x000ee20000004200 */
[----:B------:R-:W-:Y:S02]  /*8900*/  LOP3.LUT R184, R182, 0xffff, RZ, 0xc0, !PT ;  /* 0x0000ffffb6b87812 */ /* 0x000fe400078ec0ff */
[----:B------:R-:W-:Y:S01]  /*8910*/  PRMT R186, R13, 0x5410, R186 ;  /* 0x000054100dba7816 */ /* 0x000fe200000000ba */
[----:B------:R-:W-:Y:S01]  /*8920*/  FMUL.FTZ R13, R2, R149 ;  /* 0x00000095020d7220 */ /* 0x000fe20000410000 */
[----:B------:R-:W-:Y:S02]  /*8930*/  PRMT R176, R177, 0x5410, R176 ;  /* 0x00005410b1b07816 */ /* 0x000fe400000000b0 */
[----:B------:R-:W-:Y:S02]  /*8940*/  LOP3.LUT R175, R182, 0xff, RZ, 0xc0, !PT ;  /* 0x000000ffb6af7812 */ /* 0x000fe400078ec0ff */
[----:B------:R-:W-:Y:S02]  /*8950*/  LOP3.LUT R12, R12, 0xff00ff, RZ, 0xc0, !PT ;  /* 0x00ff00ff0c0c7812 */ /* 0x000fe400078ec0ff */
[--C-:B------:R-:W-:Y:S02]  /*8960*/  HSET2.LE.AND R176, R176, R207.reuse, PT ;  /* 0x000000cfb0b07233 */ /* 0x100fe40003803000 */
[----:B------:R-:W-:Y:S02]  /*8970*/  SHF.R.U32.HI R184, RZ, 0x8, R184 ;  /* 0x00000008ffb87819 */ /* 0x000fe400000116b8 */
[--C-:B------:R-:W-:Y:S01]  /*8980*/  HSET2.LE.AND R180, R12, R207.reuse, PT ;  /* 0x000000cf0cb47233 */ /* 0x100fe20003803000 */
[----:B------:R-:W-:Y:S01]  /*8990*/  FMUL.FTZ R12, R2, R148 ;  /* 0x00000094020c7220 */ /* 0x000fe20000410000 */
[----:B------:R-:W-:Y:S01]  /*89a0*/  PRMT R184, R175, 0x5410, R184 ;  /* 0x00005410afb87816 */ /* 0x000fe200000000b8 */
[C---:B-1----:R-:W-:Y:S01]  /*89b0*/  HMMA.16816.F32.BF16 R16, R168.reuse, R156, R16 ;  /* 0x0000009ca810723c */ /* 0x042fe20000041810 */
[----:B------:R-:W-:Y:S02]  /*89c0*/  LDSM.16.MT88.4 R172, [R165+0x800] ;  /* 0x00080000a5ac783b */ /* 0x000fe40000004200 */
[----:B------:R-:W-:Y:S02]  /*89d0*/  LOP3.LUT R151, R151, R180, RZ, 0xc0, !PT ;  /* 0x000000b497977212 */ /* 0x000fe400078ec0ff */
[--C-:B------:R-:W-:Y:S02]  /*89e0*/  HSET2.LE.AND R148, R184, R207.reuse, PT ;  /* 0x000000cfb8947233 */ /* 0x100fe40003803000 */
[----:B------:R-:W-:Y:S01]  /*89f0*/  F2FP.BF16.F32.PACK_AB R149, R234, R233 ;  /* 0x000000e9ea95723e */ /* 0x000fe200000010ff */
[C---:B------:R-:W-:Y:S01]  /*8a00*/  HMMA.16816.F32.BF16 R140, R168.reuse, R158, R140 ;  /* 0x0000009ea88c723c */ /* 0x040fe2000004188c */
[----:B------:R-:W1:Y:S02]  /*8a10*/  LDSM.16.MT88.4 R156, [R196+0x10800] ;  /* 0x01080000c49c783b */ /* 0x000e640000004200 */
[----:B------:R-:W-:Y:S02]  /*8a20*/  LOP3.LUT R150, R149, R176, RZ, 0xc0, !PT ;  /* 0x000000b095967212 */ /* 0x000fe400078ec0ff */
[--C-:B------:R-:W-:Y:S03]  /*8a30*/  HSET2.LE.AND R149, R186, R207.reuse, PT ;  /* 0x000000cfba957233 */ /* 0x100fe60003803000 */
[C---:B--2---:R-:W-:Y:S01]  /*8a40*/  HMMA.16816.F32.BF16 R12, R168.reuse, R160, R12 ;  /* 0x000000a0a80c723c */ /* 0x044fe2000004180c */
[----:B------:R-:W2:Y:S02]  /*8a50*/  LDSM.16.MT88.4 R176, [R197+0x800] ;  /* 0x00080000c5b0783b */ /* 0x000ea40000004200 */
[----:B------:R-:W-:Y:S01]  /*8a60*/  F2FP.BF16.F32.PACK_AB R161, R238, R237 ;  /* 0x000000edeea1723e */ /* 0x000fe200000010ff */
[----:B------:R-:W-:Y:S01]  /*8a70*/  FADD.FTZ R237, R237, R202 ;  /* 0x000000caeded7221 */ /* 0x000fe20000010000 */
[----:B------:R-:W-:Y:S01]  /*8a80*/  F2FP.BF16.F32.PACK_AB R160, R240, R239 ;  /* 0x000000eff0a0723e */ /* 0x000fe200000010ff */
[----:B------:R-:W-:Y:S01]  /*8a90*/  FADD.FTZ R239, R239, R200 ;  /* 0x000000c8efef7221 */ /* 0x000fe20000010000 */
[----:B------:R-:W-:Y:S01]  /*8aa0*/  LOP3.LUT R148, R161, R148, RZ, 0xc0, !PT ;  /* 0x00000094a1947212 */ /* 0x000fe200078ec0ff */
[----:B------:R-:W-:Y:S01]  /*8ab0*/  HMMA.16816.F32.BF16 R144, R168, R162, R144 ;  /* 0x000000a2a890723c */ /* 0x000fe20000041890 */
[----:B------:R-:W4:Y:S02]  /*8ac0*/  LDSM.16.MT88.4 R180, [R195+0x12800] ;  /* 0x01280000c3b4783b */ /* 0x000f240000004200 */
[----:B------:R-:W-:Y:S01]  /*8ad0*/  LOP3.LUT R149, R160, R149, RZ, 0xc0, !PT ;  /* 0x00000095a0957212 */ /* 0x000fe200078ec0ff */
[----:B------:R-:W-:Y:S01]  /*8ae0*/  FADD.FTZ R238, R238, R237 ;  /* 0x000000edeeee7221 */ /* 0x000fe20000010000 */
[----:B------:R-:W-:Y:S03]  /*8af0*/  FADD.FTZ R240, R240, R239 ;  /* 0x000000eff0f07221 */ /* 0x000fe60000010000 */
[----:B------:R-:W-:Y:S01]  /*8b00*/  FADD.FTZ R233, R233, R238 ;  /* 0x000000eee9e97221 */ /* 0x000fe20000010000 */
[----:B------:R-:W5:Y:S01]  /*8b10*/  LDSM.16.MT88.4 R184, [R196+0x12800] ;  /* 0x01280000c4b8783b */ /* 0x000f620000004200 */
[C---:B---3--:R-:W-:Y:S05]  /*8b20*/  HMMA.16816.F32.BF16 R4, R148.reuse, R152, R4 ;  /* 0x000000989404723c */ /* 0x048fea0000041804 */
[----:B------:R-:W-:Y:S01]  /*8b30*/  FADD.FTZ R235, R235, R240 ;  /* 0x000000f0ebeb7221 */ /* 0x000fe20000010000 */
[----:B------:R-:W-:Y:S01]  /*8b40*/  FADD.FTZ R233, R234, R233 ;  /* 0x000000e9eae97221 */ /* 0x000fe20000010000 */
[----:B------:R-:W3:Y:S01]  /*8b50*/  LDSM.16.MT88.4 R160, [R197+0x2800] ;  /* 0x00280000c5a0783b */ /* 0x000ee20000004200 */
[C---:B------:R-:W-:Y:S03]  /*8b60*/  HMMA.16816.F32.BF16 R8, R148.reuse, R154, R8 ;  /* 0x0000009a9408723c */ /* 0x040fe60000041808 */
[----:B------:R-:W-:Y:S04]  /*8b70*/  FADD.FTZ R236, R236, R235 ;  /* 0x000000ebecec7221 */ /* 0x000fe80000010000 */
[----:B------:R-:W3:Y:S01]  /*8b80*/  LDSM.16.MT88.4 R168, [R195+0x14800] ;  /* 0x01480000c3a8783b */ /* 0x000ee20000004200 */
[C---:B-1----:R-:W-:Y:S07]  /*8b90*/  HMMA.16816.F32.BF16 R36, R148.reuse, R156, R36 ;  /* 0x0000009c9424723c */ /* 0x042fee0000041824 */
[----:B------:R-:W1:Y:S01]  /*8ba0*/  LDSM.16.MT88.4 R152, [R196+0x14800] ;  /* 0x01480000c498783b */ /* 0x000e620000004200 */
[C---:B------:R-:W-:Y:S07]  /*8bb0*/  HMMA.16816.F32.BF16 R40, R148.reuse, R158, R40 ;  /* 0x0000009e9428723c */ /* 0x040fee0000041828 */
[----:B------:R-:W1:Y:S01]  /*8bc0*/  LDSM.16.MT88.4 R156, [R165+0x4800] ;  /* 0x00480000a59c783b */ /* 0x000e620000004200 */
[C---:B------:R-:W-:Y:S08]  /*8bd0*/  HMMA.16816.F32.BF16 R44, R148.reuse, R172, R44 ;  /* 0x000000ac942c723c */ /* 0x040ff0000004182c */
[C---:B------:R-:W-:Y:S01]  /*8be0*/  HMMA.16816.F32.BF16 R48, R148.reuse, R174, R48 ;  /* 0x000000ae9430723c */ /* 0x040fe20000041830 */
[----:B------:R-:W1:Y:S07]  /*8bf0*/  LDSM.16.MT88.4 R172, [R197+0x4800] ;  /* 0x00480000c5ac783b */ /* 0x000e6e0000004200 */
[C---:B--2---:R-:W-:Y:S08]  /*8c00*/  HMMA.16816.F32.BF16 R52, R148.reuse, R176, R52 ;  /* 0x000000b09434723c */ /* 0x044ff00000041834 */
[C---:B------:R-:W-:Y:S08]  /*8c10*/  HMMA.16816.F32.BF16 R56, R148.reuse, R178, R56 ;  /* 0x000000b29438723c */ /* 0x040ff00000041838 */
[C---:B----4-:R-:W-:Y:S08]  /*8c20*/  HMMA.16816.F32.BF16 R60, R148.reuse, R180, R60 ;  /* 0x000000b4943c723c */ /* 0x050ff0000004183c */
[C---:B------:R-:W-:Y:S01]  /*8c30*/  HMMA.16816.F32.BF16 R64, R148.reuse, R182, R64 ;  /* 0x000000b69440723c */ /* 0x040fe20000041840 */
[----:B------:R-:W-:Y:S07]  /*8c40*/  LDSM.16.MT88.4 R180, [R165+0x5000] ;  /* 0x00500000a5b4783b */ /* 0x000fee0000004200 */
[C---:B-----5:R-:W-:Y:S03]  /*8c50*/  HMMA.16816.F32.BF16 R68, R148.reuse, R184, R68 ;  /* 0x000000b89444723c */ /* 0x060fe60000041844 */
[--C-:B------:R-:W-:Y:S01]  /*8c60*/  FFMA.FTZ R184, R25, UR4, -R232.reuse ;  /* 0x0000000419b87c23 */ /* 0x100fe200080108e8 */
[----:B------:R-:W-:Y:S04]  /*8c70*/  FFMA.FTZ R185, R24, UR4, -R232 ;  /* 0x0000000418b97c23 */ /* 0x000fe800080108e8 */
[C---:B------:R-:W-:Y:S01]  /*8c80*/  HMMA.16816.F32.BF16 R72, R148.reuse, R186, R72 ;  /* 0x000000ba9448723c */ /* 0x040fe20000041848 */
[----:B------:R-:W-:Y:S02]  /*8c90*/  MUFU.EX2 R184, R184 ;  /* 0x000000b800b87308 */ /* 0x000fe40000000800 */
[--C-:B------:R-:W-:Y:S01]  /*8ca0*/  FFMA.FTZ R186, R26, UR4, -R226.reuse ;  /* 0x000000041aba7c23 */ /* 0x100fe200080108e2 */
[----:B------:R-:W-:Y:S04]  /*8cb0*/  FFMA.FTZ R187, R27, UR4, -R226 ;  /* 0x000000041bbb7c23 */ /* 0x000fe800080108e2 */
        /* <DEDUP_REMOVED lines=8> */
[C---:B---3--:R-:W-:Y:S01]  /*8d40*/  HMMA.16816.F32.BF16 R84, R148.reuse, R160, R84 ;  /* 0x000000a09454723c */ /* 0x048fe20000041854 */
[----:B------:R-:W-:Y:S06]  /*8d50*/  MOV R161, UR29 ;  /* 0x0000001d00a17c02 */ /* 0x000fec0008000f00 */
[----:B------:R-:W-:Y:S01]  /*8d60*/  MUFU.EX2 R187, R187 ;  /* 0x000000bb00bb7308 */ /* 0x000fe20000000800 */
[----:B------:R-:W-:Y:S01]  /*8d70*/  LOP3.LUT R160, R225, UR19, R161, 0x96, !PT ;  /* 0x00000013e1a07c12 */ /* 0x000fe2000f8e96a1 */
[C---:B------:R-:W-:Y:S08]  /*8d80*/  HMMA.16816.F32.BF16 R88, R148.reuse, R162, R88 ;  /* 0x000000a29458723c */ /* 0x040ff00000041858 */
[----:B------:R-:W-:Y:S01]  /*8d90*/  MUFU.EX2 R191, R191 ;  /* 0x000000bf00bf7308 */ /* 0x000fe20000000800 */
[----:B------:R-:W-:Y:S01]  /*8da0*/  IMAD.WIDE.U32 R160, R160, -0x326172a9, RZ ;  /* 0xcd9e8d57a0a07825 */ /* 0x000fe200078e00ff */
[C---:B------:R-:W-:Y:S08]  /*8db0*/  HMMA.16816.F32.BF16 R92, R148.reuse, R168, R92 ;  /* 0x000000a8945c723c */ /* 0x040ff0000004185c */
[----:B------:R-:W2:Y:S01]  /*8dc0*/  MUFU.EX2 R190, R190 ;  /* 0x000000be00be7308 */ /* 0x000ea20000000800 */
[----:B------:R-:W-:Y:S02]  /*8dd0*/  LOP3.LUT R242, R228, UR21, R161, 0x96, !PT ;  /* 0x00000015e4f27c12 */ /* 0x000fe4000f8e96a1 */
[----:B------:R-:W-:Y:S01]  /*8de0*/  LOP3.LUT R168, R219, UR20, R160, 0x96, !PT ;  /* 0x00000014dba87c12 */ /* 0x000fe2000f8e96a0 */
[C---:B------:R-:W-:Y:S06]  /*8df0*/  HMMA.16816.F32.BF16 R96, R148.reuse, R170, R96 ;  /* 0x000000aa9460723c */ /* 0x040fec0000041860 */
[----:B------:R-:W-:Y:S01]  /*8e00*/  MUFU.EX2 R188, R188 ;  /* 0x000000bc00bc7308 */ /* 0x000fe20000000800 */
[----:B------:R-:W-:Y:S04]  /*8e10*/  IMAD.WIDE.U32 R242, R242, -0x2daee0ad, RZ ;  /* 0xd2511f53f2f27825 */ /* 0x000fe800078e00ff */
[----:B------:R-:W-:Y:S01]  /*8e20*/  IMAD.WIDE.U32 R168, R168, -0x2daee0ad, RZ ;  /* 0xd2511f53a8a87825 */ /* 0x000fe200078e00ff */
[C---:B-1----:R-:W-:Y:S04]  /*8e30*/  HMMA.16816.F32.BF16 R100, R148.reuse, R152, R100 ;  /* 0x000000989464723c */ /* 0x042fe80000041864 */
[----:B------:R-:W1:Y:S01]  /*8e40*/  MUFU.EX2 R189, R189 ;  /* 0x000000bd00bd7308 */ /* 0x000e620000000800 */
[----:B------:R-:W-:Y:S02]  /*8e50*/  LOP3.LUT R160, R220, UR27, R243, 0x96, !PT ;  /* 0x0000001bdca07c12 */ /* 0x000fe4000f8e96f3 */
[----:B--2---:R-:W-:Y:S01]  /*8e60*/  F2FP.BF16.F32.PACK_AB R176, R190, R191 ;  /* 0x000000bfbeb0723e */ /* 0x004fe200000010ff */
[----:B------:R-:W-:Y:S01]  /*8e70*/  FADD.FTZ R191, R191, R236 ;  /* 0x000000ecbfbf7221 */ /* 0x000fe20000010000 */
[----:B------:R-:W-:Y:S01]  /*8e80*/  LOP3.LUT R242, R242, UR25, R169, 0x96, !PT ;  /* 0x00000019f2f27c12 */ /* 0x000fe2000f8e96a9 */
[C---:B------:R-:W-:Y:S01]  /*8e90*/  HMMA.16816.F32.BF16 R104, R148.reuse, R154, R104 ;  /* 0x0000009a9468723c */ /* 0x040fe20000041868 */
[----:B------:R-:W2:Y:S02]  /*8ea0*/  LDSM.16.MT88.4 R152, [R195+0x16800] ;  /* 0x01680000c398783b */ /* 0x000ea40000004200 */
        /* <DEDUP_REMOVED lines=12> */
[----:B------:R-:W-:Y:S02]  /*8f70*/  LOP3.LUT R246, R168, UR24, R25, 0x96, !PT ;  /* 0x00000018a8f67c12 */ /* 0x000fe4000f8e9619 */
[----:B------:R-:W-:Y:S02]  /*8f80*/  LOP3.LUT R169, R24, UR23, R245, 0x96, !PT ;  /* 0x0000001718a97c12 */ /* 0x000fe4000f8e96f5 */
[----:B------:R-:W4:Y:S01]  /*8f90*/  LDSM.16.MT88.4 R24, [R197+0x6800] ;  /* 0x00680000c518783b */ /* 0x000f220000004200 */
[C---:B------:R-:W-:Y:S03]  /*8fa0*/  HMMA.16816.F32.BF16 R120, R148.reuse, R174, R120 ;  /* 0x000000ae9478723c */ /* 0x040fe60000041878 */
[----:B------:R-:W-:Y:S04]  /*8fb0*/  IMAD.WIDE.U32 R168, R169, -0x326172a9, RZ ;  /* 0xcd9e8d57a9a87825 */ /* 0x000fe800078e00ff */
[----:B------:R-:W-:Y:S01]  /*8fc0*/  IMAD.WIDE.U32 R246, R246, -0x326172a9, RZ ;  /* 0xcd9e8d57f6f67825 */ /* 0x000fe200078e00ff */
[C---:B------:R-:W-:Y:S01]  /*8fd0*/  PRMT R172, R168.reuse, 0x7772, RZ ;  /* 0x00007772a8ac7816 */ /* 0x040fe200000000ff */
[C---:B--2---:R-:W-:Y:S03]  /*8fe0*/  HMMA.16816.F32.BF16 R124, R148.reuse, R152, R124 ;  /* 0x00000098947c723c */ /* 0x044fe6000004187c */
[----:B------:R-:W-:Y:S02]  /*8ff0*/  MOV R152, R168 ;  /* 0x000000a800987202 */ /* 0x000fe40000000f00 */
[C---:B------:R-:W-:Y:S02]  /*9000*/  PRMT R153, R168.reuse, 0x7773, RZ ;  /* 0x00007773a8997816 */ /* 0x040fe400000000ff */
[----:B------:R-:W-:Y:S01]  /*9010*/  PRMT R20, R168, 0x7771, RZ ;  /* 0x00007771a8147816 */ /* 0x000fe200000000ff */
[C---:B------:R-:W-:Y:S03]  /*9020*/  HMMA.16816.F32.BF16 R128, R148.reuse, R154, R128 ;  /* 0x0000009a9480723c */ /* 0x040fe60000041880 */
[----:B------:R-:W-:Y:S02]  /*9030*/  LOP3.LUT R155, R152, 0xff, RZ, 0xc0, !PT ;  /* 0x000000ff989b7812 */ /* 0x000fe400078ec0ff */
[----:B------:R-:W-:Y:S02]  /*9040*/  PRMT R172, R172, 0x5410, R153 ;  /* 0x00005410acac7816 */ /* 0x000fe40000000099 */
[----:B------:R-:W-:Y:S01]  /*9050*/  PRMT R20, R155, 0x5410, R20 ;  /* 0x000054109b147816 */ /* 0x000fe20000000014 */
[C---:B---3--:R-:W-:Y:S01]  /*9060*/  HMMA.16816.F32.BF16 R132, R148.reuse, R156, R132 ;  /* 0x0000009c9484723c */ /* 0x048fe20000041884 */
[----:B------:R-:W2:Y:S02]  /*9070*/  LDSM.16.MT88.4 R152, [R195+0x11000] ;  /* 0x01100000c398783b */ /* 0x000ea40000004200 */
[----:B------:R-:W-:Y:S01]  /*9080*/  LOP3.LUT R21, R246, UR8, R169, 0x96, !PT ;  /* 0x00000008f6157c12 */ /* 0x000fe2000f8e96a9 */
[----:B------:R-:W-:Y:S01]  /*9090*/  UIADD3 UR8, UPT, UPT, UR15, 0x1, URZ ;  /* 0x000000010f087890 */ /* 0x000fe2000fffe0ff */
[----:B------:R-:W-:Y:S01]  /*90a0*/  LOP3.LUT R172, R172, 0xff00ff, RZ, 0xc0, !PT ;  /* 0x00ff00ffacac7812 */ /* 0x000fe200078ec0ff */
[----:B------:R-:W-:Y:S01]  /*90b0*/  UIADD3 UR15, UPT, UPT, UR15, -0x1, URZ ;  /* 0xffffffff0f0f7890 */ /* 0x000fe2000fffe0ff */
[C---:B------:R-:W-:Y:S01]  /*90c0*/  LOP3.LUT R23, R21.reuse, 0xff, RZ, 0xc0, !PT ;  /* 0x000000ff15177812 */ /* 0x040fe200078ec0ff */
[C---:B------:R-:W-:Y:S01]  /*90d0*/  HMMA.16816.F32.BF16 R136, R148.reuse, R158, R136 ;  /* 0x0000009e9488723c */ /* 0x040fe20000041888 */
[----:B------:R-:W3:Y:S01]  /*90e0*/  LDSM.16.MT88.4 R156, [R196+0x11000] ;  /* 0x01100000c49c783b */ /* 0x000ee20000004200 */
[----:B------:R-:W-:Y:S01]  /*90f0*/  UISETP.GT.AND UP0, UPT, UR8, URZ, UPT ;  /* 0x000000ff0800728c */ /* 0x000fe2000bf04270 */
[C---:B------:R-:W-:Y:S02]  /*9100*/  PRMT R22, R21.reuse, 0x7632, R22 ;  /* 0x0000763215167816 */ /* 0x040fe40000000016 */
[----:B------:R-:W-:Y:S02]  /*9110*/  LOP3.LUT R242, R242, UR9, R247, 0x96, !PT ;  /* 0x00000009f2f27c12 */ /* 0x000fe4000f8e96f7 */
[----:B------:R-:W-:Y:S01]  /*9120*/  LOP3.LUT R22, R22, 0xff, RZ, 0xc0, !PT ;  /* 0x000000ff16167812 */ /* 0x000fe200078ec0ff */
[C---:B------:R-:W-:Y:S01]  /*9130*/  HMMA.16816.F32.BF16 R16, R148.reuse, R160, R16 ;  /* 0x000000a09410723c */ /* 0x040fe20000041810 */
[----:B------:R-:W5:Y:S02]  /*9140*/  LDSM.16.MT88.4 R168, [R165+0x1000] ;  /* 0x00100000a5a8783b */ /* 0x000f640000004200 */
[----:B------:R-:W-:Y:S01]  /*9150*/  LOP3.LUT R160, R21, 0xffff, RZ, 0xc0, !PT ;  /* 0x0000ffff15a07812 */ /* 0x000fe200078ec0ff */
[----:B------:R-:W-:Y:S01]  /*9160*/  IMAD.WIDE.U32 R242, R242, -0x2daee0ad, RZ ;  /* 0xd2511f53f2f27825 */ /* 0x000fe200078e00ff */
[----:B------:R-:W-:Y:S02]  /*9170*/  F2FP.BF16.F32.PACK_AB R161, R184, R185 ;  /* 0x000000b9b8a1723e */ /* 0x000fe400000010ff */
[----:B------:R-:W-:Y:S01]  /*9180*/  SHF.R.U32.HI R160, RZ, 0x8, R160 ;  /* 0x00000008ffa07819 */ /* 0x000fe200000116a0 */
[C---:B------:R-:W-:Y:S03]  /*9190*/  HMMA.16816.F32.BF16 R140, R148.reuse, R162, R140 ;  /* 0x000000a2948c723c */ /* 0x040fe6000004188c */
[----:B------:R-:W-:Y:S02]  /*91a0*/  SHF.R.U32.HI R21, RZ, 0x18, R21 ;  /* 0x00000018ff157819 */ /* 0x000fe40000011615 */
[----:B------:R-:W-:Y:S02]  /*91b0*/  PRMT R160, R23, 0x5410, R160 ;  /* 0x0000541017a07816 */ /* 0x000fe400000000a0 */
[----:B------:R-:W-:Y:S01]  /*91c0*/  PRMT R162, R22, 0x5410, R21 ;  /* 0x0000541016a27816 */ /* 0x000fe20000000015 */
[C---:B----4-:R-:W-:Y:S03]  /*91d0*/  HMMA.16816.F32.BF16 R12, R148.reuse, R24, R12 ;  /* 0x00000018940c723c */ /* 0x050fe6000004180c */
[--C-:B------:R-:W-:Y:S02]  /*91e0*/  HSET2.LE.AND R22, R20, R207.reuse, PT ;  /* 0x000000cf14167233 */ /* 0x100fe40003803000 */
[--C-:B------:R-:W-:Y:S02]  /*91f0*/  HSET2.LE.AND R20, R160, R207.reuse, PT ;  /* 0x000000cfa0147233 */ /* 0x100fe40003803000 */
[----:B-1----:R-:W-:Y:S01]  /*9200*/  F2FP.BF16.F32.PACK_AB R21, R189, R188 ;  /* 0x000000bcbd15723e */ /* 0x002fe200000010ff */
[----:B------:R-:W-:Y:S01]  /*9210*/  HMMA.16816.F32.BF16 R144, R148, R26, R144 ;  /* 0x0000001a9490723c */ /* 0x000fe20000041890 */
[----:B------:R-:W-:Y:S02]  /*9220*/  LDSM.16.MT88.4 R24, [R196+0x13000] ;  /* 0x01300000c418783b */ /* 0x000fe40000004200 */
[----:B------:R-:W-:Y:S01]  /*9230*/  LOP3.LUT R20, R21, R20, RZ, 0xc0, !PT ;  /* 0x0000001415147212 */ /* 0x000fe200078ec0ff */
[----:B------:R-:W-:Y:S01]  /*9240*/  FADD.FTZ R188, R188, R233 ;  /* 0x000000e9bcbc7221 */ /* 0x000fe20000010000 */
[--C-:B------:R-:W-:Y:S02]  /*9250*/  HSET2.LE.AND R23, R172, R207.reuse, PT ;  /* 0x000000cfac177233 */ /* 0x100fe40003803000 */
[--C-:B------:R-:W-:Y:S01]  /*9260*/  HSET2.LE.AND R21, R162, R207.reuse, PT ;  /* 0x000000cfa2157233 */ /* 0x100fe20003803000 */
[----:B------:R-:W-:Y:S01]  /*9270*/  FADD.FTZ R188, R189, R188 ;  /* 0x000000bcbdbc7221 */ /* 0x000fe20000010000 */
[----:B------:R-:W-:Y:S01]  /*9280*/  F2FP.BF16.F32.PACK_AB R160, R187, R186 ;  /* 0x000000babba0723e */ /* 0x000fe200000010ff */
[----:B------:R-:W-:Y:S01]  /*9290*/  LDSM.16.MT88.4 R172, [R195+0x13000] ;  /* 0x01300000c3ac783b */ /* 0x000fe20000004200 */
[----:B------:R-:W-:Y:S01]  /*92a0*/  LOP3.LUT R22, R161, R22, RZ, 0xc0, !PT ;  /* 0x00000016a1167212 */ /* 0x000fe200078ec0ff */
[----:B------:R-:W-:Y:S01]  /*92b0*/  FADD.FTZ R185, R185, R188 ;  /* 0x000000bcb9b97221 */ /* 0x000fe20000010000 */
[----:B------:R-:W-:Y:S01]  /*92c0*/  LOP3.LUT R23, R160, R23, RZ, 0xc0, !PT ;  /* 0x00000017a0177212 */ /* 0x000fe200078ec0ff */
[----:B------:R-:W-:Y:S01]  /*92d0*/  FADD.FTZ R186, R186, R191 ;  /* 0x000000bfbaba7221 */ /* 0x000fe20000010000 */
[----:B------:R-:W-:Y:S01]  /*92e0*/  LOP3.LUT R21, R176, R21, RZ, 0xc0, !PT ;  /* 0x00000015b0157212 */ /* 0x000fe200078ec0ff */
[----:B------:R-:W-:Y:S01]  /*92f0*/  FADD.FTZ R185, R184, R185 ;  /* 0x000000b9b8b97221 */ /* 0x000fe20000010000 */
[----:B------:R-:W-:Y:S01]  /*9300*/  LOP3.LUT R244, R244, UR22, R243, 0x96, !PT ;  /* 0x00000016f4f47c12 */ /* 0x000fe2000f8e96f3 */
[----:B------:R-:W1:Y:S01]  /*9310*/  LDSM.16.MT88.4 R160, [R197+0x1000] ;  /* 0x00100000c5a0783b */ /* 0x000e620000004200 */
[----:B------:R-:W-:Y:S03]  /*9320*/  FADD.FTZ R187, R187, R186 ;  /* 0x000000babbbb7221 */ /* 0x000fe60000010000 */
[C---:B--2---:R-:W-:Y:S04]  /*9330*/  HMMA.16816.F32.BF16 R4, R20.reuse, R152, R4 ;  /* 0x000000981404723c */ /* 0x044fe80000041804 */
[----:B------:R-:W2:Y:S04]  /*9340*/  LDSM.16.MT88.4 R148, [R165+0x3000] ;  /* 0x00300000a594783b */ /* 0x000ea80000004200 */
[C---:B------:R-:W-:Y:S04]  /*9350*/  HMMA.16816.F32.BF16 R8, R20.reuse, R154, R8 ;  /* 0x0000009a1408723c */ /* 0x040fe80000041808 */
[----:B------:R-:W4:Y:S04]  /*9360*/  LDSM.16.MT88.4 R152, [R197+0x3000] ;  /* 0x00300000c598783b */ /* 0x000f280000004200 */
[C---:B---3--:R-:W-:Y:S04]  /*9370*/  HMMA.16816.F32.BF16 R36, R20.reuse, R156, R36 ;  /* 0x0000009c1424723c */ /* 0x048fe80000041824 */
[----:B------:R-:W-:Y:S04]  /*9380*/  LDSM.16.MT88.4 R176, [R196+0x15000] ;  /* 0x01500000c4b0783b */ /* 0x000fe80000004200 */
[C---:B------:R-:W-:Y:S04]  /*9390*/  HMMA.16816.F32.BF16 R40, R20.reuse, R158, R40 ;  /* 0x0000009e1428723c */ /* 0x040fe80000041828 */
[----:B------:R-:W3:Y:S04]  /*93a0*/  LDSM.16.MT88.4 R156, [R195+0x15000] ;  /* 0x01500000c39c783b */ /* 0x000ee80000004200 */
        /* <DEDUP_REMOVED lines=21> */
[C---:B------:R-:W-:Y:S03]  /*9500*/  HMMA.16816.F32.BF16 R100, R20.reuse, R176, R100 ;  /* 0x000000b01464723c */ /* 0x040fe60000041864 */
[--C-:B------:R-:W-:Y:S01]  /*9510*/  FFMA.FTZ R177, R29, UR4, -R232.reuse ;  /* 0x000000041db17c23 */ /* 0x100fe200080108e8 */
[----:B------:R-:W-:Y:S01]  /*9520*/  FFMA.FTZ R176, R28, UR4, -R232 ;  /* 0x000000041cb07c23 */ /* 0x000fe200080108e8 */
[----:B------:R-:W-:Y:S03]  /*9530*/  MOV R28, R242 ;  /* 0x000000f2001c7202 */ /* 0x000fe60000000f00 */
[C---:B------:R-:W-:Y:S01]  /*9540*/  HMMA.16816.F32.BF16 R104, R20.reuse, R178, R104 ;  /* 0x000000b21468723c */ /* 0x040fe20000041868 */
[----:B------:R-:W-:Y:S02]  /*9550*/  MUFU.EX2 R177, R177 ;  /* 0x000000b100b17308 */ /* 0x000fe40000000800 */
[--C-:B------:R-:W-:Y:S01]  /*9560*/  FFMA.FTZ R178, R30, UR4, -R226.reuse ;  /* 0x000000041eb27c23 */ /* 0x100fe200080108e2 */
[----:B------:R-:W-:Y:S04]  /*9570*/  FFMA.FTZ R179, R31, UR4, -R226 ;  /* 0x000000041fb37c23 */ /* 0x000fe800080108e2 */
[C---:B------:R-:W-:Y:S03]  /*9580*/  HMMA.16816.F32.BF16 R108, R20.reuse, R180, R108 ;  /* 0x000000b4146c723c */ /* 0x040fe6000004186c */
[----:B------:R-:W-:Y:S01]  /*9590*/  MUFU.EX2 R176, R176 ;  /* 0x000000b000b07308 */ /* 0x000fe20000000800 */
[--C-:B------:R-:W-:Y:S01]  /*95a0*/  FFMA.FTZ R180, R32, UR4, -R232.reuse ;  /* 0x0000000420b47c23 */ /* 0x100fe200080108e8 */
[----:B------:R-:W-:Y:S01]  /*95b0*/  LOP3.LUT R32, R244, 0xff, RZ, 0xc0, !PT ;  /* 0x000000fff4207812 */ /* 0x000fe200078ec0ff */
[----:B------:R-:W-:Y:S01]  /*95c0*/  FFMA.FTZ R232, R33, UR4, -R232 ;  /* 0x0000000421e87c23 */ /* 0x000fe200080108e8 */
[----:B------:R-:W-:Y:S01]  /*95d0*/  LOP3.LUT R33, R28, 0xff, RZ, 0xc0, !PT ;  /* 0x000000ff1c217812 */ /* 0x000fe200078ec0ff */
[C---:B------:R-:W-:Y:S01]  /*95e0*/  HMMA.16816.F32.BF16 R112, R20.reuse, R182, R112 ;  /* 0x000000b61470723c */ /* 0x040fe20000041870 */
[----:B------:R-:W3:Y:S04]  /*95f0*/  LDSM.16.MT88.4 R28, [R196+0x11800] ;  /* 0x01180000c41c783b */ /* 0x000ee80000004200 */
[----:B------:R-:W-:Y:S01]  /*9600*/  MUFU.EX2 R180, R180 ;  /* 0x000000b400b47308 */ /* 0x000fe20000000800 */
[--C-:B------:R-:W-:Y:S01]  /*9610*/  FFMA.FTZ R183, R34, UR4, -R226.reuse ;  /* 0x0000000422b77c23 */ /* 0x100fe200080108e2 */
[----:B------:R-:W-:Y:S01]  /*9620*/  FFMA.FTZ R226, R35, UR4, -R226 ;  /* 0x0000000423e27c23 */ /* 0x000fe200080108e2 */
[----:B------:R-:W-:Y:S01]  /*9630*/  LOP3.LUT R35, R244, 0xffff, RZ, 0xc0, !PT ;  /* 0x0000fffff4237812 */ /* 0x000fe200078ec0ff */
[C---:B-----5:R-:W-:Y:S06]  /*9640*/  HMMA.16816.F32.BF16 R116, R20.reuse, R168, R116 ;  /* 0x000000a81474723c */ /* 0x060fec0000041874 */
[----:B------:R-:W-:Y:S01]  /*9650*/  MUFU.EX2 R181, R232 ;  /* 0x000000e800b57308 */ /* 0x000fe20000000800 */
[----:B------:R-:W-:Y:S01]  /*9660*/  SHF.R.U32.HI R35, RZ, 0x8, R35 ;  /* 0x00000008ff237819 */ /* 0x000fe20000011623 */
[C---:B------:R-:W-:Y:S01]  /*9670*/  HMMA.16816.F32.BF16 R120, R20.reuse, R170, R120 ;  /* 0x000000aa1478723c */ /* 0x040fe20000041878 */
[----:B------:R-:W-:Y:S07]  /*9680*/  LDSM.16.MT88.4 R168, [R196+0x15800] ;  /* 0x01580000c4a8783b */ /* 0x000fee0000004200 */
[----:B------:R-:W-:Y:S01]  /*9690*/  MUFU.EX2 R183, R183 ;  /* 0x000000b700b77308 */ /* 0x000fe20000000800 */
[C---:B-1----:R-:W-:Y:S09]  /*96a0*/  HMMA.16816.F32.BF16 R124, R20.reuse, R160, R124 ;  /* 0x000000a0147c723c */ /* 0x042ff2000004187c */
[----:B------:R-:W-:Y:S01]  /*96b0*/  MUFU.EX2 R226, R226 ;  /* 0x000000e200e27308 */ /* 0x000fe20000000800 */
[C---:B------:R-:W-:Y:S09]  /*96c0*/  HMMA.16816.F32.BF16 R128, R20.reuse, R162, R128 ;  /* 0x000000a21480723c */ /* 0x040ff20000041880 */
[----:B------:R-:W1:Y:S01]  /*96d0*/  MUFU.EX2 R178, R178 ;  /* 0x000000b200b27308 */ /* 0x000e620000000800 */
[C---:B------:R-:W-:Y:S09]  /*96e0*/  HMMA.16816.F32.BF16 R132, R20.reuse, R24, R132 ;  /* 0x000000181484723c */ /* 0x040ff20000041884 */
[----:B------:R-:W5:Y:S01]  /*96f0*/  MUFU.EX2 R179, R179 ;  /* 0x000000b300b37308 */ /* 0x000f620000000800 */
[C---:B------:R-:W-:Y:S02]  /*9700*/  PRMT R24, R242.reuse, 0x7772, RZ ;  /* 0x00007772f2187816 */ /* 0x040fe400000000ff */
[----:B------:R-:W-:Y:S01]  /*9710*/  PRMT R25, R242, 0x7773, RZ ;  /* 0x00007773f2197816 */ /* 0x000fe200000000ff */
[C---:B------:R-:W-:Y:S03]  /*9720*/  HMMA.16816.F32.BF16 R136, R20.reuse, R26, R136 ;  /* 0x0000001a1488723c */ /* 0x040fe60000041888 */
[----:B------:R-:W-:Y:S01]  /*9730*/  PRMT R25, R24, 0x5410, R25 ;  /* 0x0000541018197816 */ /* 0x000fe20000000019 */
[----:B-1----:R-:W-:Y:S01]  /*9740*/  FADD.FTZ R0, R178, R187 ;  /* 0x000000bbb2007221 */ /* 0x002fe20000010000 */
[----:B------:R-:W-:Y:S02]  /*9750*/  PRMT R24, R32, 0x5410, R35 ;  /* 0x0000541020187816 */ /* 0x000fe40000000023 */
[----:B------:R-:W-:Y:S01]  /*9760*/  PRMT R26, R242, 0x7771, RZ ;  /* 0x00007771f21a7816 */ /* 0x000fe200000000ff */
[C---:B--2---:R-:W-:Y:S03]  /*9770*/  HMMA.16816.F32.BF16 R16, R20.reuse, R148, R16 ;  /* 0x000000941410723c */ /* 0x044fe60000041810 */
[----:B------:R-:W-:Y:S01]  /*9780*/  PRMT R27, R244, 0x7632, R27 ;  /* 0x00007632f41b7816 */ /* 0x000fe2000000001b */
[----:B-----5:R-:W-:Y:S01]  /*9790*/  FADD.FTZ R0, R179, R0 ;  /* 0x00000000b3007221 */ /* 0x020fe20000010000 */
[----:B------:R-:W-:Y:S02]  /*97a0*/  SHF.R.U32.HI R148, RZ, 0x18, R244 ;  /* 0x00000018ff947819 */ /* 0x000fe400000116f4 */
[----:B------:R-:W-:Y:S01]  /*97b0*/  LOP3.LUT R27, R27, 0xff, RZ, 0xc0, !PT ;  /* 0x000000ff1b1b7812 */ /* 0x000fe200078ec0ff */
[C---:B------:R-:W-:Y:S03]  /*97c0*/  HMMA.16816.F32.BF16 R140, R20.reuse, R150, R140 ;  /* 0x00000096148c723c */ /* 0x040fe6000004188c */
[----:B------:R-:W-:Y:S02]  /*97d0*/  PRMT R148, R27, 0x5410, R148 ;  /* 0x000054101b947816 */ /* 0x000fe40000000094 */
[----:B------:R-:W-:Y:S02]  /*97e0*/  LOP3.LUT R150, R25, 0xff00ff, RZ, 0xc0, !PT ;  /* 0x00ff00ff19967812 */ /* 0x000fe400078ec0ff */
[----:B------:R-:W-:Y:S01]  /*97f0*/  PRMT R26, R33, 0x5410, R26 ;  /* 0x00005410211a7816 */ /* 0x000fe2000000001a */
[C---:B----4-:R-:W-:Y:S01]  /*9800*/  HMMA.16816.F32.BF16 R12, R20.reuse, R152, R12 ;  /* 0x00000098140c723c */ /* 0x050fe2000004180c */
[----:B------:R-:W1:Y:S02]  /*9810*/  LDSM.16.MT88.4 R32, [R165+0x1800] ;  /* 0x00180000a520783b */ /* 0x000e640000004200 */
[--C-:B------:R-:W-:Y:S02]  /*9820*/  HSET2.LE.AND R25, R148, R207.reuse, PT ;  /* 0x000000cf94197233 */ /* 0x100fe40003803000 */
[----:B------:R-:W-:Y:S02]  /*9830*/  F2FP.BF16.F32.PACK_AB R148, R179, R178 ;  /* 0x000000b2b394723e */ /* 0x000fe400000010ff */
[--C-:B------:R-:W-:Y:S01]  /*9840*/  HSET2.LE.AND R27, R150, R207.reuse, PT ;  /* 0x000000cf961b7233 */ /* 0x100fe20003803000 */
[----:B------:R-:W-:Y:S01]  /*9850*/  HMMA.16816.F32.BF16 R144, R20, R154, R144 ;  /* 0x0000009a1490723c */ /* 0x000fe20000041890 */
[----:B------:R-:W2:Y:S02]  /*9860*/  LDSM.16.MT88.4 R20, [R197+0x1800] ;  /* 0x00180000c514783b */ /* 0x000ea40000004200 */
[--C-:B------:R-:W-:Y:S02]  /*9870*/  HSET2.LE.AND R26, R26, R207.reuse, PT ;  /* 0x000000cf1a1a7233 */ /* 0x100fe40003803000 */
[----:B------:R-:W-:Y:S02]  /*9880*/  HSET2.LE.AND R24, R24, R207, PT ;  /* 0x000000cf18187233 */ /* 0x000fe40003803000 */
[----:B------:R-:W-:Y:S02]  /*9890*/  LOP3.LUT R25, R148, R25, RZ, 0xc0, !PT ;  /* 0x0000001994197212 */ /* 0x000fe400078ec0ff */
[----:B------:R-:W-:Y:S01]  /*98a0*/  F2FP.BF16.F32.PACK_AB R151, R177, R176 ;  /* 0x000000b0b197723e */ /* 0x000fe200000010ff */
[----:B------:R-:W-:Y:S01]  /*98b0*/  LDSM.16.MT88.4 R152, [R197+0x3800] ;  /* 0x00380000c598783b */ /* 0x000fe20000004200 */
[----:B------:R-:W-:Y:S01]  /*98c0*/  F2FP.BF16.F32.PACK_AB R149, R181, R180 ;  /* 0x000000b4b595723e */ /* 0x000fe200000010ff */
[----:B------:R-:W-:Y:S01]  /*98d0*/  FADD.FTZ R176, R176, R185 ;  /* 0x000000b9b0b07221 */ /* 0x000fe20000010000 */
[C---:B------:R-:W-:Y:S01]  /*98e0*/  F2FP.BF16.F32.PACK_AB R148, R226.reuse, R183 ;  /* 0x000000b7e294723e */ /* 0x040fe200000010ff */
[----:B------:R-:W-:Y:S01]  /*98f0*/  FADD.FTZ R183, R183, R0 ;  /* 0x00000000b7b77221 */ /* 0x000fe20000010000 */
[----:B------:R-:W-:Y:S01]  /*9900*/  LOP3.LUT R24, R151, R24, RZ, 0xc0, !PT ;  /* 0x0000001897187212 */ /* 0x000fe200078ec0ff */
[----:B------:R-:W-:Y:S01]  /*9910*/  FADD.FTZ R177, R177, R176 ;  /* 0x000000b0b1b17221 */ /* 0x000fe20000010000 */
[----:B------:R-:W-:Y:S01]  /*9920*/  LOP3.LUT R26, R149, R26, RZ, 0xc0, !PT ;  /* 0x0000001a951a7212 */ /* 0x000fe200078ec0ff */
[----:B------:R-:W-:Y:S01]  /*9930*/  FADD.FTZ R223, R226, R183 ;  /* 0x000000b7e2df7221 */ /* 0x000fe20000010000 */
[----:B------:R-:W-:Y:S01]  /*9940*/  LOP3.LUT R27, R148, R27, RZ, 0xc0, !PT ;  /* 0x0000001b941b7212 */ /* 0x000fe200078ec0ff */
[----:B------:R-:W-:Y:S01]  /*9950*/  FADD.FTZ R180, R180, R177 ;  /* 0x000000b1b4b47221 */ /* 0x000fe20000010000 */
[----:B------:R-:W-:Y:S01]  /*9960*/  LDSM.16.MT88.4 R148, [R165+0x3800] ;  /* 0x00380000a594783b */ /* 0x000fe20000004200 */
[----:B------:R-:W-:Y:S02]  /*9970*/  MOV R0, R3 ;  /* 0x0000000300007202 */ /* 0x000fe40000000f00 */
[----:B------:R-:W-:Y:S02]  /*9980*/  FADD.FTZ R227, R181, R180 ;  /* 0x000000b4b5e37221 */ /* 0x000fe40000010000 */
[C---:B---3--:R-:W-:Y:S03]  /*9990*/  HMMA.16816.F32.BF16 R160, R24.reuse, R156, R4 ;  /* 0x0000009c18a0723c */ /* 0x048fe60000041804 */
[----:B------:R-:W3:Y:S05]  /*99a0*/  LDSM.16.MT88.4 R4, [R195+0x13800] ;  /* 0x01380000c304783b */ /* 0x000eea0000004200 */
[C---:B------:R-:W-:Y:S03]  /*99b0*/  HMMA.16816.F32.BF16 R156, R24.reuse, R158, R8 ;  /* 0x0000009e189c723c */ /* 0x040fe60000041808 */
[----:B------:R-:W4:Y:S05]  /*99c0*/  LDSM.16.MT88.4 R8, [R196+0x13800] ;  /* 0x01380000c408783b */ /* 0x000f2a0000004200 */
        /* <DEDUP_REMOVED lines=14> */
[----:B------:R4:W3:Y:S07]  /*9ab0*/  LDSM.16.MT88.4 R8, [R165+0x7800] ;  /* 0x00780000a508783b */ /* 0x0008ee0000004200 */
[C---:B------:R-:W-:Y:S08]  /*9ac0*/  HMMA.16816.F32.BF16 R76, R24.reuse, R148, R76 ;  /* 0x00000094184c723c */ /* 0x040ff0000004184c */
[C---:B------:R-:W-:Y:S08]  /*9ad0*/  HMMA.16816.F32.BF16 R80, R24.reuse, R150, R80 ;  /* 0x000000961850723c */ /* 0x040ff00000041850 */
[C---:B------:R-:W-:Y:S03]  /*9ae0*/  HMMA.16816.F32.BF16 R84, R24.reuse, R152, R84 ;  /* 0x000000981854723c */ /* 0x040fe60000041854 */
[----:B----4-:R-:W-:Y:S05]  /*9af0*/  MOV R165, R164 ;  /* 0x000000a400a57202 */ /* 0x010fea0000000f00 */
[C---:B------:R-:W-:Y:S08]  /*9b00*/  HMMA.16816.F32.BF16 R88, R24.reuse, R154, R88 ;  /* 0x0000009a1858723c */ /* 0x040ff00000041858 */
[C---:B-----5:R-:W-:Y:S08]  /*9b10*/  HMMA.16816.F32.BF16 R92, R24.reuse, R28, R92 ;  /* 0x0000001c185c723c */ /* 0x060ff0000004185c */
[C---:B------:R-:W-:Y:S01]  /*9b20*/  HMMA.16816.F32.BF16 R96, R24.reuse, R30, R96 ;  /* 0x0000001e1860723c */ /* 0x040fe20000041860 */
[----:B------:R-:W4:Y:S07]  /*9b30*/  LDSM.16.MT88.4 R28, [R197+0x7800] ;  /* 0x00780000c51c783b */ /* 0x000f2e0000004200 */
[C---:B------:R-:W-:Y:S08]  /*9b40*/  HMMA.16816.F32.BF16 R100, R24.reuse, R168, R100 ;  /* 0x000000a81864723c */ /* 0x040ff00000041864 */
[C---:B------:R-:W-:Y:S08]  /*9b50*/  HMMA.16816.F32.BF16 R104, R24.reuse, R170, R104 ;  /* 0x000000aa1868723c */ /* 0x040ff00000041868 */
[C---:B------:R-:W-:Y:S08]  /*9b60*/  HMMA.16816.F32.BF16 R108, R24.reuse, R172, R108 ;  /* 0x000000ac186c723c */ /* 0x040ff0000004186c */
[C---:B------:R-:W-:Y:S08]  /*9b70*/  HMMA.16816.F32.BF16 R112, R24.reuse, R174, R112 ;  /* 0x000000ae1870723c */ /* 0x040ff00000041870 */
[C---:B-1----:R-:W-:Y:S08]  /*9b80*/  HMMA.16816.F32.BF16 R116, R24.reuse, R32, R116 ;  /* 0x000000201874723c */ /* 0x042ff00000041874 */
[C---:B------:R-:W-:Y:S08]  /*9b90*/  HMMA.16816.F32.BF16 R120, R24.reuse, R34, R120 ;  /* 0x000000221878723c */ /* 0x040ff00000041878 */
[C---:B--2---:R-:W-:Y:S08]  /*9ba0*/  HMMA.16816.F32.BF16 R124, R24.reuse, R20, R124 ;  /* 0x00000014187c723c */ /* 0x044ff0000004187c */
[C---:B------:R-:W-:Y:S08]  /*9bb0*/  HMMA.16816.F32.BF16 R128, R24.reuse, R22, R128 ;  /* 0x000000161880723c */ /* 0x040ff00000041880 */
[C---:B---3--:R-:W-:Y:S01]  /*9bc0*/  HMMA.16816.F32.BF16 R132, R24.reuse, R4, R132 ;  /* 0x000000041884723c */ /* 0x048fe20000041884 */
[----:B------:R-:W1:Y:S07]  /*9bd0*/  LDC.64 R4, c[0x0][0x3c0] ;  /* 0x0000f000ff047b82 */ /* 0x000e6e0000000a00 */
[C---:B------:R-:W-:Y:S08]  /*9be0*/  HMMA.16816.F32.BF16 R136, R24.reuse, R6, R136 ;  /* 0x000000061888723c */ /* 0x040ff00000041888 */
[C---:B------:R-:W-:Y:S08]  /*9bf0*/  HMMA.16816.F32.BF16 R152, R24.reuse, R8, R16 ;  /* 0x000000081898723c */ /* 0x040ff00000041810 */
[C---:B------:R-:W-:Y:S03]  /*9c00*/  HMMA.16816.F32.BF16 R140, R24.reuse, R10, R140 ;  /* 0x0000000a188c723c */ /* 0x040fe6000004188c */
[C---:B-1----:R-:W-:Y:S02]  /*9c10*/  SHF.L.U64.HI R5, R4.reuse, 0x7, R5 ;  /* 0x0000000704057819 */ /* 0x042fe40000010205 */
[----:B------:R-:W-:Y:S03]  /*9c20*/  LEA R230, P0, -R4, R230, 0x7 ;  /* 0x000000e604e67211 */ /* 0x000fe600078039ff */
[C---:B----4-:R-:W-:Y:S03]  /*9c30*/  HMMA.16816.F32.BF16 R148, R24.reuse, R28, R12 ;  /* 0x0000001c1894723c */ /* 0x050fe6000004180c */
[----:B------:R-:W-:Y:S05]  /*9c40*/  IADD3.X R231, PT, PT, R231, ~R5, RZ, P0, !PT ;  /* 0x80000005e7e77210 */ /* 0x000fea00007fe4ff */
[----:B------:R-:W-:Y:S01]  /*9c50*/  HMMA.16816.F32.BF16 R144, R24, R30, R144 ;  /* 0x0000001e1890723c */ /* 0x000fe20000041890 */
[----:B------:R-:W-:Y:S08]  /*9c60*/  @!UPT UIADD3 URZ, UPT, UPT, URZ, URZ, URZ ;  /* 0x000000fffffff290 */ /* 0x000ff0000fffe0ff */
[----:B------:R-:W-:Y:S11]  /*9c70*/  BRA.U UP0, `(.L_x_769) ;  /* 0xffffffc900007547 */ /* 0x000ff6000b83ffff */
.L_x_768:
[----:B------:R-:W1:Y:S01]  /*9c80*/  SHFL.BFLY PT, R0, R227, 0x2, 0x1f ;  /* 0x0c401f00e3007f89 */ /* 0x000e6200000e0000 */
[----:B------:R-:W2:Y:S01]  /*9c90*/  LDCU UR4, c[0x0][0x4fc] ;  /* 0x00009f80ff0477ac */ /* 0x000ea20008000800 */
[C---:B------:R-:W-:Y:S01]  /*9ca0*/  SHF.L.U32 R9, R192.reuse, 0x4, RZ ;  /* 0x00000004c0097819 */ /* 0x040fe200000006ff */
[----:B------:R-:W3:Y:S01]  /*9cb0*/  S2UR UR10, SR_CTAID.Y ;  /* 0x00000000000a79c3 */ /* 0x000ee20000002600 */
[----:B------:R-:W4:Y:S01]  /*9cc0*/  SHFL.BFLY PT, R10, R223, 0x2, 0x1f ;  /* 0x0c401f00df0a7f89 */ /* 0x000f2200000e0000 */
[C---:B------:R-:W-:Y:S01]  /*9cd0*/  SHF.L.U32 R2, R192.reuse, 0x1, RZ ;  /* 0x00000001c0027819 */ /* 0x040fe200000006ff */
[----:B------:R-:W-:Y:S01]  /*9ce0*/  UISETP.NE.AND UP3, UPT, UR14, -0x1, UPT ;  /* 0xffffffff0e00788c */ /* 0x000fe2000bf65270 */
[----:B------:R-:W-:Y:S01]  /*9cf0*/  LOP3.LUT R9, R9, 0x1c0, RZ, 0xc0, !PT ;  /* 0x000001c009097812 */ /* 0x000fe200078ec0ff */
[----:B------:R-:W5:Y:S01]  /*9d00*/  LDCU.U8 UR12, c[0x0][0x549] ;  /* 0x0000a920ff0c77ac */ /* 0x000f620008000000 */
[C---:B------:R-:W-:Y:S02]  /*9d10*/  LOP3.LUT P0, RZ, R192.reuse, 0x10, RZ, 0xc0, !PT ;  /* 0x00000010c0ff7812 */ /* 0x040fe4000780c0ff */
[----:B------:R-:W-:Y:S01]  /*9d20*/  LOP3.LUT R9, R9, 0x38, R2, 0xf8, !PT ;  /* 0x0000003809097812 */ /* 0x000fe200078ef802 */
[----:B------:R-:W-:Y:S01]  /*9d30*/  UISETP.NE.AND UP2, UPT, UR14, -0x1, UPT ;  /* 0xffffffff0e00788c */ /* 0x000fe2000bf45270 */
[----:B------:R-:W-:-:S04]  /*9d40*/  LOP3.LUT P1, RZ, R192, 0x8, RZ, 0xc0, !PT ;  /* 0x00000008c0ff7812 */ /* 0x000fc8000782c0ff */
[----:B------:R-:W-:Y:S01]  /*9d50*/  SEL R210, R210, 0xffffffe0, !P1 ;  /* 0xffffffe0d2d27807 */ /* 0x000fe20004800000 */
[----:B------:R-:W3:Y:S01]  /*9d60*/  @!UP3 LDCU.64 UR8, c[0x0][0x400] ;  /* 0x00008000ff08b7ac */ /* 0x000ee20008000a00 */
[----:B-1----:R-:W-:Y:S01]  /*9d70*/  FADD.FTZ R5, R0, R227 ;  /* 0x000000e300057221 */ /* 0x002fe20000010000 */
[----:B------:R-:W-:Y:S01]  /*9d80*/  SHF.L.U32 R0, R192, 0x5, RZ ;  /* 0x00000005c0007819 */ /* 0x000fe200000006ff */
[----:B-----5:R-:W-:Y:S01]  /*9d90*/  UISETP.NE.AND UP1, UPT, UR12, URZ, UPT ;  /* 0x000000ff0c00728c */ /* 0x020fe2000bf25270 */
[----:B----4-:R-:W-:Y:S02]  /*9da0*/  FADD.FTZ R10, R10, R223 ;  /* 0x000000df0a0a7221 */ /* 0x010fe40000010000 */
[----:B------:R-:W1:Y:S01]  /*9db0*/  SHFL.BFLY PT, R8, R5, 0x1, 0x1f ;  /* 0x0c201f0005087f89 */ /* 0x000e6200000e0000 */
[----:B------:R-:W4:Y:S03]  /*9dc0*/  LDCU UR12, c[0x0][0x434] ;  /* 0x00008680ff0c77ac */ /* 0x000f260008000800 */
[----:B------:R-:W5:Y:S01]  /*9dd0*/  SHFL.BFLY PT, R7, R10, 0x1, 0x1f ;  /* 0x0c201f000a077f89 */ /* 0x000f6200000e0000 */
[----:B---3--:R-:W-:Y:S01]  /*9de0*/  @!UP3 UIMAD.WIDE.U32 UR18, UR10, UR8, URZ ;  /* 0x000000080a12b2a5 */ /* 0x008fe2000f8e00ff */
[----:B------:R-:W4:Y:S03]  /*9df0*/  LDCU UR8, c[0x0][0x434] ;  /* 0x00008680ff0877ac */ /* 0x000f260008000800 */
[----:B------:R-:W-:Y:S01]  /*9e00*/  @!UP3 UIMAD UR11, UR10, UR9, UR19 ;  /* 0x000000090a0bb2a4 */ /* 0x000fe2000f8e0213 */
[----:B------:R-:W3:Y:S01]  /*9e10*/  LDCU.U8 UR9, c[0x0][0x548] ;  /* 0x0000a900ff0977ac */ /* 0x000ee20008000000 */
[----:B------:R-:W2:Y:S01]  /*9e20*/  @UP1 LDCU UR13, c[0x0][0x430] ;  /* 0x00008600ff0d17ac */ /* 0x000ea20008000800 */
[----:B-1----:R-:W-:Y:S01]  /*9e30*/  FADD.FTZ R8, R5, R8 ;  /* 0x0000000805087221 */ /* 0x002fe20000010000 */
[----:B------:R-:W-:-:S02]  /*9e40*/  LOP3.LUT R5, R2, 0x6, RZ, 0xc0, !PT ;  /* 0x0000000602057812 */ /* 0x000fc400078ec0ff */
[----:B------:R-:W-:Y:S01]  /*9e50*/  MOV R2, 0x10 ;  /* 0x0000001000027802 */ /* 0x000fe20000000f00 */
[----:B-----5:R-:W-:Y:S01]  /*9e60*/  FADD.FTZ R7, R10, R7 ;  /* 0x000000070a077221 */ /* 0x020fe20000010000 */
[----:B------:R-:W1:Y:S01]  /*9e70*/  MUFU.RCP R6, R8 ;  /* 0x0000000800067308 */ /* 0x000e620000001000 */
[----:B------:R-:W-:Y:S02]  /*9e80*/  FSETP.NE.FTZ.AND P3, PT, R8, RZ, PT ;  /* 0x000000ff0800720b */ /* 0x000fe40003f75000 */
[----:B------:R-:W-:Y:S01]  /*9e90*/  LOP3.LUT R0, R5, 0x7c00, R0, 0xf8, !PT ;  /* 0x00007c0005007812 */ /* 0x000fe200078ef800 */
[----:B---3--:R-:W-:Y:S01]  /*9ea0*/  UISETP.NE.AND UP0, UPT, UR9, URZ, !UP1 ;  /* 0x000000ff0900728c */ /* 0x008fe2000cf05270 */
[----:B------:R-:W-:Y:S02]  /*9eb0*/  FSETP.NE.FTZ.AND P2, PT, R7, RZ, PT ;  /* 0x000000ff0700720b */ /* 0x000fe40003f55000 */
[----:B------:R-:W-:Y:S01]  /*9ec0*/  LOP3.LUT R0, R0, R9, RZ, 0xfc, !PT ;  /* 0x0000000900007212 */ /* 0x000fe200078efcff */
[----:B------:R-:W3:Y:S01]  /*9ed0*/  MUFU.RCP R4, R7 ;  /* 0x0000000700047308 */ /* 0x000ee20000001000 */
[----:B------:R-:W-:-:S02]  /*9ee0*/  SEL R2, R2, 0xfffffff0, !P5 ;  /* 0xfffffff002027807 */ /* 0x000fc40006800000 */
[----:B------:R-:W-:-:S04]  /*9ef0*/  LEA R5, R0, UR6, 0x1 ;  /* 0x0000000600057c11 */ /* 0x000fc8000f8e08ff */
[C---:B------:R-:W-:Y:S02]  /*9f00*/  IADD3 R13, PT, PT, R5.reuse, 0x40, RZ ;  /* 0x00000040050d7810 */ /* 0x040fe40007ffe0ff */
[----:B-1----:R-:W-:Y:S02]  /*9f10*/  FSEL R6, R6, 1, P3 ;  /* 0x3f80000006067808 */ /* 0x002fe40001800000 */
[C---:B------:R-:W-:Y:S02]  /*9f20*/  IADD3 R11, PT, PT, R5.reuse, R210, RZ ;  /* 0x000000d2050b7210 */ /* 0x040fe40007ffe0ff */
[C---:B------:R-:W-:Y:S01]  /*9f30*/  @P0 IADD3 R13, PT, PT, R5.reuse, -0x40, RZ ;  /* 0xffffffc0050d0810 */ /* 0x040fe20007ffe0ff */
[----:B--2---:R-:W-:Y:S01]  /*9f40*/  FMUL.FTZ R6, R6, UR4 ;  /* 0x0000000406067c20 */ /* 0x004fe20008410000 */
[----:B------:R-:W-:Y:S02]  /*9f50*/  IADD3 R9, PT, PT, R5, R2, RZ ;  /* 0x0000000205097210 */ /* 0x000fe40007ffe0ff */
[----:B---3--:R-:W-:Y:S01]  /*9f60*/  FSEL R4, R4, 1, P2 ;  /* 0x3f80000004047808 */ /* 0x008fe20001000000 */
[C---:B------:R-:W-:Y:S01]  /*9f70*/  FMUL.FTZ R160, R6.reuse, R160 ;  /* 0x000000a006a07220 */ /* 0x040fe20000410000 */
[C---:B------:R-:W-:Y:S01]  /*9f80*/  FMUL.FTZ R161, R6.reuse, R161 ;  /* 0x000000a106a17220 */ /* 0x040fe20000410000 */
[C---:B------:R-:W-:Y:S01]  /*9f90*/  FMUL.FTZ R156, R6.reuse, R156 ;  /* 0x0000009c069c7220 */ /* 0x040fe20000410000 */
[----:B------:R-:W-:Y:S01]  /*9fa0*/  FMUL.FTZ R157, R6, R157 ;  /* 0x0000009d069d7220 */ /* 0x000fe20000410000 */
[----:B------:R-:W-:Y:S01]  /*9fb0*/  FMUL.FTZ R4, R4, UR4 ;  /* 0x0000000404047c20 */ /* 0x000fe20008410000 */
[C---:B------:R-:W-:Y:S01]  /*9fc0*/  FMUL.FTZ R36, R6.reuse, R36 ;  /* 0x0000002406247220 */ /* 0x040fe20000410000 */
[----:B------:R-:W-:Y:S01]  /*9fd0*/  FMUL.FTZ R37, R6, R37 ;  /* 0x0000002506257220 */ /* 0x000fe20000410000 */
[----:B------:R-:W1:Y:S01]  /*9fe0*/  @UP3 LDCU.64 UR4, c[0x0][0x408] ;  /* 0x00008100ff0437ac */ /* 0x000e620008000a00 */
        /* <DEDUP_REMOVED lines=53> */
[----:B------:R-:W-:Y:S01]  /*a340*/  FMUL.FTZ R72, R6, R72 ;  /* 0x0000004806487220 */ /* 0x000fe20000410000 */
        /* <DEDUP_REMOVED lines=81> */
[----:B-1----:R-:W-:Y:S01]  /*a860*/  @UP3 UIMAD.WIDE.U32 UR20, UR14, UR4, URZ ;  /* 0x000000040e1432a5 */ /* 0x002fe2000f8e00ff */
[C---:B------:R-:W-:Y:S01]  /*a870*/  FMUL.FTZ R112, R6.reuse, R112 ;  /* 0x0000007006707220 */ /* 0x040fe20000410000 */
[----:B------:R-:W-:Y:S01]  /*a880*/  STS [R11+0x2400], R70 ;  /* 0x002400460b007388 */ /* 0x000fe20000000800 */
[----:B------:R-:W-:Y:S01]  /*a890*/  FMUL.FTZ R113, R6, R113 ;  /* 0x0000007106717220 */ /* 0x000fe20000410000 */
[C---:B------:R-:W-:Y:S01]  /*a8a0*/  FMUL.FTZ R114, R4.reuse, R114 ;  /* 0x0000007204727220 */ /* 0x040fe20000410000 */
[----:B------:R-:W-:Y:S01]  /*a8b0*/  FMUL.FTZ R115, R4, R115 ;  /* 0x0000007304737220 */ /* 0x000fe20000410000 */
[----:B------:R-:W-:Y:S01]  /*a8c0*/  F2FP.BF16.F32.PACK_AB R92, R93, R92 ;  /* 0x0000005c5d5c723e */ /* 0x000fe200000010ff */
[----:B------:R-:W-:Y:S01]  /*a8d0*/  STS [R15+0x2000], R72 ;  /* 0x002000480f007388 */ /* 0x000fe20000000800 */
[----:B------:R-:W-:Y:S01]  /*a8e0*/  F2FP.BF16.F32.PACK_AB R94, R95, R94 ;  /* 0x0000005e5f5e723e */ /* 0x000fe200000010ff */
[----:B------:R-:W4:Y:S01]  /*a8f0*/  @UP1 LDCU UR4, c[0x0][0x430] ;  /* 0x00008600ff0417ac */ /* 0x000f220008000800 */
        /* <DEDUP_REMOVED lines=72> */
[----:B----4-:R-:W-:Y:S01]  /*ad80*/  @UP1 UIMAD UR12, UR4, UR8, URZ ;  /* 0x00000008040c12a4 */ /* 0x010fe2000f8e02ff */
[----:B------:R-:W-:Y:S01]  /*ad90*/  F2FP.BF16.F32.PACK_AB R132, R133, R132 ;  /* 0x000000848584723e */ /* 0x000fe200000010ff */
[----:B------:R-:W-:Y:S01]  /*ada0*/  STS [R13+0x4400], R110 ;  /* 0x0044006e0d007388 */ /* 0x000fe20000000800 */
[----:B------:R-:W-:Y:S01]  /*adb0*/  F2FP.BF16.F32.PACK_AB R134, R135, R134 ;  /* 0x000000868786723e */ /* 0x000fe200000010ff */
[----:B------:R-:W1:Y:S01]  /*adc0*/  S2UR UR4, SR_CTAID.Z ;  /* 0x00000000000479c3 */ /* 0x000e620000002700 */
        /* <DEDUP_REMOVED lines=16> */
[----:B------:R-:W-:Y:S01]  /*aed0*/  @UP3 UIMAD UR11, UR14, UR5, UR21 ;  /* 0x000000050e0b32a4 */ /* 0x000fe2000f8e0215 */
[----:B------:R-:W-:Y:S01]  /*aee0*/  STS [R21+0x4000], R120 ;  /* 0x0040007815007388 */ /* 0x000fe20000000800 */
[----:B------:R-:W-:Y:S01]  /*aef0*/  @!UP2 UIMAD UR14, UR10, UR8, URZ ;  /* 0x000000080a0ea2a4 */ /* 0x000fe2000f8e02ff */
[----:B------:R-:W-:Y:S01]  /*af00*/  F2FP.BF16.F32.PACK_AB R144, R145, R144 ;  /* 0x000000909190723e */ /* 0x000fe200000010ff */
[----:B------:R-:W-:Y:S01]  /*af10*/  @UP1 UMOV UR5, 0x1 ;  /* 0x0000000100051882 */ /* 0x000fe20000000000 */
[----:B------:R-:W-:Y:S01]  /*af20*/  STS [R21+0x4400], R122 ;  /* 0x0044007a15007388 */ /* 0x000fe20000000800 */
[----:B------:R-:W-:Y:S01]  /*af30*/  F2FP.BF16.F32.PACK_AB R146, R147, R146 ;  /* 0x000000929392723e */ /* 0x000fe200000010ff */
[----:B------:R-:W-:Y:S01]  /*af40*/  @UP3 UMOV UR18, UR20 ;  /* 0x0000001400123c82 */ /* 0x000fe20008000000 */
[----:B------:R-:W-:Y:S01]  /*af50*/  USHF.R.S32.HI UR15, URZ, 0x1f, UR14 ;  /* 0x0000001fff0f7899 */ /* 0x000fe2000801140e */
        /* <DEDUP_REMOVED lines=26> */
.L_x_772:
        /* <DEDUP_REMOVED lines=12> */
[----:B---3--:R-:W-:Y:S01]  /*b1c0*/  SHF.R.U32.HI R11, RZ, 0x2, R192 ;  /* 0x00000002ff0b7819 */ /* 0x008fe200000116c0 */
[----:B------:R-:W-:-:S03]  /*b1d0*/  USHF.R.S32.HI UR8, URZ, 0x1f, UR12 ;  /* 0x0000001fff087899 */ /* 0x000fc6000801140c */
[----:B------:R-:W3:Y:S01]  /*b1e0*/  @P3 LDC R5, c[0x0][0x458] ;  /* 0x00011600ff053b82 */ /* 0x000ee20000000800 */
[----:B------:R-:W5:Y:S01]  /*b1f0*/  @P2 MUFU.LG2 R7, R7 ;  /* 0x0000000700072308 */ /* 0x000f620000000c00 */
[----:B------:R-:W1:Y:S01]  /*b200*/  S2R R24, SR_CTAID.X ;  /* 0x0000000000187919 */ /* 0x000e620000002500 */
[----:B------:R-:W-:Y:S01]  /*b210*/  BSSY.RECONVERGENT B0, `(.L_x_773) ;  /* 0x0000021000007945 */ /* 0x000fe20003800200 */
[----:B------:R-:W-:Y:S01]  /*b220*/  IMAD.MOV.U32 R9, RZ, RZ, 0x7f800000 ;  /* 0x7f800000ff097424 */ /* 0x000fe200078e00ff */
[----:B------:R-:W-:Y:S01]  /*b230*/  LOP3.LUT R6, R6, 0x7, R11, 0xf8, !PT ;  /* 0x0000000706067812 */ /* 0x000fe200078ef80b */
[----:B----4-:R-:W-:Y:S01]  /*b240*/  @P3 FMUL.FTZ R17, R4, 0.69314718246459960938 ;  /* 0x3f31721804113820 */ /* 0x010fe20000410000 */
[----:B------:R-:W-:Y:S01]  /*b250*/  MOV R8, 0x7f800000 ;  /* 0x7f80000000087802 */ /* 0x000fe20000000f00 */
[----:B------:R-:W4:Y:S01]  /*b260*/  @P2 LDC R2, c[0x0][0x458] ;  /* 0x00011600ff022b82 */ /* 0x000f220000000800 */
        /* <DEDUP_REMOVED lines=27> */
.L_x_774:
[----:B------:R-:W-:Y:S05]  /*b420*/  BSYNC.RECONVERGENT B0 ;  /* 0x0000000000007941 */ /* 0x000fea0003800200 */
.L_x_773:
[----:B-1----:R-:W-:Y:S01]  /*b430*/  SHF.R.U32.HI R2, RZ, 0x3, R192 ;  /* 0x00000003ff027819 */ /* 0x002fe200000116c0 */
[----:B------:R1:W2:Y:S01]  /*b440*/  LDS.128 R20, [R0] ;  /* 0x0000000000147984 */ /* 0x0002a20000000c00 */
[----:B------:R-:W3:Y:S01]  /*b450*/  LDCU.64 UR8, c[0x0][0x410] ;  /* 0x00008200ff0877ac */ /* 0x000ee20008000a00 */
[----:B------:R-:W-:Y:S01]  /*b460*/  IADD3 R194, P0, PT, R194, UR18, RZ ;  /* 0x00000012c2c27c10 */ /* 0x000fe2000ff1e0ff */
[----:B------:R-:W-:Y:S01]  /*b470*/  IMAD.MOV.U32 R3, RZ, RZ, RZ ;  /* 0x000000ffff037224 */ /* 0x000fe200078e00ff */
[----:B------:R1:W4:Y:S01]  /*b480*/  LDS.128 R16, [R0+0x2000] ;  /* 0x0020000000107984 */ /* 0x0003220000000c00 */
[C---:B------:R-:W-:Y:S01]  /*b490*/  VIADD R4, R2.reuse, 0x10 ;  /* 0x0000001002047836 */ /* 0x040fe20000000000 */
[----:B------:R-:W-:Y:S01]  /*b4a0*/  ISETP.GE.AND P3, PT, R2, UR7, PT ;  /* 0x0000000702007c0c */ /* 0x000fe2000bf66270 */
[----:B------:R-:W-:Y:S01]  /*b4b0*/  IMAD.WIDE.U32 R24, R24, 0x40, R2 ;  /* 0x0000004018187825 */ /* 0x000fe200078e0002 */
[----:B------:R1:W1:Y:S01]  /*b4c0*/  LDS.128 R8, [R0+0x4000] ;  /* 0x0040000000087984 */ /* 0x0002620000000c00 */
[----:B------:R-:W-:Y:S01]  /*b4d0*/  IADD3.X R195, PT, PT, RZ, UR11, RZ, P0, !PT ;  /* 0x0000000bffc37c10 */ /* 0x000fe200087fe4ff */
[----:B------:R-:W-:Y:S01]  /*b4e0*/  BSSY.RECONVERGENT B0, `(.L_x_775) ;  /* 0x0000019000007945 */ /* 0x000fe20003800200 */
[----:B------:R-:W-:-:S02]  /*b4f0*/  ISETP.GE.AND P2, PT, R4, UR7, PT ;  /* 0x0000000704007c0c */ /* 0x000fc4000bf46270 */
[----:B------:R1:W1:Y:S01]  /*b500*/  LDS.128 R4, [R0+0x6000] ;  /* 0x0060000000047984 */ /* 0x0002620000000c00 */
[C---:B------:R-:W-:Y:S01]  /*b510*/  IADD3 R3, PT, PT, R2.reuse, 0x20, RZ ;  /* 0x0000002002037810 */ /* 0x040fe20007ffe0ff */
[----:B------:R-:W-:-:S03]  /*b520*/  VIADD R2, R2, 0x30 ;  /* 0x0000003002027836 */ /* 0x000fc60000000000 */
[----:B------:R-:W-:Y:S01]  /*b530*/  ISETP.GE.AND P1, PT, R3, UR7, PT ;  /* 0x0000000703007c0c */ /* 0x000fe2000bf26270 */
[----:B---3--:R-:W-:Y:S01]  /*b540*/  IMAD.U32 R26, RZ, RZ, UR8 ;  /* 0x00000008ff1a7e24 */ /* 0x008fe2000f8e00ff */
[----:B------:R-:W-:Y:S02]  /*b550*/  MOV R29, UR9 ;  /* 0x00000009001d7c02 */ /* 0x000fe40008000f00 */
[----:B------:R-:W-:Y:S01]  /*b560*/  ISETP.GE.AND P0, PT, R2, UR7, PT ;  /* 0x0000000702007c0c */ /* 0x000fe2000bf06270 */
[----:B------:R-:W-:-:S04]  /*b570*/  IMAD.WIDE.U32 R26, R26, UR4, R194 ;  /* 0x000000041a1a7c25 */ /* 0x000fc8000f8e00c2 */
[----:B------:R-:W-:Y:S01]  /*b580*/  IMAD R29, R29, UR4, R27 ;  /* 0x000000041d1d7c24 */ /* 0x000fe2000f8e021b */
[----:B------:R-:W-:Y:S07]  /*b590*/  @P3 BRA `(.L_x_776) ;  /* 0x0000000000343947 */ /* 0x000fee0003800000 */
[----:B------:R-:W3:Y:S01]  /*b5a0*/  LDCU.64 UR8, c[0x0][0x408] ;  /* 0x00008100ff0877ac */ /* 0x000ee20008000a00 */
[----:B------:R-:W-:Y:S01]  /*b5b0*/  MOV R28, R26 ;  /* 0x0000001a001c7202 */ /* 0x000fe20000000f00 */
[----:B------:R-:W5:Y:S01]  /*b5c0*/  LDCU.64 UR4, c[0x0][0x3f0] ;  /* 0x00007e00ff0477ac */ /* 0x000f620008000a00 */
[----:B---3--:R-:W-:-:S03]  /*b5d0*/  IMAD R3, R25, UR8, RZ ;  /* 0x0000000819037c24 */ /* 0x008fc6000f8e02ff */
[----:B------:R-:W-:-:S04]  /*b5e0*/  IMAD.WIDE.U32 R30, R24, UR8, R28 ;  /* 0x00000008181e7c25 */ /* 0x000fc8000f8e001c */
[----:B------:R-:W-:Y:S01]  /*b5f0*/  IMAD R2, R24, UR9, R3 ;  /* 0x0000000918027c24 */ /* 0x000fe2000f8e0203 */
[----:B-----5:R-:W-:-:S04]  /*b600*/  LEA R32, P3, R30, UR4, 0x1 ;  /* 0x000000041e207c11 */ /* 0x020fc8000f8608ff */
[----:B------:R-:W-:-:S04]  /*b610*/  IADD3 R2, PT, PT, R2, R31, RZ ;  /* 0x0000001f02027210 */ /* 0x000fc80007ffe0ff */
[----:B------:R-:W-:-:S05]  /*b620*/  LEA.HI.X R33, R30, UR5, R2, 0x1, P3 ;  /* 0x000000051e217c11 */ /* 0x000fca00098f0c02 */
[----:B--2---:R3:W-:Y:S04]  /*b630*/  STG.E.128 desc[UR16][R32.64], R20 ;  /* 0x0000001420007986 */ /* 0x0047e8000c101d10 */
[----:B----4-:R3:W-:Y:S04]  /*b640*/  STG.E.128 desc[UR16][R32.64+0x80], R16 ;  /* 0x0000801020007986 */ /* 0x0107e8000c101d10 */
[----:B-1----:R3:W-:Y:S04]  /*b650*/  STG.E.128 desc[UR16][R32.64+0x100], R8 ;  /* 0x0001000820007986 */ /* 0x0027e8000c101d10 */
[----:B------:R3:W-:Y:S02]  /*b660*/  STG.E.128 desc[UR16][R32.64+0x180], R4 ;  /* 0x0001800420007986 */ /* 0x0007e4000c101d10 */
.L_x_776:
[----:B------:R-:W-:Y:S05]  /*b670*/  BSYNC.RECONVERGENT B0 ;  /* 0x0000000000007941 */ /* 0x000fea0003800200 */
.L_x_775:
        /* <DEDUP_REMOVED lines=18> */
[----:B---3--:R2:W-:Y:S04]  /*b7a0*/  STG.E.128 desc[UR16][R32.64], R20 ;  /* 0x0000001420007986 */ /* 0x0085e8000c101d10 */
[----:B----4-:R2:W-:Y:S04]  /*b7b0*/  STG.E.128 desc[UR16][R32.64+0x80], R16 ;  /* 0x0000801020007986 */ /* 0x0105e8000c101d10 */
[----:B-1----:R2:W-:Y:S04]  /*b7c0*/  STG.E.128 desc[UR16][R32.64+0x100], R8 ;  /* 0x0001000820007986 */ /* 0x0025e8000c101d10 */
[----:B------:R2:W-:Y:S02]  /*b7d0*/  STG.E.128 desc[UR16][R32.64+0x180], R4 ;  /* 0x0001800420007986 */ /* 0x0005e4000c101d10 */
.L_x_778:
[----:B------:R-:W-:Y:S05]  /*b7e0*/  BSYNC.RECONVERGENT B0 ;  /* 0x0000000000007941 */ /* 0x000fea0003800200 */
.L_x_777:
        /* <DEDUP_REMOVED lines=22> */
.L_x_780:
[----:B------:R-:W-:Y:S05]  /*b950*/  BSYNC.RECONVERGENT B0 ;  /* 0x0000000000007941 */ /* 0x000fea0003800200 */
.L_x_779:
[----:B-12---:R1:W2:Y:S04]  /*b960*/  LDS.128 R8, [R0+0x3800] ;  /* 0x0038000000087984 */ /* 0x0062a80000000c00 */
[----:B------:R1:W1:Y:S04]  /*b970*/  LDS.128 R4, [R0+0x5800] ;  /* 0x0058000000047984 */ /* 0x0002680000000c00 */
[----:B----4-:R4:W1:Y:S01]  /*b980*/  LDS.128 R16, [R0+0x7800] ;  /* 0x0078000000107984 */ /* 0x0108620000000c00 */
[----:B------:R-:W-:Y:S05]  /*b990*/  @P0 EXIT ;  /* 0x000000000000094d */ /* 0x000fea0003800000 */
[----:B------:R-:W5:Y:S01]  /*b9a0*/  LDCU.64 UR6, c[0x0][0x408] ;  /* 0x00008100ff0677ac */ /* 0x000f620008000a00 */
[----:B-1--4-:R-:W-:Y:S01]  /*b9b0*/  IADD3 R0, P0, PT, R24, 0x30, RZ ;  /* 0x0000003018007810 */ /* 0x012fe20007f1e0ff */
[----:B---3--:R-:W-:Y:S01]  /*b9c0*/  IMAD.MOV.U32 R20, RZ, RZ, R26 ;  /* 0x000000ffff147224 */ /* 0x008fe200078e001a */
        /* <DEDUP_REMOVED lines=14> */
.L_x_781:
        /* <DEDUP_REMOVED lines=13> */
.L_x_2347:


//--------------------- .text._ZN5flash16flash_fwd_kernelI23Flash_fwd_kernel_traitsILi256ELi64ELi64ELi4ELb0ELb0EN7cutlass10bfloat16_tE19Flash_kernel_traitsILi256ELi64ELi64ELi4ES3_EELb0ELb0ELb0ELb0ELb0ELb1ELb1ELb0EEEvNS_16Flash_fwd_paramsE --------------------------
	.section	.text._ZN5flash16flash_fwd_kernelI23Flash_fwd_kernel_traitsILi256ELi64ELi64ELi4ELb0ELb0EN7cutlass10bfloat16_tE19Flash_kernel_traitsILi256ELi64ELi64ELi4ES3_EELb0ELb0ELb0ELb0ELb0ELb1ELb1ELb0EEEvNS_16Flash_fwd_paramsE,"ax",@progbits
	.align	128
        .global         _ZN5flash16flash_fwd_kernelI23Flash_fwd_kernel_traitsILi256ELi64ELi64ELi4ELb0ELb0EN7cutlass10bfloat16_tE19Flash_kernel_traitsILi256ELi64ELi64ELi4ES3_EELb0ELb0ELb0ELb0ELb0ELb1ELb1ELb0EEEvNS_16Flash_fwd_paramsE
        .type           _ZN5flash16flash_fwd_kernelI23Flash_fwd_kernel_traitsILi256ELi64ELi64ELi4ELb0ELb0EN7cutlass10bfloat16_tE19Flash_kernel_traitsILi256ELi64ELi64ELi4ES3_EELb0ELb0ELb0ELb0ELb0ELb1ELb1ELb0EEEvNS_16Flash_fwd_paramsE,@function
        .size           _ZN5flash16flash_fwd_kernelI23Flash_fwd_kernel_traitsILi256ELi64ELi64ELi4ELb0ELb0EN7cutlass10bfloat16_tE19Flash_kernel_traitsILi256ELi64ELi64ELi4ES3_EELb0ELb0ELb0ELb0ELb0ELb1ELb1ELb0EEEvNS_16Flash_fwd_paramsE,(.L_x_2348 - _ZN5flash16flash_fwd_kernelI23Flash_fwd_kernel_traitsILi256ELi64ELi64ELi4ELb0ELb0EN7cutlass10bfloat16_tE19Flash_kernel_traitsILi256ELi64ELi64ELi4ES3_EELb0ELb0ELb0ELb0ELb0ELb1ELb1ELb0EEEvNS_16Flash_fwd_paramsE)
        .other          _ZN5flash16flash_fwd_kernelI23Flash_fwd_kernel_traitsILi256ELi64ELi64ELi4ELb0ELb0EN7cutlass10bfloat16_tE19Flash_kernel_traitsILi256ELi64ELi64ELi4ES3_EELb0ELb0ELb0ELb0ELb0ELb1ELb1ELb0EEEvNS_16Flash_fwd_paramsE,@"STO_CUDA_ENTRY STV_DEFAULT"
_ZN5flash16flash_fwd_kernelI23Flash_fwd_kernel_traitsILi256ELi64ELi64ELi4ELb0ELb0EN7cutlass10bfloat16_tE19Flash_kernel_traitsILi256ELi64ELi64ELi4ES3_EELb0ELb0ELb0ELb0ELb0ELb1ELb1ELb0EEEvNS_16Flash_fwd_paramsE:
.text._ZN5flash16flash_fwd_kernelI23Flash_fwd_kernel_traitsILi256ELi64ELi64ELi4ELb0ELb0EN7cutlass10bfloat16_tE19Flash_kernel_traitsILi256ELi64ELi64ELi4ES3_EELb0ELb0ELb0ELb0ELb0ELb1ELb1ELb0EEEvNS_16Flash_fwd_paramsE:
        /* <DEDUP_REMOVED lines=44> */
[----:B------:R-:W4:Y:S03]  /*02c0*/  @!UP3 LDCU.64 UR8, c[0x0][0x488] ;  /* 0x00009100ff08b7ac */ /* 0x000f260008000a00 */
[----:B------:R-:W5:Y:S01]  /*02d0*/  @P0 LDG.E R0, desc[UR16][R8.64] ;  /* 0x0000001008000981 */ /* 0x000f62000c1e1900 */
[----:B-1----:R-:W-:-:S02]  /*02e0*/  IMAD.U32 R6, RZ, RZ, UR10 ;  /* 0x0000000aff067e24 */ /* 0x002fc4000f8e00ff */
[----:B------:R-:W-:Y:S01]  /*02f0*/  IMAD.U32 R7, RZ, RZ, UR11 ;  /* 0x0000000bff077e24 */ /* 0x000fe2000f8e00ff */
[----:B------:R-:W1:Y:S04]  /*0300*/  @!UP0 LDCU UR6, c[0x0][0x434] ;  /* 0x00008680ff0687ac */ /* 0x000e680008000800 */
[----:B------:R-:W5:Y:S01]  /*0310*/  @!P3 LDG.E R3, desc[UR16][R6.64] ;  /* 0x000000100603b981 */ /* 0x000f62000c1e1900 */
[----:B------:R-:W1:Y:S01]  /*0320*/  @!UP3 LDCU UR10, c[0x0][0x43c] ;  /* 0x00008780ff0ab7ac */ /* 0x000e620008000800 */
[----:B------:R-:W2:Y:S01]  /*0330*/  S2R R229, SR_TID.X ;  /* 0x0000000000e57919 */ /* 0x000ea20000002100 */
[----:B------:R-:W-:Y:S01]  /*0340*/  UMOV UR7, URZ ;  /* 0x000000ff00077c82 */ /* 0x000fe20008000000 */
[----:B----4-:R-:W-:Y:S01]  /*0350*/  USHF.L.U32 UR14, UR14, 0x6, URZ ;  /* 0x000000060e0e7899 */ /* 0x010fe200080006ff */
[----:B------:R-:W-:Y:S01]  /*0360*/  UMOV UR22, 0xffffffff ;  /* 0xffffffff00167882 */ /* 0x000fe20000000000 */
[----:B------:R-:W-:-:S04]  /*0370*/  @!UP3 UISETP.NE.U32.AND UP2, UPT, UR8, URZ, UPT ;  /* 0x000000ff0800b28c */ /* 0x000fc8000bf45070 */
[----:B------:R-:W-:-:S04]  /*0380*/  @!UP3 UISETP.NE.AND.EX UP2, UPT, UR9, URZ, UPT, UP2 ;  /* 0x000000ff0900b28c */ /* 0x000fc8000bf45320 */
[----:B-1----:R-:W-:Y:S01]  /*0390*/  @!UP3 USEL UR10, UR10, URZ, UP2 ;  /* 0x000000ff0a0ab287 */ /* 0x002fe20009000000 */
        /* <DEDUP_REMOVED lines=19> */
.L_x_782:
        /* <DEDUP_REMOVED lines=34> */
.L_x_784:
[----:B------:R-:W2:Y:S01]  /*06f0*/  LDCU.64 UR4, c[0x0][0x410] ;  /* 0x00008200ff0477ac */ /* 0x000ea20008000a00 */
[----:B------:R-:W3:Y:S01]  /*0700*/  S2R R13, SR_CTAID.X ;  /* 0x00000000000d7919 */ /* 0x000ee20000002500 */
[C---:B------:R-:W-:Y:S01]  /*0710*/  IMAD.SHL.U32 R0, R229.reuse, 0x8, RZ ;  /* 0x00000008e5007824 */ /* 0x040fe200078e00ff */
[----:B------:R-:W-:Y:S01]  /*0720*/  SHF.R.U32.HI R6, RZ, 0x3, R229 ;  /* 0x00000003ff067819 */ /* 0x000fe200000116e5 */
[----:B------:R-:W5:Y:S01]  /*0730*/  LDCU UR7, c[0x0][0x434] ;  /* 0x00008680ff0777ac */ /* 0x000f620008000800 */
[----:B------:R-:W-:Y:S01]  /*0740*/  MOV R7, RZ ;  /* 0x000000ff00077202 */ /* 0x000fe20000000f00 */
[----:B------:R-:W-:Y:S01]  /*0750*/  BSSY.RECONVERGENT B0, `(.L_x_785) ;  /* 0x0000030000007945 */ /* 0x000fe20003800200 */
[----:B------:R-:W-:Y:S01]  /*0760*/  LOP3.LUT R0, R0, 0x38, RZ, 0xc0, !PT ;  /* 0x0000003800007812 */ /* 0x000fe200078ec0ff */
[----:B------:R-:W-:Y:S01]  /*0770*/  UISETP.NE.AND UP1, UPT, UR10, URZ, !UP1 ;  /* 0x000000ff0a00728c */ /* 0x000fe2000cf25270 */
[----:B------:R-:W-:Y:S01]  /*0780*/  VIADD R4, R6, 0x10 ;  /* 0x0000001006047836 */ /* 0x000fe20000000000 */
[----:B------:R-:W-:Y:S01]  /*0790*/  UISETP.NE.AND UP0, UPT, UR15, -0x1, UPT ;  /* 0xffffffff0f00788c */ /* 0x000fe2000bf05270 */
[----:B------:R-:W-:Y:S01]  /*07a0*/  IADD3 R14, P1, PT, R0, UR12, RZ ;  /* 0x0000000c000e7c10 */ /* 0x000fe2000ff3e0ff */
[----:B----4-:R-:W-:Y:S01]  /*07b0*/  UIMAD UR13, UR24, UR13, URZ ;  /* 0x0000000d180d72a4 */ /* 0x010fe2000f8e02ff */
        /* <DEDUP_REMOVED lines=41> */
.L_x_786:
[----:B------:R-:W-:Y:S05]  /*0a50*/  BSYNC.RECONVERGENT B0 ;  /* 0x0000000000007941 */ /* 0x000fea0003800200 */
.L_x_785:
        /* <DEDUP_REMOVED lines=20> */
.L_x_788:
[----:B------:R-:W-:Y:S05]  /*0ba0*/  BSYNC.RECONVERGENT B0 ;  /* 0x0000000000007941 */ /* 0x000fea0003800200 */
.L_x_787:
        /* <DEDUP_REMOVED lines=18> */
.L_x_790:
[----:B------:R-:W-:Y:S05]  /*0cd0*/  BSYNC.RECONVERGENT B0 ;  /* 0x0000000000007941 */ /* 0x000fea0003800200 */
.L_x_789:
        /* <DEDUP_REMOVED lines=17> */
.L_x_792:
[----:B------:R-:W-:Y:S05]  /*0df0*/  BSYNC.RECONVERGENT B0 ;  /* 0x0000000000007941 */ /* 0x000fea0003800200 */
.L_x_791:
        /* <DEDUP_REMOVED lines=10> */
.L_x_794:
[----:B------:R-:W-:Y:S05]  /*0ea0*/  BSYNC.RECONVERGENT B0 ;  /* 0x0000000000007941 */ /* 0x000fea0003800200 */
.L_x_793:
        /* <DEDUP_REMOVED lines=10> */
.L_x_796:
[----:B------:R-:W-:Y:S05]  /*0f50*/  BSYNC.RECONVERGENT B0 ;  /* 0x0000000000007941 */ /* 0x000fea0003800200 */
.L_x_795:
        /* <DEDUP_REMOVED lines=10> */
.L_x_798:
[----:B------:R-:W-:Y:S05]  /*1000*/  BSYNC.RECONVERGENT B0 ;  /* 0x0000000000007941 */ /* 0x000fea0003800200 */
.L_x_797:
        /* <DEDUP_REMOVED lines=10> */
.L_x_783:
        /* <DEDUP_REMOVED lines=21> */
.L_x_799:
[----:B------:R-:W1:Y:S01]  /*1200*/  LDCU.64 UR10, c[0x0][0x3b8] ;  /* 0x00007700ff0a77ac */ /* 0x000e620008000a00 */
[----:B------:R-:W-:-:S04]  /*1210*/  UIADD3 UR13, UPT, UPT, UR7, UR22, URZ ;  /* 0x00000016070d7290 */ /* 0x000fc8000fffe0ff */
[----:B-1----:R-:W-:Y:S02]  /*1220*/  UIMAD.WIDE.U32 UR28, UR13, UR10, URZ ;  /* 0x0000000a0d1c72a5 */ /* 0x002fe4000f8e00ff */
[----:B------:R-:W-:-:S04]  /*1230*/  UIMAD UR13, UR13, UR11, URZ ;  /* 0x0000000b0d0d72a4 */ /* 0x000fc8000f8e02ff */
[----:B------:R-:W-:Y:S02]  /*1240*/  UIADD3 UR13, UPT, UPT, UR29, UR13, URZ ;  /* 0x0000000d1d0d7290 */ /* 0x000fe4000fffe0ff */
.L_x_800:
        /* <DEDUP_REMOVED lines=43> */
.L_x_801:
[----:B------:R-:W1:Y:S01]  /*1500*/  LDCU.64 UR8, c[0x0][0x3c0] ;  /* 0x00007800ff0877ac */ /* 0x000e620008000a00 */
[----:B------:R-:W-:-:S04]  /*1510*/  UIADD3 UR7, UPT, UPT, UR7, UR22, URZ ;  /* 0x0000001607077290 */ /* 0x000fc8000fffe0ff */
[----:B-1----:R-:W-:Y:S02]  /*1520*/  UIMAD.WIDE.U32 UR22, UR7, UR8, URZ ;  /* 0x00000008071672a5 */ /* 0x002fe4000f8e00ff */
[----:B------:R-:W-:-:S04]  /*1530*/  UIMAD UR7, UR7, UR9, URZ ;  /* 0x00000009070772a4 */ /* 0x000fc8000f8e02ff */
[----:B------:R-:W-:-:S12]  /*1540*/  UIADD3 UR20, UPT, UPT, UR23, UR7, URZ ;  /* 0x0000000717147290 */ /* 0x000fd8000fffe0ff */
.L_x_802:
[----:B------:R-:W-:Y:S01]  /*1550*/  UIADD3 UR14, UPT, UPT, -UR14, UR6, URZ ;  /* 0x000000060e0e7290 */ /* 0x000fe2000fffe1ff */
[--C-:B------:R-:W-:Y:S01]  /*1560*/  SHF.R.U32.HI R166, RZ, 0x3, R229.reuse ;  /* 0x00000003ffa67819 */ /* 0x100fe200000116e5 */
[----:B------:R-:W1:Y:S01]  /*1570*/  S2R R15, SR_CTAID.X ;  /* 0x00000000000f7919 */ /* 0x000e620000002500 */
[C---:B------:R-:W-:Y:S01]  /*1580*/  IMAD.SHL.U32 R165, R229.reuse, 0x8, RZ ;  /* 0x00000008e5a57824 */ /* 0x040fe200078e00ff */
[----:B------:R-:W2:Y:S01]  /*1590*/  LDCU.64 UR4, c[0x0][0x3c8] ;  /* 0x00007900ff0477ac */ /* 0x000ea20008000a00 */
[----:B------:R-:W-:Y:S01]  /*15a0*/  SHF.L.U32 R88, R229, 0x6, RZ ;  /* 0x00000006e5587819 */ /* 0x000fe200000006ff */
[C---:B------:R-:W-:Y:S01]  /*15b0*/  VIADD R11, R166.reuse, 0x10 ;  /* 0x00000010a60b7836 */ /* 0x040fe20000000000 */
[C---:B------:R-:W-:Y:S01]  /*15c0*/  ISETP.GE.AND P4, PT, R166.reuse, UR14, PT ;  /* 0x0000000ea6007c0c */ /* 0x040fe2000bf86270 */
[----:B------:R-:W3:Y:S01]  /*15d0*/  LDCU.64 UR6, c[0x0][0x3d0] ;  /* 0x00007a00ff0677ac */ /* 0x000ee20008000a00 */
[----:B------:R-:W-:Y:S01]  /*15e0*/  LOP3.LUT R2, R165, 0x38, RZ, 0xc0, !PT ;  /* 0x00000038a5027812 */ /* 0x000fe200078ec0ff */
[----:B------:R-:W-:Y:S01]  /*15f0*/  VIADD R10, R166, 0x20 ;  /* 0x00000020a60a7836 */ /* 0x000fe20000000000 */
[----:B------:R-:W-:Y:S01]  /*1600*/  ISETP.GE.AND P1, PT, R11, UR14, PT ;  /* 0x0000000e0b007c0c */ /* 0x000fe2000bf26270 */
[----:B------:R-:W-:Y:S01]  /*1610*/  USHF.R.S32.HI UR23, URZ, 0x1f, UR19 ;  /* 0x0000001fff177899 */ /* 0x000fe20008011413 */
[----:B------:R-:W-:Y:S01]  /*1620*/  IADD3 R18, P0, PT, R2, UR28, RZ ;  /* 0x0000001c02127c10 */ /* 0x000fe2000ff1e0ff */
[----:B------:R-:W4:Y:S01]  /*1630*/  S2UR UR28, SR_CgaCtaId ;  /* 0x00000000001c79c3 */ /* 0x000f220000008800 */
[----:B------:R-:W-:Y:S01]  /*1640*/  ISETP.GE.AND P5, PT, R10, UR14, PT ;  /* 0x0000000e0a007c0c */ /* 0x000fe2000bfa6270 */
[----:B------:R-:W-:Y:S01]  /*1650*/  USHF.L.U32 UR25, UR10, 0x6, URZ ;  /* 0x000000060a197899 */ /* 0x000fe200080006ff */
[----:B------:R-:W-:Y:S01]  /*1660*/  LOP3.LUT R176, R165, 0x1f8, RZ, 0xc0, !PT ;  /* 0x000001f8a5b07812 */ /* 0x000fe200078ec0ff */
[----:B------:R-:W-:Y:S01]  /*1670*/  IMAD.X R19, RZ, RZ, UR13, P0 ;  /* 0x0000000dff137e24 */ /* 0x000fe200080e06ff */
[----:B------:R-:W-:Y:S01]  /*1680*/  IADD3 R4, P0, PT, R2, UR26, RZ ;  /* 0x0000001a02047c10 */ /* 0x000fe2000ff1e0ff */
[----:B------:R-:W-:Y:S01]  /*1690*/  USHF.L.U32 UR27, UR10, 0x4, URZ ;  /* 0x000000040a1b7899 */ /* 0x000fe200080006ff */
[--C-:B------:R-:W-:Y:S01]  /*16a0*/  LOP3.LUT R176, R176, 0x38, R229.reuse, 0x78, !PT ;  /* 0x00000038b0b07812 */ /* 0x100fe200078e78e5 */
[----:B------:R-:W5:Y:S01]  /*16b0*/  @!P4 LDC.64 R8, c[0x0][0x3b0] ;  /* 0x0000ec00ff08cb82 */ /* 0x000f620000000a00 */
[----:B--2---:R-:W-:Y:S01]  /*16c0*/  MOV R12, UR4 ;  /* 0x00000004000c7c02 */ /* 0x004fe20008000f00 */
[----:B------:R-:W-:Y:S01]  /*16d0*/  IMAD.X R5, RZ, RZ, UR12, P0 ;  /* 0x0000000cff057e24 */ /* 0x000fe200080e06ff */
[----:B------:R-:W2:Y:S01]  /*16e0*/  LDCU.64 UR12, c[0x0][0x388] ;  /* 0x00007100ff0c77ac */ /* 0x000ea20008000a00 */
[----:B------:R-:W-:Y:S01]  /*16f0*/  IMAD.U32 R3, RZ, RZ, UR5 ;  /* 0x00000005ff037e24 */ /* 0x000fe2000f8e00ff */
[----:B------:R-:W-:Y:S01]  /*1700*/  SHF.R.U32.HI R85, RZ, 0x1, R229 ;  /* 0x00000001ff557819 */ /* 0x000fe200000116e5 */
[----:B------:R-:W-:Y:S01]  /*1710*/  IMAD.WIDE.U32 R12, R12, UR24, R4 ;  /* 0x000000180c0c7c25 */ /* 0x000fe2000f8e0004 */
[----:B------:R-:W-:Y:S01]  /*1720*/  UMOV UR4, 0x400 ;  /* 0x0000040000047882 */ /* 0x000fe20000000000 */
[----:B------:R-:W2:Y:S01]  /*1730*/  @!P4 LDC.64 R6, c[0x0][0x380] ;  /* 0x0000e000ff06cb82 */ /* 0x000ea20000000a00 */
[----:B------:R-:W-:Y:S01]  /*1740*/  USHF.L.U64.HI UR26, UR10, 0x4, UR11 ;  /* 0x000000040a1a7899 */ /* 0x000fe2000801020b */
[----:B------:R-:W-:Y:S01]  /*1750*/  IMAD.WIDE.U32 R18, R166, UR10, R18 ;  /* 0x0000000aa6127c25 */ /* 0x000fe2000f8e0012 */
[----:B------:R-:W-:-:S02]  /*1760*/  LOP3.LUT R92, R88, 0x400, RZ, 0xc0, !PT ;  /* 0x00000400585c7812 */ /* 0x000fc400078ec0ff */
[----:B-1----:R-:W-:Y:S01]  /*1770*/  LEA R17, P0, R15, R166, 0x6 ;  /* 0x000000a60f117211 */ /* 0x002fe200078030ff */
[----:B------:R-:W-:Y:S01]  /*1780*/  IMAD R13, R3, UR24, R13 ;  /* 0x00000018030d7c24 */ /* 0x000fe2000f8e020d */
[----:B------:R-:W-:Y:S01]  /*1790*/  USHF.L.U64.HI UR24, UR10, 0x6, UR11 ;  /* 0x000000060a187899 */ /* 0x000fe2000801020b */
[----:B------:R-:W1:Y:S01]  /*17a0*/  @!P1 LDC.64 R4, c[0x0][0x3b0] ;  /* 0x0000ec00ff049b82 */ /* 0x000e620000000a00 */
[----:B------:R-:W-:Y:S01]  /*17b0*/  LEA.HI.X R15, R15, RZ, RZ, 0x6, P0 ;  /* 0x000000ff0f0f7211 */ /* 0x000fe200000f34ff */
[----:B---3--:R-:W-:Y:S01]  /*17c0*/  IMAD.U32 R20, RZ, RZ, UR6 ;  /* 0x00000006ff147e24 */ /* 0x008fe2000f8e00ff */
[----:B------:R-:W-:Y:S01]  /*17d0*/  UIMAD UR6, UR23, UR6, URZ ;  /* 0x00000006170672a4 */ /* 0x000fe2000f8e02ff */
[----:B------:R-:W-:Y:S01]  /*17e0*/  IMAD R19, R166, UR11, R19 ;  /* 0x0000000ba6137c24 */ /* 0x000fe2000f8e0213 */
[----:B------:R-:W-:Y:S01]  /*17f0*/  @!P1 IADD3 R3, P0, PT, R17, 0x10, RZ ;  /* 0x0000001011039810 */ /* 0x000fe20007f1e0ff */
[----:B----4-:R-:W-:Y:S01]  /*1800*/  ULEA UR28, UR28, UR4, 0x18 ;  /* 0x000000041c1c7291 */ /* 0x010fe2000f8ec0ff */
[----:B------:R-:W-:Y:S01]  /*1810*/  @!P1 IMAD.MOV.U32 R22, RZ, RZ, R12 ;  /* 0x000000ffff169224 */ /* 0x000fe200078e000c */
[----:B------:R-:W-:Y:S01]  /*1820*/  UIMAD UR6, UR19, UR7, UR6 ;  /* 0x00000007130672a4 */ /* 0x000fe2000f8e0206 */
[----:B-----5:R-:W-:-:S02]  /*1830*/  @!P4 IMAD R0, R15, R8, RZ ;  /* 0x000000080f00c224 */ /* 0x020fc400078e02ff */
[----:B------:R-:W-:-:S04]  /*1840*/  IMAD.WIDE.U32 R20, R20, UR19, R18 ;  /* 0x0000001314147c25 */ /* 0x000fc8000f8e0012 */
[C---:B------:R-:W-:Y:S01]  /*1850*/  @!P4 IMAD R0, R17.reuse, R9, R0 ;  /* 0x000000091100c224 */ /* 0x040fe200078e0200 */
[----:B--2---:R-:W-:Y:S01]  /*1860*/  LEA R228, P3, R20, UR12, 0x1 ;  /* 0x0000000c14e47c11 */ /* 0x004fe2000f8608ff */
[----:B------:R-:W-:-:S04]  /*1870*/  @!P4 IMAD.WIDE.U32 R8, R17, R8, R12 ;  /* 0x000000081108c225 */ /* 0x000fc800078e000c */
[----:B------:R-:W-:Y:S01]  /*1880*/  VIADD R226, R21, UR6 ;  /* 0x0000000615e27c36 */ /* 0x000fe20008000000 */
[----:B------:R-:W-:Y:S01]  /*1890*/  @!P4 IADD3 R0, PT, PT, R9, R0, RZ ;  /* 0x000000000900c210 */ /* 0x000fe20007ffe0ff */
[----:B------:R-:W-:Y:S01]  /*18a0*/  @!P1 IMAD.X R21, RZ, RZ, R15, P0 ;  /* 0x000000ffff159224 */ /* 0x000fe200000e060f */
[C---:B------:R-:W-:Y:S01]  /*18b0*/  @!P4 LEA R18, P2, R8.reuse, R6, 0x1 ;  /* 0x000000060812c211 */ /* 0x040fe200078408ff */
[----:B------:R-:W-:Y:S01]  /*18c0*/  @!P1 IMAD.MOV.U32 R23, RZ, RZ, R13 ;  /* 0x000000ffff179224 */ /* 0x000fe200078e000d */
[----:B------:R-:W-:Y:S01]  /*18d0*/  ULEA.HI.SX32 UR6, UR18, 0xffffffff, 0x1a ;  /* 0xffffffff12067891 */ /* 0x000fe2000f8fd2ff */
[----:B------:R-:W-:Y:S01]  /*18e0*/  @!P5 IADD3 R14, P0, PT, R17, 0x20, RZ ;  /* 0x00000020110ed810 */ /* 0x000fe20007f1e0ff */
[----:B------:R-:W-:Y:S01]  /*18f0*/  IMAD.MOV.U32 R84, RZ, RZ, 0x20 ;  /* 0x00000020ff547424 */ /* 0x000fe200078e00ff */
[----:B------:R-:W-:Y:S01]  /*1900*/  @!P4 LEA.HI.X R19, R8, R7, R0, 0x1, P2 ;  /* 0x000000070813c211 */ /* 0x000fe200010f0c00 */
[-C--:B-1----:R-:W-:Y:S01]  /*1910*/  @!P1 IMAD R0, R21, R4.reuse, RZ ;  /* 0x0000000415009224 */ /* 0x082fe200078e02ff */
[----:B------:R-:W1:Y:S01]  /*1920*/  @!P1 LDC.64 R8, c[0x0][0x380] ;  /* 0x0000e000ff089b82 */ /* 0x000e620000000a00 */
[C---:B------:R-:W-:Y:S01]  /*1930*/  @!P1 IMAD.WIDE.U32 R22, R3.reuse, R4, R22 ;  /* 0x0000000403169225 */ /* 0x040fe200078e0016 */
[----:B------:R-:W-:Y:S01]  /*1940*/  UIMAD UR7, UR6, -0x40, UR21 ;  /* 0xffffffc0060778a4 */ /* 0x000fe2000f8e0215 */
[----:B------:R-:W-:Y:S01]  /*1950*/  LEA.HI.X R226, R20, UR13, R226, 0x1, P3 ;  /* 0x0000000d14e27c11 */ /* 0x000fe200098f0ce2 */
[----:B------:R-:W-:Y:S01]  /*1960*/  USHF.R.S32.HI UR29, URZ, 0x1f, UR6 ;  /* 0x0000001fff1d7899 */ /* 0x000fe20008011406 */
[----:B------:R-:W-:Y:S01]  /*1970*/  @!P1 IMAD R0, R3, R5, R0 ;  /* 0x0000000503009224 */ /* 0x000fe200078e0200 */
[----:B------:R-:W-:Y:S01]  /*1980*/  LOP3.LUT R5, R176, 0x1e00, R165, 0xf8, !PT ;  /* 0x00001e00b0057812 */ /* 0x000fe200078ef8a5 */
[----:B------:R-:W-:Y:S01]  /*1990*/  @!P5 IMAD.X R21, RZ, RZ, R15, P0 ;  /* 0x000000ffff15d224 */ /* 0x000fe200000e060f */
[----:B------:R-:W2:Y:S01]  /*19a0*/  @!P5 LDC.64 R6, c[0x0][0x3b0] ;  /* 0x0000ec00ff06db82 */ /* 0x000ea20000000a00 */
[----:B------:R-:W-:Y:S01]  /*19b0*/  ISETP.GE.AND P3, PT, R11, UR7, PT ;  /* 0x000000070b007c0c */ /* 0x000fe2000bf66270 */
[----:B------:R-:W-:Y:S01]  /*19c0*/  @!P5 IMAD.MOV.U32 R20, RZ, RZ, R12 ;  /* 0x000000ffff14d224 */ /* 0x000fe200078e000c */
[----:B------:R-:W-:Y:S01]  /*19d0*/  LEA R3, R5, UR28, 0x1 ;  /* 0x0000001c05037c11 */ /* 0x000fe2000f8e08ff */
[----:B------:R-:W-:Y:S01]  /*19e0*/  UIMAD UR4, UR24, UR6, URZ ;  /* 0x00000006180472a4 */ /* 0x000fe2000f8e02ff */
[----:B------:R-:W-:Y:S01]  /*19f0*/  @!P1 IADD3 R0, PT, PT, R23, R0, RZ ;  /* 0x0000000017009210 */ /* 0x000fe20007ffe0ff */
[----:B------:R-:W-:Y:S01]  /*1a00*/  UIMAD.WIDE.U32 UR30, UR25, UR6, URZ ;  /* 0x00000006191e72a5 */ /* 0x000fe2000f8e00ff */
[----:B------:R-:W-:Y:S01]  /*1a10*/  ISETP.GE.AND P6, PT, R166, UR7, PT ;  /* 0x00000007a6007c0c */ /* 0x000fe2000bfc6270 */
[----:B------:R-:W3:Y:S01]  /*1a20*/  @!P5 LDC.64 R4, c[0x0][0x380] ;  /* 0x0000e000ff04db82 */ /* 0x000ee20000000a00 */
[----:B------:R-:W-:Y:S01]  /*1a30*/  @!PT LDS RZ, [RZ] ;  /* 0x00000000fffff984 */ /* 0x000fe20000000800 */
[----:B------:R-:W-:Y:S01]  /*1a40*/  @!PT LDS RZ, [RZ] ;  /* 0x00000000fffff984 */ /* 0x000fe20000000800 */
[----:B------:R-:W-:Y:S01]  /*1a50*/  @!PT LDS RZ, [RZ] ;  /* 0x00000000fffff984 */ /* 0x000fe20000000800 */
[----:B------:R-:W-:Y:S01]  /*1a60*/  @!P4 LDGSTS.E.BYPASS.LTC128B.128 [R3], desc[UR16][R18.64] ;  /* 0x000000001203cfae */ /* 0x000fe2000b981a10 */
[----:B------:R-:W-:Y:S01]  /*1a70*/  UIMAD UR4, UR29, UR25, UR4 ;  /* 0x000000191d0472a4 */ /* 0x000fe2000f8e0204 */
[----:B------:R-:W-:Y:S01]  /*1a80*/  ISETP.GE.AND P2, PT, R10, UR7, PT ;  /* 0x000000070a007c0c */ /* 0x000fe2000bf46270 */
[----:B------:R-:W-:Y:S01]  /*1a90*/  IMAD.U32 R29, RZ, RZ, UR31 ;  /* 0x0000001fff1d7e24 */ /* 0x000fe2000f8e00ff */
[----:B------:R-:W-:Y:S01]  /*1aa0*/  @!P4 LDGSTS.E.BYPASS.LTC128B.128 [R3+0x2000], desc[UR16][R18.64+0x80] ;  /* 0x020000801203cfae */ /* 0x000fe2000b981a10 */
[----:B------:R-:W-:Y:S01]  /*1ab0*/  VOTEU.ALL UP0, P3 ;  /* 0x0000000000ff7886 */ /* 0x000fe20001800000 */
[----:B------:R-:W-:Y:S01]  /*1ac0*/  UIADD3 UR4, UPT, UPT, UR31, UR4, URZ ;  /* 0x000000041f047290 */ /* 0x000fe2000fffe0ff */
[----:B-1----:R-:W-:Y:S01]  /*1ad0*/  @!P1 LEA R24, P0, R22, R8, 0x1 ;  /* 0x0000000816189211 */ /* 0x002fe200078008ff */
[----:B------:R-:W-:Y:S01]  /*1ae0*/  VIADD R8, R166, 0x30 ;  /* 0x00000030a6087836 */ /* 0x000fe20000000000 */
[----:B------:R-:W-:Y:S01]  /*1af0*/  @!P4 LDGSTS.E.BYPASS.LTC128B.128 [R3+0x4000], desc[UR16][R18.64+0x100] ;  /* 0x040001001203cfae */ /* 0x000fe2000b981a10 */
[----:B------:R-:W-:Y:S01]  /*1b00*/  @!UP0 UIADD3 UR12, UP1, UPT, UR27, UR30, URZ ;  /* 0x0000001e1b0c8290 */ /* 0x000fe2000ff3e0ff */
[----:B------:R-:W-:Y:S01]  /*1b10*/  @!P1 LEA.HI.X R25, R22, R9, R0, 0x1, P0 ;  /* 0x0000000916199211 */ /* 0x000fe200000f0c00 */
[----:B------:R-:W-:Y:S01]  /*1b20*/  IMAD.U32 R9, RZ, RZ, UR4 ;  /* 0x00000004ff097e24 */ /* 0x000fe2000f8e00ff */
[----:B------:R3:W-:Y:S01]  /*1b30*/  @!P4 LDGSTS.E.BYPASS.LTC128B.128 [R3+0x6000], desc[UR16][R18.64+0x180] ;  /* 0x060001801203cfae */ /* 0x0007e2000b981a10 */
[----:B------:R-:W-:Y:S01]  /*1b40*/  ISETP.GE.AND P4, PT, R8, UR14, PT ;  /* 0x0000000e08007c0c */ /* 0x000fe2000bf86270 */
[----:B--2---:R-:W-:Y:S01]  /*1b50*/  @!P5 IMAD R21, R21, R6, RZ ;  /* 0x000000061515d224 */ /* 0x004fe200078e02ff */
[----:B------:R-:W-:Y:S01]  /*1b60*/  @!UP0 UIADD3.X UR5, UPT, UPT, UR26, UR4, URZ, UP1, !UPT ;  /* 0x000000041a058290 */ /* 0x000fe20008ffe4ff */
[----:B------:R-:W-:Y:S01]  /*1b70*/  @!P1 LDGSTS.E.BYPASS.LTC128B.128 [R3+0x800], desc[UR16][R24.64] ;  /* 0x0080000018039fae */ /* 0x000fe2000b981a10 */
[----:B------:R-:W-:Y:S01]  /*1b80*/  VOTEU.ALL UP0, P2 ;  /* 0x0000000000ff7886 */ /* 0x000fe20001000000 */
[----:B------:R-:W-:-:S02]  /*1b90*/  @!P5 IMAD R7, R14, R7, R21 ;  /* 0x000000070e07d224 */ /* 0x000fc400078e0215 */
[----:B------:R-:W-:Y:S01]  /*1ba0*/  @!P5 IMAD.MOV.U32 R21, RZ, RZ, R13 ;  /* 0x000000ffff15d224 */ /* 0x000fe200078e000d */
[----:B------:R-:W-:Y:S01]  /*1bb0*/  @!P1 LDGSTS.E.BYPASS.LTC128B.128 [R3+0x2800], desc[UR16][R24.64+0x80] ;  /* 0x0280008018039fae */ /* 0x000fe2000b981a10 */
[----:B------:R-:W-:Y:S02]  /*1bc0*/  IMAD.U32 R28, RZ, RZ, UR30 ;  /* 0x0000001eff1c7e24 */ /* 0x000fe4000f8e00ff */
[----:B------:R-:W-:Y:S01]  /*1bd0*/  @!P5 IMAD.WIDE.U32 R20, R14, R6, R20 ;  /* 0x000000060e14d225 */ /* 0x000fe200078e0014 */
[----:B------:R-:W-:Y:S01]  /*1be0*/  @!P1 LDGSTS.E.BYPASS.LTC128B.128 [R3+0x4800], desc[UR16][R24.64+0x100] ;  /* 0x0480010018039fae */ /* 0x000fe2000b981a10 */
[----:B------:R-:W-:Y:S02]  /*1bf0*/  @!P4 MOV R31, R13 ;  /* 0x0000000d001fc202 */ /* 0x000fe40000000f00 */
[----:B------:R-:W-:Y:S01]  /*1c00*/  @!P5 IMAD.IADD R0, R21, 0x1, R7 ;  /* 0x000000011500d824 */ /* 0x000fe200078e0207 */
[----:B------:R1:W-:Y:S01]  /*1c10*/  @!P1 LDGSTS.E.BYPASS.LTC128B.128 [R3+0x6800], desc[UR16][R24.64+0x180] ;  /* 0x0680018018039fae */ /* 0x0003e2000b981a10 */
[----:B------:R-:W-:Y:S01]  /*1c20*/  IMAD.U32 R7, RZ, RZ, UR12 ;  /* 0x0000000cff077e24 */ /* 0x000fe2000f8e00ff */
[----:B------:R-:W-:Y:S01]  /*1c30*/  UIMAD.WIDE.U32 UR12, UR10, 0x20, URZ ;  /* 0x000000200a0c78a5 */ /* 0x000fe2000f8e00ff */
[----:B------:R-:W-:-:S02]  /*1c40*/  @!P4 IMAD.MOV.U32 R30, RZ, RZ, R12 ;  /* 0x000000ffff1ec224 */ /* 0x000fc400078e000c */
[----:B------:R-:W-:Y:S01]  /*1c50*/  IMAD.U32 R29, RZ, RZ, UR4 ;  /* 0x00000004ff1d7e24 */ /* 0x000fe2000f8e00ff */
[----:B------:R-:W-:Y:S01]  /*1c60*/  @!UP0 UIADD3 UR12, UP1, UPT, UR30, UR12, URZ ;  /* 0x0000000c1e0c8290 */ /* 0x000fe2000ff3e0ff */
[----:B------:R-:W-:Y:S01]  /*1c70*/  IMAD.MOV.U32 R86, RZ, RZ, 0x40 ;  /* 0x00000040ff567424 */ /* 0x000fe200078e00ff */
[C---:B---3--:R-:W-:Y:S02]  /*1c80*/  @!P5 LEA R18, P0, R20.reuse, R4, 0x1 ;  /* 0x000000041412d211 */ /* 0x048fe400078008ff */
[----:B------:R-:W-:Y:S02]  /*1c90*/  MOV R4, UR30 ;  /* 0x0000001e00047c02 */ /* 0x000fe40008000f00 */
[----:B------:R-:W-:Y:S01]  /*1ca0*/  IMAD.U32 R21, RZ, RZ, UR12 ;  /* 0x0000000cff157e24 */ /* 0x000fe2000f8e00ff */
[----:B------:R-:W-:Y:S01]  /*1cb0*/  @!P5 LEA.HI.X R19, R20, R5, R0, 0x1, P0 ;  /* 0x000000051413d211 */ /* 0x000fe200000f0c00 */
[----:B------:R-:W-:Y:S01]  /*1cc0*/  IMAD.U32 R5, RZ, RZ, UR31 ;  /* 0x0000001fff057e24 */ /* 0x000fe2000f8e00ff */
[----:B------:R-:W-:Y:S01]  /*1cd0*/  @!P4 IADD3 R17, P0, PT, R17, 0x30, RZ ;  /* 0x000000301111c810 */ /* 0x000fe20007f1e0ff */
[----:B------:R-:W-:Y:S01]  /*1ce0*/  USHF.L.U64.HI UR31, UR8, 0x6, UR9 ;  /* 0x00000006081f7899 */ /* 0x000fe20008010209 */
[----:B------:R-:W-:Y:S01]  /*1cf0*/  MOV R5, UR5 ;  /* 0x0000000500057c02 */ /* 0x000fe20008000f00 */
[----:B------:R-:W-:Y:S01]  /*1d00*/  USHF.L.U32 UR5, UR11, 0x5, URZ ;  /* 0x000000050b057899 */ /* 0x000fe200080006ff */
[----:B------:R-:W-:Y:S01]  /*1d10*/  @!P5 LDGSTS.E.BYPASS.LTC128B.128 [R3+0x1000], desc[UR16][R18.64] ;  /* 0x010000001203dfae */ /* 0x000fe2000b981a10 */
[----:B------:R-:W-:Y:S01]  /*1d20*/  @!P4 IMAD.X R15, RZ, RZ, R15, P0 ;  /* 0x000000ffff0fc224 */ /* 0x000fe200000e060f */
[C---:B------:R-:W-:Y:S01]  /*1d30*/  @!P3 LEA R22, P0, R7.reuse, R228, 0x1 ;  /* 0x000000e40716b211 */ /* 0x040fe200078008ff */
[----:B------:R-:W-:Y:S01]  /*1d40*/  @!UP0 UIADD3.X UR13, UPT, UPT, UR4, UR13, UR5, UP1, !UPT ;  /* 0x0000000d040d8290 */ /* 0x000fe20008ffe405 */
[----:B------:R-:W-:Y:S01]  /*1d50*/  @!P5 LDGSTS.E.BYPASS.LTC128B.128 [R3+0x3000], desc[UR16][R18.64+0x80] ;  /* 0x030000801203dfae */ /* 0x000fe2000b981a10 */
[----:B------:R-:W-:Y:S01]  /*1d60*/  MOV R0, UR10 ;  /* 0x0000000a00007c02 */ /* 0x000fe20008000f00 */
[----:B------:R-:W-:Y:S01]  /*1d70*/  USHF.L.U32 UR30, UR8, 0x6, URZ ;  /* 0x00000006081e7899 */ /* 0x000fe200080006ff */
[----:B------:R-:W-:Y:S01]  /*1d80*/  @!P3 LEA.HI.X R23, R7, R226, R5, 0x1, P0 ;  /* 0x000000e20717b211 */ /* 0x000fe200000f0c05 */
[----:B------:R-:W-:Y:S01]  /*1d90*/  @!P5 LDGSTS.E.BYPASS.LTC128B.128 [R3+0x5000], desc[UR16][R18.64+0x100] ;  /* 0x050001001203dfae */ /* 0x000fe2000b981a10 */
[----:B------:R-:W2:Y:S01]  /*1da0*/  @!P4 LDC.64 R6, c[0x0][0x3b0] ;  /* 0x0000ec00ff06cb82 */ /* 0x000ea20000000a00 */
[----:B-1----:R-:W-:Y:S01]  /*1db0*/  @!P6 LEA R24, P1, R4, R228, 0x1 ;  /* 0x000000e40418e211 */ /* 0x002fe200078208ff */
[----:B------:R-:W1:Y:S01]  /*1dc0*/  LDCU.64 UR4, c[0x0][0x3d8] ;  /* 0x00007b00ff0477ac */ /* 0x000e620008000a00 */
[----:B------:R3:W-:Y:S01]  /*1dd0*/  @!P5 LDGSTS.E.BYPASS.LTC128B.128 [R3+0x7000], desc[UR16][R18.64+0x180] ;  /* 0x070001801203dfae */ /* 0x0007e2000b981a10 */
[----:B------:R-:W-:-:S02]  /*1de0*/  IADD3 R26, P0, PT, R2, UR22, RZ ;  /* 0x00000016021a7c10 */ /* 0x000fc4000ff1e0ff */
[----:B------:R-:W-:Y:S01]  /*1df0*/  @!P6 LEA.HI.X R25, R4, R226, R9, 0x1, P1 ;  /* 0x000000e20419e211 */ /* 0x000fe200008f0c09 */
[----:B------:R-:W-:Y:S01]  /*1e00*/  IMAD.U32 R9, RZ, RZ, UR13 ;  /* 0x0000000dff097e24 */ /* 0x000fe2000f8e00ff */
[----:B------:R-:W4:Y:S01]  /*1e10*/  @!P4 LDC.64 R4, c[0x0][0x380] ;  /* 0x0000e000ff04cb82 */ /* 0x000f220000000a00 */
[----:B------:R-:W-:Y:S01]  /*1e20*/  ISETP.GE.AND P1, PT, R8, UR7, PT ;  /* 0x0000000708007c0c */ /* 0x000fe2000bf26270 */
[----:B------:R-:W-:Y:S01]  /*1e30*/  IMAD.X R27, RZ, RZ, UR20, P0 ;  /* 0x00000014ff1b7e24 */ /* 0x000fe200080e06ff */
[C---:B------:R-:W-:Y:S01]  /*1e40*/  @!P2 LEA R20, P0, R21.reuse, R228, 0x1 ;  /* 0x000000e41514a211 */ /* 0x040fe200078008ff */
[----:B------:R-:W5:Y:S01]  /*1e50*/  LDCU.64 UR12, c[0x0][0x390] ;  /* 0x00007200ff0c77ac */ /* 0x000f620008000a00 */
[C---:B------:R-:W-:Y:S02]  /*1e60*/  IMAD.WIDE.U32 R26, R166.reuse, UR8, R26 ;  /* 0x00000008a61a7c25 */ /* 0x040fe4000f8e001a */
[----:B------:R-:W-:Y:S01]  /*1e70*/  @!P2 LEA.HI.X R21, R21, R226, R9, 0x1, P0 ;  /* 0x000000e21515a211 */ /* 0x000fe200000f0c09 */
[----:B------:R-:W-:Y:S01]  /*1e80*/  UIMAD.WIDE.U32 UR32, UR30, UR6, URZ ;  /* 0x000000061e2072a5 */ /* 0x000fe2000f8e00ff */
[----:B------:R-:W-:Y:S01]  /*1e90*/  IMAD R166, R166, UR9, RZ ;  /* 0x00000009a6a67c24 */ /* 0x000fe2000f8e02ff */
[----:B-1----:R-:W-:-:S04]  /*1ea0*/  UIMAD UR23, UR23, UR4, URZ ;  /* 0x00000004171772a4 */ /* 0x002fc8000f8e02ff */
[----:B------:R-:W-:Y:S01]  /*1eb0*/  @!P1 IMAD.WIDE.U32 R28, R0, 0x30, R28 ;  /* 0x00000030001c9825 */ /* 0x000fe200078e001c */
[----:B------:R-:W-:-:S03]  /*1ec0*/  UIMAD UR23, UR19, UR5, UR23 ;  /* 0x00000005131772a4 */ /* 0x000fc6000f8e0217 */
[-C--:B--2---:R-:W-:Y:S02]  /*1ed0*/  @!P4 IMAD R12, R15, R6.reuse, RZ ;  /* 0x000000060f0cc224 */ /* 0x084fe400078e02ff */
[----:B------:R-:W-:Y:S01]  /*1ee0*/  @!P4 IMAD.WIDE.U32 R30, R17, R6, R30 ;  /* 0x00000006111ec225 */ /* 0x000fe200078e001e */
[----:B---3--:R-:W-:-:S03]  /*1ef0*/  MOV R18, UR32 ;  /* 0x0000002000127c02 */ /* 0x008fc60008000f00 */
[----:B------:R-:W-:Y:S01]  /*1f00*/  @!P4 IMAD R7, R17, R7, R12 ;  /* 0x000000071107c224 */ /* 0x000fe200078e020c */
[----:B----4-:R-:W-:Y:S01]  /*1f10*/  @!P4 LEA R16, P5, R30, R4, 0x1 ;  /* 0x000000041e10c211 */ /* 0x010fe200078a08ff */
[----:B------:R-:W-:Y:S01]  /*1f20*/  IMAD.U32 R0, RZ, RZ, UR11 ;  /* 0x0000000bff007e24 */ /* 0x000fe2000f8e00ff */
[----:B------:R-:W-:Y:S01]  /*1f30*/  @!P1 LEA R12, P0, R28, R228, 0x1 ;  /* 0x000000e41c0c9211 */ /* 0x000fe200078008ff */
[----:B------:R-:W-:Y:S02]  /*1f40*/  @!P4 IMAD.IADD R6, R31, 0x1, R7 ;  /* 0x000000011f06c824 */ /* 0x000fe400078e0207 */
[----:B------:R-:W-:Y:S02]  /*1f50*/  @!P1 IMAD R9, R0, 0x30, RZ ;  /* 0x0000003000099824 */ /* 0x000fe400078e02ff */
[----:B------:R-:W-:Y:S01]  /*1f60*/  IMAD.IADD R27, R27, 0x1, R166 ;  /* 0x000000011b1b7824 */ /* 0x000fe200078e02a6 */
[----:B------:R-:W-:Y:S01]  /*1f70*/  @!P4 LEA.HI.X R17, R30, R5, R6, 0x1, P5 ;  /* 0x000000051e11c211 */ /* 0x000fe200028f0c06 */
[----:B------:R-:W-:Y:S01]  /*1f80*/  @!P1 IMAD.IADD R9, R29, 0x1, R9 ;  /* 0x000000011d099824 */ /* 0x000fe200078e0209 */
[----:B------:R-:W-:Y:S01]  /*1f90*/  ISETP.GE.AND P5, PT, R11, UR7, PT ;  /* 0x000000070b007c0c */ /* 0x000fe2000bfa6270 */
[----:B------:R-:W-:Y:S01]  /*1fa0*/  IMAD.U32 R0, RZ, RZ, UR4 ;  /* 0x00000004ff007e24 */ /* 0x000fe2000f8e00ff */
[----:B------:R-:W-:Y:S01]  /*1fb0*/  MOV R11, UR9 ;  /* 0x00000009000b7c02 */ /* 0x000fe20008000f00 */
[----:B------:R-:W-:Y:S01]  /*1fc0*/  @!P4 LDGSTS.E.BYPASS.LTC128B.128 [R3+0x1800], desc[UR16][R16.64] ;  /* 0x018000001003cfae */ /* 0x000fe2000b981a10 */
[----:B------:R-:W-:Y:S01]  /*1fd0*/  @!P1 LEA.HI.X R13, R28, R226, R9, 0x1, P0 ;  /* 0x000000e21c0d9211 */ /* 0x000fe200000f0c09 */
[----:B------:R-:W-:Y:S01]  /*1fe0*/  IMAD.WIDE.U32 R26, R0, UR19, R26 ;  /* 0x00000013001a7c25 */ /* 0x000fe2000f8e001a */
[----:B------:R-:W-:Y:S01]  /*1ff0*/  LOP3.LUT R9, R88, 0x200, RZ, 0xc0, !PT ;  /* 0x0000020058097812 */ /* 0x000fe200078ec0ff */
[----:B------:R-:W-:Y:S02]  /*2000*/  @!P4 LDGSTS.E.BYPASS.LTC128B.128 [R3+0x3800], desc[UR16][R16.64+0x80] ;  /* 0x038000801003cfae */ /* 0x000fe4000b981a10 */
[----:B------:R-:W-:Y:S01]  /*2010*/  IMAD.U32 R6, RZ, RZ, UR32 ;  /* 0x00000020ff067e24 */ /* 0x000fe2000f8e00ff */
[----:B------:R-:W-:Y:S01]  /*2020*/  IADD3 R4, PT, PT, R27, UR23, RZ ;  /* 0x000000171b047c10 */ /* 0x000fe2000fffe0ff */
[----:B------:R-:W-:Y:S01]  /*2030*/  @!P4 LDGSTS.E.BYPASS.LTC128B.128 [R3+0x5800], desc[UR16][R16.64+0x100] ;  /* 0x058001001003cfae */ /* 0x000fe2000b981a10 */
[----:B------:R-:W-:Y:S01]  /*2040*/  UIMAD UR23, UR31, UR6, URZ ;  /* 0x000000061f1772a4 */ /* 0x000fe2000f8e02ff */
[C---:B-----5:R-:W-:Y:S01]  /*2050*/  LEA R5, P0, R26.reuse, UR12, 0x1 ;  /* 0x0000000c1a057c11 */ /* 0x060fe2000f8008ff */
[----:B------:R-:W-:Y:S01]  /*2060*/  IMAD.U32 R7, RZ, RZ, UR33 ;  /* 0x00000021ff077e24 */ /* 0x000fe2000f8e00ff */
[----:B------:R1:W-:Y:S01]  /*2070*/  @!P4 LDGSTS.E.BYPASS.LTC128B.128 [R3+0x7800], desc[UR16][R16.64+0x180] ;  /* 0x078001801003cfae */ /* 0x0003e2000b981a10 */
[----:B------:R-:W-:Y:S01]  /*2080*/  UIMAD UR23, UR29, UR30, UR23 ;  /* 0x0000001e1d1772a4 */ /* 0x000fe2000f8e0217 */
[----:B------:R-:W-:Y:S01]  /*2090*/  LEA.HI.X R4, R26, UR13, R4, 0x1, P0 ;  /* 0x0000000d1a047c11 */ /* 0x000fe200080f0c04 */
[----:B------:R-:W-:Y:S01]  /*20a0*/  UIMAD.WIDE.U32 UR30, UR8, 0x20, URZ ;  /* 0x00000020081e78a5 */ /* 0x000fe2000f8e00ff */
[----:B------:R-:W-:Y:S01]  /*20b0*/  @!P6 LDGSTS.E.BYPASS.LTC128B.128 [R3+0x8000], desc[UR16][R24.64] ;  /* 0x080000001803efae */ /* 0x000fe2000b981a10 */
[----:B------:R-:W-:Y:S01]  /*20c0*/  UIADD3 UR23, UPT, UPT, UR33, UR23, URZ ;  /* 0x0000001721177290 */ /* 0x000fe2000fffe0ff */
[----:B------:R-:W-:Y:S01]  /*20d0*/  @!P6 LEA R14, P0, R6, R5, 0x1 ;  /* 0x00000005060ee211 */ /* 0x000fe200078008ff */
[----:B------:R-:W-:Y:S01]  /*20e0*/  IMAD.U32 R19, RZ, RZ, UR33 ;  /* 0x00000021ff137e24 */ /* 0x000fe2000f8e00ff */
[----:B------:R-:W-:Y:S01]  /*20f0*/  @!P6 LDGSTS.E.BYPASS.LTC128B.128 [R3+0xa000], desc[UR16][R24.64+0x80] ;  /* 0x0a0000801803efae */ /* 0x000fe2000b981a10 */
[----:B------:R-:W-:Y:S01]  /*2100*/  ISETP.GE.AND P4, PT, R10, UR7, PT ;  /* 0x000000070a007c0c */ /* 0x000fe2000bf86270 */
[----:B------:R-:W-:-:S02]  /*2110*/  IMAD.U32 R10, RZ, RZ, UR8 ;  /* 0x00000008ff0a7e24 */ /* 0x000fc4000f8e00ff */
[----:B------:R-:W-:Y:S01]  /*2120*/  @!P6 LDGSTS.E.BYPASS.LTC128B.128 [R3+0xc000], desc[UR16][R24.64+0x100] ;  /* 0x0c0001001803efae */ /* 0x000fe2000b981a10 */
[----:B------:R-:W-:Y:S02]  /*2130*/  IMAD.U32 R7, RZ, RZ, UR23 ;  /* 0x00000017ff077e24 */ /* 0x000fe4000f8e00ff */
[----:B------:R-:W-:Y:S01]  /*2140*/  IMAD.U32 R19, RZ, RZ, UR23 ;  /* 0x00000017ff137e24 */ /* 0x000fe2000f8e00ff */
[----:B------:R-:W-:Y:S02]  /*2150*/  @!P6 LDGSTS.E.BYPASS.LTC128B.128 [R3+0xe000], desc[UR16][R24.64+0x180] ;  /* 0x0e0001801803efae */ /* 0x000fe4000b981a10 */
[----:B------:R-:W-:Y:S01]  /*2160*/  @!P6 LEA.HI.X R15, R6, R4, R7, 0x1, P0 ;  /* 0x00000004060fe211 */ /* 0x000fe200000f0c07 */
[----:B------:R-:W-:Y:S01]  /*2170*/  IMAD.U32 R6, RZ, RZ, UR8 ;  /* 0x00000008ff067e24 */ /* 0x000fe2000f8e00ff */
[----:B------:R-:W-:Y:S01]  /*2180*/  @!P3 LDGSTS.E.BYPASS.LTC128B.128 [R3+0x8800], desc[UR16][R22.64] ;  /* 0x088000001603bfae */ /* 0x000fe2000b981a10 */
[----:B------:R-:W-:Y:S01]  /*2190*/  IMAD.U32 R7, RZ, RZ, UR9 ;  /* 0x00000009ff077e24 */ /* 0x000fe2000f8e00ff */
[----:B------:R-:W-:-:S02]  /*21a0*/  VOTEU.ALL UP0, P4 ;  /* 0x0000000000ff7886 */ /* 0x000fc40002000000 */
[----:B------:R-:W-:Y:S01]  /*21b0*/  @!P3 LDGSTS.E.BYPASS.LTC128B.128 [R3+0xa800], desc[UR16][R22.64+0x80] ;  /* 0x0a8000801603bfae */ /* 0x000fe2000b981a10 */
[----:B------:R-:W-:Y:S02]  /*21c0*/  @!P5 LEA R6, P0, R6, UR32, 0x4 ;  /* 0x000000200606dc11 */ /* 0x000fe4000f8020ff */
[----:B------:R-:W-:Y:S01]  /*21d0*/  @!UP0 UIADD3 UR32, UP1, UPT, UR32, UR30, URZ ;  /* 0x0000001e20208290 */ /* 0x000fe2000ff3e0ff */
[----:B------:R-:W-:Y:S01]  /*21e0*/  @!P3 LDGSTS.E.BYPASS.LTC128B.128 [R3+0xc800], desc[UR16][R22.64+0x100] ;  /* 0x0c8001001603bfae */ /* 0x000fe2000b981a10 */
[----:B------:R-:W-:Y:S01]  /*21f0*/  @!P5 LEA.HI.X R7, R10, UR23, R7, 0x4, P0 ;  /* 0x000000170a07dc11 */ /* 0x000fe200080f2407 */
[----:B-1----:R-:W-:Y:S01]  /*2200*/  IMAD.U32 R16, RZ, RZ, UR8 ;  /* 0x00000008ff107e24 */ /* 0x002fe2000f8e00ff */
[----:B------:R-:W-:Y:S01]  /*2210*/  LOP3.LUT R10, R88, 0x1c0, RZ, 0xc0, !PT ;  /* 0x000001c0580a7812 */ /* 0x000fe200078ec0ff */
[----:B------:R-:W-:Y:S01]  /*2220*/  @!P3 LDGSTS.E.BYPASS.LTC128B.128 [R3+0xe800], desc[UR16][R22.64+0x180] ;  /* 0x0e8001801603bfae */ /* 0x000fe2000b981a10 */
[----:B------:R-:W-:Y:S01]  /*2230*/  ISETP.GE.AND P3, PT, R8, UR7, PT ;  /* 0x0000000708007c0c */ /* 0x000fe2000bf66270 */
[----:B------:R-:W-:Y:S01]  /*2240*/  USHF.L.U32 UR7, UR9, 0x5, URZ ;  /* 0x0000000509077899 */ /* 0x000fe200080006ff */
[----:B------:R-:W-:Y:S01]  /*2250*/  LOP3.LUT R10, R10, 0x38, R165, 0xf8, !PT ;  /* 0x000000380a0a7812 */ /* 0x000fe200078ef8a5 */
[----:B------:R-:W-:Y:S01]  /*2260*/  @!P2 LDGSTS.E.BYPASS.LTC128B.128 [R3+0x9000], desc[UR16][R20.64] ;  /* 0x090000001403afae */ /* 0x000fe2000b981a10 */
[----:B------:R-:W-:Y:S01]  /*2270*/  IMAD.SHL.U32 R8, R229, 0x20, RZ ;  /* 0x00000020e5087824 */ /* 0x000fe200078e00ff */
[----:B------:R-:W-:Y:S01]  /*2280*/  UIADD3 UR7, UPT, UPT, UR31, UR7, URZ ;  /* 0x000000071f077290 */ /* 0x000fe2000fffe0ff */
[----:B------:R-:W-:Y:S01]  /*2290*/  LOP3.LUT R85, R10, 0x8, R85, 0x78, !PT ;  /* 0x000000080a557812 */ /* 0x000fe200078e7855 */
[----:B------:R-:W-:Y:S02]  /*22a0*/  @!P2 LDGSTS.E.BYPASS.LTC128B.128 [R3+0xb000], desc[UR16][R20.64+0x80] ;  /* 0x0b0000801403afae */ /* 0x000fe4000b981a10 */
[----:B------:R-:W-:Y:S01]  /*22b0*/  @!UP0 UIADD3.X UR23, UPT, UPT, UR7, UR23, URZ, UP1, !UPT ;  /* 0x0000001707178290 */ /* 0x000fe20008ffe4ff */
[----:B------:R-:W-:Y:S01]  /*22c0*/  LOP3.LUT R8, R9, 0x7c00, R8, 0xf8, !PT ;  /* 0x00007c0009087812 */ /* 0x000fe200078ef808 */
[----:B------:R-:W-:Y:S01]  /*22d0*/  @!P2 LDGSTS.E.BYPASS.LTC128B.128 [R3+0xd000], desc[UR16][R20.64+0x100] ;  /* 0x0d0001001403afae */ /* 0x000fe2000b981a10 */
[----:B------:R-:W-:Y:S01]  /*22e0*/  UISETP.GE.U32.AND UP1, UPT, UR21, 0x41, UPT ;  /* 0x000000411500788c */ /* 0x000fe2000bf26070 */
[----:B------:R-:W-:-:S02]  /*22f0*/  @!P3 IMAD.WIDE.U32 R16, R16, 0x30, R18 ;  /* 0x000000301010b825 */ /* 0x000fc400078e0012 */
[----:B------:R-:W-:Y:S01]  /*2300*/  @!P2 LDGSTS.E.BYPASS.LTC128B.128 [R3+0xf000], desc[UR16][R20.64+0x180] ;  /* 0x0f0001801403afae */ /* 0x000fe2000b981a10 */
[C---:B------:R-:W-:Y:S01]  /*2310*/  @!P5 LEA R18, P2, R6.reuse, R5, 0x1 ;  /* 0x000000050612d211 */ /* 0x040fe200078408ff */
[----:B------:R-:W-:Y:S02]  /*2320*/  IMAD.U32 R9, RZ, RZ, UR23 ;  /* 0x00000017ff097e24 */ /* 0x000fe4000f8e00ff */
[----:B------:R-:W-:Y:S01]  /*2330*/  @!P1 LDGSTS.E.BYPASS.LTC128B.128 [R3+0x9800], desc[UR16][R12.64] ;  /* 0x098000000c039fae */ /* 0x000fe2000b981a10 */
[----:B------:R-:W-:Y:S01]  /*2340*/  @!P5 LEA.HI.X R19, R6, R4, R7, 0x1, P2 ;  /* 0x000000040613d211 */ /* 0x000fe200010f0c07 */
[----:B------:R-:W-:Y:S01]  /*2350*/  @!P3 IMAD R11, R11, 0x30, RZ ;  /* 0x000000300b0bb824 */ /* 0x000fe200078e02ff */
[----:B------:R-:W-:Y:S01]  /*2360*/  LOP3.LUT P2, RZ, R229, 0x4, RZ, 0xc0, !PT ;  /* 0x00000004e5ff7812 */ /* 0x000fe2000784c0ff */
[----:B------:R-:W-:Y:S01]  /*2370*/  @!P1 LDGSTS.E.BYPASS.LTC128B.128 [R3+0xb800], desc[UR16][R12.64+0x80] ;  /* 0x0b8000800c039fae */ /* 0x000fe2000b981a10 */
[----:B------:R-:W-:Y:S01]  /*2380*/  IMAD.IADD R8, R85, 0x1, R8 ;  /* 0x0000000155087824 */ /* 0x000fe200078e0208 */
[----:B------:R-:W1:Y:S01]  /*2390*/  LDCU UR23, c[0x0][0x50c] ;  /* 0x0000a180ff1777ac */ /* 0x000e620008000800 */
[----:B------:R-:W-:Y:S01]  /*23a0*/  @!P3 IMAD.IADD R11, R17, 0x1, R11 ;  /* 0x00000001110bb824 */ /* 0x000fe200078e020b */
[----:B------:R-:W-:Y:S01]  /*23b0*/  @!P1 LDGSTS.E.BYPASS.LTC128B.128 [R3+0xd800], desc[UR16][R12.64+0x100] ;  /* 0x0d8001000c039fae */ /* 0x000fe2000b981a10 */
[----:B------:R-:W-:-:S02]  /*23c0*/  SEL R86, R86, 0xffffffc0, !P2 ;  /* 0xffffffc056567807 */ /* 0x000fc40005000000 */
[----:B------:R-:W-:Y:S01]  /*23d0*/  LEA R95, R8, UR28, 0x1 ;  /* 0x0000001c085f7c11 */ /* 0x000fe2000f8e08ff */
[----:B------:R2:W-:Y:S01]  /*23e0*/  @!P1 LDGSTS.E.BYPASS.LTC128B.128 [R3+0xf800], desc[UR16][R12.64+0x180] ;  /* 0x0f8001800c039fae */ /* 0x0005e2000b981a10 */
[----:B------:R-:W-:-:S03]  /*23f0*/  P2R R8, PR, RZ, 0x4 ;  /* 0x00000004ff087803 */ /* 0x000fc60000000000 */
[----:B------:R-:W0:Y:S01]  /*2400*/  LDGDEPBAR ;  /* 0x00000000000079af */ /* 0x000e220000000000 */
[----:B------:R-:W-:Y:S01]  /*2410*/  IMAD.IADD R93, R95, 0x1, R86 ;  /* 0x000000015f5d7824 */ /* 0x000fe200078e0256 */
[----:B--2---:R-:W-:Y:S01]  /*2420*/  LOP3.LUT R13, R10, 0x8, R229, 0x78, !PT ;  /* 0x000000080a0d7812 */ /* 0x004fe200078e78e5 */
[----:B------:R-:W-:-:S04]  /*2430*/  DEPBAR.LE SB0, 0x0 ;  /* 0x000080000000791a */ /* 0x000fc80000000000 */
[----:B------:R-:W-:Y:S01]  /*2440*/  BAR.SYNC.DEFER_BLOCKING 0x0 ;  /* 0x0000000000007b1d */ /* 0x000fe20000010000 */
[----:B------:R-:W-:Y:S01]  /*2450*/  IMAD.U32 R10, RZ, RZ, UR32 ;  /* 0x00000020ff0a7e24 */ /* 0x000fe2000f8e00ff */
[-C--:B------:R-:W-:Y:S02]  /*2460*/  @!P3 LEA R12, P0, R16, R5.reuse, 0x1 ;  /* 0x00000005100cb211 */ /* 0x080fe400078008ff */
[----:B------:R-:W-:Y:S02]  /*2470*/  LEA R92, R13, R92, 0x1 ;  /* 0x0000005c0d5c7211 */ /* 0x000fe400078e08ff */
[----:B------:R-:W-:Y:S02]  /*2480*/  @!P4 LEA R20, P1, R10, R5, 0x1 ;  /* 0x000000050a14c211 */ /* 0x000fe400078208ff */
[-C--:B------:R-:W-:Y:S01]  /*2490*/  @!P3 LEA.HI.X R13, R16, R4.reuse, R11, 0x1, P0 ;  /* 0x00000004100db211 */ /* 0x080fe200000f0c0b */
[----:B------:R-:W-:Y:S01]  /*24a0*/  VIADD R89, R92, UR28 ;  /* 0x0000001c5c597c36 */ /* 0x000fe20008000000 */
[----:B------:R-:W-:-:S02]  /*24b0*/  @!P4 LEA.HI.X R21, R10, R4, R9, 0x1, P1 ;  /* 0x000000040a15c211 */ /* 0x000fc400008f0c09 */
[----:B------:R-:W-:-:S04]  /*24c0*/  LOP3.LUT P0, RZ, R229, 0x2, RZ, 0xc0, !PT ;  /* 0x00000002e5ff7812 */ /* 0x000fc8000780c0ff */
[----:B------:R-:W-:-:S04]  /*24d0*/  SEL R84, R84, 0xffffffe0, !P0 ;  /* 0xffffffe054547807 */ /* 0x000fc80004000000 */
[----:B------:R-:W-:Y:S01]  /*24e0*/  IADD3 R94, PT, PT, R95, R84, RZ ;  /* 0x000000545f5e7210 */ /* 0x000fe20007ffe0ff */
[C---:B------:R-:W-:Y:S01]  /*24f0*/  IMAD.IADD R90, R89.reuse, 0x1, R84 ;  /* 0x00000001595a7824 */ /* 0x040fe200078e0254 */
[----:B------:R-:W-:Y:S01]  /*2500*/  IADD3 R89, PT, PT, R89, R86, RZ ;  /* 0x0000005659597210 */ /* 0x000fe20007ffe0ff */
[C---:B------:R-:W-:Y:S01]  /*2510*/  IMAD.IADD R91, R84.reuse, 0x1, R93 ;  /* 0x00000001545b7824 */ /* 0x040fe200078e025d */
[----:B------:R-:W-:Y:S01]  /*2520*/  @!PT LDS RZ, [RZ] ;  /* 0x00000000fffff984 */ /* 0x000fe20000000800 */
[----:B------:R-:W-:Y:S01]  /*2530*/  @!PT LDS RZ, [RZ] ;  /* 0x00000000fffff984 */ /* 0x000fe20000000800 */
[----:B------:R-:W-:Y:S01]  /*2540*/  @!PT LDS RZ, [RZ] ;  /* 0x00000000fffff984 */ /* 0x000fe20000000800 */
[----:B------:R-:W-:Y:S03]  /*2550*/  @!P6 LDGSTS.E.BYPASS.LTC128B.128 [R3+0x10000], desc[UR16][R14.64] ;  /* 0x100000000e03efae */ /* 0x000fe6000b981a10 */
[----:B------:R-:W-:Y:S01]  /*2560*/  IMAD.IADD R87, R84, 0x1, R89 ;  /* 0x0000000154577824 */ /* 0x000fe200078e0259 */
        /* <DEDUP_REMOVED lines=44> */
[----:B------:R-:W1:Y:S04]  /*2830*/  LDSM.16.M88.4 R64, [R92+UR28+0x9800] ;  /* 0x0098001c5c40783b */ /* 0x000e680008000200 */
[----:B--2---:R-:W-:Y:S04]  /*2840*/  LDSM.16.M88.4 R20, [R94] ;  /* 0x000000005e14783b */ /* 0x004fe80000000200 */
[----:B------:R-:W2:Y:S04]  /*2850*/  LDSM.16.M88.4 R28, [R90+0x8000] ;  /* 0x008000005a1c783b */ /* 0x000ea80000000200 */
[----:B------:R-:W2:Y:S04]  /*2860*/  LDSM.16.M88.4 R4, [R90+0x8800] ;  /* 0x008800005a04783b */ /* 0x000ea80000000200 */
[----:B------:R-:W2:Y:S04]  /*2870*/  LDSM.16.M88.4 R36, [R90+0x9000] ;  /* 0x009000005a24783b */ /* 0x000ea80000000200 */
[----:B------:R-:W2:Y:S04]  /*2880*/  LDSM.16.M88.4 R32, [R90+0x9800] ;  /* 0x009800005a20783b */ /* 0x000ea80000000200 */
[----:B------:R-:W-:Y:S01]  /*2890*/  LDSM.16.M88.4 R68, [R93] ;  /* 0x000000005d44783b */ /* 0x000fe20000000200 */
[C---:B---3--:R-:W-:Y:S03]  /*28a0*/  HMMA.16816.F32.BF16 R12, R40.reuse, R24, RZ ;  /* 0x00000018280c723c */ /* 0x048fe600000418ff */
[----:B------:R-:W3:Y:S04]  /*28b0*/  LDSM.16.M88.4 R8, [R89+0x8000] ;  /* 0x008000005908783b */ /* 0x000ee80000000200 */
[----:B------:R-:W3:Y:S01]  /*28c0*/  LDSM.16.M88.4 R16, [R89+0x8800] ;  /* 0x008800005910783b */ /* 0x000ee20000000200 */
        /* <DEDUP_REMOVED lines=9> */
[----:B-1----:R-:W-:Y:S08]  /*2960*/  HMMA.16816.F32.BF16 R44, R40, R64, RZ ;  /* 0x00000040282c723c */ /* 0x002ff000000418ff */
[C---:B--2---:R-:W-:Y:S08]  /*2970*/  HMMA.16816.F32.BF16 R12, R20.reuse, R28, R12 ;  /* 0x0000001c140c723c */ /* 0x044ff0000004180c */
[C---:B------:R-:W-:Y:S01]  /*2980*/  HMMA.16816.F32.BF16 R24, R20.reuse, R30, R24 ;  /* 0x0000001e1418723c */ /* 0x040fe20000041818 */
[----:B------:R-:W-:Y:S07]  /*2990*/  LDSM.16.M88.4 R28, [R91] ;  /* 0x000000005b1c783b */ /* 0x000fee0000000200 */
[C---:B------:R-:W-:Y:S08]  /*29a0*/  HMMA.16816.F32.BF16 R60, R20.reuse, R4, R60 ;  /* 0x00000004143c723c */ /* 0x040ff0000004183c */
[----:B------:R-:W-:Y:S01]  /*29b0*/  HMMA.16816.F32.BF16 R56, R20, R6, R56 ;  /* 0x000000061438723c */ /* 0x000fe20000041838 */
[----:B------:R-:W1:Y:S07]  /*29c0*/  LDSM.16.M88.4 R4, [R87+0x8000] ;  /* 0x008000005704783b */ /* 0x000e6e0000000200 */
[----:B------:R-:W-:Y:S01]  /*29d0*/  HMMA.16816.F32.BF16 R40, R40, R66, RZ ;  /* 0x000000422828723c */ /* 0x000fe200000418ff */
[----:B------:R-:W2:Y:S07]  /*29e0*/  LDSM.16.M88.4 R64, [R87+0x8800] ;  /* 0x008800005740783b */ /* 0x000eae0000000200 */
[C---:B------:R-:W-:Y:S08]  /*29f0*/  HMMA.16816.F32.BF16 R52, R20.reuse, R36, R52 ;  /* 0x000000241434723c */ /* 0x040ff00000041834 */
[C---:B------:R-:W-:Y:S01]  /*2a00*/  HMMA.16816.F32.BF16 R48, R20.reuse, R38, R48 ;  /* 0x000000261430723c */ /* 0x040fe20000041830 */
[----:B------:R-:W4:Y:S07]  /*2a10*/  LDSM.16.M88.4 R36, [R87+0x9000] ;  /* 0x009000005724783b */ /* 0x000f2e0000000200 */
[C---:B------:R-:W-:Y:S08]  /*2a20*/  HMMA.16816.F32.BF16 R44, R20.reuse, R32, R44 ;  /* 0x00000020142c723c */ /* 0x040ff0000004182c */
[----:B------:R-:W-:Y:S01]  /*2a30*/  HMMA.16816.F32.BF16 R40, R20, R34, R40 ;  /* 0x000000221428723c */ /* 0x000fe20000041828 */
[----:B------:R-:W5:Y:S04]  /*2a40*/  LDSM.16.M88.4 R32, [R87+0x9800] ;  /* 0x009800005720783b */ /* 0x000f680000000200 */
[----:B------:R-:W-:Y:S03]  /*2a50*/  LDSM.16.M88.4 R20, [R92+UR28+0xa000] ;  /* 0x00a0001c5c14783b */ /* 0x000fe60008000200 */
[C---:B---3--:R-:W-:Y:S08]  /*2a60*/  HMMA.16816.F32.BF16 R12, R68.reuse, R8, R12 ;  /* 0x00000008440c723c */ /* 0x048ff0000004180c */
[C---:B------:R-:W-:Y:S01]  /*2a70*/  HMMA.16816.F32.BF16 R24, R68.reuse, R10, R24 ;  /* 0x0000000a4418723c */ /* 0x040fe20000041818 */
[----:B------:R-:W3:Y:S07]  /*2a80*/  LDSM.16.M88.4 R8, [R95+0x2000] ;  /* 0x002000005f08783b */ /* 0x000eee0000000200 */
[C---:B------:R-:W-:Y:S08]  /*2a90*/  HMMA.16816.F32.BF16 R60, R68.reuse, R16, R60 ;  /* 0x00000010443c723c */ /* 0x040ff0000004183c */
[----:B------:R-:W-:Y:S01]  /*2aa0*/  HMMA.16816.F32.BF16 R56, R68, R18, R56 ;  /* 0x000000124438723c */ /* 0x000fe20000041838 */
[----:B------:R-:W3:Y:S07]  /*2ab0*/  LDSM.16.M88.4 R16, [R92+UR28+0xa800] ;  /* 0x00a8001c5c10783b */ /* 0x000eee0008000200 */
[C---:B-1----:R-:W-:Y:S08]  /*2ac0*/  HMMA.16816.F32.BF16 R12, R28.reuse, R4, R12 ;  /* 0x000000041c0c723c */ /* 0x042ff0000004180c */
[----:B------:R-:W-:Y:S01]  /*2ad0*/  HMMA.16816.F32.BF16 R24, R28, R6, R24 ;  /* 0x000000061c18723c */ /* 0x000fe20000041818 */
[----:B------:R-:W1:Y:S07]  /*2ae0*/  LDSM.16.M88.4 R4, [R92+UR28+0xb000] ;  /* 0x00b0001c5c04783b */ /* 0x000e6e0008000200 */
[C---:B------:R-:W-:Y:S08]  /*2af0*/  HMMA.16816.F32.BF16 R52, R68.reuse, R76, R52 ;  /* 0x0000004c4434723c */ /* 0x040ff00000041834 */
[C---:B------:R-:W-:Y:S01]  /*2b00*/  HMMA.16816.F32.BF16 R48, R68.reuse, R78, R48 ;  /* 0x0000004e4430723c */ /* 0x040fe20000041830 */
[----:B------:R-:W-:Y:S07]  /*2b10*/  LDSM.16.M88.4 R76, [R93+0x4000] ;  /* 0x004000005d4c783b */ /* 0x000fee0000000200 */
[C---:B------:R-:W-:Y:S08]  /*2b20*/  HMMA.16816.F32.BF16 R44, R68.reuse, R72, R44 ;  /* 0x00000048442c723c */ /* 0x040ff0000004182c */
[----:B------:R-:W-:Y:S01]  /*2b30*/  HMMA.16816.F32.BF16 R40, R68, R74, R40 ;  /* 0x0000004a4428723c */ /* 0x000fe20000041828 */
[----:B------:R-:W1:Y:S04]  /*2b40*/  LDSM.16.M88.4 R68, [R92+UR28+0xb800] ;  /* 0x00b8001c5c44783b */ /* 0x000e680008000200 */
[----:B------:R-:W-:Y:S03]  /*2b50*/  LDSM.16.M88.4 R72, [R89+0xb000] ;  /* 0x00b000005948783b */ /* 0x000fe60000000200 */
[C---:B--2---:R-:W-:Y:S08]  /*2b60*/  HMMA.16816.F32.BF16 R60, R28.reuse, R64, R60 ;  /* 0x000000401c3c723c */ /* 0x044ff0000004183c */
        /* <DEDUP_REMOVED lines=11> */
[----:B------:R-:W2:Y:S07]  /*2c20*/  LDSM.16.M88.4 R20, [R94+0x2000] ;  /* 0x002000005e14783b */ /* 0x000eae0000000200 */
        /* <DEDUP_REMOVED lines=8> */
[----:B------:R-:W3:Y:S04]  /*2cb0*/  LDSM.16.M88.4 R8, [R89+0xa800] ;  /* 0x00a800005908783b */ /* 0x000ee80000000200 */
[----:B------:R-:W-:Y:S03]  /*2cc0*/  LDSM.16.M88.4 R68, [R87+0xa000] ;  /* 0x00a000005744783b */ /* 0x000fe60000000200 */
[C---:B--2---:R-:W-:Y:S08]  /*2cd0*/  HMMA.16816.F32.BF16 R12, R20.reuse, R64, R12 ;  /* 0x00000040140c723c */ /* 0x044ff0000004180c */
        /* <DEDUP_REMOVED lines=8> */
[C---:B-1----:R-:W-:Y:S08]  /*2d60*/  HMMA.16816.F32.BF16 R12, R16.reuse, R4, R12 ;  /* 0x00000004100c723c */ /* 0x042ff0000004180c */
[----:B------:R-:W-:Y:S01]  /*2d70*/  HMMA.16816.F32.BF16 R24, R16, R6, R24 ;  /* 0x000000061018723c */ /* 0x000fe20000041818 */
[----:B------:R-:W1:Y:S07]  /*2d80*/  LDSM.16.M88.4 R4, [R91+0x2000] ;  /* 0x002000005b04783b */ /* 0x000e6e0000000200 */
[C---:B------:R-:W-:Y:S08]  /*2d90*/  HMMA.16816.F32.BF16 R52, R20.reuse, R32, R52 ;  /* 0x000000201434723c */ /* 0x040ff00000041834 */
[----:B------:R-:W-:Y:S01]  /*2da0*/  HMMA.16816.F32.BF16 R48, R20, R34, R48 ;  /* 0x000000221430723c */ /* 0x000fe20000041830 */
[----:B------:R-:W4:Y:S04]  /*2db0*/  LDSM.16.M88.4 R32, [R87+0xb800] ;  /* 0x00b800005720783b */ /* 0x000f280000000200 */
[----:B------:R-:W-:Y:S03]  /*2dc0*/  LDSM.16.M88.4 R20, [R92+UR28+0xc000] ;  /* 0x00c0001c5c14783b */ /* 0x000fe60008000200 */
[C---:B---3--:R-:W-:Y:S08]  /*2dd0*/  HMMA.16816.F32.BF16 R60, R16.reuse, R8, R60 ;  /* 0x00000008103c723c */ /* 0x048ff0000004183c */
[C---:B------:R-:W-:Y:S01]  /*2de0*/  HMMA.16816.F32.BF16 R56, R16.reuse, R10, R56 ;  /* 0x0000000a1038723c */ /* 0x040fe20000041838 */
[----:B------:R-:W3:Y:S07]  /*2df0*/  LDSM.16.M88.4 R8, [R95+0x4000] ;  /* 0x004000005f08783b */ /* 0x000eee0000000200 */
[C---:B------:R-:W-:Y:S08]  /*2e00*/  HMMA.16816.F32.BF16 R52, R16.reuse, R72, R52 ;  /* 0x000000481034723c */ /* 0x040ff00000041834 */
[C---:B------:R-:W-:Y:S01]  /*2e10*/  HMMA.16816.F32.BF16 R48, R16.reuse, R74, R48 ;  /* 0x0000004a1030723c */ /* 0x040fe20000041830 */
[----:B------:R-:W-:Y:S07]  /*2e20*/  LDSM.16.M88.4 R72, [R89+0xc800] ;  /* 0x00c800005948783b */ /* 0x000fee0000000200 */
[C---:B--2---:R-:W-:Y:S08]  /*2e30*/  HMMA.16816.F32.BF16 R44, R16.reuse, R28, R44 ;  /* 0x0000001c102c723c */ /* 0x044ff0000004182c */
[----:B------:R-:W-:Y:S01]  /*2e40*/  HMMA.16816.F32.BF16 R40, R16, R30, R40 ;  /* 0x0000001e1028723c */ /* 0x000fe20000041828 */
[----:B------:R-:W2:Y:S04]  /*2e50*/  LDSM.16.M88.4 R16, [R92+UR28+0xc800] ;  /* 0x00c8001c5c10783b */ /* 0x000ea80008000200 */
[----:B------:R-:W5:Y:S03]  /*2e60*/  LDSM.16.M88.4 R28, [R92+UR28+0xd000] ;  /* 0x00d0001c5c1c783b */ /* 0x000f660008000200 */
[C---:B-1----:R-:W-:Y:S08]  /*2e70*/  HMMA.16816.F32.BF16 R52, R4.reuse, R36, R52 ;  /* 0x000000240434723c */ /* 0x042ff00000041834 */
[C---:B------:R-:W-:Y:S01]  /*2e80*/  HMMA.16816.F32.BF16 R48, R4.reuse, R38, R48 ;  /* 0x000000260430723c */ /* 0x040fe20000041830 */
[----:B------:R-:W1:Y:S07]  /*2e90*/  LDSM.16.M88.4 R36, [R92+UR28+0xd800] ;  /* 0x00d8001c5c24783b */ /* 0x000e6e0008000200 */
        /* <DEDUP_REMOVED lines=9> */
[----:B------:R-:W4:Y:S03]  /*2f30*/  LDSM.16.M88.4 R32, [R90+0xc000] ;  /* 0x00c000005a20783b */ /* 0x000f260000000200 */
[C---:B---3--:R-:W-:Y:S08]  /*2f40*/  HMMA.16816.F32.BF16 R12, R8.reuse, R20, R12 ;  /* 0x00000014080c723c */ /* 0x048ff0000004180c */
[C---:B------:R-:W-:Y:S01]  /*2f50*/  HMMA.16816.F32.BF16 R24, R8.reuse, R22, R24 ;  /* 0x000000160818723c */ /* 0x040fe20000041818 */
[----:B------:R-:W3:Y:S07]  /*2f60*/  LDSM.16.M88.4 R20, [R90+0xc800] ;  /* 0x00c800005a14783b */ /* 0x000eee0000000200 */
[C---:B--2---:R-:W-:Y:S08]  /*2f70*/  HMMA.16816.F32.BF16 R60, R8.reuse, R16, R60 ;  /* 0x00000010083c723c */ /* 0x044ff0000004183c */
[C---:B------:R-:W-:Y:S01]  /*2f80*/  HMMA.16816.F32.BF16 R56, R8.reuse, R18, R56 ;  /* 0x000000120838723c */ /* 0x040fe20000041838 */
[----:B------:R-:W2:Y:S07]  /*2f90*/  LDSM.16.M88.4 R16, [R90+0xd000] ;  /* 0x00d000005a10783b */ /* 0x000eae0000000200 */
[C---:B-----5:R-:W-:Y:S08]  /*2fa0*/  HMMA.16816.F32.BF16 R52, R8.reuse, R28, R52 ;  /* 0x0000001c0834723c */ /* 0x060ff00000041834 */
[C---:B------:R-:W-:Y:S01]  /*2fb0*/  HMMA.16816.F32.BF16 R48, R8.reuse, R30, R48 ;  /* 0x0000001e0830723c */ /* 0x040fe20000041830 */
[----:B------:R-:W5:Y:S07]  /*2fc0*/  LDSM.16.M88.4 R28, [R89+0xc000] ;  /* 0x00c00000591c783b */ /* 0x000f6e0000000200 */
[C---:B-1----:R-:W-:Y:S08]  /*2fd0*/  HMMA.16816.F32.BF16 R44, R8.reuse, R36, R44 ;  /* 0x00000024082c723c */ /* 0x042ff0000004182c */
[----:B------:R-:W-:Y:S01]  /*2fe0*/  HMMA.16816.F32.BF16 R40, R8, R38, R40 ;  /* 0x000000260828723c */ /* 0x000fe20000041828 */
[----:B------:R-:W1:Y:S04]  /*2ff0*/  LDSM.16.M88.4 R8, [R90+0xd800] ;  /* 0x00d800005a08783b */ /* 0x000e680000000200 */
[----:B------:R-:W1:Y:S03]  /*3000*/  LDSM.16.M88.4 R36, [R91+0x4000] ;  /* 0x004000005b24783b */ /* 0x000e660000000200 */
[C---:B----4-:R-:W-:Y:S08]  /*3010*/  HMMA.16816.F32.BF16 R12, R4.reuse, R32, R12 ;  /* 0x00000020040c723c */ /* 0x050ff0000004180c */
[C---:B---3--:R-:W-:Y:S08]  /*3020*/  HMMA.16816.F32.BF16 R60, R4.reuse, R20, R60 ;  /* 0x00000014043c723c */ /* 0x048ff0000004183c */
[C---:B------:R-:W-:Y:S01]  /*3030*/  HMMA.16816.F32.BF16 R56, R4.reuse, R22, R56 ;  /* 0x000000160438723c */ /* 0x040fe20000041838 */
[----:B------:R-:W-:Y:S07]  /*3040*/  LDSM.16.M88.4 R20, [R95+0x6000] ;  /* 0x006000005f14783b */ /* 0x000fee0000000200 */
[C---:B--2---:R-:W-:Y:S08]  /*3050*/  HMMA.16816.F32.BF16 R52, R4.reuse, R16, R52 ;  /* 0x000000100434723c */ /* 0x044ff00000041834 */
[----:B------:R-:W-:Y:S01]  /*3060*/  HMMA.16816.F32.BF16 R48, R4, R18, R48 ;  /* 0x000000120430723c */ /* 0x000fe20000041830 */
[----:B------:R-:W2:Y:S07]  /*3070*/  LDSM.16.M88.4 R16, [R92+UR28+0xe000] ;  /* 0x00e0001c5c10783b */ /* 0x000eae0008000200 */
[----:B-----5:R-:W-:Y:S08]  /*3080*/  HMMA.16816.F32.BF16 R12, R76, R28, R12 ;  /* 0x0000001c4c0c723c */ /* 0x020ff0000004180c */
[C---:B------:R-:W-:Y:S01]  /*3090*/  HMMA.16816.F32.BF16 R24, R4.reuse, R34, R24 ;  /* 0x000000220418723c */ /* 0x040fe20000041818 */
[----:B------:R-:W3:Y:S07]  /*30a0*/  LDSM.16.M88.4 R32, [R87+0xc800] ;  /* 0x00c800005720783b */ /* 0x000eee0000000200 */
[C---:B-1----:R-:W-:Y:S08]  /*30b0*/  HMMA.16816.F32.BF16 R44, R4.reuse, R8, R44 ;  /* 0x00000008042c723c */ /* 0x042ff0000004182c */
[----:B------:R-:W-:Y:S01]  /*30c0*/  HMMA.16816.F32.BF16 R40, R4, R10, R40 ;  /* 0x0000000a0428723c */ /* 0x000fe20000041828 */
[----:B------:R-:W-:Y:S04]  /*30d0*/  LDSM.16.M88.4 R8, [R94+0x6000] ;  /* 0x006000005e08783b */ /* 0x000fe80000000200 */
[----:B------:R-:W1:Y:S03]  /*30e0*/  LDSM.16.M88.4 R4, [R90+0xe000] ;  /* 0x00e000005a04783b */ /* 0x000e660000000200 */
[----:B------:R-:W-:Y:S08]  /*30f0*/  HMMA.16816.F32.BF16 R12, R36, R80, R12 ;  /* 0x00000050240c723c */ /* 0x000ff0000004180c */
[C---:B------:R-:W-:Y:S01]  /*3100*/  HMMA.16816.F32.BF16 R24, R76.reuse, R30, R24 ;  /* 0x0000001e4c18723c */ /* 0x040fe20000041818 */
[----:B------:R-:W4:Y:S07]  /*3110*/  LDSM.16.M88.4 R28, [R87+0xd000] ;  /* 0x00d00000571c783b */ /* 0x000f2e0000000200 */
        /* <DEDUP_REMOVED lines=8> */
[----:B------:R-:W5:Y:S04]  /*31a0*/  LDSM.16.M88.4 R64, [R89+0xe000] ;  /* 0x00e000005940783b */ /* 0x000f680000000200 */
[----:B------:R-:W-:Y:S03]  /*31b0*/  LDSM.16.M88.4 R76, [R87+0xe000] ;  /* 0x00e00000574c783b */ /* 0x000fe60000000200 */
[----:B--2---:R-:W-:Y:S08]  /*31c0*/  HMMA.16816.F32.BF16 R12, R20, R16, R12 ;  /* 0x00000010140c723c */ /* 0x004ff0000004180c */
[C---:B------:R-:W-:Y:S01]  /*31d0*/  HMMA.16816.F32.BF16 R24, R36.reuse, R82, R24 ;  /* 0x000000522418723c */ /* 0x040fe20000041818 */
[----:B------:R-:W-:Y:S07]  /*31e0*/  LDSM.16.M88.4 R80, [R91+0x6000] ;  /* 0x006000005b50783b */ /* 0x000fee0000000200 */
[C---:B---3--:R-:W-:Y:S08]  /*31f0*/  HMMA.16816.F32.BF16 R60, R36.reuse, R32, R60 ;  /* 0x00000020243c723c */ /* 0x048ff0000004183c */
[----:B------:R-:W-:Y:S01]  /*3200*/  HMMA.16816.F32.BF16 R56, R36, R34, R56 ;  /* 0x000000222438723c */ /* 0x000fe20000041838 */
[----:B------:R-:W2:Y:S07]  /*3210*/  LDSM.16.M88.4 R32, [R92+UR28+0xe800] ;  /* 0x00e8001c5c20783b */ /* 0x000eae0008000200 */
[----:B-1----:R-:W-:Y:S08]  /*3220*/  HMMA.16816.F32.BF16 R12, R8, R4, R12 ;  /* 0x00000004080c723c */ /* 0x002ff0000004180c */
[----:B------:R-:W-:Y:S01]  /*3230*/  HMMA.16816.F32.BF16 R24, R20, R18, R24 ;  /* 0x000000121418723c */ /* 0x000fe20000041818 */
[----:B------:R-:W1:Y:S07]  /*3240*/  LDSM.16.M88.4 R16, [R90+0xe800] ;  /* 0x00e800005a10783b */ /* 0x000e6e0000000200 */
[----:B----4-:R-:W-:Y:S08]  /*3250*/  HMMA.16816.F32.BF16 R52, R36, R28, R52 ;  /* 0x0000001c2434723c */ /* 0x010ff00000041834 */
[----:B-----5:R-:W-:Y:S08]  /*3260*/  HMMA.16816.F32.BF16 R12, R68, R64, R12 ;  /* 0x00000040440c723c */ /* 0x020ff0000004180c */
[----:B------:R-:W-:Y:S01]  /*3270*/  HMMA.16816.F32.BF16 R24, R8, R6, R24 ;  /* 0x000000060818723c */ /* 0x000fe20000041818 */
[----:B------:R-:W-:Y:S07]  /*3280*/  LDSM.16.M88.4 R4, [R89+0xe800] ;  /* 0x00e800005904783b */ /* 0x000fee0000000200 */
[----:B------:R-:W-:Y:S01]  /*3290*/  HMMA.16816.F32.BF16 R48, R36, R30, R48 ;  /* 0x0000001e2430723c */ /* 0x000fe20000041830 */
[----:B------:R-:W3:Y:S04]  /*32a0*/  LDSM.16.M88.4 R28, [R92+UR28+0xf000] ;  /* 0x00f0001c5c1c783b */ /* 0x000ee80008000200 */
[----:B------:R-:W-:Y:S03]  /*32b0*/  LDSM.16.M88.4 R92, [R92+UR28+0xf800] ;  /* 0x00f8001c5c5c783b */ /* 0x000fe60008000200 */
[----:B--2---:R-:W-:Y:S08]  /*32c0*/  HMMA.16816.F32.BF16 R60, R20, R32, R60 ;  /* 0x00000020143c723c */ /* 0x004ff0000004183c */
[----:B------:R-:W-:Y:S08]  /*32d0*/  HMMA.16816.F32.BF16 R12, R80, R76, R12 ;  /* 0x0000004c500c723c */ /* 0x000ff0000004180c */
[----:B------:R-:W-:Y:S08]  /*32e0*/  HMMA.16816.F32.BF16 R24, R68, R66, R24 ;  /* 0x000000424418723c */ /* 0x000ff00000041818 */
[----:B------:R-:W-:Y:S01]  /*32f0*/  HMMA.16816.F32.BF16 R56, R20, R34, R56 ;  /* 0x000000221438723c */ /* 0x000fe20000041838 */
[----:B------:R-:W2:Y:S02]  /*3300*/  LDSM.16.M88.4 R32, [R90+0xf000] ;  /* 0x00f000005a20783b */ /* 0x000ea40000000200 */
[----:B------:R-:W-:Y:S01]  /*3310*/  FMUL.FTZ R12, R12, UR23 ;  /* 0x000000170c0c7c20 */ /* 0x000fe20008410000 */
[----:B------:R-:W-:Y:S01]  /*3320*/  FMUL.FTZ R76, R14, UR23 ;  /* 0x000000170e4c7c20 */ /* 0x000fe20008410000 */
[----:B------:R-:W-:-:S03]  /*3330*/  FMUL.FTZ R77, R15, UR23 ;  /* 0x000000170f4d7c20 */ /* 0x000fc60008410000 */
[----:B-1----:R-:W-:Y:S01]  /*3340*/  HMMA.16816.F32.BF16 R64, R8, R16, R60 ;  /* 0x000000100840723c */ /* 0x002fe2000004183c */
[----:B------:R-:W1:Y:S01]  /*3350*/  LDSM.16.M88.4 R60, [R87+0xe800] ;  /* 0x00e80000573c783b */ /* 0x000e620000000200 */
[----:B------:R-:W4:Y:S06]  /*3360*/  MUFU.TANH R76, R76 ;  /* 0x0000004c004c7308 */ /* 0x000f2c0000002400 */
[----:B------:R-:W-:Y:S01]  /*3370*/  HMMA.16816.F32.BF16 R44, R36, R72, R44 ;  /* 0x00000048242c723c */ /* 0x000fe2000004182c */
[----:B------:R-:W-:Y:S01]  /*3380*/  FMUL.FTZ R73, R13, UR23 ;  /* 0x000000170d497c20 */ /* 0x000fe20008410000 */
[----:B------:R5:W4:Y:S06]  /*3390*/  MUFU.TANH R72, R12 ;  /* 0x0000000c00487308 */ /* 0x000b2c0000002400 */
[----:B------:R-:W-:Y:S02]  /*33a0*/  HMMA.16816.F32.BF16 R24, R80, R78, R24 ;  /* 0x0000004e5018723c */ /* 0x000fe40000041818 */
[----:B------:R-:W-:Y:S06]  /*33b0*/  MUFU.TANH R73, R73 ;  /* 0x0000004900497308 */ /* 0x000fec0000002400 */
[----:B------:R-:W-:Y:S01]  /*33c0*/  HMMA.16816.F32.BF16 R56, R8, R18, R56 ;  /* 0x000000120838723c */ /* 0x000fe20000041838 */
[----:B------:R-:W-:Y:S01]  /*33d0*/  LDSM.16.M88.4 R16, [R90+0xf800] ;  /* 0x00f800005a10783b */ /* 0x000fe20000000200 */
[----:B------:R-:W4:Y:S03]  /*33e0*/  MUFU.TANH R77, R77 ;  /* 0x0000004d004d7308 */ /* 0x000f260000002400 */
[----:B-----5:R-:W5:Y:S03]  /*33f0*/  LDSM.16.M88.4 R12, [R89+0xf000] ;  /* 0x00f00000590c783b */ /* 0x020f660000000200 */
[----:B---3--:R-:W-:Y:S03]  /*3400*/  HMMA.16816.F32.BF16 R52, R20, R28, R52 ;  /* 0x0000001c1434723c */ /* 0x008fe60000041834 */
[----:B------:R-:W-:Y:S01]  /*3410*/  FMUL.FTZ R24, R24, UR23 ;  /* 0x0000001718187c20 */ /* 0x000fe20008410000 */
[----:B------:R-:W-:Y:S01]  /*3420*/  FMUL.FTZ R25, R25, UR23 ;  /* 0x0000001719197c20 */ /* 0x000fe20008410000 */
[----:B------:R-:W-:Y:S01]  /*3430*/  FMUL.FTZ R26, R26, UR23 ;  /* 0x000000171a1a7c20 */ /* 0x000fe20008410000 */
[----:B------:R-:W-:Y:S01]  /*3440*/  FMUL.FTZ R27, R27, UR23 ;  /* 0x000000171b1b7c20 */ /* 0x000fe20008410000 */
[----:B------:R-:W-:Y:S01]  /*3450*/  MUFU.TANH R28, R24 ;  /* 0x00000018001c7308 */ /* 0x000fe20000002400 */
[----:B------:R-:W-:Y:S07]  /*3460*/  HMMA.16816.F32.BF16 R64, R68, R4, R64 ;  /* 0x000000044440723c */ /* 0x000fee0000041840 */
[----:B------:R-:W-:Y:S01]  /*3470*/  MUFU.TANH R29, R25 ;  /* 0x00000019001d7308 */ /* 0x000fe20000002400 */
[----:B------:R-:W-:Y:S08]  /*3480*/  HMMA.16816.F32.BF16 R48, R20, R30, R48 ;  /* 0x0000001e1430723c */ /* 0x000ff00000041830 */
[----:B------:R-:W-:Y:S01]  /*3490*/  HMMA.16816.F32.BF16 R56, R68, R6, R56 ;  /* 0x000000064438723c */ /* 0x000fe20000041838 */
[----:B------:R-:W3:Y:S07]  /*34a0*/  LDSM.16.M88.4 R4, [R87+0xf000] ;  /* 0x00f000005704783b */ /* 0x000eee0000000200 */
[----:B------:R-:W-:Y:S08]  /*34b0*/  HMMA.16816.F32.BF16 R40, R36, R74, R40 ;  /* 0x0000004a2428723c */ /* 0x000ff00000041828 */
[----:B--2---:R-:W-:Y:S01]  /*34c0*/  HMMA.16816.F32.BF16 R52, R8, R32, R52 ;  /* 0x000000200834723c */ /* 0x004fe20000041834 */
[----:B------:R-:W-:Y:S07]  /*34d0*/  MUFU.TANH R32, R27 ;  /* 0x0000001b00207308 */ /* 0x000fee0000002400 */
[----:B-1----:R-:W-:Y:S01]  /*34e0*/  HMMA.16816.F32.BF16 R64, R80, R60, R64 ;  /* 0x0000003c5040723c */ /* 0x002fe20000041840 */
[----:B------:R1:W2:Y:S07]  /*34f0*/  MUFU.TANH R60, R26 ;  /* 0x0000001a003c7308 */ /* 0x0002ae0000002400 */
[----:B------:R-:W-:Y:S08]  /*3500*/  HMMA.16816.F32.BF16 R48, R8, R34, R48 ;  /* 0x000000220830723c */ /* 0x000ff00000041830 */
[----:B------:R-:W-:Y:S01]  /*3510*/  HMMA.16816.F32.BF16 R44, R20, R92, R44 ;  /* 0x0000005c142c723c */ /* 0x000fe2000004182c */
[----:B-1----:R-:W1:Y:S02]  /*3520*/  LDSM.16.M88.4 R24, [R89+0xf800] ;  /* 0x00f800005918783b */ /* 0x002e640000000200 */
[----:B------:R-:W-:Y:S01]  /*3530*/  FMUL.FTZ R30, R64, UR23 ;  /* 0x00000017401e7c20 */ /* 0x000fe20008410000 */
[----:B------:R-:W-:Y:S01]  /*3540*/  FMUL.FTZ R31, R65, UR23 ;  /* 0x00000017411f7c20 */ /* 0x000fe20008410000 */
[----:B------:R-:W-:Y:S01]  /*3550*/  FMUL.FTZ R33, R66, UR23 ;  /* 0x0000001742217c20 */ /* 0x000fe20008410000 */
[----:B------:R-:W-:-:S02]  /*3560*/  FMUL.FTZ R34, R67, UR23 ;  /* 0x0000001743227c20 */ /* 0x000fc40008410000 */
[----:B------:R-:W-:Y:S01]  /*3570*/  HMMA.16816.F32.BF16 R40, R20, R94, R40 ;  /* 0x0000005e1428723c */ /* 0x000fe20000041828 */
[----:B------:R-:W-:Y:S07]  /*3580*/  MUFU.TANH R30, R30 ;  /* 0x0000001e001e7308 */ /* 0x000fee0000002400 */
[C---:B-----5:R-:W-:Y:S01]  /*3590*/  HMMA.16816.F32.BF16 R52, R68.reuse, R12, R52 ;  /* 0x0000000c4434723c */ /* 0x060fe20000041834 */
[----:B------:R-:W-:Y:S07]  /*35a0*/  MUFU.TANH R31, R31 ;  /* 0x0000001f001f7308 */ /* 0x000fee0000002400 */
[----:B------:R-:W-:Y:S01]  /*35b0*/  HMMA.16816.F32.BF16 R48, R68, R14, R48 ;  /* 0x0000000e4430723c */ /* 0x000fe20000041830 */
[----:B------:R-:W5:Y:S01]  /*35c0*/  LDSM.16.M88.4 R12, [R87+0xf800] ;  /* 0x00f80000570c783b */ /* 0x000f620000000200 */
[----:B------:R-:W-:-:S04]  /*35d0*/  DEPBAR.LE SB0, 0x0 ;  /* 0x000080000000791a */ /* 0x000fc80000000000 */
[----:B------:R-:W-:Y:S02]  /*35e0*/  MUFU.TANH R33, R33 ;  /* 0x0000002100217308 */ /* 0x000fe40000002400 */
[C---:B------:R-:W-:Y:S06]  /*35f0*/  HMMA.16816.F32.BF16 R44, R8.reuse, R16, R44 ;  /* 0x00000010082c723c */ /* 0x040fec000004182c */
[----:B------:R-:W2:Y:S02]  /*3600*/  MUFU.TANH R34, R34 ;  /* 0x0000002200227308 */ /* 0x000ea40000002400 */
[----:B------:R-:W-:Y:S08]  /*3610*/  HMMA.16816.F32.BF16 R40, R8, R18, R40 ;  /* 0x000000120828723c */ /* 0x000ff00000041828 */
[----:B---3--:R-:W-:Y:S01]  /*3620*/  HMMA.16816.F32.BF16 R52, R80, R4, R52 ;  /* 0x000000045034723c */ /* 0x008fe20000041834 */
[----:B------:R-:W-:-:S05]  /*3630*/  IMAD.SHL.U32 R4, R229, 0x2, RZ ;  /* 0x00000002e5047824 */ /* 0x000fca00078e00ff */
[----:B------:R-:W-:Y:S02]  /*3640*/  LOP3.LUT R4, R4, 0x6, RZ, 0xc0, !PT ;  /* 0x0000000604047812 */ /* 0x000fe400078ec0ff */
[----:B-1----:R-:W-:Y:S08]  /*3650*/  HMMA.16816.F32.BF16 R44, R68, R24, R44 ;  /* 0x00000018442c723c */ /* 0x002ff0000004182c */
[----:B------:R-:W-:Y:S01]  /*3660*/  HMMA.16816.F32.BF16 R48, R80, R6, R48 ;  /* 0x000000065030723c */ /* 0x000fe20000041830 */
[----:B------:R-:W-:-:S02]  /*3670*/  MOV R7, UR6 ;  /* 0x0000000600077c02 */ /* 0x000fc40008000f00 */
[----:B------:R-:W-:Y:S01]  /*3680*/  FMUL.FTZ R52, R52, UR23 ;  /* 0x0000001734347c20 */ /* 0x000fe20008410000 */
[----:B------:R-:W-:Y:S01]  /*3690*/  FMUL.FTZ R54, R54, UR23 ;  /* 0x0000001736367c20 */ /* 0x000fe20008410000 */
[----:B------:R-:W-:Y:S01]  /*36a0*/  FMUL.FTZ R53, R53, UR23 ;  /* 0x0000001735357c20 */ /* 0x000fe20008410000 */
[----:B------:R-:W-:Y:S01]  /*36b0*/  IMAD R16, R7, 0x40, R4 ;  /* 0x0000004007107824 */ /* 0x000fe200078e0204 */
[----:B------:R-:W-:Y:S01]  /*36c0*/  MUFU.TANH R202, R52 ;  /* 0x0000003400ca7308 */ /* 0x000fe20000002400 */
[----:B------:R-:W-:Y:S01]  /*36d0*/  HMMA.16816.F32.BF16 R56, R80, R62, R56 ;  /* 0x0000003e5038723c */ /* 0x000fe20000041838 */
[----:B------:R-:W-:Y:S01]  /*36e0*/  FMUL.FTZ R55, R55, UR23 ;  /* 0x0000001737377c20 */ /* 0x000fe20008410000 */
[C---:B------:R-:W-:Y:S01]  /*36f0*/  VIADD R4, R16.reuse, 0x8 ;  /* 0x0000000810047836 */ /* 0x040fe20000000000 */
[C---:B------:R-:W-:Y:S01]  /*3700*/  ISETP.GE.AND P4, PT, R16.reuse, UR21, PT ;  /* 0x0000001510007c0c */ /* 0x040fe2000bf86270 */
[C---:B------:R-:W-:Y:S01]  /*3710*/  VIADD R6, R16.reuse, 0x1 ;  /* 0x0000000110067836 */ /* 0x040fe20000000000 */
[----:B------:R-:W-:-:S02]  /*3720*/  IADD3 R8, PT, PT, R16, 0x29, RZ ;  /* 0x0000002910087810 */ /* 0x000fc40007ffe0ff */
[----:B------:R-:W-:Y:S01]  /*3730*/  ISETP.GE.AND P2, PT, R4, UR21, PT ;  /* 0x0000001504007c0c */ /* 0x000fe2000bf46270 */
[----:B------:R-:W-:Y:S01]  /*3740*/  HMMA.16816.F32.BF16 R40, R68, R26, R40 ;  /* 0x0000001a4428723c */ /* 0x000fe20000041828 */
[----:B------:R-:W-:Y:S01]  /*3750*/  IADD3 R4, PT, PT, R16, 0x9, RZ ;  /* 0x0000000910047810 */ /* 0x000fe20007ffe0ff */
[----:B------:R-:W-:Y:S01]  /*3760*/  MUFU.TANH R217, R54 ;  /* 0x0000003600d97308 */ /* 0x000fe20000002400 */
[----:B----4-:R-:W-:Y:S01]  /*3770*/  FSEL R19, R76, -INF , !P4 ;  /* 0xff8000004c137808 */ /* 0x010fe20006000000 */
[----:B------:R-:W-:Y:S01]  /*3780*/  FMUL.FTZ R48, R48, UR23 ;  /* 0x0000001730307c20 */ /* 0x000fe20008410000 */
[----:B------:R-:W-:Y:S01]  /*3790*/  ISETP.GE.AND P1, PT, R4, UR21, PT ;  /* 0x0000001504007c0c */ /* 0x000fe2000bf26270 */
[----:B------:R-:W-:Y:S01]  /*37a0*/  VIADD R4, R16, 0x11 ;  /* 0x0000001110047836 */ /* 0x000fe20000000000 */
[----:B------:R-:W-:Y:S01]  /*37b0*/  FSEL R72, R72, -INF , !P4 ;  /* 0xff80000048487808 */ /* 0x000fe20006000000 */
[----:B-----5:R-:W-:Y:S01]  /*37c0*/  HMMA.16816.F32.BF16 R44, R80, R12, R44 ;  /* 0x0000000c502c723c */ /* 0x020fe2000004182c */
[----:B------:R-:W-:Y:S01]  /*37d0*/  ISETP.GE.AND P3, PT, R6, UR21, PT ;  /* 0x0000001506007c0c */ /* 0x000fe2000bf66270 */
[----:B------:R-:W-:Y:S01]  /*37e0*/  FMUL.FTZ R49, R49, UR23 ;  /* 0x0000001731317c20 */ /* 0x000fe20008410000 */
[----:B------:R-:W-:Y:S01]  /*37f0*/  ISETP.GE.AND P4, PT, R4, UR21, PT ;  /* 0x0000001504007c0c */ /* 0x000fe2000bf86270 */
[----:B------:R-:W-:-:S02]  /*3800*/  VIADD R4, R16, 0x18 ;  /* 0x0000001810047836 */ /* 0x000fc40000000000 */
[----:B------:R-:W-:Y:S01]  /*3810*/  FMUL.FTZ R35, R56, UR23 ;  /* 0x0000001738237c20 */ /* 0x000fe20008410000 */
[----:B------:R-:W-:Y:S01]  /*3820*/  FMUL.FTZ R5, R57, UR23 ;  /* 0x0000001739057c20 */ /* 0x000fe20008410000 */
[----:B------:R-:W-:Y:S01]  /*3830*/  FMUL.FTZ R56, R58, UR23 ;  /* 0x000000173a387c20 */ /* 0x000fe20008410000 */
[----:B------:R-:W-:Y:S01]  /*3840*/  FMUL.FTZ R36, R59, UR23 ;  /* 0x000000173b247c20 */ /* 0x000fe20008410000 */
[----:B------:R-:W-:Y:S01]  /*3850*/  FSEL R77, R77, -INF , !P3 ;  /* 0xff8000004d4d7808 */ /* 0x000fe20005800000 */
[----:B------:R-:W-:Y:S01]  /*3860*/  FMUL.FTZ R50, R50, UR23 ;  /* 0x0000001732327c20 */ /* 0x000fe20008410000 */
[----:B------:R-:W-:Y:S01]  /*3870*/  FSEL R12, R73, -INF , !P3 ;  /* 0xff800000490c7808 */ /* 0x000fe20005800000 */
[----:B------:R-:W-:Y:S01]  /*3880*/  HMMA.16816.F32.BF16 R40, R80, R14, R40 ;  /* 0x0000000e5028723c */ /* 0x000fe20000041828 */
[----:B------:R-:W-:Y:S01]  /*3890*/  ISETP.GE.AND P3, PT, R4, UR21, PT ;  /* 0x0000001504007c0c */ /* 0x000fe2000bf66270 */
[----:B------:R-:W-:Y:S01]  /*38a0*/  MUFU.TANH R35, R35 ;  /* 0x0000002300237308 */ /* 0x000fe20000002400 */
[----:B------:R-:W-:Y:S01]  /*38b0*/  IADD3 R4, PT, PT, R16, 0x19, RZ ;  /* 0x0000001910047810 */ /* 0x000fe20007ffe0ff */
[----:B------:R-:W-:Y:S01]  /*38c0*/  FMUL.FTZ R51, R51, UR23 ;  /* 0x0000001733337c20 */ /* 0x000fe20008410000 */
[----:B--2---:R-:W-:Y:S01]  /*38d0*/  FSEL R21, R60, -INF , !P2 ;  /* 0xff8000003c157808 */ /* 0x004fe20005000000 */
[----:B------:R-:W-:Y:S01]  /*38e0*/  VIADD R6, R16, 0x10 ;  /* 0x0000001010067836 */ /* 0x000fe20000000000 */
[----:B------:R-:W-:Y:S01]  /*38f0*/  FSEL R28, R28, -INF , !P2 ;  /* 0xff8000001c1c7808 */ /* 0x000fe20005000000 */
[----:B------:R-:W-:Y:S01]  /*3900*/  FMUL.FTZ R44, R44, UR23 ;  /* 0x000000172c2c7c20 */ /* 0x000fe20008410000 */
[----:B------:R-:W-:Y:S01]  /*3910*/  ISETP.GE.AND P2, PT, R4, UR21, PT ;  /* 0x0000001504007c0c */ /* 0x000fe2000bf46270 */
[----:B------:R-:W-:Y:S01]  /*3920*/  MUFU.TANH R5, R5 ;  /* 0x0000000500057308 */ /* 0x000fe20000002400 */
[----:B------:R-:W-:Y:S01]  /*3930*/  FMUL.FTZ R45, R45, UR23 ;  /* 0x000000172d2d7c20 */ /* 0x000fe20008410000 */
[----:B------:R-:W-:Y:S01]  /*3940*/  FMUL.FTZ R46, R46, UR23 ;  /* 0x000000172e2e7c20 */ /* 0x000fe20008410000 */
[----:B------:R-:W-:Y:S01]  /*3950*/  FMUL.FTZ R47, R47, UR23 ;  /* 0x000000172f2f7c20 */ /* 0x000fe20008410000 */
[----:B------:R-:W-:Y:S01]  /*3960*/  VIADD R4, R16, 0x20 ;  /* 0x0000002010047836 */ /* 0x000fe20000000000 */
[----:B------:R-:W-:Y:S01]  /*3970*/  FSEL R7, R32, -INF , !P1 ;  /* 0xff80000020077808 */ /* 0x000fe20004800000 */
[----:B------:R-:W-:Y:S01]  /*3980*/  VIADD R15, R16, 0x30 ;  /* 0x00000030100f7836 */ /* 0x000fe20000000000 */
[----:B------:R-:W-:Y:S01]  /*3990*/  FSEL R18, R29, -INF , !P1 ;  /* 0xff8000001d127808 */ /* 0x000fe20004800000 */
[----:B------:R-:W1:Y:S01]  /*39a0*/  MUFU.TANH R56, R56 ;  /* 0x0000003800387308 */ /* 0x000e620000002400 */
[----:B------:R-:W-:Y:S01]  /*39b0*/  ISETP.GE.AND P1, PT, R4, UR21, PT ;  /* 0x0000001504007c0c */ /* 0x000fe2000bf26270 */
[----:B------:R-:W-:Y:S01]  /*39c0*/  VIADD R4, R16, 0x21 ;  /* 0x0000002110047836 */ /* 0x000fe20000000000 */
[----:B------:R-:W-:Y:S01]  /*39d0*/  ISETP.GE.AND P5, PT, R6, UR21, PT ;  /* 0x0000001506007c0c */ /* 0x000fe2000bfa6270 */
[----:B------:R-:W-:Y:S01]  /*39e0*/  VIADD R6, R16, 0x28 ;  /* 0x0000002810067836 */ /* 0x000fe20000000000 */
[----:B------:R-:W-:Y:S01]  /*39f0*/  FSEL R13, R34, -INF , !P4 ;  /* 0xff800000220d7808 */ /* 0x000fe20006000000 */
[----:B------:R-:W-:Y:S01]  /*3a00*/  VIADD R14, R16, 0x31 ;  /* 0x00000031100e7836 */ /* 0x000fe20000000000 */
[----:B------:R-:W-:Y:S01]  /*3a10*/  ISETP.GE.AND P6, PT, R4, UR21, PT ;  /* 0x0000001504007c0c */ /* 0x000fe2000bfc6270 */
[----:B------:R-:W2:Y:S01]  /*3a20*/  MUFU.TANH R36, R36 ;  /* 0x0000002400247308 */ /* 0x000ea20000002400 */
[----:B------:R-:W-:Y:S01]  /*3a30*/  FSEL R17, R33, -INF , !P5 ;  /* 0xff80000021117808 */ /* 0x000fe20006800000 */
[----:B------:R-:W-:Y:S01]  /*3a40*/  FMUL.FTZ R40, R40, UR23 ;  /* 0x0000001728287c20 */ /* 0x000fe20008410000 */
[----:B------:R-:W-:-:S02]  /*3a50*/  FSEL R10, R30, -INF , !P5 ;  /* 0xff8000001e0a7808 */ /* 0x000fc40006800000 */
[----:B------:R-:W-:Y:S02]  /*3a60*/  FSEL R4, R31, -INF , !P4 ;  /* 0xff8000001f047808 */ /* 0x000fe40006000000 */
[----:B------:R-:W-:Y:S01]  /*3a70*/  ISETP.GE.AND P5, PT, R6, UR21, PT ;  /* 0x0000001506007c0c */ /* 0x000fe2000bfa6270 */
[----:B------:R3:W4:Y:S01]  /*3a80*/  MUFU.TANH R196, R53 ;  /* 0x0000003500c47308 */ /* 0x0007220000002400 */
[----:B------:R-:W-:Y:S02]  /*3a90*/  ISETP.GE.AND P4, PT, R8, UR21, PT ;  /* 0x0000001508007c0c */ /* 0x000fe4000bf86270 */
[----:B-1----:R-:W-:Y:S02]  /*3aa0*/  FSEL R11, R56, -INF , !P3 ;  /* 0xff800000380b7808 */ /* 0x002fe40005800000 */
[----:B------:R-:W-:Y:S02]  /*3ab0*/  FSEL R6, R35, -INF , !P3 ;  /* 0xff80000023067808 */ /* 0x000fe40005800000 */
[----:B------:R-:W-:Y:S01]  /*3ac0*/  FSEL R8, R5, -INF , !P2 ;  /* 0xff80000005087808 */ /* 0x000fe20005000000 */
[----:B------:R3:W1:Y:S01]  /*3ad0*/  MUFU.TANH R201, R55 ;  /* 0x0000003700c97308 */ /* 0x0006620000002400 */
[----:B--2---:R-:W-:-:S02]  /*3ae0*/  FSEL R9, R36, -INF , !P2 ;  /* 0xff80000024097808 */ /* 0x004fc40005000000 */
[----:B------:R-:W-:Y:S02]  /*3af0*/  ISETP.GE.AND P3, PT, R15, UR21, PT ;  /* 0x000000150f007c0c */ /* 0x000fe4000bf66270 */
[----:B------:R-:W-:Y:S02]  /*3b00*/  FSEL R217, R217, -INF , !P1 ;  /* 0xff800000d9d97808 */ /* 0x000fe40004800000 */
[----:B------:R-:W-:Y:S01]  /*3b10*/  FSEL R202, R202, -INF , !P1 ;  /* 0xff800000caca7808 */ /* 0x000fe20004800000 */
[----:B------:R3:W2:Y:S01]  /*3b20*/  MUFU.TANH R200, R48 ;  /* 0x0000003000c87308 */ /* 0x0006a20000002400 */
[----:B------:R-:W-:-:S07]  /*3b30*/  ISETP.GE.AND P2, PT, R14, UR21, PT ;  /* 0x000000150e007c0c */ /* 0x000fce000bf46270 */
[----:B------:R3:W1:Y:S08]  /*3b40*/  MUFU.TANH R198, R49 ;  /* 0x0000003100c67308 */ /* 0x0006700000002400 */
[----:B------:R3:W1:Y:S08]  /*3b50*/  MUFU.TANH R215, R50 ;  /* 0x0000003200d77308 */ /* 0x0006700000002400 */
[----:B------:R3:W1:Y:S08]  /*3b60*/  MUFU.TANH R205, R51 ;  /* 0x0000003300cd7308 */ /* 0x0006700000002400 */
[----:B------:R3:W1:Y:S08]  /*3b70*/  MUFU.TANH R212, R44 ;  /* 0x0000002c00d47308 */ /* 0x0006700000002400 */
[----:B------:R3:W1:Y:S08]  /*3b80*/  MUFU.TANH R210, R45 ;  /* 0x0000002d00d27308 */ /* 0x0006700000002400 */
[----:B------:R3:W1:Y:S08]  /*3b90*/  MUFU.TANH R211, R46 ;  /* 0x0000002e00d37308 */ /* 0x0006700000002400 */
[----:B------:R3:W1:Y:S01]  /*3ba0*/  MUFU.TANH R209, R47 ;  /* 0x0000002f00d17308 */ /* 0x0006620000002400 */
[----:B------:R-:W-:Y:S06]  /*3bb0*/  BAR.SYNC.DEFER_BLOCKING 0x0 ;  /* 0x0000000000007b1d */ /* 0x000fec0000010000 */
[----:B--2-4-:R-:W-:Y:S05]  /*3bc0*/  BRA.U !UP1, `(.L_x_803) ;  /* 0x0000000109bc7547 */ /* 0x014fea000b800000 */
[----:B------:R-:W-:-:S04]  /*3bd0*/  ULEA.HI.SX32 UR6, UR18, 0xfffffffe, 0x1a ;  /* 0xfffffffe12067891 */ /* 0x000fc8000f8fd2ff */
        /* <DEDUP_REMOVED lines=8> */
[C---:B------:R-:W-:Y:S01]  /*3c60*/  LEA R26, P1, R14.reuse, R228, 0x1 ;  /* 0x000000e40e1a7211 */ /* 0x040fe200078208ff */
[----:B------:R-:W-:Y:S01]  /*3c70*/  IMAD.U32 R15, RZ, RZ, UR32 ;  /* 0x00000020ff0f7e24 */ /* 0x000fe2000f8e00ff */
[----:B------:R-:W-:Y:S02]  /*3c80*/  UIADD3 UR27, UP0, UPT, UR27, UR32, URZ ;  /* 0x000000201b1b7290 */ /* 0x000fe4000ff1e0ff */
[----:B------:R-:W-:Y:S02]  /*3c90*/  LEA.HI.X R27, R14, R226, R5, 0x1, P1 ;  /* 0x000000e20e1b7211 */ /* 0x000fe400008f0c05 */
[----:B------:R-:W-:Y:S01]  /*3ca0*/  MOV R5, UR6 ;  /* 0x0000000600057c02 */ /* 0x000fe20008000f00 */
[----:B------:R-:W-:Y:S01]  /*3cb0*/  UIADD3.X UR26, UPT, UPT, UR26, UR6, URZ, UP0, !UPT ;  /* 0x000000061a1a7290 */ /* 0x000fe200087fe4ff */
[C---:B------:R-:W-:Y:S01]  /*3cc0*/  LEA R24, P1, R15.reuse, R228, 0x1 ;  /* 0x000000e40f187211 */ /* 0x040fe200078208ff */
[----:B------:R-:W-:Y:S01]  /*3cd0*/  ULEA UR32, UP0, UR10, UR32, 0x5 ;  /* 0x000000200a207291 */ /* 0x000fe2000f8028ff */
[----:B------:R-:W-:Y:S01]  /*3ce0*/  @!PT LDS RZ, [RZ] ;  /* 0x00000000fffff984 */ /* 0x000fe20000000800 */
[----:B------:R-:W-:Y:S01]  /*3cf0*/  @!PT LDS RZ, [RZ] ;  /* 0x00000000fffff984 */ /* 0x000fe20000000800 */
[----:B------:R-:W-:Y:S01]  /*3d00*/  @!PT LDS RZ, [RZ] ;  /* 0x00000000fffff984 */ /* 0x000fe20000000800 */
[----:B------:R2:W-:Y:S02]  /*3d10*/  LDGSTS.E.BYPASS.LTC128B.128 [R3+0x8000], desc[UR16][R26.64] ;  /* 0x080000001a037fae */ /* 0x0005e4000b981a10 */
[----:B------:R-:W-:Y:S01]  /*3d20*/  LEA.HI.X R25, R15, R226, R5, 0x1, P1 ;  /* 0x000000e20f197211 */ /* 0x000fe200008f0c05 */
[----:B------:R-:W-:Y:S01]  /*3d30*/  IMAD.U32 R15, RZ, RZ, UR27 ;  /* 0x0000001bff0f7e24 */ /* 0x000fe2000f8e00ff */
[----:B------:R-:W-:Y:S01]  /*3d40*/  ULEA.HI.X UR6, UR10, UR6, UR11, 0x5, UP0 ;  /* 0x000000060a067291 */ /* 0x000fe200080f2c0b */
[----:B------:R-:W-:Y:S01]  /*3d50*/  IMAD.U32 R5, RZ, RZ, UR26 ;  /* 0x0000001aff057e24 */ /* 0x000fe2000f8e00ff */
[----:B------:R2:W-:Y:S02]  /*3d60*/  LDGSTS.E.BYPASS.LTC128B.128 [R3+0xa000], desc[UR16][R26.64+0x80] ;  /* 0x0a0000801a037fae */ /* 0x0005e4000b981a10 */
[----:B------:R-:W-:-:S02]  /*3d70*/  LEA R22, P1, R15, R228, 0x1 ;  /* 0x000000e40f167211 */ /* 0x000fc400078208ff */
[----:B------:R2:W-:Y:S02]  /*3d80*/  LDGSTS.E.BYPASS.LTC128B.128 [R3+0xc000], desc[UR16][R26.64+0x100] ;  /* 0x0c0001001a037fae */ /* 0x0005e4000b981a10 */
[----:B------:R-:W-:Y:S01]  /*3d90*/  LEA.HI.X R23, R15, R226, R5, 0x1, P1 ;  /* 0x000000e20f177211 */ /* 0x000fe200008f0c05 */
[----:B------:R-:W-:Y:S01]  /*3da0*/  IMAD.U32 R5, RZ, RZ, UR6 ;  /* 0x00000006ff057e24 */ /* 0x000fe2000f8e00ff */
[----:B------:R-:W-:Y:S01]  /*3db0*/  MOV R15, UR32 ;  /* 0x00000020000f7c02 */ /* 0x000fe20008000f00 */
[----:B------:R2:W-:Y:S03]  /*3dc0*/  LDGSTS.E.BYPASS.LTC128B.128 [R3+0xe000], desc[UR16][R26.64+0x180] ;  /* 0x0e0001801a037fae */ /* 0x0005e6000b981a10 */
        /* <DEDUP_REMOVED lines=15> */
.L_x_803:
[----:B------:R-:W-:Y:S01]  /*3ec0*/  FMNMX3.FTZ R5, R72, R12, R28, !PT ;  /* 0x0000000c48057276 */ /* 0x000fe2000781001c */
[----:B------:R-:W4:Y:S01]  /*3ed0*/  MUFU.TANH R40, R40 ;  /* 0x0000002800287308 */ /* 0x000f220000002400 */
[----:B--2---:R-:W-:Y:S01]  /*3ee0*/  IADD3 R3, PT, PT, R16, 0x38, RZ ;  /* 0x0000003810037810 */ /* 0x004fe20007ffe0ff */
[----:B------:R-:W-:Y:S01]  /*3ef0*/  FMUL.FTZ R41, R41, UR23 ;  /* 0x0000001729297c20 */ /* 0x000fe20008410000 */
[----:B------:R-:W-:Y:S01]  /*3f00*/  FMNMX3.FTZ R5, R5, R18, R10, !PT ;  /* 0x0000001205057276 */ /* 0x000fe2000781000a */
[----:B------:R-:W-:Y:S01]  /*3f10*/  FMUL.FTZ R42, R42, UR23 ;  /* 0x000000172a2a7c20 */ /* 0x000fe20008410000 */
[----:B------:R-:W-:Y:S01]  /*3f20*/  FMNMX3.FTZ R14, R19, R77, R21, !PT ;  /* 0x0000004d130e7276 */ /* 0x000fe20007810015 */
[----:B------:R-:W-:Y:S01]  /*3f30*/  FMUL.FTZ R43, R43, UR23 ;  /* 0x000000172b2b7c20 */ /* 0x000fe20008410000 */
[----:B------:R-:W-:Y:S01]  /*3f40*/  ISETP.GE.AND P1, PT, R3, UR21, PT ;  /* 0x0000001503007c0c */ /* 0x000fe2000bf26270 */
[----:B------:R-:W2:Y:S01]  /*3f50*/  MUFU.TANH R206, R41 ;  /* 0x0000002900ce7308 */ /* 0x000ea20000002400 */
[----:B------:R-:W-:Y:S01]  /*3f60*/  IADD3 R16, PT, PT, R16, 0x39, RZ ;  /* 0x0000003910107810 */ /* 0x000fe20007ffe0ff */
[----:B------:R-:W5:Y:S01]  /*3f70*/  LDCU UR6, c[0x0][0x45c] ;  /* 0x00008b80ff0677ac */ /* 0x000f620008000800 */
[----:B------:R-:W-:-:S02]  /*3f80*/  FMNMX3.FTZ R3, R5, R4, R6, !PT ;  /* 0x0000000405037276 */ /* 0x000fc40007810006 */
[----:B------:R-:W-:Y:S02]  /*3f90*/  FMNMX3.FTZ R14, R14, R7, R17, !PT ;  /* 0x000000070e0e7276 */ /* 0x000fe40007810011 */
[----:B-1----:R-:W-:Y:S01]  /*3fa0*/  FSEL R215, R215, -INF , !P5 ;  /* 0xff800000d7d77808 */ /* 0x002fe20006800000 */
[----:B------:R-:W1:Y:S01]  /*3fb0*/  MUFU.TANH R207, R42 ;  /* 0x0000002a00cf7308 */ /* 0x000e620000002400 */
[----:B------:R-:W-:Y:S02]  /*3fc0*/  FSEL R200, R200, -INF , !P5 ;  /* 0xff800000c8c87808 */ /* 0x000fe40006800000 */
[----:B------:R-:W-:Y:S02]  /*3fd0*/  FSEL R196, R196, -INF , !P6 ;  /* 0xff800000c4c47808 */ /* 0x000fe40007000000 */
[----:B------:R-:W-:Y:S02]  /*3fe0*/  ISETP.GE.AND P5, PT, R16, UR21, PT ;  /* 0x0000001510007c0c */ /* 0x000fe4000bfa6270 */
[----:B------:R-:W-:Y:S01]  /*3ff0*/  FMNMX3.FTZ R3, R3, R8, R202, !PT ;  /* 0x0000000803037276 */ /* 0x000fe200078100ca */
[----:B------:R-:W3:Y:S01]  /*4000*/  MUFU.TANH R203, R43 ;  /* 0x0000002b00cb7308 */ /* 0x000ee20000002400 */
[----:B------:R-:W-:-:S02]  /*4010*/  FMNMX3.FTZ R16, R14, R13, R11, !PT ;  /* 0x0000000d0e107276 */ /* 0x000fc4000781000b */
[----:B------:R-:W-:Y:S02]  /*4020*/  FSEL R198, R198, -INF , !P4 ;  /* 0xff800000c6c67808 */ /* 0x000fe40006000000 */
[----:B------:R-:W-:Y:S02]  /*4030*/  FSEL R212, R212, -INF , !P3 ;  /* 0xff800000d4d47808 */ /* 0x000fe40005800000 */
[----:B------:R-:W-:Y:S02]  /*4040*/  FMNMX3.FTZ R3, R3, R196, R200, !PT ;  /* 0x000000c403037276 */ /* 0x000fe400078100c8 */
[----:B------:R-:W-:Y:S02]  /*4050*/  FSEL R201, R201, -INF , !P6 ;  /* 0xff800000c9c97808 */ /* 0x000fe40007000000 */
[----:B------:R-:W-:Y:S02]  /*4060*/  FMNMX3.FTZ R16, R16, R9, R217, !PT ;  /* 0x0000000910107276 */ /* 0x000fe400078100d9 */
[----:B------:R-:W-:-:S02]  /*4070*/  FSEL R210, R210, -INF , !P2 ;  /* 0xff800000d2d27808 */ /* 0x000fc40005000000 */
[----:B----4-:R-:W-:Y:S02]  /*4080*/  FSEL R208, R40, -INF , !P1 ;  /* 0xff80000028d07808 */ /* 0x010fe40004800000 */
[----:B------:R-:W-:Y:S02]  /*4090*/  FMNMX3.FTZ R3, R3, R198, R212, !PT ;  /* 0x000000c603037276 */ /* 0x000fe400078100d4 */
[----:B------:R-:W-:Y:S02]  /*40a0*/  FSEL R205, R205, -INF , !P4 ;  /* 0xff800000cdcd7808 */ /* 0x000fe40006000000 */
[----:B------:R-:W-:Y:S02]  /*40b0*/  FSEL R211, R211, -INF , !P3 ;  /* 0xff800000d3d37808 */ /* 0x000fe40005800000 */
[----:B------:R-:W-:Y:S02]  /*40c0*/  FMNMX3.FTZ R16, R16, R201, R215, !PT ;  /* 0x000000c910107276 */ /* 0x000fe400078100d7 */
[----:B--2---:R-:W-:-:S02]  /*40d0*/  FSEL R206, R206, -INF , !P5 ;  /* 0xff800000cece7808 */ /* 0x004fc40006800000 */
[----:B------:R-:W-:Y:S02]  /*40e0*/  FMNMX3.FTZ R3, R3, R210, R208, !PT ;  /* 0x000000d203037276 */ /* 0x000fe400078100d0 */
[----:B------:R-:W-:Y:S02]  /*40f0*/  FSEL R209, R209, -INF , !P2 ;  /* 0xff800000d1d17808 */ /* 0x000fe40005000000 */
[----:B-1----:R-:W-:Y:S02]  /*4100*/  FSEL R207, R207, -INF , !P1 ;  /* 0xff800000cfcf7808 */ /* 0x002fe40004800000 */
[----:B------:R-:W-:Y:S02]  /*4110*/  FMNMX3.FTZ R16, R16, R205, R211, !PT ;  /* 0x000000cd10107276 */ /* 0x000fe400078100d3 */
[----:B------:R-:W-:Y:S02]  /*4120*/  FMNMX.FTZ R14, R206, R3, !PT ;  /* 0x00000003ce0e7209 */ /* 0x000fe40007810000 */
[----:B---3--:R-:W-:-:S02]  /*4130*/  FSEL R203, R203, -INF , !P5 ;  /* 0xff800000cbcb7808 */ /* 0x008fc40006800000 */
[----:B------:R-:W-:Y:S01]  /*4140*/  FMNMX3.FTZ R16, R16, R209, R207, !PT ;  /* 0x000000d110107276 */ /* 0x000fe200078100cf */
[----:B------:R-:W1:Y:S01]  /*4150*/  SHFL.BFLY PT, R3, R14, 0x2, 0x1f ;  /* 0x0c401f000e037f89 */ /* 0x000e6200000e0000 */
[----:B------:R-:W-:Y:S02]  /*4160*/  LOP3.LUT R199, R85, 0x200, R88, 0xf8, !PT ;  /* 0x0000020055c77812 */ /* 0x000fe400078ef858 */
[----:B------:R-:W-:Y:S02]  /*4170*/  FMNMX.FTZ R16, R203, R16, !PT ;  /* 0x00000010cb107209 */ /* 0x000fe40007810000 */
[----:B------:R-:W-:-:S03]  /*4180*/  LEA R199, R199, UR28, 0x1 ;  /* 0x0000001cc7c77c11 */ /* 0x000fc6000f8e08ff */
[----:B------:R-:W2:Y:S01]  /*4190*/  SHFL.BFLY PT, R5, R16, 0x2, 0x1f ;  /* 0x0c401f0010057f89 */ /* 0x000ea200000e0000 */
        /* <DEDUP_REMOVED lines=9> */
[----:B--2---:R-:W-:-:S03]  /*4230*/  FMNMX.FTZ R14, R16, R5, !PT ;  /* 0x00000005100e7209 */ /* 0x004fc60007810000 */
[----:B------:R-:W-:Y:S04]  /*4240*/  LDSM.16.MT88.4 R40, [R199+0x12000] ;  /* 0x01200000c728783b */ /* 0x000fe80000004200 */
[----:B------:R-:W2:Y:S04]  /*4250*/  SHFL.BFLY PT, R3, R14, 0x1, 0x1f ;  /* 0x0c201f000e037f89 */ /* 0x000ea800000e0000 */
[----:B------:R-:W3:Y:S04]  /*4260*/  LDSM.16.MT88.4 R48, [R194+0x12000] ;  /* 0x01200000c230783b */ /* 0x000ee80000004200 */
[----:B------:R-:W4:Y:S04]  /*4270*/  LDSM.16.MT88.4 R56, [R193+0x12000] ;  /* 0x01200000c138783b */ /* 0x000f280000004200 */
[----:B------:R-:W4:Y:S01]  /*4280*/  LDSM.16.MT88.4 R64, [R191+0x12000] ;  /* 0x01200000bf40783b */ /* 0x000f220000004200 */
[----:B-1----:R-:W-:-:S03]  /*4290*/  FMNMX.FTZ R164, R15, R164, !PT ;  /* 0x000000a40fa47209 */ /* 0x002fc60007810000 */
[----:B------:R-:W-:Y:S01]  /*42a0*/  LDSM.16.MT88.4 R80, [R194+0x14000] ;  /* 0x01400000c250783b */ /* 0x000fe20000004200 */
[C---:B------:R-:W-:Y:S01]  /*42b0*/  FSETP.NEU.FTZ.AND P1, PT, R164.reuse, -INF , PT ;  /* 0xff800000a400780b */ /* 0x040fe20003f3d000 */
[----:B-----5:R-:W-:Y:S02]  /*42c0*/  FMUL.FTZ R213, R164, UR6 ;  /* 0x00000006a4d57c20 */ /* 0x020fe40008410000 */
[----:B------:R-:W-:Y:S01]  /*42d0*/  LDSM.16.MT88.4 R88, [R193+0x14000] ;  /* 0x01400000c158783b */ /* 0x000fe20000004200 */
[----:B--2---:R-:W-:Y:S02]  /*42e0*/  FMNMX.FTZ R3, R14, R3, !PT ;  /* 0x000000030e037209 */ /* 0x004fe40007810000 */
[----:B------:R-:W-:Y:S01]  /*42f0*/  FSEL R213, R213, RZ, P1 ;  /* 0x000000ffd5d57208 */ /* 0x000fe20000800000 */
[----:B------:R-:W-:Y:S01]  /*4300*/  LDSM.16.MT88.4 R96, [R191+0x14000] ;  /* 0x01400000bf60783b */ /* 0x000fe20000004200 */
[C---:B------:R-:W-:Y:S01]  /*4310*/  FSETP.NEU.FTZ.AND P1, PT, R3.reuse, -INF , PT ;  /* 0xff8000000300780b */ /* 0x040fe20003f3d000 */
[----:B------:R-:W-:-:S02]  /*4320*/  FMUL.FTZ R204, R3, UR6 ;  /* 0x0000000603cc7c20 */ /* 0x000fc40008410000 */
[--C-:B------:R-:W-:Y:S01]  /*4330*/  FFMA.FTZ R192, R72, UR6, -R213.reuse ;  /* 0x0000000648c07c23 */ /* 0x100fe200080108d5 */
[--C-:B------:R-:W-:Y:S01]  /*4340*/  FFMA.FTZ R189, R12, UR6, -R213.reuse ;  /* 0x000000060cbd7c23 */ /* 0x100fe200080108d5 */
[--C-:B------:R-:W-:Y:S01]  /*4350*/  FFMA.FTZ R188, R28, UR6, -R213.reuse ;  /* 0x000000061cbc7c23 */ /* 0x100fe200080108d5 */
[----:B------:R-:W-:Y:S01]  /*4360*/  FSEL R204, R204, RZ, P1 ;  /* 0x000000ffcccc7208 */ /* 0x000fe20000800000 */
[--C-:B------:R-:W-:Y:S01]  /*4370*/  FFMA.FTZ R185, R18, UR6, -R213.reuse ;  /* 0x0000000612b97c23 */ /* 0x100fe200080108d5 */
[----:B------:R-:W1:Y:S01]  /*4380*/  LDSM.16.MT88.4 R72, [R199+0x14000] ;  /* 0x01400000c748783b */ /* 0x000e620000004200 */
        /* <DEDUP_REMOVED lines=10> */
[----:B------:R-:W5:Y:S01]  /*4430*/  LDSM.16.MT88.4 R112, [R194+0x16000] ;  /* 0x01600000c270783b */ /* 0x000f620000004200 */
[--C-:B------:R-:W-:Y:S01]  /*4440*/  FFMA.FTZ R178, R11, UR6, -R204.reuse ;  /* 0x000000060bb27c23 */ /* 0x100fe200080108cc */
[--C-:B------:R-:W-:Y:S01]  /*4450*/  FFMA.FTZ R167, R9, UR6, -R204.reuse ;  /* 0x0000000609a77c23 */ /* 0x100fe200080108cc */
[--C-:B------:R-:W-:Y:S01]  /*4460*/  FFMA.FTZ R182, R17, UR6, -R204.reuse ;  /* 0x0000000611b67c23 */ /* 0x100fe200080108cc */
[----:B------:R-:W5:Y:S01]  /*4470*/  LDSM.16.MT88.4 R120, [R193+0x16000] ;  /* 0x01600000c178783b */ /* 0x000f620000004200 */
[----:B------:R-:W3:Y:S01]  /*4480*/  MUFU.EX2 R189, R189 ;  /* 0x000000bd00bd7308 */ /* 0x000ee20000000800 */
        /* <DEDUP_REMOVED lines=15> */
[----:B------:R-:W4:Y:S01]  /*4580*/  MUFU.EX2 R185, R185 ;  /* 0x000000b900b97308 */ /* 0x000f220000000800 */
[----:B---3--:R-:W-:Y:S01]  /*4590*/  F2FP.BF16.F32.PACK_AB R128, R189, R192 ;  /* 0x000000c0bd80723e */ /* 0x008fe200000010ff */
[--C-:B------:R-:W-:Y:S01]  /*45a0*/  FFMA.FTZ R206, R211, UR6, -R204.reuse ;  /* 0x00000006d3ce7c23 */ /* 0x100fe200080108cc */
[----:B------:R-:W3:Y:S01]  /*45b0*/  LDSM.16.MT88.4 R20, [R194+0x12800] ;  /* 0x01280000c214783b */ /* 0x000ee20000004200 */
        /* <DEDUP_REMOVED lines=12> */
[C---:B----4-:R-:W-:Y:S01]  /*4680*/  F2FP.BF16.F32.PACK_AB R130, R185.reuse, R188 ;  /* 0x000000bcb982723e */ /* 0x050fe200000010ff */
[----:B------:R-:W-:Y:S01]  /*4690*/  FADD.FTZ R188, R188, R189 ;  /* 0x000000bdbcbc7221 */ /* 0x000fe20000010000 */
[----:B------:R-:W-:Y:S03]  /*46a0*/  LDSM.16.MT88.4 R28, [R191+0x12800] ;  /* 0x01280000bf1c783b */ /* 0x000fe60000004200 */
[----:B------:R-:W-:Y:S01]  /*46b0*/  FADD.FTZ R185, R185, R188 ;  /* 0x000000bcb9b97221 */ /* 0x000fe20000010000 */
[----:B------:R-:W-:Y:S01]  /*46c0*/  LDSM.16.MT88.4 R24, [R194+0x14800] ;  /* 0x01480000c218783b */ /* 0x000fe20000004200 */
[----:B------:R-:W-:Y:S08]  /*46d0*/  MUFU.EX2 R186, R186 ;  /* 0x000000ba00ba7308 */ /* 0x000ff00000000800 */
[----:B------:R-:W4:Y:S01]  /*46e0*/  MUFU.EX2 R183, R183 ;  /* 0x000000b700b77308 */ /* 0x000f220000000800 */
[----:B-1----:R-:W-:Y:S01]  /*46f0*/  F2FP.BF16.F32.PACK_AB R129, R187, R190 ;  /* 0x000000bebb81723e */ /* 0x002fe200000010ff */
[----:B------:R-:W-:-:S06]  /*4700*/  FADD.FTZ R187, R190, R187 ;  /* 0x000000bbbebb7221 */ /* 0x000fcc0000010000 */
[----:B------:R-:W-:Y:S08]  /*4710*/  MUFU.EX2 R184, R184 ;  /* 0x000000b800b87308 */ /* 0x000ff00000000800 */
[----:B------:R-:W1:Y:S01]  /*4720*/  MUFU.EX2 R181, R181 ;  /* 0x000000b500b57308 */ /* 0x000e620000000800 */
        /* <DEDUP_REMOVED lines=32> */
[C---:B-----5:R-:W-:Y:S07]  /*4930*/  HMMA.16816.F32.BF16 R108, R128.reuse, R112, RZ ;  /* 0x00000070806c723c */ /* 0x060fee00000418ff */
        /* <DEDUP_REMOVED lines=25> */
[----:B----4-:R-:W-:Y:S01]  /*4ad0*/  F2FP.BF16.F32.PACK_AB R5, R179, R182 ;  /* 0x000000b6b305723e */ /* 0x010fe200000010ff */
        /* <DEDUP_REMOVED lines=17> */
[C---:B------:R-:W-:Y:S08]  /*4bf0*/  HMMA.16816.F32.BF16 R44, R4.reuse, R20, R44 ;  /* 0x00000014042c723c */ /* 0x040ff0000004182c */
        /* <DEDUP_REMOVED lines=17> */
[C---:B----4-:R-:W-:Y:S08]  /*4d10*/  HMMA.16816.F32.BF16 R116, R4.reuse, R12, R116 ;  /* 0x0000000c0474723c */ /* 0x050ff00000041874 */
        /* <DEDUP_REMOVED lines=16> */
[----:B------:R-:W4:Y:S07]  /*4e20*/  LDSM.16.MT88.4 R24, [R199+0x11000] ;  /* 0x01100000c718783b */ /* 0x000f2e0000004200 */
        /* <DEDUP_REMOVED lines=118> */
[--C-:B------:R-:W-:Y:S01]  /*5590*/  SHF.R.U32.HI R6, RZ, 0x3, R229.reuse ;  /* 0x00000003ff067819 */ /* 0x100fe200000116e5 */
[----:B------:R-:W-:Y:S01]  /*55a0*/  IMAD.U32 R4, RZ, RZ, UR22 ;  /* 0x00000016ff047e24 */ /* 0x000fe2000f8e00ff */
[----:B------:R-:W-:Y:S01]  /*55b0*/  USHF.R.S32.HI UR6, URZ, 0x1f, UR19 ;  /* 0x0000001fff067899 */ /* 0x000fe20008011413 */
[----:B------:R-:W-:Y:S01]  /*55c0*/  IMAD.U32 R5, RZ, RZ, UR20 ;  /* 0x00000014ff057e24 */ /* 0x000fe2000f8e00ff */
[----:B------:R-:W-:Y:S01]  /*55d0*/  SHF.R.U32.HI R9, RZ, 0x1, R229 ;  /* 0x00000001ff097819 */ /* 0x000fe200000116e5 */
[C---:B------:R-:W-:Y:S01]  /*55e0*/  IMAD.SHL.U32 R221, R229.reuse, 0x40, RZ ;  /* 0x00000040e5dd7824 */ /* 0x040fe200078e00ff */
[----:B------:R-:W-:Y:S01]  /*55f0*/  UIMAD UR6, UR6, UR4, URZ ;  /* 0x00000004060672a4 */ /* 0x000fe2000f8e02ff */
[----:B------:R-:W-:Y:S01]  /*5600*/  IMAD.WIDE.U32 R6, R6, UR8, R4 ;  /* 0x0000000806067c25 */ /* 0x000fe2000f8e0004 */
[----:B------:R-:W-:Y:S01]  /*5610*/  ULEA.HI.SX32 UR4, UR18, 0xfffffffe, 0x1a ;  /* 0xfffffffe12047891 */ /* 0x000fe2000f8fd2ff */
[----:B------:R-:W-:Y:S01]  /*5620*/  LOP3.LUT P6, RZ, R229, 0x4, RZ, 0xc0, !PT ;  /* 0x00000004e5ff7812 */ /* 0x000fe200078cc0ff */
[----:B------:R-:W-:Y:S01]  /*5630*/  UIMAD UR5, UR19, UR5, UR6 ;  /* 0x00000005130572a4 */ /* 0x000fe2000f8e0206 */
[----:B------:R-:W-:Y:S01]  /*5640*/  IMAD.IADD R7, R166, 0x1, R7 ;  /* 0x00000001a6077824 */ /* 0x000fe200078e0207 */
[----:B------:R-:W-:Y:S01]  /*5650*/  UIMAD.WIDE.U32 UR20, UR4, UR8, URZ ;  /* 0x00000008041472a5 */ /* 0x000fe2000f8e00ff */
[----:B------:R-:W-:Y:S01]  /*5660*/  LOP3.LUT R4, R221, 0x1c0, RZ, 0xc0, !PT ;  /* 0x000001c0dd047812 */ /* 0x000fe200078ec0ff */
[----:B------:R-:W-:Y:S01]  /*5670*/  IMAD.SHL.U32 R227, R229, 0x20, RZ ;  /* 0x00000020e5e37824 */ /* 0x000fe200078e00ff */
[----:B------:R-:W-:Y:S01]  /*5680*/  UMOV UR6, 0x400 ;  /* 0x0000040000067882 */ /* 0x000fe20000000000 */
[----:B------:R-:W-:Y:S01]  /*5690*/  IMAD.WIDE.U32 R6, R0, UR19, R6 ;  /* 0x0000001300067c25 */ /* 0x000fe2000f8e0006 */
[----:B------:R-:W-:Y:S01]  /*56a0*/  UIMAD UR4, UR4, UR9, UR21 ;  /* 0x00000009040472a4 */ /* 0x000fe2000f8e0215 */
[----:B------:R-:W-:Y:S01]  /*56b0*/  LOP3.LUT R0, R221, 0x200, RZ, 0xc0, !PT ;  /* 0x00000200dd007812 */ /* 0x000fe200078ec0ff */
[----:B------:R-:W-:Y:S01]  /*56c0*/  UIADD3 UR30, UP0, UPT, UR30, -0x180, URZ ;  /* 0xfffffe801e1e7890 */ /* 0x000fe2000ff1e0ff */
[----:B------:R-:W-:Y:S01]  /*56d0*/  LOP3.LUT R4, R4, 0x38, R165, 0xf8, !PT ;  /* 0x0000003804047812 */ /* 0x000fe200078ef8a5 */
[----:B------:R-:W-:Y:S01]  /*56e0*/  IMAD.MOV.U32 R169, RZ, RZ, R164 ;  /* 0x000000ffffa97224 */ /* 0x000fe200078e00a4 */
[----:B------:R-:W-:Y:S01]  /*56f0*/  IADD3 R2, P1, PT, R2, R6, RZ ;  /* 0x0000000602027210 */ /* 0x000fe20007f3e0ff */
[----:B------:R-:W-:Y:S01]  /*5700*/  IMAD.U32 R6, RZ, RZ, UR20 ;  /* 0x00000014ff067e24 */ /* 0x000fe2000f8e00ff */
[----:B------:R-:W-:Y:S01]  /*5710*/  LOP3.LUT R227, R0, 0x7c00, R227, 0xf8, !PT ;  /* 0x00007c0000e37812 */ /* 0x000fe200078ef8e3 */
[----:B------:R-:W-:Y:S01]  /*5720*/  USHF.L.U64.HI UR10, UR8, 0x5, UR9 ;  /* 0x00000005080a7899 */ /* 0x000fe20008010209 */
[----:B------:R-:W-:Y:S01]  /*5730*/  IADD3.X R5, PT, PT, R7, UR5, RZ, P1, !PT ;  /* 0x0000000507057c10 */ /* 0x000fe20008ffe4ff */
[----:B------:R-:W1:Y:S01]  /*5740*/  S2UR UR5, SR_CgaCtaId ;  /* 0x00000000000579c3 */ /* 0x000e620000008800 */
[C---:B------:R-:W-:Y:S01]  /*5750*/  IMAD.SHL.U32 R11, R2.reuse, 0x2, RZ ;  /* 0x00000002020b7824 */ /* 0x040fe200078e00ff */
[----:B------:R-:W-:Y:S01]  /*5760*/  LOP3.LUT R224, R221, 0x400, RZ, 0xc0, !PT ;  /* 0x00000400dde07812 */ /* 0x000fe200078ec0ff */
[----:B------:R-:W-:Y:S01]  /*5770*/  IMAD.U32 R7, RZ, RZ, UR21 ;  /* 0x00000015ff077e24 */ /* 0x000fe2000f8e00ff */
[----:B------:R-:W-:Y:S01]  /*5780*/  SHF.L.U64.HI R7, R2, 0x1, R5 ;  /* 0x0000000102077819 */ /* 0x000fe20000010205 */
[----:B------:R-:W-:Y:S01]  /*5790*/  IMAD.U32 R2, RZ, RZ, UR4 ;  /* 0x00000004ff027e24 */ /* 0x000fe2000f8e00ff */
[----:B------:R-:W-:Y:S01]  /*57a0*/  LEA R236, P1, R6, R11, 0x7 ;  /* 0x0000000b06ec7211 */ /* 0x000fe200078238ff */
[----:B------:R-:W-:Y:S01]  /*57b0*/  USHF.L.U32 UR11, UR8, 0x5, URZ ;  /* 0x00000005080b7899 */ /* 0x000fe200080006ff */
[C---:B------:R-:W-:Y:S01]  /*57c0*/  LOP3.LUT R5, R4.reuse, 0x8, R229, 0x78, !PT ;  /* 0x0000000804057812 */ /* 0x040fe200078e78e5 */
[----:B------:R-:W-:Y:S01]  /*57d0*/  USHF.L.U64.HI UR19, UR8, 0x7, UR9 ;  /* 0x0000000708137899 */ /* 0x000fe20008010209 */
[----:B------:R-:W-:Y:S01]  /*57e0*/  LOP3.LUT R0, R4, 0x8, R9, 0x78, !PT ;  /* 0x0000000804007812 */ /* 0x000fe200078e7809 */
[----:B------:R-:W-:Y:S01]  /*57f0*/  USHF.L.U32 UR8, UR8, 0x7, URZ ;  /* 0x0000000708087899 */ /* 0x000fe200080006ff */
[----:B------:R-:W-:Y:S01]  /*5800*/  LEA.HI.X R7, R6, R7, R2, 0x7, P1 ;  /* 0x0000000706077211 */ /* 0x000fe200008f3c02 */
[----:B------:R-:W-:Y:S01]  /*5810*/  IMAD.MOV.U32 R2, RZ, RZ, 0x40 ;  /* 0x00000040ff027424 */ /* 0x000fe200078e00ff */
[----:B------:R-:W-:Y:S01]  /*5820*/  LOP3.LUT R227, R227, R0, RZ, 0xfc, !PT ;  /* 0x00000000e3e37212 */ /* 0x000fe200078efcff */
[----:B------:R-:W-:Y:S01]  /*5830*/  IMAD R224, R5, 0x2, R224 ;  /* 0x0000000205e07824 */ /* 0x000fe200078e02e0 */
[----:B------:R-:W-:Y:S01]  /*5840*/  LOP3.LUT R221, R0, 0x200, R221, 0xf8, !PT ;  /* 0x0000020000dd7812 */ /* 0x000fe200078ef8dd */
[----:B------:R-:W-:Y:S01]  /*5850*/  IMAD.MOV.U32 R0, RZ, RZ, R3 ;  /* 0x000000ffff007224 */ /* 0x000fe200078e0003 */
[----:B------:R-:W-:Y:S01]  /*5860*/  MOV R222, 0x20 ;  /* 0x0000002000de7802 */ /* 0x000fe20000000f00 */
[----:B------:R-:W-:Y:S01]  /*5870*/  ULEA.HI.SX32 UR18, UR18, 0xfffffffd, 0x1a ;  /* 0xfffffffd12127891 */ /* 0x000fe2000f8fd2ff */
[----:B------:R-:W-:Y:S01]  /*5880*/  SEL R2, R2, 0xffffffc0, !P6 ;  /* 0xffffffc002027807 */ /* 0x000fe20007000000 */
[----:B------:R-:W2:Y:S01]  /*5890*/  LDCU UR9, c[0x0][0x50c] ;  /* 0x0000a180ff0977ac */ /* 0x000ea20008000800 */
[----:B------:R-:W-:-:S02]  /*58a0*/  SEL R222, R222, 0xffffffe0, !P0 ;  /* 0xffffffe0dede7807 */ /* 0x000fc40004000000 */
[----:B------:R-:W-:Y:S01]  /*58b0*/  LOP3.LUT R230, R176, 0x1e00, R165, 0xf8, !PT ;  /* 0x00001e00b0e67812 */ /* 0x000fe200078ef8a5 */
[----:B-1----:R-:W-:Y:S01]  /*58c0*/  ULEA UR5, UR5, UR6, 0x18 ;  /* 0x0000000605057291 */ /* 0x002fe2000f8ec0ff */
[----:B------:R-:W-:Y:S01]  /*58d0*/  IADD3 R236, P1, PT, R236, UR12, RZ ;  /* 0x0000000cecec7c10 */ /* 0x000fe2000ff3e0ff */
[----:B------:R-:W1:Y:S03]  /*58e0*/  LDCU UR4, c[0x0][0x45c] ;  /* 0x00008b80ff0477ac */ /* 0x000e660008000800 */
[----:B------:R-:W-:Y:S01]  /*58f0*/  IADD3.X R237, PT, PT, R7, UR13, RZ, P1, !PT ;  /* 0x0000000d07ed7c10 */ /* 0x000fe20008ffe4ff */
[----:B------:R-:W-:Y:S01]  /*5900*/  VIADD R3, R224, UR5 ;  /* 0x00000005e0037c36 */ /* 0x000fe20008000000 */
[----:B------:R-:W-:Y:S01]  /*5910*/  LEA R227, R227, UR5, 0x1 ;  /* 0x00000005e3e37c11 */ /* 0x000fe2000f8e08ff */
[----:B------:R-:W-:Y:S01]  /*5920*/  UIADD3.X UR7, UPT, UPT, UR7, -0x1, URZ, UP0, !UPT ;  /* 0xffffffff07077890 */ /* 0x000fe200087fe4ff */
[----:B------:R-:W-:Y:S01]  /*5930*/  LEA R221, R221, UR5, 0x1 ;  /* 0x00000005dddd7c11 */ /* 0x000fe2000f8e08ff */
[----:B------:R-:W-:Y:S01]  /*5940*/  IMAD.IADD R223, R3, 0x1, R2 ;  /* 0x0000000103df7824 */ /* 0x000fe200078e0202 */
[----:B------:R-:W-:Y:S01]  /*5950*/  LEA R230, R230, UR5, 0x1 ;  /* 0x00000005e6e67c11 */ /* 0x000fe2000f8e08ff */
[----:B------:R-:W-:Y:S01]  /*5960*/  IMAD.IADD R225, R2, 0x1, R227 ;  /* 0x0000000102e17824 */ /* 0x000fe200078e02e3 */
[----:B------:R-:W-:Y:S01]  /*5970*/  IADD3 R234, PT, PT, R221, 0x10040, RZ ;  /* 0x00010040ddea7810 */ /* 0x000fe20007ffe0ff */
[----:B------:R-:W-:-:S02]  /*5980*/  IMAD.IADD R218, R3, 0x1, R222 ;  /* 0x0000000103da7824 */ /* 0x000fc400078e02de */
[C---:B------:R-:W-:Y:S02]  /*5990*/  IMAD.IADD R220, R222.reuse, 0x1, R221 ;  /* 0x00000001dedc7824 */ /* 0x040fe400078e02dd */
[----:B------:R-:W-:Y:S02]  /*59a0*/  VIADD R232, R221, 0x10000 ;  /* 0x00010000dde87836 */ /* 0x000fe40000000000 */
[C---:B------:R-:W-:Y:S02]  /*59b0*/  IMAD.IADD R217, R222.reuse, 0x1, R227 ;  /* 0x00000001ded97824 */ /* 0x040fe400078e02e3 */
[C---:B------:R-:W-:Y:S02]  /*59c0*/  IMAD.IADD R219, R222.reuse, 0x1, R223 ;  /* 0x00000001dedb7824 */ /* 0x040fe400078e02df */
[----:B------:R-:W-:Y:S01]  /*59d0*/  IMAD.IADD R216, R222, 0x1, R225 ;  /* 0x00000001ded87824 */ /* 0x000fe200078e02e1 */
[----:B-12---:R-:W-:Y:S06]  /*59e0*/  BRA `(.L_x_805) ;  /* 0x0000000000a07947 */ /* 0x006fec0003800000 */
.L_x_807:
        /* <DEDUP_REMOVED lines=12> */
[C---:B------:R-:W-:Y:S02]  /*5ab0*/  LEA R16, P2, R9.reuse, R228, 0x1 ;  /* 0x000000e409107211 */ /* 0x040fe400078408ff */
[----:B------:R-:W-:Y:S01]  /*5ac0*/  LEA.HI.X R8, R10, R5, R6, 0x6, P0 ;  /* 0x000000050a087211 */ /* 0x000fe200000f3406 */
[----:B------:R1:W-:Y:S01]  /*5ad0*/  LDGSTS.E.BYPASS.LTC128B.128 [R230+0xa000], desc[UR16][R14.64+0x80] ;  /* 0x0a0000800ee67fae */ /* 0x0003e2000b981a10 */
[-C--:B------:R-:W-:Y:S02]  /*5ae0*/  IADD3 R13, P0, PT, R4, R9.reuse, RZ ;  /* 0x00000009040d7210 */ /* 0x080fe40007f1e0ff */
[--C-:B------:R-:W-:Y:S01]  /*5af0*/  LEA.HI.X R17, R9, R226, R8.reuse, 0x1, P2 ;  /* 0x000000e209117211 */ /* 0x100fe200010f0c08 */
[----:B------:R1:W-:Y:S01]  /*5b00*/  LDGSTS.E.BYPASS.LTC128B.128 [R230+0xc000], desc[UR16][R14.64+0x100] ;  /* 0x0c0001000ee67fae */ /* 0x0003e2000b981a10 */
[C---:B------:R-:W-:Y:S01]  /*5b10*/  LEA R11, P1, R2.reuse, R9, 0x5 ;  /* 0x00000009020b7211 */ /* 0x040fe200078228ff */
[----:B------:R-:W-:Y:S02]  /*5b20*/  IMAD.X R5, R5, 0x1, R8, P0 ;  /* 0x0000000105057824 */ /* 0x000fe400000e0608 */
[----:B------:R1:W-:Y:S01]  /*5b30*/  LDGSTS.E.BYPASS.LTC128B.128 [R230+0xe000], desc[UR16][R14.64+0x180] ;  /* 0x0e0001800ee67fae */ /* 0x0003e2000b981a10 */
[----:B------:R-:W-:Y:S02]  /*5b40*/  LEA R4, P0, R11, R228, 0x1 ;  /* 0x000000e40b047211 */ /* 0x000fe400078008ff */
[----:B------:R-:W-:Y:S01]  /*5b50*/  LEA.HI.X R2, R2, R8, R3, 0x5, P1 ;  /* 0x0000000802027211 */ /* 0x000fe200008f2c03 */
[----:B------:R1:W-:Y:S01]  /*5b60*/  LDGSTS.E.BYPASS.LTC128B.128 [R230+0x8800], desc[UR16][R16.64] ;  /* 0x0880000010e67fae */ /* 0x0003e2000b981a10 */
[C---:B------:R-:W-:Y:S03]  /*5b70*/  LEA R12, P1, R13.reuse, R228, 0x1 ;  /* 0x000000e40d0c7211 */ /* 0x040fe600078208ff */
[----:B------:R1:W-:Y:S01]  /*5b80*/  LDGSTS.E.BYPASS.LTC128B.128 [R230+0xa800], desc[UR16][R16.64+0x80] ;  /* 0x0a80008010e67fae */ /* 0x0003e2000b981a10 */
[-C--:B------:R-:W-:Y:S02]  /*5b90*/  LEA.HI.X R13, R13, R226.reuse, R5, 0x1, P1 ;  /* 0x000000e20d0d7211 */ /* 0x080fe400008f0c05 */
        /* <DEDUP_REMOVED lines=13> */
.L_x_805:
        /* <DEDUP_REMOVED lines=33> */
[----:B------:R-:W2:Y:S05]  /*5e80*/  LDSM.16.M88.4 R188, [R224+UR5+0x9800] ;  /* 0x00980005e0bc783b */ /* 0x000eaa0008000200 */
[----:B------:R-:W-:Y:S05]  /*5e90*/  LDSM.16.M88.4 R192, [R217] ;  /* 0x00000000d9c0783b */ /* 0x000fea0000000200 */
[----:B------:R-:W2:Y:S05]  /*5ea0*/  LDSM.16.M88.4 R196, [R218+0x8000] ;  /* 0x00800000dac4783b */ /* 0x000eaa0000000200 */
[----:B------:R-:W2:Y:S05]  /*5eb0*/  LDSM.16.M88.4 R200, [R218+0x8800] ;  /* 0x00880000dac8783b */ /* 0x000eaa0000000200 */
[----:B-1----:R-:W-:Y:S01]  /*5ec0*/  LDSM.16.M88.4 R164, [R223+0x9800] ;  /* 0x00980000dfa4783b */ /* 0x002fe20000000200 */
[C---:B---3--:R-:W-:Y:S04]  /*5ed0*/  HMMA.16816.F32.BF16 R4, R172.reuse, R176, RZ ;  /* 0x000000b0ac04723c */ /* 0x048fe800000418ff */
[----:B------:R-:W-:Y:S04]  /*5ee0*/  LDSM.16.M88.4 R204, [R219+0x8000] ;  /* 0x00800000dbcc783b */ /* 0x000fe80000000200 */
[C---:B------:R-:W-:Y:S01]  /*5ef0*/  HMMA.16816.F32.BF16 R8, R172.reuse, R178, RZ ;  /* 0x000000b2ac08723c */ /* 0x040fe200000418ff */
[----:B------:R-:W1:Y:S05]  /*5f00*/  LDSM.16.M88.4 R176, [R218+0x9000] ;  /* 0x00900000dab0783b */ /* 0x000e6a0000000200 */
[----:B------:R-:W-:Y:S02]  /*5f10*/  LDSM.16.M88.4 R208, [R223+0xa000] ;  /* 0x00a00000dfd0783b */ /* 0x000fe40000000200 */
[C---:B----4-:R-:W-:Y:S03]  /*5f20*/  HMMA.16816.F32.BF16 R12, R172.reuse, R180, RZ ;  /* 0x000000b4ac0c723c */ /* 0x050fe600000418ff */
[----:B------:R-:W-:Y:S05]  /*5f30*/  LDSM.16.M88.4 R212, [R218+0xc000] ;  /* 0x00c00000dad4783b */ /* 0x000fea0000000200 */
[C---:B------:R-:W-:Y:S01]  /*5f40*/  HMMA.16816.F32.BF16 R16, R172.reuse, R182, RZ ;  /* 0x000000b6ac10723c */ /* 0x040fe200000418ff */
[----:B------:R-:W-:Y:S07]  /*5f50*/  LDSM.16.M88.4 R180, [R225] ;  /* 0x00000000e1b4783b */ /* 0x000fee0000000200 */
[C---:B-----5:R-:W-:Y:S08]  /*5f60*/  HMMA.16816.F32.BF16 R20, R172.reuse, R184, RZ ;  /* 0x000000b8ac14723c */ /* 0x060ff000000418ff */
[C---:B------:R-:W-:Y:S01]  /*5f70*/  HMMA.16816.F32.BF16 R24, R172.reuse, R186, RZ ;  /* 0x000000baac18723c */ /* 0x040fe200000418ff */
[----:B------:R-:W-:Y:S07]  /*5f80*/  LDSM.16.M88.4 R184, [R223+0x8000] ;  /* 0x00800000dfb8783b */ /* 0x000fee0000000200 */
[C---:B--2---:R-:W-:Y:S08]  /*5f90*/  HMMA.16816.F32.BF16 R28, R172.reuse, R188, RZ ;  /* 0x000000bcac1c723c */ /* 0x044ff000000418ff */
        /* <DEDUP_REMOVED lines=11> */
[----:B------:R-:W-:Y:S07]  /*6050*/  LDSM.16.M88.4 R176, [R219+0x9000] ;  /* 0x00900000dbb0783b */ /* 0x000fee0000000200 */
[C---:B--2---:R-:W-:Y:S08]  /*6060*/  HMMA.16816.F32.BF16 R28, R192.reuse, R172, R28 ;  /* 0x000000acc01c723c */ /* 0x044ff0000004181c */
[----:B------:R-:W-:Y:S01]  /*6070*/  HMMA.16816.F32.BF16 R32, R192, R174, R32 ;  /* 0x000000aec020723c */ /* 0x000fe20000041820 */
[----:B------:R-:W1:Y:S05]  /*6080*/  LDSM.16.M88.4 R172, [R219+0x8800] ;  /* 0x00880000dbac783b */ /* 0x000e6a0000000200 */
[----:B------:R-:W-:Y:S02]  /*6090*/  LDSM.16.M88.4 R192, [R224+UR5+0xb000] ;  /* 0x00b00005e0c0783b */ /* 0x000fe40008000200 */
[C---:B------:R-:W-:Y:S08]  /*60a0*/  HMMA.16816.F32.BF16 R4, R180.reuse, R184, R4 ;  /* 0x000000b8b404723c */ /* 0x040ff00000041804 */
[C---:B------:R-:W-:Y:S01]  /*60b0*/  HMMA.16816.F32.BF16 R8, R180.reuse, R186, R8 ;  /* 0x000000bab408723c */ /* 0x040fe20000041808 */
[----:B------:R-:W-:Y:S07]  /*60c0*/  LDSM.16.M88.4 R184, [R224+UR5+0xa000] ;  /* 0x00a00005e0b8783b */ /* 0x000fee0008000200 */
[C---:B---3--:R-:W-:Y:S08]  /*60d0*/  HMMA.16816.F32.BF16 R12, R180.reuse, R188, R12 ;  /* 0x000000bcb40c723c */ /* 0x048ff0000004180c */
[C---:B------:R-:W-:Y:S01]  /*60e0*/  HMMA.16816.F32.BF16 R16, R180.reuse, R190, R16 ;  /* 0x000000beb410723c */ /* 0x040fe20000041810 */
[----:B------:R-:W-:Y:S07]  /*60f0*/  LDSM.16.M88.4 R188, [R224+UR5+0xa800] ;  /* 0x00a80005e0bc783b */ /* 0x000fee0008000200 */
[C---:B----4-:R-:W-:Y:S08]  /*6100*/  HMMA.16816.F32.BF16 R20, R180.reuse, R196, R20 ;  /* 0x000000c4b414723c */ /* 0x050ff00000041814 */
[C---:B------:R-:W-:Y:S01]  /*6110*/  HMMA.16816.F32.BF16 R24, R180.reuse, R198, R24 ;  /* 0x000000c6b418723c */ /* 0x040fe20000041818 */
[----:B------:R-:W-:Y:S07]  /*6120*/  LDSM.16.M88.4 R196, [R217+0x2000] ;  /* 0x00200000d9c4783b */ /* 0x000fee0000000200 */
[C---:B------:R-:W-:Y:S08]  /*6130*/  HMMA.16816.F32.BF16 R28, R180.reuse, R164, R28 ;  /* 0x000000a4b41c723c */ /* 0x040ff0000004181c */
[----:B------:R-:W-:Y:S01]  /*6140*/  HMMA.16816.F32.BF16 R32, R180, R166, R32 ;  /* 0x000000a6b420723c */ /* 0x000fe20000041820 */
[----:B------:R-:W2:Y:S05]  /*6150*/  LDSM.16.M88.4 R164, [R219+0x9800] ;  /* 0x00980000dba4783b */ /* 0x000eaa0000000200 */
[----:B------:R-:W3:Y:S02]  /*6160*/  LDSM.16.M88.4 R180, [R227+0x2000] ;  /* 0x00200000e3b4783b */ /* 0x000ee40000000200 */
        /* <DEDUP_REMOVED lines=8> */
[----:B------:R-:W4:Y:S07]  /*61f0*/  LDSM.16.M88.4 R176, [R218+0xa800] ;  /* 0x00a80000dab0783b */ /* 0x000f2e0000000200 */
[C---:B--2---:R-:W-:Y:S08]  /*6200*/  HMMA.16816.F32.BF16 R28, R200.reuse, R164, R28 ;  /* 0x000000a4c81c723c */ /* 0x044ff0000004181c */
[----:B------:R-:W-:Y:S01]  /*6210*/  HMMA.16816.F32.BF16 R32, R200, R166, R32 ;  /* 0x000000a6c820723c */ /* 0x000fe20000041820 */
[----:B------:R-:W2:Y:S05]  /*6220*/  LDSM.16.M88.4 R164, [R218+0xb000] ;  /* 0x00b00000daa4783b */ /* 0x000eaa0000000200 */
[----:B------:R-:W-:Y:S02]  /*6230*/  LDSM.16.M88.4 R200, [R225+0x2000] ;  /* 0x00200000e1c8783b */ /* 0x000fe40000000200 */
        /* <DEDUP_REMOVED lines=11> */
[----:B------:R-:W1:Y:S05]  /*62f0*/  LDSM.16.M88.4 R172, [R223+0xa800] ;  /* 0x00a80000dfac783b */ /* 0x000e6a0000000200 */
[----:B------:R-:W5:Y:S02]  /*6300*/  LDSM.16.M88.4 R180, [R223+0xb000] ;  /* 0x00b00000dfb4783b */ /* 0x000f640000000200 */
[C---:B------:R-:W-:Y:S08]  /*6310*/  HMMA.16816.F32.BF16 R4, R196.reuse, R204, R4 ;  /* 0x000000ccc404723c */ /* 0x040ff00000041804 */
[C---:B------:R-:W-:Y:S01]  /*6320*/  HMMA.16816.F32.BF16 R8, R196.reuse, R206, R8 ;  /* 0x000000cec408723c */ /* 0x040fe20000041808 */
[----:B------:R-:W5:Y:S07]  /*6330*/  LDSM.16.M88.4 R204, [R219+0xa000] ;  /* 0x00a00000dbcc783b */ /* 0x000f6e0000000200 */
        /* <DEDUP_REMOVED lines=8> */
[----:B------:R-:W3:Y:S05]  /*63c0*/  LDSM.16.M88.4 R184, [R219+0xb800] ;  /* 0x00b80000dbb8783b */ /* 0x000eea0000000200 */
[----:B------:R-:W-:Y:S02]  /*63d0*/  LDSM.16.M88.4 R196, [R227+0x4000] ;  /* 0x00400000e3c4783b */ /* 0x000fe40000000200 */
[C---:B------:R-:W-:Y:S08]  /*63e0*/  HMMA.16816.F32.BF16 R4, R200.reuse, R208, R4 ;  /* 0x000000d0c804723c */ /* 0x040ff00000041804 */
[C---:B------:R-:W-:Y:S01]  /*63f0*/  HMMA.16816.F32.BF16 R8, R200.reuse, R210, R8 ;  /* 0x000000d2c808723c */ /* 0x040fe20000041808 */
[----:B------:R-:W4:Y:S07]  /*6400*/  LDSM.16.M88.4 R208, [R224+UR5+0xc000] ;  /* 0x00c00005e0d0783b */ /* 0x000f2e0008000200 */
[C---:B-1----:R-:W-:Y:S08]  /*6410*/  HMMA.16816.F32.BF16 R12, R200.reuse, R172, R12 ;  /* 0x000000acc80c723c */ /* 0x042ff0000004180c */
[C---:B------:R-:W-:Y:S01]  /*6420*/  HMMA.16816.F32.BF16 R16, R200.reuse, R174, R16 ;  /* 0x000000aec810723c */ /* 0x040fe20000041810 */
[----:B------:R-:W1:Y:S07]  /*6430*/  LDSM.16.M88.4 R172, [R224+UR5+0xc800] ;  /* 0x00c80005e0ac783b */ /* 0x000e6e0008000200 */
[C---:B-----5:R-:W-:Y:S08]  /*6440*/  HMMA.16816.F32.BF16 R20, R200.reuse, R180, R20 ;  /* 0x000000b4c814723c */ /* 0x060ff00000041814 */
[C---:B------:R-:W-:Y:S01]  /*6450*/  HMMA.16816.F32.BF16 R24, R200.reuse, R182, R24 ;  /* 0x000000b6c818723c */ /* 0x040fe20000041818 */
[----:B------:R-:W5:Y:S07]  /*6460*/  LDSM.16.M88.4 R180, [R224+UR5+0xd000] ;  /* 0x00d00005e0b4783b */ /* 0x000f6e0008000200 */
[C---:B------:R-:W-:Y:S08]  /*6470*/  HMMA.16816.F32.BF16 R28, R200.reuse, R188, R28 ;  /* 0x000000bcc81c723c */ /* 0x040ff0000004181c */
[----:B------:R-:W-:Y:S01]  /*6480*/  HMMA.16816.F32.BF16 R32, R200, R190, R32 ;  /* 0x000000bec820723c */ /* 0x000fe20000041820 */
[----:B------:R-:W5:Y:S05]  /*6490*/  LDSM.16.M88.4 R188, [R224+UR5+0xd800] ;  /* 0x00d80005e0bc783b */ /* 0x000f6a0008000200 */
[----:B------:R-:W5:Y:S02]  /*64a0*/  LDSM.16.M88.4 R200, [R217+0x4000] ;  /* 0x00400000d9c8783b */ /* 0x000f640000000200 */
[C---:B------:R-:W-:Y:S08]  /*64b0*/  HMMA.16816.F32.BF16 R4, R192.reuse, R204, R4 ;  /* 0x000000ccc004723c */ /* 0x040ff00000041804 */
[C---:B------:R-:W-:Y:S01]  /*64c0*/  HMMA.16816.F32.BF16 R8, R192.reuse, R206, R8 ;  /* 0x000000cec008723c */ /* 0x040fe20000041808 */
[----:B------:R-:W-:Y:S07]  /*64d0*/  LDSM.16.M88.4 R204, [R223+0xc000] ;  /* 0x00c00000dfcc783b */ /* 0x000fee0000000200 */
[C---:B--2---:R-:W-:Y:S08]  /*64e0*/  HMMA.16816.F32.BF16 R12, R192.reuse, R164, R12 ;  /* 0x000000a4c00c723c */ /* 0x044ff0000004180c */
[C---:B------:R-:W-:Y:S01]  /*64f0*/  HMMA.16816.F32.BF16 R16, R192.reuse, R166, R16 ;  /* 0x000000a6c010723c */ /* 0x040fe20000041810 */
[----:B------:R-:W2:Y:S07]  /*6500*/  LDSM.16.M88.4 R164, [R218+0xc800] ;  /* 0x00c80000daa4783b */ /* 0x000eae0000000200 */
[C---:B------:R-:W-:Y:S08]  /*6510*/  HMMA.16816.F32.BF16 R20, R192.reuse, R176, R20 ;  /* 0x000000b0c014723c */ /* 0x040ff00000041814 */
[C---:B------:R-:W-:Y:S01]  /*6520*/  HMMA.16816.F32.BF16 R24, R192.reuse, R178, R24 ;  /* 0x000000b2c018723c */ /* 0x040fe20000041818 */
[----:B------:R-:W2:Y:S07]  /*6530*/  LDSM.16.M88.4 R176, [R218+0xd000] ;  /* 0x00d00000dab0783b */ /* 0x000eae0000000200 */
[C---:B---3--:R-:W-:Y:S08]  /*6540*/  HMMA.16816.F32.BF16 R28, R192.reuse, R184, R28 ;  /* 0x000000b8c01c723c */ /* 0x048ff0000004181c */
[----:B------:R-:W-:Y:S01]  /*6550*/  HMMA.16816.F32.BF16 R32, R192, R186, R32 ;  /* 0x000000bac020723c */ /* 0x000fe20000041820 */
[----:B------:R-:W3:Y:S05]  /*6560*/  LDSM.16.M88.4 R184, [R218+0xd800] ;  /* 0x00d80000dab8783b */ /* 0x000eea0000000200 */
[----:B------:R-:W3:Y:S02]  /*6570*/  LDSM.16.M88.4 R192, [R225+0x4000] ;  /* 0x00400000e1c0783b */ /* 0x000ee40000000200 */
[C---:B----4-:R-:W-:Y:S08]  /*6580*/  HMMA.16816.F32.BF16 R4, R196.reuse, R208, R4 ;  /* 0x000000d0c404723c */ /* 0x050ff00000041804 */
[C---:B------:R-:W-:Y:S01]  /*6590*/  HMMA.16816.F32.BF16 R8, R196.reuse, R210, R8 ;  /* 0x000000d2c408723c */ /* 0x040fe20000041808 */
[----:B------:R-:W-:Y:S07]  /*65a0*/  LDSM.16.M88.4 R208, [R219+0xc000] ;  /* 0x00c00000dbd0783b */ /* 0x000fee0000000200 */
        /* <DEDUP_REMOVED lines=8> */
[----:B------:R-:W5:Y:S05]  /*6630*/  LDSM.16.M88.4 R188, [R223+0xd800] ;  /* 0x00d80000dfbc783b */ /* 0x000f6a0000000200 */
        /* <DEDUP_REMOVED lines=16> */
[----:B------:R-:W3:Y:S07]  /*6740*/  LDSM.16.M88.4 R204, [R224+UR5+0xe000] ;  /* 0x00e00005e0cc783b */ /* 0x000eee0008000200 */
[C---:B-1----:R-:W-:Y:S08]  /*6750*/  HMMA.16816.F32.BF16 R12, R192.reuse, R172, R12 ;  /* 0x000000acc00c723c */ /* 0x042ff0000004180c */
[C---:B------:R-:W-:Y:S01]  /*6760*/  HMMA.16816.F32.BF16 R16, R192.reuse, R174, R16 ;  /* 0x000000aec010723c */ /* 0x040fe20000041810 */
[----:B------:R-:W1:Y:S07]  /*6770*/  LDSM.16.M88.4 R172, [R224+UR5+0xe800] ;  /* 0x00e80005e0ac783b */ /* 0x000e6e0008000200 */
[C---:B----4-:R-:W-:Y:S08]  /*6780*/  HMMA.16816.F32.BF16 R20, R192.reuse, R180, R20 ;  /* 0x000000b4c014723c */ /* 0x050ff00000041814 */
[C---:B------:R-:W-:Y:S01]  /*6790*/  HMMA.16816.F32.BF16 R24, R192.reuse, R182, R24 ;  /* 0x000000b6c018723c */ /* 0x040fe20000041818 */
[----:B------:R-:W4:Y:S07]  /*67a0*/  LDSM.16.M88.4 R180, [R224+UR5+0xf000] ;  /* 0x00f00005e0b4783b */ /* 0x000f2e0008000200 */
[C---:B-----5:R-:W-:Y:S08]  /*67b0*/  HMMA.16816.F32.BF16 R28, R192.reuse, R188, R28 ;  /* 0x000000bcc01c723c */ /* 0x060ff0000004181c */
[----:B------:R-:W-:Y:S01]  /*67c0*/  HMMA.16816.F32.BF16 R32, R192, R190, R32 ;  /* 0x000000bec020723c */ /* 0x000fe20000041820 */
[----:B------:R-:W5:Y:S05]  /*67d0*/  LDSM.16.M88.4 R188, [R224+UR5+0xf800] ;  /* 0x00f80005e0bc783b */ /* 0x000f6a0008000200 */
[----:B------:R-:W-:Y:S02]  /*67e0*/  LDSM.16.M88.4 R192, [R217+0x6000] ;  /* 0x00600000d9c0783b */ /* 0x000fe40000000200 */
[C---:B------:R-:W-:Y:S08]  /*67f0*/  HMMA.16816.F32.BF16 R4, R196.reuse, R208, R4 ;  /* 0x000000d0c404723c */ /* 0x040ff00000041804 */
[C---:B------:R-:W-:Y:S01]  /*6800*/  HMMA.16816.F32.BF16 R8, R196.reuse, R210, R8 ;  /* 0x000000d2c408723c */ /* 0x040fe20000041808 */
[----:B------:R-:W5:Y:S07]  /*6810*/  LDSM.16.M88.4 R208, [R218+0xe000] ;  /* 0x00e00000dad0783b */ /* 0x000f6e0000000200 */
        /* <DEDUP_REMOVED lines=19> */
[C---:B-----5:R-:W-:Y:S08]  /*6950*/  HMMA.16816.F32.BF16 R28, R200.reuse, R188, R28 ;  /* 0x000000bcc81c723c */ /* 0x060ff0000004181c */
[----:B------:R-:W-:Y:S01]  /*6960*/  HMMA.16816.F32.BF16 R32, R200, R190, R32 ;  /* 0x000000bec820723c */ /* 0x000fe20000041820 */
[----:B------:R-:W5:Y:S05]  /*6970*/  LDSM.16.M88.4 R188, [R223+0xf800] ;  /* 0x00f80000dfbc783b */ /* 0x000f6a0000000200 */
[----:B------:R-:W5:Y:S02]  /*6980*/  LDSM.16.M88.4 R200, [R216+0x6000] ;  /* 0x00600000d8c8783b */ /* 0x000f640000000200 */
[C---:B------:R-:W-:Y:S08]  /*6990*/  HMMA.16816.F32.BF16 R4, R192.reuse, R208, R4 ;  /* 0x000000d0c004723c */ /* 0x040ff00000041804 */
[C---:B------:R-:W-:Y:S08]  /*69a0*/  HMMA.16816.F32.BF16 R8, R192.reuse, R210, R8 ;  /* 0x000000d2c008723c */ /* 0x040ff00000041808 */
[C---:B--2---:R-:W-:Y:S08]  /*69b0*/  HMMA.16816.F32.BF16 R12, R192.reuse, R164, R12 ;  /* 0x000000a4c00c723c */ /* 0x044ff0000004180c */
[C---:B------:R-:W-:Y:S01]  /*69c0*/  HMMA.16816.F32.BF16 R16, R192.reuse, R166, R16 ;  /* 0x000000a6c010723c */ /* 0x040fe20000041810 */
[----:B------:R-:W2:Y:S07]  /*69d0*/  LDSM.16.M88.4 R164, [R219+0xe800] ;  /* 0x00e80000dba4783b */ /* 0x000eae0000000200 */
[C---:B------:R-:W-:Y:S08]  /*69e0*/  HMMA.16816.F32.BF16 R20, R192.reuse, R176, R20 ;  /* 0x000000b0c014723c */ /* 0x040ff00000041814 */
[C---:B------:R-:W-:Y:S08]  /*69f0*/  HMMA.16816.F32.BF16 R24, R192.reuse, R178, R24 ;  /* 0x000000b2c018723c */ /* 0x040ff00000041818 */
[C---:B---3--:R-:W-:Y:S08]  /*6a00*/  HMMA.16816.F32.BF16 R28, R192.reuse, R184, R28 ;  /* 0x000000b8c01c723c */ /* 0x048ff0000004181c */
[----:B------:R-:W-:Y:S08]  /*6a10*/  HMMA.16816.F32.BF16 R32, R192, R186, R32 ;  /* 0x000000bac020723c */ /* 0x000ff00000041820 */
[C---:B------:R-:W-:Y:S08]  /*6a20*/  HMMA.16816.F32.BF16 R4, R196.reuse, R204, R4 ;  /* 0x000000ccc404723c */ /* 0x040ff00000041804 */
[C---:B------:R-:W-:Y:S08]  /*6a30*/  HMMA.16816.F32.BF16 R8, R196.reuse, R206, R8 ;  /* 0x000000cec408723c */ /* 0x040ff00000041808 */
[C---:B-1----:R-:W-:Y:S08]  /*6a40*/  HMMA.16816.F32.BF16 R12, R196.reuse, R172, R12 ;  /* 0x000000acc40c723c */ /* 0x042ff0000004180c */
[C---:B------:R-:W-:Y:S01]  /*6a50*/  HMMA.16816.F32.BF16 R16, R196.reuse, R174, R16 ;  /* 0x000000aec410723c */ /* 0x040fe20000041810 */
[----:B------:R-:W1:Y:S07]  /*6a60*/  LDSM.16.M88.4 R172, [R219+0xf000] ;  /* 0x00f00000dbac783b */ /* 0x000e6e0000000200 */
[C---:B----4-:R-:W-:Y:S08]  /*6a70*/  HMMA.16816.F32.BF16 R20, R196.reuse, R180, R20 ;  /* 0x000000b4c414723c */ /* 0x050ff00000041814 */
[C---:B------:R-:W-:Y:S08]  /*6a80*/  HMMA.16816.F32.BF16 R24, R196.reuse, R182, R24 ;  /* 0x000000b6c418723c */ /* 0x040ff00000041818 */
[C---:B-----5:R-:W-:Y:S08]  /*6a90*/  HMMA.16816.F32.BF16 R28, R196.reuse, R188, R28 ;  /* 0x000000bcc41c723c */ /* 0x060ff0000004181c */
[----:B------:R-:W-:Y:S08]  /*6aa0*/  HMMA.16816.F32.BF16 R32, R196, R190, R32 ;  /* 0x000000bec420723c */ /* 0x000ff00000041820 */
[C---:B------:R-:W-:Y:S08]  /*6ab0*/  HMMA.16816.F32.BF16 R4, R200.reuse, R212, R4 ;  /* 0x000000d4c804723c */ /* 0x040ff00000041804 */
[C---:B------:R-:W-:Y:S08]  /*6ac0*/  HMMA.16816.F32.BF16 R8, R200.reuse, R214, R8 ;  /* 0x000000d6c808723c */ /* 0x040ff00000041808 */
[C---:B--2---:R-:W-:Y:S03]  /*6ad0*/  HMMA.16816.F32.BF16 R12, R200.reuse, R164, R12 ;  /* 0x000000a4c80c723c */ /* 0x044fe6000004180c */
[----:B------:R-:W-:Y:S01]  /*6ae0*/  FMUL.FTZ R247, R4, UR9 ;  /* 0x0000000904f77c20 */ /* 0x000fe20008410000 */
[----:B------:R-:W-:Y:S01]  /*6af0*/  FMUL.FTZ R245, R5, UR9 ;  /* 0x0000000905f57c20 */ /* 0x000fe20008410000 */
[----:B------:R-:W-:Y:S01]  /*6b00*/  FMUL.FTZ R244, R6, UR9 ;  /* 0x0000000906f47c20 */ /* 0x000fe20008410000 */
[----:B------:R-:W-:Y:S02]  /*6b10*/  FMUL.FTZ R242, R7, UR9 ;  /* 0x0000000907f27c20 */ /* 0x000fe40008410000 */
[C---:B------:R-:W-:Y:S01]  /*6b20*/  HMMA.16816.F32.BF16 R16, R200.reuse, R166, R16 ;  /* 0x000000a6c810723c */ /* 0x040fe20000041810 */
[----:B------:R-:W-:Y:S01]  /*6b30*/  MUFU.TANH R247, R247 ;  /* 0x000000f700f77308 */ /* 0x000fe20000002400 */
[----:B------:R-:W2:Y:S01]  /*6b40*/  LDSM.16.M88.4 R164, [R219+0xf800] ;  /* 0x00f80000dba4783b */ /* 0x000ea20000000200 */
[----:B------:R-:W-:Y:S04]  /*6b50*/  DEPBAR.LE SB0, 0x0 ;  /* 0x000080000000791a */ /* 0x000fe80000000000 */
[----:B------:R-:W-:Y:S01]  /*6b60*/  FMUL.FTZ R251, R8, UR9 ;  /* 0x0000000908fb7c20 */ /* 0x000fe20008410000 */
[C---:B-1----:R-:W-:Y:S03]  /*6b70*/  HMMA.16816.F32.BF16 R20, R200.reuse, R172, R20 ;  /* 0x000000acc814723c */ /* 0x042fe60000041814 */
[----:B------:R-:W1:Y:S01]  /*6b80*/  MUFU.TANH R245, R245 ;  /* 0x000000f500f57308 */ /* 0x000e620000002400 */
[----:B------:R-:W-:Y:S01]  /*6b90*/  BAR.SYNC.DEFER_BLOCKING 0x0 ;  /* 0x0000000000007b1d */ /* 0x000fe20000010000 */
[----:B------:R-:W-:Y:S01]  /*6ba0*/  FMUL.FTZ R249, R9, UR9 ;  /* 0x0000000909f97c20 */ /* 0x000fe20008410000 */
[----:B------:R-:W-:Y:S01]  /*6bb0*/  FMUL.FTZ R248, R10, UR9 ;  /* 0x000000090af87c20 */ /* 0x000fe20008410000 */
[----:B------:R-:W-:Y:S01]  /*6bc0*/  FMUL.FTZ R246, R11, UR9 ;  /* 0x000000090bf67c20 */ /* 0x000fe20008410000 */
[C---:B------:R-:W-:Y:S05]  /*6bd0*/  HMMA.16816.F32.BF16 R24, R200.reuse, R174, R24 ;  /* 0x000000aec818723c */ /* 0x040fea0000041818 */
[----:B------:R-:W-:Y:S01]  /*6be0*/  MUFU.TANH R244, R244 ;  /* 0x000000f400f47308 */ /* 0x000fe20000002400 */
[----:B------:R-:W-:Y:S01]  /*6bf0*/  FMUL.FTZ R241, R12, UR9 ;  /* 0x000000090cf17c20 */ /* 0x000fe20008410000 */
[----:B------:R-:W-:Y:S01]  /*6c00*/  FMUL.FTZ R243, R13, UR9 ;  /* 0x000000090df37c20 */ /* 0x000fe20008410000 */
[----:B------:R-:W-:Y:S01]  /*6c10*/  FMUL.FTZ R240, R14, UR9 ;  /* 0x000000090ef07c20 */ /* 0x000fe20008410000 */
[----:B------:R-:W-:Y:S01]  /*6c20*/  FMUL.FTZ R238, R15, UR9 ;  /* 0x000000090fee7c20 */ /* 0x000fe20008410000 */
[----:B------:R-:W-:Y:S01]  /*6c30*/  FMUL.FTZ R239, R16, UR9 ;  /* 0x0000000910ef7c20 */ /* 0x000fe20008410000 */
[----:B------:R-:W-:Y:S04]  /*6c40*/  FMUL.FTZ R235, R17, UR9 ;  /* 0x0000000911eb7c20 */ /* 0x000fe80008410000 */
[----:B------:R-:W3:Y:S01]  /*6c50*/  MUFU.TANH R242, R242 ;  /* 0x000000f200f27308 */ /* 0x000ee20000002400 */
[----:B------:R-:W-:Y:S01]  /*6c60*/  FMUL.FTZ R214, R18, UR9 ;  /* 0x0000000912d67c20 */ /* 0x000fe20008410000 */
[----:B------:R-:W-:Y:S01]  /*6c70*/  FMUL.FTZ R212, R19, UR9 ;  /* 0x0000000913d47c20 */ /* 0x000fe20008410000 */
[----:B------:R-:W-:Y:S01]  /*6c80*/  FMUL.FTZ R215, R20, UR9 ;  /* 0x0000000914d77c20 */ /* 0x000fe20008410000 */
[----:B------:R-:W-:Y:S01]  /*6c90*/  FMUL.FTZ R213, R21, UR9 ;  /* 0x0000000915d57c20 */ /* 0x000fe20008410000 */
[----:B------:R-:W-:Y:S01]  /*6ca0*/  FMUL.FTZ R210, R22, UR9 ;  /* 0x0000000916d27c20 */ /* 0x000fe20008410000 */
[----:B------:R-:W-:Y:S01]  /*6cb0*/  FMUL.FTZ R208, R23, UR9 ;  /* 0x0000000917d07c20 */ /* 0x000fe20008410000 */
[----:B-1----:R-:W-:Y:S03]  /*6cc0*/  FMNMX3.FTZ R2, R169, R247, R245, !PT ;  /* 0x000000f7a9027276 */ /* 0x002fe600078100f5 */
[----:B------:R-:W-:Y:S01]  /*6cd0*/  MUFU.TANH R251, R251 ;  /* 0x000000fb00fb7308 */ /* 0x000fe20000002400 */
[----:B------:R-:W-:Y:S01]  /*6ce0*/  FMUL.FTZ R211, R24, UR9 ;  /* 0x0000000918d37c20 */ /* 0x000fe20008410000 */
[----:B------:R-:W-:Y:S01]  /*6cf0*/  FMUL.FTZ R209, R25, UR9 ;  /* 0x0000000919d17c20 */ /* 0x000fe20008410000 */
[----:B------:R-:W-:Y:S01]  /*6d00*/  FMUL.FTZ R206, R26, UR9 ;  /* 0x000000091ace7c20 */ /* 0x000fe20008410000 */
[----:B------:R-:W-:Y:S06]  /*6d10*/  FMUL.FTZ R204, R27, UR9 ;  /* 0x000000091bcc7c20 */ /* 0x000fec0008410000 */
[----:B------:R-:W1:Y:S01]  /*6d20*/  MUFU.TANH R249, R249 ;  /* 0x000000f900f97308 */ /* 0x000e620000002400 */
[C---:B--2---:R-:W-:Y:S03]  /*6d30*/  HMMA.16816.F32.BF16 R28, R200.reuse, R164, R28 ;  /* 0x000000a4c81c723c */ /* 0x044fe6000004181c */
[----:B---3--:R-:W-:Y:S06]  /*6d40*/  FMNMX3.FTZ R3, R0, R244, R242, !PT ;  /* 0x000000f400037276 */ /* 0x008fec00078100f2 */
[----:B------:R-:W-:Y:S01]  /*6d50*/  MUFU.TANH R248, R248 ;  /* 0x000000f800f87308 */ /* 0x000fe20000002400 */
[----:B------:R-:W-:Y:S09]  /*6d60*/  HMMA.16816.F32.BF16 R32, R200, R166, R32 ;  /* 0x000000a6c820723c */ /* 0x000ff20000041820 */
[----:B------:R-:W2:Y:S01]  /*6d70*/  MUFU.TANH R246, R246 ;  /* 0x000000f600f67308 */ /* 0x000ea20000002400 */
[----:B-1----:R-:W-:Y:S01]  /*6d80*/  FMNMX3.FTZ R2, R2, R251, R249, !PT ;  /* 0x000000fb02027276 */ /* 0x002fe200078100f9 */
[----:B------:R-:W-:Y:S01]  /*6d90*/  FMUL.FTZ R207, R28, UR9 ;  /* 0x000000091ccf7c20 */ /* 0x000fe20008410000 */
[----:B------:R-:W-:Y:S01]  /*6da0*/  FMUL.FTZ R205, R29, UR9 ;  /* 0x000000091dcd7c20 */ /* 0x000fe20008410000 */
[----:B------:R-:W-:Y:S01]  /*6db0*/  FMUL.FTZ R168, R30, UR9 ;  /* 0x000000091ea87c20 */ /* 0x000fe20008410000 */
[----:B------:R-:W-:Y:S05]  /*6dc0*/  FMUL.FTZ R167, R31, UR9 ;  /* 0x000000091fa77c20 */ /* 0x000fea0008410000 */
[----:B------:R-:W-:Y:S01]  /*6dd0*/  MUFU.TANH R241, R241 ;  /* 0x000000f100f17308 */ /* 0x000fe20000002400 */
[----:B------:R-:W-:Y:S01]  /*6de0*/  FMUL.FTZ R171, R32, UR9 ;  /* 0x0000000920ab7c20 */ /* 0x000fe20008410000 */
[----:B------:R-:W-:Y:S01]  /*6df0*/  FMUL.FTZ R170, R33, UR9 ;  /* 0x0000000921aa7c20 */ /* 0x000fe20008410000 */
[----:B------:R-:W-:Y:S01]  /*6e00*/  FMUL.FTZ R34, R34, UR9 ;  /* 0x0000000922227c20 */ /* 0x000fe20008410000 */
[----:B------:R-:W-:Y:S06]  /*6e10*/  FMUL.FTZ R35, R35, UR9 ;  /* 0x0000000923237c20 */ /* 0x000fec0008410000 */
[----:B------:R-:W1:Y:S01]  /*6e20*/  MUFU.TANH R243, R243 ;  /* 0x000000f300f37308 */ /* 0x000e620000002400 */
[----:B--2---:R-:W-:Y:S09]  /*6e30*/  FMNMX3.FTZ R3, R3, R248, R246, !PT ;  /* 0x000000f803037276 */ /* 0x004ff200078100f6 */
[----:B------:R-:W-:Y:S10]  /*6e40*/  MUFU.TANH R240, R240 ;  /* 0x000000f000f07308 */ /* 0x000ff40000002400 */
[----:B------:R-:W2:Y:S01]  /*6e50*/  MUFU.TANH R238, R238 ;  /* 0x000000ee00ee7308 */ /* 0x000ea20000002400 */
[----:B-1----:R-:W-:Y:S09]  /*6e60*/  FMNMX3.FTZ R2, R2, R241, R243, !PT ;  /* 0x000000f102027276 */ /* 0x002ff200078100f3 */
[----:B------:R-:W-:Y:S10]  /*6e70*/  MUFU.TANH R239, R239 ;  /* 0x000000ef00ef7308 */ /* 0x000ff40000002400 */
        /* <DEDUP_REMOVED lines=26> */
[----:B------:R2:W3:Y:S10]  /*7020*/  MUFU.TANH R166, R34 ;  /* 0x0000002200a67308 */ /* 0x0004f40000002400 */
[----:B------:R2:W4:Y:S01]  /*7030*/  MUFU.TANH R165, R35 ;  /* 0x0000002300a57308 */ /* 0x0005220000002400 */
[----:B-1----:R-:W-:Y:S01]  /*7040*/  FMNMX3.FTZ R250, R2, R171, R170, !PT ;  /* 0x000000ab02fa7276 */ /* 0x002fe200078100aa */
[----:B------:R-:W-:Y:S06]  /*7050*/  BRA.U.ANY UP0, `(.L_x_807) ;  /* 0xffffffe900647547 */ /* 0x000fec000b93ffff */
.L_x_806:
[----:B------:R-:W5:Y:S01]  /*7060*/  SHFL.BFLY PT, R3, R250, 0x2, 0x1f ;  /* 0x0c401f00fa037f89 */ /* 0x000f6200000e0000 */
[----:B---34-:R-:W-:Y:S01]  /*7070*/  FMNMX3.FTZ R7, R7, R166, R165, !PT ;  /* 0x000000a607077276 */ /* 0x018fe200078100a5 */
[----:B------:R-:W-:Y:S01]  /*7080*/  UIADD3 UR6, UPT, UPT, UR18, 0x1, URZ ;  /* 0x0000000112067890 */ /* 0x000fe2000fffe0ff */
[----:B------:R-:W-:Y:S05]  /*7090*/  LOP3.LUT P1, RZ, R229, 0x4, RZ, 0xc0, !PT ;  /* 0x00000004e5ff7812 */ /* 0x000fea000782c0ff */
[----:B-1----:R-:W-:Y:S01]  /*70a0*/  LDSM.16.MT88.4 R12, [R221+0x10000] ;  /* 0x01000000dd0c783b */ /* 0x002fe20000004200 */
[----:B------:R-:W-:Y:S01]  /*70b0*/  MOV R181, R234 ;  /* 0x000000ea00b57202 */ /* 0x000fe20000000f00 */
[----:B------:R-:W-:Y:S02]  /*70c0*/  UISETP.GT.AND UP0, UPT, UR6, URZ, UPT ;  /* 0x000000ff0600728c */ /* 0x000fe4000bf04270 */
[----:B------:R-:W-:Y:S04]  /*70d0*/  UIADD3 UR18, UPT, UPT, UR18, -0x1, URZ ;  /* 0xffffffff12127890 */ /* 0x000fe8000fffe0ff */
[----:B------:R-:W1:Y:S08]  /*70e0*/  SHFL.BFLY PT, R2, R7, 0x2, 0x1f ;  /* 0x0c401f0007027f89 */ /* 0x000e7000000e0000 */
[----:B------:R-:W-:Y:S01]  /*70f0*/  LDSM.16.MT88.4 R20, [R220+0x10000] ;  /* 0x01000000dc14783b */ /* 0x000fe20000004200 */
[----:B------:R-:W-:Y:S04]  /*7100*/  @P1 IADD3 R181, PT, PT, R232, -0x40, RZ ;  /* 0xffffffc0e8b51810 */ /* 0x000fe80007ffe0ff */
[----:B------:R-:W-:Y:S03]  /*7110*/  IADD3 R180, PT, PT, R222, R181, RZ ;  /* 0x000000b5deb47210 */ /* 0x000fe60007ffe0ff */
[----:B------:R-:W-:Y:S08]  /*7120*/  LDSM.16.MT88.4 R28, [R181] ;  /* 0x00000000b51c783b */ /* 0x000ff00000004200 */
[----:B------:R-:W-:Y:S08]  /*7130*/  LDSM.16.MT88.4 R172, [R220+0x14800] ;  /* 0x01480000dcac783b */ /* 0x000ff00000004200 */
[----:B------:R-:W-:Y:S01]  /*7140*/  LDSM.16.MT88.4 R176, [R181+0x4800] ;  /* 0x00480000b5b0783b */ /* 0x000fe20000004200 */
[----:B-----5:R-:W-:Y:S02]  /*7150*/  FMNMX.FTZ R9, R250, R3, !PT ;  /* 0x00000003fa097209 */ /* 0x020fe40007810000 */
[----:B-1----:R-:W-:Y:S05]  /*7160*/  FMNMX.FTZ R4, R7, R2, !PT ;  /* 0x0000000207047209 */ /* 0x002fea0007810000 */
[----:B------:R-:W1:Y:S08]  /*7170*/  SHFL.BFLY PT, R164, R9, 0x1, 0x1f ;  /* 0x0c201f0009a47f89 */ /* 0x000e7000000e0000 */
[----:B------:R-:W3:Y:S01]  /*7180*/  SHFL.BFLY PT, R3, R4, 0x1, 0x1f ;  /* 0x0c201f0004037f89 */ /* 0x000ee200000e0000 */
[----:B-1----:R-:W-:Y:S02]  /*7190*/  FMNMX.FTZ R164, R9, R164, !PT ;  /* 0x000000a409a47209 */ /* 0x002fe40007810000 */
[----:B---3--:R-:W-:Y:S03]  /*71a0*/  FMNMX.FTZ R3, R4, R3, !PT ;  /* 0x0000000304037209 */ /* 0x008fe60007810000 */
[C---:B------:R-:W-:Y:S01]  /*71b0*/  FMUL.FTZ R190, R164.reuse, UR4 ;  /* 0x00000004a4be7c20 */ /* 0x040fe20008410000 */
[C---:B------:R-:W-:Y:S01]  /*71c0*/  FSETP.NEU.FTZ.AND P0, PT, R164.reuse, -INF , PT ;  /* 0xff800000a400780b */ /* 0x040fe20003f1d000 */
[----:B------:R-:W-:Y:S01]  /*71d0*/  FADD.FTZ R2, -R164, R169 ;  /* 0x000000a9a4027221 */ /* 0x000fe20000010100 */
[C---:B------:R-:W-:Y:S02]  /*71e0*/  FMUL.FTZ R169, R3.reuse, UR4 ;  /* 0x0000000403a97c20 */ /* 0x040fe40008410000 */
[----:B------:R-:W-:Y:S01]  /*71f0*/  FSEL R190, R190, RZ, P0 ;  /* 0x000000ffbebe7208 */ /* 0x000fe20000000000 */
[C---:B------:R-:W-:Y:S01]  /*7200*/  FADD.FTZ R0, -R3.reuse, R0 ;  /* 0x0000000003007221 */ /* 0x040fe20000010100 */
[----:B------:R-:W-:Y:S01]  /*7210*/  FSETP.NEU.FTZ.AND P0, PT, R3, -INF , PT ;  /* 0xff8000000300780b */ /* 0x000fe20003f1d000 */
[----:B------:R-:W-:Y:S02]  /*7220*/  FMUL.FTZ R5, R2, UR4 ;  /* 0x0000000402057c20 */ /* 0x000fe40008410000 */
[--C-:B------:R-:W-:Y:S01]  /*7230*/  FFMA.FTZ R189, R247, UR4, -R190.reuse ;  /* 0x00000004f7bd7c23 */ /* 0x100fe200080108be */
[----:B------:R-:W-:Y:S01]  /*7240*/  FSEL R169, R169, RZ, P0 ;  /* 0x000000ffa9a97208 */ /* 0x000fe20000000000 */
[--C-:B------:R-:W-:Y:S01]  /*7250*/  FFMA.FTZ R188, R245, UR4, -R190.reuse ;  /* 0x00000004f5bc7c23 */ /* 0x100fe200080108be */
[--C-:B------:R-:W-:Y:S01]  /*7260*/  FFMA.FTZ R186, R251, UR4, -R190.reuse ;  /* 0x00000004fbba7c23 */ /* 0x100fe200080108be */
[--C-:B------:R-:W-:Y:S01]  /*7270*/  FFMA.FTZ R185, R249, UR4, -R190.reuse ;  /* 0x00000004f9b97c23 */ /* 0x100fe200080108be */
[----:B------:R-:W-:Y:S01]  /*7280*/  FMUL.FTZ R6, R0, UR4 ;  /* 0x0000000400067c20 */ /* 0x000fe20008410000 */
[--C-:B------:R-:W-:Y:S01]  /*7290*/  FFMA.FTZ R187, R244, UR4, -R169.reuse ;  /* 0x00000004f4bb7c23 */ /* 0x100fe200080108a9 */
[--C-:B------:R-:W-:Y:S01]  /*72a0*/  FFMA.FTZ R184, R242, UR4, -R169.reuse ;  /* 0x00000004f2b87c23 */ /* 0x100fe200080108a9 */
[--C-:B------:R-:W-:Y:S01]  /*72b0*/  FFMA.FTZ R183, R248, UR4, -R169.reuse ;  /* 0x00000004f8b77c23 */ /* 0x100fe200080108a9 */
[--C-:B------:R-:W-:Y:S01]  /*72c0*/  FFMA.FTZ R182, R246, UR4, -R169.reuse ;  /* 0x00000004f6b67c23 */ /* 0x100fe200080108a9 */
[----:B------:R-:W1:Y:S01]  /*72d0*/  MUFU.EX2 R2, R5 ;  /* 0x0000000500027308 */ /* 0x000e620000000800 */
        /* <DEDUP_REMOVED lines=16> */
[C---:B-1----:R-:W-:Y:S01]  /*73e0*/  FMUL.FTZ R4, R2.reuse, R160 ;  /* 0x000000a002047220 */ /* 0x042fe20000410000 */
[C---:B------:R-:W-:Y:S01]  /*73f0*/  FMUL.FTZ R5, R2.reuse, R161 ;  /* 0x000000a102057220 */ /* 0x040fe20000410000 */
[C---:B------:R-:W-:Y:S01]  /*7400*/  FMUL.FTZ R8, R2.reuse, R156 ;  /* 0x0000009c02087220 */ /* 0x040fe20000410000 */
[C---:B------:R-:W-:Y:S01]  /*7410*/  FMUL.FTZ R9, R2.reuse, R157 ;  /* 0x0000009d02097220 */ /* 0x040fe20000410000 */
[C---:B------:R-:W-:Y:S01]  /*7420*/  FMUL.FTZ R16, R2.reuse, R148 ;  /* 0x0000009402107220 */ /* 0x040fe20000410000 */
[C---:B------:R-:W-:Y:S01]  /*7430*/  FMUL.FTZ R17, R2.reuse, R149 ;  /* 0x0000009502117220 */ /* 0x040fe20000410000 */
[----:B------:R-:W-:Y:S03]  /*7440*/  FMUL.FTZ R24, R2, R140 ;  /* 0x0000008c02187220 */ /* 0x000fe60000410000 */
[----:B------:R-:W1:Y:S01]  /*7450*/  MUFU.EX2 R188, R188 ;  /* 0x000000bc00bc7308 */ /* 0x000e620000000800 */
[C---:B---3--:R-:W-:Y:S01]  /*7460*/  FMUL.FTZ R6, R0.reuse, R162 ;  /* 0x000000a200067220 */ /* 0x048fe20000410000 */
[C---:B------:R-:W-:Y:S01]  /*7470*/  FMUL.FTZ R7, R0.reuse, R163 ;  /* 0x000000a300077220 */ /* 0x040fe20000410000 */
[C---:B------:R-:W-:Y:S01]  /*7480*/  FMUL.FTZ R10, R0.reuse, R158 ;  /* 0x0000009e000a7220 */ /* 0x040fe20000410000 */
[C---:B------:R-:W-:Y:S01]  /*7490*/  FMUL.FTZ R11, R0.reuse, R159 ;  /* 0x0000009f000b7220 */ /* 0x040fe20000410000 */
[C---:B------:R-:W-:Y:S01]  /*74a0*/  FMUL.FTZ R18, R0.reuse, R150 ;  /* 0x0000009600127220 */ /* 0x040fe20000410000 */
[----:B------:R-:W-:Y:S01]  /*74b0*/  FMUL.FTZ R19, R0, R151 ;  /* 0x0000009700137220 */ /* 0x000fe20000410000 */
[----:B------:R-:W-:Y:S03]  /*74c0*/  FMUL.FTZ R25, R2, R141 ;  /* 0x0000008d02197220 */ /* 0x000fe60000410000 */
[----:B------:R-:W-:Y:S01]  /*74d0*/  MUFU.EX2 R187, R187 ;  /* 0x000000bb00bb7308 */ /* 0x000fe20000000800 */
[C---:B------:R-:W-:Y:S01]  /*74e0*/  FMUL.FTZ R26, R0.reuse, R142 ;  /* 0x0000008e001a7220 */ /* 0x040fe20000410000 */
[----:B------:R-:W-:Y:S01]  /*74f0*/  FMUL.FTZ R27, R0, R143 ;  /* 0x0000008f001b7220 */ /* 0x000fe20000410000 */
[----:B------:R-:W-:Y:S01]  /*7500*/  LDSM.16.MT88.4 R148, [R180+0x800] ;  /* 0x00080000b494783b */ /* 0x000fe20000004200 */
[C---:B------:R-:W-:Y:S01]  /*7510*/  FMUL.FTZ R32, R2.reuse, R132 ;  /* 0x0000008402207220 */ /* 0x040fe20000410000 */
[----:B------:R-:W-:Y:S01]  /*7520*/  FMUL.FTZ R33, R2, R133 ;  /* 0x0000008502217220 */ /* 0x000fe20000410000 */
[C---:B--2---:R-:W-:Y:S01]  /*7530*/  FMUL.FTZ R34, R0.reuse, R134 ;  /* 0x0000008600227220 */ /* 0x044fe20000410000 */
[----:B------:R-:W-:Y:S03]  /*7540*/  FMUL.FTZ R35, R0, R135 ;  /* 0x0000008700237220 */ /* 0x000fe60000410000 */
[----:B------:R-:W2:Y:S01]  /*7550*/  MUFU.EX2 R184, R184 ;  /* 0x000000b800b87308 */ /* 0x000ea20000000800 */
[----:B-1----:R-:W-:Y:S01]  /*7560*/  F2FP.BF16.F32.PACK_AB R160, R188, R189 ;  /* 0x000000bdbca0723e */ /* 0x002fe200000010ff */
[C---:B------:R-:W-:Y:S01]  /*7570*/  FMUL.FTZ R36, R2.reuse, R36 ;  /* 0x0000002402247220 */ /* 0x040fe20000410000 */
[----:B------:R-:W-:Y:S01]  /*7580*/  LDSM.16.MT88.4 R132, [R181+0x2000] ;  /* 0x00200000b584783b */ /* 0x000fe20000004200 */
[----:B------:R-:W-:Y:S01]  /*7590*/  FMUL.FTZ R37, R2, R37 ;  /* 0x0000002502257220 */ /* 0x000fe20000410000 */
[C---:B------:R-:W-:Y:S01]  /*75a0*/  FMUL.FTZ R38, R0.reuse, R38 ;  /* 0x0000002600267220 */ /* 0x040fe20000410000 */
[----:B------:R-:W-:Y:S01]  /*75b0*/  FMUL.FTZ R39, R0, R39 ;  /* 0x0000002700277220 */ /* 0x000fe20000410000 */
[C---:B------:R-:W-:Y:S03]  /*75c0*/  FMUL.FTZ R40, R2.reuse, R40 ;  /* 0x0000002802287220 */ /* 0x040fe60000410000 */
[----:B------:R-:W-:Y:S01]  /*75d0*/  MUFU.EX2 R186, R186 ;  /* 0x000000ba00ba7308 */ /* 0x000fe20000000800 */
[----:B------:R-:W-:Y:S01]  /*75e0*/  FMUL.FTZ R41, R2, R41 ;  /* 0x0000002902297220 */ /* 0x000fe20000410000 */
[C---:B------:R-:W-:Y:S01]  /*75f0*/  FMUL.FTZ R42, R0.reuse, R42 ;  /* 0x0000002a002a7220 */ /* 0x040fe20000410000 */
[----:B------:R-:W-:Y:S01]  /*7600*/  LDSM.16.MT88.4 R140, [R180+0x2000] ;  /* 0x00200000b48c783b */ /* 0x000fe20000004200 */
[----:B------:R-:W-:Y:S01]  /*7610*/  FMUL.FTZ R43, R0, R43 ;  /* 0x0000002b002b7220 */ /* 0x000fe20000410000 */
[C---:B------:R-:W-:Y:S01]  /*7620*/  FMUL.FTZ R44, R2.reuse, R44 ;  /* 0x0000002c022c7220 */ /* 0x040fe20000410000 */
[----:B------:R-:W-:Y:S01]  /*7630*/  FMUL.FTZ R45, R2, R45 ;  /* 0x0000002d022d7220 */ /* 0x000fe20000410000 */
[----:B------:R-:W-:Y:S03]  /*7640*/  FMUL.FTZ R46, R0, R46 ;  /* 0x0000002e002e7220 */ /* 0x000fe60000410000 */
[----:B------:R-:W1:Y:S01]  /*7650*/  MUFU.EX2 R185, R185 ;  /* 0x000000b900b97308 */ /* 0x000e620000000800 */
[----:B--2---:R-:W-:Y:S01]  /*7660*/  F2FP.BF16.F32.PACK_AB R161, R184, R187 ;  /* 0x000000bbb8a1723e */ /* 0x004fe200000010ff */
[----:B------:R-:W-:Y:S01]  /*7670*/  FMUL.FTZ R47, R0, R47 ;  /* 0x0000002f002f7220 */ /* 0x000fe20000410000 */
[----:B------:R-:W-:Y:S01]  /*7680*/  LDSM.16.MT88.4 R156, [R220+0x12800] ;  /* 0x01280000dc9c783b */ /* 0x000fe20000004200 */
        /* <DEDUP_REMOVED lines=13> */
[----:B-1----:R-:W-:Y:S01]  /*7760*/  F2FP.BF16.F32.PACK_AB R162, R185, R186 ;  /* 0x000000bab9a2723e */ /* 0x002fe200000010ff */
        /* <DEDUP_REMOVED lines=22> */
[C---:B------:R-:W-:Y:S01]  /*78d0*/  HMMA.16816.F32.BF16 R4, R160.reuse, R12, R4 ;  /* 0x0000000ca004723c */ /* 0x040fe20000041804 */
[----:B------:R-:W-:Y:S04]  /*78e0*/  MUFU.EX2 R199, R199 ;  /* 0x000000c700c77308 */ /* 0x000fe80000000800 */
[C---:B------:R-:W-:Y:S01]  /*78f0*/  FMUL.FTZ R12, R2.reuse, R152 ;  /* 0x00000098020c7220 */ /* 0x040fe20000410000 */
[C---:B------:R-:W-:Y:S01]  /*7900*/  FMUL.FTZ R13, R2.reuse, R153 ;  /* 0x00000099020d7220 */ /* 0x040fe20000410000 */
[----:B------:R-:W-:Y:S01]  /*7910*/  FMUL.FTZ R80, R2, R80 ;  /* 0x0000005002507220 */ /* 0x000fe20000410000 */
[C---:B------:R-:W-:Y:S03]  /*7920*/  HMMA.16816.F32.BF16 R8, R160.reuse, R14, R8 ;  /* 0x0000000ea008723c */ /* 0x040fe60000041808 */
[----:B------:R-:W-:Y:S01]  /*7930*/  MUFU.EX2 R200, R200 ;  /* 0x000000c800c87308 */ /* 0x000fe20000000800 */
[C---:B------:R-:W-:Y:S01]  /*7940*/  FMUL.FTZ R14, R0.reuse, R154 ;  /* 0x0000009a000e7220 */ /* 0x040fe20000410000 */
[----:B------:R-:W-:Y:S01]  /*7950*/  FMUL.FTZ R15, R0, R155 ;  /* 0x0000009b000f7220 */ /* 0x000fe20000410000 */
[----:B------:R-:W-:Y:S01]  /*7960*/  FMUL.FTZ R81, R2, R81 ;  /* 0x0000005102517220 */ /* 0x000fe20000410000 */
[----:B------:R-:W1:Y:S01]  /*7970*/  LDSM.16.MT88.4 R152, [R180] ;  /* 0x00000000b498783b */ /* 0x000e620000004200 */
[C---:B------:R-:W-:Y:S01]  /*7980*/  FMUL.FTZ R82, R0.reuse, R82 ;  /* 0x0000005200527220 */ /* 0x040fe20000410000 */
[----:B------:R-:W-:Y:S01]  /*7990*/  FMUL.FTZ R83, R0, R83 ;  /* 0x0000005300537220 */ /* 0x000fe20000410000 */
[C---:B------:R-:W-:Y:S01]  /*79a0*/  FMUL.FTZ R84, R2.reuse, R84 ;  /* 0x0000005402547220 */ /* 0x040fe20000410000 */
[C---:B------:R-:W-:Y:S01]  /*79b0*/  FMUL.FTZ R85, R2.reuse, R85 ;  /* 0x0000005502557220 */ /* 0x040fe20000410000 */
[C---:B------:R-:W-:Y:S01]  /*79c0*/  HMMA.16816.F32.BF16 R12, R160.reuse, R20, R12 ;  /* 0x00000014a00c723c */ /* 0x040fe2000004180c */
[----:B------:R-:W-:Y:S02]  /*79d0*/  MUFU.EX2 R201, R201 ;  /* 0x000000c900c97308 */ /* 0x000fe40000000800 */
[C---:B------:R-:W-:Y:S01]  /*79e0*/  FMUL.FTZ R20, R2.reuse, R144 ;  /* 0x0000009002147220 */ /* 0x040fe20000410000 */
[----:B------:R-:W-:Y:S01]  /*79f0*/  FMUL.FTZ R21, R2, R145 ;  /* 0x0000009102157220 */ /* 0x000fe20000410000 */
[C---:B------:R-:W-:Y:S01]  /*7a00*/  FMUL.FTZ R86, R0.reuse, R86 ;  /* 0x0000005600567220 */ /* 0x040fe20000410000 */
[----:B------:R-:W-:Y:S01]  /*7a10*/  FMUL.FTZ R87, R0, R87 ;  /* 0x0000005700577220 */ /* 0x000fe20000410000 */
[----:B------:R-:W-:Y:S01]  /*7a20*/  FMUL.FTZ R88, R2, R88 ;  /* 0x0000005802587220 */ /* 0x000fe20000410000 */
[C---:B------:R-:W-:Y:S03]  /*7a30*/  HMMA.16816.F32.BF16 R16, R160.reuse, R22, R16 ;  /* 0x00000016a010723c */ /* 0x040fe60000041810 */
[----:B------:R-:W-:Y:S01]  /*7a40*/  MUFU.EX2 R202, R202 ;  /* 0x000000ca00ca7308 */ /* 0x000fe20000000800 */
[C---:B------:R-:W-:Y:S01]  /*7a50*/  FMUL.FTZ R22, R0.reuse, R146 ;  /* 0x0000009200167220 */ /* 0x040fe20000410000 */
[----:B------:R-:W-:Y:S01]  /*7a60*/  FMUL.FTZ R23, R0, R147 ;  /* 0x0000009300177220 */ /* 0x000fe20000410000 */
[----:B------:R-:W-:Y:S01]  /*7a70*/  FMUL.FTZ R89, R2, R89 ;  /* 0x0000005902597220 */ /* 0x000fe20000410000 */
[----:B------:R-:W2:Y:S01]  /*7a80*/  LDSM.16.MT88.4 R144, [R221+0x12000] ;  /* 0x01200000dd90783b */ /* 0x000ea20000004200 */
        /* <DEDUP_REMOVED lines=28> */
[C---:B------:R-:W-:Y:S01]  /*7c50*/  HMMA.16816.F32.BF16 R32, R160.reuse, R154, R32 ;  /* 0x0000009aa020723c */ /* 0x040fe20000041820 */
[----:B------:R-:W-:Y:S02]  /*7c60*/  LDSM.16.MT88.4 R152, [R221+0x12800] ;  /* 0x01280000dd98783b */ /* 0x000fe40000004200 */
[----:B------:R-:W-:Y:S01]  /*7c70*/  MUFU.EX2 R209, R209 ;  /* 0x000000d100d17308 */ /* 0x000fe20000000800 */
        /* <DEDUP_REMOVED lines=35> */
[--C-:B------:R-:W-:Y:S01]  /*7eb0*/  FFMA.FTZ R197, R214, UR4, -R169.reuse ;  /* 0x00000004d6c57c23 */ /* 0x100fe200080108a9 */
[--C-:B------:R-:W-:Y:S01]  /*7ec0*/  FFMA.FTZ R198, R212, UR4, -R169.reuse ;  /* 0x00000004d4c67c23 */ /* 0x100fe200080108a9 */
[--C-:B------:R-:W-:Y:S01]  /*7ed0*/  FFMA.FTZ R210, R167, UR4, -R169.reuse ;  /* 0x00000004a7d27c23 */ /* 0x100fe200080108a9 */
[C---:B------:R-:W-:Y:S04]  /*7ee0*/  HMMA.16816.F32.BF16 R52, R160.reuse, R132, R52 ;  /* 0x00000084a034723c */ /* 0x040fe80000041834 */
[----:B------:R-:W-:Y:S01]  /*7ef0*/  MUFU.EX2 R195, R195 ;  /* 0x000000c300c37308 */ /* 0x000fe20000000800 */
[--C-:B------:R-:W-:Y:S01]  /*7f00*/  FFMA.FTZ R167, R171, UR4, -R190.reuse ;  /* 0x00000004aba77c23 */ /* 0x100fe200080108be */
[--C-:B------:R-:W-:Y:S01]  /*7f10*/  FFMA.FTZ R204, R207, UR4, -R190.reuse ;  /* 0x00000004cfcc7c23 */ /* 0x100fe200080108be */
[--C-:B------:R-:W-:Y:S01]  /*7f20*/  FFMA.FTZ R207, R168, UR4, -R169.reuse ;  /* 0x00000004a8cf7c23 */ /* 0x100fe200080108a9 */
[--C-:B------:R-:W-:Y:S01]  /*7f30*/  FFMA.FTZ R205, R205, UR4, -R190.reuse ;  /* 0x00000004cdcd7c23 */ /* 0x100fe200080108be */
[----:B------:R-:W-:Y:S01]  /*7f40*/  FFMA.FTZ R190, R170, UR4, -R190 ;  /* 0x00000004aabe7c23 */ /* 0x000fe200080108be */
[C---:B------:R-:W-:Y:S01]  /*7f50*/  HMMA.16816.F32.BF16 R56, R160.reuse, R134, R56 ;  /* 0x00000086a038723c */ /* 0x040fe20000041838 */
[----:B------:R-:W2:Y:S03]  /*7f60*/  LDSM.16.MT88.4 R132, [R220+0x14000] ;  /* 0x01400000dc84783b */ /* 0x000ea60000004200 */
[----:B------:R-:W-:Y:S01]  /*7f70*/  MUFU.EX2 R196, R196 ;  /* 0x000000c400c47308 */ /* 0x000fe20000000800 */
[--C-:B------:R-:W-:Y:S01]  /*7f80*/  FFMA.FTZ R166, R166, UR4, -R169.reuse ;  /* 0x00000004a6a67c23 */ /* 0x100fe200080108a9 */
[----:B------:R-:W-:Y:S01]  /*7f90*/  FFMA.FTZ R169, R165, UR4, -R169 ;  /* 0x00000004a5a97c23 */ /* 0x000fe200080108a9 */
[----:B------:R-:W-:Y:S01]  /*7fa0*/  FFMA.FTZ R189, R2, R233, R189 ;  /* 0x000000e902bd7223 */ /* 0x000fe200000100bd */
[----:B------:R-:W-:Y:S01]  /*7fb0*/  IADD3 R236, P0, PT, R236, -UR8, RZ ;  /* 0x80000008ecec7c10 */ /* 0x000fe2000ff1e0ff */
[----:B------:R-:W-:Y:S01]  /*7fc0*/  FFMA.FTZ R187, R0, R231, R187 ;  /* 0x000000e700bb7223 */ /* 0x000fe200000100bb */
[C---:B------:R-:W-:Y:S04]  /*7fd0*/  HMMA.16816.F32.BF16 R60, R160.reuse, R140, R60 ;  /* 0x0000008ca03c723c */ /* 0x040fe8000004183c */
[----:B------:R-:W-:Y:S01]  /*7fe0*/  MUFU.EX2 R197, R197 ;  /* 0x000000c500c57308 */ /* 0x000fe20000000800 */
[----:B------:R-:W-:Y:S01]  /*7ff0*/  FADD.FTZ R189, R188, R189 ;  /* 0x000000bdbcbd7221 */ /* 0x000fe20000010000 */
[----:B------:R-:W-:Y:S01]  /*8000*/  FADD.FTZ R184, R184, R187 ;  /* 0x000000bbb8b87221 */ /* 0x000fe20000010000 */
[----:B------:R-:W-:Y:S02]  /*8010*/  IADD3.X R237, PT, PT, R237, ~UR19, RZ, P0, !PT ;  /* 0x80000013eded7c10 */ /* 0x000fe400087fe4ff */
[----:B------:R-:W-:Y:S01]  /*8020*/  FADD.FTZ R0, R186, R189 ;  /* 0x000000bdba007221 */ /* 0x000fe20000010000 */
[C---:B------:R-:W-:Y:S01]  /*8030*/  HMMA.16816.F32.BF16 R64, R160.reuse, R142, R64 ;  /* 0x0000008ea040723c */ /* 0x040fe20000041840 */
[----:B------:R-:W3:Y:S03]  /*8040*/  LDSM.16.MT88.4 R140, [R181+0x4000] ;  /* 0x00400000b58c783b */ /* 0x000ee60000004200 */
[----:B------:R-:W-:Y:S01]  /*8050*/  MUFU.EX2 R198, R198 ;  /* 0x000000c600c67308 */ /* 0x000fe20000000800 */
[----:B------:R-:W-:Y:S01]  /*8060*/  FADD.FTZ R183, R183, R184 ;  /* 0x000000b8b7b77221 */ /* 0x000fe20000010000 */
[----:B------:R-:W-:Y:S03]  /*8070*/  FADD.FTZ R0, R185, R0 ;  /* 0x00000000b9007221 */ /* 0x000fe60000010000 */
[----:B------:R-:W-:Y:S01]  /*8080*/  FADD.FTZ R182, R182, R183 ;  /* 0x000000b7b6b67221 */ /* 0x000fe20000010000 */
[C---:B-1----:R-:W-:Y:S04]  /*8090*/  HMMA.16816.F32.BF16 R68, R160.reuse, R136, R68 ;  /* 0x00000088a044723c */ /* 0x042fe80000041844 */
[----:B------:R-:W-:Y:S04]  /*80a0*/  MUFU.EX2 R204, R204 ;  /* 0x000000cc00cc7308 */ /* 0x000fe80000000800 */
[C---:B------:R-:W-:Y:S01]  /*80b0*/  HMMA.16816.F32.BF16 R72, R160.reuse, R138, R72 ;  /* 0x0000008aa048723c */ /* 0x040fe20000041848 */
[----:B------:R-:W1:Y:S05]  /*80c0*/  LDSM.16.MT88.4 R136, [R180+0x4000] ;  /* 0x00400000b488783b */ /* 0x000e6a0000004200 */
[----:B------:R-:W4:Y:S02]  /*80d0*/  MUFU.EX2 R205, R205 ;  /* 0x000000cd00cd7308 */ /* 0x000f240000000800 */
[C---:B--2---:R-:W-:Y:S08]  /*80e0*/  HMMA.16816.F32.BF16 R76, R160.reuse, R132, R76 ;  /* 0x00000084a04c723c */ /* 0x044ff0000004184c */
[----:B------:R-:W-:Y:S01]  /*80f0*/  MUFU.EX2 R207, R207 ;  /* 0x000000cf00cf7308 */ /* 0x000fe20000000800 */
[C---:B------:R-:W-:Y:S01]  /*8100*/  HMMA.16816.F32.BF16 R80, R160.reuse, R134, R80 ;  /* 0x00000086a050723c */ /* 0x040fe20000041850 */
[----:B------:R-:W2:Y:S08]  /*8110*/  LDSM.16.MT88.4 R132, [R221+0x16000] ;  /* 0x01600000dd84783b */ /* 0x000eb00000004200 */
[----:B------:R-:W-:Y:S01]  /*8120*/  MUFU.EX2 R210, R210 ;  /* 0x000000d200d27308 */ /* 0x000fe20000000800 */
[----:B----4-:R-:W-:Y:S01]  /*8130*/  F2FP.BF16.F32.PACK_AB R168, R205, R204 ;  /* 0x000000cccda8723e */ /* 0x010fe200000010ff */
[C---:B---3--:R-:W-:Y:S08]  /*8140*/  HMMA.16816.F32.BF16 R84, R160.reuse, R140, R84 ;  /* 0x0000008ca054723c */ /* 0x048ff00000041854 */
[----:B------:R-:W-:Y:S01]  /*8150*/  MUFU.EX2 R167, R167 ;  /* 0x000000a700a77308 */ /* 0x000fe20000000800 */
[C---:B------:R-:W-:Y:S01]  /*8160*/  HMMA.16816.F32.BF16 R88, R160.reuse, R142, R88 ;  /* 0x0000008ea058723c */ /* 0x040fe20000041858 */
[----:B------:R-:W3:Y:S08]  /*8170*/  LDSM.16.MT88.4 R140, [R220+0x16000] ;  /* 0x01600000dc8c783b */ /* 0x000ef00000004200 */
[----:B------:R-:W4:Y:S01]  /*8180*/  MUFU.EX2 R190, R190 ;  /* 0x000000be00be7308 */ /* 0x000f220000000800 */
[C---:B-1----:R-:W-:Y:S09]  /*8190*/  HMMA.16816.F32.BF16 R92, R160.reuse, R136, R92 ;  /* 0x00000088a05c723c */ /* 0x042ff2000004185c */
[----:B------:R-:W-:Y:S01]  /*81a0*/  MUFU.EX2 R166, R166 ;  /* 0x000000a600a67308 */ /* 0x000fe20000000800 */
[C---:B------:R-:W-:Y:S01]  /*81b0*/  HMMA.16816.F32.BF16 R96, R160.reuse, R138, R96 ;  /* 0x0000008aa060723c */ /* 0x040fe20000041860 */
[----:B------:R-:W1:Y:S08]  /*81c0*/  LDSM.16.MT88.4 R136, [R181+0x6000] ;  /* 0x00600000b588783b */ /* 0x000e700000004200 */
[----:B------:R5:W3:Y:S01]  /*81d0*/  MUFU.EX2 R165, R169 ;  /* 0x000000a900a57308 */ /* 0x000ae20000000800 */
[----:B----4-:R-:W-:Y:S01]  /*81e0*/  F2FP.BF16.F32.PACK_AB R170, R190, R167 ;  /* 0x000000a7beaa723e */ /* 0x010fe200000010ff */
[C---:B--2---:R-:W-:Y:S08]  /*81f0*/  HMMA.16816.F32.BF16 R100, R160.reuse, R132, R100 ;  /* 0x00000084a064723c */ /* 0x044ff00000041864 */
[C---:B------:R-:W-:Y:S01]  /*8200*/  HMMA.16816.F32.BF16 R104, R160.reuse, R134, R104 ;  /* 0x00000086a068723c */ /* 0x040fe20000041868 */
[----:B------:R-:W2:Y:S02]  /*8210*/  LDSM.16.MT88.4 R132, [R180+0x6000] ;  /* 0x00600000b484783b */ /* 0x000ea40000004200 */
[----:B-----5:R-:W-:Y:S02]  /*8220*/  F2FP.BF16.F32.PACK_AB R169, R210, R207 ;  /* 0x000000cfd2a9723e */ /* 0x020fe400000010ff */
[----:B---3--:R-:W-:Y:S03]  /*8230*/  F2FP.BF16.F32.PACK_AB R171, R165, R166 ;  /* 0x000000a6a5ab723e */ /* 0x008fe600000010ff */
[C---:B------:R-:W-:Y:S08]  /*8240*/  HMMA.16816.F32.BF16 R108, R160.reuse, R140, R108 ;  /* 0x0000008ca06c723c */ /* 0x040ff0000004186c */
[C---:B------:R-:W-:Y:S01]  /*8250*/  HMMA.16816.F32.BF16 R112, R160.reuse, R142, R112 ;  /* 0x0000008ea070723c */ /* 0x040fe20000041870 */
[----:B------:R-:W-:Y:S07]  /*8260*/  LDSM.16.MT88.4 R140, [R220+0x10800] ;  /* 0x01080000dc8c783b */ /* 0x000fee0000004200 */
[C---:B-1----:R-:W-:Y:S08]  /*8270*/  HMMA.16816.F32.BF16 R116, R160.reuse, R136, R116 ;  /* 0x00000088a074723c */ /* 0x042ff00000041874 */
[C---:B------:R-:W-:Y:S01]  /*8280*/  HMMA.16816.F32.BF16 R120, R160.reuse, R138, R120 ;  /* 0x0000008aa078723c */ /* 0x040fe20000041878 */
[----:B------:R-:W1:Y:S07]  /*8290*/  LDSM.16.MT88.4 R136, [R221+0x10800] ;  /* 0x01080000dd88783b */ /* 0x000e6e0000004200 */
        /* <DEDUP_REMOVED lines=13> */
[----:B------:R-:W-:Y:S02]  /*8370*/  FADD.FTZ R196, R196, R195 ;  /* 0x000000c3c4c47221 */ /* 0x000fe40000010000 */
[----:B------:R-:W-:Y:S01]  /*8380*/  FADD.FTZ R198, R198, R197 ;  /* 0x000000c5c6c67221 */ /* 0x000fe20000010000 */
        /* <DEDUP_REMOVED lines=35> */
[----:B------:R-:W3:Y:S07]  /*85c0*/  LDSM.16.MT88.4 R144, [R180+0x6800] ;  /* 0x00680000b490783b */ /* 0x000eee0000004200 */
[C---:B----4-:R-:W-:Y:S08]  /*85d0*/  HMMA.16816.F32.BF16 R100, R132.reuse, R148, R100 ;  /* 0x000000948464723c */ /* 0x050ff00000041864 */
        /* <DEDUP_REMOVED lines=10> */
[----:B------:R-:W3:Y:S02]  /*8680*/  LDSM.16.MT88.4 R144, [R220+0x13000] ;  /* 0x01300000dc90783b */ /* 0x000ee40000004200 */
[----:B------:R-:W-:Y:S01]  /*8690*/  F2FP.BF16.F32.PACK_AB R132, R200, R199 ;  /* 0x000000c7c884723e */ /* 0x000fe200000010ff */
[----:B------:R-:W-:Y:S01]  /*86a0*/  FADD.FTZ R199, R199, R196 ;  /* 0x000000c4c7c77221 */ /* 0x000fe20000010000 */
[----:B------:R-:W-:Y:S01]  /*86b0*/  F2FP.BF16.F32.PACK_AB R133, R202, R201 ;  /* 0x000000c9ca85723e */ /* 0x000fe200000010ff */
[----:B------:R-:W-:Y:S01]  /*86c0*/  FADD.FTZ R201, R201, R198 ;  /* 0x000000c6c9c97221 */ /* 0x000fe20000010000 */
[----:B------:R-:W-:Y:S01]  /*86d0*/  F2FP.BF16.F32.PACK_AB R134, R208, R203 ;  /* 0x000000cbd086723e */ /* 0x000fe200000010ff */
[----:B------:R-:W-:Y:S01]  /*86e0*/  FADD.FTZ R200, R200, R199 ;  /* 0x000000c7c8c87221 */ /* 0x000fe20000010000 */
[C---:B------:R-:W-:Y:S01]  /*86f0*/  F2FP.BF16.F32.PACK_AB R135, R209.reuse, R206 ;  /* 0x000000ced187723e */ /* 0x040fe200000010ff */
[----:B------:R-:W-:Y:S04]  /*8700*/  FADD.FTZ R201, R202, R201 ;  /* 0x000000c9cac97221 */ /* 0x000fe80000010000 */
[----:B------:R-:W-:Y:S02]  /*8710*/  FADD.FTZ R206, R206, R201 ;  /* 0x000000c9cece7221 */ /* 0x000fe40000010000 */
[C---:B-1----:R-:W-:Y:S03]  /*8720*/  HMMA.16816.F32.BF16 R4, R132.reuse, R136, R4 ;  /* 0x000000888404723c */ /* 0x042fe60000041804 */
[----:B------:R-:W-:Y:S04]  /*8730*/  FADD.FTZ R206, R209, R206 ;  /* 0x000000ced1ce7221 */ /* 0x000fe80000010000 */
[----:B------:R-:W-:Y:S01]  /*8740*/  FADD.FTZ R207, R207, R206 ;  /* 0x000000cecfcf7221 */ /* 0x000fe20000010000 */
[C---:B------:R-:W-:Y:S01]  /*8750*/  HMMA.16816.F32.BF16 R8, R132.reuse, R138, R8 ;  /* 0x0000008a8408723c */ /* 0x040fe20000041808 */
[----:B------:R-:W1:Y:S02]  /*8760*/  LDSM.16.MT88.4 R136, [R221+0x15000] ;  /* 0x01500000dd88783b */ /* 0x000e640000004200 */
[----:B------:R-:W-:Y:S04]  /*8770*/  FADD.FTZ R207, R210, R207 ;  /* 0x000000cfd2cf7221 */ /* 0x000fe80000010000 */
[----:B------:R-:W-:Y:S01]  /*8780*/  FADD.FTZ R166, R166, R207 ;  /* 0x000000cfa6a67221 */ /* 0x000fe20000010000 */
[C---:B------:R-:W-:Y:S03]  /*8790*/  HMMA.16816.F32.BF16 R12, R132.reuse, R148, R12 ;  /* 0x00000094840c723c */ /* 0x040fe6000004180c */
[----:B------:R-:W-:Y:S05]  /*87a0*/  FADD.FTZ R231, R165, R166 ;  /* 0x000000a6a5e77221 */ /* 0x000fea0000010000 */
[C---:B------:R-:W-:Y:S01]  /*87b0*/  HMMA.16816.F32.BF16 R16, R132.reuse, R150, R16 ;  /* 0x000000968410723c */ /* 0x040fe20000041810 */
[----:B------:R-:W4:Y:S07]  /*87c0*/  LDSM.16.MT88.4 R148, [R181+0x5000] ;  /* 0x00500000b594783b */ /* 0x000f2e0000004200 */
        /* <DEDUP_REMOVED lines=8> */
[C---:B---3--:R-:W-:Y:S08]  /*8850*/  HMMA.16816.F32.BF16 R44, R132.reuse, R144, R44 ;  /* 0x00000090842c723c */ /* 0x048ff0000004182c */
[C---:B------:R-:W-:Y:S01]  /*8860*/  HMMA.16816.F32.BF16 R48, R132.reuse, R146, R48 ;  /* 0x000000928430723c */ /* 0x040fe20000041830 */
[----:B------:R-:W3:Y:S07]  /*8870*/  LDSM.16.MT88.4 R144, [R221+0x17000] ;  /* 0x01700000dd90783b */ /* 0x000eee0000004200 */
[C---:B------:R-:W-:Y:S08]  /*8880*/  HMMA.16816.F32.BF16 R52, R132.reuse, R160, R52 ;  /* 0x000000a08434723c */ /* 0x040ff00000041834 */
[C---:B------:R-:W-:Y:S08]  /*8890*/  HMMA.16816.F32.BF16 R56, R132.reuse, R162, R56 ;  /* 0x000000a28438723c */ /* 0x040ff00000041838 */
        /* <DEDUP_REMOVED lines=62> */
[C---:B----4-:R-:W-:Y:S03]  /*8c80*/  HMMA.16816.F32.BF16 R108, R168.reuse, R4, R108 ;  /* 0x00000004a86c723c */ /* 0x050fe6000004186c */
[----:B------:R-:W-:Y:S04]  /*8c90*/  FADD.FTZ R5, R203, R200 ;  /* 0x000000c8cb057221 */ /* 0x000fe80000010000 */
[----:B------:R-:W-:Y:S01]  /*8ca0*/  FADD.FTZ R5, R208, R5 ;  /* 0x00000005d0057221 */ /* 0x000fe20000010000 */
[C---:B------:R-:W-:Y:S03]  /*8cb0*/  HMMA.16816.F32.BF16 R112, R168.reuse, R6, R112 ;  /* 0x00000006a870723c */ /* 0x040fe60000041870 */
[----:B------:R-:W-:Y:S04]  /*8cc0*/  FADD.FTZ R0, R204, R5 ;  /* 0x00000005cc007221 */ /* 0x000fe80000010000 */
[----:B------:R-:W-:Y:S01]  /*8cd0*/  FADD.FTZ R0, R205, R0 ;  /* 0x00000000cd007221 */ /* 0x000fe20000010000 */
[C---:B-----5:R-:W-:Y:S03]  /*8ce0*/  HMMA.16816.F32.BF16 R116, R168.reuse, R8, R116 ;  /* 0x00000008a874723c */ /* 0x060fe60000041874 */
[----:B------:R-:W-:Y:S01]  /*8cf0*/  FADD.FTZ R167, R167, R0 ;  /* 0x00000000a7a77221 */ /* 0x000fe20000010000 */
[----:B------:R-:W-:Y:S03]  /*8d00*/  MOV R0, R3 ;  /* 0x0000000300007202 */ /* 0x000fe60000000f00 */
[----:B------:R-:W-:Y:S01]  /*8d10*/  FADD.FTZ R233, R190, R167 ;  /* 0x000000a7bee97221 */ /* 0x000fe20000010000 */
[C---:B------:R-:W-:Y:S08]  /*8d20*/  HMMA.16816.F32.BF16 R120, R168.reuse, R10, R120 ;  /* 0x0000000aa878723c */ /* 0x040ff00000041878 */
[C---:B---3--:R-:W-:Y:S08]  /*8d30*/  HMMA.16816.F32.BF16 R124, R168.reuse, R12, R124 ;  /* 0x0000000ca87c723c */ /* 0x048ff0000004187c */
[----:B------:R-:W-:Y:S03]  /*8d40*/  HMMA.16816.F32.BF16 R128, R168, R14, R128 ;  /* 0x0000000ea880723c */ /* 0x000fe60000041880 */
[----:B------:R-:W-:Y:S05]  /*8d50*/  MOV R169, R164 ;  /* 0x000000a400a97202 */ /* 0x000fea0000000f00 */
[----:B------:R-:W-:Y:S01]  /*8d60*/  @!UPT UIADD3 URZ, UPT, UPT, URZ, URZ, URZ ;  /* 0x000000fffffff290 */ /* 0x000fe2000fffe0ff */
[----:B------:R-:W-:Y:S11]  /*8d70*/  BRA.U UP0, `(.L_x_805) ;  /* 0xffffffcd00bc7547 */ /* 0x000ff6000b83ffff */
.L_x_804:
        /* <DEDUP_REMOVED lines=332> */
.L_x_808:
        /* <DEDUP_REMOVED lines=51> */
.L_x_810:
[----:B------:R-:W-:Y:S05]  /*a570*/  BSYNC.RECONVERGENT B0 ;  /* 0x0000000000007941 */ /* 0x000fea0003800200 */
.L_x_809:
        /* <DEDUP_REMOVED lines=37> */
.L_x_812:
[----:B------:R-:W-:Y:S05]  /*a7d0*/  BSYNC.RECONVERGENT B0 ;  /* 0x0000000000007941 */ /* 0x000fea0003800200 */
.L_x_811:
        /* <DEDUP_REMOVED lines=22> */
.L_x_814:
[----:B------:R-:W-:Y:S05]  /*a940*/  BSYNC.RECONVERGENT B0 ;  /* 0x0000000000007941 */ /* 0x000fea0003800200 */
.L_x_813:
        /* <DEDUP_REMOVED lines=22> */
.L_x_816:
[----:B------:R-:W-:Y:S05]  /*aab0*/  BSYNC.RECONVERGENT B0 ;  /* 0x0000000000007941 */ /* 0x000fea0003800200 */
.L_x_815:
        /* <DEDUP_REMOVED lines=21> */
.L_x_817:
        /* <DEDUP_REMOVED lines=15> */
.L_x_2348:


//--------------------- .text._ZN5flash16flash_fwd_kernelI23Flash_fwd_kernel_traitsILi256ELi64ELi64ELi4ELb0ELb0EN7cutlass10bfloat16_tE19Flash_kernel_traitsILi256ELi64ELi64ELi4ES3_EELb1ELb0ELb0ELb1ELb0ELb0ELb0ELb0EEEvNS_16Flash_fwd_paramsE --------------------------
	.section	.text._ZN5flash16flash_fwd_kernelI23Flash_fwd_kernel_traitsILi256ELi64ELi64ELi4ELb0ELb0EN7cutlass10bfloat16_tE19Flash_kernel_traitsILi256ELi64ELi64ELi4ES3_EELb1ELb0ELb0ELb1ELb0ELb0ELb0ELb0EEEvNS_16Flash_fwd_paramsE,"ax",@progbits
	.align	128
        .global         _ZN5flash16flash_fwd_kernelI23Flash_fwd_kernel_traitsILi256ELi64ELi64ELi4ELb0ELb0EN7cutlass10bfloat16_tE19Flash_kernel_traitsILi256ELi64ELi64ELi4ES3_EELb1ELb0ELb0ELb1ELb0ELb0ELb0ELb0EEEvNS_16Flash_fwd_paramsE
        .type           _ZN5flash16flash_fwd_kernelI23Flash_fwd_kernel_traitsILi256ELi64ELi64ELi4ELb0ELb0EN7cutlass10bfloat16_tE19Flash_kernel_traitsILi256ELi64ELi64ELi4ES3_EELb1ELb0ELb0ELb1ELb0ELb0ELb0ELb0EEEvNS_16Flash_fwd_paramsE,@function
        .size           _ZN5flash16flash_fwd_kernelI23Flash_fwd_kernel_traitsILi256ELi64ELi64ELi4ELb0ELb0EN7cutlass10bfloat16_tE19Flash_kernel_traitsILi256ELi64ELi64ELi4ES3_EELb1ELb0ELb0ELb1ELb0ELb0ELb0ELb0EEEvNS_16Flash_fwd_paramsE,(.L_x_2349 - _ZN5flash16flash_fwd_kernelI23Flash_fwd_kernel_traitsILi256ELi64ELi64ELi4ELb0ELb0EN7cutlass10bfloat16_tE19Flash_kernel_traitsILi256ELi64ELi64ELi4ES3_EELb1ELb0ELb0ELb1ELb0ELb0ELb0ELb0EEEvNS_16Flash_fwd_paramsE)
        .other          _ZN5flash16flash_fwd_kernelI23Flash_fwd_kernel_traitsILi256ELi64ELi64ELi4ELb0ELb0EN7cutlass10bfloat16_tE19Flash_kernel_traitsILi256ELi64ELi64ELi4ES3_EELb1ELb0ELb0ELb1ELb0ELb0ELb0ELb0EEEvNS_16Flash_fwd_paramsE,@"STO_CUDA_ENTRY STV_DEFAULT"
_ZN5flash16flash_fwd_kernelI23Flash_fwd_kernel_traitsILi256ELi64ELi64ELi4ELb0ELb0EN7cutlass10bfloat16_tE19Flash_kernel_traitsILi256ELi64ELi64ELi4ES3_EELb1ELb0ELb0ELb1ELb0ELb0ELb0ELb0EEEvNS_16Flash_fwd_paramsE:
.text._ZN5flash16flash_fwd_kernelI23Flash_fwd_kernel_traitsILi256ELi64ELi64ELi4ELb0ELb0EN7cutlass10bfloat16_tE19Flash_kernel_traitsILi256ELi64ELi64ELi4ES3_EELb1ELb0ELb0ELb1ELb0ELb0ELb0ELb0EEEvNS_16Flash_fwd_paramsE:
        /* <DEDUP_REMOVED lines=14> */
[----:B------:R-:W3:Y:S05]  /*00e0*/  LDCU.64 UR14, c[0x0][0x460] ;  /* 0x00008c00ff0e77ac */ /* 0x000eea0008000a00 */
[----:B----4-:R-:W4:Y:S01]  /*00f0*/  @P2 LDG.E.64 R6, desc[UR24][R6.64] ;  /* 0x0000001806062981 */ /* 0x010f22000c1e1b00 */
[----:B--2---:R-:W-:Y:S01]  /*0100*/  @P2 IMAD.MOV.U32 R2, RZ, RZ, R83 ;  /* 0x000000ffff022224 */ /* 0x004fe200078e0053 */
[----:B------:R-:W3:Y:S01]  /*0110*/  S2UR UR23, SR_CTAID.Y ;  /* 0x00000000001779c3 */ /* 0x000ee20000002600 */
[----:B-----5:R-:W-:-:S05]  /*0120*/  @P2 IMAD.MOV.U32 R3, RZ, RZ, R82 ;  /* 0x000000ffff032224 */ /* 0x020fca00078e0052 */
[----:B------:R2:W5:Y:S01]  /*0130*/  @P2 LDG.E.64 R4, desc[UR24][R2.64] ;  /* 0x0000001802042981 */ /* 0x000562000c1e1b00 */
[----:B------:R-:W-:Y:S01]  /*0140*/  UISETP.NE.U32.AND UP0, UPT, UR10, URZ, UPT ;  /* 0x000000ff0a00728c */ /* 0x000fe2000bf05070 */
[----:B------:R-:W2:Y:S01]  /*0150*/  S2UR UR22, SR_CTAID.Z ;  /* 0x00000000001679c3 */ /* 0x000ea20000002700 */
[----:B------:R-:W-:Y:S01]  /*0160*/  UISETP.NE.U32.AND UP4, UPT, UR8, URZ, UPT ;  /* 0x000000ff0800728c */ /* 0x000fe2000bf85070 */
[----:B------:R-:W-:Y:S01]  /*0170*/  ISETP.NE.U32.AND P4, PT, RZ, UR10, PT ;  /* 0x0000000aff007c0c */ /* 0x000fe2000bf85070 */
[----:B------:R-:W5:Y:S03]  /*0180*/  LDCU.U8 UR12, c[0x0][0x532] ;  /* 0x0000a640ff0c77ac */ /* 0x000f660008000000 */
[----:B------:R-:W-:Y:S01]  /*0190*/  ISETP.NE.AND.EX P4, PT, RZ, UR11, PT, P4 ;  /* 0x0000000bff007c0c */ /* 0x000fe2000bf85340 */
[----:B------:R-:W-:Y:S01]  /*01a0*/  UISETP.NE.AND.EX UP0, UPT, UR11, URZ, UPT, UP0 ;  /* 0x000000ff0b00728c */ /* 0x000fe2000bf05300 */
[----:B------:R-:W5:Y:S01]  /*01b0*/  @P2 LDC R0, c[0x0][0x520] ;  /* 0x00014800ff002b82 */ /* 0x000f620000000800 */
[----:B------:R-:W-:-:S02]  /*01c0*/  UISETP.NE.AND.EX UP4, UPT, UR9, URZ, UPT, UP4 ;  /* 0x000000ff0900728c */ /* 0x000fc4000bf85340 */
[----:B-1----:R-:W-:-:S04]  /*01d0*/  UISETP.NE.U32.AND UP3, UPT, UR6, URZ, UPT ;  /* 0x000000ff0600728c */ /* 0x002fc8000bf65070 */
[----:B------:R-:W-:Y:S02]  /*01e0*/  UISETP.NE.AND.EX UP3, UPT, UR7, URZ, UPT, UP3 ;  /* 0x000000ff0700728c */ /* 0x000fe4000bf65330 */
[----:B---3--:R-:W-:Y:S02]  /*01f0*/  UIMAD.WIDE.U32 UR14, UR23, 0x4, UR14 ;  /* 0x00000004170e78a5 */ /* 0x008fe4000f8e000e */
[----:B------:R-:W-:Y:S02]  /*0200*/  USHF.L.U32 UR11, UR23, 0x2, URZ ;  /* 0x00000002170b7899 */ /* 0x000fe400080006ff */
[----:B------:R-:W-:Y:S02]  /*0210*/  USHF.R.U32.HI UR10, URZ, 0x1e, UR23 ;  /* 0x0000001eff0a7899 */ /* 0x000fe40008011617 */
[----:B------:R-:W-:Y:S02]  /*0220*/  @UP4 UIADD3 UR8, UP2, UPT, UR11, UR8, URZ ;  /* 0x000000080b084290 */ /* 0x000fe4000ff5e0ff */
[----:B--2---:R-:W-:-:S02]  /*0230*/  ULOP3.LUT UR4, UR22, UR19, UR23, 0xfe, !UPT ;  /* 0x0000001316047292 */ /* 0x004fc4000f8efe17 */
[----:B------:R-:W-:Y:S02]  /*0240*/  @UP4 UIADD3.X UR9, UPT, UPT, UR10, UR9, URZ, UP2, !UPT ;  /* 0x000000090a094290 */ /* 0x000fe400097fe4ff */
[----:B------:R-:W-:Y:S02]  /*0250*/  @UP3 UIADD3 UR6, UP1, UPT, UR11, UR6, URZ ;  /* 0x000000060b063290 */ /* 0x000fe4000ff3e0ff */
[----:B------:R-:W-:Y:S02]  /*0260*/  LOP3.LUT P0, RZ, R213, UR4, RZ, 0xfc, !PT ;  /* 0x00000004d5ff7c12 */ /* 0x000fe4000f80fcff */
[----:B------:R-:W-:-:S03]  /*0270*/  @UP3 UIADD3.X UR7, UPT, UPT, UR10, UR7, URZ, UP1, !UPT ;  /* 0x000000070a073290 */ /* 0x000fc60008ffe4ff */
[----:B------:R-:W1:Y:S08]  /*0280*/  LDCU.64 UR4, c[0x0][0x468] ;  /* 0x00008d00ff0477ac */ /* 0x000e700008000a00 */
[----:B------:R-:W2:Y:S01]  /*0290*/  @!P0 LDC.64 R2, c[0x0][0x528] ;  /* 0x00014a00ff028b82 */ /* 0x000ea20000000a00 */
[----:B-1----:R-:W-:Y:S02]  /*02a0*/  UISETP.EQ.U32.AND UP2, UPT, UR4, URZ, UPT ;  /* 0x000000ff0400728c */ /* 0x002fe4000bf42070 */
[----:B------:R-:W-:-:S04]  /*02b0*/  UIADD3 UR11, UP1, UPT, UR11, UR4, URZ ;  /* 0x000000040b0b7290 */ /* 0x000fc8000ff3e0ff */
[----:B------:R-:W-:Y:S01]  /*02c0*/  UIADD3.X UR10, UPT, UPT, UR10, UR5, URZ, UP1, !UPT ;  /* 0x000000050a0a7290 */ /* 0x000fe20008ffe4ff */
[----:B------:R-:W-:Y:S01]  /*02d0*/  IMAD.U32 R8, RZ, RZ, UR8 ;  /* 0x00000008ff087e24 */ /* 0x000fe2000f8e00ff */
[----:B----4-:R-:W-:Y:S02]  /*02e0*/  @P2 R2UR UR28, R6 ;  /* 0x00000000061c22ca */ /* 0x010fe400000e0000 */
[----:B------:R-:W-:Y:S02]  /*02f0*/  @P2 R2UR UR29, R7 ;  /* 0x00000000071d22ca */ /* 0x000fe400000e0000 */
[----:B-----5:R-:W-:Y:S01]  /*0300*/  @P2 IADD3 R83, P1, PT, R4, R0, RZ ;  /* 0x0000000004532210 */ /* 0x020fe20007f3e0ff */
[----:B------:R-:W-:Y:S01]  /*0310*/  IMAD.U32 R9, RZ, RZ, UR9 ;  /* 0x00000009ff097e24 */ /* 0x000fe2000f8e00ff */
[----:B------:R-:W-:Y:S01]  /*0320*/  UMOV UR18, 0xffffffff ;  /* 0xffffffff00127882 */ /* 0x000fe20000000000 */
[----:B------:R-:W1:Y:S02]  /*0330*/  @!UP0 LDCU UR21, c[0x0][0x434] ;  /* 0x00008680ff1587ac */ /* 0x000e640008000800 */
[----:B------:R-:W-:Y:S01]  /*0340*/  @P2 IMAD.X R82, RZ, RZ, R5, P1 ;  /* 0x000000ffff522224 */ /* 0x000fe200008e0605 */
[----:B------:R-:W-:-:S03]  /*0350*/  PLOP3.LUT P2, PT, PT, PT, UP0, 0x80, 0x8 ;  /* 0x000000000008781c */ /* 0x000fc60003f4f008 */
[----:B------:R-:W-:Y:S01]  /*0360*/  IMAD.U32 R4, RZ, RZ, UR28 ;  /* 0x0000001cff047e24 */ /* 0x000fe2000f8e00ff */
[----:B------:R-:W-:Y:S01]  /*0370*/  PLOP3.LUT P1, PT, PT, PT, UP4, 0x80, 0x8 ;  /* 0x000000000008781c */ /* 0x000fe20003f2f048 */
[----:B------:R-:W-:Y:S01]  /*0380*/  IMAD.U32 R5, RZ, RZ, UR29 ;  /* 0x0000001dff057e24 */ /* 0x000fe2000f8e00ff */
[----:B------:R-:W3:Y:S04]  /*0390*/  @!UP3 LDCU UR8, c[0x0][0x43c] ;  /* 0x00008780ff08b7ac */ /* 0x000ee80008000800 */
[----:B--2---:R2:W-:Y:S01]  /*03a0*/  @!P0 STG.E.64 desc[UR24][R2.64], R4 ;  /* 0x0000000402008986 */ /* 0x0045e2000c101b18 */
[----:B------:R-:W-:-:S04]  /*03b0*/  UISETP.NE.AND UP4, UPT, UR12, URZ, UPT ;  /* 0x000000ff0c00728c */ /* 0x000fc8000bf85270 */
[----:B------:R-:W-:Y:S01]  /*03c0*/  UISETP.EQ.OR.EX UP2, UPT, UR5, URZ, !UP4, UP2 ;  /* 0x000000ff0500728c */ /* 0x000fe2000e742720 */
[----:B------:R-:W-:Y:S02]  /*03d0*/  IMAD.U32 R6, RZ, RZ, UR6 ;  /* 0x00000006ff067e24 */ /* 0x000fe4000f8e00ff */
[----:B------:R-:W-:Y:S01]  /*03e0*/  IMAD.U32 R7, RZ, RZ, UR7 ;  /* 0x00000007ff077e24 */ /* 0x000fe2000f8e00ff */
[----:B------:R-:W4:Y:S01]  /*03f0*/  @!UP3 LDCU.64 UR6, c[0x0][0x488] ;  /* 0x00009100ff06b7ac */ /* 0x000f220008000a00 */
[----:B--2---:R-:W-:Y:S02]  /*0400*/  @!P0 IMAD.MOV.U32 R4, RZ, RZ, R83 ;  /* 0x000000ffff048224 */ /* 0x004fe400078e0053 */
[----:B------:R-:W-:-:S05]  /*0410*/  @!P0 IMAD.MOV.U32 R5, RZ, RZ, R82 ;  /* 0x000000ffff058224 */ /* 0x000fca00078e0052 */
[----:B------:R2:W-:Y:S01]  /*0420*/  @!P0 STG.E.64 desc[UR24][R2.64+0x8], R4 ;  /* 0x0000080402008986 */ /* 0x0005e2000c101b18 */
[----:B------:R-:W-:Y:S02]  /*0430*/  PLOP3.LUT P0, PT, PT, PT, UP3, 0x80, 0x8 ;  /* 0x000000000008781c */ /* 0x000fe40003f0f038 */
[----:B------:R-:W-:-:S11]  /*0440*/  PLOP3.LUT P3, PT, PT, PT, UP2, 0x80, 0x8 ;  /* 0x000000000008781c */ /* 0x000fd60003f6f028 */
[----:B------:R5:W3:Y:S01]  /*0450*/  @P0 LDG.E R0, desc[UR24][R6.64] ;  /* 0x0000001806000981 */ /* 0x000ae2000c1e1900 */
[----:B--2---:R-:W-:Y:S02]  /*0460*/  IMAD.U32 R2, RZ, RZ, UR14 ;  /* 0x0000000eff027e24 */ /* 0x004fe4000f8e00ff */
[----:B------:R-:W-:-:S05]  /*0470*/  IMAD.U32 R3, RZ, RZ, UR15 ;  /* 0x0000000fff037e24 */ /* 0x000fca000f8e00ff */
[----:B------:R-:W2:Y:S01]  /*0480*/  @P4 LDG.E R5, desc[UR24][R2.64] ;  /* 0x0000001802054981 */ /* 0x000ea2000c1e1900 */
[----:B-----5:R-:W-:Y:S02]  /*0490*/  IMAD.U32 R6, RZ, RZ, UR11 ;  /* 0x0000000bff067e24 */ /* 0x020fe4000f8e00ff */
[----:B------:R-:W-:-:S05]  /*04a0*/  IMAD.U32 R7, RZ, RZ, UR10 ;  /* 0x0000000aff077e24 */ /* 0x000fca000f8e00ff */
[----:B------:R-:W5:Y:S04]  /*04b0*/  @!P3 LDG.E R4, desc[UR24][R6.64] ;  /* 0x000000180604b981 */ /* 0x000f68000c1e1900 */
[----:B------:R-:W5:Y:S04]  /*04c0*/  @P2 LDG.E R2, desc[UR24][R2.64+0x4] ;  /* 0x0000041802022981 */ /* 0x000f68000c1e1900 */
[----:B------:R-:W5:Y:S01]  /*04d0*/  @P1 LDG.E R3, desc[UR24][R8.64] ;  /* 0x0000001808031981 */ /* 0x000f62000c1e1900 */
[----:B------:R-:W-:Y:S01]  /*04e0*/  UMOV UR13, URZ ;  /* 0x000000ff000d7c82 */ /* 0x000fe20008000000 */
[----:B------:R-:W-:Y:S01]  /*04f0*/  USHF.L.U32 UR26, UR19, 0x6, URZ ;  /* 0x00000006131a7899 */ /* 0x000fe200080006ff */
[----:B------:R-:W-:Y:S01]  /*0500*/  UMOV UR15, 0xffffffff ;  /* 0xffffffff000f7882 */ /* 0x000fe20000000000 */
[----:B----4-:R-:W-:-:S04]  /*0510*/  @!UP3 UISETP.NE.U32.AND UP2, UPT, UR6, URZ, UPT ;  /* 0x000000ff0600b28c */ /* 0x010fc8000bf45070 */
[----:B------:R-:W-:-:S04]  /*0520*/  @!UP3 UISETP.NE.AND.EX UP2, UPT, UR7, URZ, UPT, UP2 ;  /* 0x000000ff0700b28c */ /* 0x000fc8000bf45320 */
[----:B---3--:R-:W-:Y:S01]  /*0530*/  @!UP3 USEL UR8, UR8, URZ, UP2 ;  /* 0x000000ff0808b287 */ /* 0x008fe20009000000 */
[----:B------:R-:W-:Y:S02]  /*0540*/  @P0 R2UR UR20, R0 ;  /* 0x00000000001402ca */ /* 0x000fe400000e0000 */
[----:B--2---:R-:W-:Y:S02]  /*0550*/  @P4 R2UR UR18, R5 ;  /* 0x00000000051242ca */ /* 0x004fe400000e0000 */
[----:B-----5:R-:W-:Y:S02]  /*0560*/  @P2 R2UR UR9, R2 ;  /* 0x00000000020922ca */ /* 0x020fe400000e0000 */
[----:B------:R-:W-:-:S11]  /*0570*/  @!P3 R2UR UR15, R4 ;  /* 0x00000000040fb2ca */ /* 0x000fd600000e0000 */
[----:B-1----:R-:W-:Y:S02]  /*0580*/  @UP0 UIADD3 UR21, UPT, UPT, UR9, -UR18, URZ ;  /* 0x8000001209150290 */ /* 0x002fe4000fffe0ff */
[----:B------:R-:W-:-:S04]  /*0590*/  UISETP.NE.U32.AND UP0, UPT, UR4, URZ, UPT ;  /* 0x000000ff0400728c */ /* 0x000fc8000bf05070 */
[----:B------:R-:W-:Y:S02]  /*05a0*/  UISETP.NE.AND.EX UP0, UPT, UR5, URZ, UPT, UP0 ;  /* 0x000000ff0500728c */ /* 0x000fe4000bf05300 */
[----:B------:R-:W-:Y:S01]  /*05b0*/  UISETP.GT.AND UP1, UPT, UR21, UR26, UPT ;  /* 0x0000001a1500728c */ /* 0x000fe2000bf24270 */
[----:B------:R-:W-:-:S05]  /*05c0*/  @P1 R2UR UR13, R3 ;  /* 0x00000000030d12ca */ /* 0x000fca00000e0000 */
        /* <DEDUP_REMOVED lines=10> */
.L_x_818:
[----:B-1----:R-:W-:Y:S01]  /*0670*/  @!UP3 UIADD3 UR20, UPT, UPT, UR8, UR4, -UR13 ;  /* 0x000000040814b290 */ /* 0x002fe2000fffe80d */
        /* <DEDUP_REMOVED lines=29> */
.L_x_820:
[----:B------:R-:W2:Y:S01]  /*0850*/  LDCU UR11, c[0x0][0x434] ;  /* 0x00008680ff0b77ac */ /* 0x000ea20008000800 */
[----:B------:R-:W-:Y:S01]  /*0860*/  IMAD.SHL.U32 R0, R213, 0x8, RZ ;  /* 0x00000008d5007824 */ /* 0x000fe200078e00ff */
[----:B------:R-:W-:Y:S01]  /*0870*/  SHF.R.U32.HI R16, RZ, 0x3, R213 ;  /* 0x00000003ff107819 */ /* 0x000fe200000116d5 */
[----:B------:R-:W-:Y:S01]  /*0880*/  IMAD.U32 R14, RZ, RZ, UR19 ;  /* 0x00000013ff0e7e24 */ /* 0x000fe2000f8e00ff */
[----:B------:R-:W-:Y:S01]  /*0890*/  UISETP.NE.AND UP1, UPT, UR8, URZ, !UP1 ;  /* 0x000000ff0800728c */ /* 0x000fe2000cf25270 */
[----:B------:R-:W-:Y:S01]  /*08a0*/  IMAD.MOV.U32 R17, RZ, RZ, RZ ;  /* 0x000000ffff117224 */ /* 0x000fe200078e00ff */
[----:B------:R-:W3:Y:S01]  /*08b0*/  LDCU.64 UR4, c[0x0][0x410] ;  /* 0x00008200ff0477ac */ /* 0x000ee20008000a00 */
[----:B------:R-:W-:Y:S01]  /*08c0*/  LOP3.LUT R0, R0, 0x38, RZ, 0xc0, !PT ;  /* 0x0000003800007812 */ /* 0x000fe200078ec0ff */
[C---:B------:R-:W-:Y:S01]  /*08d0*/  VIADD R5, R16.reuse, 0x20 ;  /* 0x0000002010057836 */ /* 0x040fe20000000000 */
[----:B------:R-:W-:Y:S01]  /*08e0*/  IADD3 R6, PT, PT, R16, 0x10, RZ ;  /* 0x0000001010067810 */ /* 0x000fe20007ffe0ff */
[----:B----4-:R-:W-:Y:S01]  /*08f0*/  UIMAD UR10, UR22, UR10, URZ ;  /* 0x0000000a160a72a4 */ /* 0x010fe2000f8e02ff */
        /* <DEDUP_REMOVED lines=9> */
[----:B-1----:R-:W-:Y:S01]  /*0990*/  UIMAD UR26, UR26, UR6, URZ ;  /* 0x000000061a1a72a4 */ /* 0x002fe2000f8e02ff */
[----:B------:R-:W-:Y:S01]  /*09a0*/  IADD3 R4, PT, PT, R16, 0x30, RZ ;  /* 0x0000003010047810 */ /* 0x000fe20007ffe0ff */
[----:B------:R-:W-:Y:S01]  /*09b0*/  USEL UR7, UR7, UR18, !UP0 ;  /* 0x0000001207077287 */ /* 0x000fe2000c000000 */
[----:B------:R-:W-:Y:S01]  /*09c0*/  ISETP.GE.AND P2, PT, R6, UR21, PT ;  /* 0x0000001506007c0c */ /* 0x000fe2000bf46270 */
[----:B---3--:R-:W-:Y:S01]  /*09d0*/  IMAD.U32 R12, RZ, RZ, UR5 ;  /* 0x00000005ff0c7e24 */ /* 0x008fe2000f8e00ff */
[----:B------:R-:W-:Y:S01]  /*09e0*/  USHF.R.S32.HI UR8, URZ, 0x1f, UR10 ;  /* 0x0000001fff087899 */ /* 0x000fe2000801140a */
[----:B------:R-:W-:Y:S01]  /*09f0*/  IMAD.U32 R10, RZ, RZ, UR4 ;  /* 0x00000004ff0a7e24 */ /* 0x000fe2000f8e00ff */
[----:B------:R-:W-:Y:S01]  /*0a00*/  USHF.R.S32.HI UR5, URZ, 0x1f, UR7 ;  /* 0x0000001fff057899 */ /* 0x000fe20008011407 */
[----:B------:R-:W-:Y:S01]  /*0a10*/  ISETP.GE.AND P1, PT, R5, UR21, PT ;  /* 0x0000001505007c0c */ /* 0x000fe2000bf26270 */
[----:B------:R-:W-:Y:S01]  /*0a20*/  USEL UR7, UR7, URZ, UP1 ;  /* 0x000000ff07077287 */ /* 0x000fe20008800000 */
[----:B------:R-:W-:Y:S01]  /*0a30*/  IMAD.WIDE.U32 R10, R10, UR22, R2 ;  /* 0x000000160a0a7c25 */ /* 0x000fe2000f8e0002 */
[----:B------:R-:W-:Y:S01]  /*0a40*/  USEL UR5, UR5, URZ, UP1 ;  /* 0x000000ff05057287 */ /* 0x000fe20008800000 */
[C---:B------:R-:W-:Y:S01]  /*0a50*/  LOP3.LUT R9, R0.reuse, 0x40, RZ, 0xfc, !PT ;  /* 0x0000004000097812 */ /* 0x040fe200078efcff */
[----:B------:R-:W-:Y:S01]  /*0a60*/  USHF.R.S32.HI UR4, URZ, 0x1f, UR26 ;  /* 0x0000001fff047899 */ /* 0x000fe2000801141a */
        /* <DEDUP_REMOVED lines=24> */
.L_x_822:
[----:B------:R-:W-:Y:S05]  /*0bf0*/  BSYNC.RECONVERGENT B0 ;  /* 0x0000000000007941 */ /* 0x000fea0003800200 */
.L_x_821:
        /* <DEDUP_REMOVED lines=24> */
.L_x_824:
[----:B------:R-:W-:Y:S05]  /*0d80*/  BSYNC.RECONVERGENT B0 ;  /* 0x0000000000007941 */ /* 0x000fea0003800200 */
.L_x_823:
        /* <DEDUP_REMOVED lines=24> */
.L_x_826:
[----:B------:R-:W-:Y:S05]  /*0f10*/  BSYNC.RECONVERGENT B0 ;  /* 0x0000000000007941 */ /* 0x000fea0003800200 */
.L_x_825:
        /* <DEDUP_REMOVED lines=26> */
.L_x_828:
[----:B------:R-:W-:Y:S05]  /*10c0*/  BSYNC.RECONVERGENT B0 ;  /* 0x0000000000007941 */ /* 0x000fea0003800200 */
.L_x_827:
        /* <DEDUP_REMOVED lines=10> */
.L_x_830:
[----:B------:R-:W-:Y:S05]  /*1170*/  BSYNC.RECONVERGENT B0 ;  /* 0x0000000000007941 */ /* 0x000fea0003800200 */
.L_x_829:
[----:B------:R-:W-:Y:S04]  /*1180*/  BSSY.RECONVERGENT B0, `(.L_x_831) ;  /* 0x000000a000007945 */ /* 0x000fe80003800200 */
[----:B------:R-:W-:Y:S05]  /*1190*/  @P5 BRA `(.L_x_832) ;  /* 0x0000000000205947 */ /* 0x000fea0003800000 */
[----:B------:R-:W5:Y:S01]  /*11a0*/  LDCU.64 UR4, c[0x0][0x420] ;  /* 0x00008400ff0477ac */ /* 0x000f620008000a00 */
[----:B----4-:R-:W-:-:S05]  /*11b0*/  IMAD R0, R6, UR6, RZ ;  /* 0x0000000606007c24 */ /* 0x010fca000f8e02ff */
[----:B------:R-:W-:-:S04]  /*11c0*/  IADD3 R2, P0, PT, R0, UR7, RZ ;  /* 0x0000000700027c10 */ /* 0x000fc8000ff1e0ff */
[----:B------:R-:W-:Y:S02]  /*11d0*/  LEA.HI.X.SX32 R0, R0, UR10, 0x1, P0 ;  /* 0x0000000a00007c11 */ /* 0x000fe400080f0eff */
[----:B-----5:R-:W-:-:S04]  /*11e0*/  LEA R6, P0, R2, UR4, 0x2 ;  /* 0x0000000402067c11 */ /* 0x020fc8000f8010ff */
[----:B------:R-:W-:Y:S01]  /*11f0*/  LEA.HI.X R7, R2, UR5, R0, 0x2, P0 ;  /* 0x0000000502077c11 */ /* 0x000fe200080f1400 */
[----:B------:R-:W-:-:S05]  /*1200*/  IMAD.MOV.U32 R0, RZ, RZ, 0x7f800000 ;  /* 0x7f800000ff007424 */ /* 0x000fca00078e00ff */
[----:B------:R4:W-:Y:S03]  /*1210*/  STG.E desc[UR24][R6.64], R0 ;  /* 0x0000000006007986 */ /* 0x0009e6000c101918 */
.L_x_832:
[----:B------:R-:W-:Y:S05]  /*1220*/  BSYNC.RECONVERGENT B0 ;  /* 0x0000000000007941 */ /* 0x000fea0003800200 */
.L_x_831:
        /* <DEDUP_REMOVED lines=10> */
.L_x_834:
[----:B------:R-:W-:Y:S05]  /*12d0*/  BSYNC.RECONVERGENT B0 ;  /* 0x0000000000007941 */ /* 0x000fea0003800200 */
.L_x_833:
[----:B------:R-:W-:Y:S05]  /*12e0*/  @P3 EXIT ;  /* 0x000000000000394d */ /* 0x000fea0003800000 */
[----:B------:R-:W5:Y:S01]  /*12f0*/  LDCU.64 UR4, c[0x0][0x420] ;  /* 0x00008400ff0477ac */ /* 0x000f620008000a00 */
[----:B----4-:R-:W-:-:S05]  /*1300*/  IMAD R0, R4, UR6, RZ ;  /* 0x0000000604007c24 */ /* 0x010fca000f8e02ff */
[----:B------:R-:W-:-:S04]  /*1310*/  IADD3 R2, P0, PT, R0, UR7, RZ ;  /* 0x0000000700027c10 */ /* 0x000fc8000ff1e0ff */
[----:B------:R-:W-:Y:S02]  /*1320*/  LEA.HI.X.SX32 R0, R0, UR10, 0x1, P0 ;  /* 0x0000000a00007c11 */ /* 0x000fe400080f0eff */
[----:B-----5:R-:W-:-:S04]  /*1330*/  LEA R4, P0, R2, UR4, 0x2 ;  /* 0x0000000402047c11 */ /* 0x020fc8000f8010ff */
[----:B------:R-:W-:Y:S01]  /*1340*/  LEA.HI.X R5, R2, UR5, R0, 0x2, P0 ;  /* 0x0000000502057c11 */ /* 0x000fe200080f1400 */
[----:B------:R-:W-:-:S05]  /*1350*/  IMAD.MOV.U32 R0, RZ, RZ, 0x7f800000 ;  /* 0x7f800000ff007424 */ /* 0x000fca00078e00ff */
[----:B------:R-:W-:Y:S01]  /*1360*/  STG.E desc[UR24][R4.64], R0 ;  /* 0x0000000004007986 */ /* 0x000fe2000c101918 */
[----:B------:R-:W-:Y:S05]  /*1370*/  EXIT ;  /* 0x000000000000794d */ /* 0x000fea0003800000 */
.L_x_819:
        /* <DEDUP_REMOVED lines=21> */
.L_x_835:
[----:B------:R-:W1:Y:S01]  /*14d0*/  LDCU.64 UR10, c[0x0][0x3b8] ;  /* 0x00007700ff0a77ac */ /* 0x000e620008000a00 */
[----:B------:R-:W-:-:S04]  /*14e0*/  UIADD3 UR14, UPT, UPT, UR13, UR15, URZ ;  /* 0x0000000f0d0e7290 */ /* 0x000fc8000fffe0ff */
[----:B-1----:R-:W-:Y:S02]  /*14f0*/  UIMAD.WIDE.U32 UR6, UR14, UR10, URZ ;  /* 0x0000000a0e0672a5 */ /* 0x002fe4000f8e00ff */
[----:B------:R-:W-:-:S04]  /*1500*/  UIMAD UR14, UR14, UR11, URZ ;  /* 0x0000000b0e0e72a4 */ /* 0x000fc8000f8e02ff */
[----:B------:R-:W-:Y:S02]  /*1510*/  UIADD3 UR14, UPT, UPT, UR7, UR14, URZ ;  /* 0x0000000e070e7290 */ /* 0x000fe4000fffe0ff */
.L_x_836:
        /* <DEDUP_REMOVED lines=13> */
[----:B------:R-:W-:-:S05]  /*15f0*/  IMAD.HI.U32 R14, R6, R3, RZ ;  /* 0x00000003060e7227 */ /* 0x000fca00078e00ff */
[----:B------:R-:W-:-:S05]  /*1600*/  IADD3 R2, PT, PT, -R14, RZ, RZ ;  /* 0x000000ff0e027210 */ /* 0x000fca0007ffe1ff */
[----:B------:R-:W-:-:S05]  /*1610*/  IMAD R2, R4, R2, R3 ;  /* 0x0000000204027224 */ /* 0x000fca00078e0203 */
[----:B------:R-:W-:-:S13]  /*1620*/  ISETP.GT.U32.AND P1, PT, R4, R2, PT ;  /* 0x000000020400720c */ /* 0x000fda0003f24070 */
[----:B------:R-:W-:Y:S01]  /*1630*/  @!P1 IMAD.IADD R2, R2, 0x1, -R4 ;  /* 0x0000000102029824 */ /* 0x000fe200078e0a04 */
[----:B------:R-:W-:Y:S02]  /*1640*/  @!P1 IADD3 R14, PT, PT, R14, 0x1, RZ ;  /* 0x000000010e0e9810 */ /* 0x000fe40007ffe0ff */
[----:B------:R-:W-:Y:S02]  /*1650*/  ISETP.NE.AND P1, PT, R0, RZ, PT ;  /* 0x000000ff0000720c */ /* 0x000fe40003f25270 */
[----:B------:R-:W-:Y:S02]  /*1660*/  ISETP.GE.U32.AND P2, PT, R2, R4, PT ;  /* 0x000000040200720c */ /* 0x000fe40003f46070 */
[----:B------:R-:W-:-:S04]  /*1670*/  LOP3.LUT R2, R0, UR22, RZ, 0x3c, !PT ;  /* 0x0000001600027c12 */ /* 0x000fc8000f8e3cff */
[----:B------:R-:W-:-:S07]  /*1680*/  ISETP.GE.AND P0, PT, R2, RZ, PT ;  /* 0x000000ff0200720c */ /* 0x000fce0003f06270 */
[----:B------:R-:W-:-:S06]  /*1690*/  @P2 VIADD R14, R14, 0x1 ;  /* 0x000000010e0e2836 */ /* 0x000fcc0000000000 */
        /* <DEDUP_REMOVED lines=13> */
.L_x_837:
[----:B------:R-:W1:Y:S01]  /*1770*/  LDCU.64 UR8, c[0x0][0x3c0] ;  /* 0x00007800ff0877ac */ /* 0x000e620008000a00 */
[----:B------:R-:W-:-:S04]  /*1780*/  UIADD3 UR13, UPT, UPT, UR13, UR15, URZ ;  /* 0x0000000f0d0d7290 */ /* 0x000fc8000fffe0ff */
[----:B-1----:R-:W-:Y:S02]  /*1790*/  UIMAD.WIDE.U32 UR16, UR13, UR8, URZ ;  /* 0x000000080d1072a5 */ /* 0x002fe4000f8e00ff */
[----:B------:R-:W-:-:S04]  /*17a0*/  UIMAD UR13, UR13, UR9, URZ ;  /* 0x000000090d0d72a4 */ /* 0x000fc8000f8e02ff */
[----:B------:R-:W-:-:S12]  /*17b0*/  UIADD3 UR13, UPT, UPT, UR17, UR13, URZ ;  /* 0x0000000d110d7290 */ /* 0x000fd8000fffe0ff */
.L_x_838:
[----:B------:R-:W-:Y:S01]  /*17c0*/  IMAD.SHL.U32 R5, R213, 0x8, RZ ;  /* 0x00000008d5057824 */ /* 0x000fe200078e00ff */
[----:B------:R-:W-:Y:S01]  /*17d0*/  SHF.R.U32.HI R10, RZ, 0x3, R213 ;  /* 0x00000003ff0a7819 */ /* 0x000fe200000116d5 */
[----:B------:R-:W1:Y:S01]  /*17e0*/  S2UR UR27, SR_CgaCtaId ;  /* 0x00000000001b79c3 */ /* 0x000e620000008800 */
[----:B------:R-:W-:Y:S01]  /*17f0*/  SHF.R.S32.HI R229, RZ, 0x1f, R14 ;  /* 0x0000001fffe57819 */ /* 0x000fe2000001140e */
[----:B------:R-:W-:Y:S01]  /*1800*/  IMAD.U32 R8, RZ, RZ, UR19 ;  /* 0x00000013ff087e24 */ /* 0x000fe2000f8e00ff */
[C---:B------:R-:W-:Y:S01]  /*1810*/  LOP3.LUT R4, R5.reuse, 0x38, RZ, 0xc0, !PT ;  /* 0x0000003805047812 */ /* 0x040fe200078ec0ff */
[----:B------:R-:W-:Y:S01]  /*1820*/  IMAD.MOV.U32 R11, RZ, RZ, RZ ;  /* 0x000000ffff0b7224 */ /* 0x000fe200078e00ff */
[C---:B------:R-:W-:Y:S01]  /*1830*/  LOP3.LUT R6, R5.reuse, 0x1f8, RZ, 0xc0, !PT ;  /* 0x000001f805067812 */ /* 0x040fe200078ec0ff */
[----:B------:R-:W-:Y:S01]  /*1840*/  BSSY.RECONVERGENT B0, `(.L_x_839) ;  /* 0x0000052000007945 */ /* 0x000fe20003800200 */
[----:B------:R-:W-:Y:S01]  /*1850*/  IADD3 R2, P0, PT, R4, UR6, RZ ;  /* 0x0000000604027c10 */ /* 0x000fe2000ff1e0ff */
[----:B------:R-:W2:Y:S01]  /*1860*/  LDCU.128 UR4, c[0x0][0x3d0] ;  /* 0x00007a00ff0477ac */ /* 0x000ea20008000c00 */
[----:B------:R-:W-:Y:S01]  /*1870*/  LOP3.LUT R0, R5, 0x1e00, RZ, 0xc0, !PT ;  /* 0x00001e0005007812 */ /* 0x000fe200078ec0ff */
[----:B------:R-:W-:Y:S01]  /*1880*/  IMAD.WIDE.U32 R8, R8, 0x40, R10 ;  /* 0x0000004008087825 */ /* 0x000fe200078e000a */
[----:B------:R-:W-:-:S02]  /*1890*/  LOP3.LUT R6, R6, 0x38, R213, 0x78, !PT ;  /* 0x0000003806067812 */ /* 0x000fc400078e78d5 */
[C---:B------:R-:W-:Y:S01]  /*18a0*/  LOP3.LUT R236, R4.reuse, 0x40, RZ, 0xfc, !PT ;  /* 0x0000004004ec7812 */ /* 0x040fe200078efcff */
[----:B------:R-:W-:Y:S01]  /*18b0*/  IMAD.X R3, RZ, RZ, UR14, P0 ;  /* 0x0000000eff037e24 */ /* 0x000fe200080e06ff */
[----:B------:R-:W-:Y:S01]  /*18c0*/  IADD3 R16, P0, PT, R4, UR16, RZ ;  /* 0x0000001004107c10 */ /* 0x000fe2000ff1e0ff */
[----:B------:R-:W3:Y:S01]  /*18d0*/  LDCU.64 UR16, c[0x0][0x388] ;  /* 0x00007100ff1077ac */ /* 0x000ee20008000a00 */
[----:B------:R-:W-:Y:S01]  /*18e0*/  LOP3.LUT R6, R6, R0, RZ, 0xfc, !PT ;  /* 0x0000000006067212 */ /* 0x000fe200078efcff */
[----:B------:R-:W-:Y:S01]  /*18f0*/  IMAD.WIDE.U32 R2, R10, UR10, R2 ;  /* 0x0000000a0a027c25 */ /* 0x000fe2000f8e0002 */
[----:B------:R-:W-:Y:S01]  /*1900*/  IADD3.X R17, PT, PT, RZ, UR13, RZ, P0, !PT ;  /* 0x0000000dff117c10 */ /* 0x000fe200087fe4ff */
[----:B------:R-:W4:Y:S01]  /*1910*/  LDCU.64 UR14, c[0x0][0x3c8] ;  /* 0x00007900ff0e77ac */ /* 0x000f220008000a00 */
[----:B------:R-:W-:Y:S01]  /*1920*/  IADD3 R18, P0, PT, R4, UR30, RZ ;  /* 0x0000001e04127c10 */ /* 0x000fe2000ff1e0ff */
[----:B------:R-:W-:Y:S01]  /*1930*/  IMAD R3, R10, UR11, R3 ;  /* 0x0000000b0a037c24 */ /* 0x000fe2000f8e0203 */
[----:B------:R-:W-:Y:S01]  /*1940*/  LOP3.LUT R235, R4, 0x80, RZ, 0xfc, !PT ;  /* 0x0000008004eb7812 */ /* 0x000fe200078efcff */
[----:B------:R-:W-:Y:S01]  /*1950*/  IMAD.WIDE.U32 R16, R10, UR8, R16 ;  /* 0x000000080a107c25 */ /* 0x000fe2000f8e0010 */
[----:B------:R-:W-:-:S03]  /*1960*/  LOP3.LUT R234, R4, 0xc0, RZ, 0xfc, !PT ;  /* 0x000000c004ea7812 */ /* 0x000fc600078efcff */
[----:B------:R-:W-:Y:S01]  /*1970*/  IMAD.X R19, RZ, RZ, UR12, P0 ;  /* 0x0000000cff137e24 */ /* 0x000fe200080e06ff */
[----:B------:R-:W5:Y:S01]  /*1980*/  LDCU.64 UR12, c[0x0][0x390] ;  /* 0x00007200ff0c77ac */ /* 0x000f620008000a00 */
[C---:B--2---:R-:W-:Y:S02]  /*1990*/  IMAD R231, R229.reuse, UR4, RZ ;  /* 0x00000004e5e77c24 */ /* 0x044fe4000f8e02ff */
[----:B------:R-:W-:Y:S02]  /*19a0*/  IMAD R229, R229, UR6, RZ ;  /* 0x00000006e5e57c24 */ /* 0x000fe4000f8e02ff */
[C---:B------:R-:W-:Y:S02]  /*19b0*/  IMAD R231, R14.reuse, UR5, R231 ;  /* 0x000000050ee77c24 */ /* 0x040fe4000f8e02e7 */
[C---:B------:R-:W-:Y:S01]  /*19c0*/  IMAD R229, R14.reuse, UR7, R229 ;  /* 0x000000070ee57c24 */ /* 0x040fe2000f8e02e5 */
[----:B------:R-:W-:Y:S01]  /*19d0*/  UIADD3 UR7, UPT, UPT, -UR26, UR21, URZ ;  /* 0x000000151a077290 */ /* 0x000fe2000fffe1ff */
[----:B------:R-:W-:Y:S01]  /*19e0*/  IMAD.WIDE.U32 R2, R14, UR4, R2 ;  /* 0x000000040e027c25 */ /* 0x000fe2000f8e0002 */
[----:B------:R-:W-:-:S03]  /*19f0*/  UMOV UR4, 0x400 ;  /* 0x0000040000047882 */ /* 0x000fc60000000000 */
[C---:B------:R-:W-:Y:S01]  /*1a00*/  IMAD R17, R10.reuse, UR9, R17 ;  /* 0x000000090a117c24 */ /* 0x040fe2000f8e0211 */
[----:B------:R-:W-:Y:S01]  /*1a10*/  ISETP.GE.AND P1, PT, R10, UR7, PT ;  /* 0x000000070a007c0c */ /* 0x000fe2000bf26270 */
[----:B----4-:R-:W-:Y:S01]  /*1a20*/  IMAD.U32 R12, RZ, RZ, UR14 ;  /* 0x0000000eff0c7e24 */ /* 0x010fe2000f8e00ff */
[----:B------:R-:W-:Y:S01]  /*1a30*/  IADD3 R231, PT, PT, R3, R231, RZ ;  /* 0x000000e703e77210 */ /* 0x000fe20007ffe0ff */
[----:B------:R-:W-:Y:S01]  /*1a40*/  IMAD.WIDE.U32 R14, R14, UR6, R16 ;  /* 0x000000060e0e7c25 */ /* 0x000fe2000f8e0010 */
[----:B---3--:R-:W-:Y:S01]  /*1a50*/  LEA R232, P0, R2, UR16, 0x1 ;  /* 0x0000001002e87c11 */ /* 0x008fe2000f8008ff */
[----:B-1----:R-:W-:Y:S02]  /*1a60*/  ULEA UR6, UR27, UR4, 0x18 ;  /* 0x000000041b067291 */ /* 0x002fe4000f8ec0ff */
[----:B------:R-:W-:Y:S01]  /*1a70*/  VIADD R3, R10, 0x10 ;  /* 0x000000100a037836 */ /* 0x000fe20000000000 */
[----:B------:R-:W-:Y:S01]  /*1a80*/  LEA.HI.X R231, R2, UR17, R231, 0x1, P0 ;  /* 0x0000001102e77c11 */ /* 0x000fe200080f0ce7 */
[----:B------:R-:W-:Y:S01]  /*1a90*/  VIADD R2, R10, 0x20 ;  /* 0x000000200a027836 */ /* 0x000fe20000000000 */
[----:B------:R-:W-:Y:S01]  /*1aa0*/  IADD3 R229, PT, PT, R15, R229, RZ ;  /* 0x000000e50fe57210 */ /* 0x000fe20007ffe0ff */
[----:B------:R-:W-:Y:S01]  /*1ab0*/  IMAD.WIDE.U32 R12, R12, UR22, R18 ;  /* 0x000000160c0c7c25 */ /* 0x000fe2000f8e0012 */
[----:B-----5:R-:W-:-:S02]  /*1ac0*/  LEA R230, P0, R14, UR12, 0x1 ;  /* 0x0000000c0ee67c11 */ /* 0x020fc4000f8008ff */
[----:B------:R-:W-:Y:S02]  /*1ad0*/  ISETP.GE.AND P6, PT, R3, UR7, PT ;  /* 0x0000000703007c0c */ /* 0x000fe4000bfc6270 */
[----:B------:R-:W-:Y:S01]  /*1ae0*/  LEA.HI.X R229, R14, UR13, R229, 0x1, P0 ;  /* 0x0000000d0ee57c11 */ /* 0x000fe200080f0ce5 */
[----:B------:R-:W-:Y:S01]  /*1af0*/  IMAD.U32 R14, RZ, RZ, UR15 ;  /* 0x0000000fff0e7e24 */ /* 0x000fe2000f8e00ff */
[----:B------:R-:W-:Y:S02]  /*1b00*/  ISETP.GE.AND P5, PT, R2, UR7, PT ;  /* 0x0000000702007c0c */ /* 0x000fe4000bfa6270 */
[----:B------:R-:W-:Y:S01]  /*1b10*/  LEA R84, R6, UR6, 0x1 ;  /* 0x0000000606547c11 */ /* 0x000fe2000f8e08ff */
[----:B------:R-:W-:Y:S01]  /*1b20*/  IMAD R15, R14, UR22, R13 ;  /* 0x000000160e0f7c24 */ /* 0x000fe2000f8e020d */
[----:B------:R-:W-:Y:S09]  /*1b30*/  @P1 BRA `(.L_x_840) ;  /* 0x0000000000881947 */ /* 0x000ff20003800000 */
        /* <DEDUP_REMOVED lines=34> */
.L_x_840:
[----:B------:R-:W-:Y:S05]  /*1d60*/  BSYNC.RECONVERGENT B0 ;  /* 0x0000000000007941 */ /* 0x000fea0003800200 */
.L_x_839:
[----:B------:R-:W-:Y:S04]  /*1d70*/  BSSY.RECONVERGENT B0, `(.L_x_841) ;  /* 0x0000027000007945 */ /* 0x000fe80003800200 */
        /* <DEDUP_REMOVED lines=38> */
.L_x_842:
[----:B------:R-:W-:Y:S05]  /*1fe0*/  BSYNC.RECONVERGENT B0 ;  /* 0x0000000000007941 */ /* 0x000fea0003800200 */
.L_x_841:
        /* <DEDUP_REMOVED lines=39> */
.L_x_844:
[----:B------:R-:W-:Y:S05]  /*2260*/  BSYNC.RECONVERGENT B0 ;  /* 0x0000000000007941 */ /* 0x000fea0003800200 */
.L_x_843:
[----:B------:R-:W-:Y:S01]  /*2270*/  UIADD3 UR5, UPT, UPT, UR20, 0x3f, URZ ;  /* 0x0000003f14057890 */ /* 0x000fe2000fffe0ff */
[----:B------:R-:W-:Y:S01]  /*2280*/  IADD3 R0, PT, PT, R10, 0x30, RZ ;  /* 0x000000300a007810 */ /* 0x000fe20007ffe0ff */
[----:B------:R-:W-:Y:S01]  /*2290*/  USHF.L.U64.HI UR16, UR10, 0x6, UR11 ;  /* 0x000000060a107899 */ /* 0x000fe2000801020b */
[----:B------:R-:W-:Y:S01]  /*22a0*/  BSSY.RECONVERGENT B0, `(.L_x_845) ;  /* 0x000002d000007945 */ /* 0x000fe20003800200 */
[----:B------:R-:W-:Y:S01]  /*22b0*/  USHF.R.S32.HI UR4, URZ, 0x1f, UR5 ;  /* 0x0000001fff047899 */ /* 0x000fe20008011405 */
[----:B------:R-:W-:Y:S01]  /*22c0*/  ISETP.GE.AND P0, PT, R0, UR7, PT ;  /* 0x0000000700007c0c */ /* 0x000fe2000bf06270 */
[----:B------:R-:W-:Y:S02]  /*22d0*/  USHF.L.U32 UR17, UR10, 0x6, URZ ;  /* 0x000000060a117899 */ /* 0x000fe400080006ff */
[----:B------:R-:W-:-:S04]  /*22e0*/  ULEA.HI UR4, UR4, UR5, URZ, 0x6 ;  /* 0x0000000504047291 */ /* 0x000fc8000f8f30ff */
[----:B------:R-:W-:-:S04]  /*22f0*/  USHF.R.S32.HI UR15, URZ, 0x6, UR4 ;  /* 0x00000006ff0f7899 */ /* 0x000fc80008011404 */
[----:B------:R-:W-:-:S04]  /*2300*/  UIADD3 UR14, UPT, UPT, UR15, -0x1, URZ ;  /* 0xffffffff0f0e7890 */ /* 0x000fc8000fffe0ff */
[----:B------:R-:W-:Y:S01]  /*2310*/  UIMAD UR7, UR14, -0x40, UR20 ;  /* 0xffffffc00e0778a4 */ /* 0x000fe2000f8e0214 */
        /* <DEDUP_REMOVED lines=37> */
.L_x_846:
[----:B------:R-:W-:Y:S05]  /*2570*/  BSYNC.RECONVERGENT B0 ;  /* 0x0000000000007941 */ /* 0x000fea0003800200 */
.L_x_845:
[----:B------:R-:W-:Y:S01]  /*2580*/  ISETP.GE.AND P6, PT, R10, UR7, PT ;  /* 0x000000070a007c0c */ /* 0x000fe2000bfc6270 */
[----:B------:R-:W-:Y:S01]  /*2590*/  USHF.R.S32.HI UR31, URZ, 0x1f, UR14 ;  /* 0x0000001fff1f7899 */ /* 0x000fe2000801140e */
[----:B------:R-:W-:Y:S01]  /*25a0*/  BSSY.RECONVERGENT B0, `(.L_x_847) ;  /* 0x0000025000007945 */ /* 0x000fe20003800200 */
[----:B------:R-:W-:Y:S01]  /*25b0*/  UIMAD UR5, UR16, UR14, URZ ;  /* 0x0000000e100572a4 */ /* 0x000fe2000f8e02ff */
[----:B------:R-:W-:Y:S01]  /*25c0*/  ISETP.GE.AND P1, PT, R3, UR7, PT ;  /* 0x0000000703007c0c */ /* 0x000fe2000bf26270 */
[----:B------:R-:W-:Y:S02]  /*25d0*/  UIMAD.WIDE.U32 UR32, UR17, UR14, URZ ;  /* 0x0000000e112072a5 */ /* 0x000fe4000f8e00ff */
[----:B------:R-:W-:-:S04]  /*25e0*/  UIMAD UR5, UR31, UR17, UR5 ;  /* 0x000000111f0572a4 */ /* 0x000fc8000f8e0205 */
[----:B------:R-:W-:Y:S02]  /*25f0*/  UIADD3 UR5, UPT, UPT, UR33, UR5, URZ ;  /* 0x0000000521057290 */ /* 0x000fe4000fffe0ff */
[----:B------:R-:W-:Y:S10]  /*2600*/  @P6 BRA `(.L_x_848) ;  /* 0x0000000000786947 */ /* 0x000ff40003800000 */
        /* <DEDUP_REMOVED lines=30> */
.L_x_848:
[----:B------:R-:W-:Y:S05]  /*27f0*/  BSYNC.RECONVERGENT B0 ;  /* 0x0000000000007941 */ /* 0x000fea0003800200 */
.L_x_847:
        /* <DEDUP_REMOVED lines=36> */
.L_x_850:
[----:B------:R-:W-:Y:S05]  /*2a40*/  BSYNC.RECONVERGENT B0 ;  /* 0x0000000000007941 */ /* 0x000fea0003800200 */
.L_x_849:
        /* <DEDUP_REMOVED lines=36> */
.L_x_852:
[----:B------:R-:W-:Y:S05]  /*2c90*/  BSYNC.RECONVERGENT B0 ;  /* 0x0000000000007941 */ /* 0x000fea0003800200 */
.L_x_851:
        /* <DEDUP_REMOVED lines=37> */
.L_x_854:
[----:B------:R-:W-:Y:S05]  /*2ef0*/  BSYNC.RECONVERGENT B0 ;  /* 0x0000000000007941 */ /* 0x000fea0003800200 */
.L_x_853:
        /* <DEDUP_REMOVED lines=16> */
[----:B------:R-:W-:-:S04]  /*3000*/  IMAD.U32 R8, RZ, RZ, UR12 ;  /* 0x0000000cff087e24 */ /* 0x000fc8000f8e00ff */
[----:B------:R-:W-:-:S05]  /*3010*/  IMAD.U32 R9, RZ, RZ, UR13 ;  /* 0x0000000dff097e24 */ /* 0x000fca000f8e00ff */
[----:B------:R-:W2:Y:S01]  /*3020*/  @P0 LDG.E R8, desc[UR24][R8.64] ;  /* 0x0000001808080981 */ /* 0x000ea2000c1e1900 */
[----:B-----5:R-:W2:Y:S01]  /*3030*/  @P0 MUFU.RCP R7, UR4 ;  /* 0x0000000400070d08 */ /* 0x020ea20008001000 */
[----:B------:R-:W-:Y:S01]  /*3040*/  USHF.L.U64.HI UR5, UR8, 0x6, UR9 ;  /* 0x0000000608057899 */ /* 0x000fe20008010209 */
[----:B------:R-:W-:Y:S01]  /*3050*/  SHF.R.U32.HI R214, RZ, 0x1, R213 ;  /* 0x00000001ffd67819 */ /* 0x000fe200000116d5 */
[----:B------:R-:W-:Y:S02]  /*3060*/  USHF.L.U32 UR12, UR8, 0x6, URZ ;  /* 0x00000006080c7899 */ /* 0x000fe400080006ff */
[----:B------:R-:W-:Y:S02]  /*3070*/  UIMAD UR5, UR5, UR14, URZ ;  /* 0x0000000e050572a4 */ /* 0x000fe4000f8e02ff */
[----:B------:R-:W-:Y:S02]  /*3080*/  UIMAD.WIDE.U32 UR32, UR12, UR14, URZ ;  /* 0x0000000e0c2072a5 */ /* 0x000fe4000f8e00ff */
[----:B------:R-:W-:-:S04]  /*3090*/  UIMAD UR5, UR31, UR12, UR5 ;  /* 0x0000000c1f0572a4 */ /* 0x000fc8000f8e0205 */
[----:B------:R-:W-:-:S03]  /*30a0*/  UIADD3 UR13, UPT, UPT, UR33, UR5, URZ ;  /* 0x00000005210d7290 */ /* 0x000fc6000fffe0ff */
[----:B------:R-:W-:Y:S01]  /*30b0*/  UMOV UR5, URZ ;  /* 0x000000ff00057c82 */ /* 0x000fe20008000000 */
[----:B------:R-:W-:Y:S01]  /*30c0*/  BAR.SYNC.DEFER_BLOCKING 0x0 ;  /* 0x0000000000007b1d */ /* 0x000fe20000010000 */
[----:B--2---:R-:W-:-:S05]  /*30d0*/  @P0 FMUL.FTZ R7, R8, R7 ;  /* 0x0000000708070220 */ /* 0x004fca0000410000 */
[----:B------:R-:W-:Y:S02]  /*30e0*/  @P0 R2UR UR4, R7 ;  /* 0x00000000070402ca */ /* 0x000fe400000e0000 */
[----:B------:R-:W-:-:S11]  /*30f0*/  LOP3.LUT R7, R4, 0x1c0, R81, 0xf8, !PT ;  /* 0x000001c004077812 */ /* 0x000fd600078ef851 */
[----:B------:R-:W-:Y:S01]  /*3100*/  @UP1 UMOV UR5, UR4 ;  /* 0x0000000400051c82 */ /* 0x000fe20008000000 */
[----:B------:R-:W-:Y:S05]  /*3110*/  @P6 BRA `(.L_x_856) ;  /* 0x00000000007c6947 */ /* 0x000fea0003800000 */
[----:B------:R-:W2:Y:S01]  /*3120*/  LDCU UR4, c[0x0][0x440] ;  /* 0x00008800ff0477ac */ /* 0x000ea20008000800 */
[----:B-1----:R-:W-:Y:S02]  /*3130*/  IMAD.U32 R10, RZ, RZ, UR32 ;  /* 0x00000020ff0a7e24 */ /* 0x002fe4000f8e00ff */
        /* <DEDUP_REMOVED lines=29> */
.L_x_856:
[----:B------:R2:W-:Y:S04]  /*3310*/  STS.128 [R84+0x10000], RZ ;  /* 0x010000ff54007388 */ /* 0x0005e80000000c00 */
[----:B------:R2:W-:Y:S04]  /*3320*/  STS.128 [R84+0x12000], RZ ;  /* 0x012000ff54007388 */ /* 0x0005e80000000c00 */
[----:B------:R2:W-:Y:S04]  /*3330*/  STS.128 [R84+0x14000], RZ ;  /* 0x014000ff54007388 */ /* 0x0005e80000000c00 */
[----:B------:R2:W-:Y:S02]  /*3340*/  STS.128 [R84+0x16000], RZ ;  /* 0x016000ff54007388 */ /* 0x0005e40000000c00 */
.L_x_857:
[----:B------:R-:W-:Y:S05]  /*3350*/  BSYNC.RECONVERGENT B0 ;  /* 0x0000000000007941 */ /* 0x000fea0003800200 */
.L_x_855:
        /* <DEDUP_REMOVED lines=9> */
[----:B------:R-:W-:Y:S01]  /*33f0*/  LOP3.LUT R3, R7, 0x8, R214, 0x78, !PT ;  /* 0x0000000807037812 */ /* 0x000fe200078e78d6 */
[----:B------:R1:W-:Y:S01]  /*3400*/  @P0 STS.128 [R84+0x10800], RZ ;  /* 0x010800ff54000388 */ /* 0x0003e20000000c00 */
[----:B------:R-:W-:-:S02]  /*3410*/  ISETP.GE.AND P5, PT, R0, UR7, PT ;  /* 0x0000000700007c0c */ /* 0x000fc4000bfa6270 */
[----:B------:R-:W-:Y:S01]  /*3420*/  LOP3.LUT R7, R212, 0x200, R81, 0xf8, !PT ;  /* 0x00000200d4077812 */ /* 0x000fe200078ef851 */
        /* <DEDUP_REMOVED lines=35> */
.L_x_859:
[----:B------:R-:W-:Y:S05]  /*3660*/  BSYNC.RECONVERGENT B0 ;  /* 0x0000000000007941 */ /* 0x000fea0003800200 */
.L_x_858:
        /* <DEDUP_REMOVED lines=41> */
.L_x_861:
[----:B------:R-:W-:Y:S05]  /*3900*/  BSYNC.RECONVERGENT B0 ;  /* 0x0000000000007941 */ /* 0x000fea0003800200 */
.L_x_860:
        /* <DEDUP_REMOVED lines=8> */
[----:B------:R-:W-:Y:S02]  /*3990*/  UIMAD UR7, UR9, 0x30, URZ ;  /* 0x00000030090778a4 */ /* 0x000fe4000f8e02ff */
[----:B------:R-:W-:-:S04]  /*39a0*/  UIMAD.WIDE.U32 UR34, UR8, 0x30, UR12 ;  /* 0x00000030082278a5 */ /* 0x000fc8000f8e000c */
[----:B------:R-:W-:Y:S02]  /*39b0*/  UIADD3 UR7, UPT, UPT, UR35, UR7, URZ ;  /* 0x0000000723077290 */ /* 0x000fe4000fffe0ff */
[----:B-1----:R-:W-:Y:S02]  /*39c0*/  IMAD.U32 R8, RZ, RZ, UR34 ;  /* 0x00000022ff087e24 */ /* 0x002fe4000f8e00ff */
[----:B------:R-:W-:Y:S02]  /*39d0*/  IMAD.U32 R9, RZ, RZ, UR35 ;  /* 0x00000023ff097e24 */ /* 0x000fe4000f8e00ff */
[----:B------:R-:W-:Y:S01]  /*39e0*/  IMAD.U32 R0, RZ, RZ, UR7 ;  /* 0x00000007ff007e24 */ /* 0x000fe2000f8e00ff */
[----:B-----5:R-:W-:Y:S02]  /*39f0*/  ISETP.GE.AND P3, PT, R4, UR4, PT ;  /* 0x0000000404007c0c */ /* 0x020fe4000bf66270 */
[----:B------:R-:W-:Y:S02]  /*3a00*/  ISETP.GE.AND P2, PT, R236, UR4, PT ;  /* 0x00000004ec007c0c */ /* 0x000fe4000bf46270 */
[----:B------:R-:W-:-:S02]  /*3a10*/  LEA R10, P4, R8, R230, 0x1 ;  /* 0x000000e6080a7211 */ /* 0x000fc400078808ff */
        /* <DEDUP_REMOVED lines=23> */
.L_x_863:
[----:B------:R-:W-:Y:S05]  /*3b90*/  BSYNC.RECONVERGENT B0 ;  /* 0x0000000000007941 */ /* 0x000fea0003800200 */
.L_x_862:
[----:B------:R-:W-:Y:S01]  /*3ba0*/  LDSM.16.M88.4 R64, [R89] ;  /* 0x000000005940783b */ /* 0x000fe20000000200 */
[----:B------:R-:W-:Y:S01]  /*3bb0*/  R2P PR, R213, 0x6 ;  /* 0x00000006d5007804 */ /* 0x000fe20000000000 */
[----:B------:R-:W-:Y:S01]  /*3bc0*/  IMAD.MOV.U32 R80, RZ, RZ, 0x20 ;  /* 0x00000020ff507424 */ /* 0x000fe200078e00ff */
[----:B------:R-:W-:Y:S01]  /*3bd0*/  UISETP.GE.U32.AND UP1, UPT, UR20, 0x41, UPT ;  /* 0x000000411400788c */ /* 0x000fe2000bf26070 */
[----:B------:R-:W5:Y:S01]  /*3be0*/  LDSM.16.M88.4 R36, [R88+UR6+0x8000] ;  /* 0x008000065824783b */ /* 0x000f620008000200 */
[----:B------:R-:W-:Y:S02]  /*3bf0*/  VIADD R2, R88, UR6 ;  /* 0x0000000658027c36 */ /* 0x000fe40008000000 */
[----:B------:R-:W-:Y:S01]  /*3c00*/  SEL R80, R80, 0xffffffe0, !P1 ;  /* 0xffffffe050507807 */ /* 0x000fe20004800000 */
[----:B------:R-:W2:Y:S01]  /*3c10*/  LDSM.16.M88.4 R28, [R88+UR6+0x8800] ;  /* 0x00880006581c783b */ /* 0x000ea20008000200 */
[----:B------:R-:W-:-:S03]  /*3c20*/  IMAD.MOV.U32 R0, RZ, RZ, 0x40 ;  /* 0x00000040ff007424 */ /* 0x000fc600078e00ff */
[C-C-:B------:R-:W-:Y:S01]  /*3c30*/  IMAD.IADD R87, R89.reuse, 0x1, R80.reuse ;  /* 0x0000000159577824 */ /* 0x140fe200078e0250 */
[----:B------:R-:W2:Y:S01]  /*3c40*/  LDSM.16.M88.4 R20, [R88+UR6+0x9000] ;  /* 0x009000065814783b */ /* 0x000ea20008000200 */
[----:B------:R-:W-:Y:S01]  /*3c50*/  IMAD.IADD R7, R2, 0x1, R80 ;  /* 0x0000000102077824 */ /* 0x000fe200078e0250 */
[----:B------:R-:W-:Y:S02]  /*3c60*/  SEL R0, R0, 0xffffffc0, !P2 ;  /* 0xffffffc000007807 */ /* 0x000fe40005000000 */
[----:B-1-3--:R-:W1:Y:S03]  /*3c70*/  LDSM.16.M88.4 R16, [R88+UR6+0x9800] ;  /* 0x009800065810783b */ /* 0x00ae660008000200 */
[--C-:B------:R-:W-:Y:S01]  /*3c80*/  IMAD.IADD R86, R89, 0x1, R0.reuse ;  /* 0x0000000159567824 */ /* 0x100fe200078e0200 */
[----:B----4-:R-:W-:Y:S01]  /*3c90*/  LDSM.16.M88.4 R12, [R87] ;  /* 0x00000000570c783b */ /* 0x010fe20000000200 */
[----:B------:R-:W-:-:S02]  /*3ca0*/  IMAD.IADD R2, R2, 0x1, R0 ;  /* 0x0000000102027824 */ /* 0x000fc400078e0200 */
[C---:B------:R-:W-:Y:S01]  /*3cb0*/  IMAD.IADD R85, R80.reuse, 0x1, R86 ;  /* 0x0000000150557824 */ /* 0x040fe200078e0256 */
[----:B------:R-:W3:Y:S01]  /*3cc0*/  LDSM.16.M88.4 R44, [R7+0x8000] ;  /* 0x00800000072c783b */ /* 0x000ee20000000200 */
[----:B------:R-:W-:-:S03]  /*3cd0*/  IMAD.IADD R0, R80, 0x1, R2 ;  /* 0x0000000150007824 */ /* 0x000fc600078e0202 */
[----:B------:R-:W4:Y:S04]  /*3ce0*/  LDSM.16.M88.4 R8, [R7+0x8800] ;  /* 0x008800000708783b */ /* 0x000f280000000200 */
[----:B------:R-:W4:Y:S04]  /*3cf0*/  LDSM.16.M88.4 R60, [R7+0x9000] ;  /* 0x00900000073c783b */ /* 0x000f280000000200 */
        /* <DEDUP_REMOVED lines=8> */
[C---:B--2---:R-:W-:Y:S08]  /*3d80*/  HMMA.16816.F32.BF16 R32, R64.reuse, R28, RZ ;  /* 0x0000001c4020723c */ /* 0x044ff000000418ff */
[C---:B------:R-:W-:Y:S08]  /*3d90*/  HMMA.16816.F32.BF16 R24, R64.reuse, R20, RZ ;  /* 0x000000144018723c */ /* 0x040ff000000418ff */
[C---:B------:R-:W-:Y:S08]  /*3da0*/  HMMA.16816.F32.BF16 R28, R64.reuse, R30, RZ ;  /* 0x0000001e401c723c */ /* 0x040ff000000418ff */
[C---:B------:R-:W-:Y:S08]  /*3db0*/  HMMA.16816.F32.BF16 R20, R64.reuse, R22, RZ ;  /* 0x000000164014723c */ /* 0x040ff000000418ff */
[C---:B-1----:R-:W-:Y:S08]  /*3dc0*/  HMMA.16816.F32.BF16 R68, R64.reuse, R16, RZ ;  /* 0x000000104044723c */ /* 0x042ff000000418ff */
[----:B------:R-:W-:Y:S01]  /*3dd0*/  HMMA.16816.F32.BF16 R64, R64, R18, RZ ;  /* 0x000000124040723c */ /* 0x000fe200000418ff */
[----:B------:R-:W1:Y:S07]  /*3de0*/  LDSM.16.M88.4 R16, [R7+0x9800] ;  /* 0x009800000710783b */ /* 0x000e6e0000000200 */
[C---:B---3--:R-:W-:Y:S08]  /*3df0*/  HMMA.16816.F32.BF16 R40, R12.reuse, R44, R40 ;  /* 0x0000002c0c28723c */ /* 0x048ff00000041828 */
[C---:B------:R-:W-:Y:S01]  /*3e00*/  HMMA.16816.F32.BF16 R36, R12.reuse, R46, R36 ;  /* 0x0000002e0c24723c */ /* 0x040fe20000041824 */
[----:B------:R-:W2:Y:S07]  /*3e10*/  LDSM.16.M88.4 R44, [R86] ;  /* 0x00000000562c783b */ /* 0x000eae0000000200 */
[C---:B----4-:R-:W-:Y:S08]  /*3e20*/  HMMA.16816.F32.BF16 R32, R12.reuse, R8, R32 ;  /* 0x000000080c20723c */ /* 0x050ff00000041820 */
        /* <DEDUP_REMOVED lines=74> */
[C---:B-1----:R-:W-:Y:S08]  /*42d0*/  HMMA.16816.F32.BF16 R40, R16.reuse, R12, R40 ;  /* 0x0000000c1028723c */ /* 0x042ff00000041828 */
        /* <DEDUP_REMOVED lines=44> */
[C---:B------:R-:W-:Y:S08]  /*45a0*/  HMMA.16816.F32.BF16 R40, R60.reuse, R56, R40 ;  /* 0x000000383c28723c */ /* 0x040ff00000041828 */
[C---:B------:R-:W-:Y:S01]  /*45b0*/  HMMA.16816.F32.BF16 R36, R60.reuse, R58, R36 ;  /* 0x0000003a3c24723c */ /* 0x040fe20000041824 */
[----:B------:R-:W5:Y:S07]  /*45c0*/  LDSM.16.M88.4 R56, [R88+UR6+0xe000] ;  /* 0x00e000065838783b */ /* 0x000f6e0008000200 */
[C---:B------:R-:W-:Y:S08]  /*45d0*/  HMMA.16816.F32.BF16 R68, R60.reuse, R44, R68 ;  /* 0x0000002c3c44723c */ /* 0x040ff00000041844 */
[----:B------:R-:W-:Y:S01]  /*45e0*/  HMMA.16816.F32.BF16 R64, R60, R46, R64 ;  /* 0x0000002e3c40723c */ /* 0x000fe20000041840 */
[----:B------:R-:W5:Y:S04]  /*45f0*/  LDSM.16.M88.4 R44, [R88+UR6+0xe800] ;  /* 0x00e80006582c783b */ /* 0x000f680008000200 */
[----:B------:R-:W-:Y:S03]  /*4600*/  LDSM.16.M88.4 R60, [R87+0x6000] ;  /* 0x00600000573c783b */ /* 0x000fe60000000200 */
[C---:B-1----:R-:W-:Y:S08]  /*4610*/  HMMA.16816.F32.BF16 R40, R16.reuse, R12, R40 ;  /* 0x0000000c1028723c */ /* 0x042ff00000041828 */
[C---:B------:R-:W-:Y:S01]  /*4620*/  HMMA.16816.F32.BF16 R36, R16.reuse, R14, R36 ;  /* 0x0000000e1024723c */ /* 0x040fe20000041824 */
[----:B------:R-:W1:Y:S04]  /*4630*/  LDSM.16.M88.4 R12, [R88+UR6+0xf000] ;  /* 0x00f00006580c783b */ /* 0x000e680008000200 */
[----:B------:R-:W-:Y:S03]  /*4640*/  LDSM.16.M88.4 R88, [R88+UR6+0xf800] ;  /* 0x00f800065858783b */ /* 0x000fe60008000200 */
[C---:B--2---:R-:W-:Y:S08]  /*4650*/  HMMA.16816.F32.BF16 R32, R16.reuse, R8, R32 ;  /* 0x000000081020723c */ /* 0x044ff00000041820 */
[C---:B------:R-:W-:Y:S01]  /*4660*/  HMMA.16816.F32.BF16 R28, R16.reuse, R10, R28 ;  /* 0x0000000a101c723c */ /* 0x040fe2000004181c */
[----:B------:R-:W2:Y:S07]  /*4670*/  LDSM.16.M88.4 R8, [R7+0xe000] ;  /* 0x00e000000708783b */ /* 0x000eae0000000200 */
[C---:B----4-:R-:W-:Y:S08]  /*4680*/  HMMA.16816.F32.BF16 R24, R16.reuse, R52, R24 ;  /* 0x000000341018723c */ /* 0x050ff00000041818 */
[C---:B------:R-:W-:Y:S01]  /*4690*/  HMMA.16816.F32.BF16 R20, R16.reuse, R54, R20 ;  /* 0x000000361014723c */ /* 0x040fe20000041814 */
[----:B------:R-:W-:Y:S07]  /*46a0*/  LDSM.16.M88.4 R52, [R86+0x6000] ;  /* 0x006000005634783b */ /* 0x000fee0000000200 */
[C---:B---3--:R-:W-:Y:S08]  /*46b0*/  HMMA.16816.F32.BF16 R68, R16.reuse, R48, R68 ;  /* 0x000000301044723c */ /* 0x048ff00000041844 */
[----:B------:R-:W-:Y:S01]  /*46c0*/  HMMA.16816.F32.BF16 R64, R16, R50, R64 ;  /* 0x000000321040723c */ /* 0x000fe20000041840 */
[----:B------:R-:W3:Y:S04]  /*46d0*/  LDSM.16.M88.4 R16, [R7+0xe800] ;  /* 0x00e800000710783b */ /* 0x000ee80000000200 */
[----:B------:R-:W4:Y:S03]  /*46e0*/  LDSM.16.M88.4 R48, [R7+0xf000] ;  /* 0x00f000000730783b */ /* 0x000f260000000200 */
[C---:B-----5:R-:W-:Y:S08]  /*46f0*/  HMMA.16816.F32.BF16 R40, R72.reuse, R56, R40 ;  /* 0x000000384828723c */ /* 0x060ff00000041828 */
[C---:B------:R-:W-:Y:S01]  /*4700*/  HMMA.16816.F32.BF16 R36, R72.reuse, R58, R36 ;  /* 0x0000003a4824723c */ /* 0x040fe20000041824 */
[----:B------:R-:W-:Y:S07]  /*4710*/  LDSM.16.M88.4 R56, [R2+0xf000] ;  /* 0x00f000000238783b */ /* 0x000fee0000000200 */
[C---:B------:R-:W-:Y:S08]  /*4720*/  HMMA.16816.F32.BF16 R32, R72.reuse, R44, R32 ;  /* 0x0000002c4820723c */ /* 0x040ff00000041820 */
[C---:B------:R-:W-:Y:S01]  /*4730*/  HMMA.16816.F32.BF16 R28, R72.reuse, R46, R28 ;  /* 0x0000002e481c723c */ /* 0x040fe2000004181c */
[----:B------:R-:W-:Y:S07]  /*4740*/  LDSM.16.M88.4 R44, [R2+0xe000] ;  /* 0x00e00000022c783b */ /* 0x000fee0000000200 */
[----:B-1----:R-:W-:Y:S08]  /*4750*/  HMMA.16816.F32.BF16 R24, R72, R12, R24 ;  /* 0x0000000c4818723c */ /* 0x002ff00000041818 */
[C---:B--2---:R-:W-:Y:S08]  /*4760*/  HMMA.16816.F32.BF16 R40, R60.reuse, R8, R40 ;  /* 0x000000083c28723c */ /* 0x044ff00000041828 */
[----:B------:R-:W-:Y:S01]  /*4770*/  HMMA.16816.F32.BF16 R36, R60, R10, R36 ;  /* 0x0000000a3c24723c */ /* 0x000fe20000041824 */
[----:B------:R-:W1:Y:S07]  /*4780*/  LDSM.16.M88.4 R8, [R2+0xe800] ;  /* 0x00e800000208783b */ /* 0x000e6e0000000200 */
[C---:B------:R-:W-:Y:S01]  /*4790*/  HMMA.16816.F32.BF16 R20, R72.reuse, R14, R20 ;  /* 0x0000000e4814723c */ /* 0x040fe20000041814 */
[----:B------:R2:W5:Y:S07]  /*47a0*/  LDSM.16.M88.4 R12, [R7+0xf800] ;  /* 0x00f80000070c783b */ /* 0x00056e0000000200 */
[C---:B------:R-:W-:Y:S08]  /*47b0*/  HMMA.16816.F32.BF16 R68, R72.reuse, R88, R68 ;  /* 0x000000584844723c */ /* 0x040ff00000041844 */
[----:B------:R-:W-:Y:S01]  /*47c0*/  HMMA.16816.F32.BF16 R64, R72, R90, R64 ;  /* 0x0000005a4840723c */ /* 0x000fe20000041840 */
[----:B------:R1:W-:Y:S07]  /*47d0*/  LDSM.16.M88.4 R72, [R2+0xf800] ;  /* 0x00f800000248783b */ /* 0x0003ee0000000200 */
[----:B---3--:R-:W-:Y:S01]  /*47e0*/  HMMA.16816.F32.BF16 R32, R60, R16, R32 ;  /* 0x000000103c20723c */ /* 0x008fe20000041820 */
[----:B--2---:R-:W-:-:S07]  /*47f0*/  LOP3.LUT R7, R214, 0x1f0, RZ, 0xc0, !PT ;  /* 0x000001f0d6077812 */ /* 0x004fce00078ec0ff */
[C---:B------:R-:W-:Y:S01]  /*4800*/  HMMA.16816.F32.BF16 R28, R60.reuse, R18, R28 ;  /* 0x000000123c1c723c */ /* 0x040fe2000004181c */
[----:B------:R-:W-:Y:S07]  /*4810*/  LDSM.16.M88.4 R16, [R85+0x6000] ;  /* 0x006000005510783b */ /* 0x000fee0000000200 */
[----:B----4-:R-:W-:Y:S01]  /*4820*/  HMMA.16816.F32.BF16 R88, R60, R48, R24 ;  /* 0x000000303c58723c */ /* 0x010fe20000041818 */
[----:B------:R-:W2:Y:S01]  /*4830*/  LDSM.16.M88.4 R24, [R0+0xe800] ;  /* 0x00e800000018783b */ /* 0x000ea20000000200 */
[----:B-1----:R-:W-:-:S04]  /*4840*/  SHF.R.U32.HI R2, RZ, 0x2, R213 ;  /* 0x00000002ff027819 */ /* 0x002fc800000116d5 */
[----:B------:R-:W-:Y:S02]  /*4850*/  LOP3.LUT R2, R2, 0x7, RZ, 0xc0, !PT ;  /* 0x0000000702027812 */ /* 0x000fe400078ec0ff */
[----:B------:R-:W-:Y:S01]  /*4860*/  HMMA.16816.F32.BF16 R48, R60, R50, R20 ;  /* 0x000000323c30723c */ /* 0x000fe20000041814 */
[----:B------:R-:W1:Y:S07]  /*4870*/  LDSM.16.M88.4 R20, [R0+0xf000] ;  /* 0x00f000000014783b */ /* 0x000e6e0000000200 */
[C---:B------:R-:W-:Y:S08]  /*4880*/  HMMA.16816.F32.BF16 R28, R52.reuse, R10, R28 ;  /* 0x0000000a341c723c */ /* 0x040ff0000004181c */
[C---:B------:R-:W-:Y:S08]  /*4890*/  HMMA.16816.F32.BF16 R40, R52.reuse, R44, R40 ;  /* 0x0000002c3428723c */ /* 0x040ff00000041828 */
[C---:B------:R-:W-:Y:S08]  /*48a0*/  HMMA.16816.F32.BF16 R36, R52.reuse, R46, R36 ;  /* 0x0000002e3424723c */ /* 0x040ff00000041824 */
[C---:B------:R-:W-:Y:S08]  /*48b0*/  HMMA.16816.F32.BF16 R48, R52.reuse, R58, R48 ;  /* 0x0000003a3430723c */ /* 0x040ff00000041830 */
[----:B------:R-:W-:Y:S01]  /*48c0*/  HMMA.16816.F32.BF16 R32, R52, R8, R32 ;  /* 0x000000083420723c */ /* 0x000fe20000041820 */
[----:B------:R3:W4:Y:S01]  /*48d0*/  LDSM.16.M88.4 R8, [R0+0xf800] ;  /* 0x00f800000008783b */ /* 0x0007220000000200 */
[----:B------:R-:W-:-:S06]  /*48e0*/  DEPBAR.LE SB0, 0x0 ;  /* 0x000080000000791a */ /* 0x000fcc0000000000 */
[----:B-----5:R-:W-:Y:S01]  /*48f0*/  HMMA.16816.F32.BF16 R68, R60, R12, R68 ;  /* 0x0000000c3c44723c */ /* 0x020fe20000041844 */
[----:B------:R-:W-:Y:S02]  /*4900*/  IMAD.U32 R13, RZ, RZ, UR14 ;  /* 0x0000000eff0d7e24 */ /* 0x000fe4000f8e00ff */
[----:B------:R-:W-:-:S05]  /*4910*/  IMAD.U32 R12, RZ, RZ, UR20 ;  /* 0x00000014ff0c7e24 */ /* 0x000fca000f8e00ff */
[----:B------:R-:W-:Y:S01]  /*4920*/  HMMA.16816.F32.BF16 R64, R60, R14, R64 ;  /* 0x0000000e3c40723c */ /* 0x000fe20000041840 */
[----:B------:R-:W-:-:S04]  /*4930*/  IADD3 R14, PT, PT, R2, UR26, R7 ;  /* 0x0000001a020e7c10 */ /* 0x000fc8000fffe007 */
[----:B------:R-:W-:Y:S01]  /*4940*/  IADD3 R12, PT, PT, R12, -UR21, R14 ;  /* 0x800000150c0c7c10 */ /* 0x000fe2000fffe00e */
[----:B---3--:R-:W-:Y:S02]  /*4950*/  IMAD.SHL.U32 R0, R213, 0x2, RZ ;  /* 0x00000002d5007824 */ /* 0x008fe400078e00ff */
[----:B--2---:R-:W-:Y:S03]  /*4960*/  HMMA.16816.F32.BF16 R28, R16, R26, R28 ;  /* 0x0000001a101c723c */ /* 0x004fe6000004181c */
[----:B------:R-:W-:-:S05]  /*4970*/  LOP3.LUT R0, R0, 0x6, RZ, 0xc0, !PT ;  /* 0x0000000600007812 */ /* 0x000fca00078ec0ff */
[----:B------:R-:W-:Y:S01]  /*4980*/  HMMA.16816.F32.BF16 R88, R52, R56, R88 ;  /* 0x000000383458723c */ /* 0x000fe20000041858 */
[----:B------:R-:W-:-:S04]  /*4990*/  IMAD R13, R13, 0x40, R0 ;  /* 0x000000400d0d7824 */ /* 0x000fc800078e0200 */
[C---:B------:R-:W-:Y:S01]  /*49a0*/  VIADD R27, R13.reuse, 0x8 ;  /* 0x000000080d1b7836 */ /* 0x040fe20000000000 */
[C---:B------:R-:W-:Y:S01]  /*49b0*/  ISETP.GE.AND P4, PT, R13.reuse, UR20, PT ;  /* 0x000000140d007c0c */ /* 0x040fe2000bf86270 */
[C---:B------:R-:W-:Y:S01]  /*49c0*/  VIADD R14, R13.reuse, 0x10 ;  /* 0x000000100d0e7836 */ /* 0x040fe20000000000 */
[C---:B------:R-:W-:Y:S01]  /*49d0*/  HMMA.16816.F32.BF16 R40, R16.reuse, R76, R40 ;  /* 0x0000004c1028723c */ /* 0x040fe20000041828 */
[----:B------:R-:W-:Y:S01]  /*49e0*/  VIADD R44, R13, 0x18 ;  /* 0x000000180d2c7836 */ /* 0x000fe20000000000 */
[----:B------:R-:W-:Y:S01]  /*49f0*/  ISETP.GE.AND P1, PT, R27, UR20, PT ;  /* 0x000000141b007c0c */ /* 0x000fe2000bf26270 */
[----:B------:R-:W-:Y:S01]  /*4a00*/  IMAD.IADD R27, R12, 0x1, -R27 ;  /* 0x000000010c1b7824 */ /* 0x000fe200078e0a1b */
[----:B------:R-:W-:Y:S01]  /*4a10*/  ISETP.GE.AND P6, PT, R14, UR20, PT ;  /* 0x000000140e007c0c */ /* 0x000fe2000bfc6270 */
[----:B------:R-:W-:Y:S02]  /*4a20*/  IMAD.IADD R15, R12, 0x1, -R44 ;  /* 0x000000010c0f7824 */ /* 0x000fe400078e0a2c */
[----:B------:R-:W-:Y:S01]  /*4a30*/  VIADD R45, R13, 0x11 ;  /* 0x000000110d2d7836 */ /* 0x000fe20000000000 */
[----:B------:R-:W-:Y:S01]  /*4a40*/  HMMA.16816.F32.BF16 R36, R16, R78, R36 ;  /* 0x0000004e1024723c */ /* 0x000fe20000041824 */
[----:B------:R-:W-:-:S02]  /*4a50*/  IABS R27, R27 ;  /* 0x0000001b001b7213 */ /* 0x000fc40000000000 */
[----:B------:R-:W-:Y:S02]  /*4a60*/  IABS R15, R15 ;  /* 0x0000000f000f7213 */ /* 0x000fe40000000000 */
[----:B------:R-:W-:Y:S02]  /*4a70*/  I2FP.F32.S32 R27, R27 ;  /* 0x0000001b001b7245 */ /* 0x000fe40000201400 */
[----:B------:R-:W-:Y:S01]  /*4a80*/  I2FP.F32.S32 R15, R15 ;  /* 0x0000000f000f7245 */ /* 0x000fe20000201400 */
[----:B-1----:R-:W-:Y:S01]  /*4a90*/  HMMA.16816.F32.BF16 R48, R16, R22, R48 ;  /* 0x000000161030723c */ /* 0x002fe20000041830 */
[----:B------:R-:W-:Y:S01]  /*4aa0*/  VIADD R23, R13, 0x1 ;  /* 0x000000010d177836 */ /* 0x000fe20000000000 */
[----:B------:R-:W-:Y:S01]  /*4ab0*/  ISETP.GE.AND P5, PT, R45, UR20, PT ;  /* 0x000000142d007c0c */ /* 0x000fe2000bfa6270 */
[----:B------:R-:W-:Y:S02]  /*4ac0*/  VIADD R22, R13, 0x9 ;  /* 0x000000090d167836 */ /* 0x000fe40000000000 */
[----:B------:R-:W-:Y:S01]  /*4ad0*/  FFMA.FTZ R15, R15, -UR5, R28 ;  /* 0x800000050f0f7c23 */ /* 0x000fe2000801001c */
[----:B------:R-:W-:Y:S01]  /*4ae0*/  ISETP.GE.AND P3, PT, R23, UR20, PT ;  /* 0x0000001417007c0c */ /* 0x000fe2000bf66270 */
[----:B------:R-:W-:Y:S01]  /*4af0*/  IMAD.IADD R26, R12, 0x1, -R22 ;  /* 0x000000010c1a7824 */ /* 0x000fe200078e0a16 */
[----:B------:R-:W-:Y:S01]  /*4b00*/  HMMA.16816.F32.BF16 R68, R52, R72, R68 ;  /* 0x000000483444723c */ /* 0x000fe20000041844 */
[----:B------:R-:W-:Y:S01]  /*4b10*/  BAR.SYNC.DEFER_BLOCKING 0x0 ;  /* 0x0000000000007b1d */ /* 0x000fe20000010000 */
[----:B------:R-:W-:Y:S01]  /*4b20*/  ISETP.GE.AND P0, PT, R22, UR20, PT ;  /* 0x0000001416007c0c */ /* 0x000fe2000bf06270 */
[----:B------:R-:W-:Y:S01]  /*4b30*/  FFMA.FTZ R27, R27, -UR5, R36 ;  /* 0x800000051b1b7c23 */ /* 0x000fe20008010024 */
[----:B------:R-:W-:Y:S01]  /*4b40*/  IABS R26, R26 ;  /* 0x0000001a001a7213 */ /* 0x000fe20000000000 */
[----:B------:R-:W-:-:S03]  /*4b50*/  VIADD R36, R13, 0x21 ;  /* 0x000000210d247836 */ /* 0x000fc60000000000 */
[C---:B------:R-:W-:Y:S01]  /*4b60*/  HMMA.16816.F32.BF16 R32, R16.reuse, R24, R32 ;  /* 0x000000181020723c */ /* 0x040fe20000041820 */
[----:B------:R-:W-:Y:S01]  /*4b70*/  IMAD.IADD R24, R12, 0x1, -R23 ;  /* 0x000000010c187824 */ /* 0x000fe200078e0a17 */
[----:B------:R-:W-:Y:S02]  /*4b80*/  I2FP.F32.S32 R26, R26 ;  /* 0x0000001a001a7245 */ /* 0x000fe40000201400 */
[----:B------:R-:W-:Y:S02]  /*4b90*/  FSEL R27, R27, -INF , !P1 ;  /* 0xff8000001b1b7808 */ /* 0x000fe40004800000 */
[----:B------:R-:W-:Y:S01]  /*4ba0*/  IABS R24, R24 ;  /* 0x0000001800187213 */ /* 0x000fe20000000000 */
[----:B------:R-:W-:Y:S01]  /*4bb0*/  FFMA.FTZ R26, R26, -UR5, R37 ;  /* 0x800000051a1a7c23 */ /* 0x000fe20008010025 */
[C---:B------:R-:W-:Y:S01]  /*4bc0*/  HMMA.16816.F32.BF16 R88, R16.reuse, R20, R88 ;  /* 0x000000141058723c */ /* 0x040fe20000041858 */
[----:B------:R-:W-:Y:S01]  /*4bd0*/  IMAD.IADD R21, R12, 0x1, -R14 ;  /* 0x000000010c157824 */ /* 0x000fe200078e0a0e */
[----:B------:R-:W-:Y:S01]  /*4be0*/  I2FP.F32.S32 R24, R24 ;  /* 0x0000001800187245 */ /* 0x000fe20000201400 */
[C---:B------:R-:W-:Y:S01]  /*4bf0*/  VIADD R37, R13.reuse, 0x20 ;  /* 0x000000200d257836 */ /* 0x040fe20000000000 */
[----:B------:R-:W-:Y:S01]  /*4c00*/  FSEL R26, R26, -INF , !P0 ;  /* 0xff8000001a1a7808 */ /* 0x000fe20004000000 */
[----:B------:R-:W-:Y:S01]  /*4c10*/  IMAD.IADD R20, R12, 0x1, -R45 ;  /* 0x000000010c147824 */ /* 0x000fe200078e0a2d */
[----:B------:R-:W-:Y:S01]  /*4c20*/  IABS R21, R21 ;  /* 0x0000001500157213 */ /* 0x000fe20000000000 */
[----:B------:R-:W-:Y:S01]  /*4c30*/  FFMA.FTZ R24, R24, -UR5, R41 ;  /* 0x8000000518187c23 */ /* 0x000fe20008010029 */
[----:B------:R-:W-:Y:S01]  /*4c40*/  VIADD R41, R13, 0x19 ;  /* 0x000000190d297836 */ /* 0x000fe20000000000 */
[----:B----4-:R-:W-:Y:S01]  /*4c50*/  HMMA.16816.F32.BF16 R68, R16, R8, R68 ;  /* 0x000000081044723c */ /* 0x010fe20000041844 */
[C---:B------:R-:W-:Y:S01]  /*4c60*/  IMAD.IADD R8, R12.reuse, 0x1, -R36 ;  /* 0x000000010c087824 */ /* 0x040fe200078e0a24 */
[----:B------:R-:W-:Y:S01]  /*4c70*/  I2FP.F32.S32 R21, R21 ;  /* 0x0000001500157245 */ /* 0x000fe20000201400 */
[C---:B------:R-:W-:Y:S01]  /*4c80*/  IMAD.IADD R9, R12.reuse, 0x1, -R41 ;  /* 0x000000010c097824 */ /* 0x040fe200078e0a29 */
[----:B------:R-:W-:Y:S01]  /*4c90*/  IABS R20, R20 ;  /* 0x0000001400147213 */ /* 0x000fe20000000000 */
[C---:B------:R-:W-:Y:S01]  /*4ca0*/  IMAD.IADD R25, R12.reuse, 0x1, -R37 ;  /* 0x000000010c197824 */ /* 0x040fe200078e0a25 */
[----:B------:R-:W-:Y:S01]  /*4cb0*/  IABS R8, R8 ;  /* 0x0000000800087213 */ /* 0x000fe20000000000 */
[----:B------:R-:W-:Y:S01]  /*4cc0*/  FFMA.FTZ R21, R21, -UR5, R32 ;  /* 0x8000000515157c23 */ /* 0x000fe20008010020 */
[----:B------:R-:W-:Y:S01]  /*4cd0*/  IABS R9, R9 ;  /* 0x0000000900097213 */ /* 0x000fe20000000000 */
[----:B------:R-:W-:Y:S01]  /*4ce0*/  VIADD R32, R12, 0x8 ;  /* 0x000000080c207836 */ /* 0x000fe20000000000 */
[----:B------:R-:W-:Y:S01]  /*4cf0*/  IABS R25, R25 ;  /* 0x0000001900197213 */ /* 0x000fe20000000000 */
[----:B------:R-:W-:Y:S01]  /*4d00*/  HMMA.16816.F32.BF16 R64, R52, R74, R64 ;  /* 0x0000004a3440723c */ /* 0x000fe20000041840 */
[----:B------:R-:W-:Y:S01]  /*4d10*/  I2FP.F32.S32 R9, R9 ;  /* 0x0000000900097245 */ /* 0x000fe20000201400 */
[C---:B------:R-:W-:Y:S01]  /*4d20*/  IMAD.IADD R28, R32.reuse, 0x1, -R23 ;  /* 0x00000001201c7824 */ /* 0x040fe200078e0a17 */
[----:B------:R-:W-:Y:S01]  /*4d30*/  I2FP.F32.S32 R8, R8 ;  /* 0x0000000800087245 */ /* 0x000fe20000201400 */
[C---:B------:R-:W-:Y:S01]  /*4d40*/  IMAD.IADD R14, R32.reuse, 0x1, -R14 ;  /* 0x00000001200e7824 */ /* 0x040fe200078e0a0e */
[----:B------:R-:W-:Y:S01]  /*4d50*/  I2FP.F32.S32 R25, R25 ;  /* 0x0000001900197245 */ /* 0x000fe20000201400 */
[----:B------:R-:W-:Y:S01]  /*4d60*/  FFMA.FTZ R9, R9, -UR5, R29 ;  /* 0x8000000509097c23 */ /* 0x000fe2000801001d */
[----:B------:R-:W-:-:S02]  /*4d70*/  IMAD.IADD R29, R32, 0x1, -R13 ;  /* 0x00000001201d7824 */ /* 0x000fc400078e0a0d */
[----:B------:R-:W-:Y:S01]  /*4d80*/  FFMA.FTZ R89, R8, -UR5, R89 ;  /* 0x8000000508597c23 */ /* 0x000fe20008010059 */
[----:B------:R-:W-:Y:S02]  /*4d90*/  IMAD.IADD R8, R12, 0x1, -R13 ;  /* 0x000000010c087824 */ /* 0x000fe400078e0a0d */
[----:B------:R-:W-:Y:S01]  /*4da0*/  FFMA.FTZ R88, R25, -UR5, R88 ;  /* 0x8000000519587c23 */ /* 0x000fe20008010058 */
[----:B------:R-:W-:Y:S01]  /*4db0*/  IMAD.IADD R25, R32, 0x1, -R22 ;  /* 0x0000000120197824 */ /* 0x000fe200078e0a16 */
[----:B------:R-:W-:Y:S02]  /*4dc0*/  IABS R23, R29 ;  /* 0x0000001d00177213 */ /* 0x000fe40000000000 */
[----:B------:R-:W-:Y:S02]  /*4dd0*/  IABS R8, R8 ;  /* 0x0000000800087213 */ /* 0x000fe40000000000 */
[----:B------:R-:W-:Y:S02]  /*4de0*/  IABS R25, R25 ;  /* 0x0000001900197213 */ /* 0x000fe40000000000 */
[----:B------:R-:W-:-:S02]  /*4df0*/  I2FP.F32.S32 R23, R23 ;  /* 0x0000001700177245 */ /* 0x000fc40000201400 */
[----:B------:R-:W-:Y:S01]  /*4e00*/  I2FP.F32.S32 R8, R8 ;  /* 0x0000000800087245 */ /* 0x000fe20000201400 */
[----:B------:R-:W-:Y:S01]  /*4e10*/  HMMA.16816.F32.BF16 R64, R16, R10, R64 ;  /* 0x0000000a1040723c */ /* 0x000fe20000041840 */
[----:B------:R-:W-:Y:S01]  /*4e20*/  IABS R14, R14 ;  /* 0x0000000e000e7213 */ /* 0x000fe20000000000 */
[----:B------:R-:W-:Y:S01]  /*4e30*/  FFMA.FTZ R23, R23, -UR5, R42 ;  /* 0x8000000517177c23 */ /* 0x000fe2000801002a */
[----:B------:R-:W-:Y:S01]  /*4e40*/  I2FP.F32.S32 R25, R25 ;  /* 0x0000001900197245 */ /* 0x000fe20000201400 */
[C---:B------:R-:W-:Y:S01]  /*4e50*/  FFMA.FTZ R29, R8.reuse, -UR5, R40 ;  /* 0x80000005081d7c23 */ /* 0x040fe20008010028 */
[----:B------:R-:W-:Y:S01]  /*4e60*/  I2FP.F32.S32 R14, R14 ;  /* 0x0000000e000e7245 */ /* 0x000fe20000201400 */
[----:B------:R-:W-:Y:S01]  /*4e70*/  FFMA.FTZ R38, R8, -UR5, R38 ;  /* 0x8000000508267c23 */ /* 0x000fe20008010026 */
[----:B------:R-:W-:Y:S01]  /*4e80*/  I2FP.F32.S32 R20, R20 ;  /* 0x0000001400147245 */ /* 0x000fe20000201400 */
[----:B------:R-:W-:Y:S01]  /*4e90*/  FFMA.FTZ R39, R25, -UR5, R39 ;  /* 0x8000000519277c23 */ /* 0x000fe20008010027 */
[----:B------:R-:W-:Y:S01]  /*4ea0*/  IABS R22, R28 ;  /* 0x0000001c00167213 */ /* 0x000fe20000000000 */
[----:B------:R-:W-:Y:S01]  /*4eb0*/  FFMA.FTZ R8, R14, -UR5, R34 ;  /* 0x800000050e087c23 */ /* 0x000fe20008010022 */
[----:B------:R-:W-:Y:S01]  /*4ec0*/  FSEL R29, R29, -INF , !P4 ;  /* 0xff8000001d1d7808 */ /* 0x000fe20006000000 */
[----:B------:R-:W-:Y:S01]  /*4ed0*/  FFMA.FTZ R20, R20, -UR5, R33 ;  /* 0x8000000514147c23 */ /* 0x000fe20008010021 */
[----:B------:R-:W-:Y:S01]  /*4ee0*/  FSEL R25, R23, -INF , !P4 ;  /* 0xff80000017197808 */ /* 0x000fe20006000000 */
[C---:B------:R-:W-:Y:S01]  /*4ef0*/  IMAD.IADD R14, R32.reuse, 0x1, -R45 ;  /* 0x00000001200e7824 */ /* 0x040fe200078e0a2d */
[----:B------:R-:W-:Y:S01]  /*4f00*/  I2FP.F32.S32 R22, R22 ;  /* 0x0000001600167245 */ /* 0x000fe20000201400 */
[----:B------:R-:W-:Y:S01]  /*4f10*/  IMAD.IADD R45, R32, 0x1, -R41 ;  /* 0x00000001202d7824 */ /* 0x000fe200078e0a29 */
[----:B------:R-:W-:Y:S01]  /*4f20*/  ISETP.GE.AND P4, PT, R44, UR20, PT ;  /* 0x000000142c007c0c */ /* 0x000fe2000bf86270 */
[C---:B------:R-:W-:Y:S01]  /*4f30*/  IMAD.IADD R44, R32.reuse, 0x1, -R44 ;  /* 0x00000001202c7824 */ /* 0x040fe200078e0a2c */
[----:B------:R-:W-:Y:S01]  /*4f40*/  IABS R14, R14 ;  /* 0x0000000e000e7213 */ /* 0x000fe20000000000 */
[----:B------:R-:W-:-:S02]  /*4f50*/  IMAD.IADD R34, R32, 0x1, -R37 ;  /* 0x0000000120227824 */ /* 0x000fc400078e0a25 */
[----:B------:R-:W-:Y:S01]  /*4f60*/  FFMA.FTZ R22, R22, -UR5, R43 ;  /* 0x8000000516167c23 */ /* 0x000fe2000801002b */
[----:B------:R-:W-:Y:S01]  /*4f70*/  IMAD.IADD R33, R32, 0x1, -R36 ;  /* 0x0000000120217824 */ /* 0x000fe200078e0a24 */
[----:B------:R-:W-:Y:S01]  /*4f80*/  IABS R44, R44 ;  /* 0x0000002c002c7213 */ /* 0x000fe20000000000 */
[C---:B------:R-:W-:Y:S01]  /*4f90*/  VIADD R40, R13.reuse, 0x29 ;  /* 0x000000290d287836 */ /* 0x040fe20000000000 */
[----:B------:R-:W-:Y:S01]  /*4fa0*/  IABS R45, R45 ;  /* 0x0000002d002d7213 */ /* 0x000fe20000000000 */
[----:B------:R-:W-:Y:S01]  /*4fb0*/  VIADD R43, R13, 0x39 ;  /* 0x000000390d2b7836 */ /* 0x000fe20000000000 */
[----:B------:R-:W-:Y:S02]  /*4fc0*/  IABS R34, R34 ;  /* 0x0000002200227213 */ /* 0x000fe40000000000 */
[----:B------:R-:W-:Y:S02]  /*4fd0*/  IABS R33, R33 ;  /* 0x0000002100217213 */ /* 0x000fe40000000000 */
[----:B------:R-:W-:-:S02]  /*4fe0*/  FSEL R28, R24, -INF , !P3 ;  /* 0xff800000181c7808 */ /* 0x000fc40005800000 */
[----:B------:R-:W-:Y:S02]  /*4ff0*/  FSEL R22, R22, -INF , !P3 ;  /* 0xff80000016167808 */ /* 0x000fe40005800000 */
[----:B------:R-:W-:Y:S01]  /*5000*/  FSEL R24, R38, -INF , !P1 ;  /* 0xff80000026187808 */ /* 0x000fe20004800000 */
[----:B------:R-:W-:Y:S01]  /*5010*/  VIADD R38, R13, 0x31 ;  /* 0x000000310d267836 */ /* 0x000fe20000000000 */
        /* <DEDUP_REMOVED lines=8> */
[----:B------:R-:W-:Y:S01]  /*50a0*/  ISETP.GE.AND P3, PT, R41, UR20, PT ;  /* 0x0000001429007c0c */ /* 0x000fe2000bf66270 */
[----:B------:R-:W-:Y:S01]  /*50b0*/  VIADD R41, R13, 0x28 ;  /* 0x000000280d297836 */ /* 0x000fe20000000000 */
[----:B------:R-:W-:Y:S01]  /*50c0*/  ISETP.GE.AND P1, PT, R37, UR20, PT ;  /* 0x0000001425007c0c */ /* 0x000fe2000bf26270 */
[----:B------:R-:W-:Y:S01]  /*50d0*/  VIADD R37, R13, 0x38 ;  /* 0x000000380d257836 */ /* 0x000fe20000000000 */
[----:B------:R-:W-:Y:S01]  /*50e0*/  FSEL R23, R39, -INF , !P0 ;  /* 0xff80000027177808 */ /* 0x000fe20004000000 */
[----:B------:R-:W-:-:S02]  /*50f0*/  VIADD R39, R13, 0x30 ;  /* 0x000000300d277836 */ /* 0x000fc40000000000 */
[----:B------:R-:W-:Y:S01]  /*5100*/  FFMA.FTZ R90, R34, -UR5, R90 ;  /* 0x80000005225a7c23 */ /* 0x000fe2000801005a */
[----:B------:R-:W-:Y:S01]  /*5110*/  FFMA.FTZ R91, R33, -UR5, R91 ;  /* 0x80000005215b7c23 */ /* 0x000fe2000801005b */
[C---:B------:R-:W-:Y:S01]  /*5120*/  IMAD.IADD R35, R12.reuse, 0x1, -R41 ;  /* 0x000000010c237824 */ /* 0x040fe200078e0a29 */
[----:B------:R-:W-:Y:S01]  /*5130*/  FSEL R21, R21, -INF , !P6 ;  /* 0xff80000015157808 */ /* 0x000fe20007000000 */
[----:B------:R-:W-:Y:S01]  /*5140*/  IMAD.IADD R34, R12, 0x1, -R40 ;  /* 0x000000010c227824 */ /* 0x000fe200078e0a28 */
[----:B------:R-:W-:Y:S01]  /*5150*/  FSEL R8, R8, -INF , !P6 ;  /* 0xff80000008087808 */ /* 0x000fe20007000000 */
[C---:B------:R-:W-:Y:S01]  /*5160*/  IMAD.IADD R33, R12.reuse, 0x1, -R39 ;  /* 0x000000010c217824 */ /* 0x040fe200078e0a27 */
[----:B------:R-:W-:Y:S01]  /*5170*/  IABS R35, R35 ;  /* 0x0000002300237213 */ /* 0x000fe20000000000 */
[C---:B------:R-:W-:Y:S01]  /*5180*/  IMAD.IADD R31, R12.reuse, 0x1, -R38 ;  /* 0x000000010c1f7824 */ /* 0x040fe200078e0a26 */
[----:B------:R-:W-:Y:S01]  /*5190*/  IABS R34, R34 ;  /* 0x0000002200227213 */ /* 0x000fe20000000000 */
[----:B------:R-:W-:Y:S01]  /*51a0*/  IMAD.IADD R30, R12, 0x1, -R37 ;  /* 0x000000010c1e7824 */ /* 0x000fe200078e0a25 */
[----:B------:R-:W-:-:S02]  /*51b0*/  IABS R33, R33 ;  /* 0x0000002100217213 */ /* 0x000fc40000000000 */
[----:B------:R-:W-:Y:S02]  /*51c0*/  IABS R31, R31 ;  /* 0x0000001f001f7213 */ /* 0x000fe40000000000 */
[----:B------:R-:W-:Y:S02]  /*51d0*/  IABS R30, R30 ;  /* 0x0000001e001e7213 */ /* 0x000fe40000000000 */
[----:B------:R-:W-:Y:S01]  /*51e0*/  ISETP.GE.AND P0, PT, R36, UR20, PT ;  /* 0x0000001424007c0c */ /* 0x000fe2000bf06270 */
[----:B------:R-:W-:Y:S01]  /*51f0*/  IMAD.IADD R36, R12, 0x1, -R43 ;  /* 0x000000010c247824 */ /* 0x000fe200078e0a2b */
[----:B------:R-:W-:Y:S01]  /*5200*/  ISETP.GE.AND P6, PT, R41, UR20, PT ;  /* 0x0000001429007c0c */ /* 0x000fe2000bfc6270 */
[----:B------:R-:W-:Y:S01]  /*5210*/  IMAD.IADD R41, R32, 0x1, -R41 ;  /* 0x0000000120297824 */ /* 0x000fe200078e0a29 */
[----:B------:R-:W-:Y:S02]  /*5220*/  FSEL R20, R20, -INF , !P5 ;  /* 0xff80000014147808 */ /* 0x000fe40006800000 */
[----:B------:R-:W-:-:S02]  /*5230*/  FSEL R14, R14, -INF , !P5 ;  /* 0xff8000000e0e7808 */ /* 0x000fc40006800000 */
[----:B------:R-:W-:Y:S01]  /*5240*/  ISETP.GE.AND P5, PT, R40, UR20, PT ;  /* 0x0000001428007c0c */ /* 0x000fe2000bfa6270 */
[----:B------:R-:W-:Y:S01]  /*5250*/  IMAD.IADD R40, R32, 0x1, -R40 ;  /* 0x0000000120287824 */ /* 0x000fe200078e0a28 */
[----:B------:R-:W-:Y:S02]  /*5260*/  FSEL R15, R15, -INF , !P4 ;  /* 0xff8000000f0f7808 */ /* 0x000fe40006000000 */
[----:B------:R-:W-:Y:S02]  /*5270*/  FSEL R13, R44, -INF , !P4 ;  /* 0xff8000002c0d7808 */ /* 0x000fe40006000000 */
[----:B------:R-:W-:Y:S02]  /*5280*/  FSEL R9, R9, -INF , !P3 ;  /* 0xff80000009097808 */ /* 0x000fe40005800000 */
[----:B------:R-:W-:Y:S02]  /*5290*/  FSEL R12, R45, -INF , !P3 ;  /* 0xff8000002d0c7808 */ /* 0x000fe40005800000 */
[----:B------:R-:W-:-:S02]  /*52a0*/  I2FP.F32.S32 R35, R35 ;  /* 0x0000002300237245 */ /* 0x000fc40000201400 */
        /* <DEDUP_REMOVED lines=8> */
[----:B------:R-:W-:Y:S01]  /*5330*/  IMAD.IADD R39, R32, 0x1, -R39 ;  /* 0x0000000120277824 */ /* 0x000fe200078e0a27 */
[----:B------:R-:W-:Y:S01]  /*5340*/  ISETP.GE.AND P3, PT, R38, UR20, PT ;  /* 0x0000001426007c0c */ /* 0x000fe2000bf66270 */
[C---:B------:R-:W-:Y:S01]  /*5350*/  IMAD.IADD R38, R32.reuse, 0x1, -R38 ;  /* 0x0000000120267824 */ /* 0x040fe200078e0a26 */
[----:B------:R-:W-:Y:S01]  /*5360*/  P2R R42, PR, RZ, 0x40 ;  /* 0x00000040ff2a7803 */ /* 0x000fe20000000000 */
[----:B------:R-:W-:Y:S01]  /*5370*/  FFMA.FTZ R31, R31, -UR5, R69 ;  /* 0x800000051f1f7c23 */ /* 0x000fe20008010045 */
[----:B------:R-:W-:Y:S01]  /*5380*/  ISETP.GE.AND P6, PT, R37, UR20, PT ;  /* 0x0000001425007c0c */ /* 0x000fe2000bfc6270 */
[C---:B------:R-:W-:Y:S01]  /*5390*/  IMAD.IADD R37, R32.reuse, 0x1, -R37 ;  /* 0x0000000120257824 */ /* 0x040fe200078e0a25 */
[----:B------:R-:W-:Y:S01]  /*53a0*/  P2R R44, PR, RZ, 0x20 ;  /* 0x00000020ff2c7803 */ /* 0x000fe20000000000 */
[----:B------:R-:W-:Y:S01]  /*53b0*/  IMAD.IADD R32, R32, 0x1, -R43 ;  /* 0x0000000120207824 */ /* 0x000fe200078e0a2b */
[----:B------:R-:W-:Y:S01]  /*53c0*/  P2R R45, PR, RZ, 0x10 ;  /* 0x00000010ff2d7803 */ /* 0x000fe20000000000 */
[----:B------:R-:W-:Y:S01]  /*53d0*/  FFMA.FTZ R30, R30, -UR5, R64 ;  /* 0x800000051e1e7c23 */ /* 0x000fe20008010040 */
[----:B------:R-:W-:-:S02]  /*53e0*/  FSEL R196, R88, -INF , !P1 ;  /* 0xff80000058c47808 */ /* 0x000fc40004800000 */
[----:B------:R-:W-:Y:S02]  /*53f0*/  FSEL R201, R90, -INF , !P1 ;  /* 0xff8000005ac97808 */ /* 0x000fe40004800000 */
[----:B------:R-:W-:Y:S02]  /*5400*/  P2R R46, PR, RZ, 0x8 ;  /* 0x00000008ff2e7803 */ /* 0x000fe40000000000 */
[----:B------:R-:W-:Y:S02]  /*5410*/  FSEL R197, R89, -INF , !P0 ;  /* 0xff80000059c57808 */ /* 0x000fe40004000000 */
[----:B------:R-:W-:Y:S02]  /*5420*/  FSEL R208, R91, -INF , !P0 ;  /* 0xff8000005bd07808 */ /* 0x000fe40004000000 */
[----:B------:R-:W-:Y:S02]  /*5430*/  ISETP.GE.AND P5, PT, R43, UR20, PT ;  /* 0x000000142b007c0c */ /* 0x000fe4000bfa6270 */
[----:B------:R-:W-:Y:S01]  /*5440*/  IABS R36, R36 ;  /* 0x0000002400247213 */ /* 0x000fe20000000000 */
[----:B------:R-:W-:Y:S10]  /*5450*/  BRA.U !UP1, `(.L_x_864) ;  /* 0x0000000509c47547 */ /* 0x000ff4000b800000 */
        /* <DEDUP_REMOVED lines=113> */
.L_x_864:
[----:B------:R-:W-:Y:S01]  /*5b70*/  FMNMX3.FTZ R10, R29, R28, R27, !PT ;  /* 0x0000001c1d0a7276 */ /* 0x000fe2000781001b */
[----:B-1----:R-:W-:Y:S01]  /*5b80*/  IMAD.MOV.U32 R18, RZ, RZ, R36 ;  /* 0x000000ffff127224 */ /* 0x002fe200078e0024 */
[----:B------:R-:W-:Y:S01]  /*5b90*/  ISETP.NE.AND P4, PT, R42, RZ, PT ;  /* 0x000000ff2a00720c */ /* 0x000fe20003f85270 */
[----:B------:R-:W1:Y:S01]  /*5ba0*/  LDCU UR4, c[0x0][0x3e0] ;  /* 0x00007c00ff0477ac */ /* 0x000e620008000800 */
[----:B------:R-:W-:Y:S01]  /*5bb0*/  FMNMX3.FTZ R10, R10, R26, R21, !PT ;  /* 0x0000001a0a0a7276 */ /* 0x000fe20007810015 */
[----:B------:R-:W-:Y:S01]  /*5bc0*/  IMAD.U32 R220, RZ, RZ, UR19 ;  /* 0x00000013ffdc7e24 */ /* 0x000fe2000f8e00ff */
[----:B------:R-:W-:Y:S01]  /*5bd0*/  ISETP.NE.AND P3, PT, R44, RZ, PT ;  /* 0x000000ff2c00720c */ /* 0x000fe20003f65270 */
[----:B------:R-:W-:Y:S01]  /*5be0*/  USHF.L.U32 UR13, UR15, 0x1, URZ ;  /* 0x000000010f0d7899 */ /* 0x000fe200080006ff */
[----:B------:R-:W-:Y:S01]  /*5bf0*/  FMNMX3.FTZ R10, R10, R20, R15, !PT ;  /* 0x000000140a0a7276 */ /* 0x000fe2000781000f */
[----:B------:R-:W-:Y:S01]  /*5c00*/  UIADD3 UR11, UPT, UPT, UR28, -0x61c88647, URZ ;  /* 0x9e3779b91c0b7890 */ /* 0x000fe2000fffe0ff */
[----:B------:R-:W-:Y:S01]  /*5c10*/  ISETP.NE.AND P1, PT, R45, RZ, PT ;  /* 0x000000ff2d00720c */ /* 0x000fe20003f25270 */
[----:B------:R-:W-:Y:S01]  /*5c20*/  UIADD3 UR10, UPT, UPT, UR28, 0x3c6ef372, URZ ;  /* 0x3c6ef3721c0a7890 */ /* 0x000fe2000fffe0ff */
[----:B------:R-:W-:Y:S01]  /*5c30*/  FSEL R198, R35, -INF , !P4 ;  /* 0xff80000023c67808 */ /* 0x000fe20006000000 */
[----:B------:R-:W2:Y:S01]  /*5c40*/  LDCU UR12, c[0x0][0x45c] ;  /* 0x00008b80ff0c77ac */ /* 0x000ea20008000800 */
[----:B------:R-:W-:Y:S01]  /*5c50*/  FMNMX3.FTZ R10, R10, R9, R196, !PT ;  /* 0x000000090a0a7276 */ /* 0x000fe200078100c4 */
[----:B------:R-:W3:Y:S01]  /*5c60*/  LDC R202, c[0x0][0x4f8] ;  /* 0x00013e00ffca7b82 */ /* 0x000ee20000000800 */
[----:B------:R-:W-:Y:S01]  /*5c70*/  I2FP.F32.S32 R18, R18 ;  /* 0x0000001200127245 */ /* 0x000fe20000201400 */
[----:B------:R-:W-:Y:S01]  /*5c80*/  UIADD3 UR17, UPT, UPT, UR29, 0x32370b8f, URZ ;  /* 0x32370b8f1d117890 */ /* 0x000fe2000fffe0ff */
[----:B------:R-:W-:Y:S01]  /*5c90*/  IABS R16, R40 ;  /* 0x0000002800107213 */ /* 0x000fe20000000000 */
[----:B------:R-:W-:Y:S01]  /*5ca0*/  UIADD3 UR9, UPT, UPT, UR28, -0x255992d5, URZ ;  /* 0xdaa66d2b1c097890 */ /* 0x000fe2000fffe0ff */
[----:B------:R-:W-:Y:S01]  /*5cb0*/  ISETP.NE.AND P0, PT, R46, RZ, PT ;  /* 0x000000ff2e00720c */ /* 0x000fe20003f05270 */
[----:B------:R-:W-:Y:S01]  /*5cc0*/  FFMA.FTZ R65, R18, -UR5, R65 ;  /* 0x8000000512417c23 */ /* 0x000fe20008010041 */
[----:B------:R-:W-:Y:S01]  /*5cd0*/  FSEL R199, R34, -INF , !P3 ;  /* 0xff80000022c77808 */ /* 0x000fe20005800000 */
[----:B-1----:R-:W-:Y:S01]  /*5ce0*/  UIMAD UR4, UR23, UR4, UR22 ;  /* 0x00000004170472a4 */ /* 0x002fe2000f8e0216 */
[----:B------:R-:W-:Y:S01]  /*5cf0*/  FSEL R218, R33, -INF , !P1 ;  /* 0xff80000021da7808 */ /* 0x000fe20004800000 */
[----:B------:R-:W-:Y:S01]  /*5d00*/  UIADD3 UR22, UPT, UPT, UR29, 0x76cf5d0a, URZ ;  /* 0x76cf5d0a1d167890 */ /* 0x000fe2000fffe0ff */
[----:B------:R-:W-:Y:S01]  /*5d10*/  FMNMX3.FTZ R10, R10, R197, R198, !PT ;  /* 0x000000c50a0a7276 */ /* 0x000fe200078100c6 */
[----:B------:R-:W-:Y:S01]  /*5d20*/  USHF.L.U32 UR7, UR4, 0x5, URZ ;  /* 0x0000000504077899 */ /* 0x000fe200080006ff */
[----:B------:R-:W-:Y:S01]  /*5d30*/  I2FP.F32.S32 R16, R16 ;  /* 0x0000001000107245 */ /* 0x000fe20000201400 */
[----:B------:R-:W-:Y:S01]  /*5d40*/  UIADD3 UR8, UPT, UPT, UR28, 0x78dde6e4, URZ ;  /* 0x78dde6e41c087890 */ /* 0x000fe2000fffe0ff */
[----:B------:R-:W-:Y:S01]  /*5d50*/  FSEL R217, R31, -INF , !P0 ;  /* 0xff8000001fd97808 */ /* 0x000fe20004000000 */
[----:B------:R-:W-:Y:S01]  /*5d60*/  USHF.R.S32.HI UR4, URZ, 0x1f, UR7 ;  /* 0x0000001fff047899 */ /* 0x000fe20008011407 */
[----:B------:R-:W-:Y:S01]  /*5d70*/  FSEL R216, R30, -INF , !P6 ;  /* 0xff8000001ed87808 */ /* 0x000fe20007000000 */
[----:B------:R-:W-:Y:S01]  /*5d80*/  FFMA.FTZ R51, R16, -UR5, R51 ;  /* 0x8000000510337c23 */ /* 0x000fe20008010033 */
[----:B------:R-:W-:Y:S01]  /*5d90*/  FMNMX3.FTZ R10, R10, R199, R218, !PT ;  /* 0x000000c70a0a7276 */ /* 0x000fe200078100da */
[----:B------:R-:W-:Y:S01]  /*5da0*/  UIADD3 UR15, UPT, UPT, UR29, -0x56f99767, URZ ;  /* 0xa90668991d0f7890 */ /* 0x000fe2000fffe0ff */
[----:B------:R-:W-:Y:S01]  /*5db0*/  IABS R17, R41 ;  /* 0x0000002900117213 */ /* 0x000fe20000000000 */
[----:B------:R-:W-:Y:S01]  /*5dc0*/  UIADD3 UR16, UPT, UPT, UR29, -0x126145ec, URZ ;  /* 0xed9eba141d107890 */ /* 0x000fe2000fffe0ff */
[----:B------:R-:W-:Y:S01]  /*5dd0*/  IABS R11, R39 ;  /* 0x00000027000b7213 */ /* 0x000fe20000000000 */
[----:B------:R-:W-:Y:S01]  /*5de0*/  UIADD3 UR14, UPT, UPT, UR29, 0x646e171e, URZ ;  /* 0x646e171e1d0e7890 */ /* 0x000fe2000fffe0ff */
[----:B------:R-:W-:-:S02]  /*5df0*/  FSEL R211, R65, -INF , !P5 ;  /* 0xff80000041d37808 */ /* 0x000fc40006800000 */
[----:B------:R-:W-:Y:S02]  /*5e00*/  FMNMX3.FTZ R10, R10, R217, R216, !PT ;  /* 0x000000d90a0a7276 */ /* 0x000fe400078100d8 */
[----:B------:R-:W-:Y:S02]  /*5e10*/  IABS R37, R37 ;  /* 0x0000002500257213 */ /* 0x000fe40000000000 */
[----:B------:R-:W-:Y:S02]  /*5e20*/  FMNMX3.FTZ R16, R25, R22, R24, !PT ;  /* 0x0000001619107276 */ /* 0x000fe40007810018 */
[----:B------:R-:W-:Y:S01]  /*5e30*/  I2FP.F32.S32 R17, R17 ;  /* 0x0000001100117245 */ /* 0x000fe20000201400 */
[----:B------:R-:W-:Y:S01]  /*5e40*/  IMAD.MOV.U32 R18, RZ, RZ, R37 ;  /* 0x000000ffff127224 */ /* 0x000fe200078e0025 */
[----:B------:R-:W-:Y:S02]  /*5e50*/  I2FP.F32.S32 R11, R11 ;  /* 0x0000000b000b7245 */ /* 0x000fe40000201400 */
[----:B------:R-:W-:Y:S01]  /*5e60*/  FMNMX.FTZ R10, R211, R10, !PT ;  /* 0x0000000ad30a7209 */ /* 0x000fe20007810000 */
[----:B------:R-:W-:Y:S01]  /*5e70*/  FFMA.FTZ R50, R17, -UR5, R50 ;  /* 0x8000000511327c23 */ /* 0x000fe20008010032 */
[----:B------:R-:W-:Y:S01]  /*5e80*/  FMNMX3.FTZ R16, R16, R23, R8, !PT ;  /* 0x0000001710107276 */ /* 0x000fe20007810008 */
[----:B------:R-:W-:Y:S01]  /*5e90*/  FFMA.FTZ R70, R11, -UR5, R70 ;  /* 0x800000050b467c23 */ /* 0x000fe20008010046 */
[----:B------:R-:W-:Y:S01]  /*5ea0*/  IABS R38, R38 ;  /* 0x0000002600267213 */ /* 0x000fe20000000000 */
[----:B------:R-:W1:Y:S01]  /*5eb0*/  SHFL.BFLY PT, R11, R10, 0x2, 0x1f ;  /* 0x0c401f000a0b7f89 */ /* 0x000e6200000e0000 */
[----:B------:R-:W-:-:S02]  /*5ec0*/  FMNMX3.FTZ R16, R16, R14, R13, !PT ;  /* 0x0000000e10107276 */ /* 0x000fc4000781000d */
[----:B------:R-:W-:Y:S02]  /*5ed0*/  I2FP.F32.S32 R38, R38 ;  /* 0x0000002600267245 */ /* 0x000fe40000201400 */
[----:B------:R-:W-:Y:S02]  /*5ee0*/  IABS R17, R32 ;  /* 0x0000002000117213 */ /* 0x000fe40000000000 */
[----:B------:R-:W-:Y:S01]  /*5ef0*/  I2FP.F32.S32 R18, R18 ;  /* 0x0000001200127245 */ /* 0x000fe20000201400 */
[----:B------:R-:W-:Y:S01]  /*5f00*/  FFMA.FTZ R71, R38, -UR5, R71 ;  /* 0x8000000526477c23 */ /* 0x000fe20008010047 */
[----:B------:R-:W-:Y:S02]  /*5f10*/  FSEL R203, R50, -INF , !P4 ;  /* 0xff80000032cb7808 */ /* 0x000fe40006000000 */
[----:B------:R-:W-:Y:S01]  /*5f20*/  FMNMX3.FTZ R16, R16, R12, R201, !PT ;  /* 0x0000000c10107276 */ /* 0x000fe200078100c9 */
[----:B------:R-:W-:Y:S01]  /*5f30*/  FFMA.FTZ R66, R18, -UR5, R66 ;  /* 0x8000000512427c23 */ /* 0x000fe20008010042 */
[----:B------:R-:W-:-:S02]  /*5f40*/  I2FP.F32.S32 R17, R17 ;  /* 0x0000001100117245 */ /* 0x000fc40000201400 */
[----:B------:R-:W-:Y:S02]  /*5f50*/  FSEL R204, R51, -INF , !P3 ;  /* 0xff80000033cc7808 */ /* 0x000fe40005800000 */
[----:B------:R-:W-:Y:S01]  /*5f60*/  FSEL R210, R70, -INF , !P1 ;  /* 0xff80000046d27808 */ /* 0x000fe20004800000 */
[----:B------:R-:W-:Y:S01]  /*5f70*/  FFMA.FTZ R17, R17, -UR5, R67 ;  /* 0x8000000511117c23 */ /* 0x000fe20008010043 */
[----:B------:R-:W-:Y:S02]  /*5f80*/  FMNMX3.FTZ R16, R16, R208, R203, !PT ;  /* 0x000000d010107276 */ /* 0x000fe400078100cb */
[----:B------:R-:W-:Y:S02]  /*5f90*/  FSEL R209, R71, -INF , !P0 ;  /* 0xff80000047d17808 */ /* 0x000fe40004000000 */
[----:B------:R-:W-:Y:S02]  /*5fa0*/  FSEL R206, R66, -INF , !P6 ;  /* 0xff80000042ce7808 */ /* 0x000fe40007000000 */
[----:B------:R-:W-:-:S02]  /*5fb0*/  FMNMX3.FTZ R16, R16, R204, R210, !PT ;  /* 0x000000cc10107276 */ /* 0x000fc400078100d2 */
[----:B------:R-:W-:Y:S02]  /*5fc0*/  FSEL R205, R17, -INF , !P5 ;  /* 0xff80000011cd7808 */ /* 0x000fe40006800000 */
[----:B------:R-:W-:Y:S02]  /*5fd0*/  FMNMX3.FTZ R16, R16, R209, R206, !PT ;  /* 0x000000d110107276 */ /* 0x000fe400078100ce */
[----:B-1----:R-:W-:Y:S02]  /*5fe0*/  FMNMX.FTZ R10, R10, R11, !PT ;  /* 0x0000000b0a0a7209 */ /* 0x002fe40007810000 */
[----:B------:R-:W-:Y:S02]  /*5ff0*/  FMNMX.FTZ R16, R205, R16, !PT ;  /* 0x00000010cd107209 */ /* 0x000fe40007810000 */
[----:B------:R-:W-:Y:S01]  /*6000*/  SHF.R.U32.HI R233, RZ, 0x5, R213 ;  /* 0x00000005ffe97819 */ /* 0x000fe200000116d5 */
[----:B------:R-:W1:Y:S01]  /*6010*/  SHFL.BFLY PT, R164, R10, 0x1, 0x1f ;  /* 0x0c201f000aa47f89 */ /* 0x000e6200000e0000 */
[----:B------:R-:W-:-:S02]  /*6020*/  LOP3.LUT R244, R213, 0x1f, RZ, 0xc0, !PT ;  /* 0x0000001fd5f47812 */ /* 0x000fc400078ec0ff */
[----:B------:R-:W-:Y:S01]  /*6030*/  LOP3.LUT R195, R3, 0x200, R81, 0xf8, !PT ;  /* 0x0000020003c37812 */ /* 0x000fe200078ef851 */
[----:B------:R-:W4:Y:S01]  /*6040*/  SHFL.BFLY PT, R11, R16, 0x2, 0x1f ;  /* 0x0c401f00100b7f89 */ /* 0x000f2200000e0000 */
[----:B------:R-:W-:Y:S01]  /*6050*/  IMAD R220, R220, 0x4, R233 ;  /* 0x00000004dcdc7824 */ /* 0x000fe200078e02e9 */
[----:B------:R-:W-:Y:S01]  /*6060*/  IADD3 R244, P1, P0, R83, UR7, R244 ;  /* 0x0000000753f47c10 */ /* 0x000fe2000f83e0f4 */
[----:B------:R-:W-:Y:S01]  /*6070*/  UIADD3 UR7, UPT, UPT, UR13, -0x2, URZ ;  /* 0xfffffffe0d077890 */ /* 0x000fe2000fffe0ff */
[----:B------:R-:W-:Y:S01]  /*6080*/  LEA R195, R195, UR6, 0x1 ;  /* 0x00000006c3c37c11 */ /* 0x000fe2000f8e08ff */
[----:B------:R-:W-:Y:S01]  /*6090*/  IMAD.WIDE.U32 R220, R220, -0x326172a9, RZ ;  /* 0xcd9e8d57dcdc7825 */ /* 0x000fe200078e00ff */
[----:B------:R-:W-:Y:S01]  /*60a0*/  IADD3.X R242, PT, PT, R82, UR4, RZ, P1, P0 ;  /* 0x0000000452f27c10 */ /* 0x000fe20008fe04ff */
[----:B------:R-:W-:Y:S01]  /*60b0*/  UIADD3 UR4, UPT, UPT, UR29, -0x4498517b, URZ ;  /* 0xbb67ae851d047890 */ /* 0x000fe2000fffe0ff */
[----:B---3--:R-:W-:Y:S01]  /*60c0*/  LOP3.LUT R202, R202, 0xff, RZ, 0xc0, !PT ;  /* 0x000000ffcaca7812 */ /* 0x008fe200078ec0ff */
[----:B------:R-:W-:Y:S01]  /*60d0*/  IMAD.WIDE.U32 R244, R244, -0x2daee0ad, RZ ;  /* 0xd2511f53f4f47825 */ /* 0x000fe200078e00ff */
[----:B------:R-:W-:Y:S01]  /*60e0*/  LOP3.LUT R242, R242, UR28, R221, 0x96, !PT ;  /* 0x0000001cf2f27c12 */ /* 0x000fe2000f8e96dd */
[----:B------:R-:W-:Y:S01]  /*60f0*/  LDSM.16.MT88.4 R156, [R195+0x10000] ;  /* 0x01000000c39c783b */ /* 0x000fe20000004200 */
[----:B------:R-:W-:Y:S01]  /*6100*/  UIADD3 UR13, UPT, UPT, UR13, -0x1, URZ ;  /* 0xffffffff0d0d7890 */ /* 0x000fe2000fffe0ff */
[----:B------:R-:W-:Y:S01]  /*6110*/  IMAD.U32 R17, RZ, RZ, UR7 ;  /* 0x00000007ff117e24 */ /* 0x000fe2000f8e00ff */
[----:B------:R-:W-:Y:S01]  /*6120*/  UIADD3 UR7, UPT, UPT, UR28, 0x1715609d, URZ ;  /* 0x1715609d1c077890 */ /* 0x000fe2000fffe0ff */
[----:B------:R-:W-:Y:S01]  /*6130*/  IMAD.WIDE.U32 R242, R242, -0x2daee0ad, RZ ;  /* 0xd2511f53f2f27825 */ /* 0x000fe200078e00ff */
[----:B------:R-:W-:Y:S02]  /*6140*/  LDSM.16.MT88.4 R64, [R195+0x12000] ;  /* 0x01200000c340783b */ /* 0x000fe40000004200 */
[----:B------:R-:W-:Y:S01]  /*6150*/  LOP3.LUT R17, R17, UR29, R245, 0x96, !PT ;  /* 0x0000001d11117c12 */ /* 0x000fe2000f8e96f5 */
[----:B------:R-:W-:Y:S01]  /*6160*/  VIADD R194, R195, 0x10040 ;  /* 0x00010040c3c27836 */ /* 0x000fe20000000000 */
[----:B------:R-:W-:Y:S01]  /*6170*/  LOP3.LUT R238, R244, UR4, R243, 0x96, !PT ;  /* 0x00000004f4ee7c12 */ /* 0x000fe2000f8e96f3 */
[----:B------:R-:W-:Y:S01]  /*6180*/  UIADD3 UR4, UPT, UPT, UR28, -0x4ab325aa, URZ ;  /* 0xb54cda561c047890 */ /* 0x000fe2000fffe0ff */
[----:B-1----:R-:W-:Y:S01]  /*6190*/  FMNMX.FTZ R164, R10, R164, !PT ;  /* 0x000000a40aa47209 */ /* 0x002fe20007810000 */
[----:B------:R-:W-:Y:S01]  /*61a0*/  IMAD.WIDE.U32 R30, R17, -0x326172a9, RZ ;  /* 0xcd9e8d57111e7825 */ /* 0x000fe200078e00ff */
[----:B----4-:R-:W-:Y:S01]  /*61b0*/  FMNMX.FTZ R11, R16, R11, !PT ;  /* 0x0000000b100b7209 */ /* 0x010fe20007810000 */
[----:B------:R-:W-:Y:S01]  /*61c0*/  LDSM.16.MT88.4 R96, [R195+0x14000] ;  /* 0x01400000c360783b */ /* 0x000fe20000004200 */
[----:B------:R-:W-:Y:S01]  /*61d0*/  FSETP.NEU.FTZ.AND P0, PT, R164, -INF , PT ;  /* 0xff800000a400780b */ /* 0x000fe20003f1d000 */
[----:B------:R-:W-:Y:S01]  /*61e0*/  IMAD.WIDE.U32 R238, R238, -0x326172a9, RZ ;  /* 0xcd9e8d57eeee7825 */ /* 0x000fe200078e00ff */
[----:B------:R-:W-:Y:S01]  /*61f0*/  LOP3.LUT R16, R220, UR11, R31, 0x96, !PT ;  /* 0x0000000bdc107c12 */ /* 0x000fe2000f8e961f */
[----:B------:R-:W1:Y:S02]  /*6200*/  SHFL.BFLY PT, R10, R11, 0x1, 0x1f ;  /* 0x0c201f000b0a7f89 */ /* 0x000e6400000e0000 */
[----:B--2---:R-:W-:Y:S01]  /*6210*/  FMUL.FTZ R215, R164, UR12 ;  /* 0x0000000ca4d77c20 */ /* 0x004fe20008410000 */
[----:B------:R-:W-:Y:S01]  /*6220*/  IMAD R202, R202, 0x10000, R202 ;  /* 0x00010000caca7824 */ /* 0x000fe200078e02ca */
[----:B------:R-:W-:Y:S01]  /*6230*/  LOP3.LUT R30, R30, UR10, R239, 0x96, !PT ;  /* 0x0000000a1e1e7c12 */ /* 0x000fe2000f8e96ef */
[----:B------:R-:W-:Y:S01]  /*6240*/  IMAD.WIDE.U32 R18, R16, -0x2daee0ad, RZ ;  /* 0xd2511f5310127825 */ /* 0x000fe200078e00ff */
[----:B------:R-:W-:Y:S01]  /*6250*/  LDSM.16.MT88.4 R128, [R195+0x16000] ;  /* 0x01600000c380783b */ /* 0x000fe20000004200 */
[----:B------:R-:W-:-:S02]  /*6260*/  FSEL R215, R215, RZ, P0 ;  /* 0x000000ffd7d77208 */ /* 0x000fc40000000000 */
[----:B------:R-:W-:Y:S01]  /*6270*/  IMAD.WIDE.U32 R30, R30, -0x2daee0ad, RZ ;  /* 0xd2511f531e1e7825 */ /* 0x000fe200078e00ff */
[----:B------:R-:W-:-:S03]  /*6280*/  LOP3.LUT R16, R242, UR22, R19, 0x96, !PT ;  /* 0x00000016f2107c12 */ /* 0x000fc6000f8e9613 */
[--C-:B------:R-:W-:Y:S01]  /*6290*/  FFMA.FTZ R192, R29, UR12, -R215.reuse ;  /* 0x0000000c1dc07c23 */ /* 0x100fe200080108d7 */
[----:B------:R-:W-:Y:S01]  /*62a0*/  FFMA.FTZ R191, R28, UR12, -R215 ;  /* 0x0000000c1cbf7c23 */ /* 0x000fe200080108d7 */
[----:B------:R-:W-:Y:S01]  /*62b0*/  LOP3.LUT R18, R18, UR17, R31, 0x96, !PT ;  /* 0x0000001112127c12 */ /* 0x000fe2000f8e961f */
[----:B------:R-:W-:-:S04]  /*62c0*/  IMAD.WIDE.U32 R16, R16, -0x326172a9, RZ ;  /* 0xcd9e8d5710107825 */ /* 0x000fc800078e00ff */
[--C-:B------:R-:W-:Y:S01]  /*62d0*/  FFMA.FTZ R187, R26, UR12, -R215.reuse ;  /* 0x0000000c1abb7c23 */ /* 0x100fe200080108d7 */
[--C-:B------:R-:W-:Y:S01]  /*62e0*/  FFMA.FTZ R190, R27, UR12, -R215.reuse ;  /* 0x0000000c1bbe7c23 */ /* 0x100fe200080108d7 */
[----:B------:R-:W-:Y:S01]  /*62f0*/  FFMA.FTZ R183, R20, UR12, -R215 ;  /* 0x0000000c14b77c23 */ /* 0x000fe200080108d7 */
[----:B------:R-:W-:-:S04]  /*6300*/  IMAD.WIDE.U32 R18, R18, -0x326172a9, RZ ;  /* 0xcd9e8d5712127825 */ /* 0x000fc800078e00ff */
[--C-:B------:R-:W-:Y:S01]  /*6310*/  FFMA.FTZ R167, R9, UR12, -R215.reuse ;  /* 0x0000000c09a77c23 */ /* 0x100fe200080108d7 */
[----:B------:R-:W-:Y:S01]  /*6320*/  MUFU.EX2 R192, R192 ;  /* 0x000000c000c07308 */ /* 0x000fe20000000800 */
[----:B------:R-:W-:Y:S01]  /*6330*/  FFMA.FTZ R186, R21, UR12, -R215 ;  /* 0x0000000c15ba7c23 */ /* 0x000fe200080108d7 */
[----:B------:R-:W-:Y:S01]  /*6340*/  IMAD.IADD R200, R80, 0x1, R195 ;  /* 0x0000000150c87824 */ /* 0x000fe200078e02c3 */
[----:B------:R-:W-:Y:S01]  /*6350*/  LOP3.LUT R16, R16, UR8, R19, 0x96, !PT ;  /* 0x0000000810107c12 */ /* 0x000fe2000f8e9613 */
[----:B------:R-:W-:Y:S01]  /*6360*/  FFMA.FTZ R182, R15, UR12, -R215 ;  /* 0x0000000c0fb67c23 */ /* 0x000fe200080108d7 */
[----:B-1----:R-:W-:Y:S01]  /*6370*/  FMNMX.FTZ R3, R11, R10, !PT ;  /* 0x0000000a0b037209 */ /* 0x002fe20007810000 */
[----:B------:R-:W-:Y:S01]  /*6380*/  VIADD R10, R195, 0x10000 ;  /* 0x00010000c30a7836 */ /* 0x000fe20000000000 */
[----:B------:R-:W-:Y:S01]  /*6390*/  LOP3.LUT R11, R238, UR9, R17, 0x96, !PT ;  /* 0x00000009ee0b7c12 */ /* 0x000fe2000f8e9611 */
[----:B------:R-:W-:Y:S01]  /*63a0*/  IMAD.WIDE.U32 R16, R16, -0x2daee0ad, RZ ;  /* 0xd2511f5310107825 */ /* 0x000fe200078e00ff */
[----:B------:R-:W-:-:S03]  /*63b0*/  FSETP.NEU.FTZ.AND P0, PT, R3, -INF , PT ;  /* 0xff8000000300780b */ /* 0x000fc60003f1d000 */
[----:B------:R-:W-:Y:S01]  /*63c0*/  FMUL.FTZ R207, R3, UR12 ;  /* 0x0000000c03cf7c20 */ /* 0x000fe20008410000 */
[----:B------:R-:W-:Y:S01]  /*63d0*/  MUFU.EX2 R191, R191 ;  /* 0x000000bf00bf7308 */ /* 0x000fe20000000800 */
[----:B------:R-:W-:Y:S01]  /*63e0*/  IMAD.WIDE.U32 R28, R11, -0x2daee0ad, RZ ;  /* 0xd2511f530b1c7825 */ /* 0x000fe200078e00ff */
[----:B------:R-:W-:Y:S03]  /*63f0*/  LDSM.16.MT88.4 R40, [R200+0x10000] ;  /* 0x01000000c828783b */ /* 0x000fe60000004200 */
[----:B------:R-:W-:Y:S01]  /*6400*/  FFMA.FTZ R198, R198, UR12, -R215 ;  /* 0x0000000cc6c67c23 */ /* 0x000fe200080108d7 */
[----:B------:R-:W-:Y:S01]  /*6410*/  FSEL R207, R207, RZ, P0 ;  /* 0x000000ffcfcf7208 */ /* 0x000fe20000000000 */
[----:B------:R-:W-:Y:S01]  /*6420*/  @P2 VIADD R194, R10, 0xffffffc0 ;  /* 0xffffffc00ac22836 */ /* 0x000fe20000000000 */
[----:B------:R-:W-:Y:S01]  /*6430*/  LOP3.LUT R26, R28, UR15, R17, 0x96, !PT ;  /* 0x0000000f1c1a7c12 */ /* 0x000fe2000f8e9611 */
[----:B------:R-:W-:Y:S01]  /*6440*/  LDSM.16.MT88.4 R72, [R200+0x12000] ;  /* 0x01200000c848783b */ /* 0x000fe20000004200 */
[----:B------:R-:W-:Y:S01]  /*6450*/  LOP3.LUT R10, R30, UR16, R29, 0x96, !PT ;  /* 0x000000101e0a7c12 */ /* 0x000fe2000f8e961d */
[--C-:B------:R-:W-:Y:S01]  /*6460*/  FFMA.FTZ R189, R25, UR12, -R207.reuse ;  /* 0x0000000c19bd7c23 */ /* 0x100fe200080108cf */
[----:B------:R-:W-:Y:S01]  /*6470*/  FFMA.FTZ R188, R22, UR12, -R207 ;  /* 0x0000000c16bc7c23 */ /* 0x000fe200080108cf */
[----:B------:R-:W-:-:S04]  /*6480*/  IMAD.WIDE.U32 R26, R26, -0x326172a9, RZ ;  /* 0xcd9e8d571a1a7825 */ /* 0x000fc800078e00ff */
[----:B------:R-:W-:Y:S01]  /*6490*/  FFMA.FTZ R181, R8, UR12, -R207 ;  /* 0x0000000c08b57c23 */ /* 0x000fe200080108cf */
[----:B------:R-:W-:Y:S01]  /*64a0*/  MUFU.EX2 R190, R190 ;  /* 0x000000be00be7308 */ /* 0x000fe20000000800 */
[----:B------:R-:W-:Y:S01]  /*64b0*/  LDSM.16.MT88.4 R104, [R200+0x14000] ;  /* 0x01400000c868783b */ /* 0x000fe20000004200 */
[----:B------:R-:W-:Y:S01]  /*64c0*/  IMAD.WIDE.U32 R10, R10, -0x326172a9, RZ ;  /* 0xcd9e8d570a0a7825 */ /* 0x000fe200078e00ff */
[----:B------:R-:W-:-:S03]  /*64d0*/  PRMT R146, R26, 0x7771, RZ ;  /* 0x000077711a927816 */ /* 0x000fc600000000ff */
[----:B------:R-:W-:Y:S01]  /*64e0*/  FFMA.FTZ R185, R24, UR12, -R207 ;  /* 0x0000000c18b97c23 */ /* 0x000fe200080108cf */
[----:B------:R-:W-:Y:S01]  /*64f0*/  LDSM.16.MT88.4 R136, [R200+0x16000] ;  /* 0x01600000c888783b */ /* 0x000fe20000004200 */
[----:B------:R-:W-:Y:S01]  /*6500*/  IMAD.MOV.U32 R17, RZ, RZ, R26 ;  /* 0x000000ffff117224 */ /* 0x000fe200078e001a */
[----:B------:R-:W-:Y:S01]  /*6510*/  LOP3.LUT R145, R10, UR4, R27, 0x96, !PT ;  /* 0x000000040a917c12 */ /* 0x000fe2000f8e961b */
[----:B------:R-:W-:Y:S01]  /*6520*/  MUFU.EX2 R189, R189 ;  /* 0x000000bd00bd7308 */ /* 0x000fe20000000800 */
[----:B------:R-:W-:Y:S01]  /*6530*/  IMAD.IADD R193, R80, 0x1, R194 ;  /* 0x0000000150c17824 */ /* 0x000fe200078e02c2 */
[----:B------:R-:W-:Y:S01]  /*6540*/  LOP3.LUT R20, R18, UR7, R11, 0x96, !PT ;  /* 0x0000000712147c12 */ /* 0x000fe2000f8e960b */
[----:B------:R-:W-:Y:S01]  /*6550*/  LDSM.16.MT88.4 R48, [R194] ;  /* 0x00000000c230783b */ /* 0x000fe20000004200 */
[----:B------:R-:W-:Y:S01]  /*6560*/  LOP3.LUT R17, R17, 0xff, RZ, 0xc0, !PT ;  /* 0x000000ff11117812 */ /* 0x000fe200078ec0ff */
[--C-:B------:R-:W-:Y:S01]  /*6570*/  FFMA.FTZ R184, R23, UR12, -R207.reuse ;  /* 0x0000000c17b87c23 */ /* 0x100fe200080108cf */
[----:B------:R-:W-:Y:S01]  /*6580*/  PRMT R10, R145, 0x7632, R10 ;  /* 0x00007632910a7816 */ /* 0x000fe2000000000a */
[----:B------:R-:W-:Y:S01]  /*6590*/  LDSM.16.MT88.4 R56, [R193] ;  /* 0x00000000c138783b */ /* 0x000fe20000004200 */
[----:B------:R-:W1:Y:S01]  /*65a0*/  MUFU.EX2 R188, R188 ;  /* 0x000000bc00bc7308 */ /* 0x000e620000000800 */
[----:B------:R-:W-:Y:S01]  /*65b0*/  PRMT R146, R17, 0x5410, R146 ;  /* 0x0000541011927816 */ /* 0x000fe20000000092 */
[----:B------:R-:W-:Y:S01]  /*65c0*/  IMAD.WIDE.U32 R20, R20, -0x2daee0ad, RZ ;  /* 0xd2511f5314147825 */ /* 0x000fe200078e00ff */
[C---:B------:R-:W-:Y:S01]  /*65d0*/  LOP3.LUT R144, R145.reuse, 0xffff, RZ, 0xc0, !PT ;  /* 0x0000ffff91907812 */ /* 0x040fe200078ec0ff */
[----:B------:R-:W-:Y:S01]  /*65e0*/  LDSM.16.MT88.4 R80, [R194+0x2000] ;  /* 0x00200000c250783b */ /* 0x000fe20000004200 */
[----:B------:R-:W-:Y:S01]  /*65f0*/  LOP3.LUT R17, R145, 0xff, RZ, 0xc0, !PT ;  /* 0x000000ff91117812 */ /* 0x000fe200078ec0ff */
[----:B------:R-:W-:Y:S01]  /*6600*/  FFMA.FTZ R166, R13, UR12, -R207 ;  /* 0x0000000c0da67c23 */ /* 0x000fe200080108cf */
[----:B------:R-:W-:Y:S01]  /*6610*/  SHF.R.U32.HI R145, RZ, 0x18, R145 ;  /* 0x00000018ff917819 */ /* 0x000fe20000011691 */
[----:B------:R-:W2:Y:S01]  /*6620*/  MUFU.EX2 R187, R187 ;  /* 0x000000bb00bb7308 */ /* 0x000ea20000000800 */
[----:B------:R-:W-:Y:S01]  /*6630*/  LOP3.LUT R10, R10, 0xff, RZ, 0xc0, !PT ;  /* 0x000000ff0a0a7812 */ /* 0x000fe200078ec0ff */
[----:B------:R-:W-:Y:S01]  /*6640*/  LDSM.16.MT88.4 R88, [R193+0x2000] ;  /* 0x00200000c158783b */ /* 0x000fe20000004200 */
[----:B------:R-:W-:Y:S01]  /*6650*/  SHF.R.U32.HI R144, RZ, 0x8, R144 ;  /* 0x00000008ff907819 */ /* 0x000fe20000011690 */
[----:B------:R-:W-:Y:S01]  /*6660*/  FFMA.FTZ R180, R14, UR12, -R207 ;  /* 0x0000000c0eb47c23 */ /* 0x000fe200080108cf */
[----:B------:R-:W-:Y:S01]  /*6670*/  PRMT R145, R10, 0x5410, R145 ;  /* 0x000054100a917816 */ /* 0x000fe20000000091 */
[----:B------:R-:W-:Y:S01]  /*6680*/  LDSM.16.MT88.4 R112, [R194+0x4000] ;  /* 0x00400000c270783b */ /* 0x000fe20000004200 */
[----:B------:R-:W-:Y:S01]  /*6690*/  PRMT R144, R17, 0x5410, R144 ;  /* 0x0000541011907816 */ /* 0x000fe20000000090 */
[----:B------:R-:W-:Y:S01]  /*66a0*/  MUFU.EX2 R185, R185 ;  /* 0x000000b900b97308 */ /* 0x000fe20000000800 */
[----:B-1----:R-:W-:Y:S01]  /*66b0*/  F2FP.BF16.F32.PACK_AB R10, R188, R189 ;  /* 0x000000bdbc0a723e */ /* 0x002fe200000010ff */
[----:B------:R-:W-:Y:S01]  /*66c0*/  LDSM.16.MT88.4 R120, [R193+0x4000] ;  /* 0x00400000c178783b */ /* 0x000fe20000004200 */
[--C-:B------:R-:W-:Y:S01]  /*66d0*/  HSET2.LE.AND R145, R145, R202.reuse, PT ;  /* 0x000000ca91917233 */ /* 0x100fe20003803000 */
[----:B------:R-:W-:Y:S01]  /*66e0*/  IMAD.MOV.U32 R13, RZ, RZ, R20 ;  /* 0x000000ffff0d7224 */ /* 0x000fe200078e0014 */
[C---:B------:R-:W-:Y:S01]  /*66f0*/  PRMT R19, R26.reuse, 0x7773, RZ ;  /* 0x000077731a137816 */ /* 0x040fe200000000ff */
[----:B------:R-:W-:Y:S01]  /*6700*/  LDSM.16.MT88.4 R152, [R194+0x6000] ;  /* 0x00600000c298783b */ /* 0x000fe20000004200 */
[----:B------:R-:W-:Y:S01]  /*6710*/  PRMT R147, R26, 0x7772, RZ ;  /* 0x000077721a937816 */ /* 0x000fe200000000ff */
[----:B------:R-:W1:Y:S01]  /*6720*/  MUFU.EX2 R184, R184 ;  /* 0x000000b800b87308 */ /* 0x000e620000000800 */
[----:B------:R-:W-:Y:S01]  /*6730*/  LOP3.LUT R145, R10, R145, RZ, 0xc0, !PT ;  /* 0x000000910a917212 */ /* 0x000fe200078ec0ff */
[----:B------:R-:W-:Y:S01]  /*6740*/  FFMA.FTZ R165, R12, UR12, -R207 ;  /* 0x0000000c0ca57c23 */ /* 0x000fe200080108cf */
[----:B------:R-:W3:Y:S01]  /*6750*/  LDSM.16.MT88.4 R8, [R193+0x6000] ;  /* 0x00600000c108783b */ /* 0x000ee20000004200 */
[--C-:B------:R-:W-:Y:S01]  /*6760*/  HSET2.LE.AND R144, R144, R202.reuse, PT ;  /* 0x000000ca90907233 */ /* 0x100fe20003803000 */
[----:B------:R-:W-:Y:S01]  /*6770*/  FFMA.FTZ R199, R199, UR12, -R215 ;  /* 0x0000000cc7c77c23 */ /* 0x000fe200080108d7 */
[----:B------:R-:W-:Y:S01]  /*6780*/  PRMT R147, R147, 0x5410, R19 ;  /* 0x0000541093937816 */ /* 0x000fe20000000013 */
[----:B------:R-:W-:Y:S01]  /*6790*/  LDSM.16.MT88.4 R176, [R200+0x14800] ;  /* 0x01480000c8b0783b */ /* 0x000fe20000004200 */
[----:B------:R-:W-:Y:S01]  /*67a0*/  F2FP.BF16.F32.PACK_AB R17, R191, R192 ;  /* 0x000000c0bf11723e */ /* 0x000fe200000010ff */
[----:B------:R-:W-:Y:S01]  /*67b0*/  MUFU.EX2 R182, R182 ;  /* 0x000000b600b67308 */ /* 0x000fe20000000800 */
[----:B--2---:R-:W-:Y:S01]  /*67c0*/  F2FP.BF16.F32.PACK_AB R22, R187, R190 ;  /* 0x000000bebb16723e */ /* 0x004fe200000010ff */
[----:B------:R-:W-:Y:S01]  /*67d0*/  LDSM.16.MT88.4 R24, [R200+0x10800] ;  /* 0x01080000c818783b */ /* 0x000fe20000004200 */
[--C-:B------:R-:W-:Y:S01]  /*67e0*/  HSET2.LE.AND R146, R146, R202.reuse, PT ;  /* 0x000000ca92927233 */ /* 0x100fe20003803000 */
[--C-:B------:R-:W-:Y:S01]  /*67f0*/  FFMA.FTZ R196, R196, UR12, -R215.reuse ;  /* 0x0000000cc4c47c23 */ /* 0x100fe200080108d7 */
[----:B------:R-:W-:Y:S01]  /*6800*/  LOP3.LUT R147, R147, 0xff00ff, RZ, 0xc0, !PT ;  /* 0x00ff00ff93937812 */ /* 0x000fe200078ec0ff */
[----:B------:R-:W-:Y:S01]  /*6810*/  LDSM.16.MT88.4 R32, [R193+0x800] ;  /* 0x00080000c120783b */ /* 0x000fe20000004200 */
[----:B------:R-:W-:Y:S01]  /*6820*/  LOP3.LUT R144, R17, R144, RZ, 0xc0, !PT ;  /* 0x0000009011907212 */ /* 0x000fe200078ec0ff */
[----:B------:R-:W2:Y:S01]  /*6830*/  MUFU.EX2 R167, R167 ;  /* 0x000000a700a77308 */ /* 0x000ea20000000800 */
[----:B------:R-:W-:Y:S01]  /*6840*/  PRMT R18, R20, 0x7771, RZ ;  /* 0x0000777114127816 */ /* 0x000fe200000000ff */
[----:B------:R-:W-:Y:S01]  /*6850*/  LDSM.16.MT88.4 R168, [R194+0x800] ;  /* 0x00080000c2a8783b */ /* 0x000fe20000004200 */
[----:B------:R-:W-:Y:S01]  /*6860*/  LOP3.LUT R13, R13, 0xff, RZ, 0xc0, !PT ;  /* 0x000000ff0d0d7812 */ /* 0x000fe200078ec0ff */
[----:B------:R-:W-:Y:S01]  /*6870*/  FFMA.FTZ R197, R197, UR12, -R215 ;  /* 0x0000000cc5c57c23 */ /* 0x000fe200080108d7 */
[----:B------:R-:W-:Y:S01]  /*6880*/  LOP3.LUT R17, R16, UR14, R21, 0x96, !PT ;  /* 0x0000000e10117c12 */ /* 0x000fe2000f8e9615 */
[----:B------:R-:W-:Y:S01]  /*6890*/  LDSM.16.MT88.4 R172, [R200+0x16800] ;  /* 0x01680000c8ac783b */ /* 0x000fe20000004200 */
[----:B------:R-:W-:Y:S01]  /*68a0*/  LOP3.LUT R146, R22, R146, RZ, 0xc0, !PT ;  /* 0x0000009216927212 */ /* 0x000fe200078ec0ff */
[----:B------:R-:W-:Y:S01]  /*68b0*/  MUFU.EX2 R181, R181 ;  /* 0x000000b500b57308 */ /* 0x000fe20000000800 */
[C---:B------:R-:W-:Y:S01]  /*68c0*/  PRMT R14, R20.reuse, 0x7773, RZ ;  /* 0x00007773140e7816 */ /* 0x040fe200000000ff */
[--C-:B------:R-:W-:Y:S01]  /*68d0*/  FFMA.FTZ R201, R201, UR12, -R207.reuse ;  /* 0x0000000cc9c97c23 */ /* 0x100fe200080108cf */
[----:B------:R-:W-:Y:S01]  /*68e0*/  PRMT R28, R20, 0x7772, RZ ;  /* 0x00007772141c7816 */ /* 0x000fe200000000ff */
[----:B------:R-:W-:Y:S01]  /*68f0*/  FFMA.FTZ R203, R203, UR12, -R207 ;  /* 0x0000000ccbcb7c23 */ /* 0x000fe200080108cf */
[----:B------:R-:W-:Y:S01]  /*6900*/  PRMT R18, R13, 0x5410, R18 ;  /* 0x000054100d127816 */ /* 0x000fe20000000012 */
[----:B------:R-:W4:Y:S01]  /*6910*/  LDSM.16.MT88.4 R20, [R200+0x12800] ;  /* 0x01280000c814783b */ /* 0x000f220000004200 */
[--C-:B------:R-:W-:Y:S01]  /*6920*/  HSET2.LE.AND R147, R147, R202.reuse, PT ;  /* 0x000000ca93937233 */ /* 0x100fe20003803000 */
[----:B------:R-:W5:Y:S01]  /*6930*/  MUFU.EX2 R180, R180 ;  /* 0x000000b400b47308 */ /* 0x000f620000000800 */
[C---:B------:R-:W-:Y:S01]  /*6940*/  PRMT R13, R17.reuse, 0x7632, R13 ;  /* 0x00007632110d7816 */ /* 0x040fe2000000000d */
[--C-:B------:R-:W-:Y:S01]  /*6950*/  FFMA.FTZ R204, R204, UR12, -R207.reuse ;  /* 0x0000000ccccc7c23 */ /* 0x100fe200080108cf */
[----:B-1----:R-:W-:Y:S01]  /*6960*/  F2FP.BF16.F32.PACK_AB R19, R184, R185 ;  /* 0x000000b9b813723e */ /* 0x002fe200000010ff */
[----:B------:R-:W-:Y:S01]  /*6970*/  FFMA.FTZ R208, R208, UR12, -R207 ;  /* 0x0000000cd0d07c23 */ /* 0x000fe200080108cf */
[----:B------:R-:W-:Y:S01]  /*6980*/  PRMT R28, R28, 0x5410, R14 ;  /* 0x000054101c1c7816 */ /* 0x000fe2000000000e */
[--C-:B------:R-:W-:Y:S01]  /*6990*/  FFMA.FTZ R216, R216, UR12, -R215.reuse ;  /* 0x0000000cd8d87c23 */ /* 0x100fe200080108d7 */
[C---:B------:R-:W-:Y:S01]  /*69a0*/  LOP3.LUT R16, R17.reuse, 0xffff, RZ, 0xc0, !PT ;  /* 0x0000ffff11107812 */ /* 0x040fe200078ec0ff */
[----:B------:R-:W-:Y:S01]  /*69b0*/  MUFU.EX2 R166, R166 ;  /* 0x000000a600a67308 */ /* 0x000fe20000000800 */
[----:B------:R-:W-:Y:S01]  /*69c0*/  LOP3.LUT R14, R17, 0xff, RZ, 0xc0, !PT ;  /* 0x000000ff110e7812 */ /* 0x000fe200078ec0ff */
[----:B------:R-:W-:Y:S01]  /*69d0*/  FFMA.FTZ R247, R211, UR12, -R215 ;  /* 0x0000000cd3f77c23 */ /* 0x000fe200080108d7 */
[----:B------:R-:W-:Y:S01]  /*69e0*/  SHF.R.U32.HI R17, RZ, 0x18, R17 ;  /* 0x00000018ff117819 */ /* 0x000fe20000011611 */
[--C-:B------:R-:W-:Y:S01]  /*69f0*/  FFMA.FTZ R218, R218, UR12, -R215.reuse ;  /* 0x0000000cdada7c23 */ /* 0x100fe200080108d7 */
[----:B------:R-:W-:Y:S01]  /*6a00*/  LOP3.LUT R13, R13, 0xff, RZ, 0xc0, !PT ;  /* 0x000000ff0d0d7812 */ /* 0x000fe200078ec0ff */
[----:B------:R-:W-:Y:S01]  /*6a10*/  FFMA.FTZ R217, R217, UR12, -R215 ;  /* 0x0000000cd9d97c23 */ /* 0x000fe200080108d7 */
[----:B------:R-:W-:Y:S01]  /*6a20*/  LOP3.LUT R147, R19, R147, RZ, 0xc0, !PT ;  /* 0x0000009313937212 */ /* 0x000fe200078ec0ff */
[----:B------:R-:W1:Y:S01]  /*6a30*/  MUFU.EX2 R165, R165 ;  /* 0x000000a500a57308 */ /* 0x000e620000000800 */
[--C-:B------:R-:W-:Y:S01]  /*6a40*/  HSET2.LE.AND R18, R18, R202.reuse, PT ;  /* 0x000000ca12127233 */ /* 0x100fe20003803000 */
[--C-:B------:R-:W-:Y:S01]  /*6a50*/  FFMA.FTZ R210, R210, UR12, -R207.reuse ;  /* 0x0000000cd2d27c23 */ /* 0x100fe200080108cf */
[----:B--2---:R-:W-:Y:S01]  /*6a60*/  F2FP.BF16.F32.PACK_AB R12, R167, R182 ;  /* 0x000000b6a70c723e */ /* 0x004fe200000010ff */
[----:B------:R-:W-:Y:S01]  /*6a70*/  FFMA.FTZ R209, R209, UR12, -R207 ;  /* 0x0000000cd1d17c23 */ /* 0x000fe200080108cf */
[----:B------:R-:W-:Y:S01]  /*6a80*/  PRMT R17, R13, 0x5410, R17 ;  /* 0x000054100d117816 */ /* 0x000fe20000000011 */
[C---:B---3--:R-:W-:Y:S01]  /*6a90*/  HMMA.16816.F32.BF16 R148, R144.reuse, R8, RZ ;  /* 0x000000089094723c */ /* 0x048fe200000418ff */
[----:B------:R-:W-:Y:S01]  /*6aa0*/  LOP3.LUT R28, R28, 0xff00ff, RZ, 0xc0, !PT ;  /* 0x00ff00ff1c1c7812 */ /* 0x000fe200078ec0ff */
[----:B------:R-:W-:Y:S01]  /*6ab0*/  MUFU.EX2 R186, R186 ;  /* 0x000000ba00ba7308 */ /* 0x000fe20000000800 */
[----:B------:R-:W-:Y:S01]  /*6ac0*/  SHF.R.U32.HI R16, RZ, 0x8, R16 ;  /* 0x00000008ff107819 */ /* 0x000fe20000011610 */
[--C-:B------:R-:W-:Y:S01]  /*6ad0*/  FFMA.FTZ R206, R206, UR12, -R207.reuse ;  /* 0x0000000ccece7c23 */ /* 0x100fe200080108cf */
[----:B------:R-:W-:Y:S01]  /*6ae0*/  LOP3.LUT R18, R12, R18, RZ, 0xc0, !PT ;  /* 0x000000120c127212 */ /* 0x000fe200078ec0ff */
[----:B------:R-:W-:Y:S01]  /*6af0*/  FFMA.FTZ R246, R205, UR12, -R207 ;  /* 0x0000000ccdf67c23 */ /* 0x000fe200080108cf */
[----:B------:R-:W-:Y:S01]  /*6b00*/  PRMT R16, R14, 0x5410, R16 ;  /* 0x000054100e107816 */ /* 0x000fe20000000010 */
[C---:B------:R-:W-:Y:S01]  /*6b10*/  HMMA.16816.F32.BF16 R36, R144.reuse, R40, RZ ;  /* 0x000000289024723c */ /* 0x040fe200000418ff */
[--C-:B------:R-:W-:Y:S01]  /*6b20*/  HSET2.LE.AND R9, R28, R202.reuse, PT ;  /* 0x000000ca1c097233 */ /* 0x100fe20003803000 */
[----:B------:R-:W2:Y:S01]  /*6b30*/  MUFU.EX2 R183, R183 ;  /* 0x000000b700b77308 */ /* 0x000ea20000000800 */
[--C-:B------:R-:W-:Y:S01]  /*6b40*/  HSET2.LE.AND R17, R17, R202.reuse, PT ;  /* 0x000000ca11117233 */ /* 0x100fe20003803000 */
[----:B------:R-:W3:Y:S01]  /*6b50*/  LDSM.16.MT88.4 R12, [R195+0x10800] ;  /* 0x01080000c30c783b */ /* 0x000ee20000004200 */
[----:B-----5:R-:W-:Y:S01]  /*6b60*/  F2FP.BF16.F32.PACK_AB R8, R180, R181 ;  /* 0x000000b5b408723e */ /* 0x020fe200000010ff */
[----:B------:R-:W-:Y:S01]  /*6b70*/  FADD.FTZ R191, R192, R191 ;  /* 0x000000bfc0bf7221 */ /* 0x000fe20000010000 */
[----:B-1----:R-:W-:Y:S01]  /*6b80*/  F2FP.BF16.F32.PACK_AB R19, R165, R166 ;  /* 0x000000a6a513723e */ /* 0x002fe200000010ff */
[----:B------:R-:W-:Y:S01]  /*6b90*/  HMMA.16816.F32.BF16 R68, R144, R72, RZ ;  /* 0x000000489044723c */ /* 0x000fe200000418ff */
[----:B------:R-:W-:Y:S01]  /*6ba0*/  LOP3.LUT R17, R8, R17, RZ, 0xc0, !PT ;  /* 0x0000001108117212 */ /* 0x000fe200078ec0ff */
[----:B------:R-:W-:Y:S01]  /*6bb0*/  MUFU.EX2 R198, R198 ;  /* 0x000000c600c67308 */ /* 0x000fe20000000800 */
[----:B------:R-:W-:Y:S01]  /*6bc0*/  LOP3.LUT R19, R19, R9, RZ, 0xc0, !PT ;  /* 0x0000000913137212 */ /* 0x000fe200078ec0ff */
[----:B------:R-:W-:Y:S01]  /*6bd0*/  FADD.FTZ R188, R189, R188 ;  /* 0x000000bcbdbc7221 */ /* 0x000fe20000010000 */
[----:B------:R-:W-:Y:S01]  /*6be0*/  HSET2.LE.AND R16, R16, R202, PT ;  /* 0x000000ca10107233 */ /* 0x000fe20003803000 */
[----:B------:R-:W-:-:S02]  /*6bf0*/  FADD.FTZ R190, R190, R191 ;  /* 0x000000bfbebe7221 */ /* 0x000fc40000010000 */
[C---:B------:R-:W-:Y:S01]  /*6c00*/  HMMA.16816.F32.BF16 R100, R144.reuse, R104, RZ ;  /* 0x000000689064723c */ /* 0x040fe200000418ff */
[----:B------:R-:W-:Y:S01]  /*6c10*/  FADD.FTZ R188, R185, R188 ;  /* 0x000000bcb9bc7221 */ /* 0x000fe20000010000 */
[----:B------:R-:W-:Y:S01]  /*6c20*/  MUFU.EX2 R199, R199 ;  /* 0x000000c700c77308 */ /* 0x000fe20000000800 */
[----:B--2---:R-:W-:Y:S01]  /*6c30*/  F2FP.BF16.F32.PACK_AB R28, R183, R186 ;  /* 0x000000bab71c723e */ /* 0x004fe200000010ff */
[----:B------:R-:W-:Y:S01]  /*6c40*/  FADD.FTZ R190, R187, R190 ;  /* 0x000000bebbbe7221 */ /* 0x000fe20000010000 */
[----:B------:R-:W-:Y:S02]  /*6c50*/  FADD.FTZ R184, R184, R188 ;  /* 0x000000bcb8b87221 */ /* 0x000fe40000010000 */
[----:B------:R-:W-:Y:S01]  /*6c60*/  LOP3.LUT R16, R28, R16, RZ, 0xc0, !PT ;  /* 0x000000101c107212 */ /* 0x000fe200078ec0ff */
[----:B------:R-:W-:Y:S01]  /*6c70*/  HMMA.16816.F32.BF16 R132, R144, R136, RZ ;  /* 0x000000889084723c */ /* 0x000fe200000418ff */
[----:B------:R-:W-:Y:S01]  /*6c80*/  LDSM.16.MT88.4 R28, [R194+0x2800] ;  /* 0x00280000c21c783b */ /* 0x000fe20000004200 */
[----:B------:R-:W-:Y:S01]  /*6c90*/  MUFU.EX2 R196, R196 ;  /* 0x000000c400c47308 */ /* 0x000fe20000000800 */
[----:B------:R-:W-:Y:S01]  /*6ca0*/  FADD.FTZ R186, R186, R190 ;  /* 0x000000bebaba7221 */ /* 0x000fe20000010000 */
[----:B------:R-:W-:-:S03]  /*6cb0*/  FADD.FTZ R184, R181, R184 ;  /* 0x000000b8b5b87221 */ /* 0x000fc60000010000 */
[----:B------:R-:W-:Y:S01]  /*6cc0*/  FADD.FTZ R186, R183, R186 ;  /* 0x000000bab7ba7221 */ /* 0x000fe20000010000 */
[C---:B------:R-:W-:Y:S01]  /*6cd0*/  HMMA.16816.F32.BF16 R160, R144.reuse, R156, RZ ;  /* 0x0000009c90a0723c */ /* 0x040fe200000418ff */
[----:B------:R-:W-:Y:S01]  /*6ce0*/  FADD.FTZ R180, R180, R184 ;  /* 0x000000b8b4b47221 */ /* 0x000fe20000010000 */
[----:B------:R-:W-:Y:S01]  /*6cf0*/  MUFU.EX2 R197, R197 ;  /* 0x000000c500c57308 */ /* 0x000fe20000000800 */
[----:B------:R-:W-:Y:S02]  /*6d00*/  FADD.FTZ R182, R182, R186 ;  /* 0x000000bab6b67221 */ /* 0x000fe40000010000 */
[----:B------:R-:W-:Y:S02]  /*6d10*/  FADD.FTZ R180, R166, R180 ;  /* 0x000000b4a6b47221 */ /* 0x000fe40000010000 */
[----:B------:R-:W-:Y:S01]  /*6d20*/  FADD.FTZ R182, R167, R182 ;  /* 0x000000b6a7b67221 */ /* 0x000fe20000010000 */
[C---:B------:R-:W-:Y:S01]  /*6d30*/  HMMA.16816.F32.BF16 R44, R144.reuse, R48, RZ ;  /* 0x00000030902c723c */ /* 0x040fe200000418ff */
[----:B------:R-:W-:Y:S01]  /*6d40*/  FADD.FTZ R165, R165, R180 ;  /* 0x000000b4a5a57221 */ /* 0x000fe20000010000 */
[----:B------:R-:W1:Y:S06]  /*6d50*/  MUFU.EX2 R201, R201 ;  /* 0x000000c900c97308 */ /* 0x000e6c0000000800 */
[C---:B------:R-:W-:Y:S02]  /*6d60*/  HMMA.16816.F32.BF16 R52, R144.reuse, R56, RZ ;  /* 0x000000389034723c */ /* 0x040fe400000418ff */
[----:B------:R-:W-:Y:S06]  /*6d70*/  MUFU.EX2 R203, R203 ;  /* 0x000000cb00cb7308 */ /* 0x000fec0000000800 */
[----:B------:R-:W-:Y:S02]  /*6d80*/  HMMA.16816.F32.BF16 R60, R144, R64, RZ ;  /* 0x00000040903c723c */ /* 0x000fe400000418ff */
[----:B------:R-:W2:Y:S01]  /*6d90*/  MUFU.EX2 R204, R204 ;  /* 0x000000cc00cc7308 */ /* 0x000ea20000000800 */
[----:B-1----:R-:W-:-:S05]  /*6da0*/  FADD.FTZ R165, R201, R165 ;  /* 0x000000a5c9a57221 */ /* 0x002fca0000010000 */
[C---:B------:R-:W-:Y:S02]  /*6db0*/  HMMA.16816.F32.BF16 R76, R144.reuse, R80, RZ ;  /* 0x00000050904c723c */ /* 0x040fe400000418ff */
[----:B------:R-:W1:Y:S06]  /*6dc0*/  MUFU.EX2 R208, R208 ;  /* 0x000000d000d07308 */ /* 0x000e6c0000000800 */
[C---:B------:R-:W-:Y:S02]  /*6dd0*/  HMMA.16816.F32.BF16 R84, R144.reuse, R88, RZ ;  /* 0x000000589054723c */ /* 0x040fe400000418ff */
[----:B------:R-:W-:Y:S06]  /*6de0*/  MUFU.EX2 R216, R216 ;  /* 0x000000d800d87308 */ /* 0x000fec0000000800 */
[C---:B------:R-:W-:Y:S02]  /*6df0*/  HMMA.16816.F32.BF16 R92, R144.reuse, R96, RZ ;  /* 0x00000060905c723c */ /* 0x040fe400000418ff */
[----:B------:R-:W-:Y:S06]  /*6e00*/  MUFU.EX2 R247, R247 ;  /* 0x000000f700f77308 */ /* 0x000fec0000000800 */
[C---:B------:R-:W-:Y:S02]  /*6e10*/  HMMA.16816.F32.BF16 R108, R144.reuse, R112, RZ ;  /* 0x00000070906c723c */ /* 0x040fe400000418ff */
[----:B------:R-:W-:Y:S06]  /*6e20*/  MUFU.EX2 R218, R218 ;  /* 0x000000da00da7308 */ /* 0x000fec0000000800 */
[C---:B------:R-:W-:Y:S02]  /*6e30*/  HMMA.16816.F32.BF16 R116, R144.reuse, R120, RZ ;  /* 0x000000789074723c */ /* 0x040fe400000418ff */
[----:B------:R-:W-:Y:S06]  /*6e40*/  MUFU.EX2 R217, R217 ;  /* 0x000000d900d97308 */ /* 0x000fec0000000800 */
[C---:B------:R-:W-:Y:S02]  /*6e50*/  HMMA.16816.F32.BF16 R124, R144.reuse, R128, RZ ;  /* 0x00000080907c723c */ /* 0x040fe400000418ff */
[----:B------:R-:W5:Y:S06]  /*6e60*/  MUFU.EX2 R210, R210 ;  /* 0x000000d200d27308 */ /* 0x000f6c0000000800 */
[C---:B------:R-:W-:Y:S02]  /*6e70*/  HMMA.16816.F32.BF16 R140, R144.reuse, R152, RZ ;  /* 0x00000098908c723c */ /* 0x040fe400000418ff */
[----:B------:R-:W5:Y:S06]  /*6e80*/  MUFU.EX2 R209, R209 ;  /* 0x000000d100d17308 */ /* 0x000f6c0000000800 */
[C---:B------:R-:W-:Y:S02]  /*6e90*/  HMMA.16816.F32.BF16 R40, R144.reuse, R42, RZ ;  /* 0x0000002a9028723c */ /* 0x040fe400000418ff */
[----:B------:R-:W5:Y:S06]  /*6ea0*/  MUFU.EX2 R206, R206 ;  /* 0x000000ce00ce7308 */ /* 0x000f6c0000000800 */
[C---:B------:R-:W-:Y:S02]  /*6eb0*/  HMMA.16816.F32.BF16 R72, R144.reuse, R74, RZ ;  /* 0x0000004a9048723c */ /* 0x040fe400000418ff */
[----:B------:R-:W5:Y:S06]  /*6ec0*/  MUFU.EX2 R246, R246 ;  /* 0x000000f600f67308 */ /* 0x000f6c0000000800 */
        /* <DEDUP_REMOVED lines=14> */
[----:B------:R-:W2:Y:S07]  /*6fb0*/  LDSM.16.MT88.4 R8, [R195+0x12800] ;  /* 0x01280000c308783b */ /* 0x000eae0000004200 */
[C---:B----4-:R-:W-:Y:S08]  /*6fc0*/  HMMA.16816.F32.BF16 R68, R16.reuse, R20, R68 ;  /* 0x000000141044723c */ /* 0x050ff00000041844 */
[C---:B------:R-:W-:Y:S01]  /*6fd0*/  HMMA.16816.F32.BF16 R72, R16.reuse, R22, R72 ;  /* 0x000000161048723c */ /* 0x040fe20000041848 */
[----:B------:R-:W4:Y:S07]  /*6fe0*/  LDSM.16.MT88.4 R20, [R195+0x14800] ;  /* 0x01480000c314783b */ /* 0x000f2e0000004200 */
[C---:B---3--:R-:W-:Y:S08]  /*6ff0*/  HMMA.16816.F32.BF16 R160, R16.reuse, R12, R160 ;  /* 0x0000000c10a0723c */ /* 0x048ff000000418a0 */
[C---:B------:R-:W-:Y:S01]  /*7000*/  HMMA.16816.F32.BF16 R156, R16.reuse, R14, R156 ;  /* 0x0000000e109c723c */ /* 0x040fe2000004189c */
[----:B------:R-:W3:Y:S07]  /*7010*/  LDSM.16.MT88.4 R12, [R194+0x4800] ;  /* 0x00480000c20c783b */ /* 0x000eee0000004200 */
[C---:B------:R-:W-:Y:S08]  /*7020*/  HMMA.16816.F32.BF16 R104, R16.reuse, R178, R104 ;  /* 0x000000b21068723c */ /* 0x040ff00000041868 */
[C---:B--2---:R-:W-:Y:S08]  /*7030*/  HMMA.16816.F32.BF16 R60, R16.reuse, R8, R60 ;  /* 0x00000008103c723c */ /* 0x044ff0000004183c */
[C---:B------:R-:W-:Y:S01]  /*7040*/  HMMA.16816.F32.BF16 R64, R16.reuse, R10, R64 ;  /* 0x0000000a1040723c */ /* 0x040fe20000041840 */
[----:B------:R-:W2:Y:S07]  /*7050*/  LDSM.16.MT88.4 R8, [R193+0x4800] ;  /* 0x00480000c108783b */ /* 0x000eae0000004200 */
[----:B----4-:R-:W-:Y:S01]  /*7060*/  HMMA.16816.F32.BF16 R92, R16, R20, R92 ;  /* 0x00000014105c723c */ /* 0x010fe2000004185c */
[----:B------:R-:W-:-:S05]  /*7070*/  IMAD.U32 R20, RZ, RZ, UR13 ;  /* 0x0000000dff147e24 */ /* 0x000fca000f8e00ff */
[----:B------:R-:W-:Y:S02]  /*7080*/  LOP3.LUT R20, R20, UR29, R245, 0x96, !PT ;  /* 0x0000001d14147c12 */ /* 0x000fe4000f8e96f5 */
[----:B------:R-:W-:Y:S03]  /*7090*/  HMMA.16816.F32.BF16 R100, R16, R176, R100 ;  /* 0x000000b01064723c */ /* 0x000fe60000041864 */
[----:B------:R-:W-:-:S05]  /*70a0*/  IMAD.WIDE.U32 R20, R20, -0x326172a9, RZ ;  /* 0xcd9e8d5714147825 */ /* 0x000fca00078e00ff */
[----:B---3--:R-:W-:Y:S01]  /*70b0*/  HMMA.16816.F32.BF16 R108, R16, R12, R108 ;  /* 0x0000000c106c723c */ /* 0x008fe2000004186c */
[----:B------:R-:W-:Y:S02]  /*70c0*/  LOP3.LUT R178, R220, UR11, R21, 0x96, !PT ;  /* 0x0000000bdcb27c12 */ /* 0x000fe4000f8e9615 */
[----:B------:R-:W-:-:S03]  /*70d0*/  LOP3.LUT R20, R20, UR10, R239, 0x96, !PT ;  /* 0x0000000a14147c12 */ /* 0x000fc6000f8e96ef */
[----:B------:R-:W-:Y:S02]  /*70e0*/  IMAD.WIDE.U32 R178, R178, -0x2daee0ad, RZ ;  /* 0xd2511f53b2b27825 */ /* 0x000fe400078e00ff */
[C---:B------:R-:W-:Y:S01]  /*70f0*/  HMMA.16816.F32.BF16 R112, R16.reuse, R14, R112 ;  /* 0x0000000e1070723c */ /* 0x040fe20000041870 */
[----:B------:R-:W3:Y:S07]  /*7100*/  LDSM.16.MT88.4 R12, [R194+0x6800] ;  /* 0x00680000c20c783b */ /* 0x000eee0000004200 */
[C---:B------:R-:W-:Y:S08]  /*7110*/  HMMA.16816.F32.BF16 R36, R16.reuse, R24, R36 ;  /* 0x000000181024723c */ /* 0x040ff00000041824 */
[----:B--2---:R-:W-:Y:S01]  /*7120*/  HMMA.16816.F32.BF16 R116, R16, R8, R116 ;  /* 0x000000081074723c */ /* 0x004fe20000041874 */
[----:B------:R-:W-:Y:S01]  /*7130*/  IMAD.WIDE.U32 R8, R20, -0x2daee0ad, RZ ;  /* 0xd2511f5314087825 */ /* 0x000fe200078e00ff */
[----:B------:R-:W-:-:S04]  /*7140*/  LOP3.LUT R20, R242, UR22, R179, 0x96, !PT ;  /* 0x00000016f2147c12 */ /* 0x000fc8000f8e96b3 */
[----:B------:R-:W-:Y:S01]  /*7150*/  LOP3.LUT R178, R178, UR17, R9, 0x96, !PT ;  /* 0x00000011b2b27c12 */ /* 0x000fe2000f8e9609 */
[----:B------:R-:W-:Y:S01]  /*7160*/  IMAD.WIDE.U32 R20, R20, -0x326172a9, RZ ;  /* 0xcd9e8d5714147825 */ /* 0x000fe200078e00ff */
[----:B------:R-:W-:Y:S01]  /*7170*/  HMMA.16816.F32.BF16 R40, R16, R26, R40 ;  /* 0x0000001a1028723c */ /* 0x000fe20000041828 */
[----:B------:R-:W2:Y:S02]  /*7180*/  LDSM.16.MT88.4 R24, [R193+0x2800] ;  /* 0x00280000c118783b */ /* 0x000ea40000004200 */
[----:B------:R-:W-:Y:S01]  /*7190*/  IMAD.WIDE.U32 R178, R178, -0x326172a9, RZ ;  /* 0xcd9e8d57b2b27825 */ /* 0x000fe200078e00ff */
[----:B------:R-:W-:-:S04]  /*71a0*/  LOP3.LUT R220, R238, UR9, R21, 0x96, !PT ;  /* 0x00000009eedc7c12 */ /* 0x000fc8000f8e9615 */
[----:B------:R-:W-:Y:S01]  /*71b0*/  LOP3.LUT R176, R20, UR8, R179, 0x96, !PT ;  /* 0x0000000814b07c12 */ /* 0x000fe2000f8e96b3 */
[----:B------:R-:W-:Y:S01]  /*71c0*/  IMAD.WIDE.U32 R220, R220, -0x2daee0ad, RZ ;  /* 0xd2511f53dcdc7825 */ /* 0x000fe200078e00ff */
[----:B------:R-:W-:Y:S03]  /*71d0*/  HMMA.16816.F32.BF16 R52, R16, R32, R52 ;  /* 0x000000201034723c */ /* 0x000fe60000041834 */
[----:B------:R-:W-:-:S05]  /*71e0*/  IMAD.WIDE.U32 R176, R176, -0x2daee0ad, RZ ;  /* 0xd2511f53b0b07825 */ /* 0x000fca00078e00ff */
[C---:B------:R-:W-:Y:S01]  /*71f0*/  HMMA.16816.F32.BF16 R56, R16.reuse, R34, R56 ;  /* 0x000000221038723c */ /* 0x040fe20000041838 */
[----:B------:R-:W4:Y:S07]  /*7200*/  LDSM.16.MT88.4 R32, [R193+0x6800] ;  /* 0x00680000c120783b */ /* 0x000f2e0000004200 */
[----:B------:R-:W-:Y:S01]  /*7210*/  HMMA.16816.F32.BF16 R76, R16, R28, R76 ;  /* 0x0000001c104c723c */ /* 0x000fe2000004184c */
[----:B------:R-:W-:Y:S02]  /*7220*/  LOP3.LUT R28, R220, UR15, R177, 0x96, !PT ;  /* 0x0000000fdc1c7c12 */ /* 0x000fe4000f8e96b1 */
[----:B------:R-:W-:-:S03]  /*7230*/  LOP3.LUT R220, R8, UR16, R221, 0x96, !PT ;  /* 0x0000001008dc7c12 */ /* 0x000fc6000f8e96dd */
[----:B------:R-:W-:Y:S02]  /*7240*/  IMAD.WIDE.U32 R28, R28, -0x326172a9, RZ ;  /* 0xcd9e8d571c1c7825 */ /* 0x000fe400078e00ff */
[----:B---3--:R-:W-:Y:S02]  /*7250*/  HMMA.16816.F32.BF16 R140, R16, R12, R140 ;  /* 0x0000000c108c723c */ /* 0x008fe4000004188c */
[----:B------:R-:W-:Y:S01]  /*7260*/  IMAD.MOV.U32 R9, RZ, RZ, R28 ;  /* 0x000000ffff097224 */ /* 0x000fe200078e001c */
[----:B------:R-:W-:Y:S01]  /*7270*/  PRMT R8, R28, 0x7771, RZ ;  /* 0x000077711c087816 */ /* 0x000fe200000000ff */
[----:B------:R-:W-:-:S03]  /*7280*/  IMAD.WIDE.U32 R220, R220, -0x326172a9, RZ ;  /* 0xcd9e8d57dcdc7825 */ /* 0x000fc600078e00ff */
[----:B------:R-:W-:Y:S01]  /*7290*/  LOP3.LUT R9, R9, 0xff, RZ, 0xc0, !PT ;  /* 0x000000ff09097812 */ /* 0x000fe200078ec0ff */
[----:B------:R-:W-:Y:S01]  /*72a0*/  HMMA.16816.F32.BF16 R152, R16, R14, R152 ;  /* 0x0000000e1098723c */ /* 0x000fe20000041898 */
[----:B------:R-:W3:Y:S02]  /*72b0*/  LDSM.16.MT88.4 R12, [R200+0x13000] ;  /* 0x01300000c80c783b */ /* 0x000ee40000004200 */
[----:B------:R-:W-:-:S05]  /*72c0*/  PRMT R8, R9, 0x5410, R8 ;  /* 0x0000541009087816 */ /* 0x000fca0000000008 */
[----:B------:R-:W-:Y:S01]  /*72d0*/  HMMA.16816.F32.BF16 R80, R16, R30, R80 ;  /* 0x0000001e1050723c */ /* 0x000fe20000041850 */
[----:B------:R-:W-:Y:S02]  /*72e0*/  PRMT R31, R28, 0x7772, RZ ;  /* 0x000077721c1f7816 */ /* 0x000fe400000000ff */
[----:B------:R-:W-:Y:S02]  /*72f0*/  HSET2.LE.AND R8, R8, R202, PT ;  /* 0x000000ca08087233 */ /* 0x000fe40003803000 */
[----:B------:R-:W-:-:S03]  /*7300*/  F2FP.BF16.F32.PACK_AB R30, R199, R198 ;  /* 0x000000c6c71e723e */ /* 0x000fc600000010ff */
[C---:B------:R-:W-:Y:S01]  /*7310*/  HMMA.16816.F32.BF16 R120, R16.reuse, R10, R120 ;  /* 0x0000000a1078723c */ /* 0x040fe20000041878 */
[----:B------:R-:W-:Y:S02]  /*7320*/  PRMT R10, R28, 0x7773, RZ ;  /* 0x000077731c0a7816 */ /* 0x000fe400000000ff */
[----:B------:R-:W-:Y:S02]  /*7330*/  LOP3.LUT R28, R220, UR4, R29, 0x96, !PT ;  /* 0x00000004dc1c7c12 */ /* 0x000fe4000f8e961d */
[----:B------:R-:W-:Y:S02]  /*7340*/  PRMT R31, R31, 0x5410, R10 ;  /* 0x000054101f1f7816 */ /* 0x000fe4000000000a */
[C---:B------:R-:W-:Y:S01]  /*7350*/  PRMT R9, R28.reuse, 0x7632, R9 ;  /* 0x000076321c097816 */ /* 0x040fe20000000009 */
[----:B------:R-:W-:Y:S01]  /*7360*/  HMMA.16816.F32.BF16 R44, R16, R168, R44 ;  /* 0x000000a8102c723c */ /* 0x000fe2000004182c */
[C---:B------:R-:W-:Y:S02]  /*7370*/  LOP3.LUT R29, R28.reuse, 0xffff, RZ, 0xc0, !PT ;  /* 0x0000ffff1c1d7812 */ /* 0x040fe400078ec0ff */
[----:B------:R-:W-:-:S02]  /*7380*/  LOP3.LUT R10, R28, 0xff, RZ, 0xc0, !PT ;  /* 0x000000ff1c0a7812 */ /* 0x000fc400078ec0ff */
[----:B------:R-:W-:Y:S02]  /*7390*/  LOP3.LUT R9, R9, 0xff, RZ, 0xc0, !PT ;  /* 0x000000ff09097812 */ /* 0x000fe400078ec0ff */
[----:B------:R-:W-:Y:S01]  /*73a0*/  SHF.R.U32.HI R28, RZ, 0x18, R28 ;  /* 0x00000018ff1c7819 */ /* 0x000fe2000001161c */
[C---:B--2---:R-:W-:Y:S01]  /*73b0*/  HMMA.16816.F32.BF16 R84, R16.reuse, R24, R84 ;  /* 0x000000181054723c */ /* 0x044fe20000041854 */
[----:B------:R-:W-:Y:S02]  /*73c0*/  SHF.R.U32.HI R29, RZ, 0x8, R29 ;  /* 0x00000008ff1d7819 */ /* 0x000fe4000001161d */
[----:B------:R-:W-:Y:S02]  /*73d0*/  PRMT R28, R9, 0x5410, R28 ;  /* 0x00005410091c7816 */ /* 0x000fe4000000001c */
[----:B------:R-:W-:Y:S02]  /*73e0*/  PRMT R29, R10, 0x5410, R29 ;  /* 0x000054100a1d7816 */ /* 0x000fe4000000001d */
[----:B------:R-:W-:Y:S01]  /*73f0*/  LOP3.LUT R30, R30, R8, RZ, 0xc0, !PT ;  /* 0x000000081e1e7212 */ /* 0x000fe200078ec0ff */
[----:B------:R-:W-:Y:S01]  /*7400*/  HMMA.16816.F32.BF16 R88, R16, R26, R88 ;  /* 0x0000001a1058723c */ /* 0x000fe20000041858 */
[----:B------:R-:W2:Y:S01]  /*7410*/  LDSM.16.MT88.4 R8, [R200+0x17000] ;  /* 0x01700000c808783b */ /* 0x000ea20000004200 */
[----:B------:R-:W-:-:S02]  /*7420*/  LOP3.LUT R31, R31, 0xff00ff, RZ, 0xc0, !PT ;  /* 0x00ff00ff1f1f7812 */ /* 0x000fc400078ec0ff */
[--C-:B------:R-:W-:Y:S01]  /*7430*/  HSET2.LE.AND R168, R29, R202.reuse, PT ;  /* 0x000000ca1da87233 */ /* 0x100fe20003803000 */
[----:B------:R-:W2:Y:S01]  /*7440*/  LDSM.16.MT88.4 R24, [R195+0x16800] ;  /* 0x01680000c318783b */ /* 0x000ea20000004200 */
[--C-:B------:R-:W-:Y:S02]  /*7450*/  HSET2.LE.AND R29, R28, R202.reuse, PT ;  /* 0x000000ca1c1d7233 */ /* 0x100fe40003803000 */
[C---:B----4-:R-:W-:Y:S01]  /*7460*/  HMMA.16816.F32.BF16 R148, R16.reuse, R32, R148 ;  /* 0x000000201094723c */ /* 0x050fe20000041894 */
[----:B------:R-:W-:Y:S02]  /*7470*/  HSET2.LE.AND R31, R31, R202, PT ;  /* 0x000000ca1f1f7233 */ /* 0x000fe40003803000 */
[----:B------:R-:W-:Y:S02]  /*7480*/  F2FP.BF16.F32.PACK_AB R33, R204, R203 ;  /* 0x000000cbcc21723e */ /* 0x000fe400000010ff */
[----:B------:R-:W-:Y:S01]  /*7490*/  F2FP.BF16.F32.PACK_AB R169, R197, R196 ;  /* 0x000000c4c5a9723e */ /* 0x000fe200000010ff */
[----:B------:R-:W-:Y:S01]  /*74a0*/  FADD.FTZ R196, R196, R182 ;  /* 0x000000b6c4c47221 */ /* 0x000fe20000010000 */
[C---:B-1----:R-:W-:Y:S01]  /*74b0*/  F2FP.BF16.F32.PACK_AB R32, R208.reuse, R201 ;  /* 0x000000c9d020723e */ /* 0x042fe200000010ff */
[----:B------:R-:W-:Y:S01]  /*74c0*/  HMMA.16816.F32.BF16 R132, R16, R172, R132 ;  /* 0x000000ac1084723c */ /* 0x000fe20000041884 */
[----:B------:R-:W-:Y:S01]  /*74d0*/  LOP3.LUT R31, R33, R31, RZ, 0xc0, !PT ;  /* 0x0000001f211f7212 */ /* 0x000fe200078ec0ff */
[----:B------:R-:W-:Y:S01]  /*74e0*/  FADD.FTZ R196, R197, R196 ;  /* 0x000000c4c5c47221 */ /* 0x000fe20000010000 */
[----:B------:R-:W-:Y:S01]  /*74f0*/  LOP3.LUT R28, R169, R168, RZ, 0xc0, !PT ;  /* 0x000000a8a91c7212 */ /* 0x000fe200078ec0ff */
[----:B------:R-:W-:Y:S01]  /*7500*/  FADD.FTZ R208, R208, R165 ;  /* 0x000000a5d0d07221 */ /* 0x000fe20000010000 */
[----:B------:R-:W-:Y:S01]  /*7510*/  LOP3.LUT R29, R32, R29, RZ, 0xc0, !PT ;  /* 0x0000001d201d7212 */ /* 0x000fe200078ec0ff */
[----:B------:R-:W-:-:S02]  /*7520*/  FADD.FTZ R198, R198, R196 ;  /* 0x000000c4c6c67221 */ /* 0x000fc40000010000 */
[----:B------:R-:W-:Y:S01]  /*7530*/  HMMA.16816.F32.BF16 R136, R16, R174, R136 ;  /* 0x000000ae1088723c */ /* 0x000fe20000041888 */
[----:B------:R-:W-:Y:S01]  /*7540*/  LDSM.16.MT88.4 R172, [R194+0x1000] ;  /* 0x00100000c2ac783b */ /* 0x000fe20000004200 */
[----:B------:R-:W-:Y:S01]  /*7550*/  FADD.FTZ R208, R203, R208 ;  /* 0x000000d0cbd07221 */ /* 0x000fe20000010000 */
[----:B------:R-:W-:-:S03]  /*7560*/  FADD.FTZ R198, R199, R198 ;  /* 0x000000c6c7c67221 */ /* 0x000fc60000010000 */
[----:B------:R-:W-:Y:S02]  /*7570*/  FADD.FTZ R204, R204, R208 ;  /* 0x000000d0cccc7221 */ /* 0x000fe40000010000 */
[----:B---3--:R-:W-:Y:S02]  /*7580*/  HMMA.16816.F32.BF16 R68, R28, R12, R68 ;  /* 0x0000000c1c44723c */ /* 0x008fe40000041844 */
[----:B-----5:R-:W-:-:S04]  /*7590*/  FADD.FTZ R204, R210, R204 ;  /* 0x000000ccd2cc7221 */ /* 0x020fc80000010000 */
[----:B------:R-:W-:Y:S02]  /*75a0*/  FADD.FTZ R204, R209, R204 ;  /* 0x000000ccd1cc7221 */ /* 0x000fe40000010000 */
[----:B------:R-:W-:Y:S01]  /*75b0*/  HMMA.16816.F32.BF16 R72, R28, R14, R72 ;  /* 0x0000000e1c48723c */ /* 0x000fe20000041848 */
[----:B------:R-:W1:Y:S01]  /*75c0*/  LDSM.16.MT88.4 R12, [R195+0x13000] ;  /* 0x01300000c30c783b */ /* 0x000e620000004200 */
[----:B------:R-:W-:-:S06]  /*75d0*/  FADD.FTZ R204, R206, R204 ;  /* 0x000000cccecc7221 */ /* 0x000fcc0000010000 */
[----:B------:R-:W-:Y:S01]  /*75e0*/  HMMA.16816.F32.BF16 R96, R16, R22, R96 ;  /* 0x000000161060723c */ /* 0x000fe20000041860 */
[----:B------:R-:W3:Y:S07]  /*75f0*/  LDSM.16.MT88.4 R20, [R200+0x15000] ;  /* 0x01500000c814783b */ /* 0x000eee0000004200 */
        /* <DEDUP_REMOVED lines=9> */
[----:B------:R-:W4:Y:S04]  /*7690*/  LDSM.16.MT88.4 R16, [R195+0x11000] ;  /* 0x01100000c310783b */ /* 0x000f280000004200 */
[----:B------:R-:W-:Y:S03]  /*76a0*/  LDSM.16.MT88.4 R32, [R194+0x3000] ;  /* 0x00300000c220783b */ /* 0x000fe60000004200 */
        /* <DEDUP_REMOVED lines=13> */
[----:B------:R-:W-:-:S05]  /*7780*/  LOP3.LUT R12, R178, UR7, R221, 0x96, !PT ;  /* 0x00000007b20c7c12 */ /* 0x000fca000f8e96dd */
[----:B------:R-:W-:Y:S02]  /*7790*/  IMAD.WIDE.U32 R12, R12, -0x2daee0ad, RZ ;  /* 0xd2511f530c0c7825 */ /* 0x000fe400078e00ff */
[----:B------:R-:W-:Y:S03]  /*77a0*/  HMMA.16816.F32.BF16 R76, R28, R32, R76 ;  /* 0x000000201c4c723c */ /* 0x000fe6000004184c */
[----:B------:R-:W-:-:S05]  /*77b0*/  LOP3.LUT R176, R176, UR14, R13, 0x96, !PT ;  /* 0x0000000eb0b07c12 */ /* 0x000fca000f8e960d */
[C---:B------:R-:W-:Y:S01]  /*77c0*/  HMMA.16816.F32.BF16 R80, R28.reuse, R34, R80 ;  /* 0x000000221c50723c */ /* 0x040fe20000041850 */
[----:B------:R-:W1:Y:S07]  /*77d0*/  LDSM.16.MT88.4 R32, [R193+0x7000] ;  /* 0x00700000c120783b */ /* 0x000e6e0000004200 */
[----:B------:R-:W-:Y:S01]  /*77e0*/  HMMA.16816.F32.BF16 R128, R28, R14, R128 ;  /* 0x0000000e1c80723c */ /* 0x000fe20000041880 */
[----:B------:R-:W-:Y:S01]  /*77f0*/  IMAD.MOV.U32 R15, RZ, RZ, R12 ;  /* 0x000000ffff0f7224 */ /* 0x000fe200078e000c */
[----:B------:R-:W-:-:S06]  /*7800*/  PRMT R14, R12, 0x7773, RZ ;  /* 0x000077730c0e7816 */ /* 0x000fcc00000000ff */
[----:B---3--:R-:W-:Y:S01]  /*7810*/  HMMA.16816.F32.BF16 R96, R28, R22, R96 ;  /* 0x000000161c60723c */ /* 0x008fe20000041860 */
[C---:B------:R-:W-:Y:S02]  /*7820*/  LOP3.LUT R22, R176.reuse, 0xffff, RZ, 0xc0, !PT ;  /* 0x0000ffffb0167812 */ /* 0x040fe400078ec0ff */
[----:B------:R-:W-:Y:S02]  /*7830*/  LOP3.LUT R23, R176, 0xff, RZ, 0xc0, !PT ;  /* 0x000000ffb0177812 */ /* 0x000fe400078ec0ff */
[----:B------:R-:W-:-:S03]  /*7840*/  SHF.R.U32.HI R22, RZ, 0x8, R22 ;  /* 0x00000008ff167819 */ /* 0x000fc60000011616 */
[C---:B------:R-:W-:Y:S01]  /*7850*/  HMMA.16816.F32.BF16 R92, R28.reuse, R20, R92 ;  /* 0x000000141c5c723c */ /* 0x040fe2000004185c */
[C---:B------:R-:W-:Y:S02]  /*7860*/  PRMT R20, R12.reuse, 0x7771, RZ ;  /* 0x000077710c147816 */ /* 0x040fe400000000ff */
[----:B------:R-:W-:Y:S02]  /*7870*/  PRMT R21, R12, 0x7772, RZ ;  /* 0x000077720c157816 */ /* 0x000fe400000000ff */
[----:B------:R-:W-:Y:S02]  /*7880*/  LOP3.LUT R12, R15, 0xff, RZ, 0xc0, !PT ;  /* 0x000000ff0f0c7812 */ /* 0x000fe400078ec0ff */
[----:B------:R-:W-:Y:S01]  /*7890*/  PRMT R21, R21, 0x5410, R14 ;  /* 0x0000541015157816 */ /* 0x000fe2000000000e */
[----:B--2---:R-:W-:Y:S01]  /*78a0*/  HMMA.16816.F32.BF16 R140, R28, R8, R140 ;  /* 0x000000081c8c723c */ /* 0x004fe2000004188c */
[----:B------:R-:W-:Y:S02]  /*78b0*/  PRMT R9, R176, 0x7632, R9 ;  /* 0x00007632b0097816 */ /* 0x000fe40000000009 */
[----:B------:R-:W-:-:S02]  /*78c0*/  PRMT R20, R12, 0x5410, R20 ;  /* 0x000054100c147816 */ /* 0x000fc40000000014 */
[----:B------:R-:W-:Y:S01]  /*78d0*/  SHF.R.U32.HI R8, RZ, 0x18, R176 ;  /* 0x00000018ff087819 */ /* 0x000fe200000116b0 */
[----:B------:R-:W-:Y:S01]  /*78e0*/  LDSM.16.MT88.4 R12, [R200+0x13800] ;  /* 0x01380000c80c783b */ /* 0x000fe20000004200 */
[----:B------:R-:W-:Y:S01]  /*78f0*/  LOP3.LUT R9, R9, 0xff, RZ, 0xc0, !PT ;  /* 0x000000ff09097812 */ /* 0x000fe200078ec0ff */
[C---:B------:R-:W-:Y:S01]  /*7900*/  HMMA.16816.F32.BF16 R152, R28.reuse, R10, R152 ;  /* 0x0000000a1c98723c */ /* 0x040fe20000041898 */
[----:B------:R-:W-:Y:S01]  /*7910*/  PRMT R22, R23, 0x5410, R22 ;  /* 0x0000541017167816 */ /* 0x000fe20000000016 */
[----:B------:R-:W-:Y:S01]  /*7920*/  LDSM.16.MT88.4 R176, [R195+0x13800] ;  /* 0x01380000c3b0783b */ /* 0x000fe20000004200 */
[----:B------:R-:W-:Y:S02]  /*7930*/  PRMT R9, R9, 0x5410, R8 ;  /* 0x0000541009097816 */ /* 0x000fe40000000008 */
[----:B------:R-:W-:Y:S02]  /*7940*/  LOP3.LUT R11, R21, 0xff00ff, RZ, 0xc0, !PT ;  /* 0x00ff00ff150b7812 */ /* 0x000fe400078ec0ff */
[--C-:B------:R-:W-:Y:S01]  /*7950*/  HSET2.LE.AND R10, R20, R202.reuse, PT ;  /* 0x000000ca140a7233 */ /* 0x100fe20003803000 */
[----:B------:R-:W-:Y:S01]  /*7960*/  HMMA.16816.F32.BF16 R36, R28, R24, R36 ;  /* 0x000000181c24723c */ /* 0x000fe20000041824 */
[----:B------:R-:W-:-:S02]  /*7970*/  HSET2.LE.AND R8, R22, R202, PT ;  /* 0x000000ca16087233 */ /* 0x000fc40003803000 */
[----:B------:R-:W-:Y:S01]  /*7980*/  LDSM.16.MT88.4 R20, [R200+0x17800] ;  /* 0x01780000c814783b */ /* 0x000fe20000004200 */
[--C-:B------:R-:W-:Y:S02]  /*7990*/  HSET2.LE.AND R11, R11, R202.reuse, PT ;  /* 0x000000ca0b0b7233 */ /* 0x100fe40003803000 */
[----:B------:R-:W-:Y:S02]  /*79a0*/  HSET2.LE.AND R9, R9, R202, PT ;  /* 0x000000ca09097233 */ /* 0x000fe40003803000 */
[C---:B------:R-:W-:Y:S01]  /*79b0*/  HMMA.16816.F32.BF16 R40, R28.reuse, R26, R40 ;  /* 0x0000001a1c28723c */ /* 0x040fe20000041828 */
[----:B------:R-:W2:Y:S07]  /*79c0*/  LDSM.16.MT88.4 R24, [R193+0x3000] ;  /* 0x00300000c118783b */ /* 0x000eae0000004200 */
[C---:B----4-:R-:W-:Y:S08]  /*79d0*/  HMMA.16816.F32.BF16 R116, R28.reuse, R16, R116 ;  /* 0x000000101c74723c */ /* 0x050ff00000041874 */
[C---:B------:R-:W-:Y:S01]  /*79e0*/  HMMA.16816.F32.BF16 R120, R28.reuse, R18, R120 ;  /* 0x000000121c78723c */ /* 0x040fe20000041878 */
[----:B------:R-:W3:Y:S07]  /*79f0*/  LDSM.16.MT88.4 R16, [R200+0x11800] ;  /* 0x01180000c810783b */ /* 0x000eee0000004200 */
[----:B-1----:R-:W-:Y:S01]  /*7a00*/  HMMA.16816.F32.BF16 R148, R28, R32, R148 ;  /* 0x000000201c94723c */ /* 0x002fe20000041894 */
[----:B------:R-:W-:-:S02]  /*7a10*/  F2FP.BF16.F32.PACK_AB R32, R247, R216 ;  /* 0x000000d8f720723e */ /* 0x000fc400000010ff */
[----:B------:R-:W-:Y:S01]  /*7a20*/  F2FP.BF16.F32.PACK_AB R33, R217, R218 ;  /* 0x000000dad921723e */ /* 0x000fe200000010ff */
[----:B------:R-:W-:Y:S01]  /*7a30*/  FADD.FTZ R218, R218, R198 ;  /* 0x000000c6dada7221 */ /* 0x000fe20000010000 */
[----:B------:R-:W-:Y:S02]  /*7a40*/  LOP3.LUT R10, R32, R10, RZ, 0xc0, !PT ;  /* 0x0000000a200a7212 */ /* 0x000fe400078ec0ff */
[----:B------:R-:W-:Y:S01]  /*7a50*/  F2FP.BF16.F32.PACK_AB R32, R209, R210 ;  /* 0x000000d2d120723e */ /* 0x000fe200000010ff */
[C---:B------:R-:W-:Y:S01]  /*7a60*/  HMMA.16816.F32.BF16 R52, R28.reuse, R168, R52 ;  /* 0x000000a81c34723c */ /* 0x040fe20000041834 */
[C---:B------:R-:W-:Y:S01]  /*7a70*/  F2FP.BF16.F32.PACK_AB R168, R246.reuse, R206 ;  /* 0x000000cef6a8723e */ /* 0x040fe200000010ff */
[----:B------:R-:W-:Y:S01]  /*7a80*/  FADD.FTZ R218, R217, R218 ;  /* 0x000000dad9da7221 */ /* 0x000fe20000010000 */
[----:B------:R-:W-:Y:S01]  /*7a90*/  LOP3.LUT R8, R33, R8, RZ, 0xc0, !PT ;  /* 0x0000000821087212 */ /* 0x000fe200078ec0ff */
[----:B------:R-:W-:Y:S01]  /*7aa0*/  FADD.FTZ R246, R246, R204 ;  /* 0x000000ccf6f67221 */ /* 0x000fe20000010000 */
[----:B------:R-:W-:Y:S01]  /*7ab0*/  LOP3.LUT R11, R168, R11, RZ, 0xc0, !PT ;  /* 0x0000000ba80b7212 */ /* 0x000fe200078ec0ff */
[----:B------:R-:W-:Y:S01]  /*7ac0*/  FADD.FTZ R218, R216, R218 ;  /* 0x000000dad8da7221 */ /* 0x000fe20000010000 */
[----:B------:R-:W-:Y:S01]  /*7ad0*/  LOP3.LUT R9, R32, R9, RZ, 0xc0, !PT ;  /* 0x0000000920097212 */ /* 0x000fe200078ec0ff */
[----:B------:R-:W-:Y:S02]  /*7ae0*/  HMMA.16816.F32.BF16 R44, R28, R172, R44 ;  /* 0x000000ac1c2c723c */ /* 0x000fe4000004182c */
[----:B------:R-:W-:-:S06]  /*7af0*/  FADD.FTZ R247, R247, R218 ;  /* 0x000000daf7f77221 */ /* 0x000fcc0000010000 */
[C---:B--2---:R-:W-:Y:S08]  /*7b00*/  HMMA.16816.F32.BF16 R84, R28.reuse, R24, R84 ;  /* 0x000000181c54723c */ /* 0x044ff00000041854 */
[----:B------:R-:W-:Y:S01]  /*7b10*/  HMMA.16816.F32.BF16 R88, R28, R26, R88 ;  /* 0x0000001a1c58723c */ /* 0x000fe20000041858 */
[----:B------:R-:W1:Y:S07]  /*7b20*/  LDSM.16.MT88.4 R24, [R200+0x15800] ;  /* 0x01580000c818783b */ /* 0x000e6e0000004200 */
[C---:B---3--:R-:W-:Y:S08]  /*7b30*/  HMMA.16816.F32.BF16 R36, R8.reuse, R16, R36 ;  /* 0x000000100824723c */ /* 0x048ff00000041824 */
[C---:B------:R-:W-:Y:S01]  /*7b40*/  HMMA.16816.F32.BF16 R40, R8.reuse, R18, R40 ;  /* 0x000000120828723c */ /* 0x040fe20000041828 */
[----:B------:R-:W2:Y:S07]  /*7b50*/  LDSM.16.MT88.4 R16, [R195+0x11800] ;  /* 0x01180000c310783b */ /* 0x000eae0000004200 */
[C---:B------:R-:W-:Y:S08]  /*7b60*/  HMMA.16816.F32.BF16 R68, R8.reuse, R12, R68 ;  /* 0x0000000c0844723c */ /* 0x040ff00000041844 */
[C---:B------:R-:W-:Y:S01]  /*7b70*/  HMMA.16816.F32.BF16 R72, R8.reuse, R14, R72 ;  /* 0x0000000e0848723c */ /* 0x040fe20000041848 */
[----:B------:R-:W3:Y:S07]  /*7b80*/  LDSM.16.MT88.4 R12, [R194+0x1800] ;  /* 0x00180000c20c783b */ /* 0x000eee0000004200 */
[C---:B------:R-:W-:Y:S08]  /*7b90*/  HMMA.16816.F32.BF16 R132, R8.reuse, R20, R132 ;  /* 0x000000140884723c */ /* 0x040ff00000041884 */
[----:B------:R-:W-:Y:S01]  /*7ba0*/  HMMA.16816.F32.BF16 R136, R8, R22, R136 ;  /* 0x000000160888723c */ /* 0x000fe20000041888 */
[----:B------:R-:W4:Y:S07]  /*7bb0*/  LDSM.16.MT88.4 R20, [R193+0x1800] ;  /* 0x00180000c114783b */ /* 0x000f2e0000004200 */
[C---:B------:R-:W-:Y:S01]  /*7bc0*/  HMMA.16816.F32.BF16 R48, R28.reuse, R174, R48 ;  /* 0x000000ae1c30723c */ /* 0x040fe20000041830 */
[----:B------:R-:W5:Y:S07]  /*7bd0*/  LDSM.16.MT88.4 R172, [R195+0x15800] ;  /* 0x01580000c3ac783b */ /* 0x000f6e0000004200 */
[C---:B------:R-:W-:Y:S01]  /*7be0*/  HMMA.16816.F32.BF16 R56, R28.reuse, R170, R56 ;  /* 0x000000aa1c38723c */ /* 0x040fe20000041838 */
[----:B------:R-:W5:Y:S07]  /*7bf0*/  LDSM.16.MT88.4 R168, [R195+0x17800] ;  /* 0x01780000c3a8783b */ /* 0x000f6e0000004200 */
        /* <DEDUP_REMOVED lines=17> */
[C---:B-----5:R-:W-:Y:S08]  /*7d10*/  HMMA.16816.F32.BF16 R92, R8.reuse, R172, R92 ;  /* 0x000000ac085c723c */ /* 0x060ff0000004185c */
        /* <DEDUP_REMOVED lines=17> */
[----:B------:R-:W1:Y:S01]  /*7e30*/  LDC.64 R224, c[0x0][0x3c0] ;  /* 0x0000f000ffe07b82 */ /* 0x000e620000000a00 */
[C---:B------:R-:W-:Y:S01]  /*7e40*/  LOP3.LUT P0, RZ, R213.reuse, 0x2, RZ, 0xc0, !PT ;  /* 0x00000002d5ff7812 */ /* 0x040fe2000780c0ff */
[C---:B------:R-:W-:Y:S01]  /*7e50*/  IMAD.SHL.U32 R223, R213.reuse, 0x20, RZ ;  /* 0x00000020d5df7824 */ /* 0x040fe200078e00ff */
[----:B------:R-:W2:Y:S01]  /*7e60*/  LDCU UR11, c[0x0][0x440] ;  /* 0x00008800ff0b77ac */ /* 0x000ea20008000800 */
[----:B------:R-:W-:Y:S01]  /*7e70*/  IMAD.SHL.U32 R210, R213, 0x40, RZ ;  /* 0x00000040d5d27824 */ /* 0x000fe200078e00ff */
[----:B------:R-:W-:Y:S01]  /*7e80*/  MOV R227, UR21 ;  /* 0x0000001500e37c02 */ /* 0x000fe20008000f00 */
[----:B------:R-:W3:Y:S01]  /*7e90*/  S2R R213, SR_TID.X ;  /* 0x0000000000d57919 */ /* 0x000ee20000002100 */
[----:B------:R-:W-:Y:S01]  /*7ea0*/  IMAD.U32 R4, RZ, RZ, UR19 ;  /* 0x00000013ff047e24 */ /* 0x000fe2000f8e00ff */
[----:B------:R-:W4:Y:S01]  /*7eb0*/  S2UR UR7, SR_CgaCtaId ;  /* 0x00000000000779c3 */ /* 0x000f220000008800 */
[----:B------:R-:W-:Y:S01]  /*7ec0*/  UIADD3 UR10, UPT, UPT, UR20, 0x3f, URZ ;  /* 0x0000003f140a7890 */ /* 0x000fe2000fffe0ff */
[----:B------:R-:W-:Y:S01]  /*7ed0*/  IMAD.MOV.U32 R208, RZ, RZ, 0x20 ;  /* 0x00000020ffd07424 */ /* 0x000fe200078e00ff */
[----:B------:R-:W-:Y:S01]  /*7ee0*/  LEA R226, R6, UR6, 0x1 ;  /* 0x0000000606e27c11 */ /* 0x000fe2000f8e08ff */
[----:B------:R-:W-:Y:S01]  /*7ef0*/  IMAD R4, R4, 0x40, R7 ;  /* 0x0000004004047824 */ /* 0x000fe200078e0207 */
[----:B------:R-:W-:Y:S01]  /*7f00*/  USHF.R.S32.HI UR9, URZ, 0x1f, UR10 ;  /* 0x0000001fff097899 */ /* 0x000fe2000801140a */
[----:B------:R-:W-:Y:S01]  /*7f10*/  VIADD R228, R0, UR21 ;  /* 0x0000001500e47c36 */ /* 0x000fe20008000000 */
[----:B------:R-:W-:Y:S01]  /*7f20*/  MOV R0, R164 ;  /* 0x000000a400007202 */ /* 0x000fe20000000f00 */
[----:B------:R-:W-:Y:S01]  /*7f30*/  IMAD.IADD R237, R2, 0x1, R4 ;  /* 0x0000000102ed7824 */ /* 0x000fe200078e0204 */
[----:B------:R-:W-:Y:S01]  /*7f40*/  MOV R2, UR20 ;  /* 0x0000001400027c02 */ /* 0x000fe20008000f00 */
[----:B------:R-:W-:Y:S01]  /*7f50*/  ULEA.HI UR9, UR9, UR10, URZ, 0x6 ;  /* 0x0000000a09097291 */ /* 0x000fe2000f8f30ff */
[----:B------:R-:W-:Y:S01]  /*7f60*/  LOP3.LUT R4, R5, 0x38, RZ, 0xc0, !PT ;  /* 0x0000003805047812 */ /* 0x000fe200078ec0ff */
[----:B------:R-:W-:Y:S01]  /*7f70*/  IMAD.MOV.U32 R211, RZ, RZ, 0x40 ;  /* 0x00000040ffd37424 */ /* 0x000fe200078e00ff */
[----:B------:R-:W-:Y:S01]  /*7f80*/  IADD3 R2, PT, PT, R2, -UR21, R237 ;  /* 0x8000001502027c10 */ /* 0x000fe2000fffe0ed */
[----:B------:R-:W-:Y:S01]  /*7f90*/  USHF.R.S32.HI UR9, URZ, 0x6, UR9 ;  /* 0x00000006ff097899 */ /* 0x000fe20008011409 */
[----:B--2---:R-:W-:Y:S01]  /*7fa0*/  ISETP.GE.AND P1, PT, R4, UR11, PT ;  /* 0x0000000b04007c0c */ /* 0x004fe2000bf26270 */
[----:B-1----:R-:W-:Y:S01]  /*7fb0*/  IMAD.SHL.U32 R241, R224, 0x10, RZ ;  /* 0x00000010e0f17824 */ /* 0x002fe200078e00ff */
[----:B------:R-:W-:Y:S01]  /*7fc0*/  IADD3 R227, PT, PT, R2, 0x8, R227 ;  /* 0x0000000802e37810 */ /* 0x000fe20007ffe0e3 */
[----:B------:R-:W-:Y:S01]  /*7fd0*/  IMAD.MOV.U32 R2, RZ, RZ, R3 ;  /* 0x000000ffff027224 */ /* 0x000fe200078e0003 */
[----:B------:R-:W-:Y:S01]  /*7fe0*/  SEL R208, R208, 0xffffffe0, !P0 ;  /* 0xffffffe0d0d07807 */ /* 0x000fe20004000000 */
[----:B------:R-:W-:Y:S01]  /*7ff0*/  UMOV UR10, 0x400 ;  /* 0x00000400000a7882 */ /* 0x000fe20000000000 */
[----:B------:R-:W-:Y:S01]  /*8000*/  LOP3.LUT R209, R210, 0x400, RZ, 0xc0, !PT ;  /* 0x00000400d2d17812 */ /* 0x000fe200078ec0ff */
[----:B------:R-:W1:Y:S01]  /*8010*/  LDCU UR8, c[0x0][0x440] ;  /* 0x00008800ff0877ac */ /* 0x000e620008000800 */
[----:B------:R-:W-:-:S02]  /*8020*/  IADD3 R237, PT, PT, R237, UR20, RZ ;  /* 0x00000014eded7c10 */ /* 0x000fc4000fffe0ff */
[----:B------:R-:W-:Y:S01]  /*8030*/  SHF.L.U64.HI R240, R224, 0x4, R225 ;  /* 0x00000004e0f07819 */ /* 0x000fe200000102e1 */
[----:B------:R-:W2:Y:S01]  /*8040*/  LDCU UR4, c[0x0][0x45c] ;  /* 0x00008b80ff0477ac */ /* 0x000ea20008000800 */
[----:B----4-:R-:W-:Y:S02]  /*8050*/  ULEA UR7, UR7, UR10, 0x18 ;  /* 0x0000000a07077291 */ /* 0x010fe4000f8ec0ff */
[----:B------:R-:W-:Y:S01]  /*8060*/  UIADD3 UR9, UPT, UPT, UR9, -0x2, URZ ;  /* 0xfffffffe09097890 */ /* 0x000fe2000fffe0ff */
[----:B---3--:R-:W-:Y:S11]  /*8070*/  BRA `(.L_x_866) ;  /* 0x0000000400987947 */ /* 0x008ff60003800000 */
.L_x_868:
        /* <DEDUP_REMOVED lines=14> */
[CC--:B------:R-:W-:Y:S01]  /*8160*/  LEA R175, P5, R164.reuse, R173.reuse, 0x5 ;  /* 0x000000ada4af7211 */ /* 0x0c0fe200078a28ff */
[----:B------:R1:W-:Y:S01]  /*8170*/  @P1 STS.128 [R226+0x8000], RZ ;  /* 0x008000ffe2001388 */ /* 0x0003e20000000c00 */
[----:B------:R-:W-:Y:S02]  /*8180*/  IADD3 R167, P6, PT, R167, R173, RZ ;  /* 0x000000ada7a77210 */ /* 0x000fe40007fde0ff */
[----:B------:R-:W-:Y:S01]  /*8190*/  LEA.HI.X R164, R164, R172, R165, 0x5, P5 ;  /* 0x000000aca4a47211 */ /* 0x000fe200028f2ca5 */
[----:B------:R-:W-:Y:S01]  /*81a0*/  @!PT LDS RZ, [RZ] ;  /* 0x00000000fffff984 */ /* 0x000fe20000000800 */
[----:B------:R-:W-:Y:S01]  /*81b0*/  @!PT LDS RZ, [RZ] ;  /* 0x00000000fffff984 */ /* 0x000fe20000000800 */
[----:B------:R-:W-:Y:S01]  /*81c0*/  @!PT LDS RZ, [RZ] ;  /* 0x00000000fffff984 */ /* 0x000fe20000000800 */
[----:B------:R1:W-:Y:S01]  /*81d0*/  @!P4 LDGSTS.E.BYPASS.LTC128B.128 [R226+0xa000], desc[UR24][R176.64+0x80] ;  /* 0x0a000080b0e2cfae */ /* 0x0003e2000b981a18 */
[-C--:B------:R-:W-:Y:S01]  /*81e0*/  LEA R178, P5, R173, R232.reuse, 0x1 ;  /* 0x000000e8adb27211 */ /* 0x080fe200078a08ff */
[--C-:B------:R-:W-:Y:S01]  /*81f0*/  IMAD.X R171, R171, 0x1, R172.reuse, P6 ;  /* 0x00000001abab7824 */ /* 0x100fe200030e06ac */
[-C--:B------:R-:W-:Y:S01]  /*8200*/  LEA R180, P6, R167, R232.reuse, 0x1 ;  /* 0x000000e8a7b47211 */ /* 0x080fe200078c08ff */
        /* <DEDUP_REMOVED lines=77> */
.L_x_866:
[----:B------:R-:W-:Y:S04]  /*86e0*/  DEPBAR.LE SB0, 0x0 ;  /* 0x000080000000791a */ /* 0x000fe80000000000 */
[----:B------:R-:W-:Y:S01]  /*86f0*/  BAR.SYNC.DEFER_BLOCKING 0x0 ;  /* 0x0000000000007b1d */ /* 0x000fe20000010000 */
[----:B------:R-:W-:Y:S01]  /*8700*/  IMAD.WIDE.U32 R6, R224, UR9, RZ ;  /* 0x00000009e0067c25 */ /* 0x000fe2000f8e00ff */
[C---:B------:R-:W-:Y:S01]  /*8710*/  LOP3.LUT R236, R4.reuse, 0x40, RZ, 0xfc, !PT ;  /* 0x0000004004ec7812 */ /* 0x040fe200078efcff */
[----:B------:R-:W-:Y:S01]  /*8720*/  UISETP.NE.AND UP0, UPT, UR9, URZ, UPT ;  /* 0x000000ff0900728c */ /* 0x000fe2000bf05270 */
[----:B------:R-:W-:Y:S01]  /*8730*/  LOP3.LUT R235, R4, 0x80, RZ, 0xfc, !PT ;  /* 0x0000008004eb7812 */ /* 0x000fe200078efcff */
[----:B------:R-:W-:Y:S01]  /*8740*/  IMAD R3, R225, UR9, R7 ;  /* 0x00000009e1037c24 */ /* 0x000fe2000f8e0207 */
[CC--:B------:R-:W-:Y:S02]  /*8750*/  LEA R10, P0, R6.reuse, R230.reuse, 0x7 ;  /* 0x000000e6060a7211 */ /* 0x0c0fe400078038ff */
[C---:B------:R-:W-:Y:S02]  /*8760*/  LEA R9, P2, R6.reuse, R241, 0x6 ;  /* 0x000000f106097211 */ /* 0x040fe400078430ff */
[--C-:B------:R-:W-:Y:S02]  /*8770*/  LEA.HI.X R11, R6, R229, R3.reuse, 0x7, P0 ;  /* 0x000000e5060b7211 */ /* 0x100fe400000f3c03 */
[----:B-1----:R-:W-:Y:S02]  /*8780*/  ISETP.GE.AND P4, PT, R236, UR8, PT ;  /* 0x00000008ec007c0c */ /* 0x002fe4000bf86270 */
[C---:B------:R-:W-:Y:S02]  /*8790*/  LEA R8, P3, R9.reuse, R230, 0x1 ;  /* 0x000000e609087211 */ /* 0x040fe400078608ff */
[----:B------:R-:W-:Y:S02]  /*87a0*/  LEA.HI.X R7, R6, R240, R3, 0x6, P2 ;  /* 0x000000f006077211 */ /* 0x000fe400010f3403 */
[C---:B------:R-:W-:Y:S02]  /*87b0*/  IADD3 R14, P2, PT, R9.reuse, R241, RZ ;  /* 0x000000f1090e7210 */ /* 0x040fe40007f5e0ff */
[----:B------:R-:W-:Y:S02]  /*87c0*/  LEA R5, P0, R224, R9, 0x5 ;  /* 0x00000009e0057211 */ /* 0x000fe400078028ff */
[----:B------:R-:W-:Y:S01]  /*87d0*/  LEA.HI.X R9, R9, R229, R7, 0x1, P3 ;  /* 0x000000e509097211 */ /* 0x000fe200018f0c07 */
[----:B------:R-:W-:Y:S01]  /*87e0*/  IMAD.X R13, R7, 0x1, R240, P2 ;  /* 0x00000001070d7824 */ /* 0x000fe200010e06f0 */
[----:B------:R-:W-:Y:S01]  /*87f0*/  @!PT LDS RZ, [RZ] ;  /* 0x00000000fffff984 */ /* 0x000fe20000000800 */
[----:B------:R-:W-:Y:S01]  /*8800*/  @!PT LDS RZ, [RZ] ;  /* 0x00000000fffff984 */ /* 0x000fe20000000800 */
[----:B------:R-:W-:Y:S01]  /*8810*/  @!PT LDS RZ, [RZ] ;  /* 0x00000000fffff984 */ /* 0x000fe20000000800 */
[----:B------:R-:W-:Y:S01]  /*8820*/  @!P1 LDGSTS.E.BYPASS.LTC128B.128 [R226+0x10000], desc[UR24][R10.64] ;  /* 0x100000000ae29fae */ /* 0x000fe2000b981a18 */
[----:B------:R-:W-:Y:S02]  /*8830*/  ISETP.GE.AND P3, PT, R235, UR8, PT ;  /* 0x00000008eb007c0c */ /* 0x000fe4000bf66270 */
[-C--:B------:R-:W-:Y:S02]  /*8840*/  LEA R6, P2, R14, R230.reuse, 0x1 ;  /* 0x000000e60e067211 */ /* 0x080fe400078408ff */
        /* <DEDUP_REMOVED lines=8> */
[-C--:B------:R-:W-:Y:S02]  /*88d0*/  LEA.HI.X R7, R14, R229.reuse, R13, 0x1, P2 ;  /* 0x000000e50e077211 */ /* 0x080fe400010f0c0d */
[----:B------:R-:W-:Y:S01]  /*88e0*/  @P4 STS.128 [R226+0x12000], RZ ;  /* 0x012000ffe2004388 */ /* 0x000fe20000000c00 */
[----:B------:R-:W-:Y:S02]  /*88f0*/  LEA.HI.X R13, R5, R229, R3, 0x1, P0 ;  /* 0x000000e5050d7211 */ /* 0x000fe400000f0c03 */
[----:B------:R-:W-:Y:S02]  /*8900*/  ISETP.GE.AND P0, PT, R234, UR8, PT ;  /* 0x00000008ea007c0c */ /* 0x000fe4000bf06270 */
[----:B------:R-:W-:Y:S01]  /*8910*/  @!PT LDS RZ, [RZ] ;  /* 0x00000000fffff984 */ /* 0x000fe20000000800 */
[----:B------:R-:W-:Y:S01]  /*8920*/  @!PT LDS RZ, [RZ] ;  /* 0x00000000fffff984 */ /* 0x000fe20000000800 */
[----:B------:R-:W-:Y:S01]  /*8930*/  @!PT LDS RZ, [RZ] ;  /* 0x00000000fffff984 */ /* 0x000fe20000000800 */
[----:B------:R-:W-:Y:S01]  /*8940*/  @!P3 LDGSTS.E.BYPASS.LTC128B.128 [R226+0x14000], desc[UR24][R10.64+0x100] ;  /* 0x140001000ae2bfae */ /* 0x000fe2000b981a18 */
[C---:B------:R-:W-:Y:S02]  /*8950*/  ISETP.GE.AND P1, PT, R4.reuse, UR8, PT ;  /* 0x0000000804007c0c */ /* 0x040fe4000bf26270 */
[--C-:B------:R-:W-:Y:S02]  /*8960*/  SHF.R.U32.HI R214, RZ, 0x1, R213.reuse ;  /* 0x00000001ffd67819 */ /* 0x100fe400000116d5 */
[----:B------:R-:W-:Y:S01]  /*8970*/  @P3 STS.128 [R226+0x14000], RZ ;  /* 0x014000ffe2003388 */ /* 0x000fe20000000c00 */
[--C-:B------:R-:W-:Y:S02]  /*8980*/  LOP3.LUT R221, R4, 0x1c0, R210.reuse, 0xf8, !PT ;  /* 0x000001c004dd7812 */ /* 0x100fe400078ef8d2 */
[----:B------:R-:W-:Y:S02]  /*8990*/  LOP3.LUT R212, R223, 0x7c00, RZ, 0xc0, !PT ;  /* 0x00007c00dfd47812 */ /* 0x000fe400078ec0ff */
[----:B------:R-:W-:Y:S02]  /*89a0*/  LOP3.LUT R215, R214, 0x8, RZ, 0xc0, !PT ;  /* 0x00000008d6d77812 */ /* 0x000fe400078ec0ff */
[----:B------:R-:W-:Y:S01]  /*89b0*/  LOP3.LUT R222, R212, 0x200, R210, 0xf8, !PT ;  /* 0x00000200d4de7812 */ /* 0x000fe200078ef8d2 */
[----:B------:R-:W-:Y:S01]  /*89c0*/  @!PT LDS RZ, [RZ] ;  /* 0x00000000fffff984 */ /* 0x000fe20000000800 */
[----:B------:R-:W-:Y:S01]  /*89d0*/  @!PT LDS RZ, [RZ] ;  /* 0x00000000fffff984 */ /* 0x000fe20000000800 */
[----:B------:R-:W-:Y:S01]  /*89e0*/  @!PT LDS RZ, [RZ] ;  /* 0x00000000fffff984 */ /* 0x000fe20000000800 */
[----:B------:R-:W-:Y:S01]  /*89f0*/  @!P0 LDGSTS.E.BYPASS.LTC128B.128 [R226+0x16000], desc[UR24][R10.64+0x180] ;  /* 0x160001800ae28fae */ /* 0x000fe2000b981a18 */
[C---:B------:R-:W-:Y:S02]  /*8a00*/  LOP3.LUT R215, R221.reuse, R215, RZ, 0x3c, !PT ;  /* 0x000000d7ddd77212 */ /* 0x040fe400078e3cff */
[----:B------:R-:W-:Y:S02]  /*8a10*/  LOP3.LUT R221, R221, 0x8, R213, 0x78, !PT ;  /* 0x00000008dddd7812 */ /* 0x000fe400078e78d5 */
[----:B------:R-:W-:Y:S01]  /*8a20*/  @P0 STS.128 [R226+0x16000], RZ ;  /* 0x016000ffe2000388 */ /* 0x000fe20000000c00 */
[----:B------:R-:W-:Y:S02]  /*8a30*/  LOP3.LUT R222, R222, R215, RZ, 0xfc, !PT ;  /* 0x000000d7dede7212 */ /* 0x000fe400078efcff */
[----:B------:R-:W-:Y:S02]  /*8a40*/  LOP3.LUT P2, RZ, R213, 0x4, RZ, 0xc0, !PT ;  /* 0x00000004d5ff7812 */ /* 0x000fe4000784c0ff */
[----:B------:R-:W-:Y:S01]  /*8a50*/  @!PT LDS RZ, [RZ] ;  /* 0x00000000fffff984 */ /* 0x000fe20000000800 */
[----:B------:R-:W-:Y:S01]  /*8a60*/  @!PT LDS RZ, [RZ] ;  /* 0x00000000fffff984 */ /* 0x000fe20000000800 */
[----:B------:R-:W-:Y:S01]  /*8a70*/  @!PT LDS RZ, [RZ] ;  /* 0x00000000fffff984 */ /* 0x000fe20000000800 */
[----:B------:R-:W-:Y:S01]  /*8a80*/  @!P1 LDGSTS.E.BYPASS.LTC128B.128 [R226+0x10800], desc[UR24][R8.64] ;  /* 0x1080000008e29fae */ /* 0x000fe2000b981a18 */
[----:B------:R-:W-:Y:S01]  /*8a90*/  IMAD R221, R221, 0x2, R209 ;  /* 0x00000002dddd7824 */ /* 0x000fe200078e02d1 */
[----:B------:R-:W-:Y:S03]  /*8aa0*/  LEA R222, R222, UR6, 0x1 ;  /* 0x00000006dede7c11 */ /* 0x000fe6000f8e08ff */
[----:B------:R-:W-:Y:S01]  /*8ab0*/  @P1 STS.128 [R226+0x10800], RZ ;  /* 0x010800ffe2001388 */ /* 0x000fe20000000c00 */
[----:B------:R-:W-:Y:S01]  /*8ac0*/  VIADD R216, R221, UR6 ;  /* 0x00000006ddd87c36 */ /* 0x000fe20008000000 */
[----:B------:R-:W-:Y:S01]  /*8ad0*/  SEL R3, R211, 0xffffffc0, !P2 ;  /* 0xffffffc0d3037807 */ /* 0x000fe20005000000 */
[----:B------:R-:W-:Y:S02]  /*8ae0*/  IMAD.IADD R220, R208, 0x1, R222 ;  /* 0x00000001d0dc7824 */ /* 0x000fe400078e02de */
[----:B------:R-:W-:Y:S01]  /*8af0*/  @!PT LDS RZ, [RZ] ;  /* 0x00000000fffff984 */ /* 0x000fe20000000800 */
[----:B------:R-:W-:Y:S01]  /*8b00*/  @!PT LDS RZ, [RZ] ;  /* 0x00000000fffff984 */ /* 0x000fe20000000800 */
[----:B------:R-:W-:Y:S01]  /*8b10*/  @!PT LDS RZ, [RZ] ;  /* 0x00000000fffff984 */ /* 0x000fe20000000800 */
[----:B------:R-:W-:Y:S01]  /*8b20*/  @!P4 LDGSTS.E.BYPASS.LTC128B.128 [R226+0x12800], desc[UR24][R8.64+0x80] ;  /* 0x1280008008e2cfae */ /* 0x000fe2000b981a18 */
[C---:B------:R-:W-:Y:S02]  /*8b30*/  IMAD.IADD R219, R216.reuse, 0x1, R208 ;  /* 0x00000001d8db7824 */ /* 0x040fe400078e02d0 */
[----:B------:R-:W-:Y:S02]  /*8b40*/  IMAD.IADD R218, R3, 0x1, R222 ;  /* 0x0000000103da7824 */ /* 0x000fe400078e02de */
        /* <DEDUP_REMOVED lines=12> */
[----:B------:R1:W-:Y:S05]  /*8c10*/  @!P0 LDGSTS.E.BYPASS.LTC128B.128 [R226+0x16800], desc[UR24][R8.64+0x180] ;  /* 0x1680018008e28fae */ /* 0x0003ea000b981a18 */
        /* <DEDUP_REMOVED lines=42> */
[----:B-1----:R-:W3:Y:S05]  /*8ec0*/  LDSM.16.M88.4 R8, [R221+UR6+0x8000] ;  /* 0x00800006dd08783b */ /* 0x002eea0008000200 */
[----:B------:R-:W4:Y:S05]  /*8ed0*/  LDSM.16.M88.4 R16, [R221+UR6+0x8800] ;  /* 0x00880006dd10783b */ /* 0x000f2a0008000200 */
[----:B------:R-:W1:Y:S05]  /*8ee0*/  LDSM.16.M88.4 R24, [R221+UR6+0x9000] ;  /* 0x00900006dd18783b */ /* 0x000e6a0008000200 */
[----:B------:R-:W0:Y:S05]  /*8ef0*/  LDGDEPBAR ;  /* 0x00000000000079af */ /* 0x000e2a0000000000 */
[----:B------:R-:W5:Y:S05]  /*8f00*/  LDSM.16.M88.4 R164, [R221+UR6+0x9800] ;  /* 0x00980006dda4783b */ /* 0x000f6a0008000200 */
[----:B------:R-:W-:Y:S05]  /*8f10*/  LDSM.16.M88.4 R168, [R220] ;  /* 0x00000000dca8783b */ /* 0x000fea0000000200 */
[----:B------:R-:W2:Y:S05]  /*8f20*/  LDSM.16.M88.4 R172, [R219+0x8000] ;  /* 0x00800000dbac783b */ /* 0x000eaa0000000200 */
[----:B------:R-:W2:Y:S05]  /*8f30*/  LDSM.16.M88.4 R176, [R219+0x8800] ;  /* 0x00880000dbb0783b */ /* 0x000eaa0000000200 */
[----:B------:R-:W2:Y:S01]  /*8f40*/  LDSM.16.M88.4 R180, [R219+0x9000] ;  /* 0x00900000dbb4783b */ /* 0x000ea20000000200 */
[C---:B---3--:R-:W-:Y:S04]  /*8f50*/  HMMA.16816.F32.BF16 R4, R32.reuse, R8, RZ ;  /* 0x000000082004723c */ /* 0x048fe800000418ff */
[----:B------:R-:W3:Y:S04]  /*8f60*/  LDSM.16.M88.4 R184, [R219+0x9800] ;  /* 0x00980000dbb8783b */ /* 0x000ee80000000200 */
[C---:B------:R-:W-:Y:S01]  /*8f70*/  HMMA.16816.F32.BF16 R8, R32.reuse, R10, RZ ;  /* 0x0000000a2008723c */ /* 0x040fe200000418ff */
[----:B------:R-:W-:Y:S05]  /*8f80*/  LDSM.16.M88.4 R188, [R218] ;  /* 0x00000000dabc783b */ /* 0x000fea0000000200 */
[----:B------:R-:W3:Y:S02]  /*8f90*/  LDSM.16.M88.4 R192, [R216+0x8000] ;  /* 0x00800000d8c0783b */ /* 0x000ee40000000200 */
[C---:B----4-:R-:W-:Y:S03]  /*8fa0*/  HMMA.16816.F32.BF16 R12, R32.reuse, R16, RZ ;  /* 0x00000010200c723c */ /* 0x050fe600000418ff */
[----:B------:R-:W4:Y:S05]  /*8fb0*/  LDSM.16.M88.4 R196, [R216+0x8800] ;  /* 0x00880000d8c4783b */ /* 0x000f2a0000000200 */
[C---:B------:R-:W-:Y:S01]  /*8fc0*/  HMMA.16816.F32.BF16 R16, R32.reuse, R18, RZ ;  /* 0x000000122010723c */ /* 0x040fe200000418ff */
[----:B------:R-:W-:Y:S05]  /*8fd0*/  LDSM.16.M88.4 R200, [R217] ;  /* 0x00000000d9c8783b */ /* 0x000fea0000000200 */
[----:B------:R-:W-:Y:S02]  /*8fe0*/  LDSM.16.M88.4 R204, [R3+0x8000] ;  /* 0x0080000003cc783b */ /* 0x000fe40000000200 */
[C---:B-1----:R-:W-:Y:S08]  /*8ff0*/  HMMA.16816.F32.BF16 R20, R32.reuse, R24, RZ ;  /* 0x000000182014723c */ /* 0x042ff000000418ff */
[C---:B------:R-:W-:Y:S08]  /*9000*/  HMMA.16816.F32.BF16 R24, R32.reuse, R26, RZ ;  /* 0x0000001a2018723c */ /* 0x040ff000000418ff */
[C---:B-----5:R-:W-:Y:S08]  /*9010*/  HMMA.16816.F32.BF16 R28, R32.reuse, R164, RZ ;  /* 0x000000a4201c723c */ /* 0x060ff000000418ff */
[----:B------:R-:W-:Y:S01]  /*9020*/  HMMA.16816.F32.BF16 R32, R32, R166, RZ ;  /* 0x000000a62020723c */ /* 0x000fe200000418ff */
[----:B------:R-:W1:Y:S07]  /*9030*/  LDSM.16.M88.4 R164, [R216+0x9000] ;  /* 0x00900000d8a4783b */ /* 0x000e6e0000000200 */
[C---:B--2---:R-:W-:Y:S08]  /*9040*/  HMMA.16816.F32.BF16 R4, R168.reuse, R172, R4 ;  /* 0x000000aca804723c */ /* 0x044ff00000041804 */
[C---:B------:R-:W-:Y:S01]  /*9050*/  HMMA.16816.F32.BF16 R8, R168.reuse, R174, R8 ;  /* 0x000000aea808723c */ /* 0x040fe20000041808 */
[----:B------:R-:W2:Y:S07]  /*9060*/  LDSM.16.M88.4 R172, [R216+0x9800] ;  /* 0x00980000d8ac783b */ /* 0x000eae0000000200 */
[C---:B------:R-:W-:Y:S08]  /*9070*/  HMMA.16816.F32.BF16 R12, R168.reuse, R176, R12 ;  /* 0x000000b0a80c723c */ /* 0x040ff0000004180c */
[C---:B------:R-:W-:Y:S01]  /*9080*/  HMMA.16816.F32.BF16 R16, R168.reuse, R178, R16 ;  /* 0x000000b2a810723c */ /* 0x040fe20000041810 */
[----:B------:R-:W5:Y:S07]  /*9090*/  LDSM.16.M88.4 R176, [R3+0x8800] ;  /* 0x0088000003b0783b */ /* 0x000f6e0000000200 */
[C---:B------:R-:W-:Y:S08]  /*90a0*/  HMMA.16816.F32.BF16 R20, R168.reuse, R180, R20 ;  /* 0x000000b4a814723c */ /* 0x040ff00000041814 */
[C---:B------:R-:W-:Y:S01]  /*90b0*/  HMMA.16816.F32.BF16 R24, R168.reuse, R182, R24 ;  /* 0x000000b6a818723c */ /* 0x040fe20000041818 */
[----:B------:R-:W-:Y:S07]  /*90c0*/  LDSM.16.M88.4 R180, [R3+0x9800] ;  /* 0x0098000003b4783b */ /* 0x000fee0000000200 */
[C---:B---3--:R-:W-:Y:S08]  /*90d0*/  HMMA.16816.F32.BF16 R28, R168.reuse, R184, R28 ;  /* 0x000000b8a81c723c */ /* 0x048ff0000004181c */
[----:B------:R-:W-:Y:S01]  /*90e0*/  HMMA.16816.F32.BF16 R32, R168, R186, R32 ;  /* 0x000000baa820723c */ /* 0x000fe20000041820 */
[----:B------:R-:W3:Y:S05]  /*90f0*/  LDSM.16.M88.4 R168, [R3+0x9000] ;  /* 0x0090000003a8783b */ /* 0x000eea0000000200 */
[----:B------:R-:W-:Y:S02]  /*9100*/  LDSM.16.M88.4 R184, [R221+UR6+0xa800] ;  /* 0x00a80006ddb8783b */ /* 0x000fe40008000200 */
[C---:B------:R-:W-:Y:S08]  /*9110*/  HMMA.16816.F32.BF16 R4, R188.reuse, R192, R4 ;  /* 0x000000c0bc04723c */ /* 0x040ff00000041804 */
[C---:B------:R-:W-:Y:S01]  /*9120*/  HMMA.16816.F32.BF16 R8, R188.reuse, R194, R8 ;  /* 0x000000c2bc08723c */ /* 0x040fe20000041808 */
[----:B------:R-:W-:Y:S07]  /*9130*/  LDSM.16.M88.4 R192, [R219+0xa000] ;  /* 0x00a00000dbc0783b */ /* 0x000fee0000000200 */
[C---:B----4-:R-:W-:Y:S08]  /*9140*/  HMMA.16816.F32.BF16 R12, R188.reuse, R196, R12 ;  /* 0x000000c4bc0c723c */ /* 0x050ff0000004180c */
[C---:B------:R-:W-:Y:S01]  /*9150*/  HMMA.16816.F32.BF16 R16, R188.reuse, R198, R16 ;  /* 0x000000c6bc10723c */ /* 0x040fe20000041810 */
[----:B------:R-:W-:Y:S07]  /*9160*/  LDSM.16.M88.4 R196, [R217+0x2000] ;  /* 0x00200000d9c4783b */ /* 0x000fee0000000200 */
[C---:B-1----:R-:W-:Y:S08]  /*9170*/  HMMA.16816.F32.BF16 R20, R188.reuse, R164, R20 ;  /* 0x000000a4bc14723c */ /* 0x042ff00000041814 */
        /* <DEDUP_REMOVED lines=8> */
[C---:B-----5:R-:W-:Y:S08]  /*9200*/  HMMA.16816.F32.BF16 R12, R200.reuse, R176, R12 ;  /* 0x000000b0c80c723c */ /* 0x060ff0000004180c */
[C---:B------:R-:W-:Y:S01]  /*9210*/  HMMA.16816.F32.BF16 R16, R200.reuse, R178, R16 ;  /* 0x000000b2c810723c */ /* 0x040fe20000041810 */
[----:B------:R-:W2:Y:S07]  /*9220*/  LDSM.16.M88.4 R176, [R221+UR6+0xb000] ;  /* 0x00b00006ddb0783b */ /* 0x000eae0008000200 */
[C---:B---3--:R-:W-:Y:S08]  /*9230*/  HMMA.16816.F32.BF16 R20, R200.reuse, R168, R20 ;  /* 0x000000a8c814723c */ /* 0x048ff00000041814 */
        /* <DEDUP_REMOVED lines=31> */
[----:B------:R-:W2:Y:S02]  /*9430*/  LDSM.16.M88.4 R188, [R3+0xb800] ;  /* 0x00b8000003bc783b */ /* 0x000ea40000000200 */
[C---:B---3--:R-:W-:Y:S08]  /*9440*/  HMMA.16816.F32.BF16 R4, R168.reuse, R176, R4 ;  /* 0x000000b0a804723c */ /* 0x048ff00000041804 */
[C---:B------:R-:W-:Y:S01]  /*9450*/  HMMA.16816.F32.BF16 R8, R168.reuse, R178, R8 ;  /* 0x000000b2a808723c */ /* 0x040fe20000041808 */
[----:B------:R-:W-:Y:S07]  /*9460*/  LDSM.16.M88.4 R176, [R222+0x4000] ;  /* 0x00400000deb0783b */ /* 0x000fee0000000200 */
[C---:B------:R-:W-:Y:S08]  /*9470*/  HMMA.16816.F32.BF16 R12, R168.reuse, R184, R12 ;  /* 0x000000b8a80c723c */ /* 0x040ff0000004180c */
[C---:B------:R-:W-:Y:S01]  /*9480*/  HMMA.16816.F32.BF16 R16, R168.reuse, R186, R16 ;  /* 0x000000baa810723c */ /* 0x040fe20000041810 */
[----:B------:R-:W3:Y:S07]  /*9490*/  LDSM.16.M88.4 R184, [R221+UR6+0xc000] ;  /* 0x00c00006ddb8783b */ /* 0x000eee0008000200 */
[C---:B-----5:R-:W-:Y:S08]  /*94a0*/  HMMA.16816.F32.BF16 R20, R168.reuse, R192, R20 ;  /* 0x000000c0a814723c */ /* 0x060ff00000041814 */
[C---:B------:R-:W-:Y:S01]  /*94b0*/  HMMA.16816.F32.BF16 R24, R168.reuse, R194, R24 ;  /* 0x000000c2a818723c */ /* 0x040fe20000041818 */
[----:B------:R-:W-:Y:S07]  /*94c0*/  LDSM.16.M88.4 R192, [R219+0xc800] ;  /* 0x00c80000dbc0783b */ /* 0x000fee0000000200 */
[C---:B----4-:R-:W-:Y:S08]  /*94d0*/  HMMA.16816.F32.BF16 R28, R168.reuse, R180, R28 ;  /* 0x000000b4a81c723c */ /* 0x050ff0000004181c */
[----:B------:R-:W-:Y:S01]  /*94e0*/  HMMA.16816.F32.BF16 R32, R168, R182, R32 ;  /* 0x000000b6a820723c */ /* 0x000fe20000041820 */
[----:B------:R-:W4:Y:S05]  /*94f0*/  LDSM.16.M88.4 R168, [R221+UR6+0xc800] ;  /* 0x00c80006dda8783b */ /* 0x000f2a0008000200 */
[----:B------:R-:W5:Y:S02]  /*9500*/  LDSM.16.M88.4 R180, [R221+UR6+0xd000] ;  /* 0x00d00006ddb4783b */ /* 0x000f640008000200 */
        /* <DEDUP_REMOVED lines=9> */
[C---:B------:R-:W-:Y:S08]  /*95a0*/  HMMA.16816.F32.BF16 R28, R196.reuse, R188, R28 ;  /* 0x000000bcc41c723c */ /* 0x040ff0000004181c */
[----:B------:R-:W-:Y:S01]  /*95b0*/  HMMA.16816.F32.BF16 R32, R196, R190, R32 ;  /* 0x000000bec420723c */ /* 0x000fe20000041820 */
[----:B------:R-:W2:Y:S05]  /*95c0*/  LDSM.16.M88.4 R188, [R219+0xc000] ;  /* 0x00c00000dbbc783b */ /* 0x000eaa0000000200 */
[----:B------:R-:W2:Y:S02]  /*95d0*/  LDSM.16.M88.4 R196, [R219+0xd000] ;  /* 0x00d00000dbc4783b */ /* 0x000ea40000000200 */
        /* <DEDUP_REMOVED lines=11> */
[----:B------:R-:W1:Y:S05]  /*9690*/  LDSM.16.M88.4 R164, [R216+0xd000] ;  /* 0x00d00000d8a4783b */ /* 0x000e6a0000000200 */
[----:B------:R-:W5:Y:S02]  /*96a0*/  LDSM.16.M88.4 R176, [R216+0xd800] ;  /* 0x00d80000d8b0783b */ /* 0x000f640000000200 */
[C---:B--2---:R-:W-:Y:S08]  /*96b0*/  HMMA.16816.F32.BF16 R4, R172.reuse, R188, R4 ;  /* 0x000000bcac04723c */ /* 0x044ff00000041804 */
[C---:B------:R-:W-:Y:S01]  /*96c0*/  HMMA.16816.F32.BF16 R8, R172.reuse, R190, R8 ;  /* 0x000000beac08723c */ /* 0x040fe20000041808 */
[----:B------:R-:W-:Y:S07]  /*96d0*/  LDSM.16.M88.4 R188, [R217+0x4000] ;  /* 0x00400000d9bc783b */ /* 0x000fee0000000200 */
[C---:B------:R-:W-:Y:S08]  /*96e0*/  HMMA.16816.F32.BF16 R12, R172.reuse, R192, R12 ;  /* 0x000000c0ac0c723c */ /* 0x040ff0000004180c */
[C---:B------:R-:W-:Y:S01]  /*96f0*/  HMMA.16816.F32.BF16 R16, R172.reuse, R194, R16 ;  /* 0x000000c2ac10723c */ /* 0x040fe20000041810 */
[----:B------:R-:W2:Y:S07]  /*9700*/  LDSM.16.M88.4 R192, [R3+0xc000] ;  /* 0x00c0000003c0783b */ /* 0x000eae0000000200 */
[C---:B------:R-:W-:Y:S08]  /*9710*/  HMMA.16816.F32.BF16 R20, R172.reuse, R196, R20 ;  /* 0x000000c4ac14723c */ /* 0x040ff00000041814 */
[C---:B------:R-:W-:Y:S01]  /*9720*/  HMMA.16816.F32.BF16 R24, R172.reuse, R198, R24 ;  /* 0x000000c6ac18723c */ /* 0x040fe20000041818 */
[----:B------:R-:W-:Y:S07]  /*9730*/  LDSM.16.M88.4 R196, [R216+0xf800] ;  /* 0x00f80000d8c4783b */ /* 0x000fee0000000200 */
[C---:B---3--:R-:W-:Y:S08]  /*9740*/  HMMA.16816.F32.BF16 R28, R172.reuse, R168, R28 ;  /* 0x000000a8ac1c723c */ /* 0x048ff0000004181c */
[----:B------:R-:W-:Y:S01]  /*9750*/  HMMA.16816.F32.BF16 R32, R172, R170, R32 ;  /* 0x000000aaac20723c */ /* 0x000fe20000041820 */
[----:B------:R-:W3:Y:S05]  /*9760*/  LDSM.16.M88.4 R168, [R3+0xc800] ;  /* 0x00c8000003a8783b */ /* 0x000eea0000000200 */
[----:B------:R-:W3:Y:S02]  /*9770*/  LDSM.16.M88.4 R172, [R3+0xd000] ;  /* 0x00d0000003ac783b */ /* 0x000ee40000000200 */
        /* <DEDUP_REMOVED lines=8> */
[C---:B-----5:R-:W-:Y:S08]  /*9800*/  HMMA.16816.F32.BF16 R28, R180.reuse, R176, R28 ;  /* 0x000000b0b41c723c */ /* 0x060ff0000004181c */
        /* <DEDUP_REMOVED lines=9> */
[C---:B------:R-:W-:Y:S08]  /*98a0*/  HMMA.16816.F32.BF16 R20, R188.reuse, R172, R20 ;  /* 0x000000acbc14723c */ /* 0x040ff00000041814 */
        /* <DEDUP_REMOVED lines=27> */
[----:B------:R-:W1:Y:S07]  /*9a60*/  LDSM.16.M88.4 R168, [R217+0x6000] ;  /* 0x00600000d9a8783b */ /* 0x000e6e0000000200 */
[C---:B---3--:R-:W-:Y:S08]  /*9a70*/  HMMA.16816.F32.BF16 R28, R184.reuse, R172, R28 ;  /* 0x000000acb81c723c */ /* 0x048ff0000004181c */
[----:B------:R-:W-:Y:S01]  /*9a80*/  HMMA.16816.F32.BF16 R32, R184, R174, R32 ;  /* 0x000000aeb820723c */ /* 0x000fe20000041820 */
[----:B------:R-:W2:Y:S07]  /*9a90*/  LDSM.16.M88.4 R172, [R3+0xe800] ;  /* 0x00e8000003ac783b */ /* 0x000eae0000000200 */
[C---:B-----5:R-:W-:Y:S01]  /*9aa0*/  HMMA.16816.F32.BF16 R4, R164.reuse, R180, R4 ;  /* 0x000000b4a404723c */ /* 0x060fe20000041804 */
[----:B------:R-:W-:Y:S04]  /*9ab0*/  IMAD.U32 R180, RZ, RZ, UR9 ;  /* 0x00000009ffb47e24 */ /* 0x000fe8000f8e00ff */
[----:B------:R-:W-:Y:S03]  /*9ac0*/  IMAD R180, R180, 0x40, R228 ;  /* 0x00000040b4b47824 */ /* 0x000fe600078e02e4 */
[C---:B------:R-:W-:Y:S03]  /*9ad0*/  HMMA.16816.F32.BF16 R8, R164.reuse, R182, R8 ;  /* 0x000000b6a408723c */ /* 0x040fe60000041808 */
[----:B------:R-:W-:Y:S05]  /*9ae0*/  LOP3.LUT R181, RZ, R180, RZ, 0x33, !PT ;  /* 0x000000b4ffb57212 */ /* 0x000fea00078e33ff */
[C---:B----4-:R-:W-:Y:S03]  /*9af0*/  HMMA.16816.F32.BF16 R12, R164.reuse, R188, R12 ;  /* 0x000000bca40c723c */ /* 0x050fe6000004180c */
[C---:B------:R-:W-:Y:S05]  /*9b00*/  IMAD.IADD R181, R237.reuse, 0x1, R181 ;  /* 0x00000001edb57824 */ /* 0x040fea00078e02b5 */
[C---:B------:R-:W-:Y:S08]  /*9b10*/  HMMA.16816.F32.BF16 R16, R164.reuse, R190, R16 ;  /* 0x000000bea410723c */ /* 0x040ff00000041810 */
[C---:B------:R-:W-:Y:S08]  /*9b20*/  HMMA.16816.F32.BF16 R20, R164.reuse, R192, R20 ;  /* 0x000000c0a414723c */ /* 0x040ff00000041814 */
[C---:B------:R-:W-:Y:S08]  /*9b30*/  HMMA.16816.F32.BF16 R24, R164.reuse, R194, R24 ;  /* 0x000000c2a418723c */ /* 0x040ff00000041818 */
[C---:B------:R-:W-:Y:S08]  /*9b40*/  HMMA.16816.F32.BF16 R28, R164.reuse, R196, R28 ;  /* 0x000000c4a41c723c */ /* 0x040ff0000004181c */
[----:B------:R-:W-:Y:S01]  /*9b50*/  HMMA.16816.F32.BF16 R32, R164, R198, R32 ;  /* 0x000000c6a420723c */ /* 0x000fe20000041820 */
[----:B------:R-:W3:Y:S07]  /*9b60*/  LDSM.16.M88.4 R164, [R3+0xf000] ;  /* 0x00f0000003a4783b */ /* 0x000eee0000000200 */
[C---:B-1----:R-:W-:Y:S05]  /*9b70*/  HMMA.16816.F32.BF16 R4, R168.reuse, R176, R4 ;  /* 0x000000b0a804723c */ /* 0x042fea0000041804 */
[--C-:B------:R-:W-:Y:S03]  /*9b80*/  IMAD.IADD R177, R237, 0x1, -R180.reuse ;  /* 0x00000001edb17824 */ /* 0x100fe600078e0ab4 */
[C---:B------:R-:W-:Y:S03]  /*9b90*/  HMMA.16816.F32.BF16 R8, R168.reuse, R178, R8 ;  /* 0x000000b2a808723c */ /* 0x040fe60000041808 */
[----:B------:R-:W-:Y:S01]  /*9ba0*/  IABS R176, R177 ;  /* 0x000000b100b07213 */ /* 0x000fe20000000000 */
[--C-:B------:R-:W-:Y:S02]  /*9bb0*/  IMAD.IADD R178, R227, 0x1, -R180.reuse ;  /* 0x00000001e3b27824 */ /* 0x100fe400078e0ab4 */
[----:B------:R-:W-:Y:S01]  /*9bc0*/  VIADD R179, R181, 0x8 ;  /* 0x00000008b5b37836 */ /* 0x000fe20000000000 */
[----:B------:R-:W-:Y:S01]  /*9bd0*/  IABS R181, R181 ;  /* 0x000000b500b57213 */ /* 0x000fe20000000000 */
[C---:B--2---:R-:W-:Y:S03]  /*9be0*/  HMMA.16816.F32.BF16 R12, R168.reuse, R172, R12 ;  /* 0x000000aca80c723c */ /* 0x044fe6000004180c */
[--C-:B------:R-:W-:Y:S02]  /*9bf0*/  IADD3 R172, PT, PT, R237, -0x9, -R180.reuse ;  /* 0xfffffff7edac7810 */ /* 0x100fe40007ffe8b4 */
[----:B------:R-:W-:Y:S02]  /*9c00*/  IADD3 R173, PT, PT, R227, -0x9, -R180 ;  /* 0xfffffff7e3ad7810 */ /* 0x000fe40007ffe8b4 */
[----:B------:R-:W-:Y:S01]  /*9c10*/  IABS R172, R172 ;  /* 0x000000ac00ac7213 */ /* 0x000fe20000000000 */
[C---:B------:R-:W-:Y:S03]  /*9c20*/  HMMA.16816.F32.BF16 R16, R168.reuse, R174, R16 ;  /* 0x000000aea810723c */ /* 0x040fe60000041810 */
[----:B------:R-:W-:Y:S02]  /*9c30*/  IABS R173, R173 ;  /* 0x000000ad00ad7213 */ /* 0x000fe40000000000 */
[----:B------:R-:W-:Y:S02]  /*9c40*/  I2FP.F32.S32 R172, R172 ;  /* 0x000000ac00ac7245 */ /* 0x000fe40000201400 */
[----:B------:R-:W-:Y:S02]  /*9c50*/  I2FP.F32.S32 R173, R173 ;  /* 0x000000ad00ad7245 */ /* 0x000fe40000201400 */
[----:B------:R-:W-:Y:S01]  /*9c60*/  IABS R178, R178 ;  /* 0x000000b200b27213 */ /* 0x000fe20000000000 */
[----:B------:R-:W-:Y:S01]  /*9c70*/  FFMA.FTZ R9, R172, -UR5, R9 ;  /* 0x80000005ac097c23 */ /* 0x000fe20008010009 */
[----:B------:R-:W-:Y:S01]  /*9c80*/  I2FP.F32.S32 R181, R181 ;  /* 0x000000b500b57245 */ /* 0x000fe20000201400 */
[----:B------:R-:W-:Y:S01]  /*9c90*/  FFMA.FTZ R11, R173, -UR5, R11 ;  /* 0x80000005ad0b7c23 */ /* 0x000fe2000801000b */
[----:B------:R-:W-:Y:S01]  /*9ca0*/  I2FP.F32.S32 R178, R178 ;  /* 0x000000b200b27245 */ /* 0x000fe20000201400 */
[----:B------:R1:W2:Y:S01]  /*9cb0*/  LDSM.16.M88.4 R172, [R3+0xf800] ;  /* 0x00f8000003ac783b */ /* 0x0002a20000000200 */
[----:B------:R-:W-:Y:S01]  /*9cc0*/  I2FP.F32.S32 R176, R176 ;  /* 0x000000b000b07245 */ /* 0x000fe20000201400 */
[----:B------:R-:W-:Y:S04]  /*9cd0*/  DEPBAR.LE SB0, 0x0 ;  /* 0x000080000000791a */ /* 0x000fe80000000000 */
[----:B------:R-:W-:Y:S01]  /*9ce0*/  IABS R179, R179 ;  /* 0x000000b300b37213 */ /* 0x000fe20000000000 */
[----:B------:R-:W-:Y:S01]  /*9cf0*/  BAR.SYNC.DEFER_BLOCKING 0x0 ;  /* 0x0000000000007b1d */ /* 0x000fe20000010000 */
[----:B------:R-:W-:Y:S01]  /*9d00*/  FFMA.FTZ R6, R178, -UR5, R6 ;  /* 0x80000005b2067c23 */ /* 0x000fe20008010006 */
[C---:B---3--:R-:W-:Y:S05]  /*9d10*/  HMMA.16816.F32.BF16 R20, R168.reuse, R164, R20 ;  /* 0x000000a4a814723c */ /* 0x048fea0000041814 */
[--C-:B------:R-:W-:Y:S01]  /*9d20*/  IADD3 R164, PT, PT, R237, -0x18, -R180.reuse ;  /* 0xffffffe8eda47810 */ /* 0x100fe20007ffe8b4 */
[----:B------:R-:W-:Y:S01]  /*9d30*/  VIADD R178, R177, 0xfffffff8 ;  /* 0xfffffff8b1b27836 */ /* 0x000fe20000000000 */
[----:B------:R-:W-:Y:S01]  /*9d40*/  IADD3 R165, PT, PT, R227, -0x11, -R180 ;  /* 0xffffffefe3a57810 */ /* 0x000fe20007ffe8b4 */
[C---:B------:R-:W-:Y:S03]  /*9d50*/  HMMA.16816.F32.BF16 R24, R168.reuse, R166, R24 ;  /* 0x000000a6a818723c */ /* 0x040fe60000041818 */
[----:B------:R-:W-:Y:S01]  /*9d60*/  IABS R178, R178 ;  /* 0x000000b200b27213 */ /* 0x000fe20000000000 */
[----:B------:R-:W-:Y:S01]  /*9d70*/  FFMA.FTZ R5, R181, -UR5, R5 ;  /* 0x80000005b5057c23 */ /* 0x000fe20008010005 */
[----:B------:R-:W-:Y:S01]  /*9d80*/  IABS R164, R164 ;  /* 0x000000a400a47213 */ /* 0x000fe20000000000 */
[C---:B------:R-:W-:Y:S01]  /*9d90*/  FFMA.FTZ R4, R176.reuse, -UR5, R4 ;  /* 0x80000005b0047c23 */ /* 0x040fe20008010004 */
[----:B------:R-:W-:Y:S01]  /*9da0*/  I2FP.F32.S32 R178, R178 ;  /* 0x000000b200b27245 */ /* 0x000fe20000201400 */
[----:B------:R-:W-:Y:S01]  /*9db0*/  FFMA.FTZ R10, R176, -UR5, R10 ;  /* 0x80000005b00a7c23 */ /* 0x000fe2000801000a */
[----:B------:R-:W-:Y:S02]  /*9dc0*/  I2FP.F32.S32 R164, R164 ;  /* 0x000000a400a47245 */ /* 0x000fe40000201400 */
[----:B------:R-:W-:Y:S01]  /*9dd0*/  IADD3 R166, PT, PT, R227, -0x19, -R180 ;  /* 0xffffffe7e3a67810 */ /* 0x000fe20007ffe8b4 */
[----:B------:R-:W-:Y:S01]  /*9de0*/  FFMA.FTZ R8, R178, -UR5, R8 ;  /* 0x80000005b2087c23 */ /* 0x000fe20008010008 */
[C---:B------:R-:W-:Y:S01]  /*9df0*/  IADD3 R178, PT, PT, R237.reuse, -0x19, -R180 ;  /* 0xffffffe7edb27810 */ /* 0x040fe20007ffe8b4 */
[----:B------:R-:W-:Y:S01]  /*9e00*/  FFMA.FTZ R16, R164, -UR5, R16 ;  /* 0x80000005a4107c23 */ /* 0x000fe20008010010 */
[----:B------:R-:W-:Y:S02]  /*9e10*/  IADD3 R164, PT, PT, R237, -0x21, -R180 ;  /* 0xffffffdfeda47810 */ /* 0x000fe40007ffe8b4 */
[----:B------:R-:W-:Y:S02]  /*9e20*/  IABS R178, R178 ;  /* 0x000000b200b27213 */ /* 0x000fe40000000000 */
[----:B------:R-:W-:Y:S02]  /*9e30*/  IABS R164, R164 ;  /* 0x000000a400a47213 */ /* 0x000fe40000000000 */
[----:B------:R-:W-:Y:S01]  /*9e40*/  IABS R166, R166 ;  /* 0x000000a600a67213 */ /* 0x000fe20000000000 */
[----:B-1----:R-:W-:Y:S01]  /*9e50*/  IMAD.MOV.U32 R3, RZ, RZ, R178 ;  /* 0x000000ffff037224 */ /* 0x002fe200078e00b2 */
[----:B------:R-:W-:Y:S01]  /*9e60*/  I2FP.F32.S32 R164, R164 ;  /* 0x000000a400a47245 */ /* 0x000fe20000201400 */
[C---:B--2---:R-:W-:Y:S03]  /*9e70*/  HMMA.16816.F32.BF16 R28, R168.reuse, R172, R28 ;  /* 0x000000aca81c723c */ /* 0x044fe6000004181c */
[----:B------:R-:W-:Y:S01]  /*9e80*/  I2FP.F32.S32 R3, R3 ;  /* 0x0000000300037245 */ /* 0x000fe20000201400 */
[----:B------:R-:W-:Y:S01]  /*9e90*/  FFMA.FTZ R21, R164, -UR5, R21 ;  /* 0x80000005a4157c23 */ /* 0x000fe20008010015 */
[----:B------:R-:W-:Y:S02]  /*9ea0*/  IABS R165, R165 ;  /* 0x000000a500a57213 */ /* 0x000fe40000000000 */
[--C-:B------:R-:W-:Y:S01]  /*9eb0*/  IADD3 R164, PT, PT, R227, -0x28, -R180.reuse ;  /* 0xffffffd8e3a47810 */ /* 0x100fe20007ffe8b4 */
[----:B------:R-:W-:Y:S01]  /*9ec0*/  FFMA.FTZ R17, R3, -UR5, R17 ;  /* 0x8000000503117c23 */ /* 0x000fe20008010011 */
[--C-:B------:R-:W-:Y:S01]  /*9ed0*/  IADD3 R3, PT, PT, R227, -0x20, -R180.reuse ;  /* 0xffffffe0e3037810 */ /* 0x100fe20007ffe8b4 */
[----:B------:R-:W-:Y:S03]  /*9ee0*/  HMMA.16816.F32.BF16 R32, R168, R174, R32 ;  /* 0x000000aea820723c */ /* 0x000fe60000041820 */
[----:B------:R-:W-:Y:S02]  /*9ef0*/  IABS R3, R3 ;  /* 0x0000000300037213 */ /* 0x000fe40000000000 */
[----:B------:R-:W-:Y:S02]  /*9f00*/  I2FP.F32.S32 R166, R166 ;  /* 0x000000a600a67245 */ /* 0x000fe40000201400 */
[--C-:B------:R-:W-:Y:S02]  /*9f10*/  IADD3 R177, PT, PT, R237, -0x10, -R180.reuse ;  /* 0xfffffff0edb17810 */ /* 0x100fe40007ffe8b4 */
[----:B------:R-:W-:Y:S01]  /*9f20*/  I2FP.F32.S32 R165, R165 ;  /* 0x000000a500a57245 */ /* 0x000fe20000201400 */
[----:B------:R-:W-:Y:S01]  /*9f30*/  FFMA.FTZ R19, R166, -UR5, R19 ;  /* 0x80000005a6137c23 */ /* 0x000fe20008010013 */
[----:B------:R-:W-:Y:S02]  /*9f40*/  IABS R164, R164 ;  /* 0x000000a400a47213 */ /* 0x000fe40000000000 */
[--C-:B------:R-:W-:Y:S01]  /*9f50*/  IADD3 R167, PT, PT, R227, -0x18, -R180.reuse ;  /* 0xffffffe8e3a77810 */ /* 0x100fe20007ffe8b4 */
[----:B------:R-:W-:Y:S01]  /*9f60*/  FFMA.FTZ R15, R165, -UR5, R15 ;  /* 0x80000005a50f7c23 */ /* 0x000fe2000801000f */
[----:B------:R-:W-:Y:S02]  /*9f70*/  I2FP.F32.S32 R3, R3 ;  /* 0x0000000300037245 */ /* 0x000fe40000201400 */
[----:B------:R-:W-:Y:S02]  /*9f80*/  IABS R177, R177 ;  /* 0x000000b100b17213 */ /* 0x000fe40000000000 */
[----:B------:R-:W-:Y:S01]  /*9f90*/  IADD3 R166, PT, PT, R237, -0x28, -R180 ;  /* 0xffffffd8eda67810 */ /* 0x000fe20007ffe8b4 */
[----:B------:R-:W-:Y:S01]  /*9fa0*/  FFMA.FTZ R22, R3, -UR5, R22 ;  /* 0x8000000503167c23 */ /* 0x000fe20008010016 */
[----:B------:R-:W-:Y:S02]  /*9fb0*/  I2FP.F32.S32 R164, R164 ;  /* 0x000000a400a47245 */ /* 0x000fe40000201400 */
[----:B------:R-:W-:Y:S02]  /*9fc0*/  IADD3 R165, PT, PT, R237, -0x20, -R180 ;  /* 0xffffffe0eda57810 */ /* 0x000fe40007ffe8b4 */
[----:B------:R-:W-:Y:S01]  /*9fd0*/  IABS R167, R167 ;  /* 0x000000a700a77213 */ /* 0x000fe20000000000 */
[----:B------:R-:W-:Y:S01]  /*9fe0*/  FFMA.FTZ R26, R164, -UR5, R26 ;  /* 0x80000005a41a7c23 */ /* 0x000fe2000801001a */
[----:B------:R-:W-:Y:S02]  /*9ff0*/  I2FP.F32.S32 R177, R177 ;  /* 0x000000b100b17245 */ /* 0x000fe40000201400 */
[----:B------:R-:W-:Y:S02]  /*a000*/  IADD3 R3, PT, PT, R227, -0x29, -R180 ;  /* 0xffffffd7e3037810 */ /* 0x000fe40007ffe8b4 */
[----:B------:R-:W-:Y:S01]  /*a010*/  IABS R166, R166 ;  /* 0x000000a600a67213 */ /* 0x000fe20000000000 */
[----:B------:R-:W-:Y:S01]  /*a020*/  FFMA.FTZ R12, R177, -UR5, R12 ;  /* 0x80000005b10c7c23 */ /* 0x000fe2000801000c */
[----:B------:R-:W-:Y:S02]  /*a030*/  IABS R165, R165 ;  /* 0x000000a500a57213 */ /* 0x000fe40000000000 */
[----:B------:R-:W-:Y:S02]  /*a040*/  I2FP.F32.S32 R167, R167 ;  /* 0x000000a700a77245 */ /* 0x000fe40000201400 */
[----:B------:R-:W-:Y:S02]  /*a050*/  IADD3 R164, PT, PT, R227, -0x30, -R180 ;  /* 0xffffffd0e3a47810 */ /* 0x000fe40007ffe8b4 */
[----:B------:R-:W-:Y:S01]  /*a060*/  IABS R3, R3 ;  /* 0x0000000300037213 */ /* 0x000fe20000000000 */
[----:B------:R-:W-:Y:S01]  /*a070*/  FFMA.FTZ R18, R167, -UR5, R18 ;  /* 0x80000005a7127c23 */ /* 0x000fe20008010012 */
[----:B------:R-:W-:Y:S02]  /*a080*/  I2FP.F32.S32 R166, R166 ;  /* 0x000000a600a67245 */ /* 0x000fe40000201400 */
[----:B------:R-:W-:Y:S02]  /*a090*/  IADD3 R177, PT, PT, R237, -0x11, -R180 ;  /* 0xffffffefedb17810 */ /* 0x000fe40007ffe8b4 */
[----:B------:R-:W-:Y:S01]  /*a0a0*/  I2FP.F32.S32 R165, R165 ;  /* 0x000000a500a57245 */ /* 0x000fe20000201400 */
[----:B------:R-:W-:Y:S01]  /*a0b0*/  FFMA.FTZ R24, R166, -UR5, R24 ;  /* 0x80000005a6187c23 */ /* 0x000fe20008010018 */
[----:B------:R-:W-:Y:S02]  /*a0c0*/  IABS R164, R164 ;  /* 0x000000a400a47213 */ /* 0x000fe40000000000 */
[----:B------:R-:W-:Y:S01]  /*a0d0*/  IADD3 R167, PT, PT, R227, -0x21, -R180 ;  /* 0xffffffdfe3a77810 */ /* 0x000fe20007ffe8b4 */
[----:B------:R-:W-:Y:S01]  /*a0e0*/  FFMA.FTZ R20, R165, -UR5, R20 ;  /* 0x80000005a5147c23 */ /* 0x000fe20008010014 */
[----:B------:R-:W-:Y:S02]  /*a0f0*/  I2FP.F32.S32 R3, R3 ;  /* 0x0000000300037245 */ /* 0x000fe40000201400 */
[----:B------:R-:W-:Y:S02]  /*a100*/  IABS R177, R177 ;  /* 0x000000b100b17213 */ /* 0x000fe40000000000 */
[--C-:B------:R-:W-:Y:S01]  /*a110*/  IADD3 R166, PT, PT, R237, -0x31, -R180.reuse ;  /* 0xffffffcfeda67810 */ /* 0x100fe20007ffe8b4 */
[----:B------:R-:W-:Y:S01]  /*a120*/  FFMA.FTZ R27, R3, -UR5, R27 ;  /* 0x80000005031b7c23 */ /* 0x000fe2000801001b */
[----:B------:R-:W-:Y:S02]  /*a130*/  I2FP.F32.S32 R164, R164 ;  /* 0x000000a400a47245 */ /* 0x000fe40000201400 */
[C---:B------:R-:W-:Y:S02]  /*a140*/  IADD3 R165, PT, PT, R237.reuse, -0x29, -R180 ;  /* 0xffffffd7eda57810 */ /* 0x040fe40007ffe8b4 */
[----:B------:R-:W-:Y:S01]  /*a150*/  IABS R167, R167 ;  /* 0x000000a700a77213 */ /* 0x000fe20000000000 */
[----:B------:R-:W-:Y:S01]  /*a160*/  FFMA.FTZ R30, R164, -UR5, R30 ;  /* 0x80000005a41e7c23 */ /* 0x000fe2000801001e */
[----:B------:R-:W-:Y:S02]  /*a170*/  I2FP.F32.S32 R177, R177 ;  /* 0x000000b100b17245 */ /* 0x000fe40000201400 */
[--C-:B------:R-:W-:Y:S02]  /*a180*/  IADD3 R3, PT, PT, R237, -0x39, -R180.reuse ;  /* 0xffffffc7ed037810 */ /* 0x100fe40007ffe8b4 */
[----:B------:R-:W-:Y:S01]  /*a190*/  IABS R166, R166 ;  /* 0x000000a600a67213 */ /* 0x000fe20000000000 */
[----:B------:R-:W-:Y:S01]  /*a1a0*/  FFMA.FTZ R13, R177, -UR5, R13 ;  /* 0x80000005b10d7c23 */ /* 0x000fe2000801000d */
[----:B------:R-:W-:Y:S02]  /*a1b0*/  IABS R165, R165 ;  /* 0x000000a500a57213 */ /* 0x000fe40000000000 */
[----:B------:R-:W-:Y:S02]  /*a1c0*/  I2FP.F32.S32 R167, R167 ;  /* 0x000000a700a77245 */ /* 0x000fe40000201400 */
[----:B------:R-:W-:Y:S02]  /*a1d0*/  FMNMX3.FTZ R164, R0, R4, R5, !PT ;  /* 0x0000000400a47276 */ /* 0x000fe40007810005 */
[----:B------:R-:W-:Y:S01]  /*a1e0*/  I2FP.F32.S32 R179, R179 ;  /* 0x000000b300b37245 */ /* 0x000fe20000201400 */
[----:B------:R-:W-:Y:S01]  /*a1f0*/  FFMA.FTZ R23, R167, -UR5, R23 ;  /* 0x80000005a7177c23 */ /* 0x000fe20008010017 */
[--C-:B------:R-:W-:Y:S02]  /*a200*/  IADD3 R176, PT, PT, R227, -0x10, -R180.reuse ;  /* 0xfffffff0e3b07810 */ /* 0x100fe40007ffe8b4 */
[----:B------:R-:W-:Y:S01]  /*a210*/  IABS R3, R3 ;  /* 0x0000000300037213 */ /* 0x000fe20000000000 */
[----:B------:R-:W-:Y:S01]  /*a220*/  FFMA.FTZ R7, R179, -UR5, R7 ;  /* 0x80000005b3077c23 */ /* 0x000fe20008010007 */
[----:B------:R-:W-:Y:S02]  /*a230*/  I2FP.F32.S32 R166, R166 ;  /* 0x000000a600a67245 */ /* 0x000fe40000201400 */
[----:B------:R-:W-:Y:S02]  /*a240*/  I2FP.F32.S32 R165, R165 ;  /* 0x000000a500a57245 */ /* 0x000fe40000201400 */
[----:B------:R-:W-:Y:S01]  /*a250*/  FMNMX3.FTZ R164, R164, R8, R9, !PT ;  /* 0x00000008a4a47276 */ /* 0x000fe20007810009 */
[----:B------:R-:W-:Y:S01]  /*a260*/  FFMA.FTZ R29, R166, -UR5, R29 ;  /* 0x80000005a61d7c23 */ /* 0x000fe2000801001d */
[----:B------:R-:W-:Y:S01]  /*a270*/  IABS R176, R176 ;  /* 0x000000b000b07213 */ /* 0x000fe20000000000 */
[----:B------:R-:W-:Y:S01]  /*a280*/  FFMA.FTZ R25, R165, -UR5, R25 ;  /* 0x80000005a5197c23 */ /* 0x000fe20008010019 */
[--C-:B------:R-:W-:Y:S02]  /*a290*/  IADD3 R167, PT, PT, R237, -0x30, -R180.reuse ;  /* 0xffffffd0eda77810 */ /* 0x100fe40007ffe8b4 */
[----:B------:R-:W-:Y:S02]  /*a2a0*/  I2FP.F32.S32 R3, R3 ;  /* 0x0000000300037245 */ /* 0x000fe40000201400 */
[----:B------:R-:W-:Y:S02]  /*a2b0*/  FMNMX3.FTZ R166, R164, R12, R13, !PT ;  /* 0x0000000ca4a67276 */ /* 0x000fe4000781000d */
[----:B------:R-:W-:Y:S01]  /*a2c0*/  I2FP.F32.S32 R176, R176 ;  /* 0x000000b000b07245 */ /* 0x000fe20000201400 */
[----:B------:R-:W-:Y:S01]  /*a2d0*/  FFMA.FTZ R33, R3, -UR5, R33 ;  /* 0x8000000503217c23 */ /* 0x000fe20008010021 */
[----:B------:R-:W-:Y:S02]  /*a2e0*/  IADD3 R165, PT, PT, R237, -0x38, -R180 ;  /* 0xffffffc8eda57810 */ /* 0x000fe40007ffe8b4 */
[----:B------:R-:W-:Y:S01]  /*a2f0*/  IABS R167, R167 ;  /* 0x000000a700a77213 */ /* 0x000fe20000000000 */
[----:B------:R-:W-:Y:S01]  /*a300*/  FFMA.FTZ R14, R176, -UR5, R14 ;  /* 0x80000005b00e7c23 */ /* 0x000fe2000801000e */
[----:B------:R-:W-:Y:S02]  /*a310*/  FMNMX3.FTZ R3, R2, R6, R7, !PT ;  /* 0x0000000602037276 */ /* 0x000fe40007810007 */
[----:B------:R-:W-:Y:S02]  /*a320*/  FMNMX3.FTZ R166, R166, R16, R17, !PT ;  /* 0x00000010a6a67276 */ /* 0x000fe40007810011 */
[----:B------:R-:W-:Y:S02]  /*a330*/  IABS R165, R165 ;  /* 0x000000a500a57213 */ /* 0x000fe40000000000 */
[----:B------:R-:W-:Y:S02]  /*a340*/  I2FP.F32.S32 R167, R167 ;  /* 0x000000a700a77245 */ /* 0x000fe40000201400 */
[----:B------:R-:W-:Y:S02]  /*a350*/  FMNMX3.FTZ R3, R3, R10, R11, !PT ;  /* 0x0000000a03037276 */ /* 0x000fe4000781000b */
[----:B------:R-:W-:Y:S01]  /*a360*/  FMNMX3.FTZ R166, R166, R20, R21, !PT ;  /* 0x00000014a6a67276 */ /* 0x000fe20007810015 */
[----:B------:R-:W-:Y:S01]  /*a370*/  FFMA.FTZ R28, R167, -UR5, R28 ;  /* 0x80000005a71c7c23 */ /* 0x000fe2000801001c */
[----:B------:R-:W-:Y:S02]  /*a380*/  I2FP.F32.S32 R165, R165 ;  /* 0x000000a500a57245 */ /* 0x000fe40000201400 */
[----:B------:R-:W-:Y:S02]  /*a390*/  IADD3 R168, PT, PT, R227, -0x31, -R180 ;  /* 0xffffffcfe3a87810 */ /* 0x000fe40007ffe8b4 */
[----:B------:R-:W-:Y:S01]  /*a3a0*/  FMNMX3.FTZ R3, R3, R14, R15, !PT ;  /* 0x0000000e03037276 */ /* 0x000fe2000781000f */
[----:B------:R-:W-:Y:S01]  /*a3b0*/  FFMA.FTZ R32, R165, -UR5, R32 ;  /* 0x80000005a5207c23 */ /* 0x000fe20008010020 */
[----:B------:R-:W-:Y:S02]  /*a3c0*/  FMNMX3.FTZ R166, R166, R24, R25, !PT ;  /* 0x00000018a6a67276 */ /* 0x000fe40007810019 */
[C-C-:B------:R-:W-:Y:S02]  /*a3d0*/  IADD3 R170, PT, PT, R227.reuse, -0x38, -R180.reuse ;  /* 0xffffffc8e3aa7810 */ /* 0x140fe40007ffe8b4 */
[----:B------:R-:W-:Y:S02]  /*a3e0*/  IADD3 R169, PT, PT, R227, -0x39, -R180 ;  /* 0xffffffc7e3a97810 */ /* 0x000fe40007ffe8b4 */
[----:B------:R-:W-:Y:S02]  /*a3f0*/  IABS R168, R168 ;  /* 0x000000a800a87213 */ /* 0x000fe40000000000 */
[----:B------:R-:W-:Y:S02]  /*a400*/  FMNMX3.FTZ R3, R3, R18, R19, !PT ;  /* 0x0000001203037276 */ /* 0x000fe40007810013 */
[----:B------:R-:W-:Y:S02]  /*a410*/  FMNMX3.FTZ R166, R166, R28, R29, !PT ;  /* 0x0000001ca6a67276 */ /* 0x000fe4000781001d */
[----:B------:R-:W-:Y:S02]  /*a420*/  IABS R170, R170 ;  /* 0x000000aa00aa7213 */ /* 0x000fe40000000000 */
[----:B------:R-:W-:Y:S02]  /*a430*/  IABS R169, R169 ;  /* 0x000000a900a97213 */ /* 0x000fe40000000000 */
[----:B------:R-:W-:Y:S02]  /*a440*/  I2FP.F32.S32 R168, R168 ;  /* 0x000000a800a87245 */ /* 0x000fe40000201400 */
[----:B------:R-:W-:Y:S02]  /*a450*/  FMNMX3.FTZ R3, R3, R22, R23, !PT ;  /* 0x0000001603037276 */ /* 0x000fe40007810017 */
[----:B------:R-:W-:Y:S01]  /*a460*/  FMNMX3.FTZ R166, R166, R32, R33, !PT ;  /* 0x00000020a6a67276 */ /* 0x000fe20007810021 */
[----:B------:R-:W-:Y:S06]  /*a470*/  BRA.U.ANY UP0, `(.L_x_868) ;  /* 0xffffffdd00007547 */ /* 0x000fec000b93ffff */
.L_x_867:
[----:B------:R-:W-:Y:S01]  /*a480*/  SHFL.BFLY PT, R167, R166, 0x2, 0x1f ;  /* 0x0c401f00a6a77f89 */ /* 0x000fe200000e0000 */
[----:B------:R-:W-:Y:S01]  /*a490*/  I2FP.F32.S32 R165, R170 ;  /* 0x000000aa00a57245 */ /* 0x000fe20000201400 */
[----:B------:R-:W-:Y:S01]  /*a4a0*/  FFMA.FTZ R31, R168, -UR5, R31 ;  /* 0x80000005a81f7c23 */ /* 0x000fe2000801001f */
[----:B------:R-:W-:Y:S01]  /*a4b0*/  I2FP.F32.S32 R164, R169 ;  /* 0x000000a900a47245 */ /* 0x000fe20000201400 */
[----:B------:R-:W-:Y:S01]  /*a4c0*/  USHF.L.U32 UR26, UR9, 0x1, URZ ;  /* 0x00000001091a7899 */ /* 0x000fe200080006ff */
[----:B------:R-:W-:Y:S01]  /*a4d0*/  FMNMX3.FTZ R3, R3, R26, R27, !PT ;  /* 0x0000001a03037276 */ /* 0x000fe2000781001b */
[----:B------:R-:W-:Y:S01]  /*a4e0*/  FFMA.FTZ R34, R165, -UR5, R34 ;  /* 0x80000005a5227c23 */ /* 0x000fe20008010022 */
[----:B------:R-:W-:Y:S01]  /*a4f0*/  MOV R219, UR19 ;  /* 0x0000001300db7c02 */ /* 0x000fe20008000f00 */
[----:B------:R-:W-:Y:S01]  /*a500*/  FFMA.FTZ R35, R164, -UR5, R35 ;  /* 0x80000005a4237c23 */ /* 0x000fe20008010023 */
[----:B------:R-:W-:Y:S01]  /*a510*/  FMNMX3.FTZ R3, R3, R30, R31, !PT ;  /* 0x0000001e03037276 */ /* 0x000fe2000781001f */
[----:B------:R-:W-:Y:S01]  /*a520*/  UIADD3 UR15, UPT, UPT, UR28, -0x61c88647, URZ ;  /* 0x9e3779b91c0f7890 */ /* 0x000fe2000fffe0ff */
[----:B------:R-:W-:Y:S01]  /*a530*/  LEA R219, R219, R233, 0x2 ;  /* 0x000000e9dbdb7211 */ /* 0x000fe200078e10ff */
[----:B------:R-:W-:Y:S01]  /*a540*/  UIADD3 UR14, UPT, UPT, UR28, 0x3c6ef372, URZ ;  /* 0x3c6ef3721c0e7890 */ /* 0x000fe2000fffe0ff */
[----:B------:R-:W-:Y:S01]  /*a550*/  FMNMX3.FTZ R3, R3, R34, R35, !PT ;  /* 0x0000002203037276 */ /* 0x000fe20007810023 */
[----:B------:R-:W-:Y:S01]  /*a560*/  UIADD3 UR23, UPT, UPT, UR29, 0x76cf5d0a, URZ ;  /* 0x76cf5d0a1d177890 */ /* 0x000fe2000fffe0ff */
[----:B------:R-:W2:Y:S01]  /*a570*/  LDC R201, c[0x0][0x4f8] ;  /* 0x00013e00ffc97b82 */ /* 0x000ea20000000800 */
[----:B------:R-:W-:Y:S01]  /*a580*/  IMAD R219, R219, -0x326172a9, RZ ;  /* 0xcd9e8d57dbdb7824 */ /* 0x000fe200078e02ff */
[----:B------:R-:W-:Y:S01]  /*a590*/  UIADD3 UR22, UPT, UPT, UR29, 0x32370b8f, URZ ;  /* 0x32370b8f1d167890 */ /* 0x000fe2000fffe0ff */
[----:B------:R-:W3:Y:S01]  /*a5a0*/  SHFL.BFLY PT, R165, R3, 0x2, 0x1f ;  /* 0x0c401f0003a57f89 */ /* 0x000ee200000e0000 */
[----:B------:R-:W-:Y:S02]  /*a5b0*/  UIADD3 UR10, UPT, UPT, UR28, 0x78dde6e4, URZ ;  /* 0x78dde6e41c0a7890 */ /* 0x000fe4000fffe0ff */
[----:B------:R-:W-:Y:S02]  /*a5c0*/  UIADD3 UR13, UPT, UPT, UR28, -0x255992d5, URZ ;  /* 0xdaa66d2b1c0d7890 */ /* 0x000fe4000fffe0ff */
[----:B------:R-:W-:Y:S02]  /*a5d0*/  UIADD3 UR17, UPT, UPT, UR29, -0x56f99767, URZ ;  /* 0xa90668991d117890 */ /* 0x000fe4000fffe0ff */
[----:B------:R-:W-:Y:S02]  /*a5e0*/  UIADD3 UR20, UPT, UPT, UR29, -0x126145ec, URZ ;  /* 0xed9eba141d147890 */ /* 0x000fe4000fffe0ff */
[----:B------:R-:W-:Y:S01]  /*a5f0*/  UIADD3 UR11, UPT, UPT, UR28, -0x4ab325aa, URZ ;  /* 0xb54cda561c0b7890 */ /* 0x000fe2000fffe0ff */
[----:B------:R-:W-:Y:S01]  /*a600*/  UMOV UR6, UR7 ;  /* 0x0000000700067c82 */ /* 0x000fe20008000000 */
[----:B------:R-:W-:Y:S02]  /*a610*/  UIADD3 UR12, UPT, UPT, UR28, 0x1715609d, URZ ;  /* 0x1715609d1c0c7890 */ /* 0x000fe4000fffe0ff */
[----:B------:R-:W-:Y:S02]  /*a620*/  UIADD3 UR16, UPT, UPT, UR29, 0x646e171e, URZ ;  /* 0x646e171e1d107890 */ /* 0x000fe4000fffe0ff */
[----:B------:R-:W-:Y:S01]  /*a630*/  UISETP.GT.AND UP0, UPT, UR9, URZ, UPT ;  /* 0x000000ff0900728c */ /* 0x000fe2000bf04270 */
[----:B---3--:R-:W-:Y:S02]  /*a640*/  FMNMX.FTZ R165, R3, R165, !PT ;  /* 0x000000a503a57209 */ /* 0x008fe40007810000 */
[----:B------:R-:W-:Y:S02]  /*a650*/  FMNMX.FTZ R167, R166, R167, !PT ;  /* 0x000000a7a6a77209 */ /* 0x000fe40007810000 */
[----:B------:R-:W-:Y:S01]  /*a660*/  MOV R166, UR26 ;  /* 0x0000001a00a67c02 */ /* 0x000fe20008000f00 */
[----:B------:R-:W3:Y:S01]  /*a670*/  SHFL.BFLY PT, R3, R165, 0x1, 0x1f ;  /* 0x0c201f00a5037f89 */ /* 0x000ee200000e0000 */
[----:B--2---:R-:W-:Y:S01]  /*a680*/  LOP3.LUT R201, R201, 0xff, RZ, 0xc0, !PT ;  /* 0x000000ffc9c97812 */ /* 0x004fe200078ec0ff */
[----:B------:R-:W-:Y:S01]  /*a690*/  UIADD3 UR26, UPT, UPT, UR26, 0x1, URZ ;  /* 0x000000011a1a7890 */ /* 0x000fe2000fffe0ff */
[----:B------:R-:W-:Y:S05]  /*a6a0*/  LOP3.LUT R166, R166, UR29, R245, 0x96, !PT ;  /* 0x0000001da6a67c12 */ /* 0x000fea000f8e96f5 */
[----:B------:R-:W2:Y:S01]  /*a6b0*/  SHFL.BFLY PT, R164, R167, 0x1, 0x1f ;  /* 0x0c201f00a7a47f89 */ /* 0x000ea200000e0000 */
[----:B------:R-:W-:Y:S02]  /*a6c0*/  LEA R201, R201, R201, 0x10 ;  /* 0x000000c9c9c97211 */ /* 0x000fe400078e80ff */
[----:B---3--:R-:W-:Y:S02]  /*a6d0*/  FMNMX.FTZ R3, R165, R3, !PT ;  /* 0x00000003a5037209 */ /* 0x008fe40007810000 */
[----:B--2---:R-:W-:Y:S01]  /*a6e0*/  FMNMX.FTZ R164, R167, R164, !PT ;  /* 0x000000a4a7a47209 */ /* 0x004fe20007810000 */
[----:B------:R-:W-:Y:S04]  /*a6f0*/  IMAD.WIDE.U32 R166, R166, -0x326172a9, RZ ;  /* 0xcd9e8d57a6a67825 */ /* 0x000fe800078e00ff */
[----:B------:R-:W-:Y:S01]  /*a700*/  FMUL.FTZ R202, R3, UR4 ;  /* 0x0000000403ca7c20 */ /* 0x000fe20008410000 */
[C---:B------:R-:W-:Y:S01]  /*a710*/  FSETP.NEU.FTZ.AND P0, PT, R164.reuse, -INF , PT ;  /* 0xff800000a400780b */ /* 0x040fe20003f1d000 */
[C---:B------:R-:W-:Y:S01]  /*a720*/  FMUL.FTZ R203, R164.reuse, UR4 ;  /* 0x00000004a4cb7c20 */ /* 0x040fe20008410000 */
[----:B------:R-:W-:Y:S01]  /*a730*/  LOP3.LUT R184, R219, UR15, R167, 0x96, !PT ;  /* 0x0000000fdbb87c12 */ /* 0x000fe2000f8e96a7 */
[----:B------:R-:W-:Y:S01]  /*a740*/  FADD.FTZ R0, -R164, R0 ;  /* 0x00000000a4007221 */ /* 0x000fe20000010100 */
[----:B------:R-:W-:Y:S02]  /*a750*/  LOP3.LUT R182, R239, UR14, R166, 0x96, !PT ;  /* 0x0000000eefb67c12 */ /* 0x000fe4000f8e96a6 */
[----:B------:R-:W-:Y:S01]  /*a760*/  FSEL R203, R203, RZ, P0 ;  /* 0x000000ffcbcb7208 */ /* 0x000fe20000000000 */
[----:B------:R-:W-:Y:S01]  /*a770*/  IMAD.WIDE.U32 R184, R184, -0x2daee0ad, RZ ;  /* 0xd2511f53b8b87825 */ /* 0x000fe200078e00ff */
[----:B------:R-:W-:Y:S02]  /*a780*/  FSETP.NEU.FTZ.AND P0, PT, R3, -INF , PT ;  /* 0xff8000000300780b */ /* 0x000fe40003f1d000 */
[----:B------:R-:W-:Y:S01]  /*a790*/  LOP3.LUT R166, R215, 0x200, R210, 0xf8, !PT ;  /* 0x00000200d7a67812 */ /* 0x000fe200078ef8d2 */
[----:B------:R-:W-:Y:S01]  /*a7a0*/  IMAD.WIDE.U32 R182, R182, -0x2daee0ad, RZ ;  /* 0xd2511f53b6b67825 */ /* 0x000fe200078e00ff */
[----:B-1----:R-:W-:Y:S03]  /*a7b0*/  LOP3.LUT R180, R242, UR23, R185, 0x96, !PT ;  /* 0x00000017f2b47c12 */ /* 0x002fe6000f8e96b9 */
[--C-:B------:R-:W-:Y:S01]  /*a7c0*/  FFMA.FTZ R196, R8, UR4, -R203.reuse ;  /* 0x0000000408c47c23 */ /* 0x100fe200080108cb */
[----:B------:R-:W-:Y:S01]  /*a7d0*/  FSEL R202, R202, RZ, P0 ;  /* 0x000000ffcaca7208 */ /* 0x000fe20000000000 */
[----:B------:R-:W-:Y:S01]  /*a7e0*/  FFMA.FTZ R195, R9, UR4, -R203 ;  /* 0x0000000409c37c23 */ /* 0x000fe200080108cb */
[----:B------:R-:W-:Y:S01]  /*a7f0*/  LOP3.LUT R184, R184, UR22, R183, 0x96, !PT ;  /* 0x00000016b8b87c12 */ /* 0x000fe2000f8e96b7 */
[----:B------:R-:W-:Y:S04]  /*a800*/  IMAD.WIDE.U32 R180, R180, -0x326172a9, RZ ;  /* 0xcd9e8d57b4b47825 */ /* 0x000fe800078e00ff */
[----:B------:R-:W-:Y:S01]  /*a810*/  FFMA.FTZ R198, R4, UR4, -R203 ;  /* 0x0000000404c67c23 */ /* 0x000fe200080108cb */
[----:B------:R-:W-:Y:S01]  /*a820*/  MUFU.EX2 R196, R196 ;  /* 0x000000c400c47308 */ /* 0x000fe20000000800 */
[--C-:B------:R-:W-:Y:S01]  /*a830*/  FFMA.FTZ R194, R10, UR4, -R202.reuse ;  /* 0x000000040ac27c23 */ /* 0x100fe200080108ca */
[----:B------:R-:W-:Y:S01]  /*a840*/  IMAD.WIDE.U32 R184, R184, -0x326172a9, RZ ;  /* 0xcd9e8d57b8b87825 */ /* 0x000fe200078e00ff */
[----:B------:R-:W-:Y:S03]  /*a850*/  LOP3.LUT R8, R238, UR13, R181, 0x96, !PT ;  /* 0x0000000dee087c12 */ /* 0x000fe6000f8e96b5 */
[--C-:B------:R-:W-:Y:S01]  /*a860*/  FFMA.FTZ R193, R11, UR4, -R202.reuse ;  /* 0x000000040bc17c23 */ /* 0x100fe200080108ca */
[----:B------:R-:W-:Y:S01]  /*a870*/  LEA R166, R166, UR6, 0x1 ;  /* 0x00000006a6a67c11 */ /* 0x000fe2000f8e08ff */
[--C-:B------:R-:W-:Y:S01]  /*a880*/  FFMA.FTZ R199, R6, UR4, -R202.reuse ;  /* 0x0000000406c77c23 */ /* 0x100fe200080108ca */
[----:B------:R-:W-:Y:S01]  /*a890*/  LOP3.LUT R180, R180, UR10, R185, 0x96, !PT ;  /* 0x0000000ab4b47c12 */ /* 0x000fe2000f8e96b9 */
[----:B------:R-:W-:Y:S04]  /*a8a0*/  IMAD.WIDE.U32 R8, R8, -0x2daee0ad, RZ ;  /* 0xd2511f5308087825 */ /* 0x000fe800078e00ff */
[--C-:B------:R-:W-:Y:S01]  /*a8b0*/  FFMA.FTZ R200, R7, UR4, -R202.reuse ;  /* 0x0000000407c87c23 */ /* 0x100fe200080108ca */
[----:B------:R-:W1:Y:S01]  /*a8c0*/  LDSM.16.MT88.4 R172, [R166+0x10000] ;  /* 0x01000000a6ac783b */ /* 0x000e620000004200 */
[----:B------:R-:W-:Y:S01]  /*a8d0*/  FFMA.FTZ R197, R5, UR4, -R203 ;  /* 0x0000000405c57c23 */ /* 0x000fe200080108cb */
[----:B------:R-:W-:Y:S01]  /*a8e0*/  IMAD.WIDE.U32 R180, R180, -0x2daee0ad, RZ ;  /* 0xd2511f53b4b47825 */ /* 0x000fe200078e00ff */
[----:B------:R-:W-:Y:S01]  /*a8f0*/  LOP3.LUT R182, R182, UR20, R9, 0x96, !PT ;  /* 0x00000014b6b67c12 */ /* 0x000fe2000f8e9609 */
[----:B------:R-:W-:Y:S01]  /*a900*/  MUFU.EX2 R195, R195 ;  /* 0x000000c300c37308 */ /* 0x000fe20000000800 */
[----:B------:R-:W-:Y:S01]  /*a910*/  IADD3 R167, PT, PT, R208, R166, RZ ;  /* 0x000000a6d0a77210 */ /* 0x000fe20007ffe0ff */
[----:B------:R-:W-:Y:S01]  /*a920*/  FFMA.FTZ R205, R16, UR4, -R203 ;  /* 0x0000000410cd7c23 */ /* 0x000fe200080108cb */
[----:B------:R-:W-:Y:S01]  /*a930*/  LOP3.LUT R10, R8, UR17, R181, 0x96, !PT ;  /* 0x00000011080a7c12 */ /* 0x000fe2000f8e96b5 */
[----:B------:R-:W-:Y:S01]  /*a940*/  IMAD.WIDE.U32 R182, R182, -0x326172a9, RZ ;  /* 0xcd9e8d57b6b67825 */ /* 0x000fe200078e00ff */
[----:B------:R-:W-:Y:S01]  /*a950*/  IADD3 R165, PT, PT, R166, 0x10040, RZ ;  /* 0x00010040a6a57810 */ /* 0x000fe20007ffe0ff */
[----:B------:R-:W2:Y:S02]  /*a960*/  LDSM.16.MT88.4 R176, [R167+0x10000] ;  /* 0x01000000a7b0783b */ /* 0x000ea40000004200 */
[--C-:B------:R-:W-:Y:S01]  /*a970*/  FFMA.FTZ R204, R17, UR4, -R203.reuse ;  /* 0x0000000411cc7c23 */ /* 0x100fe200080108cb */
[----:B------:R-:W-:Y:S01]  /*a980*/  IMAD.WIDE.U32 R10, R10, -0x326172a9, RZ ;  /* 0xcd9e8d570a0a7825 */ /* 0x000fe200078e00ff */
[----:B------:R-:W-:Y:S03]  /*a990*/  MUFU.EX2 R194, R194 ;  /* 0x000000c200c27308 */ /* 0x000fe60000000800 */
[--C-:B------:R-:W-:Y:S01]  /*a9a0*/  FFMA.FTZ R206, R18, UR4, -R202.reuse ;  /* 0x0000000412ce7c23 */ /* 0x100fe200080108ca */
[----:B------:R-:W-:Y:S01]  /*a9b0*/  FFMA.FTZ R207, R19, UR4, -R202 ;  /* 0x0000000413cf7c23 */ /* 0x000fe200080108ca */
[----:B------:R-:W-:Y:S01]  /*a9c0*/  MOV R4, R10 ;  /* 0x0000000a00047202 */ /* 0x000fe20000000f00 */
[----:B------:R-:W-:Y:S01]  /*a9d0*/  LDSM.16.MT88.4 R188, [R166+0x14800] ;  /* 0x01480000a6bc783b */ /* 0x000fe20000004200 */
[----:B------:R-:W-:Y:S01]  /*a9e0*/  PRMT R170, R10, 0x7771, RZ ;  /* 0x000077710aaa7816 */ /* 0x000fe200000000ff */
[----:B------:R-:W-:Y:S01]  /*a9f0*/  FFMA.FTZ R215, R12, UR4, -R203 ;  /* 0x000000040cd77c23 */ /* 0x000fe200080108cb */
[----:B------:R-:W-:Y:S01]  /*aa00*/  LOP3.LUT R8, R4, 0xff, RZ, 0xc0, !PT ;  /* 0x000000ff04087812 */ /* 0x000fe200078ec0ff */
[----:B------:R-:W-:Y:S01]  /*aa10*/  MUFU.EX2 R193, R193 ;  /* 0x000000c100c17308 */ /* 0x000fe20000000800 */
[----:B------:R-:W-:Y:S01]  /*aa20*/  LOP3.LUT R4, R182, UR11, R11, 0x96, !PT ;  /* 0x0000000bb6047c12 */ /* 0x000fe2000f8e960b */
[----:B------:R-:W-:Y:S01]  /*aa30*/  FFMA.FTZ R216, R13, UR4, -R203 ;  /* 0x000000040dd87c23 */ /* 0x000fe200080108cb */
[----:B------:R-:W-:Y:S01]  /*aa40*/  PRMT R170, R8, 0x5410, R170 ;  /* 0x0000541008aa7816 */ /* 0x000fe200000000aa */
[--C-:B------:R-:W-:Y:S01]  /*aa50*/  FFMA.FTZ R217, R14, UR4, -R202.reuse ;  /* 0x000000040ed97c23 */ /* 0x100fe200080108ca */
[C---:B------:R-:W-:Y:S01]  /*aa60*/  LOP3.LUT R8, R4.reuse, 0xffff, RZ, 0xc0, !PT ;  /* 0x0000ffff04087812 */ /* 0x040fe200078ec0ff */
[----:B------:R-:W-:Y:S01]  /*aa70*/  FFMA.FTZ R218, R15, UR4, -R202 ;  /* 0x000000040fda7c23 */ /* 0x000fe200080108ca */
[C---:B------:R-:W-:Y:S03]  /*aa80*/  PRMT R7, R4.reuse, 0x7632, R7 ;  /* 0x0000763204077816 */ /* 0x040fe60000000007 */
[----:B------:R-:W-:Y:S01]  /*aa90*/  MUFU.EX2 R198, R198 ;  /* 0x000000c600c67308 */ /* 0x000fe20000000800 */
[----:B------:R-:W-:Y:S02]  /*aaa0*/  LOP3.LUT R168, R4, 0xff, RZ, 0xc0, !PT ;  /* 0x000000ff04a87812 */ /* 0x000fe400078ec0ff */
[----:B------:R-:W-:Y:S01]  /*aab0*/  SHF.R.U32.HI R6, RZ, 0x18, R4 ;  /* 0x00000018ff067819 */ /* 0x000fe20000011604 */
[----:B------:R-:W-:Y:S01]  /*aac0*/  FMUL.FTZ R4, R0, UR4 ;  /* 0x0000000400047c20 */ /* 0x000fe20008410000 */
[----:B------:R-:W-:Y:S01]  /*aad0*/  FADD.FTZ R0, -R3, R2 ;  /* 0x0000000203007221 */ /* 0x000fe20000010100 */
[----:B------:R-:W-:Y:S04]  /*aae0*/  PRMT R9, R10, 0x7773, RZ ;  /* 0x000077730a097816 */ /* 0x000fe800000000ff */
[----:B------:R-:W3:Y:S01]  /*aaf0*/  MUFU.EX2 R2, R4 ;  /* 0x0000000400027308 */ /* 0x000ee20000000800 */
[----:B------:R-:W-:Y:S01]  /*ab00*/  FMUL.FTZ R0, R0, UR4 ;  /* 0x0000000400007c20 */ /* 0x000fe20008410000 */
[----:B------:R-:W-:Y:S02]  /*ab10*/  PRMT R5, R10, 0x7772, RZ ;  /* 0x000077720a057816 */ /* 0x000fe400000000ff */
[----:B------:R-:W-:Y:S02]  /*ab20*/  SHF.R.U32.HI R8, RZ, 0x8, R8 ;  /* 0x00000008ff087819 */ /* 0x000fe40000011608 */
[----:B------:R-:W-:Y:S04]  /*ab30*/  PRMT R5, R5, 0x5410, R9 ;  /* 0x0000541005057816 */ /* 0x000fe80000000009 */
[----:B------:R-:W4:Y:S01]  /*ab40*/  MUFU.EX2 R197, R197 ;  /* 0x000000c500c57308 */ /* 0x000f220000000800 */
[----:B------:R-:W-:Y:S02]  /*ab50*/  LOP3.LUT R7, R7, 0xff, RZ, 0xc0, !PT ;  /* 0x000000ff07077812 */ /* 0x000fe400078ec0ff */
[----:B------:R-:W-:Y:S02]  /*ab60*/  PRMT R168, R168, 0x5410, R8 ;  /* 0x00005410a8a87816 */ /* 0x000fe40000000008 */
[----:B------:R-:W-:Y:S02]  /*ab70*/  LOP3.LUT R5, R5, 0xff00ff, RZ, 0xc0, !PT ;  /* 0x00ff00ff05057812 */ /* 0x000fe400078ec0ff */
[----:B------:R-:W-:Y:S03]  /*ab80*/  PRMT R6, R7, 0x5410, R6 ;  /* 0x0000541007067816 */ /* 0x000fe60000000006 */
[----:B------:R-:W-:Y:S01]  /*ab90*/  MUFU.EX2 R199, R199 ;  /* 0x000000c700c77308 */ /* 0x000fe20000000800 */
[----:B------:R-:W-:Y:S01]  /*aba0*/  IADD3 R8, PT, PT, R166, 0x10000, RZ ;  /* 0x00010000a6087810 */ /* 0x000fe20007ffe0ff */
[C---:B---3--:R-:W-:Y:S01]  /*abb0*/  FMUL.FTZ R9, R2.reuse, R157 ;  /* 0x0000009d02097220 */ /* 0x048fe20000410000 */
[--C-:B------:R-:W-:Y:S01]  /*abc0*/  HSET2.LE.AND R170, R170, R201.reuse, PT ;  /* 0x000000c9aaaa7233 */ /* 0x100fe20003803000 */
[C---:B------:R-:W-:Y:S01]  /*abd0*/  FMUL.FTZ R36, R2.reuse, R36 ;  /* 0x0000002402247220 */ /* 0x040fe20000410000 */
[--C-:B------:R-:W-:Y:S01]  /*abe0*/  HSET2.LE.AND R171, R5, R201.reuse, PT ;  /* 0x000000c905ab7233 */ /* 0x100fe20003803000 */
[C---:B------:R-:W-:Y:S01]  /*abf0*/  FMUL.FTZ R37, R2.reuse, R37 ;  /* 0x0000002502257220 */ /* 0x040fe20000410000 */
[--C-:B------:R-:W-:Y:S03]  /*ac00*/  HSET2.LE.AND R168, R168, R201.reuse, PT ;  /* 0x000000c9a8a87233 */ /* 0x100fe60003803000 */
[----:B------:R-:W3:Y:S01]  /*ac10*/  MUFU.EX2 R200, R200 ;  /* 0x000000c800c87308 */ /* 0x000ee20000000800 */
[--C-:B------:R-:W-:Y:S01]  /*ac20*/  HSET2.LE.AND R169, R6, R201.reuse, PT ;  /* 0x000000c906a97233 */ /* 0x100fe20003803000 */
[C---:B------:R-:W-:Y:S01]  /*ac30*/  FMUL.FTZ R40, R2.reuse, R40 ;  /* 0x0000002802287220 */ /* 0x040fe20000410000 */
[----:B------:R-:W-:Y:S01]  /*ac40*/  F2FP.BF16.F32.PACK_AB R7, R195, R196 ;  /* 0x000000c4c307723e */ /* 0x000fe200000010ff */
[C---:B------:R-:W-:Y:S01]  /*ac50*/  FMUL.FTZ R41, R2.reuse, R41 ;  /* 0x0000002902297220 */ /* 0x040fe20000410000 */
[----:B------:R-:W-:Y:S01]  /*ac60*/  F2FP.BF16.F32.PACK_AB R6, R193, R194 ;  /* 0x000000c2c106723e */ /* 0x000fe200000010ff */
[----:B------:R-:W-:Y:S01]  /*ac70*/  FMUL.FTZ R44, R2, R44 ;  /* 0x0000002c022c7220 */ /* 0x000fe20000410000 */
[----:B----4-:R-:W-:Y:S03]  /*ac80*/  F2FP.BF16.F32.PACK_AB R5, R197, R198 ;  /* 0x000000c6c505723e */ /* 0x010fe600000010ff */
[----:B------:R-:W4:Y:S01]  /*ac90*/  MUFU.EX2 R0, R0 ;  /* 0x0000000000007308 */ /* 0x000f220000000800 */
[----:B------:R-:W-:Y:S01]  /*aca0*/  @P2 IADD3 R165, PT, PT, R8, -0x40, RZ ;  /* 0xffffffc008a52810 */ /* 0x000fe20007ffe0ff */
[C---:B------:R-:W-:Y:S01]  /*acb0*/  FMUL.FTZ R8, R2.reuse, R156 ;  /* 0x0000009c02087220 */ /* 0x040fe20000410000 */
[----:B------:R-:W-:Y:S01]  /*acc0*/  LOP3.LUT R170, R7, R170, RZ, 0xc0, !PT ;  /* 0x000000aa07aa7212 */ /* 0x000fe200078ec0ff */
[----:B------:R-:W-:Y:S01]  /*acd0*/  FMUL.FTZ R45, R2, R45 ;  /* 0x0000002d022d7220 */ /* 0x000fe20000410000 */
[----:B------:R-:W-:Y:S01]  /*ace0*/  LOP3.LUT R171, R6, R171, RZ, 0xc0, !PT ;  /* 0x000000ab06ab7212 */ /* 0x000fe200078ec0ff */
[C---:B------:R-:W-:Y:S01]  /*acf0*/  FMUL.FTZ R48, R2.reuse, R48 ;  /* 0x0000003002307220 */ /* 0x040fe20000410000 */
[----:B------:R-:W-:Y:S01]  /*ad00*/  LOP3.LUT R168, R5, R168, RZ, 0xc0, !PT ;  /* 0x000000a805a87212 */ /* 0x000fe200078ec0ff */
[----:B------:R-:W-:Y:S01]  /*ad10*/  FMUL.FTZ R5, R2, R161 ;  /* 0x000000a102057220 */ /* 0x000fe20000410000 */
[----:B---3--:R-:W-:Y:S01]  /*ad20*/  F2FP.BF16.F32.PACK_AB R4, R200, R199 ;  /* 0x000000c7c804723e */ /* 0x008fe200000010ff */
[----:B------:R-:W-:Y:S01]  /*ad30*/  FMUL.FTZ R49, R2, R49 ;  /* 0x0000003102317220 */ /* 0x000fe20000410000 */
[----:B------:R-:W-:Y:S01]  /*ad40*/  IADD3 R192, PT, PT, R208, R165, RZ ;  /* 0x000000a5d0c07210 */ /* 0x000fe20007ffe0ff */
[----:B------:R-:W-:Y:S01]  /*ad50*/  FMUL.FTZ R52, R2, R52 ;  /* 0x0000003402347220 */ /* 0x000fe20000410000 */
[----:B------:R-:W-:Y:S01]  /*ad60*/  LOP3.LUT R169, R4, R169, RZ, 0xc0, !PT ;  /* 0x000000a904a97212 */ /* 0x000fe200078ec0ff */
[C---:B------:R-:W-:Y:S01]  /*ad70*/  FMUL.FTZ R4, R2.reuse, R160 ;  /* 0x000000a002047220 */ /* 0x040fe20000410000 */
[C---:B------:R-:W-:Y:S01]  /*ad80*/  FMUL.FTZ R53, R2.reuse, R53 ;  /* 0x0000003502357220 */ /* 0x040fe20000410000 */
[----:B------:R-:W-:Y:S01]  /*ad90*/  FMUL.FTZ R56, R2, R56 ;  /* 0x0000003802387220 */ /* 0x000fe20000410000 */
[C---:B----4-:R-:W-:Y:S01]  /*ada0*/  FMUL.FTZ R6, R0.reuse, R162 ;  /* 0x000000a200067220 */ /* 0x050fe20000410000 */
[C---:B------:R-:W-:Y:S01]  /*adb0*/  FMUL.FTZ R7, R0.reuse, R163 ;  /* 0x000000a300077220 */ /* 0x040fe20000410000 */
[C---:B------:R-:W-:Y:S01]  /*adc0*/  FMUL.FTZ R10, R0.reuse, R158 ;  /* 0x0000009e000a7220 */ /* 0x040fe20000410000 */
[----:B------:R-:W3:Y:S01]  /*add0*/  LDSM.16.MT88.4 R160, [R165] ;  /* 0x00000000a5a0783b */ /* 0x000ee20000004200 */
[C---:B------:R-:W-:Y:S01]  /*ade0*/  FMUL.FTZ R11, R0.reuse, R159 ;  /* 0x0000009f000b7220 */ /* 0x040fe20000410000 */
[C---:B------:R-:W-:Y:S01]  /*adf0*/  FMUL.FTZ R18, R0.reuse, R154 ;  /* 0x0000009a00127220 */ /* 0x040fe20000410000 */
[C---:B------:R-:W-:Y:S01]  /*ae00*/  FMUL.FTZ R19, R0.reuse, R155 ;  /* 0x0000009b00137220 */ /* 0x040fe20000410000 */
[C---:B------:R-:W-:Y:S01]  /*ae10*/  FMUL.FTZ R38, R0.reuse, R38 ;  /* 0x0000002600267220 */ /* 0x040fe20000410000 */
[C---:B-1----:R-:W-:Y:S01]  /*ae20*/  HMMA.16816.F32.BF16 R4, R168.reuse, R172, R4 ;  /* 0x000000aca804723c */ /* 0x042fe20000041804 */
[----:B------:R-:W-:Y:S02]  /*ae30*/  MUFU.EX2 R215, R215 ;  /* 0x000000d700d77308 */ /* 0x000fe40000000800 */
[----:B------:R-:W1:Y:S02]  /*ae40*/  LDSM.16.MT88.4 R156, [R192] ;  /* 0x00000000c09c783b */ /* 0x000e640000004200 */
[C---:B------:R-:W-:Y:S01]  /*ae50*/  FMUL.FTZ R39, R0.reuse, R39 ;  /* 0x0000002700277220 */ /* 0x040fe20000410000 */
[C---:B------:R-:W-:Y:S01]  /*ae60*/  FMUL.FTZ R42, R0.reuse, R42 ;  /* 0x0000002a002a7220 */ /* 0x040fe20000410000 */
[C---:B------:R-:W-:Y:S01]  /*ae70*/  FMUL.FTZ R43, R0.reuse, R43 ;  /* 0x0000002b002b7220 */ /* 0x040fe20000410000 */
[C---:B------:R-:W-:Y:S03]  /*ae80*/  HMMA.16816.F32.BF16 R8, R168.reuse, R174, R8 ;  /* 0x000000aea808723c */ /* 0x040fe60000041808 */
[----:B------:R-:W-:Y:S01]  /*ae90*/  MUFU.EX2 R216, R216 ;  /* 0x000000d800d87308 */ /* 0x000fe20000000800 */
[----:B------:R-:W4:Y:S01]  /*aea0*/  LDSM.16.MT88.4 R172, [R166+0x12000] ;  /* 0x01200000a6ac783b */ /* 0x000f220000004200 */
[C---:B------:R-:W-:Y:S01]  /*aeb0*/  FMUL.FTZ R46, R0.reuse, R46 ;  /* 0x0000002e002e7220 */ /* 0x040fe20000410000 */
[C---:B------:R-:W-:Y:S01]  /*aec0*/  FMUL.FTZ R47, R0.reuse, R47 ;  /* 0x0000002f002f7220 */ /* 0x040fe20000410000 */
[C---:B------:R-:W-:Y:S01]  /*aed0*/  FMUL.FTZ R50, R0.reuse, R50 ;  /* 0x0000003200327220 */ /* 0x040fe20000410000 */
[C---:B------:R-:W-:Y:S01]  /*aee0*/  FMUL.FTZ R51, R0.reuse, R51 ;  /* 0x0000003300337220 */ /* 0x040fe20000410000 */
[C---:B--2---:R-:W-:Y:S04]  /*aef0*/  HMMA.16816.F32.BF16 R36, R168.reuse, R176, R36 ;  /* 0x000000b0a824723c */ /* 0x044fe80000041824 */
[----:B------:R-:W-:Y:S01]  /*af00*/  MUFU.EX2 R217, R217 ;  /* 0x000000d900d97308 */ /* 0x000fe20000000800 */
[C---:B------:R-:W-:Y:S01]  /*af10*/  FMUL.FTZ R54, R0.reuse, R54 ;  /* 0x0000003600367220 */ /* 0x040fe20000410000 */
[----:B------:R-:W-:Y:S01]  /*af20*/  FMUL.FTZ R55, R0, R55 ;  /* 0x0000003700377220 */ /* 0x000fe20000410000 */
        /* <DEDUP_REMOVED lines=14> */
[----:B------:R-:W-:Y:S02]  /*b010*/  MUFU.EX2 R206, R206 ;  /* 0x000000ce00ce7308 */ /* 0x000fe40000000800 */
[C---:B------:R-:W-:Y:S01]  /*b020*/  FMUL.FTZ R68, R2.reuse, R68 ;  /* 0x0000004402447220 */ /* 0x040fe20000410000 */
[----:B------:R-:W-:Y:S01]  /*b030*/  FMUL.FTZ R69, R2, R69 ;  /* 0x0000004502457220 */ /* 0x000fe20000410000 */
[C---:B------:R-:W-:Y:S01]  /*b040*/  FMUL.FTZ R70, R0.reuse, R70 ;  /* 0x0000004600467220 */ /* 0x040fe20000410000 */
[----:B------:R-:W-:Y:S01]  /*b050*/  FMUL.FTZ R71, R0, R71 ;  /* 0x0000004700477220 */ /* 0x000fe20000410000 */
[C---:B------:R-:W-:Y:S01]  /*b060*/  FMUL.FTZ R72, R2.reuse, R72 ;  /* 0x0000004802487220 */ /* 0x040fe20000410000 */
[C---:B------:R-:W-:Y:S01]  /*b070*/  HMMA.16816.F32.BF16 R48, R168.reuse, R162, R48 ;  /* 0x000000a2a830723c */ /* 0x040fe20000041830 */
[----:B------:R-:W2:Y:S02]  /*b080*/  LDSM.16.MT88.4 R160, [R167+0x12000] ;  /* 0x01200000a7a0783b */ /* 0x000ea40000004200 */
[----:B------:R-:W-:Y:S01]  /*b090*/  MUFU.EX2 R207, R207 ;  /* 0x000000cf00cf7308 */ /* 0x000fe20000000800 */
[----:B------:R-:W-:Y:S01]  /*b0a0*/  FMUL.FTZ R73, R2, R73 ;  /* 0x0000004902497220 */ /* 0x000fe20000410000 */
[C---:B------:R-:W-:Y:S01]  /*b0b0*/  FMUL.FTZ R74, R0.reuse, R74 ;  /* 0x0000004a004a7220 */ /* 0x040fe20000410000 */
[----:B------:R-:W-:Y:S01]  /*b0c0*/  FMUL.FTZ R75, R0, R75 ;  /* 0x0000004b004b7220 */ /* 0x000fe20000410000 */
[C---:B------:R-:W-:Y:S01]  /*b0d0*/  FMUL.FTZ R76, R2.reuse, R76 ;  /* 0x0000004c024c7220 */ /* 0x040fe20000410000 */
[----:B------:R-:W-:Y:S01]  /*b0e0*/  FMUL.FTZ R77, R2, R77 ;  /* 0x0000004d024d7220 */ /* 0x000fe20000410000 */
[C---:B-1----:R-:W-:Y:S04]  /*b0f0*/  HMMA.16816.F32.BF16 R52, R168.reuse, R156, R52 ;  /* 0x0000009ca834723c */ /* 0x042fe80000041834 */
[----:B------:R-:W-:Y:S01]  /*b100*/  MUFU.EX2 R205, R205 ;  /* 0x000000cd00cd7308 */ /* 0x000fe20000000800 */
[C---:B------:R-:W-:Y:S01]  /*b110*/  FMUL.FTZ R78, R0.reuse, R78 ;  /* 0x0000004e004e7220 */ /* 0x040fe20000410000 */
[----:B------:R-:W-:Y:S01]  /*b120*/  FMUL.FTZ R79, R0, R79 ;  /* 0x0000004f004f7220 */ /* 0x000fe20000410000 */
[C---:B------:R-:W-:Y:S01]  /*b130*/  FMUL.FTZ R80, R2.reuse, R80 ;  /* 0x0000005002507220 */ /* 0x040fe20000410000 */
[----:B------:R-:W-:Y:S01]  /*b140*/  FMUL.FTZ R81, R2, R81 ;  /* 0x0000005102517220 */ /* 0x000fe20000410000 */
[C---:B------:R-:W-:Y:S01]  /*b150*/  FMUL.FTZ R82, R0.reuse, R82 ;  /* 0x0000005200527220 */ /* 0x040fe20000410000 */
[C---:B------:R-:W-:Y:S01]  /*b160*/  HMMA.16816.F32.BF16 R56, R168.reuse, R158, R56 ;  /* 0x0000009ea838723c */ /* 0x040fe20000041838 */
[----:B------:R-:W1:Y:S03]  /*b170*/  LDSM.16.MT88.4 R156, [R165+0x2000] ;  /* 0x00200000a59c783b */ /* 0x000e660000004200 */
[----:B------:R-:W3:Y:S01]  /*b180*/  MUFU.EX2 R204, R204 ;  /* 0x000000cc00cc7308 */ /* 0x000ee20000000800 */
        /* <DEDUP_REMOVED lines=19> */
[C---:B--2---:R-:W-:Y:S03]  /*b2c0*/  HMMA.16816.F32.BF16 R68, R168.reuse, R160, R68 ;  /* 0x000000a0a844723c */ /* 0x044fe60000041844 */
[----:B------:R-:W-:Y:S01]  /*b2d0*/  FMUL.FTZ R99, R0, R99 ;  /* 0x0000006300637220 */ /* 0x000fe20000410000 */
[C---:B------:R-:W-:Y:S01]  /*b2e0*/  FMUL.FTZ R100, R2.reuse, R100 ;  /* 0x0000006402647220 */ /* 0x040fe20000410000 */
[----:B------:R-:W-:Y:S01]  /*b2f0*/  FMUL.FTZ R101, R2, R101 ;  /* 0x0000006502657220 */ /* 0x000fe20000410000 */
[C---:B------:R-:W-:Y:S01]  /*b300*/  FMUL.FTZ R102, R0.reuse, R102 ;  /* 0x0000006600667220 */ /* 0x040fe20000410000 */
[----:B------:R-:W-:Y:S01]  /*b310*/  FMUL.FTZ R103, R0, R103 ;  /* 0x0000006700677220 */ /* 0x000fe20000410000 */
[C---:B------:R-:W-:Y:S01]  /*b320*/  HMMA.16816.F32.BF16 R72, R168.reuse, R162, R72 ;  /* 0x000000a2a848723c */ /* 0x040fe20000041848 */
[----:B------:R-:W2:Y:S02]  /*b330*/  LDSM.16.MT88.4 R160, [R166+0x14000] ;  /* 0x01400000a6a0783b */ /* 0x000ea40000004200 */
        /* <DEDUP_REMOVED lines=49> */
[C---:B------:R-:W-:Y:S01]  /*b650*/  FMUL.FTZ R143, R0.reuse, R143 ;  /* 0x0000008f008f7220 */ /* 0x040fe20000410000 */
[----:B------:R-:W-:Y:S01]  /*b660*/  FMUL.FTZ R15, R0, R151 ;  /* 0x00000097000f7220 */ /* 0x000fe20000410000 */
[C---:B------:R-:W-:Y:S01]  /*b670*/  HMMA.16816.F32.BF16 R104, R168.reuse, R158, R104 ;  /* 0x0000009ea868723c */ /* 0x040fe20000041868 */
[----:B------:R-:W1:Y:S02]  /*b680*/  LDSM.16.MT88.4 R156, [R166+0x16000] ;  /* 0x01600000a69c783b */ /* 0x000e640000004200 */
[----:B------:R-:W-:Y:S01]  /*b690*/  FMUL.FTZ R13, R2, R149 ;  /* 0x00000095020d7220 */ /* 0x000fe20000410000 */
[----:B------:R-:W-:Y:S01]  /*b6a0*/  FMUL.FTZ R14, R0, R150 ;  /* 0x00000096000e7220 */ /* 0x000fe20000410000 */
[C---:B------:R-:W-:Y:S01]  /*b6b0*/  FMUL.FTZ R144, R2.reuse, R144 ;  /* 0x0000009002907220 */ /* 0x040fe20000410000 */
[----:B------:R-:W-:Y:S01]  /*b6c0*/  FMUL.FTZ R145, R2, R145 ;  /* 0x0000009102917220 */ /* 0x000fe20000410000 */
[C---:B------:R-:W-:Y:S01]  /*b6d0*/  FMUL.FTZ R146, R0.reuse, R146 ;  /* 0x0000009200927220 */ /* 0x040fe20000410000 */
[C---:B----4-:R-:W-:Y:S03]  /*b6e0*/  HMMA.16816.F32.BF16 R108, R168.reuse, R172, R108 ;  /* 0x000000aca86c723c */ /* 0x050fe6000004186c */
[----:B------:R-:W-:Y:S01]  /*b6f0*/  FMUL.FTZ R147, R0, R147 ;  /* 0x0000009300937220 */ /* 0x000fe20000410000 */
[----:B---3--:R-:W-:Y:S01]  /*b700*/  F2FP.BF16.F32.PACK_AB R150, R204, R205 ;  /* 0x000000cdcc96723e */ /* 0x008fe200000010ff */
[----:B------:R-:W-:Y:S01]  /*b710*/  FFMA.FTZ R198, R2, R247, R198 ;  /* 0x000000f702c67223 */ /* 0x000fe200000100c6 */
[----:B------:R-:W-:Y:S01]  /*b720*/  FFMA.FTZ R199, R0, R246, R199 ;  /* 0x000000f600c77223 */ /* 0x000fe200000100c7 */
[----:B------:R-:W-:Y:S01]  /*b730*/  MOV R0, R164 ;  /* 0x000000a400007202 */ /* 0x000fe20000000f00 */
[C---:B------:R-:W-:Y:S01]  /*b740*/  HMMA.16816.F32.BF16 R112, R168.reuse, R174, R112 ;  /* 0x000000aea870723c */ /* 0x040fe20000041870 */
[----:B------:R-:W3:Y:S02]  /*b750*/  LDSM.16.MT88.4 R172, [R167+0x16000] ;  /* 0x01600000a7ac783b */ /* 0x000ee40000004200 */
[----:B------:R-:W-:Y:S01]  /*b760*/  FADD.FTZ R198, R197, R198 ;  /* 0x000000c6c5c67221 */ /* 0x000fe20000010000 */
[----:B------:R-:W-:Y:S03]  /*b770*/  FADD.FTZ R199, R200, R199 ;  /* 0x000000c7c8c77221 */ /* 0x000fe60000010000 */
[----:B------:R-:W-:Y:S01]  /*b780*/  FADD.FTZ R198, R196, R198 ;  /* 0x000000c6c4c67221 */ /* 0x000fe20000010000 */
[----:B------:R-:W-:Y:S01]  /*b790*/  FADD.FTZ R199, R194, R199 ;  /* 0x000000c7c2c77221 */ /* 0x000fe20000010000 */
[C---:B--2---:R-:W-:Y:S03]  /*b7a0*/  HMMA.16816.F32.BF16 R116, R168.reuse, R160, R116 ;  /* 0x000000a0a874723c */ /* 0x044fe60000041874 */
[----:B------:R-:W-:Y:S01]  /*b7b0*/  LOP3.LUT R160, R184, UR12, R183, 0x96, !PT ;  /* 0x0000000cb8a07c12 */ /* 0x000fe2000f8e96b7 */
[----:B------:R-:W-:Y:S01]  /*b7c0*/  FADD.FTZ R195, R195, R198 ;  /* 0x000000c6c3c37221 */ /* 0x000fe20000010000 */
[----:B------:R-:W-:Y:S01]  /*b7d0*/  LDSM.16.MT88.4 R184, [R167+0x12800] ;  /* 0x01280000a7b8783b */ /* 0x000fe20000004200 */
[----:B------:R-:W-:Y:S02]  /*b7e0*/  FADD.FTZ R193, R193, R199 ;  /* 0x000000c7c1c17221 */ /* 0x000fe40000010000 */
[C---:B------:R-:W-:Y:S03]  /*b7f0*/  HMMA.16816.F32.BF16 R120, R168.reuse, R162, R120 ;  /* 0x000000a2a878723c */ /* 0x040fe60000041878 */
[----:B------:R-:W-:Y:S04]  /*b800*/  IMAD.WIDE.U32 R160, R160, -0x2daee0ad, RZ ;  /* 0xd2511f53a0a07825 */ /* 0x000fe800078e00ff */
[----:B------:R-:W-:Y:S01]  /*b810*/  FADD.FTZ R195, R215, R195 ;  /* 0x000000c3d7c37221 */ /* 0x000fe20000010000 */
[----:B------:R-:W-:Y:S01]  /*b820*/  FADD.FTZ R193, R217, R193 ;  /* 0x000000c1d9c17221 */ /* 0x000fe20000010000 */
[C---:B-1----:R-:W-:Y:S03]  /*b830*/  HMMA.16816.F32.BF16 R124, R168.reuse, R156, R124 ;  /* 0x0000009ca87c723c */ /* 0x042fe6000004187c */
[----:B------:R-:W-:Y:S02]  /*b840*/  LOP3.LUT R180, R180, UR16, R161, 0x96, !PT ;  /* 0x00000010b4b47c12 */ /* 0x000fe4000f8e96a1 */
[----:B------:R-:W-:Y:S02]  /*b850*/  PRMT R16, R160, 0x7773, RZ ;  /* 0x00007773a0107816 */ /* 0x000fe400000000ff */
[----:B------:R-:W-:Y:S01]  /*b860*/  MOV R17, R160 ;  /* 0x000000a000117202 */ /* 0x000fe20000000f00 */
[C---:B------:R-:W-:Y:S01]  /*b870*/  HMMA.16816.F32.BF16 R128, R168.reuse, R158, R128 ;  /* 0x0000009ea880723c */ /* 0x040fe20000041880 */
[----:B------:R-:W1:Y:S02]  /*b880*/  LDSM.16.MT88.4 R156, [R165+0x6000] ;  /* 0x00600000a59c783b */ /* 0x000e640000004200 */
[C---:B------:R-:W-:Y:S02]  /*b890*/  PRMT R12, R180.reuse, 0x7632, R12 ;  /* 0x00007632b40c7816 */ /* 0x040fe4000000000c */
[----:B------:R-:W-:Y:S02]  /*b8a0*/  LOP3.LUT R177, R180, 0xff, RZ, 0xc0, !PT ;  /* 0x000000ffb4b17812 */ /* 0x000fe400078ec0ff */
[----:B------:R-:W-:Y:S01]  /*b8b0*/  SHF.R.U32.HI R176, RZ, 0x18, R180 ;  /* 0x00000018ffb07819 */ /* 0x000fe200000116b4 */
[C---:B---3--:R-:W-:Y:S03]  /*b8c0*/  HMMA.16816.F32.BF16 R132, R168.reuse, R172, R132 ;  /* 0x000000aca884723c */ /* 0x048fe60000041884 */
[C---:B------:R-:W-:Y:S02]  /*b8d0*/  PRMT R172, R160.reuse, 0x7772, RZ ;  /* 0x00007772a0ac7816 */ /* 0x040fe400000000ff */
[----:B------:R-:W-:Y:S02]  /*b8e0*/  PRMT R173, R160, 0x7771, RZ ;  /* 0x00007771a0ad7816 */ /* 0x000fe400000000ff */
[----:B------:R-:W2:Y:S01]  /*b8f0*/  LDSM.16.MT88.4 R160, [R192+0x6000] ;  /* 0x00600000c0a0783b */ /* 0x000ea20000004200 */
[C---:B------:R-:W-:Y:S03]  /*b900*/  HMMA.16816.F32.BF16 R136, R168.reuse, R174, R136 ;  /* 0x000000aea888723c */ /* 0x040fe60000041888 */
[----:B------:R-:W-:Y:S01]  /*b910*/  PRMT R172, R172, 0x5410, R16 ;  /* 0x00005410acac7816 */ /* 0x000fe20000000010 */
[----:B------:R-:W-:Y:S01]  /*b920*/  FMUL.FTZ R16, R2, R152 ;  /* 0x0000009802107220 */ /* 0x000fe20000410000 */
[----:B------:R-:W-:Y:S04]  /*b930*/  LOP3.LUT R12, R12, 0xff, RZ, 0xc0, !PT ;  /* 0x000000ff0c0c7812 */ /* 0x000fe800078ec0ff */
[----:B------:R-:W-:Y:S01]  /*b940*/  PRMT R176, R12, 0x5410, R176 ;  /* 0x000054100cb07816 */ /* 0x000fe200000000b0 */
[C---:B------:R-:W-:Y:S01]  /*b950*/  FMUL.FTZ R12, R2.reuse, R148 ;  /* 0x00000094020c7220 */ /* 0x040fe20000410000 */
[----:B------:R-:W-:Y:S03]  /*b960*/  F2FP.BF16.F32.PACK_AB R148, R207, R206 ;  /* 0x000000cecf94723e */ /* 0x000fe600000010ff */
[--C-:B------:R-:W-:Y:S01]  /*b970*/  HSET2.LE.AND R149, R176, R201.reuse, PT ;  /* 0x000000c9b0957233 */ /* 0x100fe20003803000 */
[C---:B-1----:R-:W-:Y:S03]  /*b980*/  HMMA.16816.F32.BF16 R140, R168.reuse, R156, R140 ;  /* 0x0000009ca88c723c */ /* 0x042fe6000004188c */
[----:B------:R-:W-:Y:S01]  /*b990*/  LOP3.LUT R156, R17, 0xff, RZ, 0xc0, !PT ;  /* 0x000000ff119c7812 */ /* 0x000fe200078ec0ff */
[----:B------:R-:W-:Y:S01]  /*b9a0*/  FMUL.FTZ R17, R2, R153 ;  /* 0x0000009902117220 */ /* 0x000fe20000410000 */
[----:B------:R-:W-:Y:S01]  /*b9b0*/  LOP3.LUT R157, R180, 0xffff, RZ, 0xc0, !PT ;  /* 0x0000ffffb49d7812 */ /* 0x000fe200078ec0ff */
[----:B------:R-:W1:Y:S01]  /*b9c0*/  LDSM.16.MT88.4 R152, [R166+0x10800] ;  /* 0x01080000a698783b */ /* 0x000e620000004200 */
[----:B------:R-:W-:Y:S02]  /*b9d0*/  PRMT R173, R156, 0x5410, R173 ;  /* 0x000054109cad7816 */ /* 0x000fe400000000ad */
[----:B------:R-:W-:Y:S02]  /*b9e0*/  LOP3.LUT R156, R172, 0xff00ff, RZ, 0xc0, !PT ;  /* 0x00ff00ffac9c7812 */ /* 0x000fe400078ec0ff */
[C---:B------:R-:W-:Y:S03]  /*b9f0*/  HMMA.16816.F32.BF16 R16, R168.reuse, R158, R16 ;  /* 0x0000009ea810723c */ /* 0x040fe60000041810 */
[----:B------:R-:W-:Y:S01]  /*ba00*/  SHF.R.U32.HI R157, RZ, 0x8, R157 ;  /* 0x00000008ff9d7819 */ /* 0x000fe2000001169d */
[----:B------:R-:W-:Y:S01]  /*ba10*/  LDSM.16.MT88.4 R180, [R166+0x12800] ;  /* 0x01280000a6b4783b */ /* 0x000fe20000004200 */
[--C-:B------:R-:W-:Y:S02]  /*ba20*/  HSET2.LE.AND R151, R156, R201.reuse, PT ;  /* 0x000000c99c977233 */ /* 0x100fe40003803000 */
[----:B------:R-:W-:Y:S01]  /*ba30*/  PRMT R177, R177, 0x5410, R157 ;  /* 0x00005410b1b17816 */ /* 0x000fe2000000009d */
[C---:B--2---:R-:W-:Y:S03]  /*ba40*/  HMMA.16816.F32.BF16 R12, R168.reuse, R160, R12 ;  /* 0x000000a0a80c723c */ /* 0x044fe6000004180c */
[--C-:B------:R-:W-:Y:S01]  /*ba50*/  HSET2.LE.AND R172, R173, R201.reuse, PT ;  /* 0x000000c9adac7233 */ /* 0x100fe20003803000 */
[----:B------:R-:W2:Y:S01]  /*ba60*/  LDSM.16.MT88.4 R156, [R167+0x10800] ;  /* 0x01080000a79c783b */ /* 0x000ea20000004200 */
[----:B------:R-:W-:Y:S02]  /*ba70*/  LOP3.LUT R151, R148, R151, RZ, 0xc0, !PT ;  /* 0x0000009794977212 */ /* 0x000fe400078ec0ff */
[--C-:B------:R-:W-:Y:S01]  /*ba80*/  HSET2.LE.AND R148, R177, R201.reuse, PT ;  /* 0x000000c9b1947233 */ /* 0x100fe20003803000 */
[----:B------:R-:W-:Y:S03]  /*ba90*/  HMMA.16816.F32.BF16 R144, R168, R162, R144 ;  /* 0x000000a2a890723c */ /* 0x000fe60000041890 */
[----:B------:R-:W-:Y:S01]  /*baa0*/  F2FP.BF16.F32.PACK_AB R161, R216, R215 ;  /* 0x000000d7d8a1723e */ /* 0x000fe200000010ff */
[----:B------:R-:W-:Y:S01]  /*bab0*/  LDSM.16.MT88.4 R176, [R192+0x800] ;  /* 0x00080000c0b0783b */ /* 0x000fe20000004200 */
[----:B------:R-:W-:Y:S01]  /*bac0*/  F2FP.BF16.F32.PACK_AB R160, R218, R217 ;  /* 0x000000d9daa0723e */ /* 0x000fe200000010ff */
[----:B------:R-:W-:Y:S01]  /*bad0*/  FADD.FTZ R216, R216, R195 ;  /* 0x000000c3d8d87221 */ /* 0x000fe20000010000 */
[----:B------:R-:W-:Y:S01]  /*bae0*/  LOP3.LUT R150, R150, R172, RZ, 0xc0, !PT ;  /* 0x000000ac96967212 */ /* 0x000fe200078ec0ff */
[----:B------:R-:W-:Y:S01]  /*baf0*/  FADD.FTZ R218, R218, R193 ;  /* 0x000000c1dada7221 */ /* 0x000fe20000010000 */
[----:B------:R-:W-:Y:S01]  /*bb00*/  LOP3.LUT R148, R161, R148, RZ, 0xc0, !PT ;  /* 0x00000094a1947212 */ /* 0x000fe200078ec0ff */
[----:B------:R-:W-:Y:S01]  /*bb10*/  FADD.FTZ R216, R205, R216 ;  /* 0x000000d8cdd87221 */ /* 0x000fe20000010000 */
[----:B------:R-:W-:Y:S01]  /*bb20*/  LOP3.LUT R149, R160, R149, RZ, 0xc0, !PT ;  /* 0x00000095a0957212 */ /* 0x000fe200078ec0ff */
[----:B------:R-:W3:Y:S01]  /*bb30*/  LDSM.16.MT88.4 R172, [R165+0x800] ;  /* 0x00080000a5ac783b */ /* 0x000ee20000004200 */
[----:B------:R-:W-:Y:S01]  /*bb40*/  MOV R2, R3 ;  /* 0x0000000300027202 */ /* 0x000fe20000000f00 */
[----:B------:R-:W-:Y:S01]  /*bb50*/  FADD.FTZ R218, R206, R218 ;  /* 0x000000daceda7221 */ /* 0x000fe20000010000 */
[----:B------:R-:W-:Y:S03]  /*bb60*/  FADD.FTZ R204, R204, R216 ;  /* 0x000000d8cccc7221 */ /* 0x000fe60000010000 */
[----:B------:R-:W-:Y:S01]  /*bb70*/  FADD.FTZ R207, R207, R218 ;  /* 0x000000dacfcf7221 */ /* 0x000fe20000010000 */
[C---:B-1----:R-:W-:Y:S01]  /*bb80*/  HMMA.16816.F32.BF16 R4, R148.reuse, R152, R4 ;  /* 0x000000989404723c */ /* 0x042fe20000041804 */
[----:B------:R-:W1:Y:S07]  /*bb90*/  LDSM.16.MT88.4 R160, [R165+0x2800] ;  /* 0x00280000a5a0783b */ /* 0x000e6e0000004200 */
[C---:B------:R-:W-:Y:S01]  /*bba0*/  HMMA.16816.F32.BF16 R8, R148.reuse, R154, R8 ;  /* 0x0000009a9408723c */ /* 0x040fe20000041808 */
[----:B------:R-:W4:Y:S07]  /*bbb0*/  LDSM.16.MT88.4 R168, [R192+0x2800] ;  /* 0x00280000c0a8783b */ /* 0x000f2e0000004200 */
[C---:B--2---:R-:W-:Y:S01]  /*bbc0*/  HMMA.16816.F32.BF16 R36, R148.reuse, R156, R36 ;  /* 0x0000009c9424723c */ /* 0x044fe20000041824 */
[----:B------:R-:W2:Y:S07]  /*bbd0*/  LDSM.16.MT88.4 R152, [R167+0x14800] ;  /* 0x01480000a798783b */ /* 0x000eae0000004200 */
[C---:B------:R-:W-:Y:S01]  /*bbe0*/  HMMA.16816.F32.BF16 R40, R148.reuse, R158, R40 ;  /* 0x0000009e9428723c */ /* 0x040fe20000041828 */
[----:B------:R-:W5:Y:S07]  /*bbf0*/  LDSM.16.MT88.4 R156, [R165+0x4800] ;  /* 0x00480000a59c783b */ /* 0x000f6e0000004200 */
        /* <DEDUP_REMOVED lines=8> */
[C---:B------:R-:W-:Y:S03]  /*bc80*/  HMMA.16816.F32.BF16 R68, R148.reuse, R184, R68 ;  /* 0x000000b89444723c */ /* 0x040fe60000041844 */
[--C-:B------:R-:W-:Y:S01]  /*bc90*/  FFMA.FTZ R185, R25, UR4, -R203.reuse ;  /* 0x0000000419b97c23 */ /* 0x100fe200080108cb */
[--C-:B------:R-:W-:Y:S04]  /*bca0*/  FFMA.FTZ R184, R24, UR4, -R203.reuse ;  /* 0x0000000418b87c23 */ /* 0x100fe800080108cb */
[C---:B------:R-:W-:Y:S01]  /*bcb0*/  HMMA.16816.F32.BF16 R72, R148.reuse, R186, R72 ;  /* 0x000000ba9448723c */ /* 0x040fe20000041848 */
[----:B------:R-:W-:Y:S02]  /*bcc0*/  MUFU.EX2 R185, R185 ;  /* 0x000000b900b97308 */ /* 0x000fe40000000800 */
[--C-:B------:R-:W-:Y:S01]  /*bcd0*/  FFMA.FTZ R186, R26, UR4, -R202.reuse ;  /* 0x000000041aba7c23 */ /* 0x100fe200080108ca */
[--C-:B------:R-:W-:Y:S04]  /*bce0*/  FFMA.FTZ R187, R27, UR4, -R202.reuse ;  /* 0x000000041bbb7c23 */ /* 0x100fe800080108ca */
[C---:B-1----:R-:W-:Y:S03]  /*bcf0*/  HMMA.16816.F32.BF16 R76, R148.reuse, R160, R76 ;  /* 0x000000a0944c723c */ /* 0x042fe6000004184c */
[----:B------:R-:W-:Y:S05]  /*bd00*/  MUFU.EX2 R184, R184 ;  /* 0x000000b800b87308 */ /* 0x000fea0000000800 */
[C---:B------:R-:W-:Y:S01]  /*bd10*/  HMMA.16816.F32.BF16 R80, R148.reuse, R162, R80 ;  /* 0x000000a29450723c */ /* 0x040fe20000041850 */
[----:B------:R-:W1:Y:S04]  /*bd20*/  LDSM.16.MT88.4 R160, [R166+0x16800] ;  /* 0x01680000a6a0783b */ /* 0x000e680000004200 */
[----:B------:R-:W-:Y:S03]  /*bd30*/  MUFU.EX2 R186, R186 ;  /* 0x000000ba00ba7308 */ /* 0x000fe60000000800 */
[C---:B----4-:R-:W-:Y:S07]  /*bd40*/  HMMA.16816.F32.BF16 R84, R148.reuse, R168, R84 ;  /* 0x000000a89454723c */ /* 0x050fee0000041854 */
[----:B------:R-:W-:Y:S01]  /*bd50*/  MUFU.EX2 R187, R187 ;  /* 0x000000bb00bb7308 */ /* 0x000fe20000000800 */
[C---:B------:R-:W-:Y:S08]  /*bd60*/  HMMA.16816.F32.BF16 R88, R148.reuse, R170, R88 ;  /* 0x000000aa9458723c */ /* 0x040ff00000041858 */
[C---:B------:R-:W-:Y:S03]  /*bd70*/  HMMA.16816.F32.BF16 R92, R148.reuse, R188, R92 ;  /* 0x000000bc945c723c */ /* 0x040fe6000004185c */
[--C-:B------:R-:W-:Y:S01]  /*bd80*/  FFMA.FTZ R189, R21, UR4, -R203.reuse ;  /* 0x0000000415bd7c23 */ /* 0x100fe200080108cb */
[----:B------:R-:W-:Y:S04]  /*bd90*/  FFMA.FTZ R188, R20, UR4, -R203 ;  /* 0x0000000414bc7c23 */ /* 0x000fe800080108cb */
[C---:B------:R-:W-:Y:S01]  /*bda0*/  HMMA.16816.F32.BF16 R96, R148.reuse, R190, R96 ;  /* 0x000000be9460723c */ /* 0x040fe20000041860 */
[----:B------:R-:W-:Y:S02]  /*bdb0*/  MUFU.EX2 R189, R189 ;  /* 0x000000bd00bd7308 */ /* 0x000fe40000000800 */
[--C-:B------:R-:W-:Y:S01]  /*bdc0*/  FFMA.FTZ R190, R22, UR4, -R202.reuse ;  /* 0x0000000416be7c23 */ /* 0x100fe200080108ca */
[----:B------:R-:W-:Y:S04]  /*bdd0*/  FFMA.FTZ R191, R23, UR4, -R202 ;  /* 0x0000000417bf7c23 */ /* 0x000fe800080108ca */
[C---:B--2---:R-:W-:Y:S03]  /*bde0*/  HMMA.16816.F32.BF16 R100, R148.reuse, R152, R100 ;  /* 0x000000989464723c */ /* 0x044fe60000041864 */
[----:B------:R-:W2:Y:S05]  /*bdf0*/  MUFU.EX2 R190, R190 ;  /* 0x000000be00be7308 */ /* 0x000eaa0000000800 */
[C---:B------:R-:W-:Y:S01]  /*be00*/  HMMA.16816.F32.BF16 R104, R148.reuse, R154, R104 ;  /* 0x0000009a9468723c */ /* 0x040fe20000041868 */
[----:B------:R-:W4:Y:S04]  /*be10*/  LDSM.16.MT88.4 R152, [R167+0x16800] ;  /* 0x01680000a798783b */ /* 0x000f280000004200 */
[----:B------:R-:W3:Y:S03]  /*be20*/  MUFU.EX2 R191, R191 ;  /* 0x000000bf00bf7308 */ /* 0x000ee60000000800 */
[C---:B-----5:R-:W-:Y:S01]  /*be30*/  HMMA.16816.F32.BF16 R108, R148.reuse, R156, R108 ;  /* 0x0000009c946c723c */ /* 0x060fe2000004186c */
[----:B------:R-:W-:Y:S06]  /*be40*/  MOV R156, UR26 ;  /* 0x0000001a009c7c02 */ /* 0x000fec0008000f00 */
[----:B------:R-:W5:Y:S01]  /*be50*/  MUFU.EX2 R188, R188 ;  /* 0x000000bc00bc7308 */ /* 0x000f620000000800 */
[----:B--2---:R-:W-:Y:S01]  /*be60*/  FADD.FTZ R207, R190, R207 ;  /* 0x000000cfbecf7221 */ /* 0x004fe20000010000 */
[----:B------:R-:W-:Y:S01]  /*be70*/  LOP3.LUT R156, R245, UR29, R156, 0x96, !PT ;  /* 0x0000001df59c7c12 */ /* 0x000fe2000f8e969c */
[C---:B------:R-:W-:Y:S04]  /*be80*/  HMMA.16816.F32.BF16 R112, R148.reuse, R158, R112 ;  /* 0x0000009e9470723c */ /* 0x040fe80000041870 */
[----:B------:R-:W-:Y:S01]  /*be90*/  IMAD.WIDE.U32 R156, R156, -0x326172a9, RZ ;  /* 0xcd9e8d579c9c7825 */ /* 0x000fe200078e00ff */
[C---:B---3--:R-:W-:Y:S03]  /*bea0*/  F2FP.BF16.F32.PACK_AB R176, R191.reuse, R190 ;  /* 0x000000bebfb0723e */ /* 0x048fe600000010ff */
[----:B------:R-:W-:Y:S01]  /*beb0*/  FADD.FTZ R191, R191, R207 ;  /* 0x000000cfbfbf7221 */ /* 0x000fe20000010000 */
[C---:B------:R-:W-:Y:S03]  /*bec0*/  HMMA.16816.F32.BF16 R116, R148.reuse, R172, R116 ;  /* 0x000000ac9474723c */ /* 0x040fe60000041874 */
[----:B------:R-:W-:Y:S01]  /*bed0*/  LOP3.LUT R220, R219, UR15, R157, 0x96, !PT ;  /* 0x0000000fdbdc7c12 */ /* 0x000fe2000f8e969d */
[----:B-----5:R-:W-:Y:S01]  /*bee0*/  FADD.FTZ R204, R188, R204 ;  /* 0x000000ccbccc7221 */ /* 0x020fe20000010000 */
[----:B------:R-:W-:Y:S01]  /*bef0*/  LOP3.LUT R168, R239, UR14, R156, 0x96, !PT ;  /* 0x0000000eefa87c12 */ /* 0x000fe2000f8e969c */
[----:B------:R-:W-:Y:S02]  /*bf00*/  FADD.FTZ R191, R186, R191 ;  /* 0x000000bfbabf7221 */ /* 0x000fe40000010000 */
[C---:B------:R-:W-:Y:S03]  /*bf10*/  HMMA.16816.F32.BF16 R120, R148.reuse, R174, R120 ;  /* 0x000000ae9478723c */ /* 0x040fe60000041878 */
[----:B------:R-:W-:Y:S04]  /*bf20*/  IMAD.WIDE.U32 R220, R220, -0x2daee0ad, RZ ;  /* 0xd2511f53dcdc7825 */ /* 0x000fe800078e00ff */
[----:B------:R-:W-:Y:S01]  /*bf30*/  IMAD.WIDE.U32 R168, R168, -0x2daee0ad, RZ ;  /* 0xd2511f53a8a87825 */ /* 0x000fe200078e00ff */
[C---:B-1----:R-:W-:Y:S03]  /*bf40*/  HMMA.16816.F32.BF16 R124, R148.reuse, R160, R124 ;  /* 0x000000a0947c723c */ /* 0x042fe6000004187c */
[----:B------:R-:W-:Y:S02]  /*bf50*/  LOP3.LUT R156, R242, UR23, R221, 0x96, !PT ;  /* 0x00000017f29c7c12 */ /* 0x000fe4000f8e96dd */
[----:B------:R-:W-:Y:S03]  /*bf60*/  LOP3.LUT R220, R220, UR22, R169, 0x96, !PT ;  /* 0x00000016dcdc7c12 */ /* 0x000fe6000f8e96a9 */
[C---:B------:R-:W-:Y:S01]  /*bf70*/  HMMA.16816.F32.BF16 R128, R148.reuse, R162, R128 ;  /* 0x000000a29480723c */ /* 0x040fe20000041880 */
[----:B------:R-:W-:Y:S02]  /*bf80*/  LDSM.16.MT88.4 R160, [R167+0x11000] ;  /* 0x01100000a7a0783b */ /* 0x000fe40000004200 */
[----:B------:R-:W-:Y:S04]  /*bf90*/  IMAD.WIDE.U32 R248, R156, -0x326172a9, RZ ;  /* 0xcd9e8d579cf87825 */ /* 0x000fe800078e00ff */
[----:B------:R-:W-:Y:S01]  /*bfa0*/  IMAD.WIDE.U32 R220, R220, -0x326172a9, RZ ;  /* 0xcd9e8d57dcdc7825 */ /* 0x000fe200078e00ff */
[C---:B----4-:R-:W-:Y:S01]  /*bfb0*/  HMMA.16816.F32.BF16 R132, R148.reuse, R152, R132 ;  /* 0x000000989484723c */ /* 0x050fe20000041884 */
[----:B------:R-:W1:Y:S02]  /*bfc0*/  LDSM.16.MT88.4 R156, [R165+0x6800] ;  /* 0x00680000a59c783b */ /* 0x000e640000004200 */
[----:B------:R-:W-:Y:S02]  /*bfd0*/  LOP3.LUT R24, R238, UR13, R249, 0x96, !PT ;  /* 0x0000000dee187c12 */ /* 0x000fe4000f8e96f9 */
[----:B------:R-:W-:Y:S01]  /*bfe0*/  LOP3.LUT R248, R248, UR10, R221, 0x96, !PT ;  /* 0x0000000af8f87c12 */ /* 0x000fe2000f8e96dd */
[----:B------:R-:W-:Y:S02]  /*bff0*/  UIADD3 UR10, UPT, UPT, UR9, -0x1, URZ ;  /* 0xffffffff090a7890 */ /* 0x000fe4000fffe0ff */
[C---:B------:R-:W-:Y:S03]  /*c000*/  HMMA.16816.F32.BF16 R136, R148.reuse, R154, R136 ;  /* 0x0000009a9488723c */ /* 0x040fe60000041888 */
[----:B------:R-:W-:Y:S02]  /*c010*/  IMAD.WIDE.U32 R24, R24, -0x2daee0ad, RZ ;  /* 0xd2511f5318187825 */ /* 0x000fe400078e00ff */
[----:B------:R-:W-:Y:S02]  /*c020*/  UMOV UR9, UR10 ;  /* 0x0000000a00097c82 */ /* 0x000fe40008000000 */
[----:B------:R-:W-:Y:S01]  /*c030*/  IMAD.WIDE.U32 R248, R248, -0x2daee0ad, RZ ;  /* 0xd2511f53f8f87825 */ /* 0x000fe200078e00ff */
[----:B------:R-:W-:Y:S04]  /*c040*/  LOP3.LUT R250, R168, UR20, R25, 0x96, !PT ;  /* 0x00000014a8fa7c12 */ /* 0x000fe8000f8e9619 */
[----:B------:R-:W-:Y:S01]  /*c050*/  LOP3.LUT R169, R24, UR17, R249, 0x96, !PT ;  /* 0x0000001118a97c12 */ /* 0x000fe2000f8e96f9 */
[----:B------:R-:W-:Y:S01]  /*c060*/  IMAD.WIDE.U32 R250, R250, -0x326172a9, RZ ;  /* 0xcd9e8d57fafa7825 */ /* 0x000fe200078e00ff */
[----:B------:R-:W2:Y:S03]  /*c070*/  LDSM.16.MT88.4 R24, [R192+0x6800] ;  /* 0x00680000c018783b */ /* 0x000ea60000004200 */
[----:B------:R-:W-:Y:S01]  /*c080*/  IMAD.WIDE.U32 R168, R169, -0x326172a9, RZ ;  /* 0xcd9e8d57a9a87825 */ /* 0x000fe200078e00ff */
[----:B------:R-:W-:Y:S02]  /*c090*/  LOP3.LUT R220, R220, UR12, R251, 0x96, !PT ;  /* 0x0000000cdcdc7c12 */ /* 0x000fe4000f8e96fb */
[----:B------:R-:W-:Y:S02]  /*c0a0*/  MOV R154, R168 ;  /* 0x000000a8009a7202 */ /* 0x000fe40000000f00 */
[C---:B------:R-:W-:Y:S02]  /*c0b0*/  PRMT R153, R168.reuse, 0x7773, RZ ;  /* 0x00007773a8997816 */ /* 0x040fe400000000ff */
[----:B------:R-:W-:Y:S02]  /*c0c0*/  PRMT R152, R168, 0x7772, RZ ;  /* 0x00007772a8987816 */ /* 0x000fe400000000ff */
[----:B------:R-:W-:Y:S02]  /*c0d0*/  LOP3.LUT R154, R154, 0xff, RZ, 0xc0, !PT ;  /* 0x000000ff9a9a7812 */ /* 0x000fe400078ec0ff */
[----:B------:R-:W-:Y:S02]  /*c0e0*/  PRMT R20, R168, 0x7771, RZ ;  /* 0x00007771a8147816 */ /* 0x000fe400000000ff */
[----:B------:R-:W-:Y:S01]  /*c0f0*/  PRMT R21, R152, 0x5410, R153 ;  /* 0x0000541098157816 */ /* 0x000fe20000000099 */
[C---:B-1----:R-:W-:Y:S03]  /*c100*/  HMMA.16816.F32.BF16 R140, R148.reuse, R156, R140 ;  /* 0x0000009c948c723c */ /* 0x042fe6000004188c */
[----:B------:R-:W-:Y:S02]  /*c110*/  PRMT R20, R154, 0x5410, R20 ;  /* 0x000054109a147816 */ /* 0x000fe40000000014 */
[----:B------:R-:W1:Y:S01]  /*c120*/  LDSM.16.MT88.4 R152, [R166+0x11000] ;  /* 0x01100000a698783b */ /* 0x000e620000004200 */
[----:B------:R-:W-:Y:S02]  /*c130*/  LOP3.LUT R168, R250, UR11, R169, 0x96, !PT ;  /* 0x0000000bfaa87c12 */ /* 0x000fe4000f8e96a9 */
[C---:B------:R-:W-:Y:S03]  /*c140*/  HMMA.16816.F32.BF16 R16, R148.reuse, R158, R16 ;  /* 0x0000009e9410723c */ /* 0x040fe60000041810 */
[C---:B------:R-:W-:Y:S02]  /*c150*/  LOP3.LUT R172, R168.reuse, 0xffff, RZ, 0xc0, !PT ;  /* 0x0000ffffa8ac7812 */ /* 0x040fe400078ec0ff */
[C---:B------:R-:W-:Y:S02]  /*c160*/  PRMT R156, R168.reuse, 0x7632, R156 ;  /* 0x00007632a89c7816 */ /* 0x040fe4000000009c */
[----:B------:R-:W-:Y:S02]  /*c170*/  LOP3.LUT R157, R168, 0xff, RZ, 0xc0, !PT ;  /* 0x000000ffa89d7812 */ /* 0x000fe400078ec0ff */
[----:B------:R-:W-:Y:S02]  /*c180*/  SHF.R.U32.HI R172, RZ, 0x8, R172 ;  /* 0x00000008ffac7819 */ /* 0x000fe400000116ac */
[----:B------:R-:W-:Y:S01]  /*c190*/  SHF.R.U32.HI R22, RZ, 0x18, R168 ;  /* 0x00000018ff167819 */ /* 0x000fe200000116a8 */
[C---:B--2---:R-:W-:Y:S01]  /*c1a0*/  HMMA.16816.F32.BF16 R12, R148.reuse, R24, R12 ;  /* 0x00000018940c723c */ /* 0x044fe2000004180c */
[----:B------:R-:W2:Y:S02]  /*c1b0*/  LDSM.16.MT88.4 R168, [R165+0x1000] ;  /* 0x00100000a5a8783b */ /* 0x000ea40000004200 */
[----:B------:R-:W-:Y:S02]  /*c1c0*/  LOP3.LUT R156, R156, 0xff, RZ, 0xc0, !PT ;  /* 0x000000ff9c9c7812 */ /* 0x000fe400078ec0ff */
[----:B------:R-:W-:Y:S02]  /*c1d0*/  LOP3.LUT R23, R21, 0xff00ff, RZ, 0xc0, !PT ;  /* 0x00ff00ff15177812 */ /* 0x000fe400078ec0ff */
[----:B------:R-:W-:Y:S01]  /*c1e0*/  PRMT R21, R157, 0x5410, R172 ;  /* 0x000054109d157816 */ /* 0x000fe200000000ac */
[----:B------:R-:W-:Y:S01]  /*c1f0*/  HMMA.16816.F32.BF16 R144, R148, R26, R144 ;  /* 0x0000001a9490723c */ /* 0x000fe20000041890 */
[----:B------:R-:W-:Y:S02]  /*c200*/  LDSM.16.MT88.4 R172, [R166+0x13000] ;  /* 0x01300000a6ac783b */ /* 0x000fe40000004200 */
[----:B------:R-:W-:Y:S02]  /*c210*/  PRMT R158, R156, 0x5410, R22 ;  /* 0x000054109c9e7816 */ /* 0x000fe40000000016 */
[--C-:B------:R-:W-:Y:S02]  /*c220*/  HSET2.LE.AND R22, R20, R201.reuse, PT ;  /* 0x000000c914167233 */ /* 0x100fe40003803000 */
[--C-:B------:R-:W-:Y:S02]  /*c230*/  HSET2.LE.AND R20, R21, R201.reuse, PT ;  /* 0x000000c915147233 */ /* 0x100fe40003803000 */
[C---:B------:R-:W-:Y:S01]  /*c240*/  F2FP.BF16.F32.PACK_AB R21, R189.reuse, R188 ;  /* 0x000000bcbd15723e */ /* 0x040fe200000010ff */
[----:B------:R-:W-:Y:S01]  /*c250*/  LDSM.16.MT88.4 R24, [R167+0x13000] ;  /* 0x01300000a718783b */ /* 0x000fe20000004200 */
[--C-:B------:R-:W-:Y:S01]  /*c260*/  HSET2.LE.AND R23, R23, R201.reuse, PT ;  /* 0x000000c917177233 */ /* 0x100fe20003803000 */
[----:B------:R-:W-:Y:S01]  /*c270*/  FADD.FTZ R189, R189, R204 ;  /* 0x000000ccbdbd7221 */ /* 0x000fe20000010000 */
[----:B------:R-:W-:Y:S02]  /*c280*/  LOP3.LUT R20, R21, R20, RZ, 0xc0, !PT ;  /* 0x0000001415147212 */ /* 0x000fe400078ec0ff */
[--C-:B------:R-:W-:Y:S01]  /*c290*/  HSET2.LE.AND R21, R158, R201.reuse, PT ;  /* 0x000000c99e157233 */ /* 0x100fe20003803000 */
[----:B------:R-:W-:Y:S01]  /*c2a0*/  FADD.FTZ R189, R184, R189 ;  /* 0x000000bdb8bd7221 */ /* 0x000fe20000010000 */
[----:B------:R-:W-:Y:S01]  /*c2b0*/  F2FP.BF16.F32.PACK_AB R157, R185, R184 ;  /* 0x000000b8b99d723e */ /* 0x000fe200000010ff */
[----:B------:R-:W-:Y:S01]  /*c2c0*/  LDSM.16.MT88.4 R148, [R165+0x3000] ;  /* 0x00300000a594783b */ /* 0x000fe20000004200 */
[----:B------:R-:W-:Y:S01]  /*c2d0*/  F2FP.BF16.F32.PACK_AB R156, R187, R186 ;  /* 0x000000babb9c723e */ /* 0x000fe200000010ff */
[----:B------:R-:W-:Y:S01]  /*c2e0*/  FADD.FTZ R185, R185, R189 ;  /* 0x000000bdb9b97221 */ /* 0x000fe20000010000 */
[----:B------:R-:W-:Y:S01]  /*c2f0*/  LOP3.LUT R22, R157, R22, RZ, 0xc0, !PT ;  /* 0x000000169d167212 */ /* 0x000fe200078ec0ff */
[----:B------:R-:W-:Y:S01]  /*c300*/  FADD.FTZ R187, R187, R191 ;  /* 0x000000bfbbbb7221 */ /* 0x000fe20000010000 */
[----:B------:R-:W-:Y:S02]  /*c310*/  LOP3.LUT R23, R156, R23, RZ, 0xc0, !PT ;  /* 0x000000179c177212 */ /* 0x000fe400078ec0ff */
[----:B------:R-:W-:Y:S01]  /*c320*/  LOP3.LUT R21, R176, R21, RZ, 0xc0, !PT ;  /* 0x00000015b0157212 */ /* 0x000fe200078ec0ff */
[----:B------:R-:W3:Y:S06]  /*c330*/  LDSM.16.MT88.4 R156, [R192+0x1000] ;  /* 0x00100000c09c783b */ /* 0x000eec0000004200 */
[C---:B-1----:R-:W-:Y:S02]  /*c340*/  HMMA.16816.F32.BF16 R4, R20.reuse, R152, R4 ;  /* 0x000000981404723c */ /* 0x042fe40000041804 */
[----:B------:R-:W-:Y:S06]  /*c350*/  LDSM.16.MT88.4 R176, [R167+0x15000] ;  /* 0x01500000a7b0783b */ /* 0x000fec0000004200 */
[C---:B------:R-:W-:Y:S02]  /*c360*/  HMMA.16816.F32.BF16 R8, R20.reuse, R154, R8 ;  /* 0x0000009a1408723c */ /* 0x040fe40000041808 */
[----:B------:R-:W1:Y:S06]  /*c370*/  LDSM.16.MT88.4 R152, [R192+0x3000] ;  /* 0x00300000c098783b */ /* 0x000e6c0000004200 */
[C---:B------:R-:W-:Y:S08]  /*c380*/  HMMA.16816.F32.BF16 R36, R20.reuse, R160, R36 ;  /* 0x000000a01424723c */ /* 0x040ff00000041824 */
        /* <DEDUP_REMOVED lines=20> */
[C---:B----4-:R-:W-:Y:S08]  /*c4d0*/  HMMA.16816.F32.BF16 R92, R20.reuse, R160, R92 ;  /* 0x000000a0145c723c */ /* 0x050ff0000004185c */
[C---:B------:R-:W-:Y:S08]  /*c4e0*/  HMMA.16816.F32.BF16 R96, R20.reuse, R162, R96 ;  /* 0x000000a21460723c */ /* 0x040ff00000041860 */
[C---:B------:R-:W-:Y:S03]  /*c4f0*/  HMMA.16816.F32.BF16 R100, R20.reuse, R176, R100 ;  /* 0x000000b01464723c */ /* 0x040fe60000041864 */
[--C-:B------:R-:W-:Y:S01]  /*c500*/  FFMA.FTZ R176, R28, UR4, -R203.reuse ;  /* 0x000000041cb07c23 */ /* 0x100fe200080108cb */
[--C-:B------:R-:W-:Y:S04]  /*c510*/  FFMA.FTZ R177, R29, UR4, -R203.reuse ;  /* 0x000000041db17c23 */ /* 0x100fe800080108cb */
[C---:B------:R-:W-:Y:S01]  /*c520*/  HMMA.16816.F32.BF16 R104, R20.reuse, R178, R104 ;  /* 0x000000b21468723c */ /* 0x040fe20000041868 */
[----:B------:R-:W4:Y:S02]  /*c530*/  MUFU.EX2 R176, R176 ;  /* 0x000000b000b07308 */ /* 0x000f240000000800 */
[--C-:B------:R-:W-:Y:S01]  /*c540*/  FFMA.FTZ R178, R30, UR4, -R202.reuse ;  /* 0x000000041eb27c23 */ /* 0x100fe200080108ca */
[--C-:B------:R-:W-:Y:S02]  /*c550*/  FFMA.FTZ R179, R31, UR4, -R202.reuse ;  /* 0x000000041fb37c23 */ /* 0x100fe400080108ca */
[----:B------:R-:W-:Y:S02]  /*c560*/  LDSM.16.MT88.4 R28, [R167+0x11800] ;  /* 0x01180000a71c783b */ /* 0x000fe40000004200 */
[C---:B------:R-:W-:Y:S03]  /*c570*/  HMMA.16816.F32.BF16 R108, R20.reuse, R180, R108 ;  /* 0x000000b4146c723c */ /* 0x040fe6000004186c */
[----:B------:R-:W-:Y:S01]  /*c580*/  MUFU.EX2 R177, R177 ;  /* 0x000000b100b17308 */ /* 0x000fe20000000800 */
[--C-:B------:R-:W-:Y:S01]  /*c590*/  FFMA.FTZ R181, R34, UR4, -R202.reuse ;  /* 0x0000000422b57c23 */ /* 0x100fe200080108ca */
[--C-:B------:R-:W-:Y:S01]  /*c5a0*/  FFMA.FTZ R180, R32, UR4, -R203.reuse ;  /* 0x0000000420b47c23 */ /* 0x100fe200080108cb */
[----:B------:R-:W-:Y:S01]  /*c5b0*/  FFMA.FTZ R203, R33, UR4, -R203 ;  /* 0x0000000421cb7c23 */ /* 0x000fe200080108cb */
[----:B------:R-:W-:Y:S01]  /*c5c0*/  FFMA.FTZ R202, R35, UR4, -R202 ;  /* 0x0000000423ca7c23 */ /* 0x000fe200080108ca */
[C---:B------:R-:W-:Y:S05]  /*c5d0*/  HMMA.16816.F32.BF16 R112, R20.reuse, R182, R112 ;  /* 0x000000b61470723c */ /* 0x040fea0000041870 */
[----:B------:R-:W-:Y:S01]  /*c5e0*/  MUFU.EX2 R181, R181 ;  /* 0x000000b500b57308 */ /* 0x000fe20000000800 */
[----:B----4-:R-:W-:Y:S02]  /*c5f0*/  FADD.FTZ R185, R176, R185 ;  /* 0x000000b9b0b97221 */ /* 0x010fe40000010000 */
[C---:B--2---:R-:W-:Y:S07]  /*c600*/  HMMA.16816.F32.BF16 R116, R20.reuse, R168, R116 ;  /* 0x000000a81474723c */ /* 0x044fee0000041874 */
[----:B------:R-:W-:Y:S01]  /*c610*/  MUFU.EX2 R180, R180 ;  /* 0x000000b400b47308 */ /* 0x000fe20000000800 */
[C---:B------:R-:W-:Y:S01]  /*c620*/  HMMA.16816.F32.BF16 R120, R20.reuse, R170, R120 ;  /* 0x000000aa1478723c */ /* 0x040fe20000041878 */
[----:B------:R-:W-:Y:S08]  /*c630*/  LDSM.16.MT88.4 R168, [R167+0x15800] ;  /* 0x01580000a7a8783b */ /* 0x000ff00000004200 */
[----:B------:R-:W-:Y:S01]  /*c640*/  MUFU.EX2 R203, R203 ;  /* 0x000000cb00cb7308 */ /* 0x000fe20000000800 */
[C---:B---3--:R-:W-:Y:S09]  /*c650*/  HMMA.16816.F32.BF16 R124, R20.reuse, R156, R124 ;  /* 0x0000009c147c723c */ /* 0x048ff2000004187c */
[----:B------:R-:W-:Y:S01]  /*c660*/  MUFU.EX2 R202, R202 ;  /* 0x000000ca00ca7308 */ /* 0x000fe20000000800 */
[C---:B------:R-:W-:Y:S01]  /*c670*/  HMMA.16816.F32.BF16 R128, R20.reuse, R158, R128 ;  /* 0x0000009e1480723c */ /* 0x040fe20000041880 */
[----:B------:R-:W2:Y:S08]  /*c680*/  LDSM.16.MT88.4 R156, [R166+0x11800] ;  /* 0x01180000a69c783b */ /* 0x000eb00000004200 */
[----:B------:R-:W3:Y:S01]  /*c690*/  MUFU.EX2 R178, R178 ;  /* 0x000000b200b27308 */ /* 0x000ee20000000800 */
[C---:B-----5:R-:W-:Y:S09]  /*c6a0*/  HMMA.16816.F32.BF16 R132, R20.reuse, R24, R132 ;  /* 0x000000181484723c */ /* 0x060ff20000041884 */
[----:B------:R-:W4:Y:S01]  /*c6b0*/  MUFU.EX2 R179, R179 ;  /* 0x000000b300b37308 */ /* 0x000f220000000800 */
[C---:B------:R-:W-:Y:S03]  /*c6c0*/  HMMA.16816.F32.BF16 R136, R20.reuse, R26, R136 ;  /* 0x0000001a1488723c */ /* 0x040fe60000041888 */
[----:B------:R-:W-:Y:S04]  /*c6d0*/  IMAD.WIDE.U32 R26, R220, -0x2daee0ad, RZ ;  /* 0xd2511f53dc1a7825 */ /* 0x000fe800078e00ff */
[----:B---3--:R-:W-:Y:S01]  /*c6e0*/  FADD.FTZ R187, R178, R187 ;  /* 0x000000bbb2bb7221 */ /* 0x008fe20000010000 */
[C---:B------:R-:W-:Y:S03]  /*c6f0*/  HMMA.16816.F32.BF16 R140, R20.reuse, R148, R140 ;  /* 0x00000094148c723c */ /* 0x040fe6000004188c */
[----:B------:R-:W-:Y:S02]  /*c700*/  LOP3.LUT R248, R248, UR16, R27, 0x96, !PT ;  /* 0x00000010f8f87c12 */ /* 0x000fe4000f8e961b */
[----:B------:R-:W-:Y:S02]  /*c710*/  MOV R27, R26 ;  /* 0x0000001a001b7202 */ /* 0x000fe40000000f00 */
[C---:B------:R-:W-:Y:S01]  /*c720*/  PRMT R32, R248.reuse, 0x7632, R32 ;  /* 0x00007632f8207816 */ /* 0x040fe20000000020 */
[C---:B------:R-:W-:Y:S03]  /*c730*/  HMMA.16816.F32.BF16 R16, R20.reuse, R150, R16 ;  /* 0x000000961410723c */ /* 0x040fe60000041810 */
[----:B------:R-:W-:Y:S02]  /*c740*/  LOP3.LUT R33, R248, 0xff, RZ, 0xc0, !PT ;  /* 0x000000fff8217812 */ /* 0x000fe400078ec0ff */
[C---:B------:R-:W-:Y:S02]  /*c750*/  PRMT R25, R26.reuse, 0x7773, RZ ;  /* 0x000077731a197816 */ /* 0x040fe400000000ff */
[----:B------:R-:W-:Y:S01]  /*c760*/  PRMT R24, R26, 0x7772, RZ ;  /* 0x000077721a187816 */ /* 0x000fe200000000ff */
[C---:B-1----:R-:W-:Y:S03]  /*c770*/  HMMA.16816.F32.BF16 R12, R20.reuse, R152, R12 ;  /* 0x00000098140c723c */ /* 0x042fe6000004180c */
[----:B------:R-:W-:Y:S02]  /*c780*/  LOP3.LUT R35, R248, 0xffff, RZ, 0xc0, !PT ;  /* 0x0000fffff8237812 */ /* 0x000fe400078ec0ff */
[----:B------:R-:W-:Y:S02]  /*c790*/  LOP3.LUT R32, R32, 0xff, RZ, 0xc0, !PT ;  /* 0x000000ff20207812 */ /* 0x000fe400078ec0ff */
[----:B------:R-:W-:Y:S01]  /*c7a0*/  SHF.R.U32.HI R248, RZ, 0x18, R248 ;  /* 0x00000018fff87819 */ /* 0x000fe200000116f8 */
[----:B------:R-:W-:Y:S01]  /*c7b0*/  HMMA.16816.F32.BF16 R144, R20, R154, R144 ;  /* 0x0000009a1490723c */ /* 0x000fe20000041890 */
[----:B------:R-:W-:Y:S02]  /*c7c0*/  LDSM.16.MT88.4 R20, [R192+0x1800] ;  /* 0x00180000c014783b */ /* 0x000fe40000004200 */
[----:B------:R-:W-:Y:S02]  /*c7d0*/  LOP3.LUT R34, R27, 0xff, RZ, 0xc0, !PT ;  /* 0x000000ff1b227812 */ /* 0x000fe400078ec0ff */
[----:B------:R-:W-:Y:S02]  /*c7e0*/  PRMT R27, R24, 0x5410, R25 ;  /* 0x00005410181b7816 */ /* 0x000fe40000000019 */
[----:B------:R-:W-:Y:S02]  /*c7f0*/  PRMT R25, R32, 0x5410, R248 ;  /* 0x0000541020197816 */ /* 0x000fe400000000f8 */
[----:B------:R-:W-:Y:S01]  /*c800*/  SHF.R.U32.HI R35, RZ, 0x8, R35 ;  /* 0x00000008ff237819 */ /* 0x000fe20000011623 */
[----:B------:R-:W-:Y:S01]  /*c810*/  LDSM.16.MT88.4 R152, [R192+0x3800] ;  /* 0x00380000c098783b */ /* 0x000fe20000004200 */
[----:B------:R-:W-:Y:S02]  /*c820*/  PRMT R26, R26, 0x7771, RZ ;  /* 0x000077711a1a7816 */ /* 0x000fe400000000ff */
[----:B------:R-:W-:Y:S02]  /*c830*/  PRMT R24, R33, 0x5410, R35 ;  /* 0x0000541021187816 */ /* 0x000fe40000000023 */
[----:B------:R-:W-:Y:S02]  /*c840*/  PRMT R26, R34, 0x5410, R26 ;  /* 0x00005410221a7816 */ /* 0x000fe4000000001a */
[----:B------:R-:W-:Y:S01]  /*c850*/  LOP3.LUT R27, R27, 0xff00ff, RZ, 0xc0, !PT ;  /* 0x00ff00ff1b1b7812 */ /* 0x000fe200078ec0ff */
[----:B------:R-:W1:Y:S01]  /*c860*/  LDSM.16.MT88.4 R32, [R165+0x1800] ;  /* 0x00180000a520783b */ /* 0x000e620000004200 */
[--C-:B------:R-:W-:Y:S02]  /*c870*/  HSET2.LE.AND R25, R25, R201.reuse, PT ;  /* 0x000000c919197233 */ /* 0x100fe40003803000 */
[C---:B----4-:R-:W-:Y:S01]  /*c880*/  F2FP.BF16.F32.PACK_AB R148, R179.reuse, R178 ;  /* 0x000000b2b394723e */ /* 0x050fe200000010ff */
[----:B------:R-:W-:Y:S01]  /*c890*/  FADD.FTZ R179, R179, R187 ;  /* 0x000000bbb3b37221 */ /* 0x000fe20000010000 */
[--C-:B------:R-:W-:Y:S02]  /*c8a0*/  HSET2.LE.AND R26, R26, R201.reuse, PT ;  /* 0x000000c91a1a7233 */ /* 0x100fe40003803000 */
[--C-:B------:R-:W-:Y:S01]  /*c8b0*/  HSET2.LE.AND R24, R24, R201.reuse, PT ;  /* 0x000000c918187233 */ /* 0x100fe20003803000 */
[----:B------:R-:W-:Y:S01]  /*c8c0*/  FADD.FTZ R179, R181, R179 ;  /* 0x000000b3b5b37221 */ /* 0x000fe20000010000 */
[----:B------:R-:W-:Y:S02]  /*c8d0*/  HSET2.LE.AND R27, R27, R201, PT ;  /* 0x000000c91b1b7233 */ /* 0x000fe40003803000 */
[----:B------:R-:W-:Y:S01]  /*c8e0*/  LOP3.LUT R25, R148, R25, RZ, 0xc0, !PT ;  /* 0x0000001994197212 */ /* 0x000fe200078ec0ff */
[C---:B------:R-:W-:Y:S01]  /*c8f0*/  FADD.FTZ R246, R202.reuse, R179 ;  /* 0x000000b3caf67221 */ /* 0x040fe20000010000 */
[C---:B------:R-:W-:Y:S01]  /*c900*/  F2FP.BF16.F32.PACK_AB R150, R177.reuse, R176 ;  /* 0x000000b0b196723e */ /* 0x040fe200000010ff */
[----:B------:R-:W-:Y:S01]  /*c910*/  FADD.FTZ R177, R177, R185 ;  /* 0x000000b9b1b17221 */ /* 0x000fe20000010000 */
        /* <DEDUP_REMOVED lines=8> */
[C---:B--2---:R-:W-:Y:S03]  /*c9a0*/  HMMA.16816.F32.BF16 R160, R24.reuse, R156, R4 ;  /* 0x0000009c18a0723c */ /* 0x044fe60000041804 */
[----:B------:R-:W2:Y:S05]  /*c9b0*/  LDSM.16.MT88.4 R4, [R166+0x13800] ;  /* 0x01380000a604783b */ /* 0x000eaa0000004200 */
[C---:B------:R-:W-:Y:S03]  /*c9c0*/  HMMA.16816.F32.BF16 R156, R24.reuse, R158, R8 ;  /* 0x0000009e189c723c */ /* 0x040fe60000041808 */
[----:B------:R-:W3:Y:S05]  /*c9d0*/  LDSM.16.MT88.4 R8, [R167+0x13800] ;  /* 0x01380000a708783b */ /* 0x000eea0000004200 */
[C---:B------:R-:W-:Y:S08]  /*c9e0*/  HMMA.16816.F32.BF16 R36, R24.reuse, R28, R36 ;  /* 0x0000001c1824723c */ /* 0x040ff00000041824 */
[C---:B------:R-:W-:Y:S01]  /*c9f0*/  HMMA.16816.F32.BF16 R40, R24.reuse, R30, R40 ;  /* 0x0000001e1828723c */ /* 0x040fe20000041828 */
[----:B------:R-:W4:Y:S07]  /*ca00*/  LDSM.16.MT88.4 R28, [R166+0x15800] ;  /* 0x01580000a61c783b */ /* 0x000f2e0000004200 */
        /* <DEDUP_REMOVED lines=18> */
[C---:B------:R-:W-:Y:S08]  /*cb30*/  HMMA.16816.F32.BF16 R96, R24.reuse, R30, R96 ;  /* 0x0000001e1860723c */ /* 0x040ff00000041860 */
[C---:B------:R-:W-:Y:S08]  /*cb40*/  HMMA.16816.F32.BF16 R100, R24.reuse, R168, R100 ;  /* 0x000000a81864723c */ /* 0x040ff00000041864 */
[C---:B------:R-:W-:Y:S08]  /*cb50*/  HMMA.16816.F32.BF16 R104, R24.reuse, R170, R104 ;  /* 0x000000aa1868723c */ /* 0x040ff00000041868 */
[C---:B------:R-:W-:Y:S08]  /*cb60*/  HMMA.16816.F32.BF16 R108, R24.reuse, R172, R108 ;  /* 0x000000ac186c723c */ /* 0x040ff0000004186c */
[C---:B------:R-:W-:Y:S08]  /*cb70*/  HMMA.16816.F32.BF16 R112, R24.reuse, R174, R112 ;  /* 0x000000ae1870723c */ /* 0x040ff00000041870 */
[C---:B-1----:R-:W-:Y:S08]  /*cb80*/  HMMA.16816.F32.BF16 R116, R24.reuse, R32, R116 ;  /* 0x000000201874723c */ /* 0x042ff00000041874 */
[C---:B------:R-:W-:Y:S08]  /*cb90*/  HMMA.16816.F32.BF16 R120, R24.reuse, R34, R120 ;  /* 0x000000221878723c */ /* 0x040ff00000041878 */
[C---:B-----5:R-:W-:Y:S08]  /*cba0*/  HMMA.16816.F32.BF16 R124, R24.reuse, R20, R124 ;  /* 0x00000014187c723c */ /* 0x060ff0000004187c */
[C---:B------:R-:W-:Y:S08]  /*cbb0*/  HMMA.16816.F32.BF16 R128, R24.reuse, R22, R128 ;  /* 0x000000161880723c */ /* 0x040ff00000041880 */
[C---:B--2---:R-:W-:Y:S03]  /*cbc0*/  HMMA.16816.F32.BF16 R132, R24.reuse, R4, R132 ;  /* 0x000000041884723c */ /* 0x044fe60000041884 */
[----:B------:R-:W-:Y:S04]  /*cbd0*/  SHF.L.U32 R5, R213, 0x3, RZ ;  /* 0x00000003d5057819 */ /* 0x000fe800000006ff */
[----:B------:R-:W-:Y:S01]  /*cbe0*/  LOP3.LUT R4, R5, 0x38, RZ, 0xc0, !PT ;  /* 0x0000003805047812 */ /* 0x000fe200078ec0ff */
[C---:B------:R-:W-:Y:S08]  /*cbf0*/  HMMA.16816.F32.BF16 R136, R24.reuse, R6, R136 ;  /* 0x000000061888723c */ /* 0x040ff00000041888 */
[C---:B---3--:R-:W-:Y:S08]  /*cc00*/  HMMA.16816.F32.BF16 R140, R24.reuse, R152, R140 ;  /* 0x00000098188c723c */ /* 0x048ff0000004188c */
[C---:B------:R-:W-:Y:S08]  /*cc10*/  HMMA.16816.F32.BF16 R152, R24.reuse, R154, R16 ;  /* 0x0000009a1898723c */ /* 0x040ff00000041810 */
[C---:B------:R-:W-:Y:S08]  /*cc20*/  HMMA.16816.F32.BF16 R148, R24.reuse, R8, R12 ;  /* 0x000000081894723c */ /* 0x040ff0000004180c */
[----:B------:R-:W-:Y:S01]  /*cc30*/  HMMA.16816.F32.BF16 R144, R24, R10, R144 ;  /* 0x0000000a1890723c */ /* 0x000fe20000041890 */
[----:B------:R-:W-:Y:S08]  /*cc40*/  @!UPT UIADD3 URZ, UPT, UPT, URZ, URZ, URZ ;  /* 0x000000fffffff290 */ /* 0x000ff0000fffe0ff */
[----:B------:R-:W-:Y:S11]  /*cc50*/  BRA.U UP0, `(.L_x_866) ;  /* 0xffffffb900a07547 */ /* 0x000ff6000b83ffff */
.L_x_865:
[----:B------:R-:W1:Y:S01]  /*cc60*/  SHFL.BFLY PT, R7, R247, 0x2, 0x1f ;  /* 0x0c401f00f7077f89 */ /* 0x000e6200000e0000 */
[----:B------:R-:W2:Y:S01]  /*cc70*/  LDCU UR4, c[0x0][0x4fc] ;  /* 0x00009f80ff0477ac */ /* 0x000ea20008000800 */
[C---:B------:R-:W-:Y:S01]  /*cc80*/  SHF.L.U32 R8, R213.reuse, 0x4, RZ ;  /* 0x00000004d5087819 */ /* 0x040fe200000006ff */
[----:B------:R-:W3:Y:S01]  /*cc90*/  S2UR UR7, SR_CTAID.Y ;  /* 0x00000000000779c3 */ /* 0x000ee20000002600 */
[----:B------:R-:W4:Y:S01]  /*cca0*/  SHFL.BFLY PT, R0, R246, 0x2, 0x1f ;  /* 0x0c401f00f6007f89 */ /* 0x000f2200000e0000 */
[----:B------:R-:W-:Y:S01]  /*ccb0*/  UISETP.NE.AND UP3, UPT, UR18, -0x1, UPT ;  /* 0xffffffff1200788c */ /* 0x000fe2000bf65270 */
[----:B------:R-:W-:Y:S01]  /*ccc0*/  LOP3.LUT R8, R8, 0x1c0, RZ, 0xc0, !PT ;  /* 0x000001c008087812 */ /* 0x000fe200078ec0ff */
[----:B------:R-:W5:Y:S01]  /*ccd0*/  LDCU.U8 UR8, c[0x0][0x549] ;  /* 0x0000a920ff0877ac */ /* 0x000f620008000000 */
[C---:B------:R-:W-:Y:S02]  /*cce0*/  LOP3.LUT P0, RZ, R213.reuse, 0x10, RZ, 0xc0, !PT ;  /* 0x00000010d5ff7812 */ /* 0x040fe4000780c0ff */
[----:B------:R-:W-:Y:S01]  /*ccf0*/  LOP3.LUT P1, RZ, R213, 0x8, RZ, 0xc0, !PT ;  /* 0x00000008d5ff7812 */ /* 0x000fe2000782c0ff */
[----:B------:R-:W2:Y:S01]  /*cd00*/  LDCU UR10, c[0x0][0x434] ;  /* 0x00008680ff0a77ac */ /* 0x000ea20008000800 */
[----:B------:R-:W-:Y:S01]  /*cd10*/  MOV R10, 0x10 ;  /* 0x00000010000a7802 */ /* 0x000fe20000000f00 */
[----:B------:R-:W3:Y:S03]  /*cd20*/  LDCU.U8 UR11, c[0x0][0x548] ;  /* 0x0000a900ff0b77ac */ /* 0x000ee60008000000 */
[----:B------:R-:W-:Y:S01]  /*cd30*/  SEL R10, R10, 0xfffffff0, !P2 ;  /* 0xfffffff00a0a7807 */ /* 0x000fe20005000000 */
[----:B------:R-:W-:Y:S01]  /*cd40*/  UISETP.NE.AND UP2, UPT, UR18, -0x1, UPT ;  /* 0xffffffff1200788c */ /* 0x000fe2000bf45270 */
[----:B------:R-:W2:Y:S01]  /*cd50*/  LDCU UR13, c[0x0][0x434] ;  /* 0x00008680ff0d77ac */ /* 0x000ea20008000800 */
[----:B-1----:R-:W-:Y:S01]  /*cd60*/  FADD.FTZ R7, R7, R247 ;  /* 0x000000f707077221 */ /* 0x002fe20000010000 */
[----:B-----5:R-:W-:Y:S01]  /*cd70*/  UISETP.NE.AND UP1, UPT, UR8, URZ, UPT ;  /* 0x000000ff0800728c */ /* 0x020fe2000bf25270 */
[----:B------:R-:W1:Y:S01]  /*cd80*/  S2UR UR8, SR_CTAID.X ;  /* 0x00000000000879c3 */ /* 0x000e620000002500 */
[----:B----4-:R-:W-:-:S02]  /*cd90*/  FADD.FTZ R246, R0, R246 ;  /* 0x000000f600f67221 */ /* 0x010fc40000010000 */
[----:B------:R-:W4:Y:S01]  /*cda0*/  SHFL.BFLY PT, R0, R7, 0x1, 0x1f ;  /* 0x0c201f0007007f89 */ /* 0x000f2200000e0000 */
[----:B---3--:R-:W-:-:S03]  /*cdb0*/  UISETP.NE.AND UP0, UPT, UR11, URZ, !UP1 ;  /* 0x000000ff0b00728c */ /* 0x008fc6000cf05270 */
[----:B------:R-:W3:Y:S03]  /*cdc0*/  SHFL.BFLY PT, R6, R246, 0x1, 0x1f ;  /* 0x0c201f00f6067f89 */ /* 0x000ee600000e0000 */
[----:B------:R-:W2:Y:S01]  /*cdd0*/  @UP1 LDCU UR9, c[0x0][0x430] ;  /* 0x00008600ff0917ac */ /* 0x000ea20008000800 */
[----:B----4-:R-:W-:Y:S01]  /*cde0*/  FADD.FTZ R7, R7, R0 ;  /* 0x0000000007077221 */ /* 0x010fe20000010000 */
[----:B------:R-:W-:Y:S01]  /*cdf0*/  SHF.L.U32 R0, R213, 0x1, RZ ;  /* 0x00000001d5007819 */ /* 0x000fe200000006ff */
[----:B--2---:R-:W-:Y:S01]  /*ce00*/  @UP1 UIMAD UR13, UR9, UR10, URZ ;  /* 0x0000000a090d12a4 */ /* 0x004fe2000f8e02ff */
[----:B---3--:R-:W-:Y:S01]  /*ce10*/  FADD.FTZ R6, R246, R6 ;  /* 0x00000006f6067221 */ /* 0x008fe20000010000 */
[----:B------:R-:W2:Y:S01]  /*ce20*/  MUFU.RCP R2, R7 ;  /* 0x0000000700027308 */ /* 0x000ea20000001000 */
[----:B------:R-:W-:Y:S02]  /*ce30*/  FSETP.NE.FTZ.AND P4, PT, R7, RZ, PT ;  /* 0x000000ff0700720b */ /* 0x000fe40003f95000 */
[----:B------:R-:W-:-:S02]  /*ce40*/  LOP3.LUT R212, R212, 0x6, R0, 0xf8, !PT ;  /* 0x00000006d4d47812 */ /* 0x000fc400078ef800 */
[----:B------:R-:W-:Y:S02]  /*ce50*/  FSETP.NE.FTZ.AND P3, PT, R6, RZ, PT ;  /* 0x000000ff0600720b */ /* 0x000fe40003f75000 */
[----:B------:R-:W-:Y:S01]  /*ce60*/  LOP3.LUT R8, R8, 0x38, R0, 0xf8, !PT ;  /* 0x0000003808087812 */ /* 0x000fe200078ef800 */
[----:B------:R-:W3:Y:S01]  /*ce70*/  MUFU.RCP R9, R6 ;  /* 0x0000000600097308 */ /* 0x000ee20000001000 */
[----:B------:R-:W-:Y:S02]  /*ce80*/  MOV R0, 0x20 ;  /* 0x0000002000007802 */ /* 0x000fe40000000f00 */
[----:B------:R-:W-:Y:S02]  /*ce90*/  LOP3.LUT R8, R212, R8, RZ, 0xfc, !PT ;  /* 0x00000008d4087212 */ /* 0x000fe400078efcff */
[----:B------:R-:W-:Y:S02]  /*cea0*/  SEL R0, R0, 0xffffffe0, !P1 ;  /* 0xffffffe000007807 */ /* 0x000fe40004800000 */
[----:B------:R-:W-:-:S02]  /*ceb0*/  LEA R8, R8, UR6, 0x1 ;  /* 0x0000000608087c11 */ /* 0x000fc4000f8e08ff */
[----:B--2---:R-:W-:Y:S02]  /*cec0*/  FSEL R2, R2, 1, P4 ;  /* 0x3f80000002027808 */ /* 0x004fe40002000000 */
[C---:B------:R-:W-:Y:S02]  /*ced0*/  IADD3 R12, PT, PT, R8.reuse, 0x40, RZ ;  /* 0x00000040080c7810 */ /* 0x040fe40007ffe0ff */
[----:B------:R-:W-:Y:S01]  /*cee0*/  IADD3 R11, PT, PT, R8, R0, RZ ;  /* 0x00000000080b7210 */ /* 0x000fe20007ffe0ff */
[----:B------:R-:W-:Y:S01]  /*cef0*/  FMUL.FTZ R2, R2, UR4 ;  /* 0x0000000402027c20 */ /* 0x000fe20008410000 */
[----:B------:R-:W-:Y:S02]  /*cf00*/  @P0 IADD3 R12, PT, PT, R8, -0x40, RZ ;  /* 0xffffffc0080c0810 */ /* 0x000fe40007ffe0ff */
[----:B---3--:R-:W-:Y:S01]  /*cf10*/  FSEL R9, R9, 1, P3 ;  /* 0x3f80000009097808 */ /* 0x008fe20001800000 */
[C---:B------:R-:W-:Y:S01]  /*cf20*/  FMUL.FTZ R160, R2.reuse, R160 ;  /* 0x000000a002a07220 */ /* 0x040fe20000410000 */
[C---:B------:R-:W-:Y:S01]  /*cf30*/  FMUL.FTZ R161, R2.reuse, R161 ;  /* 0x000000a102a17220 */ /* 0x040fe20000410000 */
[C---:B------:R-:W-:Y:S01]  /*cf40*/  FMUL.FTZ R156, R2.reuse, R156 ;  /* 0x0000009c029c7220 */ /* 0x040fe20000410000 */
[C---:B------:R-:W-:Y:S01]  /*cf50*/  FMUL.FTZ R157, R2.reuse, R157 ;  /* 0x0000009d029d7220 */ /* 0x040fe20000410000 */
[----:B------:R-:W-:Y:S01]  /*cf60*/  FMUL.FTZ R9, R9, UR4 ;  /* 0x0000000409097c20 */ /* 0x000fe20008410000 */
[----:B------:R-:W2:Y:S01]  /*cf70*/  @!UP3 LDCU.64 UR4, c[0x0][0x400] ;  /* 0x00008000ff04b7ac */ /* 0x000ea20008000a00 */
        /* <DEDUP_REMOVED lines=93> */
[----:B------:R-:W-:Y:S01]  /*d550*/  STS [R8], R160 ;  /* 0x000000a008007388 */ /* 0x000fe20000000800 */
[----:B------:R-:W-:Y:S01]  /*d560*/  IADD3 R0, PT, PT, R0, R12, RZ ;  /* 0x0000000c00007210 */ /* 0x000fe20007ffe0ff */
[----:B--2---:R-:W-:Y:S01]  /*d570*/  @!UP3 UIMAD.WIDE.U32 UR14, UR7, UR4, URZ ;  /* 0x00000004070eb2a5 */ /* 0x004fe2000f8e00ff */
[----:B------:R-:W-:Y:S01]  /*d580*/  F2FP.BF16.F32.PACK_AB R44, R45, R44 ;  /* 0x0000002c2d2c723e */ /* 0x000fe200000010ff */
[----:B------:R-:W-:Y:S01]  /*d590*/  STS [R8+0x400], R162 ;  /* 0x000400a208007388 */ /* 0x000fe20000000800 */
[----:B------:R-:W-:Y:S01]  /*d5a0*/  F2FP.BF16.F32.PACK_AB R46, R47, R46 ;  /* 0x0000002e2f2e723e */ /* 0x000fe200000010ff */
        /* <DEDUP_REMOVED lines=14> */
[----:B------:R-:W-:Y:S01]  /*d690*/  FMUL.FTZ R80, R2, R80 ;  /* 0x0000005002507220 */ /* 0x000fe20000410000 */
[----:B------:R-:W-:Y:S01]  /*d6a0*/  IADD3 R10, PT, PT, R10, R0, RZ ;  /* 0x000000000a0a7210 */ /* 0x000fe20007ffe0ff */
[----:B------:R-:W-:Y:S01]  /*d6b0*/  STS [R11+0x400], R38 ;  /* 0x000400260b007388 */ /* 0x000fe20000000800 */
[C---:B------:R-:W-:Y:S01]  /*d6c0*/  FMUL.FTZ R81, R2.reuse, R81 ;  /* 0x0000005102517220 */ /* 0x040fe20000410000 */
[----:B------:R-:W-:Y:S01]  /*d6d0*/  F2FP.BF16.F32.PACK_AB R60, R61, R60 ;  /* 0x0000003c3d3c723e */ /* 0x000fe200000010ff */
[C---:B------:R-:W-:Y:S01]  /*d6e0*/  FMUL.FTZ R84, R2.reuse, R84 ;  /* 0x0000005402547220 */ /* 0x040fe20000410000 */
[----:B------:R-:W-:Y:S01]  /*d6f0*/  F2FP.BF16.F32.PACK_AB R62, R63, R62 ;  /* 0x0000003e3f3e723e */ /* 0x000fe200000010ff */
[----:B------:R-:W-:Y:S01]  /*d700*/  STS [R13], R40 ;  /* 0x000000280d007388 */ /* 0x000fe20000000800 */
[C---:B------:R-:W-:Y:S01]  /*d710*/  FMUL.FTZ R85, R2.reuse, R85 ;  /* 0x0000005502557220 */ /* 0x040fe20000410000 */
[----:B------:R-:W-:Y:S01]  /*d720*/  F2FP.BF16.F32.PACK_AB R64, R65, R64 ;  /* 0x000000404140723e */ /* 0x000fe200000010ff */
[----:B------:R-:W-:Y:S01]  /*d730*/  @!UP3 UIMAD UR12, UR7, UR5, UR15 ;  /* 0x00000005070cb2a4 */ /* 0x000fe2000f8e020f */
[----:B------:R-:W-:Y:S01]  /*d740*/  STS [R13+0x400], R42 ;  /* 0x0004002a0d007388 */ /* 0x000fe20000000800 */
[----:B------:R-:W-:Y:S01]  /*d750*/  F2FP.BF16.F32.PACK_AB R66, R67, R66 ;  /* 0x000000424342723e */ /* 0x000fe200000010ff */
[C---:B------:R-:W-:Y:S01]  /*d760*/  FMUL.FTZ R88, R2.reuse, R88 ;  /* 0x0000005802587220 */ /* 0x040fe20000410000 */
[C---:B------:R-:W-:Y:S01]  /*d770*/  FMUL.FTZ R89, R2.reuse, R89 ;  /* 0x0000005902597220 */ /* 0x040fe20000410000 */
[----:B------:R-:W-:Y:S01]  /*d780*/  STS [R12], R44 ;  /* 0x0000002c0c007388 */ /* 0x000fe20000000800 */
[----:B------:R-:W-:Y:S01]  /*d790*/  F2FP.BF16.F32.PACK_AB R68, R69, R68 ;  /* 0x000000444544723e */ /* 0x000fe200000010ff */
[----:B------:R-:W2:Y:S01]  /*d7a0*/  @UP3 LDCU.64 UR4, c[0x0][0x408] ;  /* 0x00008100ff0437ac */ /* 0x000ea20008000a00 */
        /* <DEDUP_REMOVED lines=87> */
[----:B--2---:R-:W-:Y:S01]  /*dd20*/  @UP3 UIMAD.WIDE.U32 UR16, UR18, UR4, URZ ;  /* 0x00000004121032a5 */ /* 0x004fe2000f8e00ff */
[----:B------:R-:W-:Y:S01]  /*dd30*/  F2FP.BF16.F32.PACK_AB R136, R137, R136 ;  /* 0x000000888988723e */ /* 0x000fe200000010ff */
[----:B------:R-:W-:Y:S01]  /*dd40*/  STS [R10+0x2400], R90 ;  /* 0x0024005a0a007388 */ /* 0x000fe20000000800 */
[----:B------:R-:W-:Y:S01]  /*dd50*/  F2FP.BF16.F32.PACK_AB R138, R139, R138 ;  /* 0x0000008a8b8a723e */ /* 0x000fe200000010ff */
[----:B------:R-:W-:Y:S01]  /*dd60*/  @UP3 UIMAD UR12, UR18, UR5, UR17 ;  /* 0x00000005120c32a4 */ /* 0x000fe2000f8e0211 */
[----:B------:R-:W-:Y:S01]  /*dd70*/  F2FP.BF16.F32.PACK_AB R140, R141, R140 ;  /* 0x0000008c8d8c723e */ /* 0x000fe200000010ff */
[----:B------:R-:W-:Y:S01]  /*dd80*/  STS [R8+0x4000], R92 ;  /* 0x0040005c08007388 */ /* 0x000fe20000000800 */
[----:B------:R-:W-:Y:S01]  /*dd90*/  F2FP.BF16.F32.PACK_AB R142, R143, R142 ;  /* 0x0000008e8f8e723e */ /* 0x000fe200000010ff */
[----:B------:R-:W-:Y:S01]  /*dda0*/  @!UP3 UMOV UR17, UR14 ;  /* 0x0000000e0011bc82 */ /* 0x000fe20008000000 */
[----:B------:R-:W-:Y:S01]  /*ddb0*/  F2FP.BF16.F32.PACK_AB R152, R153, R152 ;  /* 0x000000989998723e */ /* 0x000fe200000010ff */
[----:B------:R-:W-:Y:S01]  /*ddc0*/  STS [R8+0x4400], R94 ;  /* 0x0044005e08007388 */ /* 0x000fe20000000800 */
[----:B------:R-:W-:Y:S01]  /*ddd0*/  F2FP.BF16.F32.PACK_AB R154, R155, R154 ;  /* 0x0000009a9b9a723e */ /* 0x000fe200000010ff */
[----:B------:R-:W2:Y:S01]  /*dde0*/  S2UR UR14, SR_CTAID.Z ;  /* 0x00000000000e79c3 */ /* 0x000ea20000002700 */
[----:B------:R-:W-:Y:S01]  /*ddf0*/  F2FP.BF16.F32.PACK_AB R148, R149, R148 ;  /* 0x000000949594723e */ /* 0x000fe200000010ff */
[----:B------:R-:W-:Y:S01]  /*de00*/  STS [R9+0x4000], R96 ;  /* 0x0040006009007388 */ /* 0x000fe20000000800 */
[----:B------:R-:W-:Y:S01]  /*de10*/  F2FP.BF16.F32.PACK_AB R150, R151, R150 ;  /* 0x000000969796723e */ /* 0x000fe200000010ff */
[----:B------:R-:W-:Y:S01]  /*de20*/  @!UP2 UIMAD UR18, UR7, UR10, URZ ;  /* 0x0000000a0712a2a4 */ /* 0x000fe2000f8e02ff */
[----:B------:R-:W-:Y:S01]  /*de30*/  F2FP.BF16.F32.PACK_AB R2, R2, R144 ;  /* 0x000000900202723e */ /* 0x000fe200000010ff */
[----:B------:R-:W-:Y:S01]  /*de40*/  STS [R9+0x4400], R98 ;  /* 0x0044006209007388 */ /* 0x000fe20000000800 */
[----:B------:R-:W3:Y:S03]  /*de50*/  @UP1 LDCU UR5, c[0x0][0x430] ;  /* 0x00008600ff0517ac */ /* 0x000ee60008000800 */
[----:B------:R-:W-:Y:S01]  /*de60*/  STS [R11+0x4000], R100 ;  /* 0x004000640b007388 */ /* 0x000fe20000000800 */
[----:B------:R-:W-:Y:S01]  /*de70*/  @UP1 UMOV UR4, 0x1 ;  /* 0x0000000100041882 */ /* 0x000fe20000000000 */
[----:B------:R-:W-:-:S02]  /*de80*/  @UP3 UMOV UR17, UR16 ;  /* 0x0000001000113c82 */ /* 0x000fc40008000000 */
        /* <DEDUP_REMOVED lines=26> */
[----:B------:R1:W-:Y:S01]  /*e030*/  STS [R10+0x6400], R146 ;  /* 0x006400920a007388 */ /* 0x0003e20000000800 */
[----:B----4-:R-:W-:-:S04]  /*e040*/  LOP3.LUT R0, R5, 0x1f8, RZ, 0xc0, !PT ;  /* 0x000001f805007812 */ /* 0x010fc800078ec0ff */
[----:B------:R-:W-:-:S04]  /*e050*/  LOP3.LUT R0, R0, 0x38, R213, 0x78, !PT ;  /* 0x0000003800007812 */ /* 0x000fc800078e78d5 */
[----:B------:R-:W-:-:S04]  /*e060*/  LOP3.LUT R0, R0, 0x1e00, R5, 0xf8, !PT ;  /* 0x00001e0000007812 */ /* 0x000fc800078ef805 */
[----:B------:R-:W-:Y:S01]  /*e070*/  LEA R0, R0, UR6, 0x1 ;  /* 0x0000000600007c11 */ /* 0x000fe2000f8e08ff */
[----:B------:R-:W-:Y:S01]  /*e080*/  USHF.R.S32.HI UR6, URZ, 0x1f, UR18 ;  /* 0x0000001fff067899 */ /* 0x000fe20008011412 */
[----:B-123--:R-:W-:Y:S11]  /*e090*/  BRA.U UP1, `(.L_x_869) ;  /* 0x0000000101207547 */ /* 0x00eff6000b800000 */
        /* <DEDUP_REMOVED lines=8> */
.L_x_869:
        /* <DEDUP_REMOVED lines=15> */
[----:B------:R-:W-:Y:S01]  /*e210*/  USHF.L.U32 UR19, UR19, 0x6, URZ ;  /* 0x0000000613137899 */ /* 0x000fe200080006ff */
[----:B------:R-:W-:Y:S01]  /*e220*/  MOV R13, 0x7f800000 ;  /* 0x7f800000000d7802 */ /* 0x000fe20000000f00 */
[----:B------:R-:W-:Y:S01]  /*e230*/  USHF.R.S32.HI UR7, URZ, 0x1f, UR13 ;  /* 0x0000001fff077899 */ /* 0x000fe2000801140d */
[----:B------:R-:W-:Y:S01]  /*e240*/  MOV R12, 0x7f800000 ;  /* 0x7f800000000c7802 */ /* 0x000fe20000000f00 */
[----:B------:R-:W-:Y:S01]  /*e250*/  USHF.R.S32.HI UR4, URZ, 0x1f, UR9 ;  /* 0x0000001fff047899 */ /* 0x000fe20008011409 */
[----:B------:R-:W-:Y:S01]  /*e260*/  LOP3.LUT R14, R214, 0x7, R14, 0xf8, !PT ;  /* 0x00000007d60e7812 */ /* 0x000fe200078ef80e */
[----:B------:R-:W-:Y:S01]  /*e270*/  UIADD3 UR18, UP1, UP0, UR9, UR18, UR13 ;  /* 0x0000001209127290 */ /* 0x000fe2000f83e00d */
[----:B-1----:R-:W1:Y:S01]  /*e280*/  @P4 LDC R7, c[0x0][0x458] ;  /* 0x00011600ff074b82 */ /* 0x002e620000000800 */
[----:B------:R1:W1:Y:S01]  /*e290*/  LDS.128 R8, [R0+0x1800] ;  /* 0x0018000000087984 */ /* 0x0002620000000c00 */
[----:B--2---:R-:W-:Y:S01]  /*e2a0*/  @P4 FMUL.FTZ R15, R15, 0.69314718246459960938 ;  /* 0x3f3172180f0f4820 */ /* 0x004fe20000410000 */
[----:B------:R-:W-:-:S02]  /*e2b0*/  UIADD3 UR19, UPT, UPT, -UR19, UR21, URZ ;  /* 0x0000001513137290 */ /* 0x000fc4000fffe1ff */
[----:B------:R-:W-:Y:S01]  /*e2c0*/  UIADD3.X UR4, UPT, UPT, UR4, UR6, UR7, UP1, UP0 ;  /* 0x0000000604047290 */ /* 0x000fe20008fe0407 */
[----:B-----5:R-:W-:-:S04]  /*e2d0*/  @P3 FMUL.FTZ R6, R6, 0.69314718246459960938 ;  /* 0x3f31721806063820 */ /* 0x020fc80000410000 */
[----:B---3--:R-:W-:Y:S01]  /*e2e0*/  @P3 FFMA.FTZ R12, R3, R2, R6 ;  /* 0x00000002030c3223 */ /* 0x008fe20000010006 */
        /* <DEDUP_REMOVED lines=19> */
.L_x_871:
[----:B------:R-:W-:Y:S05]  /*e420*/  BSYNC.RECONVERGENT B0 ;  /* 0x0000000000007941 */ /* 0x000fea0003800200 */
.L_x_870:
[----:B------:R-:W2:Y:S01]  /*e430*/  LDCU.64 UR4, c[0x0][0x410] ;  /* 0x00008200ff0477ac */ /* 0x000ea20008000a00 */
[----:B-1----:R-:W-:Y:S01]  /*e440*/  SHF.R.U32.HI R6, RZ, 0x3, R213 ;  /* 0x00000003ff067819 */ /* 0x002fe200000116d5 */
[----:B------:R-:W-:Y:S01]  /*e450*/  IMAD.MOV.U32 R7, RZ, RZ, RZ ;  /* 0x000000ffff077224 */ /* 0x000fe200078e00ff */
[----:B------:R-:W-:Y:S01]  /*e460*/  IADD3 R14, P0, PT, R4, UR17, RZ ;  /* 0x00000011040e7c10 */ /* 0x000fe2000ff1e0ff */
[----:B------:R1:W3:Y:S01]  /*e470*/  LDS.128 R24, [R0] ;  /* 0x0000000000187984 */ /* 0x0002e20000000c00 */
[C---:B------:R-:W-:Y:S01]  /*e480*/  ISETP.GE.AND P3, PT, R6.reuse, UR19, PT ;  /* 0x0000001306007c0c */ /* 0x040fe2000bf66270 */
[----:B------:R-:W-:Y:S01]  /*e490*/  IMAD.WIDE.U32 R2, R5, 0x40, R6 ;  /* 0x0000004005027825 */ /* 0x000fe200078e0006 */
[C---:B------:R-:W-:Y:S01]  /*e4a0*/  IADD3 R7, PT, PT, R6.reuse, 0x20, RZ ;  /* 0x0000002006077810 */ /* 0x040fe20007ffe0ff */
[----:B------:R1:W4:Y:S01]  /*e4b0*/  LDS.128 R20, [R0+0x2000] ;  /* 0x0020000000147984 */ /* 0x0003220000000c00 */
[----:B------:R-:W-:Y:S01]  /*e4c0*/  IADD3.X R15, PT, PT, RZ, UR12, RZ, P0, !PT ;  /* 0x0000000cff0f7c10 */ /* 0x000fe200087fe4ff */
[C---:B------:R-:W-:Y:S01]  /*e4d0*/  VIADD R12, R6.reuse, 0x10 ;  /* 0x00000010060c7836 */ /* 0x040fe20000000000 */
[----:B------:R-:W-:Y:S01]  /*e4e0*/  ISETP.GE.AND P1, PT, R7, UR19, PT ;  /* 0x0000001307007c0c */ /* 0x000fe2000bf26270 */
[----:B------:R-:W-:Y:S01]  /*e4f0*/  VIADD R5, R6, 0x30 ;  /* 0x0000003006057836 */ /* 0x000fe20000000000 */
[----:B------:R1:W1:Y:S01]  /*e500*/  LDS.128 R16, [R0+0x4000] ;  /* 0x0040000000107984 */ /* 0x0002620000000c00 */
[----:B------:R-:W-:Y:S01]  /*e510*/  BSSY.RECONVERGENT B0, `(.L_x_872) ;  /* 0x000001b000007945 */ /* 0x000fe20003800200 */
[----:B------:R-:W-:-:S02]  /*e520*/  ISETP.GE.AND P2, PT, R12, UR19, PT ;  /* 0x000000130c007c0c */ /* 0x000fc4000bf46270 */
[----:B------:R-:W-:Y:S01]  /*e530*/  ISETP.GE.AND P0, PT, R5, UR19, PT ;  /* 0x0000001305007c0c */ /* 0x000fe2000bf06270 */
[----:B--2---:R-:W-:Y:S01]  /*e540*/  IMAD.U32 R6, RZ, RZ, UR4 ;  /* 0x00000004ff067e24 */ /* 0x004fe2000f8e00ff */
[----:B------:R-:W-:-:S03]  /*e550*/  MOV R28, UR5 ;  /* 0x00000005001c7c02 */ /* 0x000fc60008000f00 */
[----:B------:R-:W-:Y:S02]  /*e560*/  IMAD.WIDE.U32 R6, R6, UR14, R14 ;  /* 0x0000000e06067c25 */ /* 0x000fe4000f8e000e */
[----:B------:R2:W1:Y:S02]  /*e570*/  LDS.128 R12, [R0+0x6000] ;  /* 0x00600000000c7984 */ /* 0x0004640000000c00 */
[----:B------:R-:W-:Y:S01]  /*e580*/  IMAD R29, R28, UR14, R7 ;  /* 0x0000000e1c1d7c24 */ /* 0x000fe2000f8e0207 */
[----:B------:R-:W-:Y:S06]  /*e590*/  @P3 BRA `(.L_x_873) ;  /* 0x0000000000483947 */ /* 0x000fec0003800000 */
[----:B------:R-:W5:Y:S01]  /*e5a0*/  LDCU.64 UR6, c[0x0][0x408] ;  /* 0x00008100ff0677ac */ /* 0x000f620008000a00 */
[----:B------:R-:W-:Y:S01]  /*e5b0*/  IMAD.MOV.U32 R28, RZ, RZ, R6 ;  /* 0x000000ffff1c7224 */ /* 0x000fe200078e0006 */
[----:B------:R-:W3:Y:S01]  /*e5c0*/  LDCU.64 UR4, c[0x0][0x3f0] ;  /* 0x00007e00ff0477ac */ /* 0x000ee20008000a00 */
[----:B------:R-:W2:Y:S01]  /*e5d0*/  LDCU UR8, c[0x0][0x440] ;  /* 0x00008800ff0877ac */ /* 0x000ea20008000800 */
[----:B-----5:R-:W-:Y:S02]  /*e5e0*/  IMAD R5, R3, UR6, RZ ;  /* 0x0000000603057c24 */ /* 0x020fe4000f8e02ff */
[----:B------:R-:W-:-:S04]  /*e5f0*/  IMAD.WIDE.U32 R30, R2, UR6, R28 ;  /* 0x00000006021e7c25 */ /* 0x000fc8000f8e001c */
[----:B------:R-:W-:Y:S01]  /*e600*/  IMAD R5, R2, UR7, R5 ;  /* 0x0000000702057c24 */ /* 0x000fe2000f8e0205 */
[----:B---3--:R-:W-:Y:S02]  /*e610*/  LEA R32, P3, R30, UR4, 0x1 ;  /* 0x000000041e207c11 */ /* 0x008fe4000f8608ff */
[----:B--2---:R-:W-:Y:S01]  /*e620*/  ISETP.GE.AND P6, PT, R4, UR8, PT ;  /* 0x0000000804007c0c */ /* 0x004fe2000bfc6270 */
[----:B------:R-:W-:Y:S01]  /*e630*/  IMAD.IADD R5, R5, 0x1, R31 ;  /* 0x0000000105057824 */ /* 0x000fe200078e021f */
[----:B------:R-:W-:Y:S02]  /*e640*/  ISETP.GE.AND P5, PT, R236, UR8, PT ;  /* 0x00000008ec007c0c */ /* 0x000fe4000bfa6270 */
[----:B------:R-:W-:Y:S02]  /*e650*/  ISETP.GE.AND P4, PT, R235, UR8, PT ;  /* 0x00000008eb007c0c */ /* 0x000fe4000bf86270 */
[----:B------:R-:W-:Y:S02]  /*e660*/  LEA.HI.X R33, R30, UR5, R5, 0x1, P3 ;  /* 0x000000051e217c11 */ /* 0x000fe400098f0c05 */
[----:B------:R-:W-:-:S05]  /*e670*/  ISETP.GE.AND P3, PT, R234, UR8, PT ;  /* 0x00000008ea007c0c */ /* 0x000fca000bf66270 */
[----:B------:R2:W-:Y:S04]  /*e680*/  @!P6 STG.E.128 desc[UR24][R32.64], R24 ;  /* 0x000000182000e986 */ /* 0x0005e8000c101d18 */
[----:B----4-:R2:W-:Y:S04]  /*e690*/  @!P5 STG.E.128 desc[UR24][R32.64+0x80], R20 ;  /* 0x000080142000d986 */ /* 0x0105e8000c101d18 */
[----:B-1----:R2:W-:Y:S04]  /*e6a0*/  @!P4 STG.E.128 desc[UR24][R32.64+0x100], R16 ;  /* 0x000100102000c986 */ /* 0x0025e8000c101d18 */
[----:B------:R2:W-:Y:S02]  /*e6b0*/  @!P3 STG.E.128 desc[UR24][R32.64+0x180], R12 ;  /* 0x0001800c2000b986 */ /* 0x0005e4000c101d18 */
.L_x_873:
[----:B------:R-:W-:Y:S05]  /*e6c0*/  BSYNC.RECONVERGENT B0 ;  /* 0x0000000000007941 */ /* 0x000fea0003800200 */
.L_x_872:
        /* <DEDUP_REMOVED lines=11> */
[----:B------:R-:W-:Y:S01]  /*e780*/  IMAD.X R5, RZ, RZ, R3, P2 ;  /* 0x000000ffff057224 */ /* 0x000fe200010e0603 */
        /* <DEDUP_REMOVED lines=15> */
.L_x_875:
[----:B------:R-:W-:Y:S05]  /*e880*/  BSYNC.RECONVERGENT B0 ;  /* 0x0000000000007941 */ /* 0x000fea0003800200 */
.L_x_874:
        /* <DEDUP_REMOVED lines=27> */
.L_x_877:
[----:B------:R-:W-:Y:S05]  /*ea40*/  BSYNC.RECONVERGENT B0 ;  /* 0x0000000000007941 */ /* 0x000fea0003800200 */
.L_x_876:
[----:B-12---:R1:W2:Y:S04]  /*ea50*/  LDS.128 R16, [R0+0x3800] ;  /* 0x0038000000107984 */ /* 0x0062a80000000c00 */
[----:B------:R1:W1:Y:S01]  /*ea60*/  LDS.128 R12, [R0+0x5800] ;  /* 0x00580000000c7984 */ /* 0x0002620000000c00 */
[----:B------:R-:W-:Y:S05]  /*ea70*/  @P0 EXIT ;  /* 0x000000000000094d */ /* 0x000fea0003800000 */
[----:B------:R-:W5:Y:S01]  /*ea80*/  LDCU.64 UR6, c[0x0][0x408] ;  /* 0x00008100ff0677ac */ /* 0x000f620008000a00 */
[----:B----4-:R1:W4:Y:S01]  /*ea90*/  LDS.128 R20, [R0+0x7800] ;  /* 0x0078000000147984 */ /* 0x0103220000000c00 */
[----:B------:R-:W-:Y:S01]  /*eaa0*/  IMAD.MOV.U32 R7, RZ, RZ, R29 ;  /* 0x000000ffff077224 */ /* 0x000fe200078e001d */
[----:B------:R-:W3:Y:S01]  /*eab0*/  LDCU UR8, c[0x0][0x440] ;  /* 0x00008800ff0877ac */ /* 0x000ee20008000800 */
[----:B------:R-:W5:Y:S01]  /*eac0*/  LDCU.64 UR4, c[0x0][0x3f0] ;  /* 0x00007e00ff0477ac */ /* 0x000f620008000a00 */
[----:B---3--:R-:W-:Y:S02]  /*ead0*/  ISETP.GE.AND P3, PT, R4, UR8, PT ;  /* 0x0000000804007c0c */ /* 0x008fe4000bf66270 */
[----:B-1----:R-:W-:Y:S02]  /*eae0*/  IADD3 R0, P0, PT, R2, 0x30, RZ ;  /* 0x0000003002007810 */ /* 0x002fe40007f1e0ff */
[----:B------:R-:W-:Y:S02]  /*eaf0*/  ISETP.GE.AND P2, PT, R236, UR8, PT ;  /* 0x00000008ec007c0c */ /* 0x000fe4000bf46270 */
[----:B------:R-:W-:Y:S01]  /*eb00*/  ISETP.GE.AND P1, PT, R235, UR8, PT ;  /* 0x00000008eb007c0c */ /* 0x000fe2000bf26270 */
[----:B------:R-:W-:-:S02]  /*eb10*/  IMAD.X R2, RZ, RZ, R3, P0 ;  /* 0x000000ffff027224 */ /* 0x000fc400000e0603 */
[----:B-----5:R-:W-:-:S04]  /*eb20*/  IMAD.WIDE.U32 R6, R0, UR6, R6 ;  /* 0x0000000600067c25 */ /* 0x020fc8000f8e0006 */
        /* <DEDUP_REMOVED lines=9> */
[----:B----4-:R-:W-:Y:S05]  /*ebc0*/  @P0 EXIT ;  /* 0x000000000000094d */ /* 0x010fea0003800000 */
[----:B------:R-:W-:Y:S01]  /*ebd0*/  STG.E.128 desc[UR24][R4.64+0x180], R20 ;  /* 0x0001801404007986 */ /* 0x000fe2000c101d18 */
[----:B------:R-:W-:Y:S05]  /*ebe0*/  EXIT ;  /* 0x000000000000794d */ /* 0x000fea0003800000 */
.L_x_878:
        /* <DEDUP_REMOVED lines=9> */
.L_x_2349:


//--------------------- .text._ZN5flash16flash_fwd_kernelI23Flash_fwd_kernel_traitsILi256ELi64ELi64ELi4ELb0ELb0EN7cutlass10bfloat16_tE19Flash_kernel_traitsILi256ELi64ELi64ELi4ES3_EELb1ELb0ELb0ELb0ELb0ELb0ELb0ELb1EEEvNS_16Flash_fwd_paramsE --------------------------
	.section	.text._ZN5flash16flash_fwd_kernelI23Flash_fwd_kernel_traitsILi256ELi64ELi64ELi4ELb0ELb0EN7cutlass10bfloat16_tE19Flash_kernel_traitsILi256ELi64ELi64ELi4ES3_EELb1ELb0ELb0ELb0ELb0ELb0ELb0ELb1EEEvNS_16Flash_fwd_paramsE,"ax",@progbits
	.align	128
        .global         _ZN5flash16flash_fwd_kernelI23Flash_fwd_kernel_traitsILi256ELi64ELi64ELi4ELb0ELb0EN7cutlass10bfloat16_tE19Flash_kernel_traitsILi256ELi64ELi64ELi4ES3_EELb1ELb0ELb0ELb0ELb0ELb0ELb0ELb1EEEvNS_16Flash_fwd_paramsE
        .type           _ZN5flash16flash_fwd_kernelI23Flash_fwd_kernel_traitsILi256ELi64ELi64ELi4ELb0ELb0EN7cutlass10bfloat16_tE19Flash_kernel_traitsILi256ELi64ELi64ELi4ES3_EELb1ELb0ELb0ELb0ELb0ELb0ELb0ELb1EEEvNS_16Flash_fwd_paramsE,@function
        .size           _ZN5flash16flash_fwd_kernelI23Flash_fwd_kernel_traitsILi256ELi64ELi64ELi4ELb0ELb0EN7cutlass10bfloat16_tE19Flash_kernel_traitsILi256ELi64ELi64ELi4ES3_EELb1ELb0ELb0ELb0ELb0ELb0ELb0ELb1EEEvNS_16Flash_fwd_paramsE,(.L_x_2350 - _ZN5flash16flash_fwd_kernelI23Flash_fwd_kernel_traitsILi256ELi64ELi64ELi4ELb0ELb0EN7cutlass10bfloat16_tE19Flash_kernel_traitsILi256ELi64ELi64ELi4ES3_EELb1ELb0ELb0ELb0ELb0ELb0ELb0ELb1EEEvNS_16Flash_fwd_paramsE)
        .other          _ZN5flash16flash_fwd_kernelI23Flash_fwd_kernel_traitsILi256ELi64ELi64ELi4ELb0ELb0EN7cutlass10bfloat16_tE19Flash_kernel_traitsILi256ELi64ELi64ELi4ES3_EELb1ELb0ELb0ELb0ELb0ELb0ELb0ELb1EEEvNS_16Flash_fwd_paramsE,@"STO_CUDA_ENTRY STV_DEFAULT"
_ZN5flash16flash_fwd_kernelI23Flash_fwd_kernel_traitsILi256ELi64ELi64ELi4ELb0ELb0EN7cutlass10bfloat16_tE19Flash_kernel_traitsILi256ELi64ELi64ELi4ES3_EELb1ELb0ELb0ELb0ELb0ELb0ELb0ELb1EEEvNS_16Flash_fwd_paramsE:
.text._ZN5flash16flash_fwd_kernelI23Flash_fwd_kernel_traitsILi256ELi64ELi64ELi4ELb0ELb0EN7cutlass10bfloat16_tE19Flash_kernel_traitsILi256ELi64ELi64ELi4ES3_EELb1ELb0ELb0ELb0ELb0ELb0ELb0ELb1EEEvNS_16Flash_fwd_paramsE:
[----:B------:R-:W1:Y:S01]  /*0000*/  LDC R1, c[0x0][0x37c] ;  /* 0x0000df00ff017b82 */ /* 0x000e620000000800 */
[----:B------:R-:W2:Y:S07]  /*0010*/  LDCU.U8 UR4, c[0x0][0x524] ;  /* 0x0000a480ff0477ac */ /* 0x000eae0008000000 */
[----:B------:R-:W3:Y:S01]  /*0020*/  LDC R80, c[0x0][0x51c] ;  /* 0x00014700ff507b82 */ /* 0x000ee20000000800 */
[----:B-1----:R-:W-:Y:S01]  /*0030*/  VIADD R1, R1, 0xffffffb0 ;  /* 0xffffffb001017836 */ /* 0x002fe20000000000 */
[----:B------:R-:W1:Y:S01]  /*0040*/  LDCU.64 UR24, c[0x0][0x510] ;  /* 0x0000a200ff1877ac */ /* 0x000e620008000a00 */
[----:B------:R-:W4:Y:S05]  /*0050*/  LDCU.64 UR22, c[0x0][0x358] ;  /* 0x00006b00ff1677ac */ /* 0x000f2a0008000a00 */
[----:B------:R-:W5:Y:S01]  /*0060*/  LDC R2, c[0x0][0x518] ;  /* 0x00014600ff027b82 */ /* 0x000f620000000800 */
[----:B------:R-:W5:Y:S01]  /*0070*/  LDCU.64 UR12, c[0x0][0x460] ;  /* 0x00008c00ff0c77ac */ /* 0x000f620008000a00 */
[----:B------:R-:W5:Y:S01]  /*0080*/  LDCU.64 UR10, c[0x0][0x470] ;  /* 0x00008e00ff0a77ac */ /* 0x000f620008000a00 */
[----:B--2---:R-:W-:-:S05]  /*0090*/  ISETP.NE.AND P2, PT, RZ, UR4, PT ;  /* 0x00000004ff007c0c */ /* 0x004fca000bf45270 */
[----:B------:R-:W-:Y:S01]  /*00a0*/  S2UR UR21, SR_CTAID.X ;  /* 0x00000000001579c3 */ /* 0x000fe20000002500 */
[----:B------:R-:W2:Y:S01]  /*00b0*/  LDCU.64 UR6, c[0x0][0x478] ;  /* 0x00008f00ff0677ac */ /* 0x000ea20008000a00 */
[----:B-1----:R-:W-:Y:S02]  /*00c0*/  IMAD.U32 R8, RZ, RZ, UR24 ;  /* 0x00000018ff087e24 */ /* 0x002fe4000f8e00ff */
[----:B------:R-:W-:Y:S01]  /*00d0*/  IMAD.U32 R9, RZ, RZ, UR25 ;  /* 0x00000019ff097e24 */ /* 0x000fe2000f8e00ff */
[----:B------:R-:W1:Y:S05]  /*00e0*/  LDCU.64 UR14, c[0x0][0x460] ;  /* 0x00008c00ff0e77ac */ /* 0x000e6a0008000a00 */
[----:B----4-:R-:W4:Y:S01]  /*00f0*/  @P2 LDG.E.64 R8, desc[UR22][R8.64] ;  /* 0x0000001608082981 */ /* 0x010f22000c1e1b00 */
[----:B---3--:R-:W-:Y:S01]  /*0100*/  @P2 IMAD.MOV.U32 R3, RZ, RZ, R80 ;  /* 0x000000ffff032224 */ /* 0x008fe200078e0050 */
[----:B------:R-:W1:Y:S04]  /*0110*/  S2UR UR9, SR_CTAID.Y ;  /* 0x00000000000979c3 */ /* 0x000e680000002600 */
[----:B-----5:R3:W5:Y:S01]  /*0120*/  @P2 LDG.E.64 R6, desc[UR22][R2.64] ;  /* 0x0000001602062981 */ /* 0x020762000c1e1b00 */
[----:B------:R-:W-:Y:S01]  /*0130*/  UISETP.NE.U32.AND UP0, UPT, UR12, URZ, UPT ;  /* 0x000000ff0c00728c */ /* 0x000fe2000bf05070 */
[----:B------:R-:W-:Y:S01]  /*0140*/  ISETP.NE.U32.AND P4, PT, RZ, UR12, PT ;  /* 0x0000000cff007c0c */ /* 0x000fe2000bf85070 */
[----:B------:R-:W-:Y:S01]  /*0150*/  UISETP.NE.U32.AND UP4, UPT, UR10, URZ, UPT ;  /* 0x000000ff0a00728c */ /* 0x000fe2000bf85070 */
[----:B------:R-:W3:Y:S01]  /*0160*/  S2UR UR32, SR_CTAID.Z ;  /* 0x00000000002079c3 */ /* 0x000ee20000002700 */
[----:B------:R-:W5:Y:S01]  /*0170*/  LDCU.U8 UR8, c[0x0][0x532] ;  /* 0x0000a640ff0877ac */ /* 0x000f620008000000 */
[----:B------:R-:W-:Y:S01]  /*0180*/  ISETP.NE.AND.EX P4, PT, RZ, UR13, PT, P4 ;  /* 0x0000000dff007c0c */ /* 0x000fe2000bf85340 */
[----:B------:R-:W-:-:S02]  /*0190*/  UISETP.NE.AND.EX UP0, UPT, UR13, URZ, UPT, UP0 ;  /* 0x000000ff0d00728c */ /* 0x000fc4000bf05300 */
[----:B------:R-:W-:-:S03]  /*01a0*/  UISETP.NE.AND.EX UP4, UPT, UR11, URZ, UPT, UP4 ;  /* 0x000000ff0b00728c */ /* 0x000fc6000bf85340 */
[----:B------:R-:W5:Y:S01]  /*01b0*/  @P2 LDC R0, c[0x0][0x520] ;  /* 0x00014800ff002b82 */ /* 0x000f620000000800 */
[----:B--2---:R-:W-:-:S04]  /*01c0*/  UISETP.NE.U32.AND UP3, UPT, UR6, URZ, UPT ;  /* 0x000000ff0600728c */ /* 0x004fc8000bf65070 */
[----:B------:R-:W-:Y:S02]  /*01d0*/  UISETP.NE.AND.EX UP3, UPT, UR7, URZ, UPT, UP3 ;  /* 0x000000ff0700728c */ /* 0x000fe4000bf65330 */
[----:B-1----:R-:W-:Y:S02]  /*01e0*/  UIMAD.WIDE.U32 UR14, UR9, 0x4, UR14 ;  /* 0x00000004090e78a5 */ /* 0x002fe4000f8e000e */
[----:B------:R-:W-:Y:S02]  /*01f0*/  USHF.L.U32 UR13, UR9, 0x2, URZ ;  /* 0x00000002090d7899 */ /* 0x000fe400080006ff */
[----:B------:R-:W-:Y:S01]  /*0200*/  USHF.R.U32.HI UR12, URZ, 0x1e, UR9 ;  /* 0x0000001eff0c7899 */ /* 0x000fe20008011609 */
[----:B---3--:R-:W1:Y:S01]  /*0210*/  S2R R3, SR_TID.X ;  /* 0x0000000000037919 */ /* 0x008e620000002100 */
[----:B------:R-:W-:Y:S02]  /*0220*/  @UP4 UIADD3 UR10, UP2, UPT, UR13, UR10, URZ ;  /* 0x0000000a0d0a4290 */ /* 0x000fe4000ff5e0ff */
[----:B------:R-:W-:-:S02]  /*0230*/  ULOP3.LUT UR4, UR32, UR21, UR9, 0xfe, !UPT ;  /* 0x0000001520047292 */ /* 0x000fc4000f8efe09 */
[----:B------:R-:W-:Y:S02]  /*0240*/  @UP4 UIADD3.X UR11, UPT, UPT, UR12, UR11, URZ, UP2, !UPT ;  /* 0x0000000b0c0b4290 */ /* 0x000fe400097fe4ff */
[----:B------:R-:W-:-:S04]  /*0250*/  @UP3 UIADD3 UR6, UP1, UPT, UR13, UR6, URZ ;  /* 0x000000060d063290 */ /* 0x000fc8000ff3e0ff */
[----:B------:R-:W-:Y:S01]  /*0260*/  @UP3 UIADD3.X UR7, UPT, UPT, UR12, UR7, URZ, UP1, !UPT ;  /* 0x000000070c073290 */ /* 0x000fe20008ffe4ff */
[----:B-1----:R-:W-:Y:S02]  /*0270*/  LOP3.LUT P0, RZ, R3, UR4, RZ, 0xfc, !PT ;  /* 0x0000000403ff7c12 */ /* 0x002fe4000f80fcff */
[----:B------:R-:W1:Y:S11]  /*0280*/  LDCU.64 UR4, c[0x0][0x468] ;  /* 0x00008d00ff0477ac */ /* 0x000e760008000a00 */
[----:B------:R-:W2:Y:S01]  /*0290*/  @!P0 LDC.64 R4, c[0x0][0x528] ;  /* 0x00014a00ff048b82 */ /* 0x000ea20000000a00 */
[----:B-1----:R-:W-:-:S02]  /*02a0*/  UISETP.EQ.U32.AND UP2, UPT, UR4, URZ, UPT ;  /* 0x000000ff0400728c */ /* 0x002fc4000bf42070 */
[----:B------:R-:W-:-:S04]  /*02b0*/  UIADD3 UR13, UP1, UPT, UR13, UR4, URZ ;  /* 0x000000040d0d7290 */ /* 0x000fc8000ff3e0ff */
[----:B------:R-:W-:Y:S01]  /*02c0*/  UIADD3.X UR12, UPT, UPT, UR12, UR5, URZ, UP1, !UPT ;  /* 0x000000050c0c7290 */ /* 0x000fe20008ffe4ff */
[----:B------:R-:W-:Y:S02]  /*02d0*/  IMAD.U32 R10, RZ, RZ, UR10 ;  /* 0x0000000aff0a7e24 */ /* 0x000fe4000f8e00ff */
[----:B------:R-:W-:Y:S01]  /*02e0*/  IMAD.U32 R11, RZ, RZ, UR11 ;  /* 0x0000000bff0b7e24 */ /* 0x000fe2000f8e00ff */
[----:B------:R-:W-:Y:S01]  /*02f0*/  UMOV UR20, 0xffffffff ;  /* 0xffffffff00147882 */ /* 0x000fe20000000000 */
[----:B------:R-:W1:Y:S01]  /*0300*/  @!UP3 LDCU UR11, c[0x0][0x43c] ;  /* 0x00008780ff0bb7ac */ /* 0x000e620008000800 */
[----:B----4-:R-:W-:Y:S02]  /*0310*/  @P2 R2UR UR24, R8 ;  /* 0x00000000081822ca */ /* 0x010fe400000e0000 */
[----:B------:R-:W-:Y:S02]  /*0320*/  @P2 R2UR UR25, R9 ;  /* 0x00000000091922ca */ /* 0x000fe400000e0000 */
[----:B-----5:R-:W-:-:S05]  /*0330*/  @P2 IADD3 R2, P1, PT, R6, R0, RZ ;  /* 0x0000000006022210 */ /* 0x020fca0007f3e0ff */
[----:B------:R-:W-:Y:S01]  /*0340*/  @P2 IMAD.X R80, RZ, RZ, R7, P1 ;  /* 0x000000ffff502224 */ /* 0x000fe200008e0607 */
[----:B------:R-:W-:-:S03]  /*0350*/  PLOP3.LUT P2, PT, PT, PT, UP0, 0x80, 0x8 ;  /* 0x000000000008781c */ /* 0x000fc60003f4f008 */
[----:B------:R-:W-:Y:S01]  /*0360*/  IMAD.U32 R6, RZ, RZ, UR24 ;  /* 0x00000018ff067e24 */ /* 0x000fe2000f8e00ff */
[----:B------:R-:W-:Y:S01]  /*0370*/  PLOP3.LUT P1, PT, PT, PT, UP4, 0x80, 0x8 ;  /* 0x000000000008781c */ /* 0x000fe20003f2f048 */
[----:B------:R-:W-:-:S05]  /*0380*/  IMAD.U32 R7, RZ, RZ, UR25 ;  /* 0x00000019ff077e24 */ /* 0x000fca000f8e00ff */
[----:B--2---:R2:W-:Y:S01]  /*0390*/  @!P0 STG.E.64 desc[UR22][R4.64], R6 ;  /* 0x0000000604008986 */ /* 0x0045e2000c101b16 */
[----:B------:R-:W-:Y:S01]  /*03a0*/  UISETP.NE.AND UP4, UPT, UR8, URZ, UPT ;  /* 0x000000ff0800728c */ /* 0x000fe2000bf85270 */
[----:B------:R-:W-:Y:S01]  /*03b0*/  IMAD.U32 R8, RZ, RZ, UR6 ;  /* 0x00000006ff087e24 */ /* 0x000fe2000f8e00ff */
[----:B------:R-:W3:Y:S02]  /*03c0*/  @!UP0 LDCU UR34, c[0x0][0x434] ;  /* 0x00008680ff2287ac */ /* 0x000ee40008000800 */
[----:B------:R-:W-:Y:S01]  /*03d0*/  UISETP.EQ.OR.EX UP2, UPT, UR5, URZ, !UP4, UP2 ;  /* 0x000000ff0500728c */ /* 0x000fe2000e742720 */
[----:B------:R-:W-:Y:S01]  /*03e0*/  IMAD.U32 R9, RZ, RZ, UR7 ;  /* 0x00000007ff097e24 */ /* 0x000fe2000f8e00ff */
[----:B------:R-:W4:Y:S01]  /*03f0*/  @!UP3 LDCU.64 UR6, c[0x0][0x488] ;  /* 0x00009100ff06b7ac */ /* 0x000f220008000a00 */
[----:B--2---:R-:W-:Y:S02]  /*0400*/  @!P0 IMAD.MOV.U32 R6, RZ, RZ, R2 ;  /* 0x000000ffff068224 */ /* 0x004fe400078e0002 */
[----:B------:R-:W-:Y:S01]  /*0410*/  @!P0 IMAD.MOV.U32 R7, RZ, RZ, R80 ;  /* 0x000000ffff078224 */ /* 0x000fe200078e0050 */
[----:B------:R-:W2:Y:S04]  /*0420*/  LDCU UR8, c[0x0][0x3e0] ;  /* 0x00007c00ff0877ac */ /* 0x000ea80008000800 */
[----:B------:R5:W-:Y:S01]  /*0430*/  @!P0 STG.E.64 desc[UR22][R4.64+0x8], R6 ;  /* 0x0000080604008986 */ /* 0x000be2000c101b16 */
[----:B------:R-:W-:-:S02]  /*0440*/  PLOP3.LUT P0, PT, PT, PT, UP3, 0x80, 0x8 ;  /* 0x000000000008781c */ /* 0x000fc40003f0f038 */
[----:B------:R-:W-:-:S11]  /*0450*/  PLOP3.LUT P3, PT, PT, PT, UP2, 0x80, 0x8 ;  /* 0x000000000008781c */ /* 0x000fd60003f6f028 */
[----:B------:R1:W3:Y:S01]  /*0460*/  @P0 LDG.E R0, desc[UR22][R8.64] ;  /* 0x0000001608000981 */ /* 0x0002e2000c1e1900 */
[----:B-----5:R-:W-:Y:S02]  /*0470*/  IMAD.U32 R4, RZ, RZ, UR14 ;  /* 0x0000000eff047e24 */ /* 0x020fe4000f8e00ff */
[----:B------:R-:W-:-:S05]  /*0480*/  IMAD.U32 R5, RZ, RZ, UR15 ;  /* 0x0000000fff057e24 */ /* 0x000fca000f8e00ff */
[----:B------:R-:W5:Y:S01]  /*0490*/  @P4 LDG.E R7, desc[UR22][R4.64] ;  /* 0x0000001604074981 */ /* 0x000f62000c1e1900 */
[----:B-1----:R-:W-:Y:S02]  /*04a0*/  IMAD.U32 R8, RZ, RZ, UR13 ;  /* 0x0000000dff087e24 */ /* 0x002fe4000f8e00ff */
[----:B------:R-:W-:-:S05]  /*04b0*/  IMAD.U32 R9, RZ, RZ, UR12 ;  /* 0x0000000cff097e24 */ /* 0x000fca000f8e00ff */
[----:B------:R-:W5:Y:S04]  /*04c0*/  @!P3 LDG.E R6, desc[UR22][R8.64] ;  /* 0x000000160806b981 */ /* 0x000f68000c1e1900 */
[----:B------:R-:W5:Y:S04]  /*04d0*/  @P2 LDG.E R4, desc[UR22][R4.64+0x4] ;  /* 0x0000041604042981 */ /* 0x000f68000c1e1900 */
[----:B------:R-:W5:Y:S01]  /*04e0*/  @P1 LDG.E R5, desc[UR22][R10.64] ;  /* 0x000000160a051981 */ /* 0x000f62000c1e1900 */
[----:B----4-:R-:W-:-:S04]  /*04f0*/  @!UP3 UISETP.NE.U32.AND UP2, UPT, UR6, URZ, UPT ;  /* 0x000000ff0600b28c */ /* 0x010fc8000bf45070 */
[----:B------:R-:W-:Y:S01]  /*0500*/  @!UP3 UISETP.NE.AND.EX UP2, UPT, UR7, URZ, UPT, UP2 ;  /* 0x000000ff0700b28c */ /* 0x000fe2000bf45320 */
[----:B------:R-:W-:Y:S01]  /*0510*/  UMOV UR10, URZ ;  /* 0x000000ff000a7c82 */ /* 0x000fe20008000000 */
[----:B------:R-:W-:Y:S02]  /*0520*/  USHF.L.U32 UR33, UR21, 0x6, URZ ;  /* 0x0000000615217899 */ /* 0x000fe400080006ff */
[----:B--2---:R-:W-:Y:S01]  /*0530*/  UIMAD UR31, UR9, UR8, UR32 ;  /* 0x00000008091f72a4 */ /* 0x004fe2000f8e0220 */
[----:B---3--:R-:W-:Y:S02]  /*0540*/  @P0 R2UR UR30, R0 ;  /* 0x00000000001e02ca */ /* 0x008fe400000e0000 */
[----:B-----5:R-:W-:Y:S02]  /*0550*/  @P4 R2UR UR20, R7 ;  /* 0x00000000071442ca */ /* 0x020fe400000e0000 */
[----:B------:R-:W-:-:S13]  /*0560*/  @P2 R2UR UR12, R4 ;  /* 0x00000000040c22ca */ /* 0x000fda00000e0000 */
[----:B------:R-:W-:Y:S02]  /*0570*/  @UP0 UIADD3 UR34, UPT, UPT, UR12, -UR20, URZ ;  /* 0x800000140c220290 */ /* 0x000fe4000fffe0ff */
[----:B------:R-:W-:Y:S02]  /*0580*/  UISETP.NE.U32.AND UP0, UPT, UR4, URZ, UPT ;  /* 0x000000ff0400728c */ /* 0x000fe4000bf05070 */
[----:B------:R-:W-:Y:S02]  /*0590*/  @!UP3 USEL UR4, UR11, URZ, UP2 ;  /* 0x000000ff0b04b287 */ /* 0x000fe40009000000 */
[----:B------:R-:W-:Y:S01]  /*05a0*/  UISETP.NE.AND.EX UP0, UPT, UR5, URZ, UPT, UP0 ;  /* 0x000000ff0500728c */ /* 0x000fe2000bf05300 */
[----:B------:R-:W-:Y:S01]  /*05b0*/  UMOV UR11, 0xffffffff ;  /* 0xffffffff000b7882 */ /* 0x000fe20000000000 */
[----:B------:R-:W-:Y:S02]  /*05c0*/  @!P3 R2UR UR11, R6 ;  /* 0x00000000060bb2ca */ /* 0x000fe400000e0000 */
[----:B------:R-:W-:Y:S01]  /*05d0*/  @P1 R2UR UR10, R5 ;  /* 0x00000000050a12ca */ /* 0x000fe200000e0000 */
[----:B------:R-:W-:-:S06]  /*05e0*/  UISETP.GT.AND UP1, UPT, UR34, UR33, UPT ;  /* 0x000000212200728c */ /* 0x000fcc000bf24270 */
[----:B------:R-:W-:Y:S01]  /*05f0*/  PLOP3.LUT P0, PT, PT, PT, UP1, 0x80, 0x8 ;  /* 0x000000000008781c */ /* 0x000fe20003f0f018 */
        /* <DEDUP_REMOVED lines=9> */
.L_x_879:
[----:B-1----:R-:W-:Y:S01]  /*0690*/  @!UP3 UIADD3 UR30, UPT, UPT, UR4, UR5, -UR10 ;  /* 0x00000005041eb290 */ /* 0x002fe2000fffe80a */
[----:B------:R-:W-:Y:S11]  /*06a0*/  @!P0 EXIT ;  /* 0x000000000000894d */ /* 0x000ff60003800000 */
[----:B------:R-:W-:Y:S01]  /*06b0*/  UISETP.GT.AND UP0, UPT, UR30, URZ, UPT ;  /* 0x000000ff1e00728c */ /* 0x000fe2000bf04270 */
[----:B------:R-:W-:-:S08]  /*06c0*/  LOP3.LUT R81, R3, 0x1f, RZ, 0xc0, !PT ;  /* 0x0000001f03517812 */ /* 0x000fd000078ec0ff */
        /* <DEDUP_REMOVED lines=17> */
[----:B------:R-:W-:-:S11]  /*07e0*/  UISETP.NE.AND UP0, UPT, UR10, URZ, UPT ;  /* 0x000000ff0a00728c */ /* 0x000fd6000bf05270 */
[----:B------:R-:W2:Y:S01]  /*07f0*/  @UP0 LDCU UR7, c[0x0][0x454] ;  /* 0x00008a80ff0707ac */ /* 0x000ea20008000800 */
[----:B------:R-:W3:Y:S01]  /*0800*/  @!UP0 LDCU UR4, c[0x0][0x434] ;  /* 0x00008680ff0487ac */ /* 0x000ee20008000800 */
[----:B------:R-:W4:Y:S01]  /*0810*/  @UP0 LDCU UR13, c[0x0][0x454] ;  /* 0x00008a80ff0d07ac */ /* 0x000f220008000800 */
[----:B-1----:R-:W-:Y:S01]  /*0820*/  @UP0 UMOV UR6, 0x1 ;  /* 0x0000000100060882 */ /* 0x002fe20000000000 */
[----:B----4-:R-:W4:Y:S01]  /*0830*/  @!UP0 LDCU UR13, c[0x0][0x434] ;  /* 0x00008680ff0d87ac */ /* 0x010f220008000800 */
[----:B------:R-:W-:Y:S01]  /*0840*/  @!UP0 UMOV UR6, 0x1 ;  /* 0x0000000100068882 */ /* 0x000fe20000000000 */
[----:B--2---:R-:W-:Y:S02]  /*0850*/  @UP0 UIMAD UR7, UR8, UR7, URZ ;  /* 0x00000007080702a4 */ /* 0x004fe4000f8e02ff */
[----:B---3--:R-:W-:-:S12]  /*0860*/  @!UP0 UIMAD UR7, UR8, UR4, URZ ;  /* 0x00000004080782a4 */ /* 0x008fd8000f8e02ff */
.L_x_881:
        /* <DEDUP_REMOVED lines=8> */
[----:B------:R-:W-:Y:S01]  /*08f0*/  VIADD R5, R16, 0x10 ;  /* 0x0000001010057836 */ /* 0x000fe20000000000 */
[----:B------:R-:W-:Y:S01]  /*0900*/  BSSY.RECONVERGENT B0, `(.L_x_882) ;  /* 0x0000030000007945 */ /* 0x000fe20003800200 */
[----:B----4-:R-:W-:Y:S01]  /*0910*/  UIMAD UR13, UR32, UR13, URZ ;  /* 0x0000000d200d72a4 */ /* 0x010fe2000f8e02ff */
[C---:B------:R-:W-:Y:S01]  /*0920*/  IADD3 R2, P0, PT, R9.reuse, UR12, RZ ;  /* 0x0000000c09027c10 */ /* 0x040fe2000ff1e0ff */
[----:B-1----:R-:W-:Y:S01]  /*0930*/  UIMAD UR10, UR33, UR6, URZ ;  /* 0x00000006210a72a4 */ /* 0x002fe2000f8e02ff */
[----:B------:R-:W-:Y:S01]  /*0940*/  IMAD.WIDE.U32 R14, R14, 0x40, R16 ;  /* 0x000000400e0e7825 */ /* 0x000fe200078e0010 */
[----:B------:R-:W-:Y:S01]  /*0950*/  UIADD3 UR33, UPT, UPT, -UR33, UR34, URZ ;  /* 0x0000002221217290 */ /* 0x000fe2000fffe1ff */
[C---:B------:R-:W-:Y:S01]  /*0960*/  IADD3 R4, PT, PT, R16.reuse, 0x20, RZ ;  /* 0x0000002010047810 */ /* 0x040fe20007ffe0ff */
[----:B------:R-:W-:Y:S01]  /*0970*/  @!UP1 UIMAD UR13, UR9, UR7, UR13 ;  /* 0x00000007090d92a4 */ /* 0x000fe2000f8e020d */
[----:B------:R-:W-:Y:S01]  /*0980*/  IMAD.X R3, RZ, RZ, UR11, P0 ;  /* 0x0000000bff037e24 */ /* 0x000fe200080e06ff */
[----:B------:R-:W-:Y:S01]  /*0990*/  UISETP.NE.AND UP0, UPT, UR20, -0x1, UPT ;  /* 0xffffffff1400788c */ /* 0x000fe2000bf05270 */
[----:B------:R-:W-:Y:S01]  /*09a0*/  ISETP.NE.AND P3, PT, R9, RZ, PT ;  /* 0x000000ff0900720c */ /* 0x000fe20003f65270 */
[----:B--2---:R-:W-:Y:S01]  /*09b0*/  UIMAD UR7, UR9, UR8, URZ ;  /* 0x00000008090772a4 */ /* 0x004fe2000f8e02ff */
[----:B------:R-:W-:Y:S01]  /*09c0*/  ISETP.GE.AND P1, PT, R16, UR33, PT ;  /* 0x0000002110007c0c */ /* 0x000fe2000bf26270 */
[----:B------:R-:W-:Y:S01]  /*09d0*/  USHF.R.S32.HI UR8, URZ, 0x1f, UR13 ;  /* 0x0000001fff087899 */ /* 0x000fe2000801140d */
        /* <DEDUP_REMOVED lines=12> */
[----:B------:R-:W-:Y:S01]  /*0aa0*/  UIADD3 UR7, UP1, UP0, UR10, UR7, UR13 ;  /* 0x000000070a077290 */ /* 0x000fe2000f83e00d */
[----:B------:R-:W-:-:S03]  /*0ab0*/  IMAD R13, R12, UR32, R11 ;  /* 0x000000200c0d7c24 */ /* 0x000fc6000f8e020b */
        /* <DEDUP_REMOVED lines=20> */
.L_x_883:
[----:B------:R-:W-:Y:S05]  /*0c00*/  BSYNC.RECONVERGENT B0 ;  /* 0x0000000000007941 */ /* 0x000fea0003800200 */
.L_x_882:
        /* <DEDUP_REMOVED lines=25> */
.L_x_885:
[----:B------:R-:W-:Y:S05]  /*0da0*/  BSYNC.RECONVERGENT B0 ;  /* 0x0000000000007941 */ /* 0x000fea0003800200 */
.L_x_884:
        /* <DEDUP_REMOVED lines=24> */
.L_x_887:
[----:B------:R-:W-:Y:S05]  /*0f30*/  BSYNC.RECONVERGENT B0 ;  /* 0x0000000000007941 */ /* 0x000fea0003800200 */
.L_x_886:
        /* <DEDUP_REMOVED lines=26> */
.L_x_889:
[----:B------:R-:W-:Y:S05]  /*10e0*/  BSYNC.RECONVERGENT B0 ;  /* 0x0000000000007941 */ /* 0x000fea0003800200 */
.L_x_888:
        /* <DEDUP_REMOVED lines=10> */
.L_x_891:
[----:B------:R-:W-:Y:S05]  /*1190*/  BSYNC.RECONVERGENT B0 ;  /* 0x0000000000007941 */ /* 0x000fea0003800200 */
.L_x_890:
        /* <DEDUP_REMOVED lines=10> */
.L_x_893:
[----:B------:R-:W-:Y:S05]  /*1240*/  BSYNC.RECONVERGENT B0 ;  /* 0x0000000000007941 */ /* 0x000fea0003800200 */
.L_x_892:
        /* <DEDUP_REMOVED lines=10> */
.L_x_895:
[----:B------:R-:W-:Y:S05]  /*12f0*/  BSYNC.RECONVERGENT B0 ;  /* 0x0000000000007941 */ /* 0x000fea0003800200 */
.L_x_894:
        /* <DEDUP_REMOVED lines=10> */
.L_x_880:
[----:B------:R-:W-:Y:S02]  /*13a0*/  UISETP.NE.AND UP0, UPT, UR20, -0x1, UPT ;  /* 0xffffffff1400788c */ /* 0x000fe4000bf05270 */
[----:B------:R-:W-:Y:S02]  /*13b0*/  UISETP.NE.AND UP1, UPT, UR11, -0x1, UPT ;  /* 0xffffffff0b00788c */ /* 0x000fe4000bf25270 */
[----:B------:R-:W-:-:S04]  /*13c0*/  UIADD3 UR26, UPT, UPT, UR30, 0x3f, URZ ;  /* 0x0000003f1e1a7890 */ /* 0x000fc8000fffe0ff */
[----:B------:R-:W-:-:S03]  /*13d0*/  ULEA.HI UR28, UR26, 0xffffffff, URZ, 0x1a ;  /* 0xffffffff1a1c7891 */ /* 0x000fc6000f8fd0ff */
[----:B------:R-:W1:Y:S01]  /*13e0*/  @!UP0 LDCU.64 UR6, c[0x0][0x398] ;  /* 0x00007300ff0687ac */ /* 0x000e620008000a00 */
[----:B------:R-:W2:Y:S01]  /*13f0*/  @UP0 LDCU.64 UR4, c[0x0][0x3b0] ;  /* 0x00007600ff0407ac */ /* 0x000ea20008000a00 */
[----:B------:R-:W-:Y:S02]  /*1400*/  USHF.L.U32 UR27, UR28, 0x6, URZ ;  /* 0x000000061c1b7899 */ /* 0x000fe400080006ff */
        /* <DEDUP_REMOVED lines=17> */
.L_x_896:
[----:B------:R-:W1:Y:S01]  /*1520*/  LDCU.64 UR16, c[0x0][0x3b8] ;  /* 0x00007700ff1077ac */ /* 0x000e620008000a00 */
[----:B------:R-:W-:-:S04]  /*1530*/  UIADD3 UR8, UPT, UPT, UR10, UR11, URZ ;  /* 0x0000000b0a087290 */ /* 0x000fc8000fffe0ff */
[----:B-1----:R-:W-:Y:S02]  /*1540*/  UIMAD.WIDE.U32 UR36, UR8, UR16, URZ ;  /* 0x00000010082472a5 */ /* 0x002fe4000f8e00ff */
[----:B------:R-:W-:-:S04]  /*1550*/  UIMAD UR8, UR8, UR17, URZ ;  /* 0x00000011080872a4 */ /* 0x000fc8000f8e02ff */
[----:B------:R-:W-:Y:S02]  /*1560*/  UIADD3 UR8, UPT, UPT, UR37, UR8, URZ ;  /* 0x0000000825087290 */ /* 0x000fe4000fffe0ff */
.L_x_897:
[----:B------:R-:W1:Y:S01]  /*1570*/  LDC R0, c[0x0][0x3e8] ;  /* 0x0000fa00ff007b82 */ /* 0x000e620000000800 */
[----:B------:R-:W2:Y:S01]  /*1580*/  S2R R4, SR_CTAID.Z ;  /* 0x0000000000047919 */ /* 0x000ea20000002700 */
[----:B------:R-:W3:Y:S01]  /*1590*/  LDCU UR4, c[0x0][0x444] ;  /* 0x00008880ff0477ac */ /* 0x000ee20008000800 */
[----:B------:R-:W4:Y:S01]  /*15a0*/  LDCU UR29, c[0x0][0x448] ;  /* 0x00008900ff1d77ac */ /* 0x000f220008000800 */
[----:B---3--:R-:W-:Y:S01]  /*15b0*/  UIMAD UR4, UR31, UR4, UR33 ;  /* 0x000000041f0472a4 */ /* 0x008fe2000f8e0221 */
[----:B-1----:R-:W-:-:S03]  /*15c0*/  IABS R6, R0 ;  /* 0x0000000000067213 */ /* 0x002fc60000000000 */
[----:B----4-:R-:W-:Y:S01]  /*15d0*/  UIMAD UR35, UR4, UR29, UR27 ;  /* 0x0000001d042372a4 */ /* 0x010fe2000f8e021b */
        /* <DEDUP_REMOVED lines=23> */
[----:B------:R-:W-:Y:S06]  /*1750*/  BRA.U UP1, `(.L_x_898) ;  /* 0x0000000101287547 */ /* 0x000fec000b800000 */
        /* <DEDUP_REMOVED lines=10> */
.L_x_898:
[----:B------:R-:W1:Y:S01]  /*1800*/  LDCU.64 UR14, c[0x0][0x3c0] ;  /* 0x00007800ff0e77ac */ /* 0x000e620008000a00 */
[----:B------:R-:W-:-:S04]  /*1810*/  UIADD3 UR10, UPT, UPT, UR10, UR11, URZ ;  /* 0x0000000b0a0a7290 */ /* 0x000fc8000fffe0ff */
[----:B-1----:R-:W-:Y:S02]  /*1820*/  UIMAD.WIDE.U32 UR4, UR10, UR14, URZ ;  /* 0x0000000e0a0472a5 */ /* 0x002fe4000f8e00ff */
[----:B------:R-:W-:-:S04]  /*1830*/  UIMAD UR9, UR10, UR15, URZ ;  /* 0x0000000f0a0972a4 */ /* 0x000fc8000f8e02ff */
[----:B------:R-:W-:Y:S01]  /*1840*/  UIADD3 UR9, UPT, UPT, UR5, UR9, URZ ;  /* 0x0000000905097290 */ /* 0x000fe2000fffe0ff */
[----:B------:R-:W-:-:S11]  /*1850*/  UMOV UR10, UR4 ;  /* 0x00000004000a7c82 */ /* 0x000fd60008000000 */
.L_x_899:
[C---:B------:R-:W-:Y:S01]  /*1860*/  IMAD.SHL.U32 R9, R3.reuse, 0x8, RZ ;  /* 0x0000000803097824 */ /* 0x040fe200078e00ff */
[----:B------:R-:W1:Y:S01]  /*1870*/  LDCU.64 UR18, c[0x0][0x3c8] ;  /* 0x00007900ff1277ac */ /* 0x000e620008000a00 */
[--C-:B------:R-:W-:Y:S01]  /*1880*/  SHF.R.U32.HI R213, RZ, 0x1, R3.reuse ;  /* 0x00000001ffd57819 */ /* 0x100fe20000011603 */
[----:B------:R-:W-:Y:S01]  /*1890*/  IMAD.SHL.U32 R90, R3, 0x2, RZ ;  /* 0x00000002035a7824 */ /* 0x000fe200078e00ff */
[----:B------:R-:W-:Y:S01]  /*18a0*/  SHF.R.U32.HI R10, RZ, 0x3, R3 ;  /* 0x00000003ff0a7819 */ /* 0x000fe20000011603 */
[----:B------:R-:W2:Y:S01]  /*18b0*/  LDCU.64 UR12, c[0x0][0x388] ;  /* 0x00007100ff0c77ac */ /* 0x000ea20008000a00 */
[----:B------:R-:W-:Y:S01]  /*18c0*/  LOP3.LUT R0, R9, 0x38, RZ, 0xc0, !PT ;  /* 0x0000003809007812 */ /* 0x000fe200078ec0ff */
[----:B------:R-:W-:Y:S01]  /*18d0*/  IMAD.U32 R12, RZ, RZ, UR21 ;  /* 0x00000015ff0c7e24 */ /* 0x000fe2000f8e00ff */
[----:B------:R-:W-:Y:S01]  /*18e0*/  LOP3.LUT R7, R213, 0x30, RZ, 0xc0, !PT ;  /* 0x00000030d5077812 */ /* 0x000fe200078ec0ff */
[----:B------:R-:W-:Y:S01]  /*18f0*/  VIADD R6, R10, 0x10 ;  /* 0x000000100a067836 */ /* 0x000fe20000000000 */
[C---:B------:R-:W-:Y:S01]  /*1900*/  IADD3 R4, P0, PT, R0.reuse, UR6, RZ ;  /* 0x0000000600047c10 */ /* 0x040fe2000ff1e0ff */
[----:B------:R-:W-:Y:S01]  /*1910*/  IMAD.MOV.U32 R11, RZ, RZ, RZ ;  /* 0x000000ffff0b7224 */ /* 0x000fe200078e00ff */
[----:B------:R-:W-:Y:S01]  /*1920*/  IADD3 R18, P1, PT, R0, UR36, RZ ;  /* 0x0000002400127c10 */ /* 0x000fe2000ff3e0ff */
[----:B------:R-:W-:Y:S01]  /*1930*/  USHF.R.S32.HI UR36, URZ, 0x1f, UR35 ;  /* 0x0000001fff247899 */ /* 0x000fe20008011423 */
[----:B------:R-:W-:Y:S01]  /*1940*/  LOP3.LUT R90, R90, 0x6, RZ, 0xc0, !PT ;  /* 0x000000065a5a7812 */ /* 0x000fe200078ec0ff */
[----:B------:R-:W-:Y:S01]  /*1950*/  IMAD.X R5, RZ, RZ, UR7, P0 ;  /* 0x00000007ff057e24 */ /* 0x000fe200080e06ff */
[----:B------:R-:W3:Y:S01]  /*1960*/  LDCU.128 UR4, c[0x0][0x3d0] ;  /* 0x00007a00ff0477ac */ /* 0x000ee20008000c00 */
[C---:B------:R-:W-:Y:S01]  /*1970*/  IADD3 R20, P0, PT, R0.reuse, UR10, RZ ;  /* 0x0000000a00147c10 */ /* 0x040fe2000ff1e0ff */
[----:B------:R-:W-:Y:S01]  /*1980*/  IMAD.X R19, RZ, RZ, UR8, P1 ;  /* 0x00000008ff137e24 */ /* 0x000fe200088e06ff */
[----:B------:R-:W-:Y:S01]  /*1990*/  LEA.HI R7, R81, R7, RZ, 0x1e ;  /* 0x0000000751077211 */ /* 0x000fe200078ff0ff */
[----:B------:R-:W4:Y:S01]  /*19a0*/  LDCU.64 UR10, c[0x0][0x390] ;  /* 0x00007200ff0a77ac */ /* 0x000f220008000a00 */
[----:B------:R-:W-:Y:S01]  /*19b0*/  SHF.R.S32.HI R248, RZ, 0x1f, R16 ;  /* 0x0000001ffff87819 */ /* 0x000fe20000011410 */
[----:B------:R-:W-:Y:S01]  /*19c0*/  IMAD.X R21, RZ, RZ, UR9, P0 ;  /* 0x00000009ff157e24 */ /* 0x000fe200080e06ff */
[----:B------:R-:W-:Y:S01]  /*19d0*/  LOP3.LUT R93, R0, 0x40, RZ, 0xfc, !PT ;  /* 0x00000040005d7812 */ /* 0x000fe200078efcff */
[----:B------:R-:W5:Y:S01]  /*19e0*/  LDCU.64 UR8, c[0x0][0x418] ;  /* 0x00008300ff0877ac */ /* 0x000f620008000a00 */
[----:B------:R-:W-:Y:S01]  /*19f0*/  IMAD.WIDE.U32 R18, R10, UR16, R18 ;  /* 0x000000100a127c25 */ /* 0x000fe2000f8e0012 */
[C---:B------:R-:W-:Y:S01]  /*1a00*/  LOP3.LUT R92, R0.reuse, 0x80, RZ, 0xfc, !PT ;  /* 0x00000080005c7812 */ /* 0x040fe200078efcff */
[----:B------:R-:W-:Y:S01]  /*1a10*/  BSSY.RECONVERGENT B0, `(.L_x_900) ;  /* 0x000004e000007945 */ /* 0x000fe20003800200 */
[----:B------:R-:W-:Y:S01]  /*1a20*/  LOP3.LUT R91, R0, 0xc0, RZ, 0xfc, !PT ;  /* 0x000000c0005b7812 */ /* 0x000fe200078efcff */
[----:B------:R-:W-:Y:S01]  /*1a30*/  IMAD.WIDE.U32 R20, R10, UR14, R20 ;  /* 0x0000000e0a147c25 */ /* 0x000fe2000f8e0014 */
[----:B------:R2:W-:Y:S01]  /*1a40*/  STL [R1+0x24], R93 ;  /* 0x0000245d01007387 */ /* 0x0005e20000100800 */
[----:B------:R-:W-:-:S02]  /*1a50*/  LOP3.LUT R252, R9, 0x1f8, RZ, 0xc0, !PT ;  /* 0x000001f809fc7812 */ /* 0x000fc400078ec0ff */
[----:B-1----:R-:W-:Y:S01]  /*1a60*/  IMAD.U32 R14, RZ, RZ, UR18 ;  /* 0x00000012ff0e7e24 */ /* 0x002fe2000f8e00ff */
[----:B------:R-:W1:Y:S01]  /*1a70*/  S2UR UR18, SR_CgaCtaId ;  /* 0x00000000001279c3 */ /* 0x000e620000008800 */
[----:B------:R-:W-:Y:S01]  /*1a80*/  IMAD R7, R7, UR29, R90 ;  /* 0x0000001d07077c24 */ /* 0x000fe2000f8e025a */
[----:B------:R1:W-:Y:S01]  /*1a90*/  STL [R1+0x20], R92 ;  /* 0x0000205c01007387 */ /* 0x0003e20000100800 */
[----:B---3--:R-:W-:Y:S01]  /*1aa0*/  IMAD R250, R248, UR4, RZ ;  /* 0x00000004f8fa7c24 */ /* 0x008fe2000f8e02ff */
[----:B------:R-:W-:Y:S01]  /*1ab0*/  LOP3.LUT R252, R252, 0x38, R3, 0x78, !PT ;  /* 0x00000038fcfc7812 */ /* 0x000fe200078e7803 */
[----:B------:R-:W-:Y:S01]  /*1ac0*/  IMAD R19, R10, UR17, R19 ;  /* 0x000000110a137c24 */ /* 0x000fe2000f8e0213 */
[----:B------:R3:W-:Y:S01]  /*1ad0*/  STL [R1+0x1c], R91 ;  /* 0x00001c5b01007387 */ /* 0x0007e20000100800 */
[----:B------:R-:W-:Y:S01]  /*1ae0*/  IMAD R248, R248, UR6, RZ ;  /* 0x00000006f8f87c24 */ /* 0x000fe2000f8e02ff */
[----:B------:R-:W-:Y:S01]  /*1af0*/  LOP3.LUT R252, R252, 0x1e00, R9, 0xf8, !PT ;  /* 0x00001e00fcfc7812 */ /* 0x000fe200078ef809 */
[----:B------:R-:W-:-:S02]  /*1b00*/  IMAD R21, R10, UR15, R21 ;  /* 0x0000000f0a157c24 */ /* 0x000fc4000f8e0215 */
[----:B------:R-:W-:Y:S01]  /*1b10*/  IMAD.WIDE.U32 R14, R14, UR32, R4 ;  /* 0x000000200e0e7c25 */ /* 0x000fe2000f8e0004 */
[----:B------:R-:W-:-:S03]  /*1b20*/  IADD3 R4, P0, PT, R7, UR35, RZ ;  /* 0x0000002307047c10 */ /* 0x000fc6000ff1e0ff */
[C---:B------:R-:W-:Y:S01]  /*1b30*/  IMAD R250, R16.reuse, UR5, R250 ;  /* 0x0000000510fa7c24 */ /* 0x040fe2000f8e02fa */
[----:B------:R-:W-:Y:S01]  /*1b40*/  LEA.HI.X.SX32 R7, R7, UR36, 0x1, P0 ;  /* 0x0000002407077c11 */ /* 0x000fe200080f0eff */
[----:B------:R-:W-:Y:S01]  /*1b50*/  IMAD.WIDE.U32 R18, R16, UR4, R18 ;  /* 0x0000000410127c25 */ /* 0x000fe2000f8e0012 */
[----:B-----5:R-:W-:Y:S01]  /*1b60*/  LEA R8, P0, R4, UR8, 0x1 ;  /* 0x0000000804087c11 */ /* 0x020fe2000f8008ff */
[----:B------:R-:W-:Y:S02]  /*1b70*/  UIADD3 UR8, UPT, UPT, -UR33, UR34, URZ ;  /* 0x0000002221087290 */ /* 0x000fe4000fffe1ff */
[----:B------:R-:W-:Y:S01]  /*1b80*/  IMAD R248, R16, UR7, R248 ;  /* 0x0000000710f87c24 */ /* 0x000fe2000f8e02f8 */
[----:B--2---:R-:W-:Y:S01]  /*1b90*/  LEA R251, P2, R18, UR12, 0x1 ;  /* 0x0000000c12fb7c11 */ /* 0x004fe2000f8408ff */
[----:B------:R-:W-:Y:S01]  /*1ba0*/  IMAD.WIDE.U32 R16, R16, UR6, R20 ;  /* 0x0000000610107c25 */ /* 0x000fe2000f8e0014 */
[----:B------:R-:W-:Y:S01]  /*1bb0*/  LEA.HI.X R7, R4, UR9, R7, 0x1, P0 ;  /* 0x0000000904077c11 */ /* 0x000fe200080f0c07 */
[----:B------:R-:W-:Y:S01]  /*1bc0*/  UIADD3 UR9, UPT, UPT, -UR27, UR30, URZ ;  /* 0x0000001e1b097290 */ /* 0x000fe2000fffe1ff */
[----:B------:R-:W-:Y:S01]  /*1bd0*/  ISETP.GE.AND P0, PT, R6, UR8, PT ;  /* 0x0000000806007c0c */ /* 0x000fe2000bf06270 */
[----:B------:R-:W-:Y:S01]  /*1be0*/  IMAD.IADD R248, R17, 0x1, R248 ;  /* 0x0000000111f87824 */ /* 0x000fe200078e02f8 */
[----:B----4-:R-:W-:Y:S01]  /*1bf0*/  LEA R249, P1, R16, UR10, 0x1 ;  /* 0x0000000a10f97c11 */ /* 0x010fe2000f8208ff */
[----:B------:R-:W-:Y:S01]  /*1c00*/  IMAD.IADD R250, R19, 0x1, R250 ;  /* 0x0000000113fa7824 */ /* 0x000fe200078e02fa */
[----:B------:R-:W-:Y:S01]  /*1c10*/  UMOV UR10, 0x400 ;  /* 0x00000400000a7882 */ /* 0x000fe20000000000 */
[----:B------:R-:W-:Y:S01]  /*1c20*/  IMAD.WIDE.U32 R12, R12, 0x40, R10 ;  /* 0x000000400c0c7825 */ /* 0x000fe200078e000a */
[----:B------:R-:W-:Y:S01]  /*1c30*/  LEA.HI.X R248, R16, UR11, R248, 0x1, P1 ;  /* 0x0000000b10f87c11 */ /* 0x000fe200088f0cf8 */
[----:B-1----:R-:W-:Y:S01]  /*1c40*/  ULEA UR10, UR18, UR10, 0x18 ;  /* 0x0000000a120a7291 */ /* 0x002fe2000f8ec0ff */
[----:B------:R-:W-:Y:S01]  /*1c50*/  ISETP.GE.AND P1, PT, R10, UR8, PT ;  /* 0x000000080a007c0c */ /* 0x000fe2000bf26270 */
[----:B------:R-:W-:Y:S01]  /*1c60*/  IMAD.U32 R16, RZ, RZ, UR19 ;  /* 0x00000013ff107e24 */ /* 0x000fe2000f8e00ff */
[----:B------:R-:W-:Y:S01]  /*1c70*/  LEA.HI.X R250, R18, UR13, R250, 0x1, P2 ;  /* 0x0000000d12fa7c11 */ /* 0x000fe200090f0cfa */
[C---:B------:R-:W-:Y:S01]  /*1c80*/  VIADD R5, R10.reuse, 0x20 ;  /* 0x000000200a057836 */ /* 0x040fe20000000000 */
[----:B------:R-:W-:Y:S01]  /*1c90*/  ISETP.GE.AND P6, PT, R10, UR9, PT ;  /* 0x000000090a007c0c */ /* 0x000fe2000bfc6270 */
[----:B------:R-:W-:Y:S01]  /*1ca0*/  IMAD R17, R16, UR32, R15 ;  /* 0x0000002010117c24 */ /* 0x000fe2000f8e020f */
[----:B------:R-:W-:-:S07]  /*1cb0*/  LEA R252, R252, UR10, 0x1 ;  /* 0x0000000afcfc7c11 */ /* 0x000fce000f8e08ff */
[----:B---3--:R-:W-:Y:S05]  /*1cc0*/  @P1 BRA `(.L_x_901) ;  /* 0x0000000000881947 */ /* 0x008fea0003800000 */
        /* <DEDUP_REMOVED lines=34> */
.L_x_901:
[----:B------:R-:W-:Y:S05]  /*1ef0*/  BSYNC.RECONVERGENT B0 ;  /* 0x0000000000007941 */ /* 0x000fea0003800200 */
.L_x_900:
[----:B------:R-:W-:Y:S01]  /*1f00*/  USHF.L.U64.HI UR11, UR16, 0x6, UR17 ;  /* 0x00000006100b7899 */ /* 0x000fe20008010211 */
[----:B------:R-:W-:Y:S01]  /*1f10*/  BSSY.RECONVERGENT B0, `(.L_x_902) ;  /* 0x0000029000007945 */ /* 0x000fe20003800200 */
[----:B------:R-:W-:Y:S02]  /*1f20*/  ISETP.GE.AND P1, PT, R5, UR8, PT ;  /* 0x0000000805007c0c */ /* 0x000fe4000bf26270 */
        /* <DEDUP_REMOVED lines=39> */
.L_x_903:
[----:B------:R-:W-:Y:S05]  /*21a0*/  BSYNC.RECONVERGENT B0 ;  /* 0x0000000000007941 */ /* 0x000fea0003800200 */
.L_x_902:
        /* <DEDUP_REMOVED lines=41> */
.L_x_905:
[----:B------:R-:W-:Y:S05]  /*2440*/  BSYNC.RECONVERGENT B0 ;  /* 0x0000000000007941 */ /* 0x000fea0003800200 */
.L_x_904:
        /* <DEDUP_REMOVED lines=40> */
.L_x_907:
[----:B------:R-:W-:Y:S05]  /*26d0*/  BSYNC.RECONVERGENT B0 ;  /* 0x0000000000007941 */ /* 0x000fea0003800200 */
.L_x_906:
[----:B------:R-:W-:Y:S01]  /*26e0*/  UIMAD UR5, UR11, UR28, URZ ;  /* 0x0000001c0b0572a4 */ /* 0x000fe2000f8e02ff */
[----:B------:R-:W-:Y:S03]  /*26f0*/  BSSY.RECONVERGENT B0, `(.L_x_908) ;  /* 0x0000021000007945 */ /* 0x000fe60003800200 */
[----:B------:R-:W-:Y:S01]  /*2700*/  UIADD3 UR5, UPT, UPT, UR19, UR5, URZ ;  /* 0x0000000513057290 */ /* 0x000fe2000fffe0ff */
[----:B------:R-:W-:Y:S11]  /*2710*/  @P6 BRA `(.L_x_909) ;  /* 0x0000000000786947 */ /* 0x000ff60003800000 */
        /* <DEDUP_REMOVED lines=30> */
.L_x_909:
[----:B------:R-:W-:Y:S05]  /*2900*/  BSYNC.RECONVERGENT B0 ;  /* 0x0000000000007941 */ /* 0x000fea0003800200 */
.L_x_908:
        /* <DEDUP_REMOVED lines=37> */
.L_x_911:
[----:B------:R-:W-:Y:S05]  /*2b60*/  BSYNC.RECONVERGENT B0 ;  /* 0x0000000000007941 */ /* 0x000fea0003800200 */
.L_x_910:
        /* <DEDUP_REMOVED lines=37> */
.L_x_913:
[----:B------:R-:W-:Y:S05]  /*2dc0*/  BSYNC.RECONVERGENT B0 ;  /* 0x0000000000007941 */ /* 0x000fea0003800200 */
.L_x_912:
        /* <DEDUP_REMOVED lines=37> */
.L_x_915:
[----:B------:R-:W-:Y:S05]  /*3020*/  BSYNC.RECONVERGENT B0 ;  /* 0x0000000000007941 */ /* 0x000fea0003800200 */
.L_x_914:
[----:B------:R-:W-:Y:S01]  /*3030*/  IMAD.SHL.U32 R79, R3, 0x40, RZ ;  /* 0x00000040034f7824 */ /* 0x000fe200078e00ff */
[----:B------:R-:W0:Y:S01]  /*3040*/  LDGDEPBAR ;  /* 0x00000000000079af */ /* 0x000e220000000000 */
[----:B----4-:R-:W-:Y:S01]  /*3050*/  IMAD.MOV.U32 R11, RZ, RZ, R7 ;  /* 0x000000ffff0b7224 */ /* 0x010fe200078e0007 */
[----:B------:R-:W-:Y:S01]  /*3060*/  UIMAD.WIDE.U32 UR34, UR34, UR28, URZ ;  /* 0x0000001c222272a5 */ /* 0x000fe2000f8e00ff */
[----:B------:R-:W-:Y:S01]  /*3070*/  LOP3.LUT R78, R213, 0x8, RZ, 0xc0, !PT ;  /* 0x00000008d54e7812 */ /* 0x000fe200078ec0ff */
[----:B------:R-:W-:Y:S01]  /*3080*/  UIMAD UR5, UR33, UR28, URZ ;  /* 0x0000001c210572a4 */ /* 0x000fe2000f8e02ff */
[----:B------:R-:W-:Y:S01]  /*3090*/  LOP3.LUT R10, R79, 0x1c0, RZ, 0xc0, !PT ;  /* 0x000001c04f0a7812 */ /* 0x000fe200078ec0ff */
[----:B------:R-:W-:Y:S01]  /*30a0*/  BSSY.RECONVERGENT B0, `(.L_x_916) ;  /* 0x000002d000007945 */ /* 0x000fe20003800200 */
[----:B------:R-:W-:Y:S01]  /*30b0*/  SHF.R.U32.HI R82, RZ, 0x5, R3 ;  /* 0x00000005ff527819 */ /* 0x000fe20000011603 */
[----:B------:R-:W-:Y:S01]  /*30c0*/  UIADD3 UR5, UPT, UPT, UR35, UR5, URZ ;  /* 0x0000000523057290 */ /* 0x000fe2000fffe0ff */
[----:B------:R-:W-:Y:S01]  /*30d0*/  LOP3.LUT R9, R10, 0x38, R9, 0xf8, !PT ;  /* 0x000000380a097812 */ /* 0x000fe200078ef809 */
[----:B------:R-:W-:-:S03]  /*30e0*/  IMAD.MOV.U32 R10, RZ, RZ, R8 ;  /* 0x000000ffff0a7224 */ /* 0x000fc600078e0008 */
[----:B------:R-:W-:Y:S02]  /*30f0*/  LOP3.LUT R78, R9, R78, RZ, 0x3c, !PT ;  /* 0x0000004e094e7212 */ /* 0x000fe400078e3cff */
[----:B------:R4:W-:Y:S01]  /*3100*/  STL.64 [R1+0x10], R10 ;  /* 0x0000100a01007387 */ /* 0x0009e20000100a00 */
[----:B------:R-:W-:-:S04]  /*3110*/  DEPBAR.LE SB0, 0x0 ;  /* 0x000080000000791a */ /* 0x000fc80000000000 */
[----:B------:R-:W-:Y:S06]  /*3120*/  BAR.SYNC.DEFER_BLOCKING 0x0 ;  /* 0x0000000000007b1d */ /* 0x000fec0000010000 */
[----:B------:R-:W-:Y:S05]  /*3130*/  @P6 BRA `(.L_x_917) ;  /* 0x00000000007c6947 */ /* 0x000fea0003800000 */
        /* <DEDUP_REMOVED lines=31> */
.L_x_917:
[----:B------:R1:W-:Y:S04]  /*3330*/  STS.128 [R252+0x10000], RZ ;  /* 0x010000fffc007388 */ /* 0x0003e80000000c00 */
[----:B------:R1:W-:Y:S04]  /*3340*/  STS.128 [R252+0x12000], RZ ;  /* 0x012000fffc007388 */ /* 0x0003e80000000c00 */
[----:B------:R1:W-:Y:S04]  /*3350*/  STS.128 [R252+0x14000], RZ ;  /* 0x014000fffc007388 */ /* 0x0003e80000000c00 */
[----:B------:R1:W-:Y:S02]  /*3360*/  STS.128 [R252+0x16000], RZ ;  /* 0x016000fffc007388 */ /* 0x0003e40000000c00 */
.L_x_918:
[----:B------:R-:W-:Y:S05]  /*3370*/  BSYNC.RECONVERGENT B0 ;  /* 0x0000000000007941 */ /* 0x000fea0003800200 */
.L_x_916:
        /* <DEDUP_REMOVED lines=46> */
.L_x_920:
[----:B------:R-:W-:Y:S05]  /*3660*/  BSYNC.RECONVERGENT B0 ;  /* 0x0000000000007941 */ /* 0x000fea0003800200 */
.L_x_919:
        /* <DEDUP_REMOVED lines=41> */
.L_x_922:
[----:B------:R-:W-:Y:S05]  /*3900*/  BSYNC.RECONVERGENT B0 ;  /* 0x0000000000007941 */ /* 0x000fea0003800200 */
.L_x_921:
        /* <DEDUP_REMOVED lines=41> */
.L_x_924:
[----:B------:R-:W-:Y:S05]  /*3ba0*/  BSYNC.RECONVERGENT B0 ;  /* 0x0000000000007941 */ /* 0x000fea0003800200 */
.L_x_923:
[----:B------:R-:W-:Y:S01]  /*3bb0*/  LDSM.16.M88.4 R64, [R89] ;  /* 0x000000005940783b */ /* 0x000fe20000000200 */
[----:B------:R-:W-:Y:S01]  /*3bc0*/  IMAD.MOV.U32 R76, RZ, RZ, 0x20 ;  /* 0x00000020ff4c7424 */ /* 0x000fe200078e00ff */
[C---:B------:R-:W-:Y:S01]  /*3bd0*/  LOP3.LUT P6, RZ, R3.reuse, 0x2, RZ, 0xc0, !PT ;  /* 0x0000000203ff7812 */ /* 0x040fe200078cc0ff */
[----:B------:R-:W-:Y:S01]  /*3be0*/  VIADD R83, R88, UR10 ;  /* 0x0000000a58537c36 */ /* 0x000fe20008000000 */
[----:B------:R-:W5:Y:S01]  /*3bf0*/  LDSM.16.M88.4 R36, [R88+UR10+0x8000] ;  /* 0x0080000a5824783b */ /* 0x000f620008000200 */
[----:B------:R-:W-:Y:S01]  /*3c00*/  IMAD.MOV.U32 R77, RZ, RZ, 0x40 ;  /* 0x00000040ff4d7424 */ /* 0x000fe200078e00ff */
[----:B------:R-:W-:Y:S01]  /*3c10*/  SEL R76, R76, 0xffffffe0, !P6 ;  /* 0xffffffe04c4c7807 */ /* 0x000fe20007000000 */
[----:B------:R-:W-:Y:S01]  /*3c20*/  VIADD R90, R90, UR27 ;  /* 0x0000001b5a5a7c36 */ /* 0x000fe20008000000 */
[----:B------:R-:W5:Y:S01]  /*3c30*/  LDSM.16.M88.4 R28, [R88+UR10+0x8800] ;  /* 0x0088000a581c783b */ /* 0x000f620008000200 */
[----:B------:R-:W-:Y:S01]  /*3c40*/  LOP3.LUT P0, RZ, R3, 0x4, RZ, 0xc0, !PT ;  /* 0x0000000403ff7812 */ /* 0x000fe2000780c0ff */
[----:B------:R-:W-:Y:S01]  /*3c50*/  UISETP.GE.U32.AND UP1, UPT, UR30, 0x41, UPT ;  /* 0x000000411e00788c */ /* 0x000fe2000bf26070 */
[--C-:B------:R-:W-:Y:S01]  /*3c60*/  IMAD.IADD R87, R89, 0x1, R76.reuse ;  /* 0x0000000159577824 */ /* 0x100fe200078e024c */
[----:B-123--:R-:W1:Y:S01]  /*3c70*/  LDSM.16.M88.4 R20, [R88+UR10+0x9000] ;  /* 0x0090000a5814783b */ /* 0x00ee620008000200 */
[----:B------:R-:W-:Y:S01]  /*3c80*/  IMAD.IADD R84, R83, 0x1, R76 ;  /* 0x0000000153547824 */ /* 0x000fe200078e024c */
[----:B------:R-:W-:Y:S01]  /*3c90*/  SEL R77, R77, 0xffffffc0, !P0 ;  /* 0xffffffc04d4d7807 */ /* 0x000fe20004000000 */
[----:B------:R-:W2:Y:S01]  /*3ca0*/  LDCU.U8 UR4, c[0x0][0x4f8] ;  /* 0x00009f00ff0477ac */ /* 0x000ea20008000000 */
[----:B----4-:R-:W3:Y:S01]  /*3cb0*/  LDSM.16.M88.4 R8, [R88+UR10+0x9800] ;  /* 0x0098000a5808783b */ /* 0x010ee20008000200 */
[----:B------:R-:W-:-:S02]  /*3cc0*/  ISETP.GE.AND P1, PT, R90, UR30, PT ;  /* 0x0000001e5a007c0c */ /* 0x000fc4000bf26270 */
[--C-:B------:R-:W-:Y:S01]  /*3cd0*/  IMAD.IADD R86, R89, 0x1, R77.reuse ;  /* 0x0000000159567824 */ /* 0x100fe200078e024d */
[----:B------:R-:W-:Y:S01]  /*3ce0*/  LDSM.16.M88.4 R48, [R87] ;  /* 0x000000005730783b */ /* 0x000fe20000000200 */
[----:B------:R-:W-:Y:S02]  /*3cf0*/  IMAD.IADD R83, R83, 0x1, R77 ;  /* 0x0000000153537824 */ /* 0x000fe400078e024d */
[C---:B------:R-:W-:Y:S01]  /*3d00*/  IMAD.IADD R85, R76.reuse, 0x1, R86 ;  /* 0x000000014c557824 */ /* 0x040fe200078e0256 */
[----:B------:R-:W4:Y:S01]  /*3d10*/  LDSM.16.M88.4 R4, [R84+0x8000] ;  /* 0x008000005404783b */ /* 0x000f220000000200 */
[----:B------:R-:W-:-:S03]  /*3d20*/  IMAD.IADD R3, R76, 0x1, R83 ;  /* 0x000000014c037824 */ /* 0x000fc600078e0253 */
[----:B------:R-:W2:Y:S04]  /*3d30*/  LDSM.16.M88.4 R56, [R84+0x8800] ;  /* 0x008800005438783b */ /* 0x000ea80000000200 */
[----:B------:R-:W2:Y:S04]  /*3d40*/  LDSM.16.M88.4 R52, [R84+0x9000] ;  /* 0x009000005434783b */ /* 0x000ea80000000200 */
[----:B------:R-:W2:Y:S04]  /*3d50*/  LDSM.16.M88.4 R60, [R84+0x9800] ;  /* 0x00980000543c783b */ /* 0x000ea80000000200 */
[----:B------:R-:W-:Y:S01]  /*3d60*/  LDSM.16.M88.4 R12, [R83+0x8800] ;  /* 0x00880000530c783b */ /* 0x000fe20000000200 */
[C---:B-----5:R-:W-:Y:S03]  /*3d70*/  HMMA.16816.F32.BF16 R40, R64.reuse, R36, RZ ;  /* 0x000000244028723c */ /* 0x060fe600000418ff */
[----:B------:R-:W-:Y:S04]  /*3d80*/  LDSM.16.M88.4 R44, [R83+0x8000] ;  /* 0x00800000532c783b */ /* 0x000fe80000000200 */
[----:B------:R-:W-:Y:S01]  /*3d90*/  LDSM.16.M88.4 R68, [R83+0x9800] ;  /* 0x009800005344783b */ /* 0x000fe20000000200 */
[C---:B------:R-:W-:Y:S03]  /*3da0*/  HMMA.16816.F32.BF16 R32, R64.reuse, R28, RZ ;  /* 0x0000001c4020723c */ /* 0x040fe600000418ff */
[----:B------:R-:W-:Y:S04]  /*3db0*/  LDSM.16.M88.4 R72, [R88+UR10+0xb000] ;  /* 0x00b0000a5848783b */ /* 0x000fe80008000200 */
[----:B------:R-:W0:Y:S01]  /*3dc0*/  LDGDEPBAR ;  /* 0x00000000000079af */ /* 0x000e220000000000 */
[C---:B-1----:R-:W-:Y:S08]  /*3dd0*/  HMMA.16816.F32.BF16 R24, R64.reuse, R20, RZ ;  /* 0x000000144018723c */ /* 0x042ff000000418ff */
[C---:B------:R-:W-:Y:S08]  /*3de0*/  HMMA.16816.F32.BF16 R36, R64.reuse, R38, RZ ;  /* 0x000000264024723c */ /* 0x040ff000000418ff */
[C---:B------:R-:W-:Y:S08]  /*3df0*/  HMMA.16816.F32.BF16 R28, R64.reuse, R30, RZ ;  /* 0x0000001e401c723c */ /* 0x040ff000000418ff */
[C---:B------:R-:W-:Y:S08]  /*3e00*/  HMMA.16816.F32.BF16 R20, R64.reuse, R22, RZ ;  /* 0x000000164014723c */ /* 0x040ff000000418ff */
[C---:B---3--:R-:W-:Y:S08]  /*3e10*/  HMMA.16816.F32.BF16 R16, R64.reuse, R8, RZ ;  /* 0x000000084010723c */ /* 0x048ff000000418ff */
[----:B------:R-:W-:Y:S01]  /*3e20*/  HMMA.16816.F32.BF16 R64, R64, R10, RZ ;  /* 0x0000000a4040723c */ /* 0x000fe200000418ff */
[----:B------:R-:W1:Y:S07]  /*3e30*/  LDSM.16.M88.4 R8, [R86] ;  /* 0x000000005608783b */ /* 0x000e6e0000000200 */
[C---:B----4-:R-:W-:Y:S08]  /*3e40*/  HMMA.16816.F32.BF16 R40, R48.reuse, R4, R40 ;  /* 0x000000043028723c */ /* 0x050ff00000041828 */
[C---:B------:R-:W-:Y:S01]  /*3e50*/  HMMA.16816.F32.BF16 R36, R48.reuse, R6, R36 ;  /* 0x000000063024723c */ /* 0x040fe20000041824 */
[----:B------:R-:W3:Y:S07]  /*3e60*/  LDSM.16.M88.4 R4, [R83+0x9000] ;  /* 0x009000005304783b */ /* 0x000eee0000000200 */
[C---:B--2---:R-:W-:Y:S08]  /*3e70*/  HMMA.16816.F32.BF16 R32, R48.reuse, R56, R32 ;  /* 0x000000383020723c */ /* 0x044ff00000041820 */
[C---:B------:R-:W-:Y:S01]  /*3e80*/  HMMA.16816.F32.BF16 R28, R48.reuse, R58, R28 ;  /* 0x0000003a301c723c */ /* 0x040fe2000004181c */
[----:B------:R-:W-:Y:S07]  /*3e90*/  LDSM.16.M88.4 R56, [R85] ;  /* 0x000000005538783b */ /* 0x000fee0000000200 */
[C---:B------:R-:W-:Y:S08]  /*3ea0*/  HMMA.16816.F32.BF16 R24, R48.reuse, R52, R24 ;  /* 0x000000343018723c */ /* 0x040ff00000041818 */
[C---:B------:R-:W-:Y:S01]  /*3eb0*/  HMMA.16816.F32.BF16 R20, R48.reuse, R54, R20 ;  /* 0x000000363014723c */ /* 0x040fe20000041814 */
[----:B------:R-:W2:Y:S07]  /*3ec0*/  LDSM.16.M88.4 R52, [R3+0x8000] ;  /* 0x008000000334783b */ /* 0x000eae0000000200 */
        /* <DEDUP_REMOVED lines=10> */
[C---:B---3--:R-:W-:Y:S08]  /*3f70*/  HMMA.16816.F32.BF16 R24, R8.reuse, R4, R24 ;  /* 0x000000040818723c */ /* 0x048ff00000041818 */
[C---:B------:R-:W-:Y:S01]  /*3f80*/  HMMA.16816.F32.BF16 R20, R8.reuse, R6, R20 ;  /* 0x000000060814723c */ /* 0x040fe20000041814 */
[----:B------:R-:W3:Y:S07]  /*3f90*/  LDSM.16.M88.4 R4, [R89+0x2000] ;  /* 0x002000005904783b */ /* 0x000eee0000000200 */
[C---:B------:R-:W-:Y:S08]  /*3fa0*/  HMMA.16816.F32.BF16 R16, R8.reuse, R68, R16 ;  /* 0x000000440810723c */ /* 0x040ff00000041810 */
[----:B------:R-:W-:Y:S01]  /*3fb0*/  HMMA.16816.F32.BF16 R64, R8, R70, R64 ;  /* 0x000000460840723c */ /* 0x000fe20000041840 */
[----:B------:R-:W5:Y:S04]  /*3fc0*/  LDSM.16.M88.4 R8, [R88+UR10+0xa800] ;  /* 0x00a8000a5808783b */ /* 0x000f680008000200 */
[----:B------:R-:W-:Y:S03]  /*3fd0*/  LDSM.16.M88.4 R68, [R84+0xa800] ;  /* 0x00a800005444783b */ /* 0x000fe60000000200 */
[C---:B--2---:R-:W-:Y:S08]  /*3fe0*/  HMMA.16816.F32.BF16 R40, R56.reuse, R52, R40 ;  /* 0x000000343828723c */ /* 0x044ff00000041828 */
[C---:B------:R-:W-:Y:S01]  /*3ff0*/  HMMA.16816.F32.BF16 R36, R56.reuse, R54, R36 ;  /* 0x000000363824723c */ /* 0x040fe20000041824 */
[----:B------:R-:W2:Y:S07]  /*4000*/  LDSM.16.M88.4 R52, [R88+UR10+0xb800] ;  /* 0x00b8000a5834783b */ /* 0x000eae0008000200 */
        /* <DEDUP_REMOVED lines=8> */
[----:B------:R-:W4:Y:S04]  /*4090*/  LDSM.16.M88.4 R60, [R84+0xb000] ;  /* 0x00b00000543c783b */ /* 0x000f280000000200 */
[----:B------:R-:W4:Y:S03]  /*40a0*/  LDSM.16.M88.4 R56, [R84+0xb800] ;  /* 0x00b800005438783b */ /* 0x000f260000000200 */
[C---:B---3--:R-:W-:Y:S08]  /*40b0*/  HMMA.16816.F32.BF16 R40, R4.reuse, R44, R40 ;  /* 0x0000002c0428723c */ /* 0x048ff00000041828 */
[C---:B------:R-:W-:Y:S01]  /*40c0*/  HMMA.16816.F32.BF16 R36, R4.reuse, R46, R36 ;  /* 0x0000002e0424723c */ /* 0x040fe20000041824 */
[----:B------:R-:W-:Y:S07]  /*40d0*/  LDSM.16.M88.4 R44, [R86+0x2000] ;  /* 0x00200000562c783b */ /* 0x000fee0000000200 */
[C---:B-----5:R-:W-:Y:S08]  /*40e0*/  HMMA.16816.F32.BF16 R32, R4.reuse, R8, R32 ;  /* 0x000000080420723c */ /* 0x060ff00000041820 */
[C---:B------:R-:W-:Y:S01]  /*40f0*/  HMMA.16816.F32.BF16 R28, R4.reuse, R10, R28 ;  /* 0x0000000a041c723c */ /* 0x040fe2000004181c */
[----:B------:R-:W3:Y:S07]  /*4100*/  LDSM.16.M88.4 R8, [R83+0xa000] ;  /* 0x00a000005308783b */ /* 0x000eee0000000200 */
[C---:B------:R-:W-:Y:S08]  /*4110*/  HMMA.16816.F32.BF16 R24, R4.reuse, R72, R24 ;  /* 0x000000480418723c */ /* 0x040ff00000041818 */
[C---:B------:R-:W-:Y:S01]  /*4120*/  HMMA.16816.F32.BF16 R20, R4.reuse, R74, R20 ;  /* 0x0000004a0414723c */ /* 0x040fe20000041814 */
[----:B------:R-:W-:Y:S07]  /*4130*/  LDSM.16.M88.4 R72, [R3+0xb800] ;  /* 0x00b800000348783b */ /* 0x000fee0000000200 */
        /* <DEDUP_REMOVED lines=13> */
[C---:B------:R-:W-:Y:S08]  /*4210*/  HMMA.16816.F32.BF16 R16, R12.reuse, R56, R16 ;  /* 0x000000380c10723c */ /* 0x040ff00000041810 */
[----:B------:R-:W-:Y:S01]  /*4220*/  HMMA.16816.F32.BF16 R64, R12, R58, R64 ;  /* 0x0000003a0c40723c */ /* 0x000fe20000041840 */
[----:B------:R-:W4:Y:S04]  /*4230*/  LDSM.16.M88.4 R12, [R3+0xa000] ;  /* 0x00a00000030c783b */ /* 0x000f280000000200 */
[----:B------:R-:W-:Y:S03]  /*4240*/  LDSM.16.M88.4 R56, [R88+UR10+0xc000] ;  /* 0x00c0000a5838783b */ /* 0x000fe60008000200 */
        /* <DEDUP_REMOVED lines=8> */
[----:B------:R-:W5:Y:S07]  /*42d0*/  LDSM.16.M88.4 R52, [R88+UR10+0xc800] ;  /* 0x00c8000a5834783b */ /* 0x000f6e0008000200 */
[C---:B-1----:R-:W-:Y:S08]  /*42e0*/  HMMA.16816.F32.BF16 R16, R44.reuse, R48, R16 ;  /* 0x000000302c10723c */ /* 0x042ff00000041810 */
[----:B------:R-:W-:Y:S01]  /*42f0*/  HMMA.16816.F32.BF16 R64, R44, R50, R64 ;  /* 0x000000322c40723c */ /* 0x000fe20000041840 */
[----:B------:R-:W1:Y:S04]  /*4300*/  LDSM.16.M88.4 R44, [R88+UR10+0xd800] ;  /* 0x00d8000a582c783b */ /* 0x000e680008000200 */
[----:B------:R-:W-:Y:S03]  /*4310*/  LDSM.16.M88.4 R48, [R88+UR10+0xd000] ;  /* 0x00d0000a5830783b */ /* 0x000fe60008000200 */
[C---:B----4-:R-:W-:Y:S08]  /*4320*/  HMMA.16816.F32.BF16 R40, R68.reuse, R12, R40 ;  /* 0x0000000c4428723c */ /* 0x050ff00000041828 */
[C---:B------:R-:W-:Y:S01]  /*4330*/  HMMA.16816.F32.BF16 R36, R68.reuse, R14, R36 ;  /* 0x0000000e4424723c */ /* 0x040fe20000041824 */
[----:B------:R-:W-:Y:S07]  /*4340*/  LDSM.16.M88.4 R12, [R87+0x4000] ;  /* 0x00400000570c783b */ /* 0x000fee0000000200 */
[C---:B---3--:R-:W-:Y:S08]  /*4350*/  HMMA.16816.F32.BF16 R32, R68.reuse, R8, R32 ;  /* 0x000000084420723c */ /* 0x048ff00000041820 */
[C---:B------:R-:W-:Y:S01]  /*4360*/  HMMA.16816.F32.BF16 R28, R68.reuse, R10, R28 ;  /* 0x0000000a441c723c */ /* 0x040fe2000004181c */
[----:B------:R-:W3:Y:S07]  /*4370*/  LDSM.16.M88.4 R8, [R84+0xc000] ;  /* 0x00c000005408783b */ /* 0x000eee0000000200 */
[C---:B--2---:R-:W-:Y:S08]  /*4380*/  HMMA.16816.F32.BF16 R24, R68.reuse, R4, R24 ;  /* 0x000000044418723c */ /* 0x044ff00000041818 */
[C---:B------:R-:W-:Y:S01]  /*4390*/  HMMA.16816.F32.BF16 R20, R68.reuse, R6, R20 ;  /* 0x000000064414723c */ /* 0x040fe20000041814 */
[----:B------:R-:W2:Y:S07]  /*43a0*/  LDSM.16.M88.4 R4, [R84+0xc800] ;  /* 0x00c800005404783b */ /* 0x000eae0000000200 */
[C---:B------:R-:W-:Y:S08]  /*43b0*/  HMMA.16816.F32.BF16 R16, R68.reuse, R72, R16 ;  /* 0x000000484410723c */ /* 0x040ff00000041810 */
[----:B------:R-:W-:Y:S01]  /*43c0*/  HMMA.16816.F32.BF16 R64, R68, R74, R64 ;  /* 0x0000004a4440723c */ /* 0x000fe20000041840 */
[----:B------:R-:W4:Y:S04]  /*43d0*/  LDSM.16.M88.4 R68, [R84+0xd000] ;  /* 0x00d000005444783b */ /* 0x000f280000000200 */
[----:B------:R-:W-:Y:S03]  /*43e0*/  LDSM.16.M88.4 R72, [R87+0x6000] ;  /* 0x006000005748783b */ /* 0x000fe60000000200 */
[C---:B------:R-:W-:Y:S08]  /*43f0*/  HMMA.16816.F32.BF16 R40, R60.reuse, R56, R40 ;  /* 0x000000383c28723c */ /* 0x040ff00000041828 */
[C---:B------:R-:W-:Y:S01]  /*4400*/  HMMA.16816.F32.BF16 R36, R60.reuse, R58, R36 ;  /* 0x0000003a3c24723c */ /* 0x040fe20000041824 */
[----:B------:R-:W4:Y:S07]  /*4410*/  LDSM.16.M88.4 R56, [R84+0xd800] ;  /* 0x00d800005438783b */ /* 0x000f2e0000000200 */
[C---:B-----5:R-:W-:Y:S08]  /*4420*/  HMMA.16816.F32.BF16 R32, R60.reuse, R52, R32 ;  /* 0x000000343c20723c */ /* 0x060ff00000041820 */
[C---:B------:R-:W-:Y:S01]  /*4430*/  HMMA.16816.F32.BF16 R28, R60.reuse, R54, R28 ;  /* 0x000000363c1c723c */ /* 0x040fe2000004181c */
[----:B------:R-:W-:Y:S07]  /*4440*/  LDSM.16.M88.4 R52, [R83+0xd800] ;  /* 0x00d800005334783b */ /* 0x000fee0000000200 */
[C---:B-1----:R-:W-:Y:S08]  /*4450*/  HMMA.16816.F32.BF16 R16, R60.reuse, R44, R16 ;  /* 0x0000002c3c10723c */ /* 0x042ff00000041810 */
[----:B------:R-:W-:Y:S01]  /*4460*/  HMMA.16816.F32.BF16 R64, R60, R46, R64 ;  /* 0x0000002e3c40723c */ /* 0x000fe20000041840 */
[----:B------:R-:W-:Y:S07]  /*4470*/  LDSM.16.M88.4 R44, [R86+0x4000] ;  /* 0x00400000562c783b */ /* 0x000fee0000000200 */
[C---:B---3--:R-:W-:Y:S08]  /*4480*/  HMMA.16816.F32.BF16 R40, R12.reuse, R8, R40 ;  /* 0x000000080c28723c */ /* 0x048ff00000041828 */
[----:B------:R-:W-:Y:S01]  /*4490*/  HMMA.16816.F32.BF16 R36, R12, R10, R36 ;  /* 0x0000000a0c24723c */ /* 0x000fe20000041824 */
[----:B------:R-:W1:Y:S07]  /*44a0*/  LDSM.16.M88.4 R8, [R83+0xc000] ;  /* 0x00c000005308783b */ /* 0x000e6e0000000200 */
        /* <DEDUP_REMOVED lines=9> */
[----:B------:R-:W-:Y:S07]  /*4540*/  LDSM.16.M88.4 R68, [R88+UR10+0xf800] ;  /* 0x00f8000a5844783b */ /* 0x000fee0008000200 */
[C---:B------:R-:W-:Y:S08]  /*4550*/  HMMA.16816.F32.BF16 R16, R12.reuse, R56, R16 ;  /* 0x000000380c10723c */ /* 0x040ff00000041810 */
[----:B------:R-:W-:Y:S01]  /*4560*/  HMMA.16816.F32.BF16 R64, R12, R58, R64 ;  /* 0x0000003a0c40723c */ /* 0x000fe20000041840 */
[----:B------:R-:W-:Y:S04]  /*4570*/  LDSM.16.M88.4 R56, [R85+0x4000] ;  /* 0x004000005538783b */ /* 0x000fe80000000200 */
[----:B------:R-:W4:Y:S03]  /*4580*/  LDSM.16.M88.4 R12, [R3+0xc000] ;  /* 0x00c00000030c783b */ /* 0x000f260000000200 */
[C---:B-1----:R-:W-:Y:S08]  /*4590*/  HMMA.16816.F32.BF16 R40, R44.reuse, R8, R40 ;  /* 0x000000082c28723c */ /* 0x042ff00000041828 */
[C---:B------:R-:W-:Y:S01]  /*45a0*/  HMMA.16816.F32.BF16 R36, R44.reuse, R10, R36 ;  /* 0x0000000a2c24723c */ /* 0x040fe20000041824 */
[----:B------:R-:W1:Y:S07]  /*45b0*/  LDSM.16.M88.4 R8, [R3+0xc800] ;  /* 0x00c800000308783b */ /* 0x000e6e0000000200 */
        /* <DEDUP_REMOVED lines=8> */
[----:B------:R-:W5:Y:S04]  /*4640*/  LDSM.16.M88.4 R52, [R88+UR10+0xe000] ;  /* 0x00e0000a5834783b */ /* 0x000f680008000200 */
[----:B------:R-:W-:Y:S03]  /*4650*/  LDSM.16.M88.4 R44, [R88+UR10+0xe800] ;  /* 0x00e8000a582c783b */ /* 0x000fe60008000200 */
[C---:B----4-:R-:W-:Y:S08]  /*4660*/  HMMA.16816.F32.BF16 R40, R56.reuse, R12, R40 ;  /* 0x0000000c3828723c */ /* 0x050ff00000041828 */
[C---:B------:R-:W-:Y:S01]  /*4670*/  HMMA.16816.F32.BF16 R36, R56.reuse, R14, R36 ;  /* 0x0000000e3824723c */ /* 0x040fe20000041824 */
[----:B------:R-:W4:Y:S07]  /*4680*/  LDSM.16.M88.4 R12, [R88+UR10+0xf000] ;  /* 0x00f0000a580c783b */ /* 0x000f2e0008000200 */
[C---:B-1----:R-:W-:Y:S08]  /*4690*/  HMMA.16816.F32.BF16 R32, R56.reuse, R8, R32 ;  /* 0x000000083820723c */ /* 0x042ff00000041820 */
[C---:B------:R-:W-:Y:S01]  /*46a0*/  HMMA.16816.F32.BF16 R28, R56.reuse, R10, R28 ;  /* 0x0000000a381c723c */ /* 0x040fe2000004181c */
[----:B------:R-:W1:Y:S07]  /*46b0*/  LDSM.16.M88.4 R8, [R84+0xe000] ;  /* 0x00e000005408783b */ /* 0x000e6e0000000200 */
[C---:B---3--:R-:W-:Y:S08]  /*46c0*/  HMMA.16816.F32.BF16 R24, R56.reuse, R48, R24 ;  /* 0x000000303818723c */ /* 0x048ff00000041818 */
        /* <DEDUP_REMOVED lines=8> */
[----:B------:R-:W-:Y:S07]  /*4750*/  LDSM.16.M88.4 R52, [R86+0x6000] ;  /* 0x006000005634783b */ /* 0x000fee0000000200 */
[C---:B----4-:R-:W-:Y:S08]  /*4760*/  HMMA.16816.F32.BF16 R24, R60.reuse, R12, R24 ;  /* 0x0000000c3c18723c */ /* 0x050ff00000041818 */
[C---:B------:R-:W-:Y:S01]  /*4770*/  HMMA.16816.F32.BF16 R20, R60.reuse, R14, R20 ;  /* 0x0000000e3c14723c */ /* 0x040fe20000041814 */
[----:B------:R-:W3:Y:S07]  /*4780*/  LDSM.16.M88.4 R12, [R84+0xf000] ;  /* 0x00f00000540c783b */ /* 0x000eee0000000200 */
        /* <DEDUP_REMOVED lines=11> */
[----:B------:R-:W-:Y:S01]  /*4840*/  HMMA.16816.F32.BF16 R20, R72, R14, R20 ;  /* 0x0000000e4814723c */ /* 0x000fe20000041814 */
[----:B------:R-:W3:Y:S07]  /*4850*/  LDSM.16.M88.4 R12, [R3+0xe800] ;  /* 0x00e80000030c783b */ /* 0x000eee0000000200 */
[----:B------:R-:W-:Y:S08]  /*4860*/  HMMA.16816.F32.BF16 R40, R52, R48, R40 ;  /* 0x000000303428723c */ /* 0x000ff00000041828 */
[C---:B------:R-:W-:Y:S08]  /*4870*/  HMMA.16816.F32.BF16 R16, R60.reuse, R68, R16 ;  /* 0x000000443c10723c */ /* 0x040ff00000041810 */
[----:B------:R-:W-:Y:S01]  /*4880*/  HMMA.16816.F32.BF16 R64, R60, R70, R64 ;  /* 0x000000463c40723c */ /* 0x000fe20000041840 */
[----:B------:R-:W4:Y:S07]  /*4890*/  LDSM.16.M88.4 R60, [R83+0xf800] ;  /* 0x00f80000533c783b */ /* 0x000f2e0000000200 */
[C---:B------:R-:W-:Y:S08]  /*48a0*/  HMMA.16816.F32.BF16 R36, R52.reuse, R50, R36 ;  /* 0x000000323424723c */ /* 0x040ff00000041824 */
[C---:B-1----:R-:W-:Y:S08]  /*48b0*/  HMMA.16816.F32.BF16 R24, R52.reuse, R8, R24 ;  /* 0x000000083418723c */ /* 0x042ff00000041818 */
[C---:B------:R-:W-:Y:S01]  /*48c0*/  HMMA.16816.F32.BF16 R20, R52.reuse, R10, R20 ;  /* 0x0000000a3414723c */ /* 0x040fe20000041814 */
[----:B------:R-:W1:Y:S07]  /*48d0*/  LDSM.16.M88.4 R8, [R3+0xf000] ;  /* 0x00f000000308783b */ /* 0x000e6e0000000200 */
[C---:B------:R-:W-:Y:S08]  /*48e0*/  HMMA.16816.F32.BF16 R32, R52.reuse, R56, R32 ;  /* 0x000000383420723c */ /* 0x040ff00000041820 */
[----:B------:R-:W-:Y:S08]  /*48f0*/  HMMA.16816.F32.BF16 R28, R52, R58, R28 ;  /* 0x0000003a341c723c */ /* 0x000ff0000004181c */
[C---:B--2---:R-:W-:Y:S08]  /*4900*/  HMMA.16816.F32.BF16 R40, R84.reuse, R4, R40 ;  /* 0x000000045428723c */ /* 0x044ff00000041828 */
[----:B------:R-:W-:Y:S01]  /*4910*/  HMMA.16816.F32.BF16 R36, R84, R6, R36 ;  /* 0x000000065424723c */ /* 0x000fe20000041824 */
[----:B------:R2:W5:Y:S01]  /*4920*/  LDSM.16.M88.4 R4, [R3+0xf800] ;  /* 0x00f800000304783b */ /* 0x0005620000000200 */
[----:B------:R-:W-:-:S06]  /*4930*/  DEPBAR.LE SB0, 0x0 ;  /* 0x000080000000791a */ /* 0x000fcc0000000000 */
[C---:B------:R-:W-:Y:S01]  /*4940*/  HMMA.16816.F32.BF16 R16, R72.reuse, R44, R16 ;  /* 0x0000002c4810723c */ /* 0x040fe20000041810 */
[----:B------:R-:W-:Y:S02]  /*4950*/  VIADD R44, R90, 0x8 ;  /* 0x000000085a2c7836 */ /* 0x000fe40000000000 */
[----:B------:R-:W-:Y:S01]  /*4960*/  FSEL R42, R42, -INF , !P1 ;  /* 0xff8000002a2a7808 */ /* 0x000fe20004800000 */
[----:B------:R-:W-:Y:S01]  /*4970*/  VIADD R45, R90, 0x1 ;  /* 0x000000015a2d7836 */ /* 0x000fe20000000000 */
[----:B------:R-:W-:Y:S02]  /*4980*/  FSEL R40, R40, -INF , !P1 ;  /* 0xff80000028287808 */ /* 0x000fe40004800000 */
[----:B------:R-:W-:Y:S01]  /*4990*/  ISETP.GE.AND P4, PT, R44, UR30, PT ;  /* 0x0000001e2c007c0c */ /* 0x000fe2000bf86270 */
[----:B------:R-:W-:Y:S01]  /*49a0*/  HMMA.16816.F32.BF16 R64, R72, R46, R64 ;  /* 0x0000002e4840723c */ /* 0x000fe20000041840 */
[----:B------:R-:W-:Y:S02]  /*49b0*/  ISETP.GE.AND P5, PT, R45, UR30, PT ;  /* 0x0000001e2d007c0c */ /* 0x000fe4000bfa6270 */
[----:B------:R-:W-:-:S02]  /*49c0*/  FSEL R38, R38, -INF , !P4 ;  /* 0xff80000026267808 */ /* 0x000fc40006000000 */
[----:B------:R-:W-:Y:S02]  /*49d0*/  FSEL R36, R36, -INF , !P4 ;  /* 0xff80000024247808 */ /* 0x000fe40006000000 */
[----:B------:R-:W-:Y:S01]  /*49e0*/  FSEL R43, R43, -INF , !P5 ;  /* 0xff8000002b2b7808 */ /* 0x000fe20006800000 */
[C---:B--2---:R-:W-:Y:S01]  /*49f0*/  VIADD R3, R90.reuse, 0x9 ;  /* 0x000000095a037836 */ /* 0x044fe20000000000 */
[C---:B---3--:R-:W-:Y:S01]  /*4a00*/  HMMA.16816.F32.BF16 R32, R84.reuse, R12, R32 ;  /* 0x0000000c5420723c */ /* 0x048fe20000041820 */
[C---:B------:R-:W-:Y:S01]  /*4a10*/  VIADD R12, R90.reuse, 0x10 ;  /* 0x000000105a0c7836 */ /* 0x040fe20000000000 */
[----:B------:R-:W-:Y:S01]  /*4a20*/  FSEL R41, R41, -INF , !P5 ;  /* 0xff80000029297808 */ /* 0x000fe20006800000 */
[----:B------:R-:W-:Y:S01]  /*4a30*/  BAR.SYNC.DEFER_BLOCKING 0x0 ;  /* 0x0000000000007b1d */ /* 0x000fe20000010000 */
[----:B------:R-:W-:Y:S01]  /*4a40*/  ISETP.GE.AND P3, PT, R3, UR30, PT ;  /* 0x0000001e03007c0c */ /* 0x000fe2000bf66270 */
[----:B------:R-:W-:Y:S01]  /*4a50*/  VIADD R3, R90, 0x11 ;  /* 0x000000115a037836 */ /* 0x000fe20000000000 */
[----:B------:R-:W-:Y:S01]  /*4a60*/  ISETP.GE.AND P2, PT, R12, UR30, PT ;  /* 0x0000001e0c007c0c */ /* 0x000fe2000bf46270 */
[C---:B------:R-:W-:Y:S01]  /*4a70*/  VIADD R12, R90.reuse, 0x18 ;  /* 0x000000185a0c7836 */ /* 0x040fe20000000000 */
[----:B------:R-:W-:Y:S01]  /*4a80*/  HMMA.16816.F32.BF16 R28, R84, R14, R28 ;  /* 0x0000000e541c723c */ /* 0x000fe2000004181c */
[----:B------:R-:W-:Y:S01]  /*4a90*/  FSEL R39, R39, -INF , !P3 ;  /* 0xff80000027277808 */ /* 0x000fe20005800000 */
[C---:B------:R-:W-:Y:S01]  /*4aa0*/  VIADD R14, R90.reuse, 0x30 ;  /* 0x000000305a0e7836 */ /* 0x040fe20000000000 */
[----:B------:R-:W-:Y:S01]  /*4ab0*/  ISETP.GE.AND P1, PT, R3, UR30, PT ;  /* 0x0000001e03007c0c */ /* 0x000fe2000bf26270 */
[----:B------:R-:W-:Y:S01]  /*4ac0*/  VIADD R3, R90, 0x19 ;  /* 0x000000195a037836 */ /* 0x000fe20000000000 */
[----:B------:R-:W-:-:S02]  /*4ad0*/  FSEL R37, R37, -INF , !P3 ;  /* 0xff80000025257808 */ /* 0x000fc40005800000 */
[----:B------:R-:W-:Y:S01]  /*4ae0*/  ISETP.GE.AND P5, PT, R12, UR30, PT ;  /* 0x0000001e0c007c0c */ /* 0x000fe2000bfa6270 */
[----:B----4-:R-:W-:Y:S01]  /*4af0*/  HMMA.16816.F32.BF16 R16, R52, R60, R16 ;  /* 0x0000003c3410723c */ /* 0x010fe20000041810 */
[----:B------:R-:W-:Y:S01]  /*4b00*/  ISETP.GE.AND P4, PT, R3, UR30, PT ;  /* 0x0000001e03007c0c */ /* 0x000fe2000bf86270 */
[----:B------:R-:W-:Y:S01]  /*4b10*/  VIADD R3, R90, 0x21 ;  /* 0x000000215a037836 */ /* 0x000fe20000000000 */
[----:B------:R-:W-:Y:S02]  /*4b20*/  FSEL R12, R34, -INF , !P2 ;  /* 0xff800000220c7808 */ /* 0x000fe40005000000 */
[----:B------:R-:W-:-:S03]  /*4b30*/  FSEL R13, R35, -INF , !P1 ;  /* 0xff800000230d7808 */ /* 0x000fc60004800000 */
[----:B-1----:R-:W-:Y:S01]  /*4b40*/  HMMA.16816.F32.BF16 R24, R84, R8, R24 ;  /* 0x000000085418723c */ /* 0x002fe20000041818 */
[----:B------:R-:W-:Y:S01]  /*4b50*/  VIADD R8, R90, 0x20 ;  /* 0x000000205a087836 */ /* 0x000fe20000000000 */
[----:B------:R-:W-:-:S04]  /*4b60*/  FSEL R9, R33, -INF , !P1 ;  /* 0xff80000021097808 */ /* 0x000fc80004800000 */
[----:B------:R-:W-:Y:S02]  /*4b70*/  ISETP.GE.AND P3, PT, R8, UR30, PT ;  /* 0x0000001e08007c0c */ /* 0x000fe4000bf66270 */
[----:B------:R-:W-:Y:S01]  /*4b80*/  HMMA.16816.F32.BF16 R64, R52, R62, R64 ;  /* 0x0000003e3440723c */ /* 0x000fe20000041840 */
[----:B------:R-:W-:Y:S02]  /*4b90*/  FSEL R8, R32, -INF , !P2 ;  /* 0xff80000020087808 */ /* 0x000fe40005000000 */
[----:B------:R-:W-:Y:S01]  /*4ba0*/  ISETP.GE.AND P2, PT, R3, UR30, PT ;  /* 0x0000001e03007c0c */ /* 0x000fe2000bf46270 */
[----:B------:R-:W-:-:S04]  /*4bb0*/  VIADD R3, R90, 0x29 ;  /* 0x000000295a037836 */ /* 0x000fc80000000000 */
[C---:B------:R-:W-:Y:S01]  /*4bc0*/  HMMA.16816.F32.BF16 R20, R84.reuse, R10, R20 ;  /* 0x0000000a5414723c */ /* 0x040fe20000041814 */
[----:B------:R-:W-:Y:S01]  /*4bd0*/  VIADD R10, R90, 0x28 ;  /* 0x000000285a0a7836 */ /* 0x000fe20000000000 */
[----:B------:R-:W-:Y:S02]  /*4be0*/  FSEL R11, R30, -INF , !P5 ;  /* 0xff8000001e0b7808 */ /* 0x000fe40006800000 */
[----:B------:R-:W-:Y:S02]  /*4bf0*/  FSEL R166, R26, -INF , !P3 ;  /* 0xff8000001aa67808 */ /* 0x000fe40005800000 */
[----:B------:R-:W-:Y:S02]  /*4c00*/  ISETP.GE.AND P1, PT, R10, UR30, PT ;  /* 0x0000001e0a007c0c */ /* 0x000fe4000bf26270 */
[----:B------:R-:W-:Y:S01]  /*4c10*/  FSEL R10, R28, -INF , !P5 ;  /* 0xff8000001c0a7808 */ /* 0x000fe20006800000 */
[----:B-----5:R-:W-:Y:S01]  /*4c20*/  HMMA.16816.F32.BF16 R16, R84, R4, R16 ;  /* 0x000000045410723c */ /* 0x020fe20000041810 */
[----:B------:R-:W-:Y:S01]  /*4c30*/  ISETP.GE.AND P5, PT, R3, UR30, PT ;  /* 0x0000001e03007c0c */ /* 0x000fe2000bfa6270 */
[----:B------:R-:W-:Y:S01]  /*4c40*/  VIADD R3, R90, 0x31 ;  /* 0x000000315a037836 */ /* 0x000fe20000000000 */
[----:B------:R-:W-:-:S02]  /*4c50*/  FSEL R165, R24, -INF , !P3 ;  /* 0xff80000018a57808 */ /* 0x000fc40005800000 */
[----:B------:R-:W-:Y:S02]  /*4c60*/  FSEL R164, R27, -INF , !P2 ;  /* 0xff8000001ba47808 */ /* 0x000fe40005000000 */
[----:B------:R-:W-:Y:S01]  /*4c70*/  ISETP.GE.AND P3, PT, R3, UR30, PT ;  /* 0x0000001e03007c0c */ /* 0x000fe2000bf66270 */
[----:B------:R-:W-:Y:S01]  /*4c80*/  VIADD R3, R90, 0x38 ;  /* 0x000000385a037836 */ /* 0x000fe20000000000 */
[----:B------:R-:W-:Y:S01]  /*4c90*/  HMMA.16816.F32.BF16 R64, R84, R6, R64 ;  /* 0x000000065440723c */ /* 0x000fe20000041840 */
[----:B------:R-:W-:Y:S01]  /*4ca0*/  FMNMX3.FTZ R6, R42, R43, R38, !PT ;  /* 0x0000002b2a067276 */ /* 0x000fe20007810026 */
[----:B------:R-:W-:Y:S01]  /*4cb0*/  VIADD R90, R90, 0x39 ;  /* 0x000000395a5a7836 */ /* 0x000fe20000000000 */
[----:B------:R-:W-:Y:S02]  /*4cc0*/  FSEL R35, R25, -INF , !P2 ;  /* 0xff80000019237808 */ /* 0x000fe40005000000 */
[----:B------:R-:W-:Y:S02]  /*4cd0*/  ISETP.GE.AND P2, PT, R3, UR30, PT ;  /* 0x0000001e03007c0c */ /* 0x000fe4000bf46270 */
[----:B------:R-:W-:-:S02]  /*4ce0*/  FMNMX3.FTZ R3, R6, R39, R12, !PT ;  /* 0x0000002706037276 */ /* 0x000fc4000781000c */
[----:B------:R-:W-:Y:S02]  /*4cf0*/  FSEL R5, R31, -INF , !P4 ;  /* 0xff8000001f057808 */ /* 0x000fe40006000000 */
[----:B------:R-:W-:Y:S02]  /*4d00*/  FMNMX3.FTZ R3, R3, R13, R11, !PT ;  /* 0x0000000d03037276 */ /* 0x000fe4000781000b */
[----:B------:R-:W-:Y:S02]  /*4d10*/  FSEL R4, R29, -INF , !P4 ;  /* 0xff8000001d047808 */ /* 0x000fe40006000000 */
[----:B------:R-:W-:Y:S02]  /*4d20*/  ISETP.GE.AND P4, PT, R14, UR30, PT ;  /* 0x0000001e0e007c0c */ /* 0x000fe4000bf86270 */
[----:B------:R-:W-:Y:S02]  /*4d30*/  FSEL R34, R22, -INF , !P1 ;  /* 0xff80000016227808 */ /* 0x000fe40004800000 */
[----:B------:R-:W-:-:S02]  /*4d40*/  FMNMX3.FTZ R3, R3, R5, R166, !PT ;  /* 0x0000000503037276 */ /* 0x000fc400078100a6 */
[----:B------:R-:W-:Y:S02]  /*4d50*/  FSEL R32, R23, -INF , !P5 ;  /* 0xff80000017207808 */ /* 0x000fe40006800000 */
[----:B------:R-:W-:Y:S02]  /*4d60*/  FSEL R30, R18, -INF , !P4 ;  /* 0xff800000121e7808 */ /* 0x000fe40006000000 */
[----:B------:R-:W-:Y:S02]  /*4d70*/  FMNMX3.FTZ R3, R3, R164, R34, !PT ;  /* 0x000000a403037276 */ /* 0x000fe40007810022 */
[----:B------:R-:W-:Y:S02]  /*4d80*/  FSEL R33, R20, -INF , !P1 ;  /* 0xff80000014217808 */ /* 0x000fe40004800000 */
[----:B------:R-:W-:Y:S02]  /*4d90*/  ISETP.GE.AND P1, PT, R90, UR30, PT ;  /* 0x0000001e5a007c0c */ /* 0x000fe4000bf26270 */
[----:B------:R-:W-:-:S02]  /*4da0*/  FSEL R28, R19, -INF , !P3 ;  /* 0xff800000131c7808 */ /* 0x000fc40005800000 */
[----:B------:R-:W-:Y:S02]  /*4db0*/  FSEL R26, R66, -INF , !P2 ;  /* 0xff800000421a7808 */ /* 0x000fe40005000000 */
[----:B------:R-:W-:Y:S02]  /*4dc0*/  FMNMX3.FTZ R6, R3, R32, R30, !PT ;  /* 0x0000002003067276 */ /* 0x000fe4000781001e */
[----:B------:R-:W-:Y:S02]  /*4dd0*/  FSEL R24, R67, -INF , !P1 ;  /* 0xff80000043187808 */ /* 0x000fe40004800000 */
[----:B------:R-:W-:Y:S02]  /*4de0*/  FMNMX3.FTZ R6, R6, R28, R26, !PT ;  /* 0x0000001c06067276 */ /* 0x000fe4000781001a */
[----:B------:R-:W-:Y:S02]  /*4df0*/  FSEL R31, R21, -INF , !P5 ;  /* 0xff800000151f7808 */ /* 0x000fe40006800000 */
[----:B------:R-:W-:-:S02]  /*4e00*/  FSEL R29, R16, -INF , !P4 ;  /* 0xff800000101d7808 */ /* 0x000fc40006000000 */
[----:B------:R-:W-:Y:S02]  /*4e10*/  FSEL R27, R17, -INF , !P3 ;  /* 0xff800000111b7808 */ /* 0x000fe40005800000 */
[----:B------:R-:W-:Y:S02]  /*4e20*/  FSEL R25, R64, -INF , !P2 ;  /* 0xff80000040197808 */ /* 0x000fe40005000000 */
[----:B------:R-:W-:Y:S02]  /*4e30*/  FSEL R3, R65, -INF , !P1 ;  /* 0xff80000041037808 */ /* 0x000fe40004800000 */
[----:B------:R-:W-:Y:S01]  /*4e40*/  FMNMX.FTZ R6, R24, R6, !PT ;  /* 0x0000000618067209 */ /* 0x000fe20007810000 */
[----:B------:R-:W-:Y:S06]  /*4e50*/  BRA.U !UP1, `(.L_x_925) ;  /* 0x0000000509c47547 */ /* 0x000fec000b800000 */
[----:B------:R-:W1:Y:S01]  /*4e60*/  LDCU UR5, c[0x0][0x440] ;  /* 0x00008800ff0577ac */ /* 0x000e620008000800 */
[----:B------:R-:W-:-:S04]  /*4e70*/  ULEA.HI UR6, UR26, 0xfffffffe, URZ, 0x1a ;  /* 0xfffffffe1a067891 */ /* 0x000fc8000f8fd0ff */
        /* <DEDUP_REMOVED lines=8> */
[----:B------:R-:W-:Y:S01]  /*4f00*/  UIADD3 UR32, UP0, UPT, UR32, UR7, URZ ;  /* 0x0000000720207290 */ /* 0x000fe2000ff1e0ff */
[----:B------:R-:W-:Y:S01]  /*4f10*/  IMAD.U32 R14, RZ, RZ, UR9 ;  /* 0x00000009ff0e7e24 */ /* 0x000fe2000f8e00ff */
[----:B------:R-:W-:-:S02]  /*4f20*/  LEA R18, P2, R20, R251, 0x1 ;  /* 0x000000fb14127211 */ /* 0x000fc400078408ff */
[----:B-1----:R-:W-:Y:S01]  /*4f30*/  ISETP.GE.AND P4, PT, R0, UR5, PT ;  /* 0x0000000500007c0c */ /* 0x002fe2000bf86270 */
[----:B------:R-:W-:Y:S01]  /*4f40*/  UIADD3.X UR13, UPT, UPT, UR13, UR6, URZ, UP0, !UPT ;  /* 0x000000060d0d7290 */ /* 0x000fe200087fe4ff */
[----:B------:R-:W-:Y:S01]  /*4f50*/  IMAD.U32 R0, RZ, RZ, UR6 ;  /* 0x00000006ff007e24 */ /* 0x000fe2000f8e00ff */
[CC--:B------:R-:W-:Y:S01]  /*4f60*/  LEA R16, P1, R7.reuse, R251.reuse, 0x1 ;  /* 0x000000fb07107211 */ /* 0x0c0fe200078208ff */
[----:B------:R-:W-:Y:S01]  /*4f70*/  ULEA UR7, UP0, UR16, UR7, 0x5 ;  /* 0x0000000710077291 */ /* 0x000fe2000f8028ff */
[-C--:B------:R-:W-:Y:S01]  /*4f80*/  LEA.HI.X R19, R20, R250.reuse, R14, 0x1, P2 ;  /* 0x000000fa14137211 */ /* 0x080fe200010f0c0e */
[----:B------:R-:W-:Y:S01]  /*4f90*/  IMAD.U32 R14, RZ, RZ, UR32 ;  /* 0x00000020ff0e7e24 */ /* 0x000fe2000f8e00ff */
[-C--:B------:R-:W-:Y:S01]  /*4fa0*/  LEA.HI.X R17, R7, R250.reuse, R0, 0x1, P1 ;  /* 0x000000fa07117211 */ /* 0x080fe200008f0c00 */
[----:B------:R-:W-:Y:S01]  /*4fb0*/  IMAD.U32 R7, RZ, RZ, UR13 ;  /* 0x0000000dff077e24 */ /* 0x000fe2000f8e00ff */
[----:B------:R-:W-:Y:S01]  /*4fc0*/  ISETP.GE.AND P3, PT, R93, UR5, PT ;  /* 0x000000055d007c0c */ /* 0x000fe2000bf66270 */
[----:B------:R-:W-:Y:S01]  /*4fd0*/  ULEA.HI.X UR6, UR16, UR6, UR17, 0x5, UP0 ;  /* 0x0000000610067291 */ /* 0x000fe200080f2c11 */
[-C--:B------:R-:W-:Y:S01]  /*4fe0*/  LEA R20, P1, R14, R251.reuse, 0x1 ;  /* 0x000000fb0e147211 */ /* 0x080fe200078208ff */
[----:B------:R-:W-:Y:S01]  /*4ff0*/  IMAD.U32 R0, RZ, RZ, UR7 ;  /* 0x00000007ff007e24 */ /* 0x000fe2000f8e00ff */
[----:B------:R-:W-:Y:S01]  /*5000*/  ISETP.GE.AND P2, PT, R92, UR5, PT ;  /* 0x000000055c007c0c */ /* 0x000fe2000bf46270 */
[----:B------:R-:W-:Y:S01]  /*5010*/  @!PT LDS RZ, [RZ] ;  /* 0x00000000fffff984 */ /* 0x000fe20000000800 */
[----:B------:R-:W-:Y:S01]  /*5020*/  @!PT LDS RZ, [RZ] ;  /* 0x00000000fffff984 */ /* 0x000fe20000000800 */
[----:B------:R-:W-:Y:S01]  /*5030*/  @!PT LDS RZ, [RZ] ;  /* 0x00000000fffff984 */ /* 0x000fe20000000800 */
[----:B------:R1:W-:Y:S01]  /*5040*/  @!P4 LDGSTS.E.BYPASS.LTC128B.128 [R252+0x8000], desc[UR22][R18.64] ;  /* 0x0800000012fccfae */ /* 0x0003e2000b981a16 */
[----:B------:R-:W-:Y:S01]  /*5050*/  LEA.HI.X R21, R14, R250, R7, 0x1, P1 ;  /* 0x000000fa0e157211 */ /* 0x000fe200008f0c07 */
[----:B------:R-:W-:Y:S01]  /*5060*/  IMAD.U32 R7, RZ, RZ, UR6 ;  /* 0x00000006ff077e24 */ /* 0x000fe2000f8e00ff */
[----:B------:R-:W-:Y:S01]  /*5070*/  ISETP.GE.AND P1, PT, R91, UR5, PT ;  /* 0x000000055b007c0c */ /* 0x000fe2000bf26270 */
[----:B------:R1:W-:Y:S01]  /*5080*/  @P4 STS.128 [R252+0x8000], RZ ;  /* 0x008000fffc004388 */ /* 0x0003e20000000c00 */
        /* <DEDUP_REMOVED lines=78> */
.L_x_925:
[----:B------:R-:W-:Y:S01]  /*5570*/  FMNMX3.FTZ R7, R40, R41, R36, !PT ;  /* 0x0000002928077276 */ /* 0x000fe20007810024 */
[----:B-1----:R-:W1:Y:S01]  /*5580*/  SHFL.BFLY PT, R14, R6, 0x2, 0x1f ;  /* 0x0c401f00060e7f89 */ /* 0x002e6200000e0000 */
[----:B------:R-:W2:Y:S01]  /*5590*/  LDCU UR5, c[0x0][0x45c] ;  /* 0x00008b80ff0577ac */ /* 0x000ea20008000800 */
[----:B------:R-:W-:Y:S02]  /*55a0*/  LOP3.LUT R236, R78, 0x200, R79, 0xf8, !PT ;  /* 0x000002004eec7812 */ /* 0x000fe400078ef84f */
[----:B------:R-:W-:Y:S01]  /*55b0*/  FMNMX3.FTZ R7, R7, R37, R8, !PT ;  /* 0x0000002507077276 */ /* 0x000fe20007810008 */
[----:B------:R-:W-:Y:S01]  /*55c0*/  USHF.L.U32 UR31, UR31, 0x5, URZ ;  /* 0x000000051f1f7899 */ /* 0x000fe200080006ff */
[----:B------:R-:W-:Y:S01]  /*55d0*/  STL.64 [R1+0x48], R204 ;  /* 0x000048cc01007387 */ /* 0x000fe20000100a00 */
[----:B------:R-:W-:Y:S01]  /*55e0*/  USHF.L.U32 UR28, UR28, 0x1, URZ ;  /* 0x000000011c1c7899 */ /* 0x000fe200080006ff */
[----:B------:R-:W-:Y:S01]  /*55f0*/  FMNMX3.FTZ R7, R7, R9, R10, !PT ;  /* 0x0000000907077276 */ /* 0x000fe2000781000a */
[----:B------:R-:W-:Y:S01]  /*5600*/  USHF.R.S32.HI UR6, URZ, 0x1f, UR31 ;  /* 0x0000001fff067899 */ /* 0x000fe2000801141f */
[----:B------:R-:W-:Y:S01]  /*5610*/  STL.64 [R1+0x40], R250 ;  /* 0x000040fa01007387 */ /* 0x000fe20000100a00 */
[----:B------:R-:W-:Y:S01]  /*5620*/  UIADD3 UR18, UPT, UPT, UR24, -0x61c88647, URZ ;  /* 0x9e3779b918127890 */ /* 0x000fe2000fffe0ff */
[----:B------:R-:W-:Y:S01]  /*5630*/  FMNMX3.FTZ R7, R7, R4, R165, !PT ;  /* 0x0000000407077276 */ /* 0x000fe200078100a5 */
[----:B------:R-:W-:Y:S01]  /*5640*/  UIADD3 UR17, UPT, UPT, UR24, 0x3c6ef372, URZ ;  /* 0x3c6ef37218117890 */ /* 0x000fe2000fffe0ff */
[----:B------:R-:W-:Y:S01]  /*5650*/  LEA R236, R236, UR10, 0x1 ;  /* 0x0000000aecec7c11 */ /* 0x000fe2000f8e08ff */
[----:B------:R-:W-:Y:S01]  /*5660*/  UIADD3 UR16, UPT, UPT, UR25, 0x76cf5d0a, URZ ;  /* 0x76cf5d0a19107890 */ /* 0x000fe2000fffe0ff */
[----:B------:R-:W-:Y:S01]  /*5670*/  FMNMX3.FTZ R7, R7, R35, R33, !PT ;  /* 0x0000002307077276 */ /* 0x000fe20007810021 */
[----:B------:R-:W-:Y:S01]  /*5680*/  UIADD3 UR14, UPT, UPT, UR25, 0x32370b8f, URZ ;  /* 0x32370b8f190e7890 */ /* 0x000fe2000fffe0ff */
[----:B------:R-:W-:Y:S01]  /*5690*/  STL.64 [R1+0x38], R248 ;  /* 0x000038f801007387 */ /* 0x000fe20000100a00 */
[----:B------:R-:W-:Y:S01]  /*56a0*/  UIADD3 UR15, UPT, UPT, UR24, -0x255992d5, URZ ;  /* 0xdaa66d2b180f7890 */ /* 0x000fe2000fffe0ff */
[----:B------:R-:W-:Y:S01]  /*56b0*/  FMNMX3.FTZ R7, R7, R31, R29, !PT ;  /* 0x0000001f07077276 */ /* 0x000fe2000781001d */
[----:B------:R-:W-:Y:S01]  /*56c0*/  UIADD3 UR13, UPT, UPT, UR24, 0x78dde6e4, URZ ;  /* 0x78dde6e4180d7890 */ /* 0x000fe2000fffe0ff */
[----:B------:R-:W-:Y:S01]  /*56d0*/  LDSM.16.MT88.4 R156, [R236+0x10000] ;  /* 0x01000000ec9c783b */ /* 0x000fe20000004200 */
[----:B------:R-:W-:Y:S01]  /*56e0*/  UIADD3 UR9, UPT, UPT, UR25, -0x56f99767, URZ ;  /* 0xa906689919097890 */ /* 0x000fe2000fffe0ff */
[----:B------:R-:W-:Y:S01]  /*56f0*/  FMNMX3.FTZ R7, R7, R27, R25, !PT ;  /* 0x0000001b07077276 */ /* 0x000fe20007810019 */
[----:B------:R-:W-:Y:S01]  /*5700*/  UIADD3 UR12, UPT, UPT, UR25, -0x126145ec, URZ ;  /* 0xed9eba14190c7890 */ /* 0x000fe2000fffe0ff */
[----:B-1----:R-:W-:Y:S01]  /*5710*/  FMNMX.FTZ R14, R6, R14, !PT ;  /* 0x0000000e060e7209 */ /* 0x002fe20007810000 */
[----:B------:R-:W-:Y:S01]  /*5720*/  UIADD3 UR7, UPT, UPT, UR24, -0x4ab325aa, URZ ;  /* 0xb54cda5618077890 */ /* 0x000fe2000fffe0ff */
[----:B------:R-:W-:Y:S01]  /*5730*/  FMNMX.FTZ R7, R3, R7, !PT ;  /* 0x0000000703077209 */ /* 0x000fe20007810000 */
[----:B------:R-:W-:Y:S01]  /*5740*/  UIADD3 UR11, UPT, UPT, UR24, 0x1715609d, URZ ;  /* 0x1715609d180b7890 */ /* 0x000fe2000fffe0ff */
[--C-:B------:R-:W-:Y:S01]  /*5750*/  IMAD.IADD R200, R77, 0x1, R236.reuse ;  /* 0x000000014dc87824 */ /* 0x100fe200078e02ec */
[----:B------:R-:W1:Y:S01]  /*5760*/  SHFL.BFLY PT, R0, R14, 0x1, 0x1f ;  /* 0x0c201f000e007f89 */ /* 0x000e6200000e0000 */
[----:B------:R-:W-:-:S02]  /*5770*/  IMAD.IADD R210, R76, 0x1, R236 ;  /* 0x000000014cd27824 */ /* 0x000fc400078e02ec */
[----:B------:R-:W-:Y:S01]  /*5780*/  IMAD.IADD R184, R76, 0x1, R200 ;  /* 0x000000014cb87824 */ /* 0x000fe200078e02c8 */
[----:B------:R-:W3:Y:S04]  /*5790*/  SHFL.BFLY PT, R6, R7, 0x2, 0x1f ;  /* 0x0c401f0007067f89 */ /* 0x000ee800000e0000 */
[----:B------:R-:W-:Y:S04]  /*57a0*/  LDSM.16.MT88.4 R48, [R200+0x10000] ;  /* 0x01000000c830783b */ /* 0x000fe80000004200 */
[----:B------:R-:W-:Y:S04]  /*57b0*/  LDSM.16.MT88.4 R56, [R184+0x10000] ;  /* 0x01000000b838783b */ /* 0x000fe80000004200 */
[----:B------:R-:W-:Y:S04]  /*57c0*/  LDSM.16.MT88.4 R72, [R210+0x12000] ;  /* 0x01200000d248783b */ /* 0x000fe80000004200 */
[----:B------:R-:W-:Y:S01]  /*57d0*/  LDSM.16.MT88.4 R104, [R210+0x14000] ;  /* 0x01400000d268783b */ /* 0x000fe20000004200 */
[----:B-1----:R-:W-:Y:S01]  /*57e0*/  FMNMX.FTZ R0, R14, R0, !PT ;  /* 0x000000000e007209 */ /* 0x002fe20007810000 */
[----:B------:R-:W-:-:S02]  /*57f0*/  IMAD.U32 R14, RZ, RZ, UR21 ;  /* 0x00000015ff0e7e24 */ /* 0x000fc4000f8e00ff */
[----:B------:R-:W-:Y:S01]  /*5800*/  LDSM.16.MT88.4 R112, [R200+0x14000] ;  /* 0x01400000c870783b */ /* 0x000fe20000004200 */
[----:B---3--:R-:W-:Y:S01]  /*5810*/  FMNMX.FTZ R6, R7, R6, !PT ;  /* 0x0000000607067209 */ /* 0x008fe20007810000 */
[C---:B--2---:R-:W-:Y:S01]  /*5820*/  FMUL.FTZ R231, R0.reuse, UR5 ;  /* 0x0000000500e77c20 */ /* 0x044fe20008410000 */
[----:B------:R-:W-:Y:S01]  /*5830*/  FSETP.NEU.FTZ.AND P1, PT, R0, -INF , PT ;  /* 0xff8000000000780b */ /* 0x000fe20003f3d000 */
[----:B------:R-:W-:Y:S01]  /*5840*/  IMAD R82, R14, 0x4, R82 ;  /* 0x000000040e527824 */ /* 0x000fe200078e0252 */
[----:B------:R-:W-:Y:S02]  /*5850*/  LDSM.16.MT88.4 R128, [R236+0x16000] ;  /* 0x01600000ec80783b */ /* 0x000fe40000004200 */
[----:B------:R-:W-:Y:S01]  /*5860*/  FSEL R231, R231, RZ, P1 ;  /* 0x000000ffe7e77208 */ /* 0x000fe20000800000 */
[----:B------:R-:W-:Y:S01]  /*5870*/  IMAD.WIDE.U32 R246, R82, -0x326172a9, RZ ;  /* 0xcd9e8d5752f67825 */ /* 0x000fe200078e00ff */
[----:B------:R-:W1:Y:S01]  /*5880*/  SHFL.BFLY PT, R7, R6, 0x1, 0x1f ;  /* 0x0c201f0006077f89 */ /* 0x000e6200000e0000 */
[----:B------:R-:W-:-:S02]  /*5890*/  IADD3 R81, P2, P1, R2, UR31, R81 ;  /* 0x0000001f02517c10 */ /* 0x000fc4000f95e051 */
[--C-:B------:R-:W-:Y:S01]  /*58a0*/  FFMA.FTZ R230, R42, UR5, -R231.reuse ;  /* 0x000000052ae67c23 */ /* 0x100fe200080108e7 */
[--C-:B------:R-:W-:Y:S01]  /*58b0*/  FFMA.FTZ R229, R43, UR5, -R231.reuse ;  /* 0x000000052be57c23 */ /* 0x100fe200080108e7 */
[----:B------:R-:W-:Y:S01]  /*58c0*/  FFMA.FTZ R238, R38, UR5, -R231 ;  /* 0x0000000526ee7c23 */ /* 0x000fe200080108e7 */
[----:B------:R-:W-:-:S04]  /*58d0*/  IMAD.WIDE.U32 R250, R81, -0x2daee0ad, RZ ;  /* 0xd2511f5351fa7825 */ /* 0x000fc800078e00ff */
[--C-:B------:R-:W-:Y:S01]  /*58e0*/  FFMA.FTZ R197, R39, UR5, -R231.reuse ;  /* 0x0000000527c57c23 */ /* 0x100fe200080108e7 */
[--C-:B------:R-:W-:Y:S01]  /*58f0*/  FFMA.FTZ R189, R11, UR5, -R231.reuse ;  /* 0x000000050bbd7c23 */ /* 0x100fe200080108e7 */
[----:B------:R-:W-:Y:S01]  /*5900*/  MUFU.EX2 R230, R230 ;  /* 0x000000e600e67308 */ /* 0x000fe20000000800 */
[--C-:B------:R-:W-:Y:S01]  /*5910*/  FFMA.FTZ R187, R5, UR5, -R231.reuse ;  /* 0x0000000505bb7c23 */ /* 0x100fe200080108e7 */
[--C-:B------:R-:W-:Y:S01]  /*5920*/  FFMA.FTZ R195, R12, UR5, -R231.reuse ;  /* 0x000000050cc37c23 */ /* 0x100fe200080108e7 */
[--C-:B------:R-:W-:Y:S01]  /*5930*/  FFMA.FTZ R190, R13, UR5, -R231.reuse ;  /* 0x000000050dbe7c23 */ /* 0x100fe200080108e7 */
[----:B------:R-:W-:Y:S01]  /*5940*/  LDSM.16.MT88.4 R88, [R184+0x12000] ;  /* 0x01200000b858783b */ /* 0x000fe20000004200 */
[----:B------:R-:W-:-:S03]  /*5950*/  FFMA.FTZ R237, R26, UR5, -R231 ;  /* 0x000000051aed7c23 */ /* 0x000fc600080108e7 */
[----:B------:R-:W2:Y:S01]  /*5960*/  MUFU.EX2 R229, R229 ;  /* 0x000000e500e57308 */ /* 0x000ea20000000800 */
[----:B------:R-:W-:Y:S04]  /*5970*/  LDSM.16.MT88.4 R116, [R184+0x12800] ;  /* 0x01280000b874783b */ /* 0x000fe80000004200 */
[----:B------:R-:W-:Y:S01]  /*5980*/  LDSM.16.MT88.4 R64, [R236+0x12000] ;  /* 0x01200000ec40783b */ /* 0x000fe20000004200 */
[----:B-1----:R-:W-:Y:S01]  /*5990*/  FMNMX.FTZ R2, R6, R7, !PT ;  /* 0x0000000706027209 */ /* 0x002fe20007810000 */
[----:B------:R-:W-:Y:S01]  /*59a0*/  IMAD.U32 R6, RZ, RZ, UR28 ;  /* 0x0000001cff067e24 */ /* 0x000fe2000f8e00ff */
[----:B------:R-:W-:Y:S01]  /*59b0*/  IADD3.X R7, PT, PT, R80, UR6, RZ, P2, P1 ;  /* 0x0000000650077c10 */ /* 0x000fe200097e24ff */
[----:B------:R-:W-:Y:S01]  /*59c0*/  UIADD3 UR6, UPT, UPT, UR25, -0x4498517b, URZ ;  /* 0xbb67ae8519067890 */ /* 0x000fe2000fffe0ff */
[C---:B------:R-:W-:Y:S01]  /*59d0*/  FSETP.NEU.FTZ.AND P1, PT, R2.reuse, -INF , PT ;  /* 0xff8000000200780b */ /* 0x040fe20003f3d000 */
[----:B------:R-:W-:Y:S01]  /*59e0*/  FMUL.FTZ R234, R2, UR5 ;  /* 0x0000000502ea7c20 */ /* 0x000fe20008410000 */
[----:B------:R-:W-:Y:S01]  /*59f0*/  LOP3.LUT R7, R7, UR24, R247, 0x96, !PT ;  /* 0x0000001807077c12 */ /* 0x000fe2000f8e96f7 */
[----:B------:R-:W-:Y:S01]  /*5a00*/  MUFU.EX2 R238, R238 ;  /* 0x000000ee00ee7308 */ /* 0x000fe20000000800 */
[----:B------:R-:W-:Y:S01]  /*5a10*/  LOP3.LUT R6, R6, UR25, R251, 0x96, !PT ;  /* 0x0000001906067c12 */ /* 0x000fe2000f8e96fb */
[----:B------:R-:W-:Y:S01]  /*5a20*/  LDSM.16.MT88.4 R80, [R200+0x12000] ;  /* 0x01200000c850783b */ /* 0x000fe20000004200 */
[----:B------:R-:W-:Y:S01]  /*5a30*/  FSEL R234, R234, RZ, P1 ;  /* 0x000000ffeaea7208 */ /* 0x000fe20000800000 */
[----:B------:R-:W-:Y:S01]  /*5a40*/  IMAD.WIDE.U32 R204, R7, -0x2daee0ad, RZ ;  /* 0xd2511f5307cc7825 */ /* 0x000fe200078e00ff */
[----:B--2---:R-:W-:Y:S01]  /*5a50*/  F2FP.BF16.F32.PACK_AB R182, R229, R230 ;  /* 0x000000e6e5b6723e */ /* 0x004fe200000010ff */
[----:B------:R-:W-:Y:S01]  /*5a60*/  LDSM.16.MT88.4 R96, [R236+0x14000] ;  /* 0x01400000ec60783b */ /* 0x000fe20000004200 */
[----:B------:R-:W-:Y:S01]  /*5a70*/  UIADD3 UR28, UPT, UPT, UR28, 0x1, URZ ;  /* 0x000000011c1c7890 */ /* 0x000fe2000fffe0ff */
[----:B------:R-:W-:Y:S01]  /*5a80*/  IMAD.WIDE.U32 R6, R6, -0x326172a9, RZ ;  /* 0xcd9e8d5706067825 */ /* 0x000fe200078e00ff */
[----:B------:R-:W-:-:S03]  /*5a90*/  LOP3.LUT R244, R250, UR6, R205, 0x96, !PT ;  /* 0x00000006faf47c12 */ /* 0x000fc6000f8e96cd */
[--C-:B------:R-:W-:Y:S01]  /*5aa0*/  FFMA.FTZ R185, R4, UR5, -R234.reuse ;  /* 0x0000000504b97c23 */ /* 0x100fe200080108ea */
[----:B------:R-:W-:Y:S01]  /*5ab0*/  FFMA.FTZ R239, R36, UR5, -R234 ;  /* 0x0000000524ef7c23 */ /* 0x000fe200080108ea */
[----:B------:R-:W1:Y:S01]  /*5ac0*/  LDC R4, c[0x0][0x4f8] ;  /* 0x00013e00ff047b82 */ /* 0x000e620000000800 */
[----:B------:R-:W-:Y:S01]  /*5ad0*/  LOP3.LUT R242, R246, UR18, R7, 0x96, !PT ;  /* 0x00000012f6f27c12 */ /* 0x000fe2000f8e9607 */
[----:B------:R-:W-:-:S04]  /*5ae0*/  IMAD.WIDE.U32 R244, R244, -0x326172a9, RZ ;  /* 0xcd9e8d57f4f47825 */ /* 0x000fc800078e00ff */
[--C-:B------:R-:W-:Y:S01]  /*5af0*/  FFMA.FTZ R198, R37, UR5, -R234.reuse ;  /* 0x0000000525c67c23 */ /* 0x100fe200080108ea */
[----:B------:R-:W-:Y:S01]  /*5b00*/  FFMA.FTZ R233, R40, UR5, -R234 ;  /* 0x0000000528e97c23 */ /* 0x000fe200080108ea */
[----:B------:R-:W-:Y:S01]  /*5b10*/  MUFU.EX2 R239, R239 ;  /* 0x000000ef00ef7308 */ /* 0x000fe20000000800 */
[----:B------:R-:W-:Y:S01]  /*5b20*/  IMAD.WIDE.U32 R242, R242, -0x2daee0ad, RZ ;  /* 0xd2511f53f2f27825 */ /* 0x000fe200078e00ff */
[----:B------:R-:W-:-:S03]  /*5b30*/  LOP3.LUT R6, R6, UR17, R245, 0x96, !PT ;  /* 0x0000001106067c12 */ /* 0x000fc6000f8e96f5 */
[--C-:B------:R-:W-:Y:S01]  /*5b40*/  FFMA.FTZ R232, R41, UR5, -R234.reuse ;  /* 0x0000000529e87c23 */ /* 0x100fe200080108ea */
[--C-:B------:R-:W-:Y:S01]  /*5b50*/  FFMA.FTZ R188, R10, UR5, -R234.reuse ;  /* 0x000000050abc7c23 */ /* 0x100fe200080108ea */
[--C-:B------:R-:W-:Y:S01]  /*5b60*/  FFMA.FTZ R194, R8, UR5, -R234.reuse ;  /* 0x0000000508c27c23 */ /* 0x100fe200080108ea */
[----:B------:R-:W-:Y:S01]  /*5b70*/  LOP3.LUT R220, R204, UR16, R243, 0x96, !PT ;  /* 0x00000010ccdc7c12 */ /* 0x000fe2000f8e96f3 */
[----:B------:R-:W-:Y:S01]  /*5b80*/  IMAD.WIDE.U32 R6, R6, -0x2daee0ad, RZ ;  /* 0xd2511f5306067825 */ /* 0x000fe200078e00ff */
[----:B------:R-:W2:Y:S03]  /*5b90*/  MUFU.EX2 R198, R198 ;  /* 0x000000c600c67308 */ /* 0x000ea60000000800 */
[--C-:B------:R-:W-:Y:S01]  /*5ba0*/  FFMA.FTZ R191, R9, UR5, -R234.reuse ;  /* 0x0000000509bf7c23 */ /* 0x100fe200080108ea */
[----:B------:R-:W-:Y:S01]  /*5bb0*/  UIADD3 UR6, UPT, UPT, UR25, 0x646e171e, URZ ;  /* 0x646e171e19067890 */ /* 0x000fe2000fffe0ff */
[----:B------:R-:W-:Y:S01]  /*5bc0*/  IMAD.WIDE.U32 R220, R220, -0x326172a9, RZ ;  /* 0xcd9e8d57dcdc7825 */ /* 0x000fe200078e00ff */
[----:B------:R-:W-:Y:S01]  /*5bd0*/  LOP3.LUT R242, R242, UR14, R7, 0x96, !PT ;  /* 0x0000000ef2f27c12 */ /* 0x000fe2000f8e9607 */
[----:B------:R-:W-:Y:S01]  /*5be0*/  LDSM.16.MT88.4 R40, [R210+0x10000] ;  /* 0x01000000d228783b */ /* 0x000fe20000004200 */
[----:B------:R-:W-:Y:S01]  /*5bf0*/  PRMT R181, R182, 0x7632, R181 ;  /* 0x00007632b6b57816 */ /* 0x000fe200000000b5 */
[----:B------:R-:W-:Y:S01]  /*5c00*/  FFMA.FTZ R235, R33, UR5, -R234 ;  /* 0x0000000521eb7c23 */ /* 0x000fe200080108ea */
[----:B------:R-:W-:Y:S01]  /*5c10*/  LOP3.LUT R240, R244, UR15, R221, 0x96, !PT ;  /* 0x0000000ff4f07c12 */ /* 0x000fe2000f8e96dd */
[----:B------:R-:W-:Y:S01]  /*5c20*/  IMAD.WIDE.U32 R242, R242, -0x326172a9, RZ ;  /* 0xcd9e8d57f2f27825 */ /* 0x000fe200078e00ff */
[----:B------:R-:W-:Y:S01]  /*5c30*/  MUFU.EX2 R233, R233 ;  /* 0x000000e900e97308 */ /* 0x000fe20000000800 */
[----:B-1----:R-:W-:Y:S01]  /*5c40*/  LOP3.LUT R4, R4, 0xff, RZ, 0xc0, !PT ;  /* 0x000000ff04047812 */ /* 0x002fe200078ec0ff */
[----:B------:R-:W-:Y:S01]  /*5c50*/  LDSM.16.MT88.4 R120, [R184+0x14000] ;  /* 0x01400000b878783b */ /* 0x000fe20000004200 */
[----:B------:R-:W-:Y:S01]  /*5c60*/  IMAD.WIDE.U32 R240, R240, -0x2daee0ad, RZ ;  /* 0xd2511f53f0f07825 */ /* 0x000fe200078e00ff */
[----:B------:R-:W-:-:S02]  /*5c70*/  LOP3.LUT R220, R220, UR13, R243, 0x96, !PT ;  /* 0x0000000ddcdc7c12 */ /* 0x000fc4000f8e96f3 */
[----:B------:R-:W-:Y:S01]  /*5c80*/  LDSM.16.MT88.4 R152, [R210+0x16000] ;  /* 0x01600000d298783b */ /* 0x000fe20000004200 */
[----:B--2---:R-:W-:Y:S01]  /*5c90*/  F2FP.BF16.F32.PACK_AB R180, R198, R239 ;  /* 0x000000efc6b4723e */ /* 0x004fe200000010ff */
[----:B------:R-:W1:Y:S01]  /*5ca0*/  MUFU.EX2 R232, R232 ;  /* 0x000000e800e87308 */ /* 0x000e620000000800 */
[----:B------:R-:W-:Y:S01]  /*5cb0*/  IMAD.WIDE.U32 R220, R220, -0x2daee0ad, RZ ;  /* 0xd2511f53dcdc7825 */ /* 0x000fe200078e00ff */
[----:B------:R-:W-:Y:S01]  /*5cc0*/  LOP3.LUT R6, R6, UR12, R241, 0x96, !PT ;  /* 0x0000000c06067c12 */ /* 0x000fe2000f8e96f1 */
[----:B------:R-:W-:Y:S01]  /*5cd0*/  LDSM.16.MT88.4 R140, [R200+0x16000] ;  /* 0x01600000c88c783b */ /* 0x000fe20000004200 */
[----:B------:R-:W-:Y:S02]  /*5ce0*/  PRMT R179, R180, 0x7632, R179 ;  /* 0x00007632b4b37816 */ /* 0x000fe400000000b3 */
[----:B------:R-:W-:Y:S01]  /*5cf0*/  LOP3.LUT R240, R240, UR9, R221, 0x96, !PT ;  /* 0x00000009f0f07c12 */ /* 0x000fe2000f8e96dd */
[----:B------:R-:W-:Y:S01]  /*5d00*/  IMAD R221, R4, 0x10000, R4 ;  /* 0x0001000004dd7824 */ /* 0x000fe200078e0204 */
[----:B------:R-:W-:Y:S01]  /*5d10*/  PRMT R146, R180, 0x5410, R179 ;  /* 0x00005410b4927816 */ /* 0x000fe200000000b3 */
[----:B------:R-:W-:Y:S01]  /*5d20*/  IMAD.WIDE.U32 R6, R6, -0x326172a9, RZ ;  /* 0xcd9e8d5706067825 */ /* 0x000fe200078e00ff */
[----:B------:R-:W-:Y:S01]  /*5d30*/  MUFU.EX2 R188, R188 ;  /* 0x000000bc00bc7308 */ /* 0x000fe20000000800 */
[----:B------:R-:W-:Y:S02]  /*5d40*/  STL [R1+0x30], R212 ;  /* 0x000030d401007387 */ /* 0x000fe40000100800 */
[----:B------:R-:W-:Y:S01]  /*5d50*/  IMAD.WIDE.U32 R240, R240, -0x326172a9, RZ ;  /* 0xcd9e8d57f0f07825 */ /* 0x000fe200078e00ff */
[----:B------:R-:W-:Y:S01]  /*5d60*/  LOP3.LUT R242, R242, UR11, R7, 0x96, !PT ;  /* 0x0000000bf2f27c12 */ /* 0x000fe2000f8e9607 */
[----:B------:R-:W-:Y:S02]  /*5d70*/  STL.64 [R1+0x8], R250 ;  /* 0x000008fa01007387 */ /* 0x000fe40000100a00 */
[----:B------:R-:W-:Y:S01]  /*5d80*/  IMAD.MOV.U32 R4, RZ, RZ, R240 ;  /* 0x000000ffff047224 */ /* 0x000fe200078e00f0 */
[----:B------:R-:W-:Y:S01]  /*5d90*/  PRMT R218, R240, 0x7771, RZ ;  /* 0x00007771f0da7816 */ /* 0x000fe200000000ff */
[----:B------:R-:W2:Y:S01]  /*5da0*/  MUFU.EX2 R185, R185 ;  /* 0x000000b900b97308 */ /* 0x000ea20000000800 */
[----:B------:R-:W-:Y:S01]  /*5db0*/  LOP3.LUT R227, R6, UR7, R241, 0x96, !PT ;  /* 0x0000000706e37c12 */ /* 0x000fe2000f8e96f1 */
[----:B------:R-:W-:Y:S01]  /*5dc0*/  IMAD.WIDE.U32 R242, R242, -0x2daee0ad, RZ ;  /* 0xd2511f53f2f27825 */ /* 0x000fe200078e00ff */
[----:B------:R-:W-:Y:S01]  /*5dd0*/  LOP3.LUT R4, R4, 0xff, RZ, 0xc0, !PT ;  /* 0x000000ff04047812 */ /* 0x000fe200078ec0ff */
[----:B------:R-:W-:Y:S01]  /*5de0*/  STL.64 [R1], R204 ;  /* 0x000000cc01007387 */ /* 0x000fe20000100a00 */
[----:B------:R-:W-:-:S02]  /*5df0*/  LOP3.LUT R193, R227, 0xffff, RZ, 0xc0, !PT ;  /* 0x0000ffffe3c17812 */ /* 0x000fc400078ec0ff */
[----:B------:R-:W-:Y:S01]  /*5e00*/  PRMT R4, R4, 0x5410, R218 ;  /* 0x0000541004047816 */ /* 0x000fe200000000da */
[----:B------:R-:W3:Y:S01]  /*5e10*/  MUFU.EX2 R197, R197 ;  /* 0x000000c500c57308 */ /* 0x000ee20000000800 */
[----:B------:R-:W-:Y:S01]  /*5e20*/  LOP3.LUT R228, R227, 0xff, RZ, 0xc0, !PT ;  /* 0x000000ffe3e47812 */ /* 0x000fe200078ec0ff */
[----:B------:R-:W-:Y:S01]  /*5e30*/  LDSM.16.MT88.4 R16, [R210+0x10800] ;  /* 0x01080000d210783b */ /* 0x000fe20000004200 */
[----:B------:R-:W-:Y:S02]  /*5e40*/  SHF.R.U32.HI R193, RZ, 0x8, R193 ;  /* 0x00000008ffc17819 */ /* 0x000fe400000116c1 */
[----:B------:R-:W-:Y:S02]  /*5e50*/  HSET2.LE.AND R4, R4, R221, PT ;  /* 0x000000dd04047233 */ /* 0x000fe40003803000 */
[----:B-1----:R-:W-:Y:S01]  /*5e60*/  F2FP.BF16.F32.PACK_AB R186, R232, R233 ;  /* 0x000000e9e8ba723e */ /* 0x002fe200000010ff */
[----:B------:R-:W-:Y:S01]  /*5e70*/  MUFU.EX2 R189, R189 ;  /* 0x000000bd00bd7308 */ /* 0x000fe20000000800 */
[----:B------:R-:W-:-:S02]  /*5e80*/  PRMT R226, R240, 0x7773, RZ ;  /* 0x00007773f0e27816 */ /* 0x000fc400000000ff */
[----:B------:R-:W-:Y:S02]  /*5e90*/  LOP3.LUT R146, R146, R4, RZ, 0xc0, !PT ;  /* 0x0000000492927212 */ /* 0x000fe400078ec0ff */
[----:B------:R-:W-:Y:S02]  /*5ea0*/  PRMT R4, R228, 0x5410, R193 ;  /* 0x00005410e4047816 */ /* 0x000fe400000000c1 */
[----:B------:R-:W-:Y:S01]  /*5eb0*/  PRMT R183, R186, 0x7632, R183 ;  /* 0x00007632bab77816 */ /* 0x000fe200000000b7 */
[----:B------:R-:W1:Y:S01]  /*5ec0*/  MUFU.EX2 R187, R187 ;  /* 0x000000bb00bb7308 */ /* 0x000e620000000800 */
[----:B------:R-:W-:Y:S02]  /*5ed0*/  PRMT R225, R240, 0x7772, RZ ;  /* 0x00007772f0e17816 */ /* 0x000fe400000000ff */
[----:B------:R-:W-:Y:S02]  /*5ee0*/  HSET2.LE.AND R4, R4, R221, PT ;  /* 0x000000dd04047233 */ /* 0x000fe40003803000 */
[----:B------:R-:W-:-:S02]  /*5ef0*/  PRMT R144, R186, 0x5410, R183 ;  /* 0x00005410ba907816 */ /* 0x000fc400000000b7 */
[----:B------:R-:W-:Y:S01]  /*5f00*/  PRMT R199, R227, 0x7632, R199 ;  /* 0x00007632e3c77816 */ /* 0x000fe200000000c7 */
[----:B------:R-:W-:Y:S01]  /*5f10*/  MUFU.EX2 R194, R194 ;  /* 0x000000c200c27308 */ /* 0x000fe20000000800 */
[----:B------:R-:W-:Y:S01]  /*5f20*/  LOP3.LUT R144, R144, R4, RZ, 0xc0, !PT ;  /* 0x0000000490907212 */ /* 0x000fe200078ec0ff */
[----:B------:R-:W-:Y:S01]  /*5f30*/  IMAD.MOV.U32 R4, RZ, RZ, R242 ;  /* 0x000000ffff047224 */ /* 0x000fe200078e00f2 */
[----:B------:R-:W-:Y:S02]  /*5f40*/  PRMT R224, R242, 0x7771, RZ ;  /* 0x00007771f2e07816 */ /* 0x000fe400000000ff */
[----:B--2---:R-:W-:Y:S02]  /*5f50*/  F2FP.BF16.F32.PACK_AB R172, R185, R188 ;  /* 0x000000bcb9ac723e */ /* 0x004fe400000010ff */
[----:B------:R-:W-:Y:S01]  /*5f60*/  LOP3.LUT R8, R4, 0xff, RZ, 0xc0, !PT ;  /* 0x000000ff04087812 */ /* 0x000fe200078ec0ff */
[----:B------:R-:W2:Y:S01]  /*5f70*/  MUFU.EX2 R191, R191 ;  /* 0x000000bf00bf7308 */ /* 0x000ea20000000800 */
[----:B------:R-:W-:-:S02]  /*5f80*/  PRMT R5, R225, 0x5410, R226 ;  /* 0x00005410e1057816 */ /* 0x000fc400000000e2 */
[----:B------:R-:W-:Y:S02]  /*5f90*/  SHF.R.U32.HI R227, RZ, 0x18, R227 ;  /* 0x00000018ffe37819 */ /* 0x000fe400000116e3 */
[----:B------:R-:W-:Y:S02]  /*5fa0*/  LOP3.LUT R199, R199, 0xff, RZ, 0xc0, !PT ;  /* 0x000000ffc7c77812 */ /* 0x000fe400078ec0ff */
[----:B------:R-:W-:Y:S01]  /*5fb0*/  PRMT R8, R8, 0x5410, R224 ;  /* 0x0000541008087816 */ /* 0x000fe200000000e0 */
[----:B------:R-:W-:Y:S01]  /*5fc0*/  MUFU.EX2 R195, R195 ;  /* 0x000000c300c37308 */ /* 0x000fe20000000800 */
[----:B---3--:R-:W-:Y:S02]  /*5fd0*/  F2FP.BF16.F32.PACK_AB R177, R197, R238 ;  /* 0x000000eec5b1723e */ /* 0x008fe400000010ff */
[----:B------:R-:W-:Y:S02]  /*5fe0*/  PRMT R171, R172, 0x7632, R171 ;  /* 0x00007632acab7816 */ /* 0x000fe400000000ab */
[----:B------:R-:W-:-:S02]  /*5ff0*/  LOP3.LUT R5, R5, 0xff00ff, RZ, 0xc0, !PT ;  /* 0x00ff00ff05057812 */ /* 0x000fc400078ec0ff */
[----:B------:R-:W-:Y:S01]  /*6000*/  PRMT R145, R199, 0x5410, R227 ;  /* 0x00005410c7917816 */ /* 0x000fe200000000e3 */
[----:B------:R-:W3:Y:S01]  /*6010*/  MUFU.EX2 R190, R190 ;  /* 0x000000be00be7308 */ /* 0x000ee20000000800 */
[----:B------:R-:W-:Y:S02]  /*6020*/  HSET2.LE.AND R10, R8, R221, PT ;  /* 0x000000dd080a7233 */ /* 0x000fe40003803000 */
[----:B------:R-:W-:Y:S02]  /*6030*/  PRMT R178, R177, 0x7632, R178 ;  /* 0x00007632b1b27816 */ /* 0x000fe400000000b2 */
[----:B------:R-:W-:Y:S02]  /*6040*/  PRMT R8, R172, 0x5410, R171 ;  /* 0x00005410ac087816 */ /* 0x000fe400000000ab */
[C---:B------:R-:W-:Y:S02]  /*6050*/  PRMT R223, R242.reuse, 0x7772, RZ ;  /* 0x00007772f2df7816 */ /* 0x040fe400000000ff */
[----:B------:R-:W-:-:S02]  /*6060*/  PRMT R219, R242, 0x7773, RZ ;  /* 0x00007773f2db7816 */ /* 0x000fc400000000ff */
[----:B------:R-:W-:Y:S02]  /*6070*/  LOP3.LUT R220, R220, UR6, R243, 0x96, !PT ;  /* 0x00000006dcdc7c12 */ /* 0x000fe4000f8e96f3 */
[--C-:B------:R-:W-:Y:S02]  /*6080*/  HSET2.LE.AND R5, R5, R221.reuse, PT ;  /* 0x000000dd05057233 */ /* 0x100fe40003803000 */
[----:B------:R-:W-:Y:S02]  /*6090*/  HSET2.LE.AND R145, R145, R221, PT ;  /* 0x000000dd91917233 */ /* 0x000fe40003803000 */
[----:B------:R-:W-:Y:S02]  /*60a0*/  PRMT R4, R182, 0x5410, R181 ;  /* 0x00005410b6047816 */ /* 0x000fe400000000b5 */
[----:B------:R-:W-:Y:S02]  /*60b0*/  PRMT R147, R177, 0x5410, R178 ;  /* 0x00005410b1937816 */ /* 0x000fe400000000b2 */
[----:B------:R-:W-:-:S02]  /*60c0*/  LOP3.LUT R10, R8, R10, RZ, 0xc0, !PT ;  /* 0x0000000a080a7212 */ /* 0x000fc400078ec0ff */
[----:B------:R-:W-:Y:S02]  /*60d0*/  PRMT R8, R223, 0x5410, R219 ;  /* 0x00005410df087816 */ /* 0x000fe400000000db */
[----:B------:R-:W-:Y:S02]  /*60e0*/  LOP3.LUT R192, R220, 0xffff, RZ, 0xc0, !PT ;  /* 0x0000ffffdcc07812 */ /* 0x000fe400078ec0ff */
[----:B-1----:R-:W-:Y:S02]  /*60f0*/  F2FP.BF16.F32.PACK_AB R170, R187, R189 ;  /* 0x000000bdbbaa723e */ /* 0x002fe400000010ff */
[----:B------:R-:W-:Y:S02]  /*6100*/  LOP3.LUT R147, R147, R5, RZ, 0xc0, !PT ;  /* 0x0000000593937212 */ /* 0x000fe400078ec0ff */
[----:B------:R-:W-:Y:S02]  /*6110*/  LOP3.LUT R145, R4, R145, RZ, 0xc0, !PT ;  /* 0x0000009104917212 */ /* 0x000fe400078ec0ff */
[----:B------:R-:W1:Y:S01]  /*6120*/  LDSM.16.MT88.4 R4, [R236+0x10800] ;  /* 0x01080000ec04783b */ /* 0x000e620000004200 */
[----:B------:R-:W-:-:S02]  /*6130*/  LOP3.LUT R8, R8, 0xff00ff, RZ, 0xc0, !PT ;  /* 0x00ff00ff08087812 */ /* 0x000fc400078ec0ff */
[----:B------:R-:W-:Y:S02]  /*6140*/  LOP3.LUT R222, R220, 0xff, RZ, 0xc0, !PT ;  /* 0x000000ffdcde7812 */ /* 0x000fe400078ec0ff */
[----:B------:R-:W-:Y:S01]  /*6150*/  SHF.R.U32.HI R192, RZ, 0x8, R192 ;  /* 0x00000008ffc07819 */ /* 0x000fe200000116c0 */
[C---:B------:R-:W-:Y:S01]  /*6160*/  HMMA.16816.F32.BF16 R160, R144.reuse, R156, RZ ;  /* 0x0000009c90a0723c */ /* 0x040fe200000418ff */
[----:B------:R-:W-:Y:S02]  /*6170*/  PRMT R169, R170, 0x7632, R169 ;  /* 0x00007632aaa97816 */ /* 0x000fe400000000a9 */
[----:B--2---:R-:W-:Y:S02]  /*6180*/  F2FP.BF16.F32.PACK_AB R176, R191, R194 ;  /* 0x000000c2bfb0723e */ /* 0x004fe400000010ff */
[----:B------:R-:W-:Y:S02]  /*6190*/  HSET2.LE.AND R8, R8, R221, PT ;  /* 0x000000dd08087233 */ /* 0x000fe40003803000 */
[----:B------:R-:W-:Y:S01]  /*61a0*/  PRMT R12, R222, 0x5410, R192 ;  /* 0x00005410de0c7816 */ /* 0x000fe200000000c0 */
[----:B------:R-:W-:Y:S01]  /*61b0*/  HMMA.16816.F32.BF16 R156, R144, R158, RZ ;  /* 0x0000009e909c723c */ /* 0x000fe200000418ff */
[----:B------:R-:W-:-:S02]  /*61c0*/  PRMT R11, R170, 0x5410, R169 ;  /* 0x00005410aa0b7816 */ /* 0x000fc400000000a9 */
[C---:B------:R-:W-:Y:S02]  /*61d0*/  PRMT R175, R176.reuse, 0x7632, R175 ;  /* 0x00007632b0af7816 */ /* 0x040fe400000000af */
[----:B------:R-:W-:Y:S02]  /*61e0*/  HSET2.LE.AND R12, R12, R221, PT ;  /* 0x000000dd0c0c7233 */ /* 0x000fe40003803000 */
[----:B------:R-:W-:Y:S01]  /*61f0*/  LOP3.LUT R11, R11, R8, RZ, 0xc0, !PT ;  /* 0x000000080b0b7212 */ /* 0x000fe200078ec0ff */
[----:B------:R-:W-:Y:S01]  /*6200*/  HMMA.16816.F32.BF16 R44, R144, R48, RZ ;  /* 0x00000030902c723c */ /* 0x000fe200000418ff */
[----:B------:R-:W-:Y:S02]  /*6210*/  PRMT R8, R176, 0x5410, R175 ;  /* 0x00005410b0087816 */ /* 0x000fe400000000af */
[----:B------:R-:W-:Y:S02]  /*6220*/  PRMT R196, R220, 0x7632, R196 ;  /* 0x00007632dcc47816 */ /* 0x000fe400000000c4 */
[----:B------:R-:W-:-:S02]  /*6230*/  LOP3.LUT R8, R8, R12, RZ, 0xc0, !PT ;  /* 0x0000000c08087212 */ /* 0x000fc400078ec0ff */
[----:B------:R-:W2:Y:S01]  /*6240*/  LDSM.16.MT88.4 R12, [R200+0x10800] ;  /* 0x01080000c80c783b */ /* 0x000ea20000004200 */
[----:B------:R-:W-:Y:S01]  /*6250*/  SHF.R.U32.HI R220, RZ, 0x18, R220 ;  /* 0x00000018ffdc7819 */ /* 0x000fe200000116dc */
[C---:B------:R-:W-:Y:S01]  /*6260*/  HMMA.16816.F32.BF16 R48, R144.reuse, R50, RZ ;  /* 0x000000329030723c */ /* 0x040fe200000418ff */
[----:B------:R-:W-:Y:S02]  /*6270*/  LOP3.LUT R196, R196, 0xff, RZ, 0xc0, !PT ;  /* 0x000000ffc4c47812 */ /* 0x000fe400078ec0ff */
[----:B---3--:R-:W-:Y:S02]  /*6280*/  F2FP.BF16.F32.PACK_AB R174, R190, R195 ;  /* 0x000000c3beae723e */ /* 0x008fe400000010ff */
[----:B------:R-:W-:Y:S02]  /*6290*/  PRMT R9, R196, 0x5410, R220 ;  /* 0x00005410c4097816 */ /* 0x000fe400000000dc */
[----:B------:R-:W-:Y:S01]  /*62a0*/  PRMT R173, R174, 0x7632, R173 ;  /* 0x00007632aead7816 */ /* 0x000fe200000000ad */
[----:B------:R-:W-:Y:S02]  /*62b0*/  HMMA.16816.F32.BF16 R52, R144, R56, RZ ;  /* 0x000000389034723c */ /* 0x000fe400000418ff */
[----:B------:R-:W-:-:S02]  /*62c0*/  HSET2.LE.AND R9, R9, R221, PT ;  /* 0x000000dd09097233 */ /* 0x000fc40003803000 */
[----:B------:R-:W-:-:S04]  /*62d0*/  PRMT R20, R174, 0x5410, R173 ;  /* 0x00005410ae147816 */ /* 0x000fc800000000ad */
[----:B------:R-:W-:Y:S01]  /*62e0*/  LOP3.LUT R9, R20, R9, RZ, 0xc0, !PT ;  /* 0x0000000914097212 */ /* 0x000fe200078ec0ff */
[----:B------:R-:W-:Y:S01]  /*62f0*/  HMMA.16816.F32.BF16 R56, R144, R58, RZ ;  /* 0x0000003a9038723c */ /* 0x000fe200000418ff */
[----:B------:R-:W-:Y:S07]  /*6300*/  LDSM.16.MT88.4 R20, [R236+0x14800] ;  /* 0x01480000ec14783b */ /* 0x000fee0000004200 */
[C---:B-1----:R-:W-:Y:S08]  /*6310*/  HMMA.16816.F32.BF16 R160, R8.reuse, R4, R160 ;  /* 0x0000000408a0723c */ /* 0x042ff000000418a0 */
[C---:B------:R-:W-:Y:S01]  /*6320*/  HMMA.16816.F32.BF16 R156, R8.reuse, R6, R156 ;  /* 0x00000006089c723c */ /* 0x040fe2000004189c */
[----:B------:R-:W1:Y:S07]  /*6330*/  LDSM.16.MT88.4 R4, [R184+0x10800] ;  /* 0x01080000b804783b */ /* 0x000e6e0000004200 */
[C---:B--2---:R-:W-:Y:S08]  /*6340*/  HMMA.16816.F32.BF16 R44, R8.reuse, R12, R44 ;  /* 0x0000000c082c723c */ /* 0x044ff0000004182c */
[----:B------:R-:W-:Y:S01]  /*6350*/  HMMA.16816.F32.BF16 R48, R8, R14, R48 ;  /* 0x0000000e0830723c */ /* 0x000fe20000041830 */
[----:B------:R-:W2:Y:S07]  /*6360*/  LDSM.16.MT88.4 R12, [R210+0x12800] ;  /* 0x01280000d20c783b */ /* 0x000eae0000004200 */
[C---:B------:R-:W-:Y:S08]  /*6370*/  HMMA.16816.F32.BF16 R68, R144.reuse, R72, RZ ;  /* 0x000000489044723c */ /* 0x040ff000000418ff */
[C---:B------:R-:W-:Y:S08]  /*6380*/  HMMA.16816.F32.BF16 R72, R144.reuse, R74, RZ ;  /* 0x0000004a9048723c */ /* 0x040ff000000418ff */
[----:B------:R-:W-:Y:S08]  /*6390*/  HMMA.16816.F32.BF16 R76, R144, R80, RZ ;  /* 0x00000050904c723c */ /* 0x000ff000000418ff */
        /* <DEDUP_REMOVED lines=19> */
[----:B------:R-:W-:Y:S01]  /*64d0*/  HMMA.16816.F32.BF16 R112, R8, R6, R112 ;  /* 0x000000060870723c */ /* 0x000fe20000041870 */
[----:B------:R-:W1:Y:S07]  /*64e0*/  LDSM.16.MT88.4 R4, [R236+0x16800] ;  /* 0x01680000ec04783b */ /* 0x000e6e0000004200 */
[----:B--2---:R-:W-:Y:S01]  /*64f0*/  HMMA.16816.F32.BF16 R136, R144, R12, RZ ;  /* 0x0000000c9088723c */ /* 0x004fe200000418ff */
[----:B------:R-:W-:-:S05]  /*6500*/  IMAD.U32 R12, RZ, RZ, UR28 ;  /* 0x0000001cff0c7e24 */ /* 0x000fca000f8e00ff */
[----:B------:R-:W-:Y:S02]  /*6510*/  LOP3.LUT R12, R12, UR25, R251, 0x96, !PT ;  /* 0x000000190c0c7c12 */ /* 0x000fe4000f8e96fb */
[----:B------:R-:W-:Y:S03]  /*6520*/  HMMA.16816.F32.BF16 R128, R144, R130, RZ ;  /* 0x000000829080723c */ /* 0x000fe600000418ff */
[----:B------:R-:W-:-:S05]  /*6530*/  IMAD.WIDE.U32 R12, R12, -0x326172a9, RZ ;  /* 0xcd9e8d570c0c7825 */ /* 0x000fca00078e00ff */
[C---:B------:R-:W-:Y:S01]  /*6540*/  HMMA.16816.F32.BF16 R84, R144.reuse, R88, RZ ;  /* 0x000000589054723c */ /* 0x040fe200000418ff */
[----:B------:R-:W-:Y:S02]  /*6550*/  LOP3.LUT R246, R246, UR18, R13, 0x96, !PT ;  /* 0x00000012f6f67c12 */ /* 0x000fe4000f8e960d */
[----:B------:R-:W-:Y:S01]  /*6560*/  LOP3.LUT R12, R12, UR17, R245, 0x96, !PT ;  /* 0x000000110c0c7c12 */ /* 0x000fe2000f8e96f5 */
[----:B------:R-:W-:Y:S02]  /*6570*/  FFMA.FTZ R245, R34, UR5, -R231 ;  /* 0x0000000522f57c23 */ /* 0x000fe400080108e7 */
[----:B------:R-:W-:Y:S02]  /*6580*/  IMAD.WIDE.U32 R246, R246, -0x2daee0ad, RZ ;  /* 0xd2511f53f6f67825 */ /* 0x000fe400078e00ff */
[----:B------:R-:W-:Y:S02]  /*6590*/  HMMA.16816.F32.BF16 R88, R144, R90, RZ ;  /* 0x0000005a9058723c */ /* 0x000fe400000418ff */
[----:B------:R-:W-:-:S06]  /*65a0*/  IMAD.WIDE.U32 R12, R12, -0x2daee0ad, RZ ;  /* 0xd2511f530c0c7825 */ /* 0x000fcc00078e00ff */
[----:B------:R-:W-:Y:S08]  /*65b0*/  HMMA.16816.F32.BF16 R36, R144, R40, RZ ;  /* 0x000000289024723c */ /* 0x000ff000000418ff */
[----:B-1----:R-:W-:Y:S01]  /*65c0*/  HMMA.16816.F32.BF16 R128, R8, R6, R128 ;  /* 0x000000060880723c */ /* 0x002fe20000041880 */
[----:B------:R-:W-:Y:S02]  /*65d0*/  LOP3.LUT R7, R204, UR16, R247, 0x96, !PT ;  /* 0x00000010cc077c12 */ /* 0x000fe4000f8e96f7 */
[----:B------:R-:W-:Y:S01]  /*65e0*/  LOP3.LUT R6, R246, UR14, R13, 0x96, !PT ;  /* 0x0000000ef6067c12 */ /* 0x000fe2000f8e960d */
[----:B------:R-:W-:Y:S01]  /*65f0*/  FADD.FTZ R13, R230, R229 ;  /* 0x000000e5e60d7221 */ /* 0x000fe20000010000 */
[----:B------:R-:W-:Y:S01]  /*6600*/  PRMT R212, R242, 0x7770, RZ ;  /* 0x00007770f2d47816 */ /* 0x000fe200000000ff */
[----:B------:R-:W-:-:S02]  /*6610*/  FFMA.FTZ R246, R164, UR5, -R231 ;  /* 0x00000005a4f67c23 */ /* 0x000fc400080108e7 */
[----:B------:R-:W-:Y:S01]  /*6620*/  HMMA.16816.F32.BF16 R84, R8, R116, R84 ;  /* 0x000000740854723c */ /* 0x000fe20000041854 */
[----:B------:R-:W-:-:S07]  /*6630*/  IMAD.WIDE.U32 R250, R6, -0x326172a9, RZ ;  /* 0xcd9e8d5706fa7825 */ /* 0x000fce00078e00ff */
[----:B------:R-:W-:Y:S08]  /*6640*/  HMMA.16816.F32.BF16 R88, R8, R118, R88 ;  /* 0x000000760858723c */ /* 0x000ff00000041858 */
[C---:B------:R-:W-:Y:S08]  /*6650*/  HMMA.16816.F32.BF16 R60, R144.reuse, R64, RZ ;  /* 0x00000040903c723c */ /* 0x040ff000000418ff */
[C---:B------:R-:W-:Y:S08]  /*6660*/  HMMA.16816.F32.BF16 R92, R144.reuse, R96, RZ ;  /* 0x00000060905c723c */ /* 0x040ff000000418ff */
[C---:B------:R-:W-:Y:S08]  /*6670*/  HMMA.16816.F32.BF16 R132, R144.reuse, R152, RZ ;  /* 0x000000989084723c */ /* 0x040ff000000418ff */
[C---:B------:R-:W-:Y:S08]  /*6680*/  HMMA.16816.F32.BF16 R148, R144.reuse, R140, RZ ;  /* 0x0000008c9094723c */ /* 0x040ff000000418ff */
[----:B------:R-:W-:Y:S08]  /*6690*/  HMMA.16816.F32.BF16 R40, R144, R42, RZ ;  /* 0x0000002a9028723c */ /* 0x000ff000000418ff */
[----:B------:R-:W-:Y:S01]  /*66a0*/  HMMA.16816.F32.BF16 R36, R8, R16, R36 ;  /* 0x000000100824723c */ /* 0x000fe20000041824 */
[----:B------:R-:W-:Y:S01]  /*66b0*/  ISETP.LE.U32.AND P4, PT, R228, UR4, PT ;  /* 0x00000004e4007c0c */ /* 0x000fe2000bf83070 */
[----:B------:R-:W-:Y:S01]  /*66c0*/  FADD.FTZ R238, R238, R13 ;  /* 0x0000000deeee7221 */ /* 0x000fe20000010000 */
[----:B------:R-:W-:Y:S01]  /*66d0*/  ISETP.GT.U32.AND P2, PT, R226, UR4, PT ;  /* 0x00000004e2007c0c */ /* 0x000fe2000bf44070 */
[----:B------:R-:W-:-:S04]  /*66e0*/  FFMA.FTZ R6, R30, UR5, -R231 ;  /* 0x000000051e067c23 */ /* 0x000fc800080108e7 */
[C---:B------:R-:W-:Y:S08]  /*66f0*/  HMMA.16816.F32.BF16 R116, R144.reuse, R120, RZ ;  /* 0x000000789074723c */ /* 0x040ff000000418ff */
[C---:B------:R-:W-:Y:S08]  /*6700*/  HMMA.16816.F32.BF16 R64, R144.reuse, R66, RZ ;  /* 0x000000429040723c */ /* 0x040ff000000418ff */
[C---:B------:R-:W-:Y:S08]  /*6710*/  HMMA.16816.F32.BF16 R96, R144.reuse, R98, RZ ;  /* 0x000000629060723c */ /* 0x040ff000000418ff */
[C---:B------:R-:W-:Y:S08]  /*6720*/  HMMA.16816.F32.BF16 R120, R144.reuse, R122, RZ ;  /* 0x0000007a9078723c */ /* 0x040ff000000418ff */
[C---:B------:R-:W-:Y:S08]  /*6730*/  HMMA.16816.F32.BF16 R152, R144.reuse, R154, RZ ;  /* 0x0000009a9098723c */ /* 0x040ff000000418ff */
[C---:B------:R-:W-:Y:S08]  /*6740*/  HMMA.16816.F32.BF16 R140, R144.reuse, R142, RZ ;  /* 0x0000008e908c723c */ /* 0x040ff000000418ff */
[----:B------:R-:W-:Y:S01]  /*6750*/  HMMA.16816.F32.BF16 R144, R144, R14, RZ ;  /* 0x0000000e9090723c */ /* 0x000fe200000418ff */
[----:B------:R-:W-:-:S07]  /*6760*/  IMAD.WIDE.U32 R14, R7, -0x326172a9, RZ ;  /* 0xcd9e8d57070e7825 */ /* 0x000fce00078e00ff */
[----:B------:R-:W-:Y:S01]  /*6770*/  HMMA.16816.F32.BF16 R40, R8, R18, R40 ;  /* 0x000000120828723c */ /* 0x000fe20000041828 */
[----:B------:R-:W-:Y:S01]  /*6780*/  LOP3.LUT R244, R244, UR15, R15, 0x96, !PT ;  /* 0x0000000ff4f47c12 */ /* 0x000fe2000f8e960f */
[----:B------:R-:W1:Y:S01]  /*6790*/  LDSM.16.MT88.4 R16, [R236+0x12800] ;  /* 0x01280000ec10783b */ /* 0x000e620000004200 */
[----:B------:R-:W-:-:S05]  /*67a0*/  LOP3.LUT R14, R14, UR13, R251, 0x96, !PT ;  /* 0x0000000d0e0e7c12 */ /* 0x000fca000f8e96fb */
[----:B------:R-:W-:Y:S01]  /*67b0*/  HMMA.16816.F32.BF16 R92, R8, R20, R92 ;  /* 0x00000014085c723c */ /* 0x000fe2000004185c */
[----:B------:R-:W-:Y:S01]  /*67c0*/  IMAD.WIDE.U32 R204, R244, -0x2daee0ad, RZ ;  /* 0xd2511f53f4cc7825 */ /* 0x000fe200078e00ff */
[----:B------:R-:W-:-:S03]  /*67d0*/  ISETP.LE.U32.AND P3, PT, R227, UR4, PT ;  /* 0x00000004e3007c0c */ /* 0x000fc6000bf63070 */
[----:B------:R-:W-:Y:S02]  /*67e0*/  @!P4 HFMA2.BF16_V2 R209, -RZ.H0_H0, RZ.H0_H0, -R186.H0_H0 ;  /* 0x200000ffffd1c231 */ /* 0x000fe400003409ba */
[----:B------:R-:W-:Y:S01]  /*67f0*/  FFMA.FTZ R7, R32, UR5, -R231 ;  /* 0x0000000520077c23 */ /* 0x000fe200080108e7 */
[----:B------:R-:W-:-:S04]  /*6800*/  IMAD.WIDE.U32 R248, R14, -0x2daee0ad, RZ ;  /* 0xd2511f530ef87825 */ /* 0x000fc800078e00ff */
[----:B------:R-:W-:Y:S01]  /*6810*/  @P2 HFMA2.BF16_V2 R216, -RZ.H0_H0, RZ.H0_H0, -R178.H0_H0 ;  /* 0x200000ffffd82231 */ /* 0x000fe200003409b2 */
[----:B------:R-:W-:Y:S01]  /*6820*/  ISETP.GT.U32.AND P5, PT, R218, UR4, PT ;  /* 0x00000004da007c0c */ /* 0x000fe2000bfa4070 */
[----:B------:R-:W-:Y:S01]  /*6830*/  HMMA.16816.F32.BF16 R96, R8, R22, R96 ;  /* 0x000000160860723c */ /* 0x000fe20000041860 */
[----:B------:R-:W-:Y:S02]  /*6840*/  IMAD.MOV.U32 R14, RZ, RZ, R204 ;  /* 0x000000ffff0e7224 */ /* 0x000fe400078e00cc */
[----:B------:R-:W-:Y:S01]  /*6850*/  FFMA.FTZ R20, R29, UR5, -R234 ;  /* 0x000000051d147c23 */ /* 0x000fe200080108ea */
[----:B------:R-:W-:-:S04]  /*6860*/  IMAD.MOV.U32 R15, RZ, RZ, R205 ;  /* 0x000000ffff0f7224 */ /* 0x000fc800078e00cd */
[----:B------:R-:W-:Y:S01]  /*6870*/  HMMA.16816.F32.BF16 R124, R8, R4, R124 ;  /* 0x00000004087c723c */ /* 0x000fe2000004187c */
[----:B------:R2:W3:Y:S01]  /*6880*/  LDL.LU.64 R204, [R1+0x48] ;  /* 0x0000480001cc7983 */ /* 0x0004e20000300a00 */
[----:B------:R-:W-:Y:S01]  /*6890*/  LOP3.LUT R21, R12, UR12, R15, 0x96, !PT ;  /* 0x0000000c0c157c12 */ /* 0x000fe2000f8e960f */
[----:B------:R-:W-:Y:S01]  /*68a0*/  FADD.FTZ R12, R233, R232 ;  /* 0x000000e8e90c7221 */ /* 0x000fe20000010000 */
[----:B------:R-:W-:-:S04]  /*68b0*/  IMAD.MOV.U32 R232, RZ, RZ, R250 ;  /* 0x000000ffffe87224 */ /* 0x000fc800078e00fa */
[----:B-1----:R-:W-:Y:S01]  /*68c0*/  HMMA.16816.F32.BF16 R60, R8, R16, R60 ;  /* 0x00000010083c723c */ /* 0x002fe2000004183c */
[----:B------:R-:W-:Y:S01]  /*68d0*/  IMAD.MOV.U32 R233, RZ, RZ, R251 ;  /* 0x000000ffffe97224 */ /* 0x000fe200078e00fb */
[----:B------:R-:W-:Y:S01]  /*68e0*/  LOP3.LUT R15, R14, UR9, R249, 0x96, !PT ;  /* 0x000000090e0f7c12 */ /* 0x000fe2000f8e96f9 */
[----:B------:R-:W-:-:S05]  /*68f0*/  IMAD.MOV.U32 R242, RZ, RZ, R232 ;  /* 0x000000fffff27224 */ /* 0x000fca00078e00e8 */
[----:B------:R-:W-:Y:S01]  /*6900*/  HMMA.16816.F32.BF16 R64, R8, R18, R64 ;  /* 0x000000120840723c */ /* 0x000fe20000041840 */
[----:B------:R-:W1:Y:S01]  /*6910*/  LDSM.16.MT88.4 R16, [R184+0x14800] ;  /* 0x01480000b810783b */ /* 0x000e620000004200 */
[----:B------:R-:W-:Y:S01]  /*6920*/  IMAD.MOV.U32 R243, RZ, RZ, R233 ;  /* 0x000000fffff37224 */ /* 0x000fe200078e00e9 */
[----:B------:R-:W-:Y:S01]  /*6930*/  PRMT R14, R240, 0x7770, RZ ;  /* 0x00007770f00e7816 */ /* 0x000fe200000000ff */
[----:B------:R-:W-:-:S04]  /*6940*/  IMAD.WIDE.U32 R232, R21, -0x326172a9, RZ ;  /* 0xcd9e8d5715e87825 */ /* 0x000fc800078e00ff */
[----:B------:R-:W-:Y:S01]  /*6950*/  FADD.FTZ R239, R239, R12 ;  /* 0x0000000cefef7221 */ /* 0x000fe20000010000 */
[----:B------:R-:W-:Y:S01]  /*6960*/  @!P4 PRMT R186, R209, 0x5410, RZ ;  /* 0x00005410d1bac816 */ /* 0x000fe200000000ff */
[----:B------:R-:W-:Y:S02]  /*6970*/  @!P3 HFMA2.BF16_V2 R208, -RZ.H0_H0, RZ.H0_H0, -R181.H0_H0 ;  /* 0x200000ffffd0b231 */ /* 0x000fe400003409b5 */
[----:B------:R-:W-:Y:S01]  /*6980*/  IMAD.WIDE.U32 R240, R15, -0x326172a9, RZ ;  /* 0xcd9e8d570ff07825 */ /* 0x000fe200078e00ff */
[----:B------:R-:W-:-:S03]  /*6990*/  LOP3.LUT R15, R242, UR11, R233, 0x96, !PT ;  /* 0x0000000bf20f7c12 */ /* 0x000fc6000f8e96e9 */
[--C-:B------:R-:W-:Y:S01]  /*69a0*/  FFMA.FTZ R5, R165, UR5, -R234.reuse ;  /* 0x00000005a5057c23 */ /* 0x100fe200080108ea */
[----:B------:R-:W-:Y:S01]  /*69b0*/  FFMA.FTZ R4, R35, UR5, -R234 ;  /* 0x0000000523047c23 */ /* 0x000fe200080108ea */
[----:B------:R-:W-:Y:S01]  /*69c0*/  IMAD.MOV.U32 R229, RZ, RZ, R240 ;  /* 0x000000ffffe57224 */ /* 0x000fe200078e00f0 */
[----:B------:R-:W-:Y:S01]  /*69d0*/  LOP3.LUT R230, R232, UR7, R241, 0x96, !PT ;  /* 0x00000007e8e67c12 */ /* 0x000fe2000f8e96f1 */
[----:B------:R-:W-:Y:S01]  /*69e0*/  IMAD.MOV.U32 R241, RZ, RZ, R249 ;  /* 0x000000fffff17224 */ /* 0x000fe200078e00f9 */
[C---:B------:R-:W-:Y:S01]  /*69f0*/  PRMT R242, R240.reuse, 0x7770, RZ ;  /* 0x00007770f0f27816 */ /* 0x040fe200000000ff */
[----:B------:R-:W-:Y:S01]  /*6a00*/  FFMA.FTZ R22, R31, UR5, -R234 ;  /* 0x000000051f167c23 */ /* 0x000fe200080108ea */
[----:B------:R-:W-:Y:S02]  /*6a10*/  PRMT R23, R240, 0x7771, RZ ;  /* 0x00007771f0177816 */ /* 0x000fe400000000ff */
[----:B------:R-:W-:Y:S01]  /*6a20*/  @P2 PRMT R178, R216, 0x5410, RZ ;  /* 0x00005410d8b22816 */ /* 0x000fe200000000ff */
[----:B------:R-:W-:Y:S01]  /*6a30*/  @P5 HFMA2.BF16_V2 R217, -RZ.H0_H0, RZ.H0_H0, -R179.H0_H0 ;  /* 0x200000ffffd95231 */ /* 0x000fe200003409b3 */
[C---:B------:R-:W-:Y:S01]  /*6a40*/  PRMT R232, R240.reuse, 0x7772, RZ ;  /* 0x00007772f0e87816 */ /* 0x040fe200000000ff */
[----:B------:R-:W-:Y:S01]  /*6a50*/  MUFU.EX2 R218, R246 ;  /* 0x000000f600da7308 */ /* 0x000fe20000000800 */
[----:B------:R-:W-:Y:S01]  /*6a60*/  PRMT R233, R240, 0x7773, RZ ;  /* 0x00007773f0e97816 */ /* 0x000fe200000000ff */
[----:B------:R-:W-:Y:S01]  /*6a70*/  IMAD.MOV.U32 R240, RZ, RZ, R248 ;  /* 0x000000fffff07224 */ /* 0x000fe200078e00f8 */
[----:B------:R-:W-:Y:S01]  /*6a80*/  ISETP.LE.U32.AND P1, PT, R14, UR4, PT ;  /* 0x000000040e007c0c */ /* 0x000fe2000bf23070 */
[----:B------:R-:W-:Y:S01]  /*6a90*/  IMAD.WIDE.U32 R248, R15, -0x2daee0ad, RZ ;  /* 0xd2511f530ff87825 */ /* 0x000fe200078e00ff */
[----:B------:R2:W5:Y:S04]  /*6aa0*/  LDL.LU.64 R250, [R1+0x40] ;  /* 0x0000400001fa7983 */ /* 0x0005680000300a00 */
[----:B------:R-:W4:Y:S01]  /*6ab0*/  LDSM.16.MT88.4 R12, [R210+0x16800] ;  /* 0x01680000d20c783b */ /* 0x000f220000004200 */
[----:B------:R-:W-:-:S06]  /*6ac0*/  ISETP.GT.U32.AND P4, PT, R225, UR4, PT ;  /* 0x00000004e1007c0c */ /* 0x000fcc000bf84070 */
[----:B------:R-:W-:Y:S01]  /*6ad0*/  @!P1 HFMA2.BF16_V2 R201, -RZ.H0_H0, RZ.H0_H0, -R180.H0_H0 ;  /* 0x200000ffffc99231 */ /* 0x000fe200003409b4 */
[----:B------:R-:W-:Y:S01]  /*6ae0*/  @!P3 PRMT R181, R208, 0x5410, RZ ;  /* 0x00005410d0b5b816 */ /* 0x000fe200000000ff */
[----:B------:R-:W-:Y:S01]  /*6af0*/  MUFU.EX2 R226, R4 ;  /* 0x0000000400e27308 */ /* 0x000fe20000000800 */
[----:B------:R-:W-:Y:S01]  /*6b00*/  ISETP.GT.U32.AND P2, PT, R219, UR4, PT ;  /* 0x00000004db007c0c */ /* 0x000fe2000bf44070 */
[----:B-1----:R-:W-:Y:S01]  /*6b10*/  HMMA.16816.F32.BF16 R116, R8, R16, R116 ;  /* 0x000000100874723c */ /* 0x002fe20000041874 */
[----:B------:R-:W-:Y:S01]  /*6b20*/  @!P1 PRMT R180, R201, 0x5410, RZ ;  /* 0x00005410c9b49816 */ /* 0x000fe200000000ff */
[----:B------:R-:W-:Y:S01]  /*6b30*/  FFMA.FTZ R17, R3, UR5, -R234 ;  /* 0x0000000503117c23 */ /* 0x000fe200080108ea */
[----:B------:R-:W-:-:S03]  /*6b40*/  @P4 HFMA2.BF16_V2 R215, -RZ.H0_H0, RZ.H0_H0, -R177.H0_H0 ;  /* 0x200000ffffd74231 */ /* 0x000fc600003409b1 */
[----:B------:R-:W-:Y:S02]  /*6b50*/  MUFU.EX2 R208, R7 ;  /* 0x0000000700d07308 */ /* 0x000fe40000000800 */
[----:B------:R-:W-:Y:S01]  /*6b60*/  HMMA.16816.F32.BF16 R120, R8, R18, R120 ;  /* 0x000000120878723c */ /* 0x000fe20000041878 */
[--C-:B------:R-:W-:Y:S01]  /*6b70*/  FFMA.FTZ R19, R27, UR5, -R234.reuse ;  /* 0x000000051b137c23 */ /* 0x100fe200080108ea */
[----:B------:R-:W-:Y:S01]  /*6b80*/  FFMA.FTZ R18, R25, UR5, -R234 ;  /* 0x0000000519127c23 */ /* 0x000fe200080108ea */
[----:B------:R-:W-:Y:S01]  /*6b90*/  ISETP.LE.U32.AND P3, PT, R212, UR4, PT ;  /* 0x00000004d4007c0c */ /* 0x000fe2000bf63070 */
[----:B------:R-:W-:Y:S02]  /*6ba0*/  FFMA.FTZ R234, R166, UR5, -R231 ;  /* 0x00000005a6ea7c23 */ /* 0x000fe400080108e7 */
[----:B------:R-:W-:Y:S01]  /*6bb0*/  MUFU.EX2 R219, R5 ;  /* 0x0000000500db7308 */ /* 0x000fe20000000800 */
[----:B------:R-:W-:Y:S02]  /*6bc0*/  @P4 PRMT R177, R215, 0x5410, RZ ;  /* 0x00005410d7b14816 */ /* 0x000fe400000000ff */
[----:B------:R-:W-:Y:S01]  /*6bd0*/  @P5 PRMT R179, R217, 0x5410, RZ ;  /* 0x00005410d9b35816 */ /* 0x000fe200000000ff */
[----:B------:R-:W-:-:S02]  /*6be0*/  @P2 HFMA2.BF16_V2 R203, -RZ.H0_H0, RZ.H0_H0, -R169.H0_H0 ;  /* 0x200000ffffcb2231 */ /* 0x000fc400003409a9 */
[--C-:B------:R-:W-:Y:S02]  /*6bf0*/  FFMA.FTZ R16, R28, UR5, -R231.reuse ;  /* 0x000000051c107c23 */ /* 0x100fe400080108e7 */
[----:B------:R1:W-:Y:S01]  /*6c00*/  MUFU.EX2 R201, R6 ;  /* 0x0000000600c97308 */ /* 0x0003e20000000800 */
[----:B------:R-:W-:Y:S02]  /*6c10*/  ISETP.LE.U32.AND P4, PT, R222, UR4, PT ;  /* 0x00000004de007c0c */ /* 0x000fe4000bf83070 */
[----:B------:R-:W-:Y:S01]  /*6c20*/  ISETP.GT.U32.AND P1, PT, R224, UR4, PT ;  /* 0x00000004e0007c0c */ /* 0x000fe2000bf24070 */
[----:B----4-:R-:W-:Y:S04]  /*6c30*/  HMMA.16816.F32.BF16 R152, R8, R14, R152 ;  /* 0x0000000e0898723c */ /* 0x010fe80000041898 */
[----:B------:R-:W4:Y:S01]  /*6c40*/  MUFU.EX2 R234, R234 ;  /* 0x000000ea00ea7308 */ /* 0x000f220000000800 */
[----:B------:R-:W-:Y:S01]  /*6c50*/  ISETP.GT.U32.AND P5, PT, R223, UR4, PT ;  /* 0x00000004df007c0c */ /* 0x000fe2000bfa4070 */
[----:B------:R-:W-:Y:S01]  /*6c60*/  @!P3 HFMA2.BF16_V2 R202, -RZ.H0_H0, RZ.H0_H0, -R172.H0_H0 ;  /* 0x200000ffffcab231 */ /* 0x000fe200003409ac */
[----:B------:R-:W-:Y:S01]  /*6c70*/  @P2 PRMT R169, R203, 0x5410, RZ ;  /* 0x00005410cba92816 */ /* 0x000fe200000000ff */
[----:B------:R-:W-:Y:S01]  /*6c80*/  FFMA.FTZ R231, R24, UR5, -R231 ;  /* 0x0000000518e77c23 */ /* 0x000fe200080108e7 */
[----:B-1----:R-:W1:Y:S01]  /*6c90*/  LDSM.16.MT88.4 R4, [R200+0x16800] ;  /* 0x01680000c804783b */ /* 0x002e620000004200 */
[----:B------:R-:W-:Y:S01]  /*6ca0*/  @!P4 HFMA2.BF16_V2 R206, -RZ.H0_H0, RZ.H0_H0, -R176.H0_H0 ;  /* 0x200000ffffcec231 */ /* 0x000fe200003409b0 */
[----:B------:R-:W-:Y:S01]  /*6cb0*/  SHF.R.U32.HI R14, RZ, 0x18, R230 ;  /* 0x00000018ff0e7819 */ /* 0x000fe200000116e6 */
[----:B------:R-:W-:-:S03]  /*6cc0*/  @P1 HFMA2.BF16_V2 R214, -RZ.H0_H0, RZ.H0_H0, -R171.H0_H0 ;  /* 0x200000ffffd61231 */ /* 0x000fc600003409ab */
[----:B------:R-:W-:Y:S02]  /*6cd0*/  @!P4 PRMT R176, R206, 0x5410, RZ ;  /* 0x00005410ceb0c816 */ /* 0x000fe400000000ff */
[----:B------:R-:W-:Y:S01]  /*6ce0*/  ISETP.LE.U32.AND P4, PT, R14, UR4, PT ;  /* 0x000000040e007c0c */ /* 0x000fe2000bf83070 */
[----:B------:R-:W-:Y:S01]  /*6cf0*/  @P5 HFMA2.BF16_V2 R207, -RZ.H0_H0, RZ.H0_H0, -R170.H0_H0 ;  /* 0x200000ffffcf5231 */ /* 0x000fe200003409aa */
[----:B----4-:R-:W-:Y:S01]  /*6d00*/  F2FP.BF16.F32.PACK_AB R225, R218, R234 ;  /* 0x000000eadae1723e */ /* 0x010fe200000010ff */
[----:B------:R-:W-:Y:S01]  /*6d10*/  HMMA.16816.F32.BF16 R132, R8, R12, R132 ;  /* 0x0000000c0884723c */ /* 0x000fe20000041884 */
[----:B------:R-:W-:Y:S02]  /*6d20*/  @!P3 PRMT R172, R202, 0x5410, RZ ;  /* 0x00005410caacb816 */ /* 0x000fe400000000ff */
[----:B------:R-:W-:Y:S02]  /*6d30*/  ISETP.LE.U32.AND P3, PT, R220, UR4, PT ;  /* 0x00000004dc007c0c */ /* 0x000fe4000bf63070 */
[----:B------:R-:W-:-:S02]  /*6d40*/  LOP3.LUT R13, R230, 0xff, RZ, 0xc0, !PT ;  /* 0x000000ffe60d7812 */ /* 0x000fc400078ec0ff */
[----:B------:R-:W-:Y:S01]  /*6d50*/  @P1 PRMT R171, R214, 0x5410, RZ ;  /* 0x00005410d6ab1816 */ /* 0x000fe200000000ff */
[----:B------:R-:W-:Y:S01]  /*6d60*/  MUFU.EX2 R220, R235 ;  /* 0x000000eb00dc7308 */ /* 0x000fe20000000800 */
[----:B------:R-:W-:Y:S02]  /*6d70*/  PRMT R214, R225, 0x7632, R214 ;  /* 0x00007632e1d67816 */ /* 0x000fe400000000d6 */
[----:B------:R-:W-:Y:S02]  /*6d80*/  @P5 PRMT R170, R207, 0x5410, RZ ;  /* 0x00005410cfaa5816 */ /* 0x000fe400000000ff */
[----:B------:R-:W-:-:S03]  /*6d90*/  ISETP.LE.U32.AND P5, PT, R13, UR4, PT ;  /* 0x000000040d007c0c */ /* 0x000fc6000bfa3070 */
[----:B------:R-:W4:Y:S01]  /*6da0*/  MUFU.EX2 R203, R22 ;  /* 0x0000001600cb7308 */ /* 0x000f220000000800 */
[----:B------:R-:W-:Y:S01]  /*6db0*/  @!P4 HFMA2.BF16_V2 R211, -RZ.H0_H0, RZ.H0_H0, -R214.H0_H0 ;  /* 0x200000ffffd3c231 */ /* 0x000fe200003409d6 */
[----:B------:R-:W-:-:S06]  /*6dc0*/  F2FP.BF16.F32.PACK_AB R12, R226, R219 ;  /* 0x000000dbe20c723e */ /* 0x000fcc00000010ff */
[----:B------:R-:W-:Y:S01]  /*6dd0*/  MUFU.EX2 R209, R245 ;  /* 0x000000f500d17308 */ /* 0x000fe20000000800 */
[----:B------:R-:W-:Y:S01]  /*6de0*/  PRMT R206, R12, 0x7610, R206 ;  /* 0x000076100cce7816 */ /* 0x000fe200000000ce */
[----:B-1----:R-:W-:Y:S01]  /*6df0*/  HMMA.16816.F32.BF16 R148, R8, R4, R148 ;  /* 0x000000040894723c */ /* 0x002fe20000041894 */
[----:B------:R-:W-:-:S05]  /*6e00*/  PRMT R5, R225, 0x5410, R214 ;  /* 0x00005410e1057816 */ /* 0x000fca00000000d6 */
[----:B------:R1:W-:Y:S01]  /*6e10*/  MUFU.EX2 R202, R237 ;  /* 0x000000ed00ca7308 */ /* 0x0003e20000000800 */
[----:B------:R-:W-:Y:S02]  /*6e20*/  @!P4 PRMT R214, R211, 0x5410, RZ ;  /* 0x00005410d3d6c816 */ /* 0x000fe400000000ff */
[----:B------:R-:W-:-:S05]  /*6e30*/  PRMT R246, R230, 0x7632, R246 ;  /* 0x00007632e6f67816 */ /* 0x000fca00000000f6 */
[----:B------:R-:W-:Y:S01]  /*6e40*/  MUFU.EX2 R207, R18 ;  /* 0x0000001200cf7308 */ /* 0x000fe20000000800 */
[----:B------:R-:W-:Y:S02]  /*6e50*/  PRMT R215, R12, 0x7632, R215 ;  /* 0x000076320cd77816 */ /* 0x000fe400000000d7 */
[----:B------:R-:W-:-:S05]  /*6e60*/  LOP3.LUT R246, R246, 0xff, RZ, 0xc0, !PT ;  /* 0x000000fff6f67812 */ /* 0x000fca00078ec0ff */
[----:B------:R-:W2:Y:S01]  /*6e70*/  MUFU.EX2 R211, R17 ;  /* 0x0000001100d37308 */ /* 0x000ea20000000800 */
[----:B-1----:R-:W-:Y:S02]  /*6e80*/  LOP3.LUT R237, R230, 0xffff, RZ, 0xc0, !PT ;  /* 0x0000ffffe6ed7812 */ /* 0x002fe400078ec0ff */
[----:B------:R-:W-:Y:S02]  /*6e90*/  LOP3.LUT R229, R229, 0xff, RZ, 0xc0, !PT ;  /* 0x000000ffe5e57812 */ /* 0x000fe400078ec0ff */
[----:B------:R-:W-:-:S03]  /*6ea0*/  SHF.R.U32.HI R237, RZ, 0x8, R237 ;  /* 0x00000008ffed7819 */ /* 0x000fc600000116ed */
[----:B------:R-:W1:Y:S01]  /*6eb0*/  MUFU.EX2 R216, R231 ;  /* 0x000000e700d87308 */ /* 0x000e620000000800 */
[----:B------:R-:W-:Y:S02]  /*6ec0*/  PRMT R4, R13, 0x5410, R237 ;  /* 0x000054100d047816 */ /* 0x000fe400000000ed */
[----:B----4-:R-:W-:Y:S02]  /*6ed0*/  F2FP.BF16.F32.PACK_AB R235, R203, R220 ;  /* 0x000000dccbeb723e */ /* 0x010fe400000010ff */
[----:B------:R-:W-:Y:S02]  /*6ee0*/  LOP3.LUT R247, R240, UR6, R249, 0x96, !PT ;  /* 0x00000006f0f77c12 */ /* 0x000fe4000f8e96f9 */
[----:B------:R-:W-:Y:S02]  /*6ef0*/  PRMT R12, R206, 0x5410, R215 ;  /* 0x00005410ce0c7816 */ /* 0x000fe400000000d7 */
[----:B------:R-:W-:Y:S01]  /*6f00*/  PRMT R13, R246, 0x5410, R14 ;  /* 0x00005410f60d7816 */ /* 0x000fe2000000000e */
[----:B------:R-:W-:Y:S01]  /*6f10*/  IMAD.MOV.U32 R21, RZ, RZ, R248 ;  /* 0x000000ffff157224 */ /* 0x000fe200078e00f8 */
[----:B------:R-:W-:-:S02]  /*6f20*/  PRMT R14, R229, 0x5410, R23 ;  /* 0x00005410e50e7816 */ /* 0x000fc40000000017 */
[----:B------:R-:W-:Y:S02]  /*6f30*/  ISETP.GT.U32.AND P2, PT, R233, UR4, PT ;  /* 0x00000004e9007c0c */ /* 0x000fe4000bf44070 */
[----:B------:R-:W-:Y:S02]  /*6f40*/  ISETP.LE.U32.AND P1, PT, R242, UR4, PT ;  /* 0x00000004f2007c0c */ /* 0x000fe4000bf23070 */
[C---:B------:R-:W-:Y:S02]  /*6f50*/  PRMT R240, R248.reuse, 0x7772, RZ ;  /* 0x00007772f8f07816 */ /* 0x040fe400000000ff */
[----:B------:R-:W-:Y:S02]  /*6f60*/  PRMT R241, R248, 0x7773, RZ ;  /* 0x00007773f8f17816 */ /* 0x000fe400000000ff */
[C---:B------:R-:W-:Y:S02]  /*6f70*/  LOP3.LUT R242, R247.reuse, 0xffff, RZ, 0xc0, !PT ;  /* 0x0000fffff7f27812 */ /* 0x040fe400078ec0ff */
[----:B------:R-:W-:Y:S01]  /*6f80*/  PRMT R245, R247, 0x7632, R245 ;  /* 0x00007632f7f57816 */ /* 0x000fe200000000f5 */
[----:B------:R-:W-:Y:S01]  /*6f90*/  HMMA.16816.F32.BF16 R140, R8, R6, R140 ;  /* 0x00000006088c723c */ /* 0x000fe2000004188c */
[--C-:B------:R-:W-:Y:S01]  /*6fa0*/  HSET2.LE.AND R4, R4, R221.reuse, PT ;  /* 0x000000dd04047233 */ /* 0x100fe20003803000 */
[----:B------:R-:W4:Y:S01]  /*6fb0*/  MUFU.EX2 R217, R16 ;  /* 0x0000001000d97308 */ /* 0x000f220000000800 */
[----:B------:R-:W-:-:S02]  /*6fc0*/  HSET2.LE.AND R13, R13, R221, PT ;  /* 0x000000dd0d0d7233 */ /* 0x000fc40003803000 */
[----:B------:R-:W-:Y:S02]  /*6fd0*/  HSET2.LE.AND R14, R14, R221, PT ;  /* 0x000000dd0e0e7233 */ /* 0x000fe40003803000 */
[----:B------:R-:W-:Y:S02]  /*6fe0*/  PRMT R243, R248, 0x7771, RZ ;  /* 0x00007771f8f37816 */ /* 0x000fe400000000ff */
[----:B------:R-:W-:Y:S02]  /*6ff0*/  LOP3.LUT R22, R247, 0xff, RZ, 0xc0, !PT ;  /* 0x000000fff7167812 */ /* 0x000fe400078ec0ff */
[----:B------:R-:W-:Y:S02]  /*7000*/  LOP3.LUT R6, R21, 0xff, RZ, 0xc0, !PT ;  /* 0x000000ff15067812 */ /* 0x000fe400078ec0ff */
[----:B------:R-:W-:Y:S02]  /*7010*/  SHF.R.U32.HI R247, RZ, 0x18, R247 ;  /* 0x00000018fff77819 */ /* 0x000fe400000116f7 */
[----:B------:R-:W-:-:S02]  /*7020*/  PRMT R7, R240, 0x5410, R241 ;  /* 0x00005410f0077816 */ /* 0x000fc400000000f1 */
[----:B------:R-:W-:Y:S02]  /*7030*/  SHF.R.U32.HI R242, RZ, 0x8, R242 ;  /* 0x00000008fff27819 */ /* 0x000fe400000116f2 */
[----:B------:R-:W-:Y:S02]  /*7040*/  LOP3.LUT R245, R245, 0xff, RZ, 0xc0, !PT ;  /* 0x000000fff5f57812 */ /* 0x000fe400078ec0ff */
[----:B--2---:R-:W-:Y:S02]  /*7050*/  F2FP.BF16.F32.PACK_AB R224, R211, R207 ;  /* 0x000000cfd3e0723e */ /* 0x004fe400000010ff */
[----:B------:R-:W-:Y:S02]  /*7060*/  LOP3.LUT R12, R12, R4, RZ, 0xc0, !PT ;  /* 0x000000040c0c7212 */ /* 0x000fe400078ec0ff */
[----:B------:R-:W-:Y:S02]  /*7070*/  LOP3.LUT R13, R5, R13, RZ, 0xc0, !PT ;  /* 0x0000000d050d7212 */ /* 0x000fe400078ec0ff */
[----:B------:R-:W-:-:S02]  /*7080*/  PRMT R6, R6, 0x5410, R243 ;  /* 0x0000541006067816 */ /* 0x000fc400000000f3 */
[----:B------:R-:W-:Y:S02]  /*7090*/  LOP3.LUT R7, R7, 0xff00ff, RZ, 0xc0, !PT ;  /* 0x00ff00ff07077812 */ /* 0x000fe400078ec0ff */
[----:B------:R-:W-:Y:S02]  /*70a0*/  PRMT R4, R22, 0x5410, R242 ;  /* 0x0000541016047816 */ /* 0x000fe400000000f2 */
[----:B------:R-:W-:Y:S02]  /*70b0*/  PRMT R5, R245, 0x5410, R247 ;  /* 0x00005410f5057816 */ /* 0x000fe400000000f7 */
[----:B------:R-:W-:Y:S02]  /*70c0*/  PRMT R223, R224, 0x7632, R223 ;  /* 0x00007632e0df7816 */ /* 0x000fe400000000df */
[----:B-1----:R-:W-:Y:S02]  /*70d0*/  F2FP.BF16.F32.PACK_AB R222, R216, R202 ;  /* 0x000000cad8de723e */ /* 0x002fe400000010ff */
[----:B------:R-:W-:-:S02]  /*70e0*/  HSET2.LE.AND R6, R6, R221, PT ;  /* 0x000000dd06067233 */ /* 0x000fc40003803000 */
[--C-:B------:R-:W-:Y:S02]  /*70f0*/  HSET2.LE.AND R7, R7, R221.reuse, PT ;  /* 0x000000dd07077233 */ /* 0x100fe40003803000 */
[--C-:B------:R-:W-:Y:S02]  /*7100*/  HSET2.LE.AND R4, R4, R221.reuse, PT ;  /* 0x000000dd04047233 */ /* 0x100fe40003803000 */
[----:B------:R-:W-:Y:S02]  /*7110*/  HSET2.LE.AND R5, R5, R221, PT ;  /* 0x000000dd05057233 */ /* 0x000fe40003803000 */
[----:B----4-:R-:W-:-:S04]  /*7120*/  F2FP.BF16.F32.PACK_AB R228, R217, R201 ;  /* 0x000000c9d9e4723e */ /* 0x010fc800000010ff */
[----:B------:R-:W-:Y:S01]  /*7130*/  PRMT R227, R228, 0x7632, R227 ;  /* 0x00007632e4e37816 */ /* 0x000fe200000000e3 */
[----:B---3--:R-:W-:Y:S02]  /*7140*/  @!P3 HFMA2.BF16_V2 R205, -RZ.H0_H0, RZ.H0_H0, -R173.H0_H0 ;  /* 0x200000ffffcdb231 */ /* 0x008fe400003409ad */
[----:B------:R-:W-:-:S03]  /*7150*/  @!P5 HFMA2.BF16_V2 R204, -RZ.H0_H0, RZ.H0_H0, -R206.H0_H0 ;  /* 0x200000ffffccd231 */ /* 0x000fc600003409ce */
[----:B------:R-:W-:Y:S02]  /*7160*/  @!P3 PRMT R173, R205, 0x5410, RZ ;  /* 0x00005410cdadb816 */ /* 0x000fe400000000ff */
[C---:B------:R-:W-:Y:S02]  /*7170*/  ISETP.GT.U32.AND P3, PT, R232.reuse, UR4, PT ;  /* 0x00000004e8007c0c */ /* 0x040fe4000bf64070 */
[--C-:B------:R-:W-:Y:S01]  /*7180*/  PRMT R232, R232, 0x5410, R233.reuse ;  /* 0x00005410e8e87816 */ /* 0x100fe200000000e9 */
[----:B------:R-:W-:Y:S01]  /*7190*/  MUFU.EX2 R205, R20 ;  /* 0x0000001400cd7308 */ /* 0x000fe20000000800 */
[----:B------:R-:W-:Y:S02]  /*71a0*/  @!P5 PRMT R206, R204, 0x5410, RZ ;  /* 0x00005410ccced816 */ /* 0x000fe400000000ff */
[----:B------:R-:W-:Y:S02]  /*71b0*/  LOP3.LUT R15, R232, 0xff00ff, RZ, 0xc0, !PT ;  /* 0x00ff00ffe80f7812 */ /* 0x000fe400078ec0ff */
[----:B------:R-:W-:-:S03]  /*71c0*/  PRMT R233, R235, 0x7632, R233 ;  /* 0x00007632ebe97816 */ /* 0x000fc600000000e9 */
[----:B------:R-:W1:Y:S01]  /*71d0*/  MUFU.EX2 R204, R19 ;  /* 0x0000001300cc7308 */ /* 0x000e620000000800 */
[----:B------:R-:W-:Y:S02]  /*71e0*/  F2FP.BF16.F32.PACK_AB R232, R208, R209 ;  /* 0x000000d1d0e8723e */ /* 0x000fe400000010ff */
[----:B------:R-:W-:Y:S02]  /*71f0*/  PRMT R16, R235, 0x5410, R233 ;  /* 0x00005410eb107816 */ /* 0x000fe400000000e9 */
[----:B------:R-:W-:Y:S02]  /*7200*/  PRMT R231, R232, 0x7632, R231 ;  /* 0x00007632e8e77816 */ /* 0x000fe400000000e7 */
[----:B------:R-:W-:Y:S02]  /*7210*/  HSET2.LE.AND R15, R15, R221, PT ;  /* 0x000000dd0f0f7233 */ /* 0x000fe40003803000 */
[----:B------:R-:W-:Y:S02]  /*7220*/  LOP3.LUT R14, R16, R14, RZ, 0xc0, !PT ;  /* 0x0000000e100e7212 */ /* 0x000fe400078ec0ff */
[----:B------:R-:W-:-:S02]  /*7230*/  PRMT R16, R232, 0x5410, R231 ;  /* 0x00005410e8107816 */ /* 0x000fc400000000e7 */
[----:B------:R-:W-:Y:S02]  /*7240*/  PRMT R221, R222, 0x7632, R221 ;  /* 0x00007632dedd7816 */ /* 0x000fe400000000dd */
[----:B------:R-:W-:Y:S02]  /*7250*/  LOP3.LUT R15, R16, R15, RZ, 0xc0, !PT ;  /* 0x0000000f100f7212 */ /* 0x000fe400078ec0ff */
[----:B------:R-:W-:Y:S02]  /*7260*/  PRMT R16, R224, 0x5410, R223 ;  /* 0x00005410e0107816 */ /* 0x000fe400000000df */
[----:B-1----:R-:W-:Y:S02]  /*7270*/  F2FP.BF16.F32.PACK_AB R230, R204, R205 ;  /* 0x000000cdcce6723e */ /* 0x002fe400000010ff */
[----:B------:R-:W-:Y:S02]  /*7280*/  LOP3.LUT R6, R16, R6, RZ, 0xc0, !PT ;  /* 0x0000000610067212 */ /* 0x000fe400078ec0ff */
[----:B------:R-:W-:-:S02]  /*7290*/  PRMT R16, R222, 0x5410, R221 ;  /* 0x00005410de107816 */ /* 0x000fc400000000dd */
[----:B------:R-:W-:Y:S02]  /*72a0*/  PRMT R229, R230, 0x7632, R229 ;  /* 0x00007632e6e57816 */ /* 0x000fe400000000e5 */
[----:B------:R-:W-:Y:S02]  /*72b0*/  LOP3.LUT R7, R16, R7, RZ, 0xc0, !PT ;  /* 0x0000000710077212 */ /* 0x000fe400078ec0ff */
[----:B------:R-:W-:-:S04]  /*72c0*/  PRMT R16, R230, 0x5410, R229 ;  /* 0x00005410e6107816 */ /* 0x000fc800000000e5 */
[----:B------:R-:W-:Y:S02]  /*72d0*/  LOP3.LUT R4, R16, R4, RZ, 0xc0, !PT ;  /* 0x0000000410047212 */ /* 0x000fe400078ec0ff */
[----:B------:R-:W-:-:S04]  /*72e0*/  PRMT R16, R228, 0x5410, R227 ;  /* 0x00005410e4107816 */ /* 0x000fc800000000e3 */
[----:B------:R-:W-:Y:S02]  /*72f0*/  LOP3.LUT R5, R16, R5, RZ, 0xc0, !PT ;  /* 0x0000000510057212 */ /* 0x000fe400078ec0ff */
[----:B------:R-:W1:Y:S02]  /*7300*/  LDSM.16.MT88.4 R16, [R184+0x16800] ;  /* 0x01680000b810783b */ /* 0x000e640000004200 */
[C---:B-1----:R-:W-:Y:S08]  /*7310*/  HMMA.16816.F32.BF16 R136, R8.reuse, R16, R136 ;  /* 0x000000100888723c */ /* 0x042ff00000041888 */
[----:B------:R-:W-:Y:S01]  /*7320*/  HMMA.16816.F32.BF16 R144, R8, R18, R144 ;  /* 0x000000120890723c */ /* 0x000fe20000041890 */
[----:B------:R-:W1:Y:S04]  /*7330*/  LDSM.16.MT88.4 R8, [R236+0x11000] ;  /* 0x01100000ec08783b */ /* 0x000e680000004200 */
[----:B------:R-:W2:Y:S03]  /*7340*/  LDSM.16.MT88.4 R16, [R210+0x11000] ;  /* 0x01100000d210783b */ /* 0x000ea60000004200 */
[C---:B-1----:R-:W-:Y:S08]  /*7350*/  HMMA.16816.F32.BF16 R160, R12.reuse, R8, R160 ;  /* 0x000000080ca0723c */ /* 0x042ff000000418a0 */
[C---:B------:R-:W-:Y:S01]  /*7360*/  HMMA.16816.F32.BF16 R156, R12.reuse, R10, R156 ;  /* 0x0000000a0c9c723c */ /* 0x040fe2000004189c */
[----:B------:R-:W1:Y:S07]  /*7370*/  LDSM.16.MT88.4 R8, [R200+0x11000] ;  /* 0x01100000c808783b */ /* 0x000e6e0000004200 */
[C---:B--2---:R-:W-:Y:S08]  /*7380*/  HMMA.16816.F32.BF16 R36, R12.reuse, R16, R36 ;  /* 0x000000100c24723c */ /* 0x044ff00000041824 */
[C---:B------:R-:W-:Y:S01]  /*7390*/  HMMA.16816.F32.BF16 R40, R12.reuse, R18, R40 ;  /* 0x000000120c28723c */ /* 0x040fe20000041828 */
[----:B------:R-:W2:Y:S07]  /*73a0*/  LDSM.16.MT88.4 R16, [R184+0x11000] ;  /* 0x01100000b810783b */ /* 0x000eae0000004200 */
        /* <DEDUP_REMOVED lines=37> */
[----:B------:R-:W-:Y:S01]  /*7600*/  HMMA.16816.F32.BF16 R140, R12, R10, R140 ;  /* 0x0000000a0c8c723c */ /* 0x000fe2000004188c */
[----:B------:R-:W1:Y:S01]  /*7610*/  LDSM.16.MT88.4 R8, [R236+0x11800] ;  /* 0x01180000ec08783b */ /* 0x000e620000004200 */
[----:B------:R-:W-:-:S06]  /*7620*/  ISETP.GT.U32.AND P5, PT, R23, UR4, PT ;  /* 0x0000000417007c0c */ /* 0x000fcc000bfa4070 */
[C---:B--2---:R-:W-:Y:S08]  /*7630*/  HMMA.16816.F32.BF16 R136, R12.reuse, R16, R136 ;  /* 0x000000100c88723c */ /* 0x044ff00000041888 */
[----:B------:R-:W-:Y:S01]  /*7640*/  HMMA.16816.F32.BF16 R144, R12, R18, R144 ;  /* 0x000000120c90723c */ /* 0x000fe20000041890 */
[----:B------:R-:W-:Y:S04]  /*7650*/  LDSM.16.MT88.4 R16, [R236+0x13800] ;  /* 0x01380000ec10783b */ /* 0x000fe80000004200 */
[----:B------:R-:W-:Y:S03]  /*7660*/  LDSM.16.MT88.4 R12, [R236+0x15800] ;  /* 0x01580000ec0c783b */ /* 0x000fe60000004200 */
[C---:B-1----:R-:W-:Y:S08]  /*7670*/  HMMA.16816.F32.BF16 R160, R4.reuse, R8, R160 ;  /* 0x0000000804a0723c */ /* 0x042ff000000418a0 */
[----:B------:R-:W-:Y:S01]  /*7680*/  HMMA.16816.F32.BF16 R156, R4, R10, R156 ;  /* 0x0000000a049c723c */ /* 0x000fe2000004189c */
[----:B------:R1:W-:Y:S02]  /*7690*/  LDSM.16.MT88.4 R8, [R236+0x17800] ;  /* 0x01780000ec08783b */ /* 0x0003e40000004200 */
[----:B-1----:R-:W-:-:S02]  /*76a0*/  IMAD.MOV.U32 R236, RZ, RZ, R22 ;  /* 0x000000ffffec7224 */ /* 0x002fc400078e0016 */
[----:B------:R-:W1:Y:S01]  /*76b0*/  LDSM.16.MT88.4 R20, [R210+0x15800] ;  /* 0x01580000d214783b */ /* 0x000e620000004200 */
[----:B------:R-:W-:-:S03]  /*76c0*/  PRMT R244, R248, 0x7770, RZ ;  /* 0x00007770f8f47816 */ /* 0x000fc600000000ff */
[----:B------:R2:W5:Y:S04]  /*76d0*/  LDL.LU.64 R248, [R1+0x38] ;  /* 0x0000380001f87983 */ /* 0x0005680000300a00 */
[----:B------:R2:W5:Y:S01]  /*76e0*/  LDL.LU R212, [R1+0x30] ;  /* 0x0000300001d47983 */ /* 0x0005620000300800 */
[C---:B-1----:R-:W-:Y:S03]  /*76f0*/  HMMA.16816.F32.BF16 R104, R4.reuse, R22, R104 ;  /* 0x000000160468723c */ /* 0x042fe60000041868 */
[----:B------:R-:W3:Y:S05]  /*7700*/  LDL.64 R22, [R1+0x10] ;  /* 0x0000100001167983 */ /* 0x000eea0000100a00 */
[C---:B------:R-:W-:Y:S08]  /*7710*/  HMMA.16816.F32.BF16 R92, R4.reuse, R12, R92 ;  /* 0x0000000c045c723c */ /* 0x040ff0000004185c */
[C---:B------:R-:W-:Y:S01]  /*7720*/  HMMA.16816.F32.BF16 R96, R4.reuse, R14, R96 ;  /* 0x0000000e0460723c */ /* 0x040fe20000041860 */
[----:B------:R-:W1:Y:S07]  /*7730*/  LDSM.16.MT88.4 R12, [R210+0x11800] ;  /* 0x01180000d20c783b */ /* 0x000e6e0000004200 */
[C---:B------:R-:W-:Y:S08]  /*7740*/  HMMA.16816.F32.BF16 R124, R4.reuse, R8, R124 ;  /* 0x00000008047c723c */ /* 0x040ff0000004187c */
[C---:B------:R-:W-:Y:S01]  /*7750*/  HMMA.16816.F32.BF16 R128, R4.reuse, R10, R128 ;  /* 0x0000000a0480723c */ /* 0x040fe20000041880 */
[----:B------:R-:W4:Y:S07]  /*7760*/  LDSM.16.MT88.4 R8, [R210+0x13800] ;  /* 0x01380000d208783b */ /* 0x000f2e0000004200 */
[C---:B------:R-:W-:Y:S08]  /*7770*/  HMMA.16816.F32.BF16 R60, R4.reuse, R16, R60 ;  /* 0x00000010043c723c */ /* 0x040ff0000004183c */
[C---:B------:R-:W-:Y:S01]  /*7780*/  HMMA.16816.F32.BF16 R64, R4.reuse, R18, R64 ;  /* 0x000000120440723c */ /* 0x040fe20000041840 */
[----:B------:R-:W2:Y:S07]  /*7790*/  LDSM.16.MT88.4 R16, [R210+0x17800] ;  /* 0x01780000d210783b */ /* 0x000eae0000004200 */
[C---:B-1----:R-:W-:Y:S08]  /*77a0*/  HMMA.16816.F32.BF16 R36, R4.reuse, R12, R36 ;  /* 0x0000000c0424723c */ /* 0x042ff00000041824 */
[C---:B------:R-:W-:Y:S01]  /*77b0*/  HMMA.16816.F32.BF16 R40, R4.reuse, R14, R40 ;  /* 0x0000000e0428723c */ /* 0x040fe20000041828 */
[----:B------:R-:W1:Y:S07]  /*77c0*/  LDSM.16.MT88.4 R12, [R200+0x11800] ;  /* 0x01180000c80c783b */ /* 0x000e6e0000004200 */
[C---:B----4-:R-:W-:Y:S08]  /*77d0*/  HMMA.16816.F32.BF16 R68, R4.reuse, R8, R68 ;  /* 0x000000080444723c */ /* 0x050ff00000041844 */
[----:B------:R-:W-:Y:S01]  /*77e0*/  HMMA.16816.F32.BF16 R72, R4, R10, R72 ;  /* 0x0000000a0448723c */ /* 0x000fe20000041848 */
[----:B------:R-:W4:Y:S01]  /*77f0*/  LDSM.16.MT88.4 R8, [R200+0x13800] ;  /* 0x01380000c808783b */ /* 0x000f220000004200 */
[----:B------:R-:W-:-:S06]  /*7800*/  @!P1 HFMA2.BF16_V2 R168, -RZ.H0_H0, RZ.H0_H0, -R235.H0_H0 ;  /* 0x200000ffffa89231 */ /* 0x000fcc00003409eb */
[----:B--2---:R-:W-:Y:S01]  /*7810*/  HMMA.16816.F32.BF16 R132, R4, R16, R132 ;  /* 0x000000100484723c */ /* 0x004fe20000041884 */
[----:B------:R-:W-:Y:S02]  /*7820*/  @!P1 PRMT R235, R168, 0x5410, RZ ;  /* 0x00005410a8eb9816 */ /* 0x000fe400000000ff */
[----:B------:R-:W-:-:S05]  /*7830*/  ISETP.LE.U32.AND P1, PT, R236, UR4, PT ;  /* 0x00000004ec007c0c */ /* 0x000fca000bf23070 */
        /* <DEDUP_REMOVED lines=8> */
[----:B------:R-:W-:Y:S01]  /*78c0*/  @P3 HFMA2.BF16_V2 R166, -RZ.H0_H0, RZ.H0_H0, -R232.H0_H0 ;  /* 0x200000ffffa63231 */ /* 0x000fe200003409e8 */
[----:B------:R-:W-:Y:S01]  /*78d0*/  ISETP.LE.U32.AND P4, PT, R244, UR4, PT ;  /* 0x00000004f4007c0c */ /* 0x000fe2000bf83070 */
[----:B------:R-:W-:-:S03]  /*78e0*/  @P2 HFMA2.BF16_V2 R165, -RZ.H0_H0, RZ.H0_H0, -R231.H0_H0 ;  /* 0x200000ffffa52231 */ /* 0x000fc600003409e7 */
[----:B------:R-:W-:Y:S01]  /*78f0*/  @P3 PRMT R232, R166, 0x5410, RZ ;  /* 0x00005410a6e83816 */ /* 0x000fe200000000ff */
[----:B------:R-:W-:Y:S01]  /*7900*/  @!P1 HFMA2.BF16_V2 R164, -RZ.H0_H0, RZ.H0_H0, -R230.H0_H0 ;  /* 0x200000ffffa49231 */ /* 0x000fe200003409e6 */
[----:B------:R-:W-:Y:S01]  /*7910*/  ISETP.GT.U32.AND P3, PT, R243, UR4, PT ;  /* 0x00000004f3007c0c */ /* 0x000fe2000bf64070 */
[----:B------:R-:W-:Y:S01]  /*7920*/  @P5 HFMA2.BF16_V2 R167, -RZ.H0_H0, RZ.H0_H0, -R233.H0_H0 ;  /* 0x200000ffffa75231 */ /* 0x000fe200003409e9 */
[----:B------:R-:W-:Y:S02]  /*7930*/  @P2 PRMT R231, R165, 0x5410, RZ ;  /* 0x00005410a5e72816 */ /* 0x000fe400000000ff */
[----:B------:R-:W-:Y:S02]  /*7940*/  ISETP.GT.U32.AND P2, PT, R240, UR4, PT ;  /* 0x00000004f0007c0c */ /* 0x000fe4000bf44070 */
[----:B------:R-:W-:Y:S01]  /*7950*/  @!P1 PRMT R230, R164, 0x5410, RZ ;  /* 0x00005410a4e69816 */ /* 0x000fe200000000ff */
[----:B------:R-:W-:Y:S01]  /*7960*/  @!P4 HFMA2.BF16_V2 R34, -RZ.H0_H0, RZ.H0_H0, -R224.H0_H0 ;  /* 0x200000ffff22c231 */ /* 0x000fe200003409e0 */
[----:B------:R-:W-:-:S02]  /*7970*/  @P5 PRMT R233, R167, 0x5410, RZ ;  /* 0x00005410a7e95816 */ /* 0x000fc400000000ff */
[----:B------:R-:W-:Y:S02]  /*7980*/  ISETP.GT.U32.AND P1, PT, R241, UR4, PT ;  /* 0x00000004f1007c0c */ /* 0x000fe4000bf24070 */
[----:B------:R-:W-:Y:S01]  /*7990*/  ISETP.LE.U32.AND P5, PT, R247, UR4, PT ;  /* 0x00000004f7007c0c */ /* 0x000fe2000bfa3070 */
[----:B------:R-:W-:Y:S01]  /*79a0*/  @P3 HFMA2.BF16_V2 R33, -RZ.H0_H0, RZ.H0_H0, -R223.H0_H0 ;  /* 0x200000ffff213231 */ /* 0x000fe200003409df */
[----:B------:R-:W-:Y:S02]  /*79b0*/  @!P4 PRMT R224, R34, 0x5410, RZ ;  /* 0x0000541022e0c816 */ /* 0x000fe400000000ff */
[----:B------:R-:W-:Y:S01]  /*79c0*/  ISETP.LE.U32.AND P4, PT, R196, UR4, PT ;  /* 0x00000004c4007c0c */ /* 0x000fe2000bf83070 */
[----:B------:R-:W-:Y:S01]  /*79d0*/  FADD.FTZ R239, R198, R239 ;  /* 0x000000efc6ef7221 */ /* 0x000fe20000010000 */
[----:B------:R-:W-:Y:S01]  /*79e0*/  FADD.FTZ R238, R197, R238 ;  /* 0x000000eec5ee7221 */ /* 0x000fe20000010000 */
[----:B------:R-:W-:Y:S01]  /*79f0*/  @P3 PRMT R223, R33, 0x5410, RZ ;  /* 0x0000541021df3816 */ /* 0x000fe200000000ff */
[----:B------:R-:W-:Y:S01]  /*7a00*/  @P2 HFMA2.BF16_V2 R31, -RZ.H0_H0, RZ.H0_H0, -R222.H0_H0 ;  /* 0x200000ffff1f2231 */ /* 0x000fe200003409de */
[----:B------:R-:W-:Y:S01]  /*7a10*/  ISETP.LE.U32.AND P3, PT, R246, UR4, PT ;  /* 0x00000004f6007c0c */ /* 0x000fe2000bf63070 */
[----:B------:R-:W-:Y:S01]  /*7a20*/  FADD.FTZ R194, R194, R239 ;  /* 0x000000efc2c27221 */ /* 0x000fe20000010000 */
[----:B------:R-:W-:-:S02]  /*7a30*/  @P1 HFMA2.BF16_V2 R30, -RZ.H0_H0, RZ.H0_H0, -R221.H0_H0 ;  /* 0x200000ffff1e1231 */ /* 0x000fc400003409dd */
[----:B------:R-:W-:Y:S01]  /*7a40*/  FADD.FTZ R195, R195, R238 ;  /* 0x000000eec3c37221 */ /* 0x000fe20000010000 */
[----:B------:R-:W-:Y:S01]  /*7a50*/  @!P5 HFMA2.BF16_V2 R35, -RZ.H0_H0, RZ.H0_H0, -R227.H0_H0 ;  /* 0x200000ffff23d231 */ /* 0x000fe200003409e3 */
[----:B------:R-:W-:Y:S01]  /*7a60*/  LOP3.LUT R193, R193, 0xffff, RZ, 0xc0, !PT ;  /* 0x0000ffffc1c17812 */ /* 0x000fe200078ec0ff */
[C---:B--2---:R-:W-:Y:S01]  /*7a70*/  HMMA.16816.F32.BF16 R108, R4.reuse, R16, R108 ;  /* 0x00000010046c723c */ /* 0x044fe2000004186c */
[----:B------:R-:W-:Y:S01]  /*7a80*/  @P2 PRMT R222, R31, 0x5410, RZ ;  /* 0x000054101fde2816 */ /* 0x000fe200000000ff */
[----:B------:R-:W-:Y:S01]  /*7a90*/  FADD.FTZ R194, R191, R194 ;  /* 0x000000c2bfc27221 */ /* 0x000fe20000010000 */
[----:B------:R-:W-:Y:S01]  /*7aa0*/  ISETP.LE.U32.AND P2, PT, R245, UR4, PT ;  /* 0x00000004f5007c0c */ /* 0x000fe2000bf43070 */
[----:B------:R-:W-:Y:S01]  /*7ab0*/  @!P4 HFMA2.BF16_V2 R29, -RZ.H0_H0, RZ.H0_H0, -R174.H0_H0 ;  /* 0x200000ffff1dc231 */ /* 0x000fe200003409ae */
[----:B------:R-:W-:Y:S01]  /*7ac0*/  @P1 PRMT R221, R30, 0x5410, RZ ;  /* 0x000054101edd1816 */ /* 0x000fe200000000ff */
[----:B------:R-:W-:Y:S02]  /*7ad0*/  FADD.FTZ R195, R190, R195 ;  /* 0x000000c3bec37221 */ /* 0x000fe40000010000 */
[----:B------:R-:W-:Y:S01]  /*7ae0*/  HMMA.16816.F32.BF16 R112, R4, R18, R112 ;  /* 0x000000120470723c */ /* 0x000fe20000041870 */
[----:B------:R-:W2:Y:S01]  /*7af0*/  LDSM.16.MT88.4 R16, [R184+0x13800] ;  /* 0x01380000b810783b */ /* 0x000ea20000004200 */
[----:B------:R-:W-:-:S02]  /*7b00*/  @!P5 PRMT R227, R35, 0x5410, RZ ;  /* 0x0000541023e3d816 */ /* 0x000fc400000000ff */
[----:B------:R-:W-:-:S04]  /*7b10*/  ISETP.LE.U32.AND P1, PT, R193, UR4, PT ;  /* 0x00000004c1007c0c */ /* 0x000fc8000bf23070 */
[----:B-1----:R-:W-:Y:S01]  /*7b20*/  HMMA.16816.F32.BF16 R148, R4, R12, R148 ;  /* 0x0000000c0494723c */ /* 0x002fe20000041894 */
[----:B------:R-:W-:Y:S01]  /*7b30*/  ISETP.LE.U32.AND P5, PT, R199, UR4, PT ;  /* 0x00000004c7007c0c */ /* 0x000fe2000bfa3070 */
[----:B------:R-:W-:Y:S01]  /*7b40*/  FADD.FTZ R188, R188, R194 ;  /* 0x000000c2bcbc7221 */ /* 0x000fe20000010000 */
[----:B------:R-:W-:-:S05]  /*7b50*/  LOP3.LUT R192, R192, 0xffff, RZ, 0xc0, !PT ;  /* 0x0000ffffc0c07812 */ /* 0x000fca00078ec0ff */
[----:B------:R-:W-:Y:S01]  /*7b60*/  HMMA.16816.F32.BF16 R140, R4, R14, R140 ;  /* 0x0000000e048c723c */ /* 0x000fe2000004188c */
[----:B------:R-:W1:Y:S01]  /*7b70*/  LDSM.16.MT88.4 R12, [R184+0x15800] ;  /* 0x01580000b80c783b */ /* 0x000e620000004200 */
[----:B------:R-:W-:-:S06]  /*7b80*/  FADD.FTZ R189, R189, R195 ;  /* 0x000000c3bdbd7221 */ /* 0x000fcc0000010000 */
[----:B----4-:R-:W-:Y:S01]  /*7b90*/  HMMA.16816.F32.BF16 R52, R4, R8, R52 ;  /* 0x000000080434723c */ /* 0x010fe20000041834 */
[----:B------:R-:W-:-:S07]  /*7ba0*/  @!P4 PRMT R174, R29, 0x5410, RZ ;  /* 0x000054101daec816 */ /* 0x000fce00000000ff */
[C---:B------:R-:W-:Y:S01]  /*7bb0*/  HMMA.16816.F32.BF16 R56, R4.reuse, R10, R56 ;  /* 0x0000000a0438723c */ /* 0x040fe20000041838 */
[----:B------:R-:W4:Y:S01]  /*7bc0*/  LDSM.16.MT88.4 R8, [R184+0x17800] ;  /* 0x01780000b808783b */ /* 0x000f220000004200 */
[----:B------:R-:W-:Y:S01]  /*7bd0*/  @!P3 HFMA2.BF16_V2 R28, -RZ.H0_H0, RZ.H0_H0, -R225.H0_H0 ;  /* 0x200000ffff1cb231 */ /* 0x000fe200003409e1 */
[----:B------:R-:W-:Y:S01]  /*7be0*/  ISETP.LE.U32.AND P4, PT, R192, UR4, PT ;  /* 0x00000004c0007c0c */ /* 0x000fe2000bf83070 */
[----:B------:R-:W-:Y:S01]  /*7bf0*/  FADD.FTZ R188, R185, R188 ;  /* 0x000000bcb9bc7221 */ /* 0x000fe20000010000 */
[----:B------:R-:W-:Y:S01]  /*7c00*/  LOP3.LUT R237, R237, 0xffff, RZ, 0xc0, !PT ;  /* 0x0000ffffeded7812 */ /* 0x000fe200078ec0ff */
[----:B------:R-:W-:Y:S01]  /*7c10*/  FADD.FTZ R189, R187, R189 ;  /* 0x000000bdbbbd7221 */ /* 0x000fe20000010000 */
[----:B------:R-:W-:Y:S01]  /*7c20*/  USHF.L.U32 UR29, UR29, 0x3, URZ ;  /* 0x000000031d1d7899 */ /* 0x000fe200080006ff */
[----:B------:R-:W-:Y:S01]  /*7c30*/  @!P3 PRMT R225, R28, 0x5410, RZ ;  /* 0x000054101ce1b816 */ /* 0x000fe200000000ff */
[----:B------:R-:W-:Y:S01]  /*7c40*/  FADD.FTZ R188, R219, R188 ;  /* 0x000000bcdbbc7221 */ /* 0x000fe20000010000 */
[----:B------:R-:W-:Y:S01]  /*7c50*/  @!P2 HFMA2.BF16_V2 R27, -RZ.H0_H0, RZ.H0_H0, -R228.H0_H0 ;  /* 0x200000ffff1ba231 */ /* 0x000fe200003409e4 */
[----:B------:R-:W-:Y:S01]  /*7c60*/  ISETP.LE.U32.AND P3, PT, R237, UR4, PT ;  /* 0x00000004ed007c0c */ /* 0x000fe2000bf63070 */
[----:B------:R-:W-:Y:S01]  /*7c70*/  FADD.FTZ R189, R234, R189 ;  /* 0x000000bdeabd7221 */ /* 0x000fe20000010000 */
[----:B------:R-:W-:Y:S01]  /*7c80*/  @!P1 HFMA2.BF16_V2 R26, -RZ.H0_H0, RZ.H0_H0, -R183.H0_H0 ;  /* 0x200000ffff1a9231 */ /* 0x000fe200003409b7 */
[----:B------:R-:W-:Y:S01]  /*7c90*/  HMMA.16816.F32.BF16 R100, R4, R20, R100 ;  /* 0x000000140464723c */ /* 0x000fe20000041864 */
[----:B------:R-:W-:Y:S01]  /*7ca0*/  @!P5 HFMA2.BF16_V2 R32, -RZ.H0_H0, RZ.H0_H0, -R182.H0_H0 ;  /* 0x200000ffff20d231 */ /* 0x000fe200003409b6 */
[----:B------:R-:W-:Y:S01]  /*7cb0*/  LOP3.LUT R242, R242, 0xffff, RZ, 0xc0, !PT ;  /* 0x0000fffff2f27812 */ /* 0x000fe200078ec0ff */
[----:B------:R-:W-:-:S02]  /*7cc0*/  IMAD.U32 R20, RZ, RZ, UR29 ;  /* 0x0000001dff147e24 */ /* 0x000fc4000f8e00ff */
[----:B------:R-:W-:Y:S01]  /*7cd0*/  FADD.FTZ R188, R226, R188 ;  /* 0x000000bce2bc7221 */ /* 0x000fe20000010000 */
[----:B------:R-:W-:Y:S01]  /*7ce0*/  FADD.FTZ R189, R218, R189 ;  /* 0x000000bddabd7221 */ /* 0x000fe20000010000 */
[----:B------:R-:W-:Y:S01]  /*7cf0*/  @!P2 PRMT R228, R27, 0x5410, RZ ;  /* 0x000054101be4a816 */ /* 0x000fe200000000ff */
[----:B------:R-:W-:Y:S01]  /*7d00*/  @!P4 HFMA2.BF16_V2 R25, -RZ.H0_H0, RZ.H0_H0, -R175.H0_H0 ;  /* 0x200000ffff19c231 */ /* 0x000fe200003409af */
[----:B------:R-:W-:Y:S01]  /*7d10*/  ISETP.LE.U32.AND P2, PT, R242, UR4, PT ;  /* 0x00000004f2007c0c */ /* 0x000fe2000bf43070 */
[----:B------:R-:W-:Y:S01]  /*7d20*/  FADD.FTZ R220, R220, R188 ;  /* 0x000000bcdcdc7221 */ /* 0x000fe20000010000 */
[----:B------:R-:W-:Y:S01]  /*7d30*/  @!P1 PRMT R183, R26, 0x5410, RZ ;  /* 0x000054101ab79816 */ /* 0x000fe200000000ff */
[----:B------:R-:W-:Y:S01]  /*7d40*/  FADD.FTZ R189, R209, R189 ;  /* 0x000000bdd1bd7221 */ /* 0x000fe20000010000 */
[----:B------:R-:W-:Y:S01]  /*7d50*/  @!P5 PRMT R182, R32, 0x5410, RZ ;  /* 0x0000541020b6d816 */ /* 0x000fe200000000ff */
[----:B------:R-:W-:Y:S01]  /*7d60*/  FADD.FTZ R220, R203, R220 ;  /* 0x000000dccbdc7221 */ /* 0x000fe20000010000 */
[----:B------:R-:W-:Y:S01]  /*7d70*/  @!P4 PRMT R175, R25, 0x5410, RZ ;  /* 0x0000541019afc816 */ /* 0x000fe200000000ff */
[----:B------:R-:W-:Y:S01]  /*7d80*/  FADD.FTZ R208, R208, R189 ;  /* 0x000000bdd0d07221 */ /* 0x000fe20000010000 */
[----:B------:R-:W-:-:S02]  /*7d90*/  @!P3 HFMA2.BF16_V2 R24, -RZ.H0_H0, RZ.H0_H0, -R215.H0_H0 ;  /* 0x200000ffff18b231 */ /* 0x000fc400003409d7 */
[----:B------:R-:W-:Y:S01]  /*7da0*/  FADD.FTZ R220, R205, R220 ;  /* 0x000000dccddc7221 */ /* 0x000fe20000010000 */
[----:B------:R-:W-:Y:S02]  /*7db0*/  FADD.FTZ R208, R201, R208 ;  /* 0x000000d0c9d07221 */ /* 0x000fe40000010000 */
[----:B------:R-:W-:Y:S01]  /*7dc0*/  @!P3 PRMT R215, R24, 0x5410, RZ ;  /* 0x0000541018d7b816 */ /* 0x000fe200000000ff */
[----:B------:R-:W-:Y:S02]  /*7dd0*/  @!P2 HFMA2.BF16_V2 R3, -RZ.H0_H0, RZ.H0_H0, -R229.H0_H0 ;  /* 0x200000ffff03a231 */ /* 0x000fe400003409e5 */
[----:B------:R-:W-:Y:S01]  /*7de0*/  FADD.FTZ R220, R204, R220 ;  /* 0x000000dcccdc7221 */ /* 0x000fe20000010000 */
[----:B------:R-:W-:-:S03]  /*7df0*/  FADD.FTZ R208, R217, R208 ;  /* 0x000000d0d9d07221 */ /* 0x000fc60000010000 */
[----:B------:R-:W-:Y:S01]  /*7e00*/  FADD.FTZ R220, R207, R220 ;  /* 0x000000dccfdc7221 */ /* 0x000fe20000010000 */
[----:B------:R-:W-:Y:S01]  /*7e10*/  @!P2 PRMT R229, R3, 0x5410, RZ ;  /* 0x0000541003e5a816 */ /* 0x000fe200000000ff */
[----:B------:R-:W-:Y:S01]  /*7e20*/  FADD.FTZ R208, R202, R208 ;  /* 0x000000d0cad07221 */ /* 0x000fe20000010000 */
[----:B--2---:R-:W-:Y:S01]  /*7e30*/  HMMA.16816.F32.BF16 R84, R4, R16, R84 ;  /* 0x000000100454723c */ /* 0x004fe20000041854 */
[----:B------:R-:W-:-:S07]  /*7e40*/  FADD.FTZ R3, R211, R220 ;  /* 0x000000dcd3037221 */ /* 0x000fce0000010000 */
[C---:B------:R-:W-:Y:S01]  /*7e50*/  HMMA.16816.F32.BF16 R88, R4.reuse, R18, R88 ;  /* 0x000000120458723c */ /* 0x040fe20000041858 */
[----:B------:R2:W-:Y:S07]  /*7e60*/  STL [R1+0x2c], R3 ;  /* 0x00002c0301007387 */ /* 0x0005ee0000100800 */
[C---:B-1----:R-:W-:Y:S08]  /*7e70*/  HMMA.16816.F32.BF16 R116, R4.reuse, R12, R116 ;  /* 0x0000000c0474723c */ /* 0x042ff00000041874 */
[C---:B------:R-:W-:Y:S01]  /*7e80*/  HMMA.16816.F32.BF16 R120, R4.reuse, R14, R120 ;  /* 0x0000000e0478723c */ /* 0x040fe20000041878 */
[----:B---3--:R-:W-:Y:S01]  /*7e90*/  IMAD.WIDE R20, R20, 0x2, R22 ;  /* 0x0000000214147825 */ /* 0x008fe200078e0216 */
[----:B------:R2:W-:Y:S04]  /*7ea0*/  STG.E.U16 desc[UR22][R22.64], R186 ;  /* 0x000000ba16007986 */ /* 0x0005e8000c101516 */
        /* <DEDUP_REMOVED lines=16> */
[----:B------:R2:W-:Y:S01]  /*7fb0*/  STG.E.U16 desc[UR22][R22.64+0x42], R215 ;  /* 0x000042d716007986 */ /* 0x0005e2000c101516 */
[C---:B----4-:R-:W-:Y:S03]  /*7fc0*/  HMMA.16816.F32.BF16 R136, R4.reuse, R8, R136 ;  /* 0x000000080488723c */ /* 0x050fe60000041888 */
[----:B------:R2:W-:Y:S04]  /*7fd0*/  STG.E.U16 desc[UR22][R20.64+0x40], R225 ;  /* 0x000040e114007986 */ /* 0x0005e8000c101516 */
[----:B------:R2:W-:Y:S01]  /*7fe0*/  STG.E.U16 desc[UR22][R20.64+0x42], R214 ;  /* 0x000042d614007986 */ /* 0x0005e2000c101516 */
[----:B------:R-:W-:Y:S03]  /*7ff0*/  HMMA.16816.F32.BF16 R144, R4, R10, R144 ;  /* 0x0000000a0490723c */ /* 0x000fe60000041890 */
[----:B------:R2:W-:Y:S01]  /*8000*/  STG.E.U16 desc[UR22][R22.64+0x50], R235 ;  /* 0x000050eb16007986 */ /* 0x0005e2000c101516 */
[----:B------:R-:W-:-:S03]  /*8010*/  FADD.FTZ R4, R216, R208 ;  /* 0x000000d0d8047221 */ /* 0x000fc60000010000 */
        /* <DEDUP_REMOVED lines=11> */
[----:B------:R2:W-:Y:S01]  /*80d0*/  STL [R1+0x28], R4 ;  /* 0x0000280401007387 */ /* 0x0005e20000100800 */
[----:B------:R-:W-:Y:S05]  /*80e0*/  BRA.U !UP1, `(.L_x_926) ;  /* 0x0000005509307547 */ /* 0x000fea000b800000 */
[----:B------:R-:W1:Y:S01]  /*80f0*/  S2R R204, SR_TID.X ;  /* 0x0000000000cc7919 */ /* 0x000e620000002100 */
[----:B------:R-:W3:Y:S01]  /*8100*/  LDC R5, c[0x0][0x4f8] ;  /* 0x00013e00ff057b82 */ /* 0x000ee20000000800 */
[----:B------:R-:W4:Y:S01]  /*8110*/  LDCU UR10, c[0x0][0x440] ;  /* 0x00008800ff0a77ac */ /* 0x000f220008000800 */
[----:B------:R-:W-:Y:S02]  /*8120*/  IMAD.MOV.U32 R210, RZ, RZ, 0x20 ;  /* 0x00000020ffd27424 */ /* 0x000fe400078e00ff */
[----:B------:R-:W-:Y:S01]  /*8130*/  IMAD.MOV.U32 R164, RZ, RZ, R0 ;  /* 0x000000ffffa47224 */ /* 0x000fe200078e0000 */
[----:B------:R-:W4:Y:S01]  /*8140*/  LDCU UR15, c[0x0][0x448] ;  /* 0x00008900ff0f77ac */ /* 0x000f220008000800 */
[----:B------:R-:W-:Y:S01]  /*8150*/  IMAD.MOV.U32 R205, RZ, RZ, 0x20 ;  /* 0x00000020ffcd7424 */ /* 0x000fe200078e00ff */
[----:B------:R-:W-:Y:S01]  /*8160*/  SEL R210, R210, 0xffffffe0, !P6 ;  /* 0xffffffe0d2d27807 */ /* 0x000fe20007000000 */
[----:B--2---:R-:W2:Y:S01]  /*8170*/  LDC.64 R214, c[0x0][0x3c0] ;  /* 0x0000f000ffd67b82 */ /* 0x004ea20000000a00 */
[----:B------:R-:W-:Y:S01]  /*8180*/  UMOV UR6, 0x400 ;  /* 0x0000040000067882 */ /* 0x000fe20000000000 */
[----:B------:R-:W-:Y:S01]  /*8190*/  IMAD.MOV.U32 R209, RZ, RZ, 0x40 ;  /* 0x00000040ffd17424 */ /* 0x000fe200078e00ff */
[----:B------:R-:W-:Y:S01]  /*81a0*/  ULEA.HI UR26, UR26, 0xfffffffe, URZ, 0x1a ;  /* 0xfffffffe1a1a7891 */ /* 0x000fe2000f8fd0ff */
[----:B------:R-:W1:Y:S04]  /*81b0*/  LDCU UR9, c[0x0][0x440] ;  /* 0x00008800ff0977ac */ /* 0x000e680008000800 */
[----:B------:R-:W1:Y:S01]  /*81c0*/  S2UR UR5, SR_CgaCtaId ;  /* 0x00000000000579c3 */ /* 0x000e620000008800 */
[----:B------:R-:W1:Y:S01]  /*81d0*/  LDCU UR4, c[0x0][0x45c] ;  /* 0x00008b80ff0477ac */ /* 0x000e620008000800 */
[----:B------:R-:W1:Y:S01]  /*81e0*/  LDCU.U8 UR7, c[0x0][0x4f8] ;  /* 0x00009f00ff0777ac */ /* 0x000e620008000000 */
[----:B---3--:R-:W-:Y:S01]  /*81f0*/  LOP3.LUT R5, R5, 0xff, RZ, 0xc0, !PT ;  /* 0x000000ff05057812 */ /* 0x008fe200078ec0ff */
[----:B----4-:R-:W-:Y:S01]  /*8200*/  USHF.L.U32 UR15, UR15, 0x3, URZ ;  /* 0x000000030f0f7899 */ /* 0x010fe200080006ff */
[C---:B-1----:R-:W-:Y:S01]  /*8210*/  IMAD.SHL.U32 R211, R204.reuse, 0x40, RZ ;  /* 0x00000040ccd37824 */ /* 0x042fe200078e00ff */
[----:B------:R-:W-:Y:S01]  /*8220*/  SHF.R.U32.HI R3, RZ, 0x1, R204 ;  /* 0x00000001ff037819 */ /* 0x000fe200000116cc */
[C---:B------:R-:W-:Y:S01]  /*8230*/  IMAD.SHL.U32 R208, R204.reuse, 0x40, RZ ;  /* 0x00000040ccd07824 */ /* 0x040fe200078e00ff */
[C---:B------:R-:W-:Y:S01]  /*8240*/  LOP3.LUT P0, RZ, R204.reuse, 0x2, RZ, 0xc0, !PT ;  /* 0x00000002ccff7812 */ /* 0x040fe2000780c0ff */
[----:B------:R-:W-:Y:S01]  /*8250*/  IMAD.SHL.U32 R4, R204, 0x8, RZ ;  /* 0x00000008cc047824 */ /* 0x000fe200078e00ff */
[----:B------:R-:W-:-:S02]  /*8260*/  LOP3.LUT R6, R211, 0x1c0, RZ, 0xc0, !PT ;  /* 0x000001c0d3067812 */ /* 0x000fc400078ec0ff */
[----:B------:R-:W-:Y:S02]  /*8270*/  LOP3.LUT R207, R208, 0x1c0, RZ, 0xc0, !PT ;  /* 0x000001c0d0cf7812 */ /* 0x000fe400078ec0ff */
[--C-:B------:R-:W-:Y:S01]  /*8280*/  LOP3.LUT R6, R6, 0x38, R4.reuse, 0xf8, !PT ;  /* 0x0000003806067812 */ /* 0x100fe200078ef804 */
[----:B------:R-:W-:Y:S01]  /*8290*/  ULEA UR5, UR5, UR6, 0x18 ;  /* 0x0000000605057291 */ /* 0x000fe2000f8ec0ff */
[----:B------:R-:W-:Y:S02]  /*82a0*/  LOP3.LUT R207, R207, 0x38, R4, 0xf8, !PT ;  /* 0x00000038cfcf7812 */ /* 0x000fe400078ef804 */
[----:B------:R-:W-:Y:S02]  /*82b0*/  LOP3.LUT R6, R6, 0x8, R3, 0x78, !PT ;  /* 0x0000000806067812 */ /* 0x000fe400078e7803 */
[----:B------:R-:W-:Y:S02]  /*82c0*/  LOP3.LUT R206, R208, 0x400, RZ, 0xc0, !PT ;  /* 0x00000400d0ce7812 */ /* 0x000fe400078ec0ff */
[----:B------:R-:W-:-:S02]  /*82d0*/  LOP3.LUT R3, R207, 0x8, R204, 0x78, !PT ;  /* 0x00000008cf037812 */ /* 0x000fc400078e78cc */
[----:B------:R-:W-:Y:S02]  /*82e0*/  LOP3.LUT R211, R6, 0x200, R211, 0xf8, !PT ;  /* 0x0000020006d37812 */ /* 0x000fe400078ef8d3 */
[----:B------:R-:W-:Y:S01]  /*82f0*/  LOP3.LUT R0, R4, 0x38, RZ, 0xc0, !PT ;  /* 0x0000003804007812 */ /* 0x000fe200078ec0ff */
[----:B------:R-:W-:Y:S01]  /*8300*/  IMAD R206, R3, 0x2, R206 ;  /* 0x0000000203ce7824 */ /* 0x000fe200078e02ce */
[----:B------:R-:W-:Y:S01]  /*8310*/  LEA R211, R211, UR5, 0x1 ;  /* 0x00000005d3d37c11 */ /* 0x000fe2000f8e08ff */
[----:B------:R-:W-:Y:S01]  /*8320*/  IMAD.MOV.U32 R3, RZ, RZ, R2 ;  /* 0x000000ffff037224 */ /* 0x000fe200078e0002 */
[----:B------:R-:W-:Y:S01]  /*8330*/  ISETP.GE.AND P1, PT, R0, UR10, PT ;  /* 0x0000000a00007c0c */ /* 0x000fe2000bf26270 */
[C---:B--2---:R-:W-:Y:S01]  /*8340*/  IMAD.SHL.U32 R2, R214.reuse, 0x10, RZ ;  /* 0x00000010d6027824 */ /* 0x044fe200078e00ff */
[----:B------:R-:W-:Y:S01]  /*8350*/  SHF.L.U64.HI R4, R214, 0x4, R215 ;  /* 0x00000004d6047819 */ /* 0x000fe200000102d7 */
[----:B------:R-:W-:Y:S01]  /*8360*/  IMAD R2, R5, 0x10000, R5 ;  /* 0x0001000005027824 */ /* 0x000fe200078e0205 */
[----:B------:R-:W-:Y:S01]  /*8370*/  SEL R205, R205, 0xffffffe0, !P0 ;  /* 0xffffffe0cdcd7807 */ /* 0x000fe20004000000 */
[----:B------:R-:W-:-:S02]  /*8380*/  IMAD.IADD R210, R210, 0x1, R211 ;  /* 0x00000001d2d27824 */ /* 0x000fc400078e02d3 */
[----:B------:R-:W-:Y:S01]  /*8390*/  VIADD R0, R211, 0x10000 ;  /* 0x00010000d3007836 */ /* 0x000fe20000000000 */
[----:B------:R1:W-:Y:S01]  /*83a0*/  STL [R1+0x18], R2 ;  /* 0x0000180201007387 */ /* 0x0003e20000100800 */
[----:B------:R-:W-:Y:S05]  /*83b0*/  BRA `(.L_x_927) ;  /* 0x0000000400987947 */ /* 0x000fea0003800000 */
.L_x_929:
        /* <DEDUP_REMOVED lines=102> */
.L_x_927:
[----:B------:R-:W-:Y:S04]  /*8a20*/  DEPBAR.LE SB0, 0x0 ;  /* 0x000080000000791a */ /* 0x000fe80000000000 */
[----:B------:R-:W-:Y:S01]  /*8a30*/  BAR.SYNC.DEFER_BLOCKING 0x0 ;  /* 0x0000000000007b1d */ /* 0x000fe20000010000 */
[----:B------:R-:W-:Y:S01]  /*8a40*/  IMAD.SHL.U32 R12, R204, 0x8, RZ ;  /* 0x00000008cc0c7824 */ /* 0x000fe200078e00ff */
[C---:B------:R-:W-:Y:S01]  /*8a50*/  SHF.L.U64.HI R8, R214.reuse, 0x4, R215 ;  /* 0x00000004d6087819 */ /* 0x040fe200000102d7 */
[----:B------:R-:W-:Y:S01]  /*8a60*/  IMAD.WIDE.U32 R6, R214, UR26, RZ ;  /* 0x0000001ad6067c25 */ /* 0x000fe2000f8e00ff */
[----:B------:R-:W-:Y:S01]  /*8a70*/  SHF.R.U32.HI R213, RZ, 0x1, R204 ;  /* 0x00000001ffd57819 */ /* 0x000fe200000116cc */
[----:B------:R-:W-:Y:S01]  /*8a80*/  UISETP.NE.AND UP0, UPT, UR26, URZ, UPT ;  /* 0x000000ff1a00728c */ /* 0x000fe2000bf05270 */
[----:B------:R-:W-:Y:S01]  /*8a90*/  LOP3.LUT R12, R12, 0x38, RZ, 0xc0, !PT ;  /* 0x000000380c0c7812 */ /* 0x000fe200078ec0ff */
[----:B------:R-:W-:Y:S01]  /*8aa0*/  IMAD R4, R215, UR26, R7 ;  /* 0x0000001ad7047c24 */ /* 0x000fe2000f8e0207 */
[----:B-----5:R-:W-:Y:S01]  /*8ab0*/  LEA R16, P2, R6, R249, 0x7 ;  /* 0x000000f906107211 */ /* 0x020fe200078438ff */
[----:B------:R-:W-:Y:S01]  /*8ac0*/  IMAD.SHL.U32 R9, R214, 0x10, RZ ;  /* 0x00000010d6097824 */ /* 0x000fe200078e00ff */
[----:B------:R-:W-:Y:S01]  /*8ad0*/  LOP3.LUT R10, R12, 0x40, RZ, 0xfc, !PT ;  /* 0x000000400c0a7812 */ /* 0x000fe200078efcff */
[----:B------:R-:W-:Y:S01]  /*8ae0*/  IMAD.SHL.U32 R11, R204, 0x20, RZ ;  /* 0x00000020cc0b7824 */ /* 0x000fe200078e00ff */
[--C-:B------:R-:W-:Y:S02]  /*8af0*/  LEA.HI.X R17, R6, R248, R4.reuse, 0x7, P2 ;  /* 0x000000f806117211 */ /* 0x100fe400010f3c04 */
[----:B------:R-:W-:Y:S01]  /*8b00*/  ISETP.GE.AND P4, PT, R10, UR9, PT ;  /* 0x000000090a007c0c */ /* 0x000fe2000bf86270 */
[----:B------:R2:W-:Y:S01]  /*8b10*/  STL [R1+0x24], R10 ;  /* 0x0000240a01007387 */ /* 0x0005e20000100800 */
[C---:B-1----:R-:W-:Y:S02]  /*8b20*/  LOP3.LUT R2, R12.reuse, 0x80, RZ, 0xfc, !PT ;  /* 0x000000800c027812 */ /* 0x042fe400078efcff */
[----:B------:R-:W-:Y:S02]  /*8b30*/  LOP3.LUT R0, R12, 0xc0, RZ, 0xfc, !PT ;  /* 0x000000c00c007812 */ /* 0x000fe400078efcff */
[----:B------:R-:W-:Y:S01]  /*8b40*/  ISETP.GE.AND P3, PT, R2, UR9, PT ;  /* 0x0000000902007c0c */ /* 0x000fe2000bf66270 */
[----:B------:R1:W-:Y:S01]  /*8b50*/  STL [R1+0x20], R2 ;  /* 0x0000200201007387 */ /* 0x0003e20000100800 */
[----:B------:R-:W-:Y:S02]  /*8b60*/  ISETP.GE.AND P2, PT, R0, UR9, PT ;  /* 0x0000000900007c0c */ /* 0x000fe4000bf46270 */
[----:B------:R-:W-:Y:S01]  /*8b70*/  LEA R5, P0, R6, R9, 0x6 ;  /* 0x0000000906057211 */ /* 0x000fe200078030ff */
[----:B------:R-:W-:Y:S01]  /*8b80*/  @!PT LDS RZ, [RZ] ;  /* 0x00000000fffff984 */ /* 0x000fe20000000800 */
[----:B------:R-:W-:Y:S01]  /*8b90*/  @!PT LDS RZ, [RZ] ;  /* 0x00000000fffff984 */ /* 0x000fe20000000800 */
[----:B------:R-:W-:Y:S01]  /*8ba0*/  @!PT LDS RZ, [RZ] ;  /* 0x00000000fffff984 */ /* 0x000fe20000000800 */
[----:B------:R-:W-:Y:S01]  /*8bb0*/  @!P1 LDGSTS.E.BYPASS.LTC128B.128 [R252+0x10000], desc[UR22][R16.64] ;  /* 0x1000000010fc9fae */ /* 0x000fe2000b981a16 */
[----:B------:R-:W-:Y:S02]  /*8bc0*/  LOP3.LUT R212, R11, 0x7c00, RZ, 0xc0, !PT ;  /* 0x00007c000bd47812 */ /* 0x000fe400078ec0ff */
[C---:B------:R-:W-:Y:S01]  /*8bd0*/  LEA R14, P6, R5.reuse, R249, 0x1 ;  /* 0x000000f9050e7211 */ /* 0x040fe200078c08ff */
[----:B------:R-:W-:Y:S01]  /*8be0*/  @P1 STS.128 [R252+0x10000], RZ ;  /* 0x010000fffc001388 */ /* 0x000fe20000000c00 */
[----:B------:R-:W-:Y:S02]  /*8bf0*/  ISETP.GE.AND P1, PT, R12, UR9, PT ;  /* 0x000000090c007c0c */ /* 0x000fe4000bf26270 */
[----:B------:R-:W-:Y:S01]  /*8c00*/  LEA.HI.X R4, R6, R8, R4, 0x6, P0 ;  /* 0x0000000806047211 */ /* 0x000fe200000f3404 */
[----:B------:R-:W-:Y:S01]  /*8c10*/  @!PT LDS RZ, [RZ] ;  /* 0x00000000fffff984 */ /* 0x000fe20000000800 */
[----:B------:R-:W-:Y:S01]  /*8c20*/  @!PT LDS RZ, [RZ] ;  /* 0x00000000fffff984 */ /* 0x000fe20000000800 */
[----:B------:R-:W-:Y:S01]  /*8c30*/  @!PT LDS RZ, [RZ] ;  /* 0x00000000fffff984 */ /* 0x000fe20000000800 */
[----:B------:R-:W-:Y:S01]  /*8c40*/  @!P4 LDGSTS.E.BYPASS.LTC128B.128 [R252+0x12000], desc[UR22][R16.64+0x80] ;  /* 0x1200008010fccfae */ /* 0x000fe2000b981a16 */
[C---:B------:R-:W-:Y:S02]  /*8c50*/  IADD3 R7, P5, PT, R5.reuse, R9, RZ ;  /* 0x0000000905077210 */ /* 0x040fe40007fbe0ff */
[----:B------:R-:W-:Y:S01]  /*8c60*/  LEA.HI.X R15, R5, R248, R4, 0x1, P6 ;  /* 0x000000f8050f7211 */ /* 0x000fe200030f0c04 */
[----:B------:R-:W-:Y:S01]  /*8c70*/  @P4 STS.128 [R252+0x12000], RZ ;  /* 0x012000fffc004388 */ /* 0x000fe20000000c00 */
[----:B------:R-:W-:Y:S01]  /*8c80*/  LEA R9, P0, R214, R5, 0x5 ;  /* 0x00000005d6097211 */ /* 0x000fe200078028ff */
[----:B------:R-:W-:Y:S01]  /*8c90*/  IMAD.X R6, R4, 0x1, R8, P5 ;  /* 0x0000000104067824 */ /* 0x000fe200028e0608 */
[CC--:B--2---:R-:W-:Y:S01]  /*8ca0*/  LEA R10, P5, R7.reuse, R249.reuse, 0x1 ;  /* 0x000000f9070a7211 */ /* 0x0c4fe200078a08ff */
[----:B------:R-:W-:Y:S01]  /*8cb0*/  @!PT LDS RZ, [RZ] ;  /* 0x00000000fffff984 */ /* 0x000fe20000000800 */
[----:B------:R-:W-:Y:S01]  /*8cc0*/  @!PT LDS RZ, [RZ] ;  /* 0x00000000fffff984 */ /* 0x000fe20000000800 */
[----:B------:R-:W-:Y:S01]  /*8cd0*/  @!PT LDS RZ, [RZ] ;  /* 0x00000000fffff984 */ /* 0x000fe20000000800 */
[----:B------:R-:W-:Y:S01]  /*8ce0*/  @!P3 LDGSTS.E.BYPASS.LTC128B.128 [R252+0x14000], desc[UR22][R16.64+0x100] ;  /* 0x1400010010fcbfae */ /* 0x000fe2000b981a16 */
[----:B------:R-:W-:Y:S02]  /*8cf0*/  LEA.HI.X R8, R214, R4, R215, 0x5, P0 ;  /* 0x00000004d6087211 */ /* 0x000fe400000f2cd7 */
[-C--:B------:R-:W-:Y:S01]  /*8d00*/  LEA.HI.X R11, R7, R248.reuse, R6, 0x1, P5 ;  /* 0x000000f8070b7211 */ /* 0x080fe200028f0c06 */
[----:B------:R-:W-:Y:S01]  /*8d10*/  @P3 STS.128 [R252+0x14000], RZ ;  /* 0x014000fffc003388 */ /* 0x000fe20000000c00 */
[C---:B------:R-:W-:Y:S02]  /*8d20*/  LEA R12, P0, R9.reuse, R249, 0x1 ;  /* 0x000000f9090c7211 */ /* 0x040fe400078008ff */
[----:B-1----:R-:W-:Y:S01]  /*8d30*/  LOP3.LUT R2, R212, 0x200, R208, 0xf8, !PT ;  /* 0x00000200d4027812 */ /* 0x002fe200078ef8d0 */
[----:B------:R-:W-:Y:S01]  /*8d40*/  @!PT LDS RZ, [RZ] ;  /* 0x00000000fffff984 */ /* 0x000fe20000000800 */
[----:B------:R-:W-:Y:S01]  /*8d50*/  @!PT LDS RZ, [RZ] ;  /* 0x00000000fffff984 */ /* 0x000fe20000000800 */
[----:B------:R-:W-:Y:S01]  /*8d60*/  @!PT LDS RZ, [RZ] ;  /* 0x00000000fffff984 */ /* 0x000fe20000000800 */
[----:B------:R-:W-:Y:S01]  /*8d70*/  @!P2 LDGSTS.E.BYPASS.LTC128B.128 [R252+0x16000], desc[UR22][R16.64+0x180] ;  /* 0x1600018010fcafae */ /* 0x000fe2000b981a16 */
[----:B------:R-:W-:Y:S02]  /*8d80*/  LEA.HI.X R13, R9, R248, R8, 0x1, P0 ;  /* 0x000000f8090d7211 */ /* 0x000fe400000f0c08 */
[----:B------:R-:W-:Y:S01]  /*8d90*/  LOP3.LUT P0, RZ, R204, 0x4, RZ, 0xc0, !PT ;  /* 0x00000004ccff7812 */ /* 0x000fe2000780c0ff */
        /* <DEDUP_REMOVED lines=40> */
[----:B------:R2:W-:Y:S04]  /*9020*/  STL [R1+0x1c], R0 ;  /* 0x00001c0001007387 */ /* 0x0005e80000100800 */
        /* <DEDUP_REMOVED lines=14> */
[----:B------:R-:W-:Y:S01]  /*9110*/  @!P3 LDGSTS.E.BYPASS.LTC128B.128 [R252+0x15800], desc[UR22][R12.64+0x100] ;  /* 0x158001000cfcbfae */ /* 0x000fe2000b981a16 */
[----:B--2---:R-:W-:Y:S03]  /*9120*/  LOP3.LUT R0, R213, 0x8, RZ, 0xc0, !PT ;  /* 0x00000008d5007812 */ /* 0x004fe600078ec0ff */
[----:B------:R-:W-:Y:S01]  /*9130*/  @P3 STS.128 [R252+0x15800], RZ ;  /* 0x015800fffc003388 */ /* 0x000fe20000000c00 */
[----:B------:R-:W-:Y:S02]  /*9140*/  LOP3.LUT R0, R2, R207, R0, 0xf6, !PT ;  /* 0x000000cf02007212 */ /* 0x000fe400078ef600 */
[----:B------:R-:W-:Y:S01]  /*9150*/  SEL R2, R209, 0xffffffc0, !P0 ;  /* 0xffffffc0d1027807 */ /* 0x000fe20004000000 */
[----:B------:R-:W-:Y:S01]  /*9160*/  @!PT LDS RZ, [RZ] ;  /* 0x00000000fffff984 */ /* 0x000fe20000000800 */
[----:B------:R-:W-:Y:S01]  /*9170*/  @!PT LDS RZ, [RZ] ;  /* 0x00000000fffff984 */ /* 0x000fe20000000800 */
[----:B------:R-:W-:Y:S01]  /*9180*/  @!PT LDS RZ, [RZ] ;  /* 0x00000000fffff984 */ /* 0x000fe20000000800 */
[----:B------:R2:W-:Y:S01]  /*9190*/  @!P2 LDGSTS.E.BYPASS.LTC128B.128 [R252+0x17800], desc[UR22][R12.64+0x180] ;  /* 0x178001800cfcafae */ /* 0x0005e2000b981a16 */
[----:B------:R-:W-:Y:S01]  /*91a0*/  LEA R201, R0, UR5, 0x1 ;  /* 0x0000000500c97c11 */ /* 0x000fe2000f8e08ff */
[----:B------:R-:W-:Y:S02]  /*91b0*/  VIADD R0, R206, UR5 ;  /* 0x00000005ce007c36 */ /* 0x000fe40008000000 */
[----:B------:R-:W-:Y:S02]  /*91c0*/  @P2 STS.128 [R252+0x17800], RZ ;  /* 0x017800fffc002388 */ /* 0x000fe40000000c00 */
[C---:B------:R-:W-:Y:S02]  /*91d0*/  IMAD.IADD R200, R205.reuse, 0x1, R201 ;  /* 0x00000001cdc87824 */ /* 0x040fe400078e02c9 */
[----:B------:R-:W-:Y:S01]  /*91e0*/  LDSM.16.M88.4 R32, [R201] ;  /* 0x00000000c920783b */ /* 0x000fe20000000200 */
[----:B------:R-:W-:Y:S02]  /*91f0*/  IMAD.IADD R166, R0, 0x1, R205 ;  /* 0x0000000100a67824 */ /* 0x000fe400078e02cd */
[----:B------:R-:W-:Y:S01]  /*9200*/  IMAD.IADD R165, R2, 0x1, R201 ;  /* 0x0000000102a57824 */ /* 0x000fe200078e02c9 */
[----:B-1----:R-:W1:Y:S01]  /*9210*/  LDSM.16.M88.4 R8, [R206+UR5+0x8000] ;  /* 0x00800005ce08783b */ /* 0x002e620008000200 */
[----:B------:R-:W-:Y:S02]  /*9220*/  IMAD.IADD R0, R0, 0x1, R2 ;  /* 0x0000000100007824 */ /* 0x000fe400078e0202 */
[C---:B------:R-:W-:Y:S01]  /*9230*/  IMAD.IADD R167, R205.reuse, 0x1, R165 ;  /* 0x00000001cda77824 */ /* 0x040fe200078e02a5 */
[----:B------:R-:W2:Y:S01]  /*9240*/  LDSM.16.M88.4 R16, [R206+UR5+0x8800] ;  /* 0x00880005ce10783b */ /* 0x000ea20008000200 */
[----:B------:R-:W-:Y:S03]  /*9250*/  IMAD.IADD R2, R205, 0x1, R0 ;  /* 0x00000001cd027824 */ /* 0x000fe600078e0200 */
[----:B------:R-:W3:Y:S04]  /*9260*/  LDSM.16.M88.4 R24, [R206+UR5+0x9000] ;  /* 0x00900005ce18783b */ /* 0x000ee80008000200 */
[----:B------:R-:W0:Y:S04]  /*9270*/  LDGDEPBAR ;  /* 0x00000000000079af */ /* 0x000e280000000000 */
[----:B------:R-:W4:Y:S04]  /*9280*/  LDSM.16.M88.4 R168, [R206+UR5+0x9800] ;  /* 0x00980005cea8783b */ /* 0x000f280008000200 */
[----:B------:R-:W-:Y:S04]  /*9290*/  LDSM.16.M88.4 R172, [R200] ;  /* 0x00000000c8ac783b */ /* 0x000fe80000000200 */
[----:B------:R-:W4:Y:S04]  /*92a0*/  LDSM.16.M88.4 R176, [R166+0x8000] ;  /* 0x00800000a6b0783b */ /* 0x000f280000000200 */
[----:B------:R-:W4:Y:S04]  /*92b0*/  LDSM.16.M88.4 R180, [R166+0x8800] ;  /* 0x00880000a6b4783b */ /* 0x000f280000000200 */
[----:B------:R-:W4:Y:S04]  /*92c0*/  LDSM.16.M88.4 R184, [R166+0x9000] ;  /* 0x00900000a6b8783b */ /* 0x000f280000000200 */
[----:B------:R-:W4:Y:S01]  /*92d0*/  LDSM.16.M88.4 R188, [R166+0x9800] ;  /* 0x00980000a6bc783b */ /* 0x000f220000000200 */
[C---:B-1----:R-:W-:Y:S03]  /*92e0*/  HMMA.16816.F32.BF16 R4, R32.reuse, R8, RZ ;  /* 0x000000082004723c */ /* 0x042fe600000418ff */
[----:B------:R-:W-:Y:S04]  /*92f0*/  LDSM.16.M88.4 R192, [R165] ;  /* 0x00000000a5c0783b */ /* 0x000fe80000000200 */
[----:B------:R-:W1:Y:S01]  /*9300*/  LDSM.16.M88.4 R196, [R0+0x8000] ;  /* 0x0080000000c4783b */ /* 0x000e620000000200 */
[C---:B------:R-:W-:Y:S08]  /*9310*/  HMMA.16816.F32.BF16 R8, R32.reuse, R10, RZ ;  /* 0x0000000a2008723c */ /* 0x040ff000000418ff */
[C---:B--2---:R-:W-:Y:S08]  /*9320*/  HMMA.16816.F32.BF16 R12, R32.reuse, R16, RZ ;  /* 0x00000010200c723c */ /* 0x044ff000000418ff */
[C---:B------:R-:W-:Y:S08]  /*9330*/  HMMA.16816.F32.BF16 R16, R32.reuse, R18, RZ ;  /* 0x000000122010723c */ /* 0x040ff000000418ff */
[C---:B---3--:R-:W-:Y:S08]  /*9340*/  HMMA.16816.F32.BF16 R20, R32.reuse, R24, RZ ;  /* 0x000000182014723c */ /* 0x048ff000000418ff */
        /* <DEDUP_REMOVED lines=15> */
[----:B------:R-:W4:Y:S04]  /*9440*/  LDSM.16.M88.4 R172, [R167] ;  /* 0x00000000a7ac783b */ /* 0x000f280000000200 */
[----:B------:R-:W-:Y:S03]  /*9450*/  LDSM.16.M88.4 R188, [R2+0x9800] ;  /* 0x0098000002bc783b */ /* 0x000fe60000000200 */
[C---:B-1----:R-:W-:Y:S08]  /*9460*/  HMMA.16816.F32.BF16 R4, R192.reuse, R196, R4 ;  /* 0x000000c4c004723c */ /* 0x042ff00000041804 */
[C---:B------:R-:W-:Y:S01]  /*9470*/  HMMA.16816.F32.BF16 R8, R192.reuse, R198, R8 ;  /* 0x000000c6c008723c */ /* 0x040fe20000041808 */
[----:B------:R-:W-:Y:S07]  /*9480*/  LDSM.16.M88.4 R196, [R206+UR5+0xe800] ;  /* 0x00e80005cec4783b */ /* 0x000fee0008000200 */
[C---:B--2---:R-:W-:Y:S08]  /*9490*/  HMMA.16816.F32.BF16 R12, R192.reuse, R168, R12 ;  /* 0x000000a8c00c723c */ /* 0x044ff0000004180c */
[C---:B------:R-:W-:Y:S01]  /*94a0*/  HMMA.16816.F32.BF16 R16, R192.reuse, R170, R16 ;  /* 0x000000aac010723c */ /* 0x040fe20000041810 */
[----:B------:R-:W1:Y:S07]  /*94b0*/  LDSM.16.M88.4 R168, [R2+0x8800] ;  /* 0x0088000002a8783b */ /* 0x000e6e0000000200 */
[C---:B---3--:R-:W-:Y:S08]  /*94c0*/  HMMA.16816.F32.BF16 R20, R192.reuse, R176, R20 ;  /* 0x000000b0c014723c */ /* 0x048ff00000041814 */
[C---:B------:R-:W-:Y:S01]  /*94d0*/  HMMA.16816.F32.BF16 R24, R192.reuse, R178, R24 ;  /* 0x000000b2c018723c */ /* 0x040fe20000041818 */
[----:B------:R-:W2:Y:S07]  /*94e0*/  LDSM.16.M88.4 R176, [R2+0x9000] ;  /* 0x0090000002b0783b */ /* 0x000eae0000000200 */
[C---:B----4-:R-:W-:Y:S08]  /*94f0*/  HMMA.16816.F32.BF16 R28, R192.reuse, R180, R28 ;  /* 0x000000b4c01c723c */ /* 0x050ff0000004181c */
[----:B------:R-:W-:Y:S01]  /*9500*/  HMMA.16816.F32.BF16 R32, R192, R182, R32 ;  /* 0x000000b6c020723c */ /* 0x000fe20000041820 */
[----:B------:R-:W-:Y:S04]  /*9510*/  LDSM.16.M88.4 R180, [R201+0x2000] ;  /* 0x00200000c9b4783b */ /* 0x000fe80000000200 */
[----:B------:R-:W3:Y:S03]  /*9520*/  LDSM.16.M88.4 R192, [R206+UR5+0xa000] ;  /* 0x00a00005cec0783b */ /* 0x000ee60008000200 */
[C---:B------:R-:W-:Y:S08]  /*9530*/  HMMA.16816.F32.BF16 R4, R172.reuse, R184, R4 ;  /* 0x000000b8ac04723c */ /* 0x040ff00000041804 */
[C---:B------:R-:W-:Y:S01]  /*9540*/  HMMA.16816.F32.BF16 R8, R172.reuse, R186, R8 ;  /* 0x000000baac08723c */ /* 0x040fe20000041808 */
[----:B------:R-:W4:Y:S07]  /*9550*/  LDSM.16.M88.4 R184, [R206+UR5+0xa800] ;  /* 0x00a80005ceb8783b */ /* 0x000f2e0008000200 */
[C---:B-1----:R-:W-:Y:S08]  /*9560*/  HMMA.16816.F32.BF16 R12, R172.reuse, R168, R12 ;  /* 0x000000a8ac0c723c */ /* 0x042ff0000004180c */
[C---:B------:R-:W-:Y:S01]  /*9570*/  HMMA.16816.F32.BF16 R16, R172.reuse, R170, R16 ;  /* 0x000000aaac10723c */ /* 0x040fe20000041810 */
[----:B------:R-:W1:Y:S07]  /*9580*/  LDSM.16.M88.4 R168, [R206+UR5+0xb000] ;  /* 0x00b00005cea8783b */ /* 0x000e6e0008000200 */
[C---:B--2---:R-:W-:Y:S08]  /*9590*/  HMMA.16816.F32.BF16 R20, R172.reuse, R176, R20 ;  /* 0x000000b0ac14723c */ /* 0x044ff00000041814 */
[C---:B------:R-:W-:Y:S01]  /*95a0*/  HMMA.16816.F32.BF16 R24, R172.reuse, R178, R24 ;  /* 0x000000b2ac18723c */ /* 0x040fe20000041818 */
[----:B------:R-:W-:Y:S07]  /*95b0*/  LDSM.16.M88.4 R176, [R200+0x2000] ;  /* 0x00200000c8b0783b */ /* 0x000fee0000000200 */
[C---:B------:R-:W-:Y:S08]  /*95c0*/  HMMA.16816.F32.BF16 R28, R172.reuse, R188, R28 ;  /* 0x000000bcac1c723c */ /* 0x040ff0000004181c */
[----:B------:R-:W-:Y:S01]  /*95d0*/  HMMA.16816.F32.BF16 R32, R172, R190, R32 ;  /* 0x000000beac20723c */ /* 0x000fe20000041820 */
[----:B------:R-:W2:Y:S04]  /*95e0*/  LDSM.16.M88.4 R172, [R206+UR5+0xb800] ;  /* 0x00b80005ceac783b */ /* 0x000ea80008000200 */
[----:B------:R-:W2:Y:S03]  /*95f0*/  LDSM.16.M88.4 R188, [R166+0xa000] ;  /* 0x00a00000a6bc783b */ /* 0x000ea60000000200 */
        /* <DEDUP_REMOVED lines=11> */
[----:B------:R-:W-:Y:S04]  /*96b0*/  LDSM.16.M88.4 R172, [R165+0x2000] ;  /* 0x00200000a5ac783b */ /* 0x000fe80000000200 */
[----:B------:R-:W2:Y:S03]  /*96c0*/  LDSM.16.M88.4 R180, [R0+0xa000] ;  /* 0x00a0000000b4783b */ /* 0x000ea60000000200 */
[C---:B------:R-:W-:Y:S08]  /*96d0*/  HMMA.16816.F32.BF16 R4, R176.reuse, R188, R4 ;  /* 0x000000bcb004723c */ /* 0x040ff00000041804 */
        /* <DEDUP_REMOVED lines=17> */
[----:B------:R-:W2:Y:S07]  /*97f0*/  LDSM.16.M88.4 R188, [R2+0xb000] ;  /* 0x00b0000002bc783b */ /* 0x000eae0000000200 */
[C---:B---3--:R-:W-:Y:S08]  /*9800*/  HMMA.16816.F32.BF16 R20, R172.reuse, R192, R20 ;  /* 0x000000c0ac14723c */ /* 0x048ff00000041814 */
[C---:B------:R-:W-:Y:S01]  /*9810*/  HMMA.16816.F32.BF16 R24, R172.reuse, R194, R24 ;  /* 0x000000c2ac18723c */ /* 0x040fe20000041818 */
[----:B------:R-:W-:Y:S07]  /*9820*/  LDSM.16.M88.4 R192, [R206+UR5+0xc000] ;  /* 0x00c00005cec0783b */ /* 0x000fee0008000200 */
[C---:B----4-:R-:W-:Y:S08]  /*9830*/  HMMA.16816.F32.BF16 R28, R172.reuse, R184, R28 ;  /* 0x000000b8ac1c723c */ /* 0x050ff0000004181c */
[----:B------:R-:W-:Y:S01]  /*9840*/  HMMA.16816.F32.BF16 R32, R172, R186, R32 ;  /* 0x000000baac20723c */ /* 0x000fe20000041820 */
[----:B------:R-:W3:Y:S04]  /*9850*/  LDSM.16.M88.4 R172, [R2+0xb800] ;  /* 0x00b8000002ac783b */ /* 0x000ee80000000200 */
[----:B------:R-:W4:Y:S03]  /*9860*/  LDSM.16.M88.4 R184, [R201+0x4000] ;  /* 0x00400000c9b8783b */ /* 0x000f260000000200 */
[C---:B-1----:R-:W-:Y:S08]  /*9870*/  HMMA.16816.F32.BF16 R4, R168.reuse, R176, R4 ;  /* 0x000000b0a804723c */ /* 0x042ff00000041804 */
[C---:B------:R-:W-:Y:S01]  /*9880*/  HMMA.16816.F32.BF16 R8, R168.reuse, R178, R8 ;  /* 0x000000b2a808723c */ /* 0x040fe20000041808 */
[----:B------:R-:W1:Y:S07]  /*9890*/  LDSM.16.M88.4 R176, [R206+UR5+0xc800] ;  /* 0x00c80005ceb0783b */ /* 0x000e6e0008000200 */
[C---:B--2---:R-:W-:Y:S08]  /*98a0*/  HMMA.16816.F32.BF16 R12, R168.reuse, R180, R12 ;  /* 0x000000b4a80c723c */ /* 0x044ff0000004180c */
[C---:B------:R-:W-:Y:S01]  /*98b0*/  HMMA.16816.F32.BF16 R16, R168.reuse, R182, R16 ;  /* 0x000000b6a810723c */ /* 0x040fe20000041810 */
[----:B------:R-:W-:Y:S07]  /*98c0*/  LDSM.16.M88.4 R180, [R200+0x4000] ;  /* 0x00400000c8b4783b */ /* 0x000fee0000000200 */
[C---:B------:R-:W-:Y:S08]  /*98d0*/  HMMA.16816.F32.BF16 R20, R168.reuse, R188, R20 ;  /* 0x000000bca814723c */ /* 0x040ff00000041814 */
[C---:B------:R-:W-:Y:S01]  /*98e0*/  HMMA.16816.F32.BF16 R24, R168.reuse, R190, R24 ;  /* 0x000000bea818723c */ /* 0x040fe20000041818 */
[----:B------:R-:W-:Y:S07]  /*98f0*/  LDSM.16.M88.4 R188, [R166+0xc000] ;  /* 0x00c00000a6bc783b */ /* 0x000fee0000000200 */
[C---:B---3--:R-:W-:Y:S08]  /*9900*/  HMMA.16816.F32.BF16 R28, R168.reuse, R172, R28 ;  /* 0x000000aca81c723c */ /* 0x048ff0000004181c */
[----:B------:R-:W-:Y:S01]  /*9910*/  HMMA.16816.F32.BF16 R32, R168, R174, R32 ;  /* 0x000000aea820723c */ /* 0x000fe20000041820 */
[----:B------:R-:W2:Y:S04]  /*9920*/  LDSM.16.M88.4 R168, [R206+UR5+0xd000] ;  /* 0x00d00005cea8783b */ /* 0x000ea80008000200 */
[----:B------:R-:W3:Y:S03]  /*9930*/  LDSM.16.M88.4 R172, [R206+UR5+0xd800] ;  /* 0x00d80005ceac783b */ /* 0x000ee60008000200 */
        /* <DEDUP_REMOVED lines=11> */
[----:B------:R-:W-:Y:S04]  /*99f0*/  LDSM.16.M88.4 R172, [R165+0x4000] ;  /* 0x00400000a5ac783b */ /* 0x000fe80000000200 */
[----:B------:R-:W3:Y:S03]  /*9a00*/  LDSM.16.M88.4 R184, [R0+0xc000] ;  /* 0x00c0000000b8783b */ /* 0x000ee60000000200 */
[C---:B------:R-:W-:Y:S08]  /*9a10*/  HMMA.16816.F32.BF16 R4, R180.reuse, R188, R4 ;  /* 0x000000bcb404723c */ /* 0x040ff00000041804 */
        /* <DEDUP_REMOVED lines=24> */
[----:B------:R-:W1:Y:S03]  /*9ba0*/  LDSM.16.M88.4 R176, [R206+UR5+0xe000] ;  /* 0x00e00005ceb0783b */ /* 0x000e660008000200 */
        /* <DEDUP_REMOVED lines=11> */
[----:B------:R-:W3:Y:S04]  /*9c60*/  LDSM.16.M88.4 R168, [R206+UR5+0xf800] ;  /* 0x00f80005cea8783b */ /* 0x000ee80008000200 */
[----:B------:R-:W-:Y:S03]  /*9c70*/  LDSM.16.M88.4 R192, [R166+0xf000] ;  /* 0x00f00000a6c0783b */ /* 0x000fe60000000200 */
[C---:B-1----:R-:W-:Y:S08]  /*9c80*/  HMMA.16816.F32.BF16 R4, R172.reuse, R176, R4 ;  /* 0x000000b0ac04723c */ /* 0x042ff00000041804 */
[C---:B------:R-:W-:Y:S01]  /*9c90*/  HMMA.16816.F32.BF16 R8, R172.reuse, R178, R8 ;  /* 0x000000b2ac08723c */ /* 0x040fe20000041808 */
[----:B------:R-:W1:Y:S04]  /*9ca0*/  LDSM.16.M88.4 R176, [R200+0x6000] ;  /* 0x00600000c8b0783b */ /* 0x000e680000000200 */
[----:B------:R-:W-:Y:S03]  /*9cb0*/  LDSM.16.M88.4 R200, [R2+0xe000] ;  /* 0x00e0000002c8783b */ /* 0x000fe60000000200 */
[C---:B------:R-:W-:Y:S08]  /*9cc0*/  HMMA.16816.F32.BF16 R12, R172.reuse, R196, R12 ;  /* 0x000000c4ac0c723c */ /* 0x040ff0000004180c */
[C---:B------:R-:W-:Y:S01]  /*9cd0*/  HMMA.16816.F32.BF16 R16, R172.reuse, R198, R16 ;  /* 0x000000c6ac10723c */ /* 0x040fe20000041810 */
[----:B------:R-:W4:Y:S07]  /*9ce0*/  LDSM.16.M88.4 R196, [R166+0xf800] ;  /* 0x00f80000a6c4783b */ /* 0x000f2e0000000200 */
[C---:B--2---:R-:W-:Y:S08]  /*9cf0*/  HMMA.16816.F32.BF16 R20, R172.reuse, R180, R20 ;  /* 0x000000b4ac14723c */ /* 0x044ff00000041814 */
[C---:B------:R-:W-:Y:S01]  /*9d00*/  HMMA.16816.F32.BF16 R24, R172.reuse, R182, R24 ;  /* 0x000000b6ac18723c */ /* 0x040fe20000041818 */
[----:B------:R-:W-:Y:S07]  /*9d10*/  LDSM.16.M88.4 R180, [R0+0xe800] ;  /* 0x00e8000000b4783b */ /* 0x000fee0000000200 */
[C---:B---3--:R-:W-:Y:S08]  /*9d20*/  HMMA.16816.F32.BF16 R28, R172.reuse, R168, R28 ;  /* 0x000000a8ac1c723c */ /* 0x048ff0000004181c */
[----:B------:R-:W-:Y:S01]  /*9d30*/  HMMA.16816.F32.BF16 R32, R172, R170, R32 ;  /* 0x000000aaac20723c */ /* 0x000fe20000041820 */
[----:B------:R-:W-:Y:S04]  /*9d40*/  LDSM.16.M88.4 R168, [R165+0x6000] ;  /* 0x00600000a5a8783b */ /* 0x000fe80000000200 */
[----:B------:R-:W2:Y:S03]  /*9d50*/  LDSM.16.M88.4 R172, [R0+0xe000] ;  /* 0x00e0000000ac783b */ /* 0x000ea60000000200 */
[C---:B-1----:R-:W-:Y:S08]  /*9d60*/  HMMA.16816.F32.BF16 R4, R176.reuse, R184, R4 ;  /* 0x000000b8b004723c */ /* 0x042ff00000041804 */
[C---:B------:R-:W-:Y:S01]  /*9d70*/  HMMA.16816.F32.BF16 R8, R176.reuse, R186, R8 ;  /* 0x000000bab008723c */ /* 0x040fe20000041808 */
[----:B------:R-:W1:Y:S07]  /*9d80*/  LDSM.16.M88.4 R184, [R0+0xf000] ;  /* 0x00f0000000b8783b */ /* 0x000e6e0000000200 */
[C---:B------:R-:W-:Y:S08]  /*9d90*/  HMMA.16816.F32.BF16 R12, R176.reuse, R188, R12 ;  /* 0x000000bcb00c723c */ /* 0x040ff0000004180c */
[C---:B------:R-:W-:Y:S01]  /*9da0*/  HMMA.16816.F32.BF16 R16, R176.reuse, R190, R16 ;  /* 0x000000beb010723c */ /* 0x040fe20000041810 */
[----:B------:R-:W3:Y:S07]  /*9db0*/  LDSM.16.M88.4 R188, [R0+0xf800] ;  /* 0x00f8000000bc783b */ /* 0x000eee0000000200 */
[C---:B------:R-:W-:Y:S08]  /*9dc0*/  HMMA.16816.F32.BF16 R20, R176.reuse, R192, R20 ;  /* 0x000000c0b014723c */ /* 0x040ff00000041814 */
[C---:B------:R-:W-:Y:S01]  /*9dd0*/  HMMA.16816.F32.BF16 R24, R176.reuse, R194, R24 ;  /* 0x000000c2b018723c */ /* 0x040fe20000041818 */
[----:B------:R-:W3:Y:S07]  /*9de0*/  LDSM.16.M88.4 R192, [R167+0x6000] ;  /* 0x00600000a7c0783b */ /* 0x000eee0000000200 */
[C---:B----4-:R-:W-:Y:S08]  /*9df0*/  HMMA.16816.F32.BF16 R28, R176.reuse, R196, R28 ;  /* 0x000000c4b01c723c */ /* 0x050ff0000004181c */
[----:B------:R-:W-:Y:S01]  /*9e00*/  HMMA.16816.F32.BF16 R32, R176, R198, R32 ;  /* 0x000000c6b020723c */ /* 0x000fe20000041820 */
[----:B------:R-:W4:Y:S04]  /*9e10*/  LDSM.16.M88.4 R176, [R2+0xe800] ;  /* 0x00e8000002b0783b */ /* 0x000f280000000200 */
        /* <DEDUP_REMOVED lines=8> */
[C---:B-1----:R-:W-:Y:S08]  /*9ea0*/  HMMA.16816.F32.BF16 R20, R168.reuse, R184, R20 ;  /* 0x000000b8a814723c */ /* 0x042ff00000041814 */
[C---:B------:R-:W-:Y:S08]  /*9eb0*/  HMMA.16816.F32.BF16 R24, R168.reuse, R186, R24 ;  /* 0x000000baa818723c */ /* 0x040ff00000041818 */
[C---:B---3--:R-:W-:Y:S08]  /*9ec0*/  HMMA.16816.F32.BF16 R28, R168.reuse, R188, R28 ;  /* 0x000000bca81c723c */ /* 0x048ff0000004181c */
[----:B------:R-:W-:Y:S08]  /*9ed0*/  HMMA.16816.F32.BF16 R32, R168, R190, R32 ;  /* 0x000000bea820723c */ /* 0x000ff00000041820 */
[C---:B------:R-:W-:Y:S08]  /*9ee0*/  HMMA.16816.F32.BF16 R4, R192.reuse, R200, R4 ;  /* 0x000000c8c004723c */ /* 0x040ff00000041804 */
[C---:B------:R-:W-:Y:S08]  /*9ef0*/  HMMA.16816.F32.BF16 R8, R192.reuse, R202, R8 ;  /* 0x000000cac008723c */ /* 0x040ff00000041808 */
[C---:B----4-:R-:W-:Y:S03]  /*9f00*/  HMMA.16816.F32.BF16 R12, R192.reuse, R176, R12 ;  /* 0x000000b0c00c723c */ /* 0x050fe6000004180c */
[----:B------:R-:W-:Y:S05]  /*9f10*/  FMNMX3.FTZ R0, R3, R4, R5, !PT ;  /* 0x0000000403007276 */ /* 0x000fea0007810005 */
[C---:B------:R-:W-:Y:S03]  /*9f20*/  HMMA.16816.F32.BF16 R16, R192.reuse, R178, R16 ;  /* 0x000000b2c010723c */ /* 0x040fe60000041810 */
[----:B------:R-:W-:Y:S05]  /*9f30*/  FMNMX3.FTZ R0, R0, R8, R9, !PT ;  /* 0x0000000800007276 */ /* 0x000fea0007810009 */
[C---:B------:R-:W-:Y:S03]  /*9f40*/  HMMA.16816.F32.BF16 R20, R192.reuse, R196, R20 ;  /* 0x000000c4c014723c */ /* 0x040fe60000041814 */
[----:B------:R-:W-:Y:S05]  /*9f50*/  FMNMX3.FTZ R0, R0, R12, R13, !PT ;  /* 0x0000000c00007276 */ /* 0x000fea000781000d */
[C---:B------:R-:W-:Y:S03]  /*9f60*/  HMMA.16816.F32.BF16 R24, R192.reuse, R198, R24 ;  /* 0x000000c6c018723c */ /* 0x040fe60000041818 */
[----:B------:R-:W-:Y:S05]  /*9f70*/  FMNMX3.FTZ R0, R0, R16, R17, !PT ;  /* 0x0000001000007276 */ /* 0x000fea0007810011 */
[C---:B--2---:R-:W-:Y:S03]  /*9f80*/  HMMA.16816.F32.BF16 R28, R192.reuse, R172, R28 ;  /* 0x000000acc01c723c */ /* 0x044fe6000004181c */
[----:B------:R-:W-:Y:S02]  /*9f90*/  FMNMX3.FTZ R172, R164, R6, R7, !PT ;  /* 0x00000006a4ac7276 */ /* 0x000fe40007810007 */
[----:B------:R-:W-:Y:S02]  /*9fa0*/  FMNMX3.FTZ R0, R0, R20, R21, !PT ;  /* 0x0000001400007276 */ /* 0x000fe40007810015 */
[----:B------:R-:W-:Y:S01]  /*9fb0*/  FMNMX3.FTZ R172, R172, R10, R11, !PT ;  /* 0x0000000aacac7276 */ /* 0x000fe2000781000b */
[----:B------:R-:W-:Y:S03]  /*9fc0*/  HMMA.16816.F32.BF16 R32, R192, R174, R32 ;  /* 0x000000aec020723c */ /* 0x000fe60000041820 */
[----:B------:R-:W-:Y:S02]  /*9fd0*/  FMNMX3.FTZ R0, R0, R24, R25, !PT ;  /* 0x0000001800007276 */ /* 0x000fe40007810019 */
[----:B------:R-:W-:Y:S04]  /*9fe0*/  FMNMX3.FTZ R172, R172, R14, R15, !PT ;  /* 0x0000000eacac7276 */ /* 0x000fe8000781000f */
[----:B------:R-:W-:Y:S02]  /*9ff0*/  FMNMX3.FTZ R172, R172, R18, R19, !PT ;  /* 0x00000012acac7276 */ /* 0x000fe40007810013 */
[----:B------:R-:W-:Y:S08]  /*a000*/  FMNMX3.FTZ R0, R0, R28, R29, !PT ;  /* 0x0000001c00007276 */ /* 0x000ff0000781001d */
[----:B------:R-:W-:Y:S01]  /*a010*/  FMNMX3.FTZ R0, R0, R32, R33, !PT ;  /* 0x0000002000007276 */ /* 0x000fe20007810021 */
[----:B------:R-:W-:Y:S06]  /*a020*/  BRA.U.ANY UP0, `(.L_x_929) ;  /* 0xffffffe100e47547 */ /* 0x000fec000b93ffff */
.L_x_928:
[----:B-1----:R-:W2:Y:S01]  /*a030*/  LDL.64 R176, [R1+0x8] ;  /* 0x0000080001b07983 */ /* 0x002ea20000100a00 */
[----:B------:R-:W-:Y:S01]  /*a040*/  FMNMX3.FTZ R168, R172, R22, R23, !PT ;  /* 0x00000016aca87276 */ /* 0x000fe20007810017 */
[----:B------:R-:W-:Y:S01]  /*a050*/  USHF.L.U32 UR11, UR26, 0x1, URZ ;  /* 0x000000011a0b7899 */ /* 0x000fe200080006ff */
[----:B------:R-:W-:Y:S01]  /*a060*/  MOV R2, UR25 ;  /* 0x0000001900027c02 */ /* 0x000fe20008000f00 */
[----:B------:R-:W-:Y:S01]  /*a070*/  UIADD3 UR13, UPT, UPT, UR24, -0x61c88647, URZ ;  /* 0x9e3779b9180d7890 */ /* 0x000fe2000fffe0ff */
[----:B------:R-:W-:Y:S01]  /*a080*/  FMNMX3.FTZ R168, R168, R26, R27, !PT ;  /* 0x0000001aa8a87276 */ /* 0x000fe2000781001b */
[----:B------:R-:W3:Y:S01]  /*a090*/  LDL.64 R182, [R1] ;  /* 0x0000000001b67983 */ /* 0x000ee20000100a00 */
[----:B------:R-:W-:Y:S01]  /*a0a0*/  MOV R165, UR21 ;  /* 0x0000001500a57c02 */ /* 0x000fe20008000f00 */
[----:B------:R-:W-:Y:S01]  /*a0b0*/  UIADD3 UR6, UPT, UPT, UR25, -0x4498517b, URZ ;  /* 0xbb67ae8519067890 */ /* 0x000fe2000fffe0ff */
[----:B------:R-:W-:Y:S01]  /*a0c0*/  FMNMX3.FTZ R168, R168, R30, R31, !PT ;  /* 0x0000001ea8a87276 */ /* 0x000fe2000781001f */
[----:B------:R-:W-:Y:S02]  /*a0d0*/  UIADD3 UR10, UPT, UPT, UR24, 0x3c6ef372, URZ ;  /* 0x3c6ef372180a7890 */ /* 0x000fe4000fffe0ff */
[----:B------:R-:W-:Y:S01]  /*a0e0*/  STL [R1+0x40], R212 ;  /* 0x000040d401007387 */ /* 0x000fe20000100800 */
[----:B------:R-:W-:Y:S01]  /*a0f0*/  FMNMX3.FTZ R168, R168, R34, R35, !PT ;  /* 0x00000022a8a87276 */ /* 0x000fe20007810023 */
[----:B------:R-:W-:Y:S02]  /*a100*/  UIADD3 UR12, UPT, UPT, UR25, 0x76cf5d0a, URZ ;  /* 0x76cf5d0a190c7890 */ /* 0x000fe4000fffe0ff */
[----:B------:R-:W-:Y:S01]  /*a110*/  STL.64 [R1+0x38], R206 ;  /* 0x000038ce01007387 */ /* 0x000fe20000100a00 */
[----:B------:R-:W-:Y:S02]  /*a120*/  UIADD3 UR14, UPT, UPT, UR25, -0x126145ec, URZ ;  /* 0xed9eba14190e7890 */ /* 0x000fe4000fffe0ff */
[----:B------:R-:W-:Y:S03]  /*a130*/  UISETP.GT.AND UP0, UPT, UR26, URZ, UPT ;  /* 0x000000ff1a00728c */ /* 0x000fe6000bf04270 */
[----:B------:R-:W4:Y:S04]  /*a140*/  LDL R204, [R1+0x18] ;  /* 0x0000180001cc7983 */ /* 0x000f280000100800 */
[----:B------:R-:W1:Y:S01]  /*a150*/  SHFL.BFLY PT, R167, R0, 0x2, 0x1f ;  /* 0x0c401f0000a77f89 */ /* 0x000e6200000e0000 */
[----:B------:R-:W1:Y:S07]  /*a160*/  S2R R166, SR_TID.X ;  /* 0x0000000000a67919 */ /* 0x000e6e0000002100 */
[----:B------:R-:W1:Y:S02]  /*a170*/  SHFL.BFLY PT, R172, R168, 0x2, 0x1f ;  /* 0x0c401f00a8ac7f89 */ /* 0x000e6400000e0000 */
[----:B-1----:R-:W-:Y:S02]  /*a180*/  FMNMX.FTZ R167, R0, R167, !PT ;  /* 0x000000a700a77209 */ /* 0x002fe40007810000 */
[----:B------:R-:W-:Y:S02]  /*a190*/  FMNMX.FTZ R172, R168, R172, !PT ;  /* 0x000000aca8ac7209 */ /* 0x000fe40007810000 */
[----:B------:R-:W-:Y:S05]  /*a1a0*/  SHF.R.U32.HI R166, RZ, 0x5, R166 ;  /* 0x00000005ffa67819 */ /* 0x000fea00000116a6 */
[----:B------:R-:W-:Y:S04]  /*a1b0*/  IMAD R165, R165, 0x4, R166 ;  /* 0x00000004a5a57824 */ /* 0x000fe800078e02a6 */
[----:B------:R-:W-:Y:S01]  /*a1c0*/  IMAD R165, R165, -0x326172a9, RZ ;  /* 0xcd9e8d57a5a57824 */ /* 0x000fe200078e02ff */
[----:B--2---:R-:W-:Y:S01]  /*a1d0*/  LOP3.LUT R0, R177, UR11, R2, 0x96, !PT ;  /* 0x0000000bb1007c12 */ /* 0x004fe2000f8e9602 */
[----:B------:R-:W-:Y:S01]  /*a1e0*/  UIADD3 UR11, UPT, UPT, UR11, 0x1, URZ ;  /* 0x000000010b0b7890 */ /* 0x000fe2000fffe0ff */
[----:B------:R-:W1:Y:S03]  /*a1f0*/  SHFL.BFLY PT, R2, R167, 0x1, 0x1f ;  /* 0x0c201f00a7027f89 */ /* 0x000e6600000e0000 */
[----:B------:R-:W-:Y:S01]  /*a200*/  IMAD.WIDE.U32 R174, R0, -0x326172a9, RZ ;  /* 0xcd9e8d5700ae7825 */ /* 0x000fe200078e00ff */
[----:B---3--:R-:W-:Y:S01]  /*a210*/  LOP3.LUT R170, R176, UR6, R183, 0x96, !PT ;  /* 0x00000006b0aa7c12 */ /* 0x008fe2000f8e96b7 */
[----:B------:R-:W-:Y:S01]  /*a220*/  UIADD3 UR6, UPT, UPT, UR25, 0x32370b8f, URZ ;  /* 0x32370b8f19067890 */ /* 0x000fe2000fffe0ff */
[----:B------:R-:W-:Y:S01]  /*a230*/  MOV R166, UR11 ;  /* 0x0000000b00a67c02 */ /* 0x000fe20008000f00 */
[----:B------:R-:W-:Y:S01]  /*a240*/  UIADD3 UR11, UPT, UPT, UR24, -0x255992d5, URZ ;  /* 0xdaa66d2b180b7890 */ /* 0x000fe2000fffe0ff */
[----:B------:R-:W-:Y:S01]  /*a250*/  LOP3.LUT R0, R165, UR13, R175, 0x96, !PT ;  /* 0x0000000da5007c12 */ /* 0x000fe2000f8e96af */
[----:B------:R-:W-:Y:S01]  /*a260*/  IMAD.WIDE.U32 R170, R170, -0x326172a9, RZ ;  /* 0xcd9e8d57aaaa7825 */ /* 0x000fe200078e00ff */
[----:B------:R-:W-:Y:S03]  /*a270*/  LOP3.LUT R166, R177, UR25, R166, 0x96, !PT ;  /* 0x00000019b1a67c12 */ /* 0x000fe6000f8e96a6 */
[----:B------:R-:W-:Y:S01]  /*a280*/  IMAD.WIDE.U32 R176, R0, -0x2daee0ad, RZ ;  /* 0xd2511f5300b07825 */ /* 0x000fe200078e00ff */
[C---:B------:R-:W-:Y:S01]  /*a290*/  LOP3.LUT R174, R171.reuse, UR10, R174, 0x96, !PT ;  /* 0x0000000aabae7c12 */ /* 0x040fe2000f8e96ae */
[----:B------:R-:W2:Y:S02]  /*a2a0*/  SHFL.BFLY PT, R0, R172, 0x1, 0x1f ;  /* 0x0c201f00ac007f89 */ /* 0x000ea400000e0000 */
[----:B------:R-:W-:Y:S01]  /*a2b0*/  IMAD.WIDE.U32 R200, R166, -0x326172a9, RZ ;  /* 0xcd9e8d57a6c87825 */ /* 0x000fe200078e00ff */
[----:B------:R-:W-:Y:S03]  /*a2c0*/  LOP3.LUT R168, R182, UR12, R177, 0x96, !PT ;  /* 0x0000000cb6a87c12 */ /* 0x000fe6000f8e96b1 */
[----:B------:R-:W-:Y:S01]  /*a2d0*/  IMAD.WIDE.U32 R174, R174, -0x2daee0ad, RZ ;  /* 0xd2511f53aeae7825 */ /* 0x000fe200078e00ff */
[----:B------:R-:W-:Y:S01]  /*a2e0*/  LOP3.LUT R200, R171, UR10, R200, 0x96, !PT ;  /* 0x0000000aabc87c12 */ /* 0x000fe2000f8e96c8 */
[----:B------:R-:W-:Y:S01]  /*a2f0*/  UIADD3 UR10, UPT, UPT, UR24, 0x78dde6e4, URZ ;  /* 0x78dde6e4180a7890 */ /* 0x000fe2000fffe0ff */
[----:B-1----:R-:W-:Y:S01]  /*a300*/  FMNMX.FTZ R2, R167, R2, !PT ;  /* 0x00000002a7027209 */ /* 0x002fe20007810000 */
[----:B------:R-:W-:Y:S01]  /*a310*/  IMAD.WIDE.U32 R168, R168, -0x326172a9, RZ ;  /* 0xcd9e8d57a8a87825 */ /* 0x000fe200078e00ff */
[----:B------:R-:W-:Y:S02]  /*a320*/  LOP3.LUT R166, R176, UR6, R175, 0x96, !PT ;  /* 0x00000006b0a67c12 */ /* 0x000fe4000f8e96af */
[C---:B------:R-:W-:Y:S01]  /*a330*/  FSETP.NEU.FTZ.AND P2, PT, R2.reuse, -INF , PT ;  /* 0xff8000000200780b */ /* 0x040fe20003f5d000 */
[----:B------:R-:W-:Y:S01]  /*a340*/  FMUL.FTZ R181, R2, UR4 ;  /* 0x0000000402b57c20 */ /* 0x000fe20008410000 */
[----:B------:R-:W-:Y:S01]  /*a350*/  LOP3.LUT R169, R170, UR11, R169, 0x96, !PT ;  /* 0x0000000baaa97c12 */ /* 0x000fe2000f8e96a9 */
[----:B------:R-:W-:Y:S01]  /*a360*/  IMAD.WIDE.U32 R166, R166, -0x326172a9, RZ ;  /* 0xcd9e8d57a6a67825 */ /* 0x000fe200078e00ff */
[----:B------:R-:W-:Y:S01]  /*a370*/  LOP3.LUT R165, R165, UR13, R201, 0x96, !PT ;  /* 0x0000000da5a57c12 */ /* 0x000fe2000f8e96c9 */
[----:B------:R-:W-:Y:S01]  /*a380*/  UIADD3 UR13, UPT, UPT, UR25, -0x56f99767, URZ ;  /* 0xa9066899190d7890 */ /* 0x000fe2000fffe0ff */
[----:B------:R-:W-:Y:S01]  /*a390*/  FSEL R181, R181, RZ, P2 ;  /* 0x000000ffb5b57208 */ /* 0x000fe20001000000 */
[----:B------:R-:W-:Y:S01]  /*a3a0*/  IMAD.WIDE.U32 R200, R200, -0x2daee0ad, RZ ;  /* 0xd2511f53c8c87825 */ /* 0x000fe200078e00ff */
[----:B------:R-:W-:Y:S03]  /*a3b0*/  LOP3.LUT R168, R168, UR10, R167, 0x96, !PT ;  /* 0x0000000aa8a87c12 */ /* 0x000fe6000f8e96a7 */
[----:B------:R-:W-:Y:S01]  /*a3c0*/  FADD.FTZ R3, -R2, R3 ;  /* 0x0000000302037221 */ /* 0x000fe20000010100 */
[--C-:B------:R-:W-:Y:S01]  /*a3d0*/  FFMA.FTZ R4, R4, UR4, -R181.reuse ;  /* 0x0000000404047c23 */ /* 0x100fe200080108b5 */
[----:B--2---:R-:W-:Y:S01]  /*a3e0*/  FMNMX.FTZ R0, R172, R0, !PT ;  /* 0x00000000ac007209 */ /* 0x004fe20007810000 */
[----:B------:R-:W-:Y:S04]  /*a3f0*/  IMAD.WIDE.U32 R172, R169, -0x2daee0ad, RZ ;  /* 0xd2511f53a9ac7825 */ /* 0x000fe800078e00ff */
[--C-:B------:R-:W-:Y:S01]  /*a400*/  FFMA.FTZ R8, R8, UR4, -R181.reuse ;  /* 0x0000000408087c23 */ /* 0x100fe200080108b5 */
[----:B------:R1:W-:Y:S01]  /*a410*/  MUFU.EX2 R188, R4 ;  /* 0x0000000400bc7308 */ /* 0x0003e20000000800 */
[C---:B------:R-:W-:Y:S01]  /*a420*/  FSETP.NEU.FTZ.AND P2, PT, R0.reuse, -INF , PT ;  /* 0xff8000000000780b */ /* 0x040fe20003f5d000 */
[----:B------:R-:W-:Y:S01]  /*a430*/  FMUL.FTZ R199, R0, UR4 ;  /* 0x0000000400c77c20 */ /* 0x000fe20008410000 */
[----:B------:R-:W-:Y:S04]  /*a440*/  IMAD.WIDE.U32 R202, R165, -0x2daee0ad, RZ ;  /* 0xd2511f53a5ca7825 */ /* 0x000fe800078e00ff */
[--C-:B------:R-:W-:Y:S01]  /*a450*/  FFMA.FTZ R9, R9, UR4, -R181.reuse ;  /* 0x0000000409097c23 */ /* 0x100fe200080108b5 */
[----:B------:R-:W-:Y:S01]  /*a460*/  FFMA.FTZ R194, R20, UR4, -R181 ;  /* 0x0000000414c27c23 */ /* 0x000fe200080108b5 */
[----:B------:R-:W-:Y:S01]  /*a470*/  FSEL R199, R199, RZ, P2 ;  /* 0x000000ffc7c77208 */ /* 0x000fe20001000000 */
[----:B------:R-:W-:Y:S01]  /*a480*/  IMAD.WIDE.U32 R168, R168, -0x2daee0ad, RZ ;  /* 0xd2511f53a8a87825 */ /* 0x000fe200078e00ff */
[----:B------:R-:W-:Y:S01]  /*a490*/  LOP3.LUT R165, R182, UR12, R203, 0x96, !PT ;  /* 0x0000000cb6a57c12 */ /* 0x000fe2000f8e96cb */
[----:B------:R2:W-:Y:S01]  /*a4a0*/  MUFU.EX2 R206, R8 ;  /* 0x0000000800ce7308 */ /* 0x0005e20000000800 */
[----:B------:R-:W-:Y:S01]  /*a4b0*/  LOP3.LUT R202, R202, UR6, R201, 0x96, !PT ;  /* 0x00000006caca7c12 */ /* 0x000fe2000f8e96c9 */
[--C-:B------:R-:W-:Y:S01]  /*a4c0*/  FFMA.FTZ R6, R6, UR4, -R199.reuse ;  /* 0x0000000406067c23 */ /* 0x100fe200080108c7 */
[----:B------:R-:W-:Y:S01]  /*a4d0*/  FFMA.FTZ R7, R7, UR4, -R199 ;  /* 0x0000000407077c23 */ /* 0x000fe200080108c7 */
[----:B------:R-:W-:Y:S01]  /*a4e0*/  UIADD3 UR6, UPT, UPT, UR24, 0x1715609d, URZ ;  /* 0x1715609d18067890 */ /* 0x000fe2000fffe0ff */
[----:B------:R-:W-:Y:S01]  /*a4f0*/  IMAD.WIDE.U32 R182, R165, -0x326172a9, RZ ;  /* 0xcd9e8d57a5b67825 */ /* 0x000fe200078e00ff */
[----:B------:R-:W-:Y:S03]  /*a500*/  UIADD3 UR12, UPT, UPT, UR24, -0x4ab325aa, URZ ;  /* 0xb54cda56180c7890 */ /* 0x000fe6000fffe0ff */
[----:B-1----:R-:W-:Y:S01]  /*a510*/  FFMA.FTZ R4, R5, UR4, -R181 ;  /* 0x0000000405047c23 */ /* 0x002fe200080108b5 */
[----:B------:R-:W-:Y:S01]  /*a520*/  LOP3.LUT R5, R174, UR14, R173, 0x96, !PT ;  /* 0x0000000eae057c12 */ /* 0x000fe2000f8e96ad */
[----:B------:R1:W3:Y:S01]  /*a530*/  MUFU.EX2 R190, R6 ;  /* 0x0000000600be7308 */ /* 0x0002e20000000800 */
[----:B------:R-:W-:Y:S04]  /*a540*/  IMAD.WIDE.U32 R202, R202, -0x326172a9, RZ ;  /* 0xcd9e8d57caca7825 */ /* 0x000fe800078e00ff */
[--C-:B------:R-:W-:Y:S01]  /*a550*/  FFMA.FTZ R10, R10, UR4, -R199.reuse ;  /* 0x000000040a0a7c23 */ /* 0x100fe200080108c7 */
[----:B------:R-:W-:Y:S01]  /*a560*/  FFMA.FTZ R11, R11, UR4, -R199 ;  /* 0x000000040b0b7c23 */ /* 0x000fe200080108c7 */
[----:B------:R-:W-:Y:S01]  /*a570*/  FFMA.FTZ R193, R21, UR4, -R181 ;  /* 0x0000000415c17c23 */ /* 0x000fe200080108b5 */
[----:B------:R-:W-:Y:S01]  /*a580*/  LOP3.LUT R182, R182, UR10, R203, 0x96, !PT ;  /* 0x0000000ab6b67c12 */ /* 0x000fe2000f8e96cb */
[----:B------:R-:W-:Y:S01]  /*a590*/  UIADD3 UR10, UPT, UPT, UR25, 0x646e171e, URZ ;  /* 0x646e171e190a7890 */ /* 0x000fe2000fffe0ff */
[----:B------:R4:W-:Y:S01]  /*a5a0*/  MUFU.EX2 R208, R4 ;  /* 0x0000000400d07308 */ /* 0x0009e20000000800 */
[--C-:B--2---:R-:W-:Y:S01]  /*a5b0*/  FFMA.FTZ R8, R12, UR4, -R181.reuse ;  /* 0x000000040c087c23 */ /* 0x104fe200080108b5 */
[----:B------:R-:W-:Y:S04]  /*a5c0*/  FFMA.FTZ R209, R17, UR4, -R181 ;  /* 0x0000000411d17c23 */ /* 0x000fe800080108b5 */
[----:B------:R-:W-:Y:S04]  /*a5d0*/  MOV R17, R8 ;  /* 0x0000000800117202 */ /* 0x000fe80000000f00 */
[----:B------:R2:W2:Y:S01]  /*a5e0*/  MUFU.EX2 R187, R7 ;  /* 0x0000000700bb7308 */ /* 0x0004a20000000800 */
[----:B-1----:R-:W-:Y:S01]  /*a5f0*/  LOP3.LUT R6, R170, UR11, R183, 0x96, !PT ;  /* 0x0000000baa067c12 */ /* 0x002fe2000f8e96b7 */
[----:B---3--:R-:W-:Y:S02]  /*a600*/  IMAD.MOV.U32 R20, RZ, RZ, R190 ;  /* 0x000000ffff147224 */ /* 0x008fe400078e00be */
[----:B------:R-:W-:Y:S01]  /*a610*/  FFMA.FTZ R190, R24, UR4, -R181 ;  /* 0x0000000418be7c23 */ /* 0x000fe200080108b5 */
[----:B------:R-:W-:Y:S05]  /*a620*/  IMAD.WIDE.U32 R182, R182, -0x2daee0ad, RZ ;  /* 0xd2511f53b6b67825 */ /* 0x000fea00078e00ff */
[----:B------:R-:W1:Y:S01]  /*a630*/  MUFU.EX2 R189, R9 ;  /* 0x0000000900bd7308 */ /* 0x000e620000000800 */
[----:B----4-:R-:W-:Y:S01]  /*a640*/  LOP3.LUT R4, R172, UR13, R169, 0x96, !PT ;  /* 0x0000000dac047c12 */ /* 0x010fe2000f8e96a9 */
[----:B------:R-:W-:Y:S04]  /*a650*/  IMAD.WIDE.U32 R172, R5, -0x326172a9, RZ ;  /* 0xcd9e8d5705ac7825 */ /* 0x000fe800078e00ff */
[----:B------:R-:W-:Y:S01]  /*a660*/  IMAD.WIDE.U32 R4, R4, -0x326172a9, RZ ;  /* 0xcd9e8d5704047825 */ /* 0x000fe200078e00ff */
[----:B------:R-:W-:Y:S03]  /*a670*/  LOP3.LUT R166, R166, UR6, R173, 0x96, !PT ;  /* 0x00000006a6a67c12 */ /* 0x000fe6000f8e96ad */
[----:B------:R-:W3:Y:S01]  /*a680*/  MUFU.EX2 R9, R10 ;  /* 0x0000000a00097308 */ /* 0x000ee20000000800 */
[----:B------:R-:W-:Y:S01]  /*a690*/  IMAD.MOV.U32 R197, RZ, RZ, R4 ;  /* 0x000000ffffc57224 */ /* 0x000fe200078e0004 */
[----:B------:R-:W-:Y:S01]  /*a6a0*/  LOP3.LUT R198, R172, UR12, R5, 0x96, !PT ;  /* 0x0000000cacc67c12 */ /* 0x000fe2000f8e9605 */
[----:B------:R-:W-:Y:S01]  /*a6b0*/  IMAD.WIDE.U32 R166, R166, -0x2daee0ad, RZ ;  /* 0xd2511f53a6a67825 */ /* 0x000fe200078e00ff */
[C---:B------:R-:W-:Y:S01]  /*a6c0*/  PRMT R201, R4.reuse, 0x7772, RZ ;  /* 0x0000777204c97816 */ /* 0x040fe200000000ff */
[----:B------:R-:W4:Y:S01]  /*a6d0*/  LDSM.16.MT88.4 R172, [R211+0x10000] ;  /* 0x01000000d3ac783b */ /* 0x000f220000004200 */
[----:B------:R-:W-:Y:S04]  /*a6e0*/  PRMT R191, R4, 0x7773, RZ ;  /* 0x0000777304bf7816 */ /* 0x000fe800000000ff */
[----:B------:R-:W4:Y:S01]  /*a6f0*/  MUFU.EX2 R212, R11 ;  /* 0x0000000b00d47308 */ /* 0x000f220000000800 */
[----:B------:R-:W-:Y:S01]  /*a700*/  LOP3.LUT R207, R168, UR10, R167, 0x96, !PT ;  /* 0x0000000aa8cf7c12 */ /* 0x000fe2000f8e96a7 */
[----:B------:R-:W-:Y:S01]  /*a710*/  IMAD.MOV.U32 R24, RZ, RZ, R188 ;  /* 0x000000ffff187224 */ /* 0x000fe200078e00bc */
[----:B------:R-:W-:Y:S01]  /*a720*/  PRMT R192, R4, 0x7771, RZ ;  /* 0x0000777104c07816 */ /* 0x000fe200000000ff */
[----:B--2---:R-:W-:Y:S01]  /*a730*/  IMAD.WIDE.U32 R6, R6, -0x2daee0ad, RZ ;  /* 0xd2511f5306067825 */ /* 0x004fe200078e00ff */
[----:B------:R-:W-:Y:S02]  /*a740*/  LOP3.LUT R4, R198, 0xffff, RZ, 0xc0, !PT ;  /* 0x0000ffffc6047812 */ /* 0x000fe400078ec0ff */
[----:B------:R-:W-:Y:S01]  /*a750*/  LOP3.LUT R5, R207, 0xffff, RZ, 0xc0, !PT ;  /* 0x0000ffffcf057812 */ /* 0x000fe200078ec0ff */
[----:B------:R-:W-:Y:S01]  /*a760*/  FFMA.FTZ R188, R28, UR4, -R181 ;  /* 0x000000041cbc7c23 */ /* 0x000fe200080108b5 */
[----:B------:R-:W-:Y:S01]  /*a770*/  SHF.R.U32.HI R4, RZ, 0x8, R4 ;  /* 0x00000008ff047819 */ /* 0x000fe20000011604 */
[----:B------:R-:W-:Y:S01]  /*a780*/  IMAD.MOV.U32 R28, RZ, RZ, R187 ;  /* 0x000000ffff1c7224 */ /* 0x000fe200078e00bb */
[----:B------:R-:W-:Y:S01]  /*a790*/  LOP3.LUT R12, R198, 0xff, RZ, 0xc0, !PT ;  /* 0x000000ffc60c7812 */ /* 0x000fe200078ec0ff */
[----:B------:R-:W-:Y:S01]  /*a7a0*/  FFMA.FTZ R187, R29, UR4, -R181 ;  /* 0x000000041dbb7c23 */ /* 0x000fe200080108b5 */
[----:B------:R-:W-:Y:S01]  /*a7b0*/  F2FP.BF16.F32.PACK_AB R180, R208, R24 ;  /* 0x00000018d0b4723e */ /* 0x000fe200000010ff */
[----:B------:R-:W-:Y:S01]  /*a7c0*/  MUFU.EX2 R209, R209 ;  /* 0x000000d100d17308 */ /* 0x000fe20000000800 */
[----:B------:R-:W-:Y:S01]  /*a7d0*/  LOP3.LUT R196, R6, UR13, R183, 0x96, !PT ;  /* 0x0000000d06c47c12 */ /* 0x000fe2000f8e96b7 */
[----:B------:R-:W-:Y:S01]  /*a7e0*/  FFMA.FTZ R183, R32, UR4, -R181 ;  /* 0x0000000420b77c23 */ /* 0x000fe200080108b5 */
[----:B------:R-:W-:Y:S01]  /*a7f0*/  SHF.R.U32.HI R186, RZ, 0x8, R5 ;  /* 0x00000008ffba7819 */ /* 0x000fe20000011605 */
[----:B------:R-:W-:Y:S01]  /*a800*/  VIADD R32, R211, 0x10000 ;  /* 0x00010000d3207836 */ /* 0x000fe20000000000 */
[----:B------:R-:W-:Y:S02]  /*a810*/  LOP3.LUT R6, R4, 0xffff, RZ, 0xc0, !PT ;  /* 0x0000ffff04067812 */ /* 0x000fe400078ec0ff */
[----:B------:R-:W-:Y:S03]  /*a820*/  PRMT R4, R12, 0x5410, R4 ;  /* 0x000054100c047816 */ /* 0x000fe60000000004 */
[----:B------:R-:W-:Y:S01]  /*a830*/  MUFU.EX2 R193, R193 ;  /* 0x000000c100c17308 */ /* 0x000fe20000000800 */
[----:B------:R-:W-:Y:S02]  /*a840*/  PRMT R179, R180, 0x7632, R179 ;  /* 0x00007632b4b37816 */ /* 0x000fe400000000b3 */
[----:B------:R-:W-:Y:S02]  /*a850*/  LOP3.LUT R5, R186, 0xffff, RZ, 0xc0, !PT ;  /* 0x0000ffffba057812 */ /* 0x000fe400078ec0ff */
[----:B-1----:R-:W-:Y:S01]  /*a860*/  MOV R21, R189 ;  /* 0x000000bd00157202 */ /* 0x002fe20000000f00 */
[----:B------:R-:W-:Y:S01]  /*a870*/  FFMA.FTZ R189, R25, UR4, -R181 ;  /* 0x0000000419bd7c23 */ /* 0x000fe200080108b5 */
[----:B---3--:R-:W-:Y:S03]  /*a880*/  MOV R25, R9 ;  /* 0x0000000900197202 */ /* 0x008fe60000000f00 */
[----:B------:R-:W-:Y:S01]  /*a890*/  MUFU.EX2 R190, R190 ;  /* 0x000000be00be7308 */ /* 0x000fe20000000800 */
[--C-:B------:R-:W-:Y:S02]  /*a8a0*/  HSET2.LE.AND R4, R4, R204.reuse, PT ;  /* 0x000000cc04047233 */ /* 0x100fe40003803000 */
[----:B------:R-:W-:Y:S02]  /*a8b0*/  ISETP.LE.U32.AND P3, PT, R5, UR7, PT ;  /* 0x0000000705007c0c */ /* 0x000fe4000bf63070 */
[----:B------:R-:W-:Y:S02]  /*a8c0*/  PRMT R168, R180, 0x5410, R179 ;  /* 0x00005410b4a87816 */ /* 0x000fe400000000b3 */
[----:B------:R-:W-:Y:S03]  /*a8d0*/  PRMT R5, R201, 0x5410, R191 ;  /* 0x00005410c9057816 */ /* 0x000fe600000000bf */
[----:B------:R-:W-:Y:S01]  /*a8e0*/  MUFU.EX2 R189, R189 ;  /* 0x000000bd00bd7308 */ /* 0x000fe20000000800 */
[----:B------:R-:W-:Y:S02]  /*a8f0*/  MOV R203, R166 ;  /* 0x000000a600cb7202 */ /* 0x000fe40000000f00 */
[C---:B------:R-:W-:Y:S02]  /*a900*/  PRMT R185, R166.reuse, 0x7772, RZ ;  /* 0x00007772a6b97816 */ /* 0x040fe400000000ff */
[C---:B------:R-:W-:Y:S02]  /*a910*/  PRMT R184, R166.reuse, 0x7773, RZ ;  /* 0x00007773a6b87816 */ /* 0x040fe400000000ff */
[----:B------:R-:W-:Y:S03]  /*a920*/  PRMT R186, R166, 0x7771, RZ ;  /* 0x00007771a6ba7816 */ /* 0x000fe600000000ff */
[----:B------:R-:W-:Y:S01]  /*a930*/  MUFU.EX2 R188, R188 ;  /* 0x000000bc00bc7308 */ /* 0x000fe20000000800 */
[----:B----4-:R-:W-:Y:S02]  /*a940*/  F2FP.BF16.F32.PACK_AB R166, R212, R25 ;  /* 0x00000019d4a6723e */ /* 0x010fe400000010ff */
[----:B------:R-:W-:Y:S02]  /*a950*/  LOP3.LUT R168, R168, R4, RZ, 0xc0, !PT ;  /* 0x00000004a8a87212 */ /* 0x000fe400078ec0ff */
[----:B------:R-:W-:Y:S02]  /*a960*/  LOP3.LUT R4, R5, 0xff00ff, RZ, 0xc0, !PT ;  /* 0x00ff00ff05047812 */ /* 0x000fe400078ec0ff */
[----:B------:R-:W-:Y:S03]  /*a970*/  PRMT R165, R166, 0x7632, R165 ;  /* 0x00007632a6a57816 */ /* 0x000fe600000000a5 */
[----:B------:R-:W-:Y:S01]  /*a980*/  MUFU.EX2 R187, R187 ;  /* 0x000000bb00bb7308 */ /* 0x000fe20000000800 */
[----:B------:R-:W-:Y:S02]  /*a990*/  PRMT R195, R198, 0x7632, R195 ;  /* 0x00007632c6c37816 */ /* 0x000fe400000000c3 */
[--C-:B------:R-:W-:Y:S02]  /*a9a0*/  HSET2.LE.AND R4, R4, R204.reuse, PT ;  /* 0x000000cc04047233 */ /* 0x100fe40003803000 */
[----:B------:R-:W-:Y:S02]  /*a9b0*/  PRMT R171, R166, 0x5410, R165 ;  /* 0x00005410a6ab7816 */ /* 0x000fe400000000a5 */
[----:B------:R-:W-:Y:S03]  /*a9c0*/  SHF.R.U32.HI R198, RZ, 0x18, R198 ;  /* 0x00000018ffc67819 */ /* 0x000fe600000116c6 */
[----:B------:R-:W-:Y:S01]  /*a9d0*/  MUFU.EX2 R183, R183 ;  /* 0x000000b700b77308 */ /* 0x000fe20000000800 */
[----:B------:R-:W-:Y:S01]  /*a9e0*/  LOP3.LUT R171, R171, R4, RZ, 0xc0, !PT ;  /* 0x00000004abab7212 */ /* 0x000fe200078ec0ff */
[----:B------:R-:W-:Y:S01]  /*a9f0*/  FMUL.FTZ R4, R3, UR4 ;  /* 0x0000000403047c20 */ /* 0x000fe20008410000 */
[----:B------:R-:W-:Y:S01]  /*aa00*/  FADD.FTZ R3, -R0, R164 ;  /* 0x000000a400037221 */ /* 0x000fe20000010100 */
[----:B------:R-:W-:Y:S01]  /*aa10*/  LOP3.LUT R195, R195, 0xff, RZ, 0xc0, !PT ;  /* 0x000000ffc3c37812 */ /* 0x000fe200078ec0ff */
[----:B------:R-:W-:Y:S01]  /*aa20*/  FFMA.FTZ R164, R19, UR4, -R199 ;  /* 0x0000000413a47c23 */ /* 0x000fe200080108c7 */
[----:B------:R-:W-:Y:S01]  /*aa30*/  LOP3.LUT R197, R197, 0xff, RZ, 0xc0, !PT ;  /* 0x000000ffc5c57812 */ /* 0x000fe200078ec0ff */
[----:B------:R-:W-:Y:S03]  /*aa40*/  FMUL.FTZ R3, R3, UR4 ;  /* 0x0000000403037c20 */ /* 0x000fe60008410000 */
[----:B------:R-:W1:Y:S01]  /*aa50*/  MUFU.EX2 R29, R4 ;  /* 0x00000004001d7308 */ /* 0x000e620000000800 */
[----:B------:R-:W-:Y:S02]  /*aa60*/  F2FP.BF16.F32.PACK_AB R176, R21, R206 ;  /* 0x000000ce15b0723e */ /* 0x000fe400000010ff */
[----:B------:R-:W-:Y:S02]  /*aa70*/  F2FP.BF16.F32.PACK_AB R178, R28, R20 ;  /* 0x000000141cb2723e */ /* 0x000fe400000010ff */
[----:B------:R-:W-:Y:S02]  /*aa80*/  ISETP.LE.U32.AND P2, PT, R6, UR7, PT ;  /* 0x0000000706007c0c */ /* 0x000fe4000bf43070 */
[----:B------:R-:W-:Y:S03]  /*aa90*/  PRMT R6, R195, 0x5410, R198 ;  /* 0x00005410c3067816 */ /* 0x000fe600000000c6 */
[----:B------:R-:W2:Y:S01]  /*aaa0*/  MUFU.EX2 R3, R3 ;  /* 0x0000000300037308 */ /* 0x000ea20000000800 */
[----:B------:R-:W-:Y:S02]  /*aab0*/  PRMT R5, R197, 0x5410, R192 ;  /* 0x00005410c5057816 */ /* 0x000fe400000000c0 */
[----:B------:R-:W-:Y:S02]  /*aac0*/  PRMT R177, R178, 0x7632, R177 ;  /* 0x00007632b2b17816 */ /* 0x000fe400000000b1 */
[----:B------:R-:W-:Y:S02]  /*aad0*/  PRMT R167, R176, 0x7632, R167 ;  /* 0x00007632b0a77816 */ /* 0x000fe400000000a7 */
[--C-:B------:R-:W-:Y:S01]  /*aae0*/  HSET2.LE.AND R6, R6, R204.reuse, PT ;  /* 0x000000cc06067233 */ /* 0x100fe20003803000 */
[C---:B-1----:R-:W-:Y:S01]  /*aaf0*/  FMUL.FTZ R8, R29.reuse, R156 ;  /* 0x0000009c1d087220 */ /* 0x042fe20000410000 */
[C---:B------:R-:W-:Y:S01]  /*ab00*/  FMUL.FTZ R9, R29.reuse, R157 ;  /* 0x0000009d1d097220 */ /* 0x040fe20000410000 */
[----:B------:R-:W-:Y:S01]  /*ab10*/  HSET2.LE.AND R5, R5, R204, PT ;  /* 0x000000cc05057233 */ /* 0x000fe20003803000 */
[----:B------:R-:W-:Y:S01]  /*ab20*/  FMUL.FTZ R4, R29, R160 ;  /* 0x000000a01d047220 */ /* 0x000fe20000410000 */
[----:B------:R-:W-:Y:S01]  /*ab30*/  LOP3.LUT R200, R200, UR14, R7, 0x96, !PT ;  /* 0x0000000ec8c87c12 */ /* 0x000fe2000f8e9607 */
[----:B------:R-:W-:Y:S01]  /*ab40*/  FFMA.FTZ R7, R13, UR4, -R181 ;  /* 0x000000040d077c23 */ /* 0x000fe200080108b5 */
[----:B------:R-:W-:Y:S01]  /*ab50*/  PRMT R169, R178, 0x5410, R177 ;  /* 0x00005410b2a97816 */ /* 0x000fe200000000b1 */
[----:B------:R-:W-:Y:S01]  /*ab60*/  FFMA.FTZ R13, R16, UR4, -R181 ;  /* 0x00000004100d7c23 */ /* 0x000fe200080108b5 */
[C---:B--2---:R-:W-:Y:S01]  /*ab70*/  FMUL.FTZ R10, R3.reuse, R158 ;  /* 0x0000009e030a7220 */ /* 0x044fe20000410000 */
[----:B------:R-:W-:Y:S01]  /*ab80*/  FMUL.FTZ R11, R3, R159 ;  /* 0x0000009f030b7220 */ /* 0x000fe20000410000 */
[----:B------:R-:W-:Y:S01]  /*ab90*/  PRMT R170, R176, 0x5410, R167 ;  /* 0x00005410b0aa7816 */ /* 0x000fe200000000a7 */
[----:B------:R-:W1:Y:S01]  /*aba0*/  LDSM.16.MT88.4 R156, [R210+0x10000] ;  /* 0x01000000d29c783b */ /* 0x000e620000004200 */
[----:B------:R-:W-:Y:S01]  /*abb0*/  IMAD.MOV.U32 R16, RZ, RZ, R7 ;  /* 0x000000ffff107224 */ /* 0x000fe200078e0007 */
[----:B------:R-:W-:Y:S01]  /*abc0*/  LOP3.LUT R169, R169, R6, RZ, 0xc0, !PT ;  /* 0x00000006a9a97212 */ /* 0x000fe200078ec0ff */
[C---:B------:R-:W-:Y:S01]  /*abd0*/  FMUL.FTZ R6, R3.reuse, R162 ;  /* 0x000000a203067220 */ /* 0x040fe20000410000 */
[----:B------:R-:W-:Y:S01]  /*abe0*/  LOP3.LUT R170, R170, R5, RZ, 0xc0, !PT ;  /* 0x00000005aaaa7212 */ /* 0x000fe200078ec0ff */
[----:B------:R-:W-:Y:S01]  /*abf0*/  FMUL.FTZ R7, R3, R163 ;  /* 0x000000a303077220 */ /* 0x000fe20000410000 */
[----:B------:R-:W-:Y:S01]  /*ac00*/  FMUL.FTZ R5, R29, R161 ;  /* 0x000000a11d057220 */ /* 0x000fe20000410000 */
[----:B------:R-:W-:Y:S02]  /*ac10*/  IMAD.MOV.U32 R162, RZ, RZ, R21 ;  /* 0x000000ffffa27224 */ /* 0x000fe400078e0015 */
[----:B------:R-:W-:Y:S01]  /*ac20*/  FMUL.FTZ R19, R3, R151 ;  /* 0x0000009703137220 */ /* 0x000fe20000410000 */
[----:B------:R-:W2:Y:S01]  /*ac30*/  LDL.LU R21, [R1+0x2c] ;  /* 0x00002c0001157983 */ /* 0x000ea20000300800 */
[C---:B------:R-:W-:Y:S01]  /*ac40*/  FMUL.FTZ R36, R29.reuse, R36 ;  /* 0x000000241d247220 */ /* 0x040fe20000410000 */
[----:B------:R-:W-:Y:S01]  /*ac50*/  FMUL.FTZ R37, R29, R37 ;  /* 0x000000251d257220 */ /* 0x000fe20000410000 */
[C---:B------:R-:W-:Y:S01]  /*ac60*/  FMUL.FTZ R38, R3.reuse, R38 ;  /* 0x0000002603267220 */ /* 0x040fe20000410000 */
[C---:B------:R-:W-:Y:S05]  /*ac70*/  HMMA.16816.F32.BF16 R4, R168.reuse, R172, R4 ;  /* 0x000000aca804723c */ /* 0x040fea0000041804 */
[----:B------:R-:W-:Y:S01]  /*ac80*/  FMUL.FTZ R39, R3, R39 ;  /* 0x0000002703277220 */ /* 0x000fe20000410000 */
[C---:B------:R-:W-:Y:S01]  /*ac90*/  FMUL.FTZ R40, R29.reuse, R40 ;  /* 0x000000281d287220 */ /* 0x040fe20000410000 */
[----:B------:R-:W-:Y:S01]  /*aca0*/  FMUL.FTZ R41, R29, R41 ;  /* 0x000000291d297220 */ /* 0x000fe20000410000 */
[C---:B------:R-:W-:Y:S03]  /*acb0*/  HMMA.16816.F32.BF16 R8, R168.reuse, R174, R8 ;  /* 0x000000aea808723c */ /* 0x040fe60000041808 */
[C---:B------:R-:W-:Y:S01]  /*acc0*/  FMUL.FTZ R42, R3.reuse, R42 ;  /* 0x0000002a032a7220 */ /* 0x040fe20000410000 */
[----:B------:R-:W-:Y:S01]  /*acd0*/  FMUL.FTZ R43, R3, R43 ;  /* 0x0000002b032b7220 */ /* 0x000fe20000410000 */
[----:B------:R-:W-:Y:S01]  /*ace0*/  IADD3 R172, PT, PT, R211, 0x10040, RZ ;  /* 0x00010040d3ac7810 */ /* 0x000fe20007ffe0ff */
[C---:B------:R-:W-:Y:S01]  /*acf0*/  FMUL.FTZ R44, R29.reuse, R44 ;  /* 0x0000002c1d2c7220 */ /* 0x040fe20000410000 */
[----:B------:R-:W-:Y:S01]  /*ad00*/  @P0 IADD3 R172, PT, PT, R32, -0x40, RZ ;  /* 0xffffffc020ac0810 */ /* 0x000fe20007ffe0ff */
[--C-:B------:R-:W-:Y:S01]  /*ad10*/  FFMA.FTZ R32, R14, UR4, -R199.reuse ;  /* 0x000000040e207c23 */ /* 0x100fe200080108c7 */
[----:B------:R-:W-:Y:S01]  /*ad20*/  FMUL.FTZ R45, R29, R45 ;  /* 0x0000002d1d2d7220 */ /* 0x000fe20000410000 */
[C---:B------:R-:W-:Y:S01]  /*ad30*/  FMUL.FTZ R46, R3.reuse, R46 ;  /* 0x0000002e032e7220 */ /* 0x040fe20000410000 */
[----:B------:R-:W-:Y:S01]  /*ad40*/  FMUL.FTZ R47, R3, R47 ;  /* 0x0000002f032f7220 */ /* 0x000fe20000410000 */
[----:B------:R-:W-:Y:S02]  /*ad50*/  IMAD.IADD R173, R205, 0x1, R172 ;  /* 0x00000001cdad7824 */ /* 0x000fe400078e02ac */
        /* <DEDUP_REMOVED lines=13> */
[----:B------:R-:W1:Y:S02]  /*ae30*/  LDSM.16.MT88.4 R156, [R172] ;  /* 0x00000000ac9c783b */ /* 0x000e640000004200 */
        /* <DEDUP_REMOVED lines=45> */
[----:B------:R-:W1:Y:S02]  /*b110*/  LDSM.16.MT88.4 R156, [R173] ;  /* 0x00000000ad9c783b */ /* 0x000e640000004200 */
        /* <DEDUP_REMOVED lines=30> */
[----:B------:R-:W-:Y:S01]  /*b300*/  ISETP.GT.U32.AND P4, PT, R201, UR7, PT ;  /* 0x00000007c9007c0c */ /* 0x000fe2000bf84070 */
[----:B------:R-:W-:Y:S04]  /*b310*/  IMAD.WIDE.U32 R200, R200, -0x326172a9, RZ ;  /* 0xcd9e8d57c8c87825 */ /* 0x000fe800078e00ff */
[C---:B------:R-:W-:Y:S01]  /*b320*/  FMUL.FTZ R134, R3.reuse, R134 ;  /* 0x0000008603867220 */ /* 0x040fe20000410000 */
[----:B------:R-:W-:Y:S01]  /*b330*/  ISETP.LE.U32.AND P5, PT, R12, UR7, PT ;  /* 0x000000070c007c0c */ /* 0x000fe2000bfa3070 */
[----:B------:R-:W-:Y:S01]  /*b340*/  FMUL.FTZ R135, R3, R135 ;  /* 0x0000008703877220 */ /* 0x000fe20000410000 */
[----:B------:R-:W-:Y:S01]  /*b350*/  IMAD.WIDE.U32 R160, R196, -0x326172a9, RZ ;  /* 0xcd9e8d57c4a07825 */ /* 0x000fe200078e00ff */
[----:B------:R-:W-:Y:S01]  /*b360*/  MOV R12, R206 ;  /* 0x000000ce000c7202 */ /* 0x000fe20000000f00 */
[C---:B-1----:R-:W-:Y:S03]  /*b370*/  HMMA.16816.F32.BF16 R52, R168.reuse, R156, R52 ;  /* 0x0000009ca834723c */ /* 0x042fe60000041834 */
[----:B------:R-:W-:Y:S01]  /*b380*/  FFMA.FTZ R206, R22, UR4, -R199 ;  /* 0x0000000416ce7c23 */ /* 0x000fe200080108c7 */
[----:B------:R-:W-:Y:S01]  /*b390*/  LOP3.LUT R196, R200, UR12, R161, 0x96, !PT ;  /* 0x0000000cc8c47c12 */ /* 0x000fe2000f8e96a1 */
[----:B------:R-:W-:Y:S01]  /*b3a0*/  FFMA.FTZ R200, R34, UR4, -R199 ;  /* 0x0000000422c87c23 */ /* 0x000fe200080108c7 */
[----:B------:R-:W-:Y:S01]  /*b3b0*/  FFMA.FTZ R181, R33, UR4, -R181 ;  /* 0x0000000421b57c23 */ /* 0x000fe200080108b5 */
[--C-:B------:R-:W-:Y:S01]  /*b3c0*/  FFMA.FTZ R33, R15, UR4, -R199.reuse ;  /* 0x000000040f217c23 */ /* 0x100fe200080108c7 */
[C---:B------:R-:W-:Y:S01]  /*b3d0*/  HMMA.16816.F32.BF16 R56, R168.reuse, R158, R56 ;  /* 0x0000009ea838723c */ /* 0x040fe20000041838 */
[----:B------:R-:W1:Y:S02]  /*b3e0*/  LDSM.16.MT88.4 R156, [R211+0x12000] ;  /* 0x01200000d39c783b */ /* 0x000e640000004200 */
[--C-:B------:R-:W-:Y:S01]  /*b3f0*/  FFMA.FTZ R163, R23, UR4, -R199.reuse ;  /* 0x0000000417a37c23 */ /* 0x100fe200080108c7 */
[----:B------:R-:W-:Y:S01]  /*b400*/  FFMA.FTZ R161, R26, UR4, -R199 ;  /* 0x000000041aa17c23 */ /* 0x000fe200080108c7 */
[----:B------:R-:W-:Y:S01]  /*b410*/  MOV R23, R12 ;  /* 0x0000000c00177202 */ /* 0x000fe20000000f00 */
[C---:B------:R-:W-:Y:S01]  /*b420*/  FMUL.FTZ R14, R3.reuse, R154 ;  /* 0x0000009a030e7220 */ /* 0x040fe20000410000 */
[----:B------:R-:W-:Y:S01]  /*b430*/  MOV R26, R13 ;  /* 0x0000000d001a7202 */ /* 0x000fe20000000f00 */
[C---:B------:R-:W-:Y:S01]  /*b440*/  FMUL.FTZ R15, R3.reuse, R155 ;  /* 0x0000009b030f7220 */ /* 0x040fe20000410000 */
[----:B------:R-:W-:Y:S01]  /*b450*/  LOP3.LUT R175, R202, UR6, R201, 0x96, !PT ;  /* 0x00000006caaf7c12 */ /* 0x000fe2000f8e96c9 */
[----:B------:R-:W-:Y:S02]  /*b460*/  IMAD.MOV.U32 R22, RZ, RZ, R162 ;  /* 0x000000ffff167224 */ /* 0x000fe400078e00a2 */
[--C-:B------:R-:W-:Y:S01]  /*b470*/  FFMA.FTZ R174, R18, UR4, -R199.reuse ;  /* 0x0000000412ae7c23 */ /* 0x100fe200080108c7 */
[----:B------:R-:W-:Y:S01]  /*b480*/  FMUL.FTZ R18, R3, R150 ;  /* 0x0000009603127220 */ /* 0x000fe20000410000 */
[----:B------:R-:W-:Y:S01]  /*b490*/  FFMA.FTZ R162, R27, UR4, -R199 ;  /* 0x000000041ba27c23 */ /* 0x000fe200080108c7 */
[----:B------:R-:W-:Y:S02]  /*b4a0*/  IMAD.MOV.U32 R27, RZ, RZ, R33 ;  /* 0x000000ffff1b7224 */ /* 0x000fe400078e0021 */
[--C-:B------:R-:W-:Y:S01]  /*b4b0*/  FFMA.FTZ R202, R30, UR4, -R199.reuse ;  /* 0x000000041eca7c23 */ /* 0x100fe200080108c7 */
[----:B------:R-:W-:Y:S01]  /*b4c0*/  MOV R30, R32 ;  /* 0x00000020001e7202 */ /* 0x000fe20000000f00 */
[--C-:B------:R-:W-:Y:S01]  /*b4d0*/  FFMA.FTZ R201, R31, UR4, -R199.reuse ;  /* 0x000000041fc97c23 */ /* 0x100fe200080108c7 */
[----:B------:R-:W-:Y:S01]  /*b4e0*/  FFMA.FTZ R199, R35, UR4, -R199 ;  /* 0x0000000423c77c23 */ /* 0x000fe200080108c7 */
[----:B------:R-:W-:Y:S01]  /*b4f0*/  IMAD.MOV.U32 R31, RZ, RZ, R25 ;  /* 0x000000ffff1f7224 */ /* 0x000fe200078e0019 */
[----:B------:R-:W-:Y:S01]  /*b500*/  LDSM.16.MT88.4 R32, [R172+0x6000] ;  /* 0x00600000ac20783b */ /* 0x000fe20000004200 */
[----:B------:R-:W-:Y:S01]  /*b510*/  FMUL.FTZ R25, R29, R137 ;  /* 0x000000891d197220 */ /* 0x000fe20000410000 */
[----:B------:R-:W-:Y:S02]  /*b520*/  IMAD.MOV.U32 R137, RZ, RZ, R28 ;  /* 0x000000ffff897224 */ /* 0x000fe400078e001c */
[----:B------:R-:W-:Y:S01]  /*b530*/  @!P5 HFMA2.BF16_V2 R244, -RZ.H0_H0, RZ.H0_H0, -R180.H0_H0 ;  /* 0x200000fffff4d231 */ /* 0x000fe200003409b4 */
[----:B------:R-:W-:Y:S01]  /*b540*/  ISETP.LE.U32.AND P6, PT, R195, UR7, PT ;  /* 0x00000007c3007c0c */ /* 0x000fe2000bfc3070 */
[----:B------:R-:W-:Y:S02]  /*b550*/  @!P2 HFMA2.BF16_V2 R239, -RZ.H0_H0, RZ.H0_H0, -R179.H0_H0 ;  /* 0x200000ffffefa231 */ /* 0x000fe400003409b3 */
[----:B------:R-:W-:Y:S02]  /*b560*/  IMAD.U32 R195, RZ, RZ, UR15 ;  /* 0x0000000fffc37e24 */ /* 0x000fe4000f8e00ff */
[----:B------:R-:W-:Y:S01]  /*b570*/  @P4 HFMA2.BF16_V2 R234, -RZ.H0_H0, RZ.H0_H0, -R166.H0_H0 ;  /* 0x200000ffffea4231 */ /* 0x000fe200003409a6 */
[----:B------:R-:W-:Y:S01]  /*b580*/  @!P5 PRMT R180, R244, 0x5410, RZ ;  /* 0x00005410f4b4d816 */ /* 0x000fe200000000ff */
[----:B------:R-:W-:Y:S01]  /*b590*/  MUFU.EX2 R181, R181 ;  /* 0x000000b500b57308 */ /* 0x000fe20000000800 */
[----:B------:R-:W-:Y:S01]  /*b5a0*/  @!P2 PRMT R179, R239, 0x5410, RZ ;  /* 0x00005410efb3a816 */ /* 0x000fe200000000ff */
[C---:B------:R-:W-:Y:S01]  /*b5b0*/  FMUL.FTZ R132, R29.reuse, R132 ;  /* 0x000000841d847220 */ /* 0x040fe20000410000 */
[----:B------:R-:W-:Y:S01]  /*b5c0*/  @P4 PRMT R166, R234, 0x5410, RZ ;  /* 0x00005410eaa64816 */ /* 0x000fe200000000ff */
[C---:B------:R-:W-:Y:S01]  /*b5d0*/  FMUL.FTZ R133, R29.reuse, R133 ;  /* 0x000000851d857220 */ /* 0x040fe20000410000 */
[----:B------:R-:W-:Y:S01]  /*b5e0*/  ISETP.LE.U32.AND P5, PT, R198, UR7, PT ;  /* 0x00000007c6007c0c */ /* 0x000fe2000bfa3070 */
[----:B------:R-:W-:Y:S01]  /*b5f0*/  IMAD.MOV.U32 R198, RZ, RZ, R160 ;  /* 0x000000ffffc67224 */ /* 0x000fe200078e00a0 */
[----:B------:R-:W-:Y:S01]  /*b600*/  ISETP.GT.U32.AND P4, PT, R186, UR7, PT ;  /* 0x00000007ba007c0c */ /* 0x000fe2000bf84070 */
[----:B------:R-:W-:Y:S02]  /*b610*/  @!P6 HFMA2.BF16_V2 R237, -RZ.H0_H0, RZ.H0_H0, -R178.H0_H0 ;  /* 0x200000ffffede231 */ /* 0x000fe400003409b2 */
[----:B------:R-:W-:Y:S01]  /*b620*/  MUFU.EX2 R199, R199 ;  /* 0x000000c700c77308 */ /* 0x000fe20000000800 */
[C---:B------:R-:W-:Y:S01]  /*b630*/  FMUL.FTZ R12, R29.reuse, R152 ;  /* 0x000000981d0c7220 */ /* 0x040fe20000410000 */
[----:B------:R-:W-:Y:S01]  /*b640*/  FMUL.FTZ R13, R29, R153 ;  /* 0x000000991d0d7220 */ /* 0x000fe20000410000 */
[C---:B-1----:R-:W-:Y:S01]  /*b650*/  HMMA.16816.F32.BF16 R60, R168.reuse, R156, R60 ;  /* 0x0000009ca83c723c */ /* 0x042fe2000004183c */
[----:B------:R-:W-:Y:S02]  /*b660*/  UIADD3 UR6, UPT, UPT, UR26, -0x1, URZ ;  /* 0xffffffff1a067890 */ /* 0x000fe4000fffe0ff */
[----:B------:R-:W-:Y:S01]  /*b670*/  @!P6 PRMT R178, R237, 0x5410, RZ ;  /* 0x00005410edb2e816 */ /* 0x000fe200000000ff */
[----:B------:R-:W-:Y:S01]  /*b680*/  FMUL.FTZ R28, R29, R144 ;  /* 0x000000901d1c7220 */ /* 0x000fe20000410000 */
[----:B------:R-:W-:Y:S01]  /*b690*/  MOV R144, R31 ;  /* 0x0000001f00907202 */ /* 0x000fe20000000f00 */
[----:B------:R-:W-:Y:S01]  /*b6a0*/  FMUL.FTZ R31, R3, R147 ;  /* 0x00000093031f7220 */ /* 0x000fe20000410000 */
[----:B------:R-:W-:Y:S01]  /*b6b0*/  ISETP.GT.U32.AND P6, PT, R192, UR7, PT ;  /* 0x00000007c0007c0c */ /* 0x000fe2000bfc4070 */
[C---:B------:R-:W-:Y:S01]  /*b6c0*/  HMMA.16816.F32.BF16 R64, R168.reuse, R158, R64 ;  /* 0x0000009ea840723c */ /* 0x040fe20000041840 */
[----:B------:R-:W1:Y:S01]  /*b6d0*/  LDSM.16.MT88.4 R156, [R210+0x12000] ;  /* 0x01200000d29c783b */ /* 0x000e620000004200 */
[----:B------:R-:W-:Y:S01]  /*b6e0*/  MUFU.EX2 R202, R202 ;  /* 0x000000ca00ca7308 */ /* 0x000fe20000000800 */
[----:B------:R-:W-:Y:S01]  /*b6f0*/  @!P5 HFMA2.BF16_V2 R236, -RZ.H0_H0, RZ.H0_H0, -R177.H0_H0 ;  /* 0x200000ffffecd231 */ /* 0x000fe200003409b1 */
[----:B------:R-:W-:Y:S01]  /*b700*/  LOP3.LUT R203, R203, 0xff, RZ, 0xc0, !PT ;  /* 0x000000ffcbcb7812 */ /* 0x000fe200078ec0ff */
[----:B------:R-:W-:Y:S01]  /*b710*/  UMOV UR26, UR6 ;  /* 0x00000006001a7c82 */ /* 0x000fe20008000000 */
[----:B------:R-:W-:Y:S02]  /*b720*/  LOP3.LUT R192, R196, 0xffff, RZ, 0xc0, !PT ;  /* 0x0000ffffc4c07812 */ /* 0x000fe400078ec0ff */
[----:B------:R-:W-:Y:S02]  /*b730*/  @!P5 PRMT R177, R236, 0x5410, RZ ;  /* 0x00005410ecb1d816 */ /* 0x000fe400000000ff */
[----:B------:R-:W-:Y:S02]  /*b740*/  ISETP.GT.U32.AND P5, PT, R191, UR7, PT ;  /* 0x00000007bf007c0c */ /* 0x000fe4000bfa4070 */
[----:B------:R-:W-:Y:S01]  /*b750*/  MUFU.EX2 R201, R201 ;  /* 0x000000c900c97308 */ /* 0x000fe20000000800 */
[----:B------:R-:W-:Y:S01]  /*b760*/  @P6 HFMA2.BF16_V2 R226, -RZ.H0_H0, RZ.H0_H0, -R167.H0_H0 ;  /* 0x200000ffffe26231 */ /* 0x000fe200003409a7 */
[----:B------:R-:W-:Y:S04]  /*b770*/  SHF.R.U32.HI R192, RZ, 0x8, R192 ;  /* 0x00000008ffc07819 */ /* 0x000fe800000116c0 */
[----:B------:R-:W-:Y:S04]  /*b780*/  @P6 PRMT R167, R226, 0x5410, RZ ;  /* 0x00005410e2a76816 */ /* 0x000fe800000000ff */
[----:B------:R-:W-:Y:S01]  /*b790*/  MUFU.EX2 R191, R163 ;  /* 0x000000a300bf7308 */ /* 0x000fe20000000800 */
[----:B------:R-:W-:Y:S09]  /*b7a0*/  @P5 HFMA2.BF16_V2 R220, -RZ.H0_H0, RZ.H0_H0, -R165.H0_H0 ;  /* 0x200000ffffdc5231 */ /* 0x000ff200003409a5 */
[----:B------:R-:W-:Y:S01]  /*b7b0*/  MUFU.EX2 R200, R200 ;  /* 0x000000c800c87308 */ /* 0x000fe20000000800 */
[----:B------:R-:W-:Y:S01]  /*b7c0*/  @P5 PRMT R165, R220, 0x5410, RZ ;  /* 0x00005410dca55816 */ /* 0x000fe200000000ff */
[C---:B-1----:R-:W-:Y:S08]  /*b7d0*/  HMMA.16816.F32.BF16 R68, R168.reuse, R156, R68 ;  /* 0x0000009ca844723c */ /* 0x042ff00000041844 */
[C---:B------:R-:W-:Y:S01]  /*b7e0*/  HMMA.16816.F32.BF16 R72, R168.reuse, R158, R72 ;  /* 0x0000009ea848723c */ /* 0x040fe20000041848 */
[----:B------:R-:W1:Y:S07]  /*b7f0*/  LDSM.16.MT88.4 R156, [R172+0x2000] ;  /* 0x00200000ac9c783b */ /* 0x000e6e0000004200 */
[C---:B-1----:R-:W-:Y:S08]  /*b800*/  HMMA.16816.F32.BF16 R76, R168.reuse, R156, R76 ;  /* 0x0000009ca84c723c */ /* 0x042ff0000004184c */
[C---:B------:R-:W-:Y:S01]  /*b810*/  HMMA.16816.F32.BF16 R80, R168.reuse, R158, R80 ;  /* 0x0000009ea850723c */ /* 0x040fe20000041850 */
[----:B------:R-:W1:Y:S02]  /*b820*/  LDSM.16.MT88.4 R156, [R173+0x2000] ;  /* 0x00200000ad9c783b */ /* 0x000e640000004200 */
[C---:B--2---:R-:W-:Y:S01]  /*b830*/  FFMA.FTZ R152, R29.reuse, R21, R24 ;  /* 0x000000151d987223 */ /* 0x044fe20000010018 */
[C---:B------:R-:W-:Y:S01]  /*b840*/  FMUL.FTZ R24, R29.reuse, R136 ;  /* 0x000000881d187220 */ /* 0x040fe20000410000 */
[C---:B------:R-:W-:Y:S03]  /*b850*/  FMUL.FTZ R21, R29.reuse, R141 ;  /* 0x0000008d1d157220 */ /* 0x040fe60000410000 */
[C---:B-1----:R-:W-:Y:S08]  /*b860*/  HMMA.16816.F32.BF16 R84, R168.reuse, R156, R84 ;  /* 0x0000009ca854723c */ /* 0x042ff00000041854 */
[C---:B------:R-:W-:Y:S01]  /*b870*/  HMMA.16816.F32.BF16 R88, R168.reuse, R158, R88 ;  /* 0x0000009ea858723c */ /* 0x040fe20000041858 */
[----:B------:R-:W1:Y:S07]  /*b880*/  LDSM.16.MT88.4 R156, [R211+0x14000] ;  /* 0x01400000d39c783b */ /* 0x000e6e0000004200 */
        /* <DEDUP_REMOVED lines=16> */
[C---:B------:R-:W-:Y:S03]  /*b990*/  HMMA.16816.F32.BF16 R12, R168.reuse, R158, R12 ;  /* 0x0000009ea80c723c */ /* 0x040fe6000004180c */
[----:B------:R-:W-:Y:S02]  /*b9a0*/  IMAD.MOV.U32 R159, RZ, RZ, R16 ;  /* 0x000000ffff9f7224 */ /* 0x000fe400078e0010 */
[C---:B------:R-:W-:Y:S01]  /*b9b0*/  FMUL.FTZ R16, R29.reuse, R148 ;  /* 0x000000941d107220 */ /* 0x040fe20000410000 */
[----:B------:R-:W-:Y:S01]  /*b9c0*/  MOV R158, R17 ;  /* 0x00000011009e7202 */ /* 0x000fe20000000f00 */
[----:B------:R-:W2:Y:S01]  /*b9d0*/  LDL.LU R148, [R1+0x28] ;  /* 0x0000280001947983 */ /* 0x000ea20000300800 */
[C---:B------:R-:W-:Y:S01]  /*b9e0*/  FMUL.FTZ R17, R29.reuse, R149 ;  /* 0x000000951d117220 */ /* 0x040fe20000410000 */
[----:B------:R-:W-:Y:S01]  /*b9f0*/  MOV R149, R20 ;  /* 0x0000001400957202 */ /* 0x000fe20000000f00 */
[----:B------:R-:W-:Y:S01]  /*ba00*/  MUFU.EX2 R141, R159 ;  /* 0x0000009f008d7308 */ /* 0x000fe20000000800 */
[C---:B------:R-:W-:Y:S01]  /*ba10*/  FMUL.FTZ R20, R29.reuse, R140 ;  /* 0x0000008c1d147220 */ /* 0x040fe20000410000 */
[----:B------:R-:W-:Y:S01]  /*ba20*/  FMUL.FTZ R29, R29, R145 ;  /* 0x000000911d1d7220 */ /* 0x000fe20000410000 */
[----:B------:R-:W-:Y:S02]  /*ba30*/  IMAD.MOV.U32 R145, RZ, RZ, R22 ;  /* 0x000000ffff917224 */ /* 0x000fe400078e0016 */
[C---:B------:R-:W-:Y:S01]  /*ba40*/  FMUL.FTZ R22, R3.reuse, R142 ;  /* 0x0000008e03167220 */ /* 0x040fe20000410000 */
[C---:B------:R-:W-:Y:S04]  /*ba50*/  HMMA.16816.F32.BF16 R16, R168.reuse, R32, R16 ;  /* 0x00000020a810723c */ /* 0x040fe80000041810 */
[----:B------:R1:W-:Y:S01]  /*ba60*/  MUFU.EX2 R32, R27 ;  /* 0x0000001b00207308 */ /* 0x0003e20000000800 */
[----:B------:R-:W-:Y:S01]  /*ba70*/  MOV R142, R23 ;  /* 0x00000017008e7202 */ /* 0x000fe20000000f00 */
[----:B------:R-:W-:Y:S01]  /*ba80*/  FMUL.FTZ R23, R3, R143 ;  /* 0x0000008f03177220 */ /* 0x000fe20000410000 */
[----:B------:R-:W-:Y:S04]  /*ba90*/  IMAD.MOV.U32 R143, RZ, RZ, R208 ;  /* 0x000000ffff8f7224 */ /* 0x000fe800078e00d0 */
[----:B------:R-:W-:Y:S03]  /*baa0*/  FADD.FTZ R152, R143, R152 ;  /* 0x000000988f987221 */ /* 0x000fe60000010000 */
[----:B------:R3:W4:Y:S01]  /*bab0*/  MUFU.EX2 R159, R26 ;  /* 0x0000001a009f7308 */ /* 0x0007220000000800 */
[C---:B------:R-:W-:Y:S03]  /*bac0*/  HMMA.16816.F32.BF16 R20, R168.reuse, R34, R20 ;  /* 0x00000022a814723c */ /* 0x040fe60000041814 */
[----:B------:R-:W-:Y:S06]  /*bad0*/  PRMT R35, R185, 0x5410, R184 ;  /* 0x00005410b9237816 */ /* 0x000fec00000000b8 */
[----:B------:R4:W4:Y:S01]  /*bae0*/  MUFU.EX2 R140, R30 ;  /* 0x0000001e008c7308 */ /* 0x0009220000000800 */
[----:B-1----:R-:W-:Y:S01]  /*baf0*/  FMUL.FTZ R27, R3, R139 ;  /* 0x0000008b031b7220 */ /* 0x002fe20000410000 */
[----:B------:R-:W-:Y:S05]  /*bb00*/  LOP3.LUT R35, R35, 0xff00ff, RZ, 0xc0, !PT ;  /* 0x00ff00ff23237812 */ /* 0x000fea00078ec0ff */
[----:B------:R-:W-:Y:S03]  /*bb10*/  HSET2.LE.AND R35, R35, R204, PT ;  /* 0x000000cc23237233 */ /* 0x000fe60003803000 */
[----:B------:R-:W1:Y:S01]  /*bb20*/  MUFU.EX2 R33, R158 ;  /* 0x0000009e00217308 */ /* 0x000e620000000800 */
[----:B---3--:R-:W-:Y:S01]  /*bb30*/  FMUL.FTZ R26, R3, R138 ;  /* 0x0000008a031a7220 */ /* 0x008fe20000410000 */
[----:B----4-:R-:W-:Y:S04]  /*bb40*/  F2FP.BF16.F32.PACK_AB R154, R209, R159 ;  /* 0x0000009fd19a723e */ /* 0x010fe800000010ff */
[----:B------:R-:W-:Y:S04]  /*bb50*/  PRMT R153, R154, 0x7632, R153 ;  /* 0x000076329a997816 */ /* 0x000fe80000000099 */
[----:B------:R1:W-:Y:S01]  /*bb60*/  MUFU.EX2 R158, R174 ;  /* 0x000000ae009e7308 */ /* 0x0003e20000000800 */
[----:B------:R-:W-:Y:S01]  /*bb70*/  FMUL.FTZ R30, R3, R146 ;  /* 0x00000092031e7220 */ /* 0x000fe20000410000 */
[----:B------:R-:W-:Y:S01]  /*bb80*/  F2FP.BF16.F32.PACK_AB R157, R32, R140 ;  /* 0x0000008c209d723e */ /* 0x000fe200000010ff */
[----:B------:R-:W-:Y:S03]  /*bb90*/  @P4 HFMA2.BF16_V2 R232, -RZ.H0_H0, RZ.H0_H0, -R153.H0_H0 ;  /* 0x200000ffffe84231 */ /* 0x000fe60000340999 */
[----:B------:R-:W-:Y:S04]  /*bba0*/  PRMT R156, R157, 0x7632, R156 ;  /* 0x000076329d9c7816 */ /* 0x000fe8000000009c */
[----:B------:R3:W4:Y:S01]  /*bbb0*/  MUFU.EX2 R208, R164 ;  /* 0x000000a400d07308 */ /* 0x0007220000000800 */
[----:B-1----:R-:W-:Y:S04]  /*bbc0*/  F2FP.BF16.F32.PACK_AB R174, R141, R33 ;  /* 0x000000218dae723e */ /* 0x002fe800000010ff */
[----:B---3--:R-:W-:Y:S02]  /*bbd0*/  PRMT R164, R174, 0x7632, R164 ;  /* 0x00007632aea47816 */ /* 0x008fe400000000a4 */
[----:B----4-:R-:W-:Y:S03]  /*bbe0*/  F2FP.BF16.F32.PACK_AB R155, R208, R158 ;  /* 0x0000009ed09b723e */ /* 0x010fe600000010ff */
[----:B------:R-:W-:Y:S02]  /*bbf0*/  @!P3 HFMA2.BF16_V2 R218, -RZ.H0_H0, RZ.H0_H0, -R164.H0_H0 ;  /* 0x200000ffffdab231 */ /* 0x000fe400003409a4 */
[----:B--2---:R-:W-:Y:S02]  /*bc00*/  FFMA.FTZ R136, R3, R148, R149 ;  /* 0x0000009403887223 */ /* 0x004fe40000010095 */
[----:B------:R-:W1:Y:S02]  /*bc10*/  LDSM.16.MT88.4 R148, [R173+0x6000] ;  /* 0x00600000ad94783b */ /* 0x000e640000004200 */
[----:B------:R-:W-:Y:S06]  /*bc20*/  FADD.FTZ R3, R137, R136 ;  /* 0x0000008889037221 */ /* 0x000fec0000010000 */
[----:B------:R-:W2:Y:S01]  /*bc30*/  LDSM.16.MT88.4 R136, [R211+0x10800] ;  /* 0x01080000d388783b */ /* 0x000ea20000004200 */
[C---:B-1----:R-:W-:Y:S03]  /*bc40*/  HMMA.16816.F32.BF16 R24, R168.reuse, R148, R24 ;  /* 0x00000094a818723c */ /* 0x042fe60000041818 */
[----:B------:R-:W-:Y:S01]  /*bc50*/  FADD.FTZ R149, R144, R3 ;  /* 0x0000000390957221 */ /* 0x000fe20000010000 */
[C---:B------:R-:W-:Y:S02]  /*bc60*/  LOP3.LUT R148, R207.reuse, 0xff, RZ, 0xc0, !PT ;  /* 0x000000ffcf947812 */ /* 0x040fe400078ec0ff */
[C---:B------:R-:W-:Y:S01]  /*bc70*/  LOP3.LUT R144, R207.reuse, 0xffff, RZ, 0xc0, !PT ;  /* 0x0000ffffcf907812 */ /* 0x040fe200078ec0ff */
[----:B------:R-:W-:Y:S01]  /*bc80*/  FADD.FTZ R149, R212, R149 ;  /* 0x00000095d4957221 */ /* 0x000fe20000010000 */
[----:B------:R-:W-:Y:S01]  /*bc90*/  HMMA.16816.F32.BF16 R28, R168, R150, R28 ;  /* 0x00000096a81c723c */ /* 0x000fe2000004181c */
[----:B------:R3:W5:Y:S02]  /*bca0*/  LDL.LU R212, [R1+0x40] ;  /* 0x0000400001d47983 */ /* 0x0007640000300800 */
[----:B------:R-:W-:Y:S01]  /*bcb0*/  PRMT R170, R207, 0x7632, R170 ;  /* 0x00007632cfaa7816 */ /* 0x000fe200000000aa */
[----:B------:R-:W-:Y:S01]  /*bcc0*/  IMAD.MOV.U32 R171, RZ, RZ, R206 ;  /* 0x000000ffffab7224 */ /* 0x000fe200078e00ce */
[----:B------:R-:W-:Y:S01]  /*bcd0*/  SHF.R.U32.HI R169, RZ, 0x18, R207 ;  /* 0x00000018ffa97819 */ /* 0x000fe200000116cf */
[----:B------:R-:W-:Y:S01]  /*bce0*/  FADD.FTZ R150, R142, R152 ;  /* 0x000000988e967221 */ /* 0x000fe20000010000 */
[----:B------:R-:W4:Y:S01]  /*bcf0*/  LDL.LU.64 R206, [R1+0x10] ;  /* 0x0000100001ce7983 */ /* 0x000f220000300a00 */
[----:B------:R-:W-:Y:S01]  /*bd00*/  SHF.R.U32.HI R144, RZ, 0x8, R144 ;  /* 0x00000008ff907819 */ /* 0x000fe20000011690 */
[----:B------:R-:W-:Y:S01]  /*bd10*/  FADD.FTZ R149, R140, R149 ;  /* 0x000000958c957221 */ /* 0x000fe20000010000 */
[----:B------:R-:W-:Y:S01]  /*bd20*/  LOP3.LUT R170, R170, 0xff, RZ, 0xc0, !PT ;  /* 0x000000ffaaaa7812 */ /* 0x000fe200078ec0ff */
[----:B------:R-:W-:Y:S01]  /*bd30*/  FADD.FTZ R150, R145, R150 ;  /* 0x0000009691967221 */ /* 0x000fe20000010000 */
[----:B------:R-:W-:Y:S02]  /*bd40*/  PRMT R3, R148, 0x5410, R144 ;  /* 0x0000541094037816 */ /* 0x000fe40000000090 */
[----:B------:R-:W-:Y:S01]  /*bd50*/  MOV R151, R32 ;  /* 0x0000002000977202 */ /* 0x000fe20000000f00 */
[----:B------:R-:W-:Y:S01]  /*bd60*/  FADD.FTZ R150, R33, R150 ;  /* 0x0000009621967221 */ /* 0x000fe20000010000 */
[----:B------:R-:W-:Y:S01]  /*bd70*/  PRMT R32, R174, 0x5410, R164 ;  /* 0x00005410ae207816 */ /* 0x000fe200000000a4 */
[----:B------:R-:W-:Y:S01]  /*bd80*/  LDSM.16.MT88.4 R144, [R173+0x4800] ;  /* 0x00480000ad90783b */ /* 0x000fe20000004200 */
[--C-:B------:R-:W-:Y:S01]  /*bd90*/  HSET2.LE.AND R3, R3, R204.reuse, PT ;  /* 0x000000cc03037233 */ /* 0x100fe20003803000 */
[----:B------:R-:W-:Y:S01]  /*bda0*/  FADD.FTZ R149, R151, R149 ;  /* 0x0000009597957221 */ /* 0x000fe20000010000 */
[----:B------:R-:W-:Y:S02]  /*bdb0*/  PRMT R34, R170, 0x5410, R169 ;  /* 0x00005410aa227816 */ /* 0x000fe400000000a9 */
[----:B------:R-:W-:Y:S01]  /*bdc0*/  PRMT R33, R157, 0x5410, R156 ;  /* 0x000054109d217816 */ /* 0x000fe2000000009c */
[----:B------:R-:W-:Y:S01]  /*bdd0*/  FADD.FTZ R149, R158, R149 ;  /* 0x000000959e957221 */ /* 0x000fe20000010000 */
[----:B------:R-:W-:Y:S02]  /*bde0*/  LOP3.LUT R32, R32, R3, RZ, 0xc0, !PT ;  /* 0x0000000320207212 */ /* 0x000fe400078ec0ff */
[--C-:B------:R-:W-:Y:S02]  /*bdf0*/  HSET2.LE.AND R34, R34, R204.reuse, PT ;  /* 0x000000cc22227233 */ /* 0x100fe40003803000 */
[----:B------:R-:W-:Y:S02]  /*be00*/  PRMT R3, R203, 0x5410, R186 ;  /* 0x00005410cb037816 */ /* 0x000fe400000000ba */
[----:B------:R-:W-:Y:S02]  /*be10*/  PRMT R152, R155, 0x7632, R152 ;  /* 0x000076329b987816 */ /* 0x000fe40000000098 */
[----:B------:R-:W-:Y:S02]  /*be20*/  LOP3.LUT R33, R33, R34, RZ, 0xc0, !PT ;  /* 0x0000002221217212 */ /* 0x000fe400078ec0ff */
[----:B------:R-:W-:Y:S02]  /*be30*/  HSET2.LE.AND R3, R3, R204, PT ;  /* 0x000000cc03037233 */ /* 0x000fe40003803000 */
[----:B------:R-:W-:Y:S02]  /*be40*/  PRMT R34, R154, 0x5410, R153 ;  /* 0x000054109a227816 */ /* 0x000fe40000000099 */
[----:B------:R-:W-:Y:S02]  /*be50*/  @!P3 PRMT R164, R218, 0x5410, RZ ;  /* 0x00005410daa4b816 */ /* 0x000fe400000000ff */
[----:B------:R-:W-:Y:S02]  /*be60*/  LOP3.LUT R34, R34, R3, RZ, 0xc0, !PT ;  /* 0x0000000322227212 */ /* 0x000fe400078ec0ff */
[----:B------:R-:W-:Y:S02]  /*be70*/  PRMT R3, R155, 0x5410, R152 ;  /* 0x000054109b037816 */ /* 0x000fe40000000098 */
[----:B------:R-:W-:Y:S02]  /*be80*/  @P4 PRMT R153, R232, 0x5410, RZ ;  /* 0x00005410e8994816 */ /* 0x000fe400000000ff */
[----:B------:R-:W-:Y:S02]  /*be90*/  LOP3.LUT R35, R3, R35, RZ, 0xc0, !PT ;  /* 0x0000002303237212 */ /* 0x000fe400078ec0ff */
[----:B------:R-:W-:Y:S02]  /*bea0*/  ISETP.LE.U32.AND P6, PT, R148, UR7, PT ;  /* 0x0000000794007c0c */ /* 0x000fe4000bfc3070 */
[----:B------:R-:W-:Y:S02]  /*beb0*/  ISETP.LE.U32.AND P3, PT, R203, UR7, PT ;  /* 0x00000007cb007c0c */ /* 0x000fe4000bf63070 */
[----:B------:R-:W-:Y:S01]  /*bec0*/  ISETP.LE.U32.AND P5, PT, R169, UR7, PT ;  /* 0x00000007a9007c0c */ /* 0x000fe2000bfa3070 */
[C---:B--2---:R-:W-:Y:S08]  /*bed0*/  HMMA.16816.F32.BF16 R4, R32.reuse, R136, R4 ;  /* 0x000000882004723c */ /* 0x044ff00000041804 */
[C---:B------:R-:W-:Y:S01]  /*bee0*/  HMMA.16816.F32.BF16 R8, R32.reuse, R138, R8 ;  /* 0x0000008a2008723c */ /* 0x040fe20000041808 */
[----:B------:R-:W-:Y:S02]  /*bef0*/  LDSM.16.MT88.4 R136, [R172+0x800] ;  /* 0x00080000ac88783b */ /* 0x000fe40000004200 */
[----:B------:R-:W-:Y:S02]  /*bf00*/  @!P6 HFMA2.BF16_V2 R219, -RZ.H0_H0, RZ.H0_H0, -R174.H0_H0 ;  /* 0x200000ffffdbe231 */ /* 0x000fe400003409ae */
[----:B------:R-:W-:Y:S02]  /*bf10*/  @!P3 HFMA2.BF16_V2 R233, -RZ.H0_H0, RZ.H0_H0, -R154.H0_H0 ;  /* 0x200000ffffe9b231 */ /* 0x000fe4000034099a */
[----:B------:R-:W-:Y:S01]  /*bf20*/  @!P5 HFMA2.BF16_V2 R224, -RZ.H0_H0, RZ.H0_H0, -R156.H0_H0 ;  /* 0x200000ffffe0d231 */ /* 0x000fe2000034099c */
[----:B------:R-:W-:Y:S02]  /*bf30*/  @!P6 PRMT R174, R219, 0x5410, RZ ;  /* 0x00005410dbaee816 */ /* 0x000fe400000000ff */
[----:B------:R-:W-:Y:S02]  /*bf40*/  @!P3 PRMT R154, R233, 0x5410, RZ ;  /* 0x00005410e99ab816 */ /* 0x000fe400000000ff */
[----:B------:R-:W-:Y:S02]  /*bf50*/  @!P5 PRMT R156, R224, 0x5410, RZ ;  /* 0x00005410e09cd816 */ /* 0x000fe400000000ff */
[----:B------:R-:W-:Y:S02]  /*bf60*/  ISETP.LE.U32.AND P6, PT, R170, UR7, PT ;  /* 0x00000007aa007c0c */ /* 0x000fe4000bfc3070 */
[----:B------:R-:W-:Y:S02]  /*bf70*/  ISETP.GT.U32.AND P5, PT, R184, UR7, PT ;  /* 0x00000007b8007c0c */ /* 0x000fe4000bfa4070 */
[----:B------:R-:W-:Y:S04]  /*bf80*/  F2FP.BF16.F32.PACK_AB R170, R187, R188 ;  /* 0x000000bcbbaa723e */ /* 0x000fe800000010ff */
[----:B------:R-:W-:Y:S05]  /*bf90*/  PRMT R169, R170, 0x7632, R169 ;  /* 0x00007632aaa97816 */ /* 0x000fea00000000a9 */
[----:B------:R-:W-:Y:S02]  /*bfa0*/  @!P6 HFMA2.BF16_V2 R225, -RZ.H0_H0, RZ.H0_H0, -R157.H0_H0 ;  /* 0x200000ffffe1e231 */ /* 0x000fe4000034099d */
[----:B------:R-:W-:Y:S03]  /*bfb0*/  @P5 HFMA2.BF16_V2 R230, -RZ.H0_H0, RZ.H0_H0, -R152.H0_H0 ;  /* 0x200000ffffe65231 */ /* 0x000fe60000340998 */
[----:B------:R-:W-:Y:S02]  /*bfc0*/  @!P6 PRMT R157, R225, 0x5410, RZ ;  /* 0x00005410e19de816 */ /* 0x000fe400000000ff */
[----:B------:R-:W-:Y:S02]  /*bfd0*/  @P5 PRMT R152, R230, 0x5410, RZ ;  /* 0x00005410e6985816 */ /* 0x000fe400000000ff */
[----:B------:R-:W-:Y:S11]  /*bfe0*/  ISETP.GT.U32.AND P6, PT, R185, UR7, PT ;  /* 0x00000007b9007c0c */ /* 0x000ff6000bfc4070 */
[----:B------:R-:W-:Y:S02]  /*bff0*/  @!UPT UIADD3 URZ, UPT, UPT, URZ, URZ, URZ ;  /* 0x000000fffffff290 */ /* 0x000fe4000fffe0ff */
[----:B------:R-:W-:Y:S05]  /*c000*/  @P6 HFMA2.BF16_V2 R231, -RZ.H0_H0, RZ.H0_H0, -R155.H0_H0 ;  /* 0x200000ffffe76231 */ /* 0x000fea000034099b */
[----:B------:R-:W-:Y:S01]  /*c010*/  @P6 PRMT R155, R231, 0x5410, RZ ;  /* 0x00005410e79b6816 */ /* 0x000fe200000000ff */
[----:B----4-:R1:W-:Y:S04]  /*c020*/  STG.E.U16 desc[UR22][R206.64+-0x80], R180 ;  /* 0xffff80b4ce007986 */ /* 0x0103e8000c101516 */
[----:B------:R2:W-:Y:S01]  /*c030*/  STG.E.U16 desc[UR22][R206.64+-0x7e], R179 ;  /* 0xffff82b3ce007986 */ /* 0x0005e2000c101516 */
[----:B-1----:R-:W-:Y:S03]  /*c040*/  MOV R180, R141 ;  /* 0x0000008d00b47202 */ /* 0x002fe60000000f00 */
[----:B------:R-:W1:Y:S01]  /*c050*/  LDSM.16.MT88.4 R140, [R210+0x10800] ;  /* 0x01080000d28c783b */ /* 0x000e620000004200 */
[----:B--2---:R-:W-:Y:S01]  /*c060*/  PRMT R179, R160, 0x7773, RZ ;  /* 0x00007773a0b37816 */ /* 0x004fe200000000ff */
[----:B------:R-:W-:Y:S01]  /*c070*/  FADD.FTZ R3, R180, R150 ;  /* 0x00000096b4037221 */ /* 0x000fe20000010000 */
[----:B------:R-:W-:Y:S01]  /*c080*/  PRMT R180, R160, 0x7772, RZ ;  /* 0x00007772a0b47816 */ /* 0x000fe200000000ff */
[----:B------:R2:W4:Y:S02]  /*c090*/  MUFU.EX2 R150, R194 ;  /* 0x000000c200967308 */ /* 0x0005240000000800 */
[----:B------:R-:W-:Y:S04]  /*c0a0*/  FADD.FTZ R3, R159, R3 ;  /* 0x000000039f037221 */ /* 0x000fe80000010000 */
[----:B------:R-:W-:Y:S01]  /*c0b0*/  FADD.FTZ R148, R209, R3 ;  /* 0x00000003d1947221 */ /* 0x000fe20000010000 */
[----:B------:R-:W-:Y:S02]  /*c0c0*/  MOV R209, 0x40 ;  /* 0x0000004000d17802 */ /* 0x000fe40000000f00 */
[----:B--2---:R-:W-:Y:S02]  /*c0d0*/  LEA R194, P2, R195, R206, 0x1 ;  /* 0x000000cec3c27211 */ /* 0x004fe400078408ff */
[----:B----4-:R-:W-:Y:S04]  /*c0e0*/  F2FP.BF16.F32.PACK_AB R159, R193, R150 ;  /* 0x00000096c19f723e */ /* 0x010fe800000010ff */
[----:B------:R-:W-:Y:S01]  /*c0f0*/  PRMT R158, R159, 0x7632, R158 ;  /* 0x000076329f9e7816 */ /* 0x000fe2000000009e */
[C---:B-1----:R-:W-:Y:S08]  /*c100*/  HMMA.16816.F32.BF16 R36, R32.reuse, R140, R36 ;  /* 0x0000008c2024723c */ /* 0x042ff00000041824 */
[C---:B------:R-:W-:Y:S01]  /*c110*/  HMMA.16816.F32.BF16 R40, R32.reuse, R142, R40 ;  /* 0x0000008e2028723c */ /* 0x040fe20000041828 */
[----:B------:R-:W1:Y:S07]  /*c120*/  LDSM.16.MT88.4 R140, [R173+0x800] ;  /* 0x00080000ad8c783b */ /* 0x000e6e0000004200 */
[C---:B------:R-:W-:Y:S08]  /*c130*/  HMMA.16816.F32.BF16 R44, R32.reuse, R136, R44 ;  /* 0x00000088202c723c */ /* 0x040ff0000004182c */
        /* <DEDUP_REMOVED lines=20> */
[C---:B-1----:R-:W-:Y:S01]  /*c280*/  HMMA.16816.F32.BF16 R100, R32.reuse, R140, R100 ;  /* 0x0000008c2064723c */ /* 0x042fe20000041864 */
[----:B------:R-:W-:Y:S04]  /*c290*/  MOV R140, UR15 ;  /* 0x0000000f008c7c02 */ /* 0x000fe80008000f00 */
[----:B------:R-:W-:Y:S02]  /*c2a0*/  LEA.HI.X.SX32 R195, R140, R207, 0x1, P2 ;  /* 0x000000cf8cc37211 */ /* 0x000fe400010f0eff */
[----:B------:R-:W-:Y:S01]  /*c2b0*/  ISETP.LE.U32.AND P2, PT, R197, UR7, PT ;  /* 0x00000007c5007c0c */ /* 0x000fe2000bf43070 */
[C---:B------:R-:W-:Y:S01]  /*c2c0*/  HMMA.16816.F32.BF16 R104, R32.reuse, R142, R104 ;  /* 0x0000008e2068723c */ /* 0x040fe20000041868 */
[----:B------:R-:W1:Y:S01]  /*c2d0*/  LDSM.16.MT88.4 R140, [R211+0x16800] ;  /* 0x01680000d38c783b */ /* 0x000e620000004200 */
[----:B------:R-:W4:Y:S06]  /*c2e0*/  MUFU.EX2 R197, R171 ;  /* 0x000000ab00c57308 */ /* 0x000f2c0000000800 */
[C---:B--2---:R-:W-:Y:S01]  /*c2f0*/  HMMA.16816.F32.BF16 R108, R32.reuse, R136, R108 ;  /* 0x00000088206c723c */ /* 0x044fe2000004186c */
[----:B------:R2:W-:Y:S03]  /*c300*/  STG.E.U16 desc[UR22][R194.64+-0x80], R178 ;  /* 0xffff80b2c2007986 */ /* 0x0005e6000c101516 */
[----:B------:R3:W1:Y:S01]  /*c310*/  MUFU.EX2 R171, R161 ;  /* 0x000000a100ab7308 */ /* 0x0006620000000800 */
[----:B------:R-:W-:Y:S01]  /*c320*/  @!P2 HFMA2.BF16_V2 R235, -RZ.H0_H0, RZ.H0_H0, -R176.H0_H0 ;  /* 0x200000ffffeba231 */ /* 0x000fe200003409b0 */
[----:B------:R1:W-:Y:S02]  /*c330*/  STG.E.U16 desc[UR22][R194.64+-0x7e], R177 ;  /* 0xffff82b1c2007986 */ /* 0x0003e4000c101516 */
[C---:B------:R-:W-:Y:S02]  /*c340*/  HMMA.16816.F32.BF16 R112, R32.reuse, R138, R112 ;  /* 0x0000008a2070723c */ /* 0x040fe40000041870 */
[----:B------:R-:W1:Y:S01]  /*c350*/  LDSM.16.MT88.4 R136, [R210+0x16800] ;  /* 0x01680000d288783b */ /* 0x000e620000004200 */
[----:B------:R-:W-:Y:S02]  /*c360*/  @!P2 PRMT R176, R235, 0x5410, RZ ;  /* 0x00005410ebb0a816 */ /* 0x000fe400000000ff */
[----:B----4-:R-:W-:Y:S03]  /*c370*/  F2FP.BF16.F32.PACK_AB R163, R191, R197 ;  /* 0x000000c5bfa3723e */ /* 0x010fe600000010ff */
[C---:B------:R-:W-:Y:S02]  /*c380*/  HMMA.16816.F32.BF16 R116, R32.reuse, R144, R116 ;  /* 0x000000902074723c */ /* 0x040fe40000041874 */
[----:B------:R4:W-:Y:S01]  /*c390*/  STG.E.U16 desc[UR22][R206.64+-0x70], R176 ;  /* 0xffff90b0ce007986 */ /* 0x0009e2000c101516 */
[----:B------:R-:W-:Y:S03]  /*c3a0*/  LOP3.LUT R144, R192, 0xffff, RZ, 0xc0, !PT ;  /* 0x0000ffffc0907812 */ /* 0x000fe600078ec0ff */
[----:B------:R4:W-:Y:S01]  /*c3b0*/  STG.E.U16 desc[UR22][R206.64+-0x6e], R167 ;  /* 0xffff92a7ce007986 */ /* 0x0009e2000c101516 */
[----:B---3--:R-:W-:Y:S01]  /*c3c0*/  F2FP.BF16.F32.PACK_AB R161, R189, R190 ;  /* 0x000000bebda1723e */ /* 0x008fe200000010ff */
[C---:B------:R-:W-:Y:S02]  /*c3d0*/  HMMA.16816.F32.BF16 R120, R32.reuse, R146, R120 ;  /* 0x000000922078723c */ /* 0x040fe40000041878 */
[----:B------:R3:W-:Y:S01]  /*c3e0*/  STG.E.U16 desc[UR22][R194.64+-0x70], R166 ;  /* 0xffff90a6c2007986 */ /* 0x0007e2000c101516 */
[----:B------:R-:W-:Y:S03]  /*c3f0*/  ISETP.LE.U32.AND P2, PT, R144, UR7, PT ;  /* 0x0000000790007c0c */ /* 0x000fe6000bf43070 */
[----:B------:R3:W-:Y:S01]  /*c400*/  STG.E.U16 desc[UR22][R194.64+-0x6e], R165 ;  /* 0xffff92a5c2007986 */ /* 0x0007e2000c101516 */
[----:B--2---:R-:W-:Y:S02]  /*c410*/  PRMT R178, R160, 0x7771, RZ ;  /* 0x00007771a0b27816 */ /* 0x004fe400000000ff */
[----:B------:R-:W-:Y:S01]  /*c420*/  PRMT R160, R161, 0x7632, R160 ;  /* 0x00007632a1a07816 */ /* 0x000fe200000000a0 */
[C---:B-1----:R-:W-:Y:S01]  /*c430*/  HMMA.16816.F32.BF16 R124, R32.reuse, R140, R124 ;  /* 0x0000008c207c723c */ /* 0x042fe2000004187c */
[----:B------:R-:W1:Y:S01]  /*c440*/  LDSM.16.MT88.4 R144, [R172+0x6800] ;  /* 0x00680000ac90783b */ /* 0x000e620000004200 */
[----:B------:R2:W2:Y:S01]  /*c450*/  MUFU.EX2 R177, R162 ;  /* 0x000000a200b17308 */ /* 0x0004a20000000800 */
[----:B------:R-:W-:Y:S03]  /*c460*/  ISETP.GT.U32.AND P4, PT, R178, UR7, PT ;  /* 0x00000007b2007c0c */ /* 0x000fe6000bf84070 */
[----:B------:R-:W-:Y:S02]  /*c470*/  @!P2 HFMA2.BF16_V2 R227, -RZ.H0_H0, RZ.H0_H0, -R158.H0_H0 ;  /* 0x200000ffffe3a231 */ /* 0x000fe4000034099e */
[C---:B------:R-:W-:Y:S01]  /*c480*/  HMMA.16816.F32.BF16 R128, R32.reuse, R142, R128 ;  /* 0x0000008e2080723c */ /* 0x040fe20000041880 */
[----:B------:R-:W2:Y:S02]  /*c490*/  LDSM.16.MT88.4 R140, [R173+0x6800] ;  /* 0x00680000ad8c783b */ /* 0x000ea40000004200 */
[----:B----4-:R-:W-:Y:S01]  /*c4a0*/  FADD.FTZ R176, R208, R149 ;  /* 0x00000095d0b07221 */ /* 0x010fe20000010000 */
[C---:B------:R-:W-:Y:S04]  /*c4b0*/  LOP3.LUT R167, R196.reuse, 0xff, RZ, 0xc0, !PT ;  /* 0x000000ffc4a77812 */ /* 0x040fe800078ec0ff */
[C---:B------:R-:W-:Y:S01]  /*c4c0*/  HMMA.16816.F32.BF16 R132, R32.reuse, R136, R132 ;  /* 0x000000882084723c */ /* 0x040fe20000041884 */
[----:B------:R-:W-:Y:S02]  /*c4d0*/  STG.E.U16 desc[UR22][R206.64+-0x60], R174 ;  /* 0xffffa0aece007986 */ /* 0x000fe4000c101516 */
[----:B------:R-:W-:Y:S01]  /*c4e0*/  PRMT R137, R167, 0x5410, R192 ;  /* 0x00005410a7897816 */ /* 0x000fe200000000c0 */
[----:B------:R-:W-:Y:S01]  /*c4f0*/  FADD.FTZ R176, R197, R176 ;  /* 0x000000b0c5b07221 */ /* 0x000fe20000010000 */
[----:B---3--:R-:W-:Y:S01]  /*c500*/  MOV R166, R204 ;  /* 0x000000cc00a67202 */ /* 0x008fe20000000f00 */
[----:B------:R3:W-:Y:S01]  /*c510*/  STG.E.U16 desc[UR22][R206.64+-0x5e], R164 ;  /* 0xffffa2a4ce007986 */ /* 0x0007e2000c101516 */
[----:B------:R-:W-:Y:S01]  /*c520*/  PRMT R165, R196, 0x7632, R165 ;  /* 0x00007632c4a57816 */ /* 0x000fe200000000a5 */
[C---:B------:R-:W-:Y:S02]  /*c530*/  HMMA.16816.F32.BF16 R12, R32.reuse, R138, R12 ;  /* 0x0000008a200c723c */ /* 0x040fe4000004180c */
[----:B------:R-:W-:Y:S01]  /*c540*/  STG.E.U16 desc[UR22][R194.64+-0x60], R157 ;  /* 0xffffa09dc2007986 */ /* 0x000fe2000c101516 */
[----:B------:R-:W-:Y:S01]  /*c550*/  HSET2.LE.AND R137, R137, R166, PT ;  /* 0x000000a689897233 */ /* 0x000fe20003803000 */
[----:B------:R-:W-:Y:S01]  /*c560*/  FADD.FTZ R204, R150, R148 ;  /* 0x0000009496cc7221 */ /* 0x000fe20000010000 */
[----:B------:R-:W-:Y:S01]  /*c570*/  PRMT R136, R159, 0x5410, R158 ;  /* 0x000054109f887816 */ /* 0x000fe2000000009e */
[----:B------:R-:W4:Y:S01]  /*c580*/  LDSM.16.MT88.4 R148, [R211+0x11000] ;  /* 0x01100000d394783b */ /* 0x000f220000004200 */
[----:B------:R-:W-:Y:S01]  /*c590*/  LOP3.LUT R165, R165, 0xff, RZ, 0xc0, !PT ;  /* 0x000000ffa5a57812 */ /* 0x000fe200078ec0ff */
[----:B------:R-:W-:Y:S01]  /*c5a0*/  FADD.FTZ R176, R191, R176 ;  /* 0x000000b0bfb07221 */ /* 0x000fe20000010000 */
[----:B------:R-:W-:Y:S01]  /*c5b0*/  SHF.R.U32.HI R196, RZ, 0x18, R196 ;  /* 0x00000018ffc47819 */ /* 0x000fe200000116c4 */
[----:B------:R-:W-:Y:S01]  /*c5c0*/  @P4 HFMA2.BF16_V2 R221, -RZ.H0_H0, RZ.H0_H0, -R160.H0_H0 ;  /* 0x200000ffffdd4231 */ /* 0x000fe200003409a0 */
[----:B------:R-:W-:Y:S01]  /*c5d0*/  LOP3.LUT R136, R136, R137, RZ, 0xc0, !PT ;  /* 0x0000008988887212 */ /* 0x000fe200078ec0ff */
[----:B------:R-:W-:Y:S01]  /*c5e0*/  FADD.FTZ R176, R171, R176 ;  /* 0x000000b0abb07221 */ /* 0x000fe20000010000 */
[----:B------:R-:W-:Y:S01]  /*c5f0*/  PRMT R137, R165, 0x5410, R196 ;  /* 0x00005410a5897816 */ /* 0x000fe200000000c4 */
[----:B------:R-:W-:Y:S01]  /*c600*/  STG.E.U16 desc[UR22][R194.64+-0x5e], R156 ;  /* 0xffffa29cc2007986 */ /* 0x000fe2000c101516 */
[----:B------:R-:W-:Y:S01]  /*c610*/  ISETP.LE.U32.AND P3, PT, R167, UR7, PT ;  /* 0x00000007a7007c0c */ /* 0x000fe2000bf63070 */
[C---:B-1----:R-:W-:Y:S01]  /*c620*/  HMMA.16816.F32.BF16 R16, R32.reuse, R144, R16 ;  /* 0x000000902010723c */ /* 0x042fe20000041810 */
[----:B------:R-:W1:Y:S02]  /*c630*/  S2R R208, SR_TID.X ;  /* 0x0000000000d07919 */ /* 0x000e640000002100 */
[----:B------:R-:W-:Y:S02]  /*c640*/  HSET2.LE.AND R137, R137, R166, PT ;  /* 0x000000a689897233 */ /* 0x000fe40003803000 */
[----:B------:R-:W-:Y:S02]  /*c650*/  LOP3.LUT R166, R198, 0xff, RZ, 0xc0, !PT ;  /* 0x000000ffc6a67812 */ /* 0x000fe400078ec0ff */
[----:B------:R-:W4:Y:S01]  /*c660*/  LDL R198, [R1+0x18] ;  /* 0x0000180001c67983 */ /* 0x000f220000100800 */
[C---:B------:R-:W-:Y:S03]  /*c670*/  HMMA.16816.F32.BF16 R20, R32.reuse, R146, R20 ;  /* 0x000000922014723c */ /* 0x040fe60000041814 */
[C---:B--2---:R-:W-:Y:S01]  /*c680*/  PRMT R162, R163.reuse, 0x7632, R162 ;  /* 0x00007632a3a27816 */ /* 0x044fe200000000a2 */
[----:B------:R-:W2:Y:S01]  /*c690*/  LDSM.16.MT88.4 R144, [R210+0x11000] ;  /* 0x01100000d290783b */ /* 0x000ea20000004200 */
[----:B------:R-:W-:Y:S01]  /*c6a0*/  PRMT R139, R180, 0x5410, R179 ;  /* 0x00005410b48b7816 */ /* 0x000fe200000000b3 */
[----:B------:R-:W-:Y:S01]  /*c6b0*/  @!P3 HFMA2.BF16_V2 R217, -RZ.H0_H0, RZ.H0_H0, -R159.H0_H0 ;  /* 0x200000ffffd9b231 */ /* 0x000fe2000034099f */
[----:B------:R-:W-:Y:S01]  /*c6c0*/  PRMT R138, R163, 0x5410, R162 ;  /* 0x00005410a38a7816 */ /* 0x000fe200000000a2 */
[C---:B------:R-:W-:Y:S03]  /*c6d0*/  HMMA.16816.F32.BF16 R24, R32.reuse, R140, R24 ;  /* 0x0000008c2018723c */ /* 0x040fe60000041818 */
[----:B------:R-:W-:Y:S01]  /*c6e0*/  LOP3.LUT R137, R138, R137, RZ, 0xc0, !PT ;  /* 0x000000898a897212 */ /* 0x000fe200078ec0ff */
[----:B---3--:R-:W-:Y:S01]  /*c6f0*/  FADD.FTZ R164, R193, R204 ;  /* 0x000000ccc1a47221 */ /* 0x008fe20000010000 */
[----:B------:R-:W-:Y:S01]  /*c700*/  PRMT R138, R166, 0x5410, R178 ;  /* 0x00005410a68a7816 */ /* 0x000fe200000000b2 */
[----:B------:R-:W3:Y:S01]  /*c710*/  S2R R204, SR_TID.X ;  /* 0x0000000000cc7919 */ /* 0x000ee20000002100 */
[----:B------:R-:W-:Y:S01]  /*c720*/  F2FP.BF16.F32.PACK_AB R168, R177, R171 ;  /* 0x000000abb1a8723e */ /* 0x000fe200000010ff */
[----:B------:R-:W-:Y:S01]  /*c730*/  HMMA.16816.F32.BF16 R28, R32, R142, R28 ;  /* 0x0000008e201c723c */ /* 0x000fe2000004181c */
[----:B------:R-:W3:Y:S02]  /*c740*/  LDSM.16.MT88.4 R32, [R172+0x1000] ;  /* 0x00100000ac20783b */ /* 0x000ee40000004200 */
[----:B------:R-:W-:Y:S01]  /*c750*/  LOP3.LUT R140, R139, 0xff00ff, RZ, 0xc0, !PT ;  /* 0x00ff00ff8b8c7812 */ /* 0x000fe200078ec0ff */
[----:B------:R-:W-:Y:S01]  /*c760*/  FADD.FTZ R164, R190, R164 ;  /* 0x000000a4bea47221 */ /* 0x000fe20000010000 */
[----:B------:R-:W-:Y:S02]  /*c770*/  PRMT R139, R161, 0x5410, R160 ;  /* 0x00005410a18b7816 */ /* 0x000fe400000000a0 */
[----:B------:R-:W-:Y:S01]  /*c780*/  PRMT R3, R168, 0x7632, R3 ;  /* 0x00007632a8037816 */ /* 0x000fe20000000003 */
[----:B------:R-:W-:Y:S01]  /*c790*/  FADD.FTZ R189, R189, R164 ;  /* 0x000000a4bdbd7221 */ /* 0x000fe20000010000 */
[----:B------:R-:W-:Y:S01]  /*c7a0*/  @!P3 PRMT R159, R217, 0x5410, RZ ;  /* 0x00005410d99fb816 */ /* 0x000fe200000000ff */
[----:B-1----:R-:W-:Y:S01]  /*c7b0*/  IMAD.SHL.U32 R208, R208, 0x40, RZ ;  /* 0x00000040d0d07824 */ /* 0x002fe200078e00ff */
[----:B------:R-:W-:Y:S01]  /*c7c0*/  @!P2 PRMT R158, R227, 0x5410, RZ ;  /* 0x00005410e39ea816 */ /* 0x000fe200000000ff */
[----:B------:R-:W-:Y:S01]  /*c7d0*/  FADD.FTZ R189, R188, R189 ;  /* 0x000000bdbcbd7221 */ /* 0x000fe20000010000 */
[----:B------:R-:W-:Y:S02]  /*c7e0*/  ISETP.LE.U32.AND P2, PT, R165, UR7, PT ;  /* 0x00000007a5007c0c */ /* 0x000fe4000bf43070 */
[----:B------:R-:W-:Y:S01]  /*c7f0*/  ISETP.LE.U32.AND P5, PT, R166, UR7, PT ;  /* 0x00000007a6007c0c */ /* 0x000fe2000bfa3070 */
[----:B------:R-:W-:Y:S01]  /*c800*/  FADD.FTZ R189, R187, R189 ;  /* 0x000000bdbbbd7221 */ /* 0x000fe20000010000 */
[----:B------:R-:W-:Y:S01]  /*c810*/  LDSM.16.MT88.4 R164, [R210+0x15800] ;  /* 0x01580000d2a4783b */ /* 0x000fe20000004200 */
[----:B------:R-:W-:Y:S02]  /*c820*/  @P4 PRMT R160, R221, 0x5410, RZ ;  /* 0x00005410dda04816 */ /* 0x000fe400000000ff */
[----:B------:R-:W-:Y:S01]  /*c830*/  ISETP.LE.U32.AND P6, PT, R196, UR7, PT ;  /* 0x00000007c4007c0c */ /* 0x000fe2000bfc3070 */
[----:B------:R-:W-:Y:S01]  /*c840*/  FADD.FTZ R189, R183, R189 ;  /* 0x000000bdb7bd7221 */ /* 0x000fe20000010000 */
[----:B------:R-:W-:Y:S02]  /*c850*/  F2FP.BF16.F32.PACK_AB R174, R201, R202 ;  /* 0x000000cac9ae723e */ /* 0x000fe400000010ff */
[----:B------:R-:W-:Y:S02]  /*c860*/  F2FP.BF16.F32.PACK_AB R178, R181, R183 ;  /* 0x000000b7b5b2723e */ /* 0x000fe400000010ff */
[----:B------:R-:W-:Y:S01]  /*c870*/  @!P2 HFMA2.BF16_V2 R216, -RZ.H0_H0, RZ.H0_H0, -R163.H0_H0 ;  /* 0x200000ffffd8a231 */ /* 0x000fe200003409a3 */
[----:B------:R-:W-:Y:S01]  /*c880*/  PRMT R171, R174, 0x7632, R171 ;  /* 0x00007632aeab7816 */ /* 0x000fe200000000ab */
[----:B------:R-:W-:Y:S01]  /*c890*/  @!P5 HFMA2.BF16_V2 R222, -RZ.H0_H0, RZ.H0_H0, -R161.H0_H0 ;  /* 0x200000ffffded231 */ /* 0x000fe200003409a1 */
[----:B------:R-:W-:Y:S02]  /*c8a0*/  ISETP.GT.U32.AND P4, PT, R180, UR7, PT ;  /* 0x00000007b4007c0c */ /* 0x000fe4000bf84070 */
[----:B------:R-:W-:Y:S02]  /*c8b0*/  @!P2 PRMT R163, R216, 0x5410, RZ ;  /* 0x00005410d8a3a816 */ /* 0x000fe400000000ff */
[----:B------:R-:W-:Y:S01]  /*c8c0*/  @!P5 PRMT R161, R222, 0x5410, RZ ;  /* 0x00005410dea1d816 */ /* 0x000fe200000000ff */
[----:B------:R-:W-:Y:S01]  /*c8d0*/  @!P6 HFMA2.BF16_V2 R223, -RZ.H0_H0, RZ.H0_H0, -R162.H0_H0 ;  /* 0x200000ffffdfe231 */ /* 0x000fe200003409a2 */
[----:B------:R-:W-:Y:S04]  /*c8e0*/  ISETP.GT.U32.AND P5, PT, R179, UR7, PT ;  /* 0x00000007b3007c0c */ /* 0x000fe8000bfa4070 */
[----:B------:R-:W-:Y:S03]  /*c8f0*/  @!P6 PRMT R162, R223, 0x5410, RZ ;  /* 0x00005410dfa2e816 */ /* 0x000fe600000000ff */
[----:B------:R-:W-:Y:S06]  /*c900*/  @P4 HFMA2.BF16_V2 R238, -RZ.H0_H0, RZ.H0_H0, -R168.H0_H0 ;  /* 0x200000ffffee4231 */ /* 0x000fec00003409a8 */
[----:B------:R-:W-:Y:S01]  /*c910*/  @P5 HFMA2.BF16_V2 R241, -RZ.H0_H0, RZ.H0_H0, -R3.H0_H0 ;  /* 0x200000fffff15231 */ /* 0x000fe20000340903 */
[--C-:B----4-:R-:W-:Y:S05]  /*c920*/  HSET2.LE.AND R138, R138, R198.reuse, PT ;  /* 0x000000c68a8a7233 */ /* 0x110fea0003803000 */
[----:B------:R-:W-:Y:S02]  /*c930*/  LOP3.LUT R138, R139, R138, RZ, 0xc0, !PT ;  /* 0x0000008a8b8a7212 */ /* 0x000fe400078ec0ff */
[----:B------:R-:W-:Y:S02]  /*c940*/  HSET2.LE.AND R139, R140, R198, PT ;  /* 0x000000c68c8b7233 */ /* 0x000fe40003803000 */
[----:B------:R-:W-:Y:S02]  /*c950*/  PRMT R140, R168, 0x5410, R3 ;  /* 0x00005410a88c7816 */ /* 0x000fe40000000003 */
[----:B------:R-:W-:Y:S02]  /*c960*/  @P5 PRMT R3, R241, 0x5410, RZ ;  /* 0x00005410f1035816 */ /* 0x000fe400000000ff */
[----:B------:R-:W-:Y:S02]  /*c970*/  LOP3.LUT R139, R140, R139, RZ, 0xc0, !PT ;  /* 0x0000008b8c8b7212 */ /* 0x000fe400078ec0ff */
[----:B------:R-:W1:Y:S01]  /*c980*/  LDSM.16.MT88.4 R140, [R173+0x1000] ;  /* 0x00100000ad8c783b */ /* 0x000e620000004200 */
[----:B------:R-:W-:Y:S04]  /*c990*/  @P4 PRMT R168, R238, 0x5410, RZ ;  /* 0x00005410eea84816 */ /* 0x000fe800000000ff */
        /* <DEDUP_REMOVED lines=21> */
[C---:B-1----:R-:W-:Y:S03]  /*caf0*/  HMMA.16816.F32.BF16 R84, R136.reuse, R140, R84 ;  /* 0x0000008c8854723c */ /* 0x042fe60000041854 */
[----:B------:R-:W-:Y:S01]  /*cb00*/  IMAD.MOV.U32 R140, RZ, RZ, R206 ;  /* 0x000000ffff8c7224 */ /* 0x000fe200078e00ce */
[----:B------:R-:W-:Y:S02]  /*cb10*/  MOV R141, R207 ;  /* 0x000000cf008d7202 */ /* 0x000fe40000000f00 */
[----:B------:R1:W5:Y:S02]  /*cb20*/  LDL.LU.64 R206, [R1+0x38] ;  /* 0x0000380001ce7983 */ /* 0x0003640000300a00 */
[C---:B------:R-:W-:Y:S08]  /*cb30*/  HMMA.16816.F32.BF16 R88, R136.reuse, R142, R88 ;  /* 0x0000008e8858723c */ /* 0x040ff00000041858 */
[C---:B----4-:R-:W-:Y:S03]  /*cb40*/  HMMA.16816.F32.BF16 R92, R136.reuse, R148, R92 ;  /* 0x00000094885c723c */ /* 0x050fe6000004185c */
[----:B------:R-:W-:Y:S01]  /*cb50*/  IMAD.MOV.U32 R148, RZ, RZ, R140 ;  /* 0x000000ffff947224 */ /* 0x000fe200078e008c */
[----:B------:R-:W-:Y:S02]  /*cb60*/  MOV R149, R141 ;  /* 0x0000008d00957202 */ /* 0x000fe40000000f00 */
[----:B------:R-:W4:Y:S01]  /*cb70*/  LDSM.16.MT88.4 R140, [R173+0x5000] ;  /* 0x00500000ad8c783b */ /* 0x000f220000004200 */
[----:B------:R-:W-:Y:S01]  /*cb80*/  IMAD.MOV.U32 R184, RZ, RZ, R148 ;  /* 0x000000ffffb87224 */ /* 0x000fe200078e0094 */
[C---:B------:R-:W-:Y:S03]  /*cb90*/  HMMA.16816.F32.BF16 R96, R136.reuse, R150, R96 ;  /* 0x000000968860723c */ /* 0x040fe60000041860 */
[----:B------:R-:W-:Y:S01]  /*cba0*/  IMAD.WIDE.U32 R150, R175, -0x2daee0ad, RZ ;  /* 0xd2511f53af967825 */ /* 0x000fe200078e00ff */
[----:B------:R-:W-:Y:S03]  /*cbb0*/  MOV R185, R149 ;  /* 0x0000009500b97202 */ /* 0x000fe60000000f00 */
[----:B------:R-:W-:Y:S01]  /*cbc0*/  IMAD.MOV.U32 R196, RZ, RZ, R184 ;  /* 0x000000ffffc47224 */ /* 0x000fe200078e00b8 */
[C---:B--2---:R-:W-:Y:S03]  /*cbd0*/  HMMA.16816.F32.BF16 R100, R136.reuse, R144, R100 ;  /* 0x000000908864723c */ /* 0x044fe60000041864 */
[----:B------:R-:W-:Y:S01]  /*cbe0*/  LOP3.LUT R148, R182, UR10, R151, 0x96, !PT ;  /* 0x0000000ab6947c12 */ /* 0x000fe2000f8e9697 */
[----:B------:R-:W-:Y:S01]  /*cbf0*/  IMAD.MOV.U32 R191, RZ, RZ, R150 ;  /* 0x000000ffffbf7224 */ /* 0x000fe200078e0096 */
[----:B------:R-:W-:Y:S01]  /*cc00*/  MOV R197, R185 ;  /* 0x000000b900c57202 */ /* 0x000fe20000000f00 */
[----:B------:R-:W-:Y:S01]  /*cc10*/  FADD.FTZ R182, R177, R176 ;  /* 0x000000b0b1b67221 */ /* 0x000fe20000010000 */
[----:B------:R-:W-:Y:S01]  /*cc20*/  LOP3.LUT R149, R148, 0xffff, RZ, 0xc0, !PT ;  /* 0x0000ffff94957812 */ /* 0x000fe200078ec0ff */
[C---:B------:R-:W-:Y:S01]  /*cc30*/  HMMA.16816.F32.BF16 R104, R136.reuse, R146, R104 ;  /* 0x000000928868723c */ /* 0x040fe20000041868 */
[----:B------:R-:W2:Y:S02]  /*cc40*/  LDSM.16.MT88.4 R144, [R211+0x17000] ;  /* 0x01700000d390783b */ /* 0x000ea40000004200 */
[----:B------:R-:W-:Y:S01]  /*cc50*/  SHF.R.U32.HI R149, RZ, 0x8, R149 ;  /* 0x00000008ff957819 */ /* 0x000fe20000011695 */
[----:B------:R-:W-:Y:S01]  /*cc60*/  FADD.FTZ R182, R202, R182 ;  /* 0x000000b6cab67221 */ /* 0x000fe20000010000 */
[C---:B------:R-:W-:Y:S02]  /*cc70*/  LOP3.LUT R192, R148.reuse, 0xff, RZ, 0xc0, !PT ;  /* 0x000000ff94c07812 */ /* 0x040fe400078ec0ff */
[----:B------:R-:W-:Y:S01]  /*cc80*/  PRMT R193, R148, 0x7632, R193 ;  /* 0x0000763294c17816 */ /* 0x000fe200000000c1 */
[C---:B---3--:R-:W-:Y:S01]  /*cc90*/  HMMA.16816.F32.BF16 R108, R136.reuse, R32, R108 ;  /* 0x00000020886c723c */ /* 0x048fe2000004186c */
[----:B------:R-:W-:Y:S02]  /*cca0*/  STG.E.U16 desc[UR22][R196.64+-0x50], R154 ;  /* 0xffffb09ac4007986 */ /* 0x000fe4000c101516 */
[----:B------:R-:W-:Y:S01]  /*ccb0*/  SHF.R.U32.HI R190, RZ, 0x18, R148 ;  /* 0x00000018ffbe7819 */ /* 0x000fe20000011694 */
[----:B------:R-:W-:Y:S01]  /*ccc0*/  FADD.FTZ R182, R201, R182 ;  /* 0x000000b6c9b67221 */ /* 0x000fe20000010000 */
[----:B------:R-:W-:Y:S01]  /*ccd0*/  STG.E.U16 desc[UR22][R196.64+-0x4e], R153 ;  /* 0xffffb299c4007986 */ /* 0x000fe2000c101516 */
[C---:B------:R-:W-:Y:S02]  /*cce0*/  PRMT R186, R150.reuse, 0x7771, RZ ;  /* 0x0000777196ba7816 */ /* 0x040fe400000000ff */
[C---:B------:R-:W-:Y:S01]  /*ccf0*/  HMMA.16816.F32.BF16 R112, R136.reuse, R34, R112 ;  /* 0x000000228870723c */ /* 0x040fe20000041870 */
[----:B------:R-:W3:Y:S02]  /*cd00*/  LDSM.16.MT88.4 R32, [R210+0x17000] ;  /* 0x01700000d220783b */ /* 0x000ee40000004200 */
[----:B------:R-:W-:Y:S01]  /*cd10*/  PRMT R185, R150, 0x7772, RZ ;  /* 0x0000777296b97816 */ /* 0x000fe200000000ff */
[----:B------:R-:W-:Y:S01]  /*cd20*/  FADD.FTZ R182, R200, R182 ;  /* 0x000000b6c8b67221 */ /* 0x000fe20000010000 */
[----:B------:R-:W-:Y:S02]  /*cd30*/  PRMT R184, R150, 0x7773, RZ ;  /* 0x0000777396b87816 */ /* 0x000fe400000000ff */
[----:B------:R-:W-:Y:S01]  /*cd40*/  PRMT R177, R178, 0x7632, R177 ;  /* 0x00007632b2b17816 */ /* 0x000fe200000000b1 */
[C---:B----4-:R-:W-:Y:S01]  /*cd50*/  HMMA.16816.F32.BF16 R116, R136.reuse, R140, R116 ;  /* 0x0000008c8874723c */ /* 0x050fe20000041874 */
[----:B------:R-:W-:Y:S02]  /*cd60*/  STG.E.U16 desc[UR22][R194.64+-0x50], R155 ;  /* 0xffffb09bc2007986 */ /* 0x000fe4000c101516 */
[----:B------:R-:W-:Y:S02]  /*cd70*/  LOP3.LUT R140, R149, 0xffff, RZ, 0xc0, !PT ;  /* 0x0000ffff958c7812 */ /* 0x000fe400078ec0ff */
[----:B------:R4:W-:Y:S01]  /*cd80*/  STG.E.U16 desc[UR22][R194.64+-0x4e], R152 ;  /* 0xffffb298c2007986 */ /* 0x0009e2000c101516 */
[----:B------:R-:W-:Y:S02]  /*cd90*/  F2FP.BF16.F32.PACK_AB R176, R199, R200 ;  /* 0x000000c8c7b0723e */ /* 0x000fe400000010ff */
[C---:B------:R-:W-:Y:S01]  /*cda0*/  HMMA.16816.F32.BF16 R120, R136.reuse, R142, R120 ;  /* 0x0000008e8878723c */ /* 0x040fe20000041878 */
[----:B------:R-:W-:Y:S02]  /*cdb0*/  STG.E.U16 desc[UR22][R196.64+-0x40], R159 ;  /* 0xffffc09fc4007986 */ /* 0x000fe4000c101516 */
[----:B------:R-:W-:Y:S02]  /*cdc0*/  ISETP.LE.U32.AND P3, PT, R140, UR7, PT ;  /* 0x000000078c007c0c */ /* 0x000fe4000bf63070 */
[----:B------:R-:W1:Y:S01]  /*cdd0*/  LDSM.16.MT88.4 R140, [R172+0x7000] ;  /* 0x00700000ac8c783b */ /* 0x000e620000004200 */
[----:B------:R-:W-:Y:S02]  /*cde0*/  PRMT R175, R176, 0x7632, R175 ;  /* 0x00007632b0af7816 */ /* 0x000fe400000000af */
[----:B------:R-:W-:Y:S01]  /*cdf0*/  ISETP.LE.U32.AND P2, PT, R192, UR7, PT ;  /* 0x00000007c0007c0c */ /* 0x000fe2000bf43070 */
[C---:B--2---:R-:W-:Y:S03]  /*ce00*/  HMMA.16816.F32.BF16 R124, R136.reuse, R144, R124 ;  /* 0x00000090887c723c */ /* 0x044fe6000004187c */
[----:B------:R-:W-:Y:S01]  /*ce10*/  ISETP.LE.U32.AND P5, PT, R190, UR7, PT ;  /* 0x00000007be007c0c */ /* 0x000fe2000bfa3070 */
[----:B------:R-:W-:Y:S01]  /*ce20*/  STG.E.U16 desc[UR22][R196.64+-0x3e], R158 ;  /* 0xffffc29ec4007986 */ /* 0x000fe2000c101516 */
[----:B------:R-:W-:Y:S02]  /*ce30*/  ISETP.GT.U32.AND P4, PT, R186, UR7, PT ;  /* 0x00000007ba007c0c */ /* 0x000fe4000bf84070 */
[----:B------:R-:W-:Y:S01]  /*ce40*/  @!P3 HFMA2.BF16_V2 R228, -RZ.H0_H0, RZ.H0_H0, -R169.H0_H0 ;  /* 0x200000ffffe4b231 */ /* 0x000fe200003409a9 */
[C---:B------:R-:W-:Y:S01]  /*ce50*/  HMMA.16816.F32.BF16 R128, R136.reuse, R146, R128 ;  /* 0x000000928880723c */ /* 0x040fe20000041880 */
[----:B------:R-:W2:Y:S02]  /*ce60*/  LDSM.16.MT88.4 R144, [R173+0x7000] ;  /* 0x00700000ad90783b */ /* 0x000ea40000004200 */
[----:B------:R-:W-:Y:S01]  /*ce70*/  LOP3.LUT R193, R193, 0xff, RZ, 0xc0, !PT ;  /* 0x000000ffc1c17812 */ /* 0x000fe200078ec0ff */
[----:B------:R-:W-:Y:S01]  /*ce80*/  @!P2 HFMA2.BF16_V2 R229, -RZ.H0_H0, RZ.H0_H0, -R170.H0_H0 ;  /* 0x200000ffffe5a231 */ /* 0x000fe200003409aa */
[----:B------:R-:W-:Y:S02]  /*ce90*/  LOP3.LUT R191, R191, 0xff, RZ, 0xc0, !PT ;  /* 0x000000ffbfbf7812 */ /* 0x000fe400078ec0ff */
[----:B----4-:R-:W-:Y:S01]  /*cea0*/  PRMT R152, R176, 0x5410, R175 ;  /* 0x00005410b0987816 */ /* 0x010fe200000000af */
[C---:B---3--:R-:W-:Y:S01]  /*ceb0*/  HMMA.16816.F32.BF16 R132, R136.reuse, R32, R132 ;  /* 0x000000208884723c */ /* 0x048fe20000041884 */
[----:B------:R-:W3:Y:S02]  /*cec0*/  LDSM.16.MT88.4 R156, [R211+0x11800] ;  /* 0x01180000d39c783b */ /* 0x000ee40000004200 */
[----:B------:R-:W-:Y:S01]  /*ced0*/  PRMT R32, R192, 0x5410, R149 ;  /* 0x00005410c0207816 */ /* 0x000fe20000000095 */
[----:B------:R-:W-:Y:S01]  /*cee0*/  @!P5 HFMA2.BF16_V2 R243, -RZ.H0_H0, RZ.H0_H0, -R171.H0_H0 ;  /* 0x200000fffff3d231 */ /* 0x000fe200003409ab */
[----:B------:R-:W-:Y:S01]  /*cef0*/  PRMT R33, R170, 0x5410, R169 ;  /* 0x00005410aa217816 */ /* 0x000fe200000000a9 */
[----:B------:R-:W-:Y:S01]  /*cf00*/  @P4 HFMA2.BF16_V2 R242, -RZ.H0_H0, RZ.H0_H0, -R177.H0_H0 ;  /* 0x200000fffff24231 */ /* 0x000fe200003409b1 */
[----:B------:R-:W-:Y:S01]  /*cf10*/  @!P2 PRMT R170, R229, 0x5410, RZ ;  /* 0x00005410e5aaa816 */ /* 0x000fe200000000ff */
[C---:B------:R-:W-:Y:S01]  /*cf20*/  HMMA.16816.F32.BF16 R12, R136.reuse, R34, R12 ;  /* 0x00000022880c723c */ /* 0x040fe2000004180c */
[----:B------:R-:W4:Y:S02]  /*cf30*/  LDSM.16.MT88.4 R148, [R210+0x11800] ;  /* 0x01180000d294783b */ /* 0x000f240000004200 */
[--C-:B------:R-:W-:Y:S02]  /*cf40*/  HSET2.LE.AND R32, R32, R198.reuse, PT ;  /* 0x000000c620207233 */ /* 0x100fe40003803000 */
[----:B------:R-:W-:Y:S02]  /*cf50*/  @!P3 PRMT R169, R228, 0x5410, RZ ;  /* 0x00005410e4a9b816 */ /* 0x000fe400000000ff */
[----:B------:R-:W-:Y:S02]  /*cf60*/  PRMT R34, R174, 0x5410, R171 ;  /* 0x00005410ae227816 */ /* 0x000fe400000000ab */
[----:B------:R-:W-:Y:S01]  /*cf70*/  STG.E.U16 desc[UR22][R194.64+-0x40], R163 ;  /* 0xffffc0a3c2007986 */ /* 0x000fe2000c101516 */
[----:B------:R-:W-:Y:S01]  /*cf80*/  @!P5 PRMT R171, R243, 0x5410, RZ ;  /* 0x00005410f3abd816 */ /* 0x000fe200000000ff */
[C---:B-1----:R-:W-:Y:S02]  /*cf90*/  HMMA.16816.F32.BF16 R16, R136.reuse, R140, R16 ;  /* 0x0000008c8810723c */ /* 0x042fe40000041810 */
[----:B------:R-:W-:Y:S01]  /*cfa0*/  STG.E.U16 desc[UR22][R194.64+-0x3e], R162 ;  /* 0xffffc2a2c2007986 */ /* 0x000fe2000c101516 */
[----:B------:R-:W-:Y:S02]  /*cfb0*/  LOP3.LUT R32, R33, R32, RZ, 0xc0, !PT ;  /* 0x0000002021207212 */ /* 0x000fe400078ec0ff */
[C---:B------:R-:W-:Y:S01]  /*cfc0*/  PRMT R33, R193.reuse, 0x5410, R190 ;  /* 0x00005410c1217816 */ /* 0x040fe200000000be */
[----:B------:R-:W-:Y:S01]  /*cfd0*/  STG.E.U16 desc[UR22][R196.64+-0x30], R161 ;  /* 0xffffd0a1c4007986 */ /* 0x000fe2000c101516 */
[----:B------:R-:W-:Y:S01]  /*cfe0*/  PRMT R35, R178, 0x5410, R177 ;  /* 0x00005410b2237816 */ /* 0x000fe200000000b1 */
[C---:B------:R-:W-:Y:S02]  /*cff0*/  HMMA.16816.F32.BF16 R20, R136.reuse, R142, R20 ;  /* 0x0000008e8814723c */ /* 0x040fe40000041814 */
[----:B------:R3:W-:Y:S01]  /*d000*/  STG.E.U16 desc[UR22][R196.64+-0x2e], R160 ;  /* 0xffffd2a0c4007986 */ /* 0x0007e2000c101516 */
[--C-:B------:R-:W-:Y:S02]  /*d010*/  HSET2.LE.AND R33, R33, R198.reuse, PT ;  /* 0x000000c621217233 */ /* 0x100fe40003803000 */
[----:B------:R-:W-:Y:S01]  /*d020*/  @P4 PRMT R177, R242, 0x5410, RZ ;  /* 0x00005410f2b14816 */ /* 0x000fe200000000ff */
[----:B------:R-:W1:Y:S01]  /*d030*/  LDSM.16.MT88.4 R140, [R172+0x1800] ;  /* 0x00180000ac8c783b */ /* 0x000e620000004200 */
[----:B------:R-:W-:Y:S01]  /*d040*/  ISETP.LE.U32.AND P6, PT, R193, UR7, PT ;  /* 0x00000007c1007c0c */ /* 0x000fe2000bfc3070 */
[C---:B--2---:R-:W-:Y:S03]  /*d050*/  HMMA.16816.F32.BF16 R24, R136.reuse, R144, R24 ;  /* 0x000000908818723c */ /* 0x044fe60000041818 */
[----:B------:R-:W-:Y:S02]  /*d060*/  LOP3.LUT R33, R34, R33, RZ, 0xc0, !PT ;  /* 0x0000002122217212 */ /* 0x000fe400078ec0ff */
[----:B------:R-:W-:Y:S01]  /*d070*/  PRMT R34, R191, 0x5410, R186 ;  /* 0x00005410bf227816 */ /* 0x000fe200000000ba */
[----:B------:R2:W-:Y:S01]  /*d080*/  STG.E.U16 desc[UR22][R194.64+-0x2e], R3 ;  /* 0xffffd203c2007986 */ /* 0x0005e2000c101516 */
[C---:B------:R-:W-:Y:S01]  /*d090*/  PRMT R144, R185.reuse, 0x5410, R184 ;  /* 0x00005410b9907816 */ /* 0x040fe200000000b8 */
[----:B------:R-:W-:Y:S02]  /*d0a0*/  HMMA.16816.F32.BF16 R28, R136, R146, R28 ;  /* 0x00000092881c723c */ /* 0x000fe4000004181c */
[----:B------:R-:W1:Y:S01]  /*d0b0*/  LDSM.16.MT88.4 R136, [R173+0x1800] ;  /* 0x00180000ad88783b */ /* 0x000e620000004200 */
[----:B------:R-:W-:Y:S01]  /*d0c0*/  HSET2.LE.AND R34, R34, R198, PT ;  /* 0x000000c622227233 */ /* 0x000fe20003803000 */
[----:B------:R-:W-:Y:S01]  /*d0d0*/  @!P6 HFMA2.BF16_V2 R240, -RZ.H0_H0, RZ.H0_H0, -R174.H0_H0 ;  /* 0x200000fffff0e231 */ /* 0x000fe200003409ae */
[----:B------:R-:W-:Y:S02]  /*d0e0*/  LOP3.LUT R144, R144, 0xff00ff, RZ, 0xc0, !PT ;  /* 0x00ff00ff90907812 */ /* 0x000fe400078ec0ff */
[----:B------:R-:W-:Y:S02]  /*d0f0*/  ISETP.GT.U32.AND P2, PT, R185, UR7, PT ;  /* 0x00000007b9007c0c */ /* 0x000fe4000bf44070 */
[----:B------:R-:W-:Y:S01]  /*d100*/  LOP3.LUT R34, R35, R34, RZ, 0xc0, !PT ;  /* 0x0000002223227212 */ /* 0x000fe200078ec0ff */
[----:B------:R-:W-:Y:S01]  /*d110*/  STG.E.U16 desc[UR22][R194.64+-0x30], R168 ;  /* 0xffffd0a8c2007986 */ /* 0x000fe2000c101516 */
[----:B------:R-:W-:Y:S02]  /*d120*/  HSET2.LE.AND R35, R144, R198, PT ;  /* 0x000000c690237233 */ /* 0x000fe40003803000 */
[----:B------:R-:W-:Y:S01]  /*d130*/  @!P6 PRMT R174, R240, 0x5410, RZ ;  /* 0x00005410f0aee816 */ /* 0x000fe200000000ff */
[----:B------:R-:W1:Y:S01]  /*d140*/  LDSM.16.MT88.4 R144, [R211+0x13800] ;  /* 0x01380000d390783b */ /* 0x000e620000004200 */
[----:B------:R-:W-:Y:S02]  /*d150*/  ISETP.LE.U32.AND P3, PT, R191, UR7, PT ;  /* 0x00000007bf007c0c */ /* 0x000fe4000bf63070 */
[----:B------:R-:W-:Y:S02]  /*d160*/  LOP3.LUT R35, R152, R35, RZ, 0xc0, !PT ;  /* 0x0000002398237212 */ /* 0x000fe400078ec0ff */
[----:B------:R-:W-:Y:S01]  /*d170*/  ISETP.GT.U32.AND P6, PT, R184, UR7, PT ;  /* 0x00000007b8007c0c */ /* 0x000fe2000bfc4070 */
[----:B------:R-:W-:Y:S02]  /*d180*/  @P2 HFMA2.BF16_V2 R245, -RZ.H0_H0, RZ.H0_H0, -R176.H0_H0 ;  /* 0x200000fffff52231 */ /* 0x000fe400003409b0 */
[----:B------:R-:W-:Y:S02]  /*d190*/  LDSM.16.MT88.4 R152, [R211+0x15800] ;  /* 0x01580000d398783b */ /* 0x000fe40000004200 */
[C---:B---3--:R-:W-:Y:S05]  /*d1a0*/  HMMA.16816.F32.BF16 R160, R32.reuse, R156, R4 ;  /* 0x0000009c20a0723c */ /* 0x048fea0000041804 */
[----:B--2---:R-:W-:Y:S01]  /*d1b0*/  FADD.FTZ R3, R181, R189 ;  /* 0x000000bdb5037221 */ /* 0x004fe20000010000 */
[----:B------:R-:W2:Y:S01]  /*d1c0*/  LDSM.16.MT88.4 R4, [R210+0x13800] ;  /* 0x01380000d204783b */ /* 0x000ea20000004200 */
[----:B------:R-:W-:Y:S01]  /*d1d0*/  @P2 PRMT R176, R245, 0x5410, RZ ;  /* 0x00005410f5b02816 */ /* 0x000fe200000000ff */
[C---:B------:R-:W-:Y:S03]  /*d1e0*/  HMMA.16816.F32.BF16 R156, R32.reuse, R158, R8 ;  /* 0x0000009e209c723c */ /* 0x040fe60000041808 */
[----:B------:R-:W-:Y:S02]  /*d1f0*/  @!P3 HFMA2.BF16_V2 R246, -RZ.H0_H0, RZ.H0_H0, -R178.H0_H0 ;  /* 0x200000fffff6b231 */ /* 0x000fe400003409b2 */
[----:B------:R-:W-:Y:S01]  /*d200*/  @P6 HFMA2.BF16_V2 R247, -RZ.H0_H0, RZ.H0_H0, -R175.H0_H0 ;  /* 0x200000fffff76231 */ /* 0x000fe200003409af */
[----:B------:R-:W3:Y:S02]  /*d210*/  LDSM.16.MT88.4 R8, [R172+0x3800] ;  /* 0x00380000ac08783b */ /* 0x000ee40000004200 */
[C---:B----4-:R-:W-:Y:S03]  /*d220*/  HMMA.16816.F32.BF16 R36, R32.reuse, R148, R36 ;  /* 0x000000942024723c */ /* 0x050fe60000041824 */
[----:B------:R-:W-:Y:S02]  /*d230*/  @!P3 PRMT R178, R246, 0x5410, RZ ;  /* 0x00005410f6b2b816 */ /* 0x000fe400000000ff */
[----:B------:R-:W-:Y:S01]  /*d240*/  @P6 PRMT R175, R247, 0x5410, RZ ;  /* 0x00005410f7af6816 */ /* 0x000fe200000000ff */
[----:B------:R-:W-:Y:S02]  /*d250*/  STG.E.U16 desc[UR22][R196.64+-0x20], R170 ;  /* 0xffffe0aac4007986 */ /* 0x000fe4000c101516 */
[C---:B------:R-:W-:Y:S02]  /*d260*/  HMMA.16816.F32.BF16 R40, R32.reuse, R150, R40 ;  /* 0x000000962028723c */ /* 0x040fe40000041828 */
[----:B------:R-:W4:Y:S06]  /*d270*/  LDSM.16.MT88.4 R148, [R173+0x3800] ;  /* 0x00380000ad94783b */ /* 0x000f2c0000004200 */
[C---:B-1----:R-:W-:Y:S02]  /*d280*/  HMMA.16816.F32.BF16 R44, R32.reuse, R140, R44 ;  /* 0x0000008c202c723c */ /* 0x042fe4000004182c */
[----:B------:R-:W-:Y:S04]  /*d290*/  STG.E.U16 desc[UR22][R196.64+-0x1e], R169 ;  /* 0xffffe2a9c4007986 */ /* 0x000fe8000c101516 */
[----:B------:R-:W-:Y:S02]  /*d2a0*/  STG.E.U16 desc[UR22][R194.64+-0x20], R174 ;  /* 0xffffe0aec2007986 */ /* 0x000fe4000c101516 */
[C---:B------:R-:W-:Y:S02]  /*d2b0*/  HMMA.16816.F32.BF16 R48, R32.reuse, R142, R48 ;  /* 0x0000008e2030723c */ /* 0x040fe40000041830 */
[----:B------:R-:W1:Y:S06]  /*d2c0*/  LDSM.16.MT88.4 R140, [R172+0x5800] ;  /* 0x00580000ac8c783b */ /* 0x000e6c0000004200 */
[C---:B------:R-:W-:Y:S02]  /*d2d0*/  HMMA.16816.F32.BF16 R52, R32.reuse, R136, R52 ;  /* 0x000000882034723c */ /* 0x040fe40000041834 */
[----:B------:R-:W-:Y:S04]  /*d2e0*/  STG.E.U16 desc[UR22][R194.64+-0x1e], R171 ;  /* 0xffffe2abc2007986 */ /* 0x000fe8000c101516 */
[----:B------:R-:W-:Y:S02]  /*d2f0*/  STG.E.U16 desc[UR22][R196.64+-0xe], R177 ;  /* 0xfffff2b1c4007986 */ /* 0x000fe4000c101516 */
[C---:B------:R-:W-:Y:S02]  /*d300*/  HMMA.16816.F32.BF16 R56, R32.reuse, R138, R56 ;  /* 0x0000008a2038723c */ /* 0x040fe40000041838 */
[----:B------:R-:W1:Y:S06]  /*d310*/  LDSM.16.MT88.4 R136, [R173+0x5800] ;  /* 0x00580000ad88783b */ /* 0x000e6c0000004200 */
[C---:B------:R-:W-:Y:S02]  /*d320*/  HMMA.16816.F32.BF16 R60, R32.reuse, R144, R60 ;  /* 0x00000090203c723c */ /* 0x040fe4000004183c */
[----:B------:R3:W-:Y:S04]  /*d330*/  STL [R1+0x2c], R3 ;  /* 0x00002c0301007387 */ /* 0x0007e80000100800 */
[----:B------:R-:W-:Y:S02]  /*d340*/  STG.E.U16 desc[UR22][R196.64+-0x10], R178 ;  /* 0xfffff0b2c4007986 */ /* 0x000fe4000c101516 */
[C---:B------:R-:W-:Y:S02]  /*d350*/  HMMA.16816.F32.BF16 R64, R32.reuse, R146, R64 ;  /* 0x000000922040723c */ /* 0x040fe40000041840 */
[----:B------:R-:W-:Y:S06]  /*d360*/  LDSM.16.MT88.4 R144, [R173+0x7800] ;  /* 0x00780000ad90783b */ /* 0x000fec0000004200 */
[C---:B--2---:R-:W-:Y:S02]  /*d370*/  HMMA.16816.F32.BF16 R68, R32.reuse, R4, R68 ;  /* 0x000000042044723c */ /* 0x044fe40000041844 */
[----:B------:R-:W-:Y:S04]  /*d380*/  STG.E.U16 desc[UR22][R194.64+-0x10], R176 ;  /* 0xfffff0b0c2007986 */ /* 0x000fe8000c101516 */
[----:B------:R-:W-:Y:S02]  /*d390*/  STG.E.U16 desc[UR22][R194.64+-0xe], R175 ;  /* 0xfffff2afc2007986 */ /* 0x000fe4000c101516 */
[C---:B------:R-:W-:Y:S02]  /*d3a0*/  HMMA.16816.F32.BF16 R72, R32.reuse, R6, R72 ;  /* 0x000000062048723c */ /* 0x040fe40000041848 */
[----:B------:R-:W2:Y:S01]  /*d3b0*/  LDSM.16.MT88.4 R4, [R211+0x17800] ;  /* 0x01780000d304783b */ /* 0x000ea20000004200 */
[----:B---3--:R-:W-:Y:S05]  /*d3c0*/  IMAD.MOV.U32 R3, RZ, RZ, R2 ;  /* 0x000000ffff037224 */ /* 0x008fea00078e0002 */
[C---:B------:R-:W-:Y:S08]  /*d3d0*/  HMMA.16816.F32.BF16 R76, R32.reuse, R8, R76 ;  /* 0x00000008204c723c */ /* 0x040ff0000004184c */
[C---:B------:R-:W-:Y:S08]  /*d3e0*/  HMMA.16816.F32.BF16 R80, R32.reuse, R10, R80 ;  /* 0x0000000a2050723c */ /* 0x040ff00000041850 */
[C---:B----4-:R-:W-:Y:S08]  /*d3f0*/  HMMA.16816.F32.BF16 R84, R32.reuse, R148, R84 ;  /* 0x000000942054723c */ /* 0x050ff00000041854 */
[C---:B------:R-:W-:Y:S08]  /*d400*/  HMMA.16816.F32.BF16 R88, R32.reuse, R150, R88 ;  /* 0x000000962058723c */ /* 0x040ff00000041858 */
[C---:B------:R-:W-:Y:S08]  /*d410*/  HMMA.16816.F32.BF16 R92, R32.reuse, R152, R92 ;  /* 0x00000098205c723c */ /* 0x040ff0000004185c */
[C---:B------:R-:W-:Y:S01]  /*d420*/  HMMA.16816.F32.BF16 R96, R32.reuse, R154, R96 ;  /* 0x0000009a2060723c */ /* 0x040fe20000041860 */
[----:B------:R-:W3:Y:S07]  /*d430*/  LDSM.16.MT88.4 R152, [R210+0x17800] ;  /* 0x01780000d298783b */ /* 0x000eee0000004200 */
[C---:B------:R-:W-:Y:S03]  /*d440*/  HMMA.16816.F32.BF16 R100, R32.reuse, R164, R100 ;  /* 0x000000a42064723c */ /* 0x040fe60000041864 */
[----:B------:R-:W-:Y:S05]  /*d450*/  MOV R164, R0 ;  /* 0x0000000000a47202 */ /* 0x000fea0000000f00 */
[C---:B------:R-:W-:Y:S08]  /*d460*/  HMMA.16816.F32.BF16 R104, R32.reuse, R166, R104 ;  /* 0x000000a62068723c */ /* 0x040ff00000041868 */
[C---:B-1----:R-:W-:Y:S08]  /*d470*/  HMMA.16816.F32.BF16 R108, R32.reuse, R140, R108 ;  /* 0x0000008c206c723c */ /* 0x042ff0000004186c */
[C---:B------:R-:W-:Y:S01]  /*d480*/  HMMA.16816.F32.BF16 R112, R32.reuse, R142, R112 ;  /* 0x0000008e2070723c */ /* 0x040fe20000041870 */
[----:B------:R-:W1:Y:S07]  /*d490*/  LDSM.16.MT88.4 R140, [R172+0x7800] ;  /* 0x00780000ac8c783b */ /* 0x000e6e0000004200 */
[C---:B------:R-:W-:Y:S08]  /*d4a0*/  HMMA.16816.F32.BF16 R116, R32.reuse, R136, R116 ;  /* 0x000000882074723c */ /* 0x040ff00000041874 */
[C---:B------:R-:W-:Y:S08]  /*d4b0*/  HMMA.16816.F32.BF16 R120, R32.reuse, R138, R120 ;  /* 0x0000008a2078723c */ /* 0x040ff00000041878 */
[C---:B--2---:R-:W-:Y:S03]  /*d4c0*/  HMMA.16816.F32.BF16 R124, R32.reuse, R4, R124 ;  /* 0x00000004207c723c */ /* 0x044fe6000004187c */
[----:B------:R-:W-:Y:S04]  /*d4d0*/  IADD3 R4, P2, PT, R196, -0x80, RZ ;  /* 0xffffff80c4047810 */ /* 0x000fe80007f5e0ff */
[----:B------:R-:W-:Y:S01]  /*d4e0*/  IADD3.X R5, PT, PT, R197, -0x1, RZ, P2, !PT ;  /* 0xffffffffc5057810 */ /* 0x000fe200017fe4ff */
[C---:B------:R-:W-:Y:S03]  /*d4f0*/  HMMA.16816.F32.BF16 R128, R32.reuse, R6, R128 ;  /* 0x000000062080723c */ /* 0x040fe60000041880 */
[----:B------:R-:W-:Y:S05]  /*d500*/  FADD.FTZ R6, R199, R182 ;  /* 0x000000b6c7067221 */ /* 0x000fea0000010000 */
[C---:B---3--:R-:W-:Y:S01]  /*d510*/  HMMA.16816.F32.BF16 R132, R32.reuse, R152, R132 ;  /* 0x000000982084723c */ /* 0x048fe20000041884 */
[----:B------:R3:W-:Y:S04]  /*d520*/  STL [R1+0x28], R6 ;  /* 0x0000280601007387 */ /* 0x0007e80000100800 */
[----:B------:R3:W-:Y:S03]  /*d530*/  STL.64 [R1+0x10], R4 ;  /* 0x0000100401007387 */ /* 0x0007e60000100a00 */
[C---:B------:R-:W-:Y:S08]  /*d540*/  HMMA.16816.F32.BF16 R152, R32.reuse, R154, R12 ;  /* 0x0000009a2098723c */ /* 0x040ff0000004180c */
[C---:B-1----:R-:W-:Y:S08]  /*d550*/  HMMA.16816.F32.BF16 R148, R32.reuse, R140, R16 ;  /* 0x0000008c2094723c */ /* 0x042ff00000041810 */
[C---:B------:R-:W-:Y:S08]  /*d560*/  HMMA.16816.F32.BF16 R140, R32.reuse, R142, R20 ;  /* 0x0000008e208c723c */ /* 0x040ff00000041814 */
[C---:B------:R-:W-:Y:S08]  /*d570*/  HMMA.16816.F32.BF16 R136, R32.reuse, R144, R24 ;  /* 0x000000902088723c */ /* 0x040ff00000041818 */
[----:B------:R-:W-:Y:S01]  /*d580*/  HMMA.16816.F32.BF16 R144, R32, R146, R28 ;  /* 0x000000922090723c */ /* 0x000fe2000004181c */
[----:B------:R-:W-:Y:S08]  /*d590*/  @!UPT UIADD3 URZ, UPT, UPT, URZ, URZ, URZ ;  /* 0x000000fffffff290 */ /* 0x000ff0000fffe0ff */
[----:B---3--:R-:W-:Y:S11]  /*d5a0*/  BRA.U UP0, `(.L_x_927) ;  /* 0xffffffb5001c7547 */ /* 0x008ff6000b83ffff */
.L_x_926:
[----:B------:R-:W3:Y:S01]  /*d5b0*/  LDL.LU R5, [R1+0x2c] ;  /* 0x00002c0001057983 */ /* 0x000ee20000300800 */
[----:B------:R-:W1:Y:S01]  /*d5c0*/  S2UR UR6, SR_CgaCtaId ;  /* 0x00000000000679c3 */ /* 0x000e620000008800 */
[----:B------:R-:W4:Y:S02]  /*d5d0*/  LDCU UR4, c[0x0][0x4fc] ;  /* 0x00009f80ff0477ac */ /* 0x000f240008000800 */
[----:B--2---:R-:W2:Y:S01]  /*d5e0*/  LDL.LU R4, [R1+0x28] ;  /* 0x0000280001047983 */ /* 0x004ea20000300800 */
[----:B------:R-:W-:Y:S01]  /*d5f0*/  MOV R10, 0x10 ;  /* 0x00000010000a7802 */ /* 0x000fe20000000f00 */
[----:B------:R-:W-:Y:S01]  /*d600*/  UISETP.NE.AND UP3, UPT, UR20, -0x1, UPT ;  /* 0xffffffff1400788c */ /* 0x000fe2000bf65270 */
[----:B------:R-:W4:Y:S02]  /*d610*/  LDCU.U8 UR9, c[0x0][0x549] ;  /* 0x0000a920ff0977ac */ /* 0x000f240008000000 */
[----:B------:R-:W1:Y:S01]  /*d620*/  S2UR UR7, SR_CTAID.Y ;  /* 0x00000000000779c3 */ /* 0x000e620000002600 */
[----:B------:R-:W-:Y:S01]  /*d630*/  SEL R10, R10, 0xfffffff0, !P0 ;  /* 0xfffffff00a0a7807 */ /* 0x000fe20004000000 */
[----:B------:R-:W1:Y:S01]  /*d640*/  LDCU UR10, c[0x0][0x434] ;  /* 0x00008680ff0a77ac */ /* 0x000e620008000800 */
[----:B------:R-:W1:Y:S01]  /*d650*/  LDCU.U8 UR11, c[0x0][0x548] ;  /* 0x0000a900ff0b77ac */ /* 0x000e620008000000 */
[----:B------:R-:W-:Y:S01]  /*d660*/  UISETP.NE.AND UP2, UPT, UR20, -0x1, UPT ;  /* 0xffffffff1400788c */ /* 0x000fe2000bf45270 */
[----:B------:R-:W1:Y:S01]  /*d670*/  LDCU UR13, c[0x0][0x434] ;  /* 0x00008680ff0d77ac */ /* 0x000e620008000800 */
[----:B----4-:R-:W-:-:S04]  /*d680*/  UISETP.NE.AND UP1, UPT, UR9, URZ, UPT ;  /* 0x000000ff0900728c */ /* 0x010fc8000bf25270 */
[----:B-1----:R-:W-:-:S07]  /*d690*/  UISETP.NE.AND UP0, UPT, UR11, URZ, !UP1 ;  /* 0x000000ff0b00728c */ /* 0x002fce000cf05270 */
[----:B------:R-:W1:Y:S02]  /*d6a0*/  @UP1 LDCU UR9, c[0x0][0x430] ;  /* 0x00008600ff0917ac */ /* 0x000e640008000800 */
[----:B-1----:R-:W-:Y:S01]  /*d6b0*/  @UP1 UIMAD UR13, UR9, UR10, URZ ;  /* 0x0000000a090d12a4 */ /* 0x002fe2000f8e02ff */
[----:B---3--:R-:W1:Y:S04]  /*d6c0*/  SHFL.BFLY PT, R7, R5, 0x2, 0x1f ;  /* 0x0c401f0005077f89 */ /* 0x008e6800000e0000 */
[----:B--2---:R-:W2:Y:S01]  /*d6d0*/  SHFL.BFLY PT, R3, R4, 0x2, 0x1f ;  /* 0x0c401f0004037f89 */ /* 0x004ea200000e0000 */
[----:B-1----:R-:W-:Y:S01]  /*d6e0*/  FADD.FTZ R7, R7, R5 ;  /* 0x0000000507077221 */ /* 0x002fe20000010000 */
[----:B--2---:R-:W-:-:S04]  /*d6f0*/  FADD.FTZ R3, R3, R4 ;  /* 0x0000000403037221 */ /* 0x004fc80000010000 */
[----:B------:R-:W1:Y:S04]  /*d700*/  SHFL.BFLY PT, R5, R7, 0x1, 0x1f ;  /* 0x0c201f0007057f89 */ /* 0x000e6800000e0000 */
[----:B------:R-:W2:Y:S01]  /*d710*/  SHFL.BFLY PT, R6, R3, 0x1, 0x1f ;  /* 0x0c201f0003067f89 */ /* 0x000ea200000e0000 */
[----:B------:R-:W3:Y:S01]  /*d720*/  S2R R4, SR_TID.X ;  /* 0x0000000000047919 */ /* 0x000ee20000002100 */
[----:B-1----:R-:W-:Y:S01]  /*d730*/  FADD.FTZ R7, R7, R5 ;  /* 0x0000000507077221 */ /* 0x002fe20000010000 */
[----:B--2---:R-:W-:-:S03]  /*d740*/  FADD.FTZ R6, R3, R6 ;  /* 0x0000000603067221 */ /* 0x004fc60000010000 */
[----:B------:R-:W1:Y:S01]  /*d750*/  MUFU.RCP R5, R7 ;  /* 0x0000000700057308 */ /* 0x000e620000001000 */
[----:B------:R-:W-:Y:S02]  /*d760*/  FSETP.NE.FTZ.AND P4, PT, R7, RZ, PT ;  /* 0x000000ff0700720b */ /* 0x000fe40003f95000 */
[----:B------:R-:W-:-:S05]  /*d770*/  FSETP.NE.FTZ.AND P3, PT, R6, RZ, PT ;  /* 0x000000ff0600720b */ /* 0x000fca0003f75000 */
[----:B------:R-:W2:Y:S01]  /*d780*/  MUFU.RCP R9, R6 ;  /* 0x0000000600097308 */ /* 0x000ea20000001000 */
[C---:B---3--:R-:W-:Y:S02]  /*d790*/  SHF.L.U32 R8, R4.reuse, 0x4, RZ ;  /* 0x0000000404087819 */ /* 0x048fe400000006ff */
[----:B------:R-:W-:Y:S02]  /*d7a0*/  SHF.L.U32 R3, R4, 0x1, RZ ;  /* 0x0000000104037819 */ /* 0x000fe400000006ff */
[----:B------:R-:W-:Y:S02]  /*d7b0*/  LOP3.LUT R8, R8, 0x1c0, RZ, 0xc0, !PT ;  /* 0x000001c008087812 */ /* 0x000fe400078ec0ff */
[----:B-1----:R-:W-:Y:S02]  /*d7c0*/  FSEL R5, R5, 1, P4 ;  /* 0x3f80000005057808 */ /* 0x002fe40002000000 */
[--C-:B-----5:R-:W-:Y:S02]  /*d7d0*/  LOP3.LUT R212, R212, 0x6, R3.reuse, 0xf8, !PT ;  /* 0x00000006d4d47812 */ /* 0x120fe400078ef803 */
[----:B------:R-:W-:Y:S01]  /*d7e0*/  LOP3.LUT R8, R8, 0x38, R3, 0xf8, !PT ;  /* 0x0000003808087812 */ /* 0x000fe200078ef803 */
[----:B------:R-:W-:Y:S01]  /*d7f0*/  FMUL.FTZ R5, R5, UR4 ;  /* 0x0000000405057c20 */ /* 0x000fe20008410000 */
[----:B------:R-:W-:-:S02]  /*d800*/  LOP3.LUT P1, RZ, R4, 0x10, RZ, 0xc0, !PT ;  /* 0x0000001004ff7812 */ /* 0x000fc4000782c0ff */
[----:B--2---:R-:W-:Y:S01]  /*d810*/  FSEL R9, R9, 1, P3 ;  /* 0x3f80000009097808 */ /* 0x004fe20001800000 */
[C---:B------:R-:W-:Y:S01]  /*d820*/  FMUL.FTZ R160, R5.reuse, R160 ;  /* 0x000000a005a07220 */ /* 0x040fe20000410000 */
[----:B------:R-:W-:Y:S01]  /*d830*/  LOP3.LUT R8, R212, R8, RZ, 0xfc, !PT ;  /* 0x00000008d4087212 */ /* 0x000fe200078efcff */
[----:B------:R-:W-:Y:S01]  /*d840*/  FMUL.FTZ R161, R5, R161 ;  /* 0x000000a105a17220 */ /* 0x000fe20000410000 */
[----:B------:R-:W-:Y:S01]  /*d850*/  MOV R3, 0x20 ;  /* 0x0000002000037802 */ /* 0x000fe20000000f00 */
[----:B------:R-:W-:Y:S01]  /*d860*/  FMUL.FTZ R9, R9, UR4 ;  /* 0x0000000409097c20 */ /* 0x000fe20008410000 */
[----:B------:R-:W-:Y:S01]  /*d870*/  UMOV UR4, 0x400 ;  /* 0x0000040000047882 */ /* 0x000fe20000000000 */
[----:B------:R-:W-:Y:S01]  /*d880*/  LOP3.LUT P2, RZ, R4, 0x8, RZ, 0xc0, !PT ;  /* 0x0000000804ff7812 */ /* 0x000fe2000784c0ff */
[----:B------:R-:W-:Y:S01]  /*d890*/  ULEA UR6, UR6, UR4, 0x18 ;  /* 0x0000000406067291 */ /* 0x000fe2000f8ec0ff */
[C---:B------:R-:W-:Y:S01]  /*d8a0*/  FMUL.FTZ R162, R9.reuse, R162 ;  /* 0x000000a209a27220 */ /* 0x040fe20000410000 */
[----:B------:R-:W1:Y:S01]  /*d8b0*/  @!UP3 LDCU.64 UR4, c[0x0][0x400] ;  /* 0x00008000ff04b7ac */ /* 0x000e620008000a00 */
[----:B------:R-:W-:Y:S01]  /*d8c0*/  FMUL.FTZ R163, R9, R163 ;  /* 0x000000a309a37220 */ /* 0x000fe20000410000 */
[----:B------:R-:W-:Y:S01]  /*d8d0*/  SEL R3, R3, 0xffffffe0, !P2 ;  /* 0xffffffe003037807 */ /* 0x000fe20005000000 */
[C---:B------:R-:W-:Y:S01]  /*d8e0*/  FMUL.FTZ R156, R5.reuse, R156 ;  /* 0x0000009c059c7220 */ /* 0x040fe20000410000 */
[----:B------:R-:W-:Y:S01]  /*d8f0*/  LEA R8, R8, UR6, 0x1 ;  /* 0x0000000608087c11 */ /* 0x000fe2000f8e08ff */
        /* <DEDUP_REMOVED lines=11> */
[C---:B------:R-:W-:Y:S01]  /*d9b0*/  IADD3 R13, PT, PT, R8.reuse, 0x40, RZ ;  /* 0x00000040080d7810 */ /* 0x040fe20007ffe0ff */
[C---:B------:R-:W-:Y:S01]  /*d9c0*/  FMUL.FTZ R44, R5.reuse, R44 ;  /* 0x0000002c052c7220 */ /* 0x040fe20000410000 */
[----:B-1----:R-:W-:Y:S01]  /*d9d0*/  @!UP3 UIMAD.WIDE.U32 UR14, UR7, UR4, URZ ;  /* 0x00000004070eb2a5 */ /* 0x002fe2000f8e00ff */
[----:B------:R-:W-:Y:S01]  /*d9e0*/  FMUL.FTZ R45, R5, R45 ;  /* 0x0000002d052d7220 */ /* 0x000fe20000410000 */
[C---:B------:R-:W-:Y:S01]  /*d9f0*/  FMUL.FTZ R46, R9.reuse, R46 ;  /* 0x0000002e092e7220 */ /* 0x040fe20000410000 */
[----:B------:R-:W-:Y:S01]  /*da00*/  FMUL.FTZ R47, R9, R47 ;  /* 0x0000002f092f7220 */ /* 0x000fe20000410000 */
[----:B------:R-:W-:Y:S01]  /*da10*/  @!UP3 UIMAD UR12, UR7, UR5, UR15 ;  /* 0x00000005070cb2a4 */ /* 0x000fe2000f8e020f */
[C---:B------:R-:W-:Y:S01]  /*da20*/  IADD3 R12, PT, PT, R8.reuse, R3, RZ ;  /* 0x00000003080c7210 */ /* 0x040fe20007ffe0ff */
[----:B------:R-:W1:Y:S01]  /*da30*/  @UP3 LDCU.64 UR4, c[0x0][0x408] ;  /* 0x00008100ff0437ac */ /* 0x000e620008000a00 */
[C---:B------:R-:W-:Y:S01]  /*da40*/  @P1 IADD3 R13, PT, PT, R8.reuse, -0x40, RZ ;  /* 0xffffffc0080d1810 */ /* 0x040fe20007ffe0ff */
[C---:B------:R-:W-:Y:S01]  /*da50*/  FMUL.FTZ R48, R5.reuse, R48 ;  /* 0x0000003005307220 */ /* 0x040fe20000410000 */
[----:B------:R-:W-:Y:S01]  /*da60*/  FMUL.FTZ R49, R5, R49 ;  /* 0x0000003105317220 */ /* 0x000fe20000410000 */
[C---:B------:R-:W-:Y:S01]  /*da70*/  FMUL.FTZ R50, R9.reuse, R50 ;  /* 0x0000003209327220 */ /* 0x040fe20000410000 */
[----:B------:R-:W-:Y:S01]  /*da80*/  FMUL.FTZ R51, R9, R51 ;  /* 0x0000003309337220 */ /* 0x000fe20000410000 */
        /* <DEDUP_REMOVED lines=23> */
[C---:B------:R-:W-:Y:S01]  /*dc00*/  IADD3 R14, PT, PT, R10.reuse, R12, RZ ;  /* 0x0000000c0a0e7210 */ /* 0x040fe20007ffe0ff */
[----:B------:R-:W-:Y:S01]  /*dc10*/  FMUL.FTZ R66, R9, R66 ;  /* 0x0000004209427220 */ /* 0x000fe20000410000 */
[----:B------:R-:W-:Y:S01]  /*dc20*/  IADD3 R3, PT, PT, R3, R13, RZ ;  /* 0x0000000d03037210 */ /* 0x000fe20007ffe0ff */
        /* <DEDUP_REMOVED lines=11> */
[C---:B------:R-:W-:Y:S01]  /*dce0*/  IADD3 R15, PT, PT, R10.reuse, R13, RZ ;  /* 0x0000000d0a0f7210 */ /* 0x040fe20007ffe0ff */
        /* <DEDUP_REMOVED lines=137> */
[----:B------:R-:W-:Y:S01]  /*e580*/  @UP3 UIMAD UR12, UR20, UR5, UR17 ;  /* 0x00000005140c32a4 */ /* 0x000fe2000f8e0211 */
        /* <DEDUP_REMOVED lines=11> */
[----:B------:R-:W-:Y:S01]  /*e640*/  @!UP3 UMOV UR17, UR14 ;  /* 0x0000000e0011bc82 */ /* 0x000fe20008000000 */
[C---:B------:R-:W-:Y:S01]  /*e650*/  FMUL.FTZ R140, R5.reuse, R140 ;  /* 0x0000008c058c7220 */ /* 0x040fe20000410000 */
[----:B------:R-:W-:Y:S01]  /*e660*/  STS [R14+0x4000], R104 ;  /* 0x004000680e007388 */ /* 0x000fe20000000800 */
[----:B------:R-:W-:Y:S01]  /*e670*/  FMUL.FTZ R141, R5, R141 ;  /* 0x0000008d058d7220 */ /* 0x000fe20000410000 */
[C---:B------:R-:W-:Y:S01]  /*e680*/  FMUL.FTZ R142, R9.reuse, R142 ;  /* 0x0000008e098e7220 */ /* 0x040fe20000410000 */
[----:B------:R-:W-:Y:S01]  /*e690*/  FMUL.FTZ R143, R9, R143 ;  /* 0x0000008f098f7220 */ /* 0x000fe20000410000 */
[----:B------:R-:W-:Y:S01]  /*e6a0*/  STS [R14+0x4400], R106 ;  /* 0x0044006a0e007388 */ /* 0x000fe20000000800 */
[----:B------:R-:W-:Y:S01]  /*e6b0*/  F2FP.BF16.F32.PACK_AB R128, R129, R128 ;  /* 0x000000808180723e */ /* 0x000fe200000010ff */
[----:B------:R-:W1:Y:S01]  /*e6c0*/  S2UR UR14, SR_CTAID.Z ;  /* 0x00000000000e79c3 */ /* 0x000e620000002700 */
[----:B------:R-:W-:Y:S01]  /*e6d0*/  F2FP.BF16.F32.PACK_AB R130, R131, R130 ;  /* 0x000000828382723e */ /* 0x000fe200000010ff */
[----:B------:R-:W-:Y:S01]  /*e6e0*/  STS [R13+0x4000], R108 ;  /* 0x0040006c0d007388 */ /* 0x000fe20000000800 */
[C---:B------:R-:W-:Y:S01]  /*e6f0*/  FMUL.FTZ R136, R5.reuse, R136 ;  /* 0x0000008805887220 */ /* 0x040fe20000410000 */
[----:B------:R-:W-:Y:S01]  /*e700*/  FMUL.FTZ R137, R5, R137 ;  /* 0x0000008905897220 */ /* 0x000fe20000410000 */
[C---:B------:R-:W-:Y:S01]  /*e710*/  FMUL.FTZ R138, R9.reuse, R138 ;  /* 0x0000008a098a7220 */ /* 0x040fe20000410000 */
[----:B------:R-:W-:Y:S01]  /*e720*/  STS [R13+0x4400], R110 ;  /* 0x0044006e0d007388 */ /* 0x000fe20000000800 */
[----:B------:R-:W-:Y:S01]  /*e730*/  FMUL.FTZ R139, R9, R139 ;  /* 0x0000008b098b7220 */ /* 0x000fe20000410000 */
        /* <DEDUP_REMOVED lines=21> */
[----:B------:R-:W2:Y:S01]  /*e890*/  @UP1 LDCU UR5, c[0x0][0x430] ;  /* 0x00008600ff0517ac */ /* 0x000ea20008000800 */
[----:B------:R-:W-:Y:S01]  /*e8a0*/  F2FP.BF16.F32.PACK_AB R9, R9, R146 ;  /* 0x000000920909723e */ /* 0x000fe200000010ff */
[----:B------:R-:W-:Y:S01]  /*e8b0*/  STS [R10+0x4400], R122 ;  /* 0x0044007a0a007388 */ /* 0x000fe20000000800 */
[----:B------:R-:W-:Y:S01]  /*e8c0*/  @UP1 UMOV UR4, 0x1 ;  /* 0x0000000100041882 */ /* 0x000fe20000000000 */
[----:B------:R-:W-:-:S02]  /*e8d0*/  @UP3 UMOV UR17, UR16 ;  /* 0x0000001000113c82 */ /* 0x000fc40008000000 */
[----:B------:R-:W-:Y:S01]  /*e8e0*/  STS [R8+0x6000], R124 ;  /* 0x0060007c08007388 */ /* 0x000fe20000000800 */
[----:B------:R-:W-:-:S03]  /*e8f0*/  USHF.R.S32.HI UR9, URZ, 0x1f, UR20 ;  /* 0x0000001fff097899 */ /* 0x000fc60008011414 */
[----:B------:R-:W-:Y:S04]  /*e900*/  STS [R8+0x6400], R126 ;  /* 0x0064007e08007388 */ /* 0x000fe80000000800 */
[----:B------:R-:W-:Y:S04]  /*e910*/  STS [R11+0x6000], R128 ;  /* 0x006000800b007388 */ /* 0x000fe80000000800 */
[----:B------:R-:W-:Y:S04]  /*e920*/  STS [R11+0x6400], R130 ;  /* 0x006400820b007388 */ /* 0x000fe80000000800 */
[----:B------:R-:W-:Y:S04]  /*e930*/  STS [R12+0x6000], R132 ;  /* 0x006000840c007388 */ /* 0x000fe80000000800 */
[----:B------:R-:W-:Y:S04]  /*e940*/  STS [R12+0x6400], R134 ;  /* 0x006400860c007388 */ /* 0x000fe80000000800 */
[----:B------:R-:W-:Y:S04]  /*e950*/  STS [R14+0x6000], R152 ;  /* 0x006000980e007388 */ /* 0x000fe80000000800 */
[----:B------:R3:W-:Y:S04]  /*e960*/  STS [R14+0x6400], R154 ;  /* 0x0064009a0e007388 */ /* 0x0007e80000000800 */
[----:B------:R-:W-:Y:S04]  /*e970*/  STS [R13+0x6000], R148 ;  /* 0x006000940d007388 */ /* 0x000fe80000000800 */
[----:B------:R-:W-:Y:S04]  /*e980*/  STS [R13+0x6400], R150 ;  /* 0x006400960d007388 */ /* 0x000fe80000000800 */
[----:B------:R-:W-:Y:S04]  /*e990*/  STS [R15+0x6000], R140 ;  /* 0x0060008c0f007388 */ /* 0x000fe80000000800 */
[----:B------:R-:W-:Y:S04]  /*e9a0*/  STS [R15+0x6400], R142 ;  /* 0x0064008e0f007388 */ /* 0x000fe80000000800 */
[----:B------:R-:W-:Y:S04]  /*e9b0*/  STS [R3+0x6000], R136 ;  /* 0x0060008803007388 */ /* 0x000fe80000000800 */
[----:B------:R4:W-:Y:S01]  /*e9c0*/  STS [R3+0x6400], R138 ;  /* 0x0064008a03007388 */ /* 0x0009e20000000800 */
[----:B---3--:R-:W-:-:S04]  /*e9d0*/  SHF.L.U32 R14, R4, 0x3, RZ ;  /* 0x00000003040e7819 */ /* 0x008fc800000006ff */
[----:B----4-:R-:W-:-:S04]  /*e9e0*/  LOP3.LUT R3, R14, 0x1f8, RZ, 0xc0, !PT ;  /* 0x000001f80e037812 */ /* 0x010fc800078ec0ff */
[----:B------:R-:W-:-:S04]  /*e9f0*/  LOP3.LUT R3, R3, 0x38, R4, 0x78, !PT ;  /* 0x0000003803037812 */ /* 0x000fc800078e7804 */
[----:B------:R-:W-:Y:S01]  /*ea00*/  LOP3.LUT R3, R3, 0x1e00, R14, 0xf8, !PT ;  /* 0x00001e0003037812 */ /* 0x000fe200078ef80e */
[----:B-12---:R-:W-:Y:S06]  /*ea10*/  BRA.U UP1, `(.L_x_930) ;  /* 0x0000000101207547 */ /* 0x006fec000b800000 */
        /* <DEDUP_REMOVED lines=8> */
.L_x_930:
        /* <DEDUP_REMOVED lines=10> */
[----:B------:R-:W-:Y:S01]  /*eb40*/  MOV R15, 0x7f800000 ;  /* 0x7f800000000f7802 */ /* 0x000fe20000000f00 */
[----:B------:R-:W-:Y:S02]  /*eb50*/  USEL UR9, UR9, URZ, UP0 ;  /* 0x000000ff09097287 */ /* 0x000fe40008000000 */
[----:B------:R-:W-:-:S03]  /*eb60*/  USHF.R.S32.HI UR7, URZ, 0x1f, UR13 ;  /* 0x0000001fff077899 */ /* 0x000fc6000801140d */
[----:B------:R-:W5:Y:S01]  /*eb70*/  @P4 LDC R12, c[0x0][0x458] ;  /* 0x00011600ff0c4b82 */ /* 0x000f620000000800 */
[----:B------:R-:W4:Y:S01]  /*eb80*/  @P3 MUFU.LG2 R6, R6 ;  /* 0x0000000600063308 */ /* 0x000f220000000c00 */
[----:B------:R-:W5:Y:S01]  /*eb90*/  S2R R24, SR_CTAID.X ;  /* 0x0000000000187919 */ /* 0x000f620000002500 */
[----:B------:R-:W-:Y:S01]  /*eba0*/  BSSY.RECONVERGENT B0, `(.L_x_931) ;  /* 0x0000022000007945 */ /* 0x000fe20003800200 */
[----:B---3--:R-:W-:-:S04]  /*ebb0*/  @P4 FMUL.FTZ R13, R13, 0.69314718246459960938 ;  /* 0x3f3172180d0d4820 */ /* 0x008fc80000410000 */
[----:B------:R-:W3:Y:S01]  /*ebc0*/  @P3 LDC R7, c[0x0][0x458] ;  /* 0x00011600ff073b82 */ /* 0x000ee20000000800 */
[----:B-1----:R-:W-:Y:S01]  /*ebd0*/  MOV R5, 0x7f800000 ;  /* 0x7f80000000057802 */ /* 0x002fe20000000f00 */
[----:B--2---:R-:W-:-:S04]  /*ebe0*/  UIMAD UR10, UR6, UR5, URZ ;  /* 0x00000005060a72a4 */ /* 0x004fc8000f8e02ff */
[----:B------:R-:W-:Y:S01]  /*ebf0*/  USHF.L.U32 UR10, UR10, 0x6, URZ ;  /* 0x000000060a0a7899 */ /* 0x000fe200080006ff */
[----:B------:R1:W2:Y:S01]  /*ec00*/  LDS.128 R8, [R3+0x1800] ;  /* 0x0018000003087984 */ /* 0x0002a20000000c00 */
[----:B----4-:R-:W-:Y:S02]  /*ec10*/  @P3 FMUL.FTZ R6, R6, 0.69314718246459960938 ;  /* 0x3f31721806063820 */ /* 0x010fe40000410000 */
[----:B------:R-:W-:Y:S02]  /*ec20*/  USHF.R.S32.HI UR4, URZ, 0x1f, UR10 ;  /* 0x0000001fff047899 */ /* 0x000fe4000801140a */
[----:B------:R-:W-:Y:S01]  /*ec30*/  UIADD3 UR20, UP1, UP0, UR10, UR20, UR13 ;  /* 0x000000140a147290 */ /* 0x000fe2000f83e00d */
[----:B-----5:R-:W-:-:S03]  /*ec40*/  @P4 FFMA.FTZ R15, R2, R12, R13 ;  /* 0x0000000c020f4223 */ /* 0x020fc6000001000d */
[----:B------:R-:W-:Y:S01]  /*ec50*/  UIADD3.X UR4, UPT, UPT, UR4, UR9, UR7, UP1, UP0 ;  /* 0x0000000904047290 */ /* 0x000fe20008fe0407 */
[----:B---3--:R-:W-:Y:S01]  /*ec60*/  @P3 FFMA.FTZ R5, R0, R7, R6 ;  /* 0x0000000700053223 */ /* 0x008fe20000010006 */
[----:B-12---:R-:W-:Y:S10]  /*ec70*/  @P0 BRA `(.L_x_932) ;  /* 0x0000000000500947 */ /* 0x006ff40003800000 */
[----:B------:R-:W-:Y:S02]  /*ec80*/  LOP3.LUT R213, R213, 0x30, RZ, 0xc0, !PT ;  /* 0x00000030d5d57812 */ /* 0x000fe400078ec0ff */
[----:B------:R-:W-:-:S04]  /*ec90*/  LOP3.LUT R0, R4, 0x1f, RZ, 0xc0, !PT ;  /* 0x0000001f04007812 */ /* 0x000fc800078ec0ff */
[----:B------:R-:W-:-:S04]  /*eca0*/  LEA.HI R0, R0, R213, RZ, 0x1e ;  /* 0x000000d500007211 */ /* 0x000fc800078ff0ff */
[C---:B------:R-:W-:Y:S01]  /*ecb0*/  ISETP.GE.AND P3, PT, R0.reuse, UR8, PT ;  /* 0x0000000800007c0c */ /* 0x040fe2000bf66270 */
[----:B------:R-:W-:-:S05]  /*ecc0*/  VIADD R17, R0, 0x8 ;  /* 0x0000000800117836 */ /* 0x000fca0000000000 */
[----:B------:R-:W-:-:S07]  /*ecd0*/  ISETP.GE.AND P2, PT, R17, UR8, PT ;  /* 0x0000000811007c0c */ /* 0x000fce000bf46270 */
[----:B------:R-:W1:Y:S01]  /*ece0*/  @!P3 LDC.64 R12, c[0x0][0x420] ;  /* 0x00010800ff0cbb82 */ /* 0x000e620000000a00 */
[----:B------:R-:W-:-:S05]  /*ecf0*/  @!P3 IMAD R0, R0, UR5, RZ ;  /* 0x000000050000bc24 */ /* 0x000fca000f8e02ff */
[----:B------:R-:W-:Y:S01]  /*ed00*/  @!P2 IMAD R17, R17, UR5, RZ ;  /* 0x000000051111ac24 */ /* 0x000fe2000f8e02ff */
[C---:B------:R-:W-:Y:S01]  /*ed10*/  @!P3 IADD3 R2, P1, PT, R0.reuse, UR20, RZ ;  /* 0x000000140002bc10 */ /* 0x040fe2000ff3e0ff */
[----:B------:R-:W2:Y:S03]  /*ed20*/  @!P2 LDC.64 R6, c[0x0][0x420] ;  /* 0x00010800ff06ab82 */ /* 0x000ea60000000a00 */
        /* <DEDUP_REMOVED lines=9> */
.L_x_932:
[----:B------:R-:W-:Y:S05]  /*edc0*/  BSYNC.RECONVERGENT B0 ;  /* 0x0000000000007941 */ /* 0x000fea0003800200 */
.L_x_931:
[----:B------:R2:W5:Y:S01]  /*edd0*/  LDL R34, [R1+0x1c] ;  /* 0x00001c0001227983 */ /* 0x0005620000100800 */
[----:B------:R-:W3:Y:S03]  /*ede0*/  LDCU.64 UR4, c[0x0][0x410] ;  /* 0x00008200ff0477ac */ /* 0x000ee60008000a00 */
[----:B------:R2:W5:Y:S04]  /*edf0*/  LDL R35, [R1+0x20] ;  /* 0x0000200001237983 */ /* 0x0005680000100800 */
[----:B------:R2:W5:Y:S01]  /*ee00*/  LDL R36, [R1+0x24] ;  /* 0x0000240001247983 */ /* 0x0005620000100800 */
[----:B------:R-:W-:Y:S01]  /*ee10*/  LOP3.LUT R0, R14, 0x38, RZ, 0xc0, !PT ;  /* 0x000000380e007812 */ /* 0x000fe200078ec0ff */
[----:B-1----:R-:W-:Y:S01]  /*ee20*/  IMAD.MOV.U32 R7, RZ, RZ, RZ ;  /* 0x000000ffff077224 */ /* 0x002fe200078e00ff */
[----:B------:R-:W-:Y:S01]  /*ee30*/  SHF.R.U32.HI R6, RZ, 0x3, R4 ;  /* 0x00000003ff067819 */ /* 0x000fe20000011604 */
[----:B------:R2:W1:Y:S01]  /*ee40*/  LDS.128 R20, [R3] ;  /* 0x0000000003147984 */ /* 0x0004620000000c00 */
[----:B------:R-:W-:Y:S01]  /*ee50*/  IADD3 R12, P0, PT, R0, UR17, RZ ;  /* 0x00000011000c7c10 */ /* 0x000fe2000ff1e0ff */
[----:B------:R-:W-:Y:S01]  /*ee60*/  BSSY.RECONVERGENT B0, `(.L_x_933) ;  /* 0x0000024000007945 */ /* 0x000fe20003800200 */
[C---:B------:R-:W-:Y:S01]  /*ee70*/  IADD3 R4, PT, PT, R6.reuse, 0x20, RZ ;  /* 0x0000002006047810 */ /* 0x040fe20007ffe0ff */
[----:B------:R-:W-:Y:S01]  /*ee80*/  VIADD R5, R6, 0x10 ;  /* 0x0000001006057836 */ /* 0x000fe20000000000 */
[----:B------:R-:W-:Y:S01]  /*ee90*/  IADD3.X R13, PT, PT, RZ, UR12, RZ, P0, !PT ;  /* 0x0000000cff0d7c10 */ /* 0x000fe200087fe4ff */
[----:B------:R-:W-:Y:S01]  /*eea0*/  IMAD.WIDE.U32 R24, R24, 0x40, R6 ;  /* 0x0000004018187825 */ /* 0x000fe200078e0006 */
[----:B------:R-:W-:Y:S01]  /*eeb0*/  ISETP.GE.AND P3, PT, R6, UR8, PT ;  /* 0x0000000806007c0c */ /* 0x000fe2000bf66270 */
[----:B------:R2:W4:Y:S01]  /*eec0*/  LDS.128 R16, [R3+0x2000] ;  /* 0x0020000003107984 */ /* 0x0005220000000c00 */
[----:B------:R-:W-:Y:S01]  /*eed0*/  ISETP.GE.AND P2, PT, R5, UR8, PT ;  /* 0x0000000805007c0c */ /* 0x000fe2000bf46270 */
[----:B---3--:R-:W-:Y:S01]  /*eee0*/  IMAD.U32 R26, RZ, RZ, UR4 ;  /* 0x00000004ff1a7e24 */ /* 0x008fe2000f8e00ff */
[----:B------:R-:W-:Y:S01]  /*eef0*/  ISETP.GE.AND P1, PT, R4, UR8, PT ;  /* 0x0000000804007c0c */ /* 0x000fe2000bf26270 */
[----:B------:R-:W-:Y:S01]  /*ef00*/  VIADD R2, R6, 0x30 ;  /* 0x0000003006027836 */ /* 0x000fe20000000000 */
[----:B------:R-:W-:Y:S01]  /*ef10*/  MOV R28, UR5 ;  /* 0x00000005001c7c02 */ /* 0x000fe20008000f00 */
[----:B------:R-:W-:Y:S01]  /*ef20*/  IMAD.WIDE.U32 R26, R26, UR14, R12 ;  /* 0x0000000e1a1a7c25 */ /* 0x000fe2000f8e000c */
[----:B------:R2:W3:Y:S02]  /*ef30*/  LDS.128 R4, [R3+0x6000] ;  /* 0x0060000003047984 */ /* 0x0004e40000000c00 */
[----:B------:R-:W-:Y:S01]  /*ef40*/  ISETP.GE.AND P0, PT, R2, UR8, PT ;  /* 0x0000000802007c0c */ /* 0x000fe2000bf06270 */
[----:B------:R-:W-:Y:S01]  /*ef50*/  IMAD R29, R28, UR14, R27 ;  /* 0x0000000e1c1d7c24 */ /* 0x000fe2000f8e021b */
[----:B------:R2:W1:Y:S01]  /*ef60*/  LDS.128 R12, [R3+0x4000] ;  /* 0x00400000030c7984 */ /* 0x0004620000000c00 */
[----:B------:R-:W-:Y:S10]  /*ef70*/  @P3 BRA `(.L_x_934) ;  /* 0x0000000000483947 */ /* 0x000ff40003800000 */
[----:B------:R-:W2:Y:S01]  /*ef80*/  LDCU.64 UR6, c[0x0][0x408] ;  /* 0x00008100ff0677ac */ /* 0x000ea20008000a00 */
[----:B------:R-:W-:Y:S01]  /*ef90*/  IMAD.MOV.U32 R28, RZ, RZ, R26 ;  /* 0x000000ffff1c7224 */ /* 0x000fe200078e001a */
[----:B------:R-:W4:Y:S01]  /*efa0*/  LDCU.64 UR4, c[0x0][0x3f0] ;  /* 0x00007e00ff0477ac */ /* 0x000f220008000a00 */
[----:B------:R-:W4:Y:S01]  /*efb0*/  LDCU UR9, c[0x0][0x440] ;  /* 0x00008800ff0977ac */ /* 0x000f220008000800 */
[----:B--2---:R-:W-:Y:S02]  /*efc0*/  IMAD R2, R25, UR6, RZ ;  /* 0x0000000619027c24 */ /* 0x004fe4000f8e02ff */
[----:B------:R-:W-:-:S04]  /*efd0*/  IMAD.WIDE.U32 R30, R24, UR6, R28 ;  /* 0x00000006181e7c25 */ /* 0x000fc8000f8e001c */
[----:B------:R-:W-:Y:S01]  /*efe0*/  IMAD R2, R24, UR7, R2 ;  /* 0x0000000718027c24 */ /* 0x000fe2000f8e0202 */
[----:B----4-:R-:W-:Y:S02]  /*eff0*/  LEA R32, P3, R30, UR4, 0x1 ;  /* 0x000000041e207c11 */ /* 0x010fe4000f8608ff */
[----:B------:R-:W-:Y:S01]  /*f000*/  ISETP.GE.AND P6, PT, R0, UR9, PT ;  /* 0x0000000900007c0c */ /* 0x000fe2000bfc6270 */
[----:B------:R-:W-:Y:S01]  /*f010*/  IMAD.IADD R2, R2, 0x1, R31 ;  /* 0x0000000102027824 */ /* 0x000fe200078e021f */
[----:B-----5:R-:W-:Y:S02]  /*f020*/  ISETP.GE.AND P5, PT, R36, UR9, PT ;  /* 0x0000000924007c0c */ /* 0x020fe4000bfa6270 */
[----:B------:R-:W-:Y:S02]  /*f030*/  ISETP.GE.AND P4, PT, R35, UR9, PT ;  /* 0x0000000923007c0c */ /* 0x000fe4000bf86270 */
[----:B------:R-:W-:Y:S02]  /*f040*/  LEA.HI.X R33, R30, UR5, R2, 0x1, P3 ;  /* 0x000000051e217c11 */ /* 0x000fe400098f0c02 */
[----:B------:R-:W-:-:S05]  /*f050*/  ISETP.GE.AND P3, PT, R34, UR9, PT ;  /* 0x0000000922007c0c */ /* 0x000fca000bf66270 */
[----:B-1----:R1:W-:Y:S04]  /*f060*/  @!P6 STG.E.128 desc[UR22][R32.64], R20 ;  /* 0x000000142000e986 */ /* 0x0023e8000c101d16 */
[----:B------:R1:W-:Y:S04]  /*f070*/  @!P5 STG.E.128 desc[UR22][R32.64+0x80], R16 ;  /* 0x000080102000d986 */ /* 0x0003e8000c101d16 */
[----:B------:R1:W-:Y:S04]  /*f080*/  @!P4 STG.E.128 desc[UR22][R32.64+0x100], R12 ;  /* 0x0001000c2000c986 */ /* 0x0003e8000c101d16 */
[----:B---3--:R1:W-:Y:S02]  /*f090*/  @!P3 STG.E.128 desc[UR22][R32.64+0x180], R4 ;  /* 0x000180042000b986 */ /* 0x0083e4000c101d16 */
.L_x_934:
[----:B------:R-:W-:Y:S05]  /*f0a0*/  BSYNC.RECONVERGENT B0 ;  /* 0x0000000000007941 */ /* 0x000fea0003800200 */
.L_x_933:
[----:B-1----:R1:W1:Y:S01]  /*f0b0*/  LDS.128 R20, [R3+0x800] ;  /* 0x0008000003147984 */ /* 0x0022620000000c00 */
[----:B------:R-:W-:Y:S03]  /*f0c0*/  BSSY.RECONVERGENT B0, `(.L_x_935) ;  /* 0x000001a000007945 */ /* 0x000fe60003800200 */
[----:B----4-:R4:W1:Y:S04]  /*f0d0*/  LDS.128 R16, [R3+0x2800] ;  /* 0x0028000003107984 */ /* 0x0108680000000c00 */
[----:B------:R4:W1:Y:S04]  /*f0e0*/  LDS.128 R12, [R3+0x4800] ;  /* 0x00480000030c7984 */ /* 0x0008680000000c00 */
[----:B---3--:R4:W3:Y:S01]  /*f0f0*/  LDS.128 R4, [R3+0x6800] ;  /* 0x0068000003047984 */ /* 0x0088e20000000c00 */
[----:B------:R-:W-:Y:S05]  /*f100*/  @P2 BRA `(.L_x_936) ;  /* 0x0000000000542947 */ /* 0x000fea0003800000 */
[----:B------:R-:W2:Y:S01]  /*f110*/  LDCU.64 UR6, c[0x0][0x408] ;  /* 0x00008100ff0677ac */ /* 0x000ea20008000a00 */
[----:B------:R-:W-:Y:S01]  /*f120*/  IADD3 R30, P2, PT, R24, 0x10, RZ ;  /* 0x00000010181e7810 */ /* 0x000fe20007f5e0ff */
[----:B------:R-:W-:Y:S01]  /*f130*/  IMAD.MOV.U32 R32, RZ, RZ, R26 ;  /* 0x000000ffff207224 */ /* 0x000fe200078e001a */
[----:B------:R-:W4:Y:S01]  /*f140*/  LDCU UR9, c[0x0][0x440] ;  /* 0x00008800ff0977ac */ /* 0x000f220008000800 */
[----:B------:R-:W-:Y:S02]  /*f150*/  IMAD.MOV.U32 R33, RZ, RZ, R29 ;  /* 0x000000ffff217224 */ /* 0x000fe400078e001d */
[----:B------:R-:W-:Y:S01]  /*f160*/  IMAD.X R2, RZ, RZ, R25, P2 ;  /* 0x000000ffff027224 */ /* 0x000fe200010e0619 */
[----:B------:R-:W1:Y:S03]  /*f170*/  LDCU.64 UR4, c[0x0][0x3f0] ;  /* 0x00007e00ff0477ac */ /* 0x000e660008000a00 */
[----:B--2---:R-:W-:-:S02]  /*f180*/  IMAD R2, R2, UR6, RZ ;  /* 0x0000000602027c24 */ /* 0x004fc4000f8e02ff */
[----:B------:R-:W-:Y:S01]  /*f190*/  IMAD.WIDE.U32 R32, R30, UR6, R32 ;  /* 0x000000061e207c25 */ /* 0x000fe2000f8e0020 */
[----:B----4-:R-:W-:-:S03]  /*f1a0*/  ISETP.GE.AND P5, PT, R0, UR9, PT ;  /* 0x0000000900007c0c */ /* 0x010fc6000bfa6270 */
[----:B------:R-:W-:Y:S01]  /*f1b0*/  IMAD R2, R30, UR7, R2 ;  /* 0x000000071e027c24 */ /* 0x000fe2000f8e0202 */
[----:B-----5:R-:W-:Y:S02]  /*f1c0*/  ISETP.GE.AND P4, PT, R36, UR9, PT ;  /* 0x0000000924007c0c */ /* 0x020fe4000bf86270 */
[----:B------:R-:W-:Y:S01]  /*f1d0*/  ISETP.GE.AND P3, PT, R35, UR9, PT ;  /* 0x0000000923007c0c */ /* 0x000fe2000bf66270 */
[----:B------:R-:W-:Y:S01]  /*f1e0*/  IMAD.IADD R2, R2, 0x1, R33 ;  /* 0x0000000102027824 */ /* 0x000fe200078e0221 */
[----:B------:R-:W-:Y:S02]  /*f1f0*/  ISETP.GE.AND P2, PT, R34, UR9, PT ;  /* 0x0000000922007c0c */ /* 0x000fe4000bf46270 */
[----:B-1----:R-:W-:-:S04]  /*f200*/  LEA R30, P6, R32, UR4, 0x1 ;  /* 0x00000004201e7c11 */ /* 0x002fc8000f8c08ff */
[----:B------:R-:W-:-:S05]  /*f210*/  LEA.HI.X R31, R32, UR5, R2, 0x1, P6 ;  /* 0x00000005201f7c11 */ /* 0x000fca000b0f0c02 */
[----:B------:R1:W-:Y:S04]  /*f220*/  @!P5 STG.E.128 desc[UR22][R30.64], R20 ;  /* 0x000000141e00d986 */ /* 0x0003e8000c101d16 */
[----:B------:R1:W-:Y:S04]  /*f230*/  @!P4 STG.E.128 desc[UR22][R30.64+0x80], R16 ;  /* 0x000080101e00c986 */ /* 0x0003e8000c101d16 */
[----:B------:R1:W-:Y:S04]  /*f240*/  @!P3 STG.E.128 desc[UR22][R30.64+0x100], R12 ;  /* 0x0001000c1e00b986 */ /* 0x0003e8000c101d16 */
[----:B---3--:R1:W-:Y:S02]  /*f250*/  @!P2 STG.E.128 desc[UR22][R30.64+0x180], R4 ;  /* 0x000180041e00a986 */ /* 0x0083e4000c101d16 */
.L_x_936:
[----:B------:R-:W-:Y:S05]  /*f260*/  BSYNC.RECONVERGENT B0 ;  /* 0x0000000000007941 */ /* 0x000fea0003800200 */
.L_x_935:
[----:B-1----:R1:W1:Y:S01]  /*f270*/  LDS.128 R20, [R3+0x1000] ;  /* 0x0010000003147984 */ /* 0x0022620000000c00 */
[----:B------:R-:W-:Y:S03]  /*f280*/  BSSY.RECONVERGENT B0, `(.L_x_937) ;  /* 0x000001a000007945 */ /* 0x000fe60003800200 */
[----:B------:R1:W1:Y:S04]  /*f290*/  LDS.128 R16, [R3+0x3000] ;  /* 0x0030000003107984 */ /* 0x0002680000000c00 */
[----:B------:R1:W1:Y:S04]  /*f2a0*/  LDS.128 R12, [R3+0x5000] ;  /* 0x00500000030c7984 */ /* 0x0002680000000c00 */
[----:B---3--:R3:W1:Y:S01]  /*f2b0*/  LDS.128 R4, [R3+0x7000] ;  /* 0x0070000003047984 */ /* 0x0086620000000c00 */
[----:B------:R-:W-:Y:S05]  /*f2c0*/  @P1 BRA `(.L_x_938) ;  /* 0x0000000000541947 */ /* 0x000fea0003800000 */
[----:B------:R-:W2:Y:S01]  /*f2d0*/  LDCU.64 UR6, c[0x0][0x408] ;  /* 0x00008100ff0677ac */ /* 0x000ea20008000a00 */
[----:B------:R-:W-:Y:S01]  /*f2e0*/  IADD3 R30, P1, PT, R24, 0x20, RZ ;  /* 0x00000020181e7810 */ /* 0x000fe20007f3e0ff */
[----:B------:R-:W-:Y:S01]  /*f2f0*/  IMAD.MOV.U32 R32, RZ, RZ, R26 ;  /* 0x000000ffff207224 */ /* 0x000fe200078e001a */
[----:B------:R-:W4:Y:S01]  /*f300*/  LDCU UR9, c[0x0][0x440] ;  /* 0x00008800ff0977ac */ /* 0x000f220008000800 */
[----:B------:R-:W-:Y:S02]  /*f310*/  IMAD.MOV.U32 R33, RZ, RZ, R29 ;  /* 0x000000ffff217224 */ /* 0x000fe400078e001d */
[----:B------:R-:W-:Y:S01]  /*f320*/  IMAD.X R2, RZ, RZ, R25, P1 ;  /* 0x000000ffff027224 */ /* 0x000fe200008e0619 */
[----:B------:R-:W3:Y:S03]  /*f330*/  LDCU.64 UR4, c[0x0][0x3f0] ;  /* 0x00007e00ff0477ac */ /* 0x000ee60008000a00 */
        /* <DEDUP_REMOVED lines=8> */
[----:B---3--:R-:W-:-:S04]  /*f3c0*/  LEA R30, P5, R32, UR4, 0x1 ;  /* 0x00000004201e7c11 */ /* 0x008fc8000f8a08ff */
[----:B------:R-:W-:-:S05]  /*f3d0*/  LEA.HI.X R31, R32, UR5, R2, 0x1, P5 ;  /* 0x00000005201f7c11 */ /* 0x000fca000a8f0c02 */
[----:B-1----:R1:W-:Y:S04]  /*f3e0*/  @!P4 STG.E.128 desc[UR22][R30.64], R20 ;  /* 0x000000141e00c986 */ /* 0x0023e8000c101d16 */
[----:B------:R1:W-:Y:S04]  /*f3f0*/  @!P3 STG.E.128 desc[UR22][R30.64+0x80], R16 ;  /* 0x000080101e00b986 */ /* 0x0003e8000c101d16 */
[----:B------:R1:W-:Y:S04]  /*f400*/  @!P2 STG.E.128 desc[UR22][R30.64+0x100], R12 ;  /* 0x0001000c1e00a986 */ /* 0x0003e8000c101d16 */
[----:B------:R1:W-:Y:S02]  /*f410*/  @!P1 STG.E.128 desc[UR22][R30.64+0x180], R4 ;  /* 0x000180041e009986 */ /* 0x0003e4000c101d16 */
.L_x_938:
[----:B------:R-:W-:Y:S05]  /*f420*/  BSYNC.RECONVERGENT B0 ;  /* 0x0000000000007941 */ /* 0x000fea0003800200 */
.L_x_937:
[----:B-1----:R1:W1:Y:S04]  /*f430*/  LDS.128 R12, [R3+0x3800] ;  /* 0x00380000030c7984 */ /* 0x0022680000000c00 */
[----:B------:R1:W1:Y:S01]  /*f440*/  LDS.128 R4, [R3+0x5800] ;  /* 0x0058000003047984 */ /* 0x0002620000000c00 */
[----:B------:R-:W-:Y:S05]  /*f450*/  @P0 EXIT ;  /* 0x000000000000094d */ /* 0x000fea0003800000 */
[----:B------:R-:W2:Y:S01]  /*f460*/  LDCU.64 UR6, c[0x0][0x408] ;  /* 0x00008100ff0677ac */ /* 0x000ea20008000a00 */
[----:B------:R-:W-:Y:S01]  /*f470*/  IADD3 R2, P0, PT, R24, 0x30, RZ ;  /* 0x0000003018027810 */ /* 0x000fe20007f1e0ff */
[----:B------:R1:W1:Y:S01]  /*f480*/  LDS.128 R16, [R3+0x7800] ;  /* 0x0078000003107984 */ /* 0x0002620000000c00 */
[----:B------:R-:W-:Y:S01]  /*f490*/  IMAD.MOV.U32 R20, RZ, RZ, R26 ;  /* 0x000000ffff147224 */ /* 0x000fe200078e001a */
[----:B------:R-:W1:Y:S01]  /*f4a0*/  LDCU.64 UR4, c[0x0][0x3f0] ;  /* 0x00007e00ff0477ac */ /* 0x000e620008000a00 */
[----:B------:R-:W-:Y:S01]  /*f4b0*/  IMAD.MOV.U32 R21, RZ, RZ, R29 ;  /* 0x000000ffff157224 */ /* 0x000fe200078e001d */
[----:B------:R-:W1:Y:S01]  /*f4c0*/  LDCU UR8, c[0x0][0x440] ;  /* 0x00008800ff0877ac */ /* 0x000e620008000800 */
[----:B--2---:R-:W-:-:S04]  /*f4d0*/  IMAD.WIDE.U32 R20, R2, UR6, R20 ;  /* 0x0000000602147c25 */ /* 0x004fc8000f8e0014 */
[----:B-1-34-:R-:W-:Y:S01]  /*f4e0*/  IMAD.X R3, RZ, RZ, R25, P0 ;  /* 0x000000ffff037224 */ /* 0x01afe200000e0619 */
[----:B------:R-:W-:Y:S02]  /*f4f0*/  ISETP.GE.AND P3, PT, R0, UR8, PT ;  /* 0x0000000800007c0c */ /* 0x000fe4000bf66270 */
[----:B-----5:R-:W-:Y:S01]  /*f500*/  ISETP.GE.AND P2, PT, R36, UR8, PT ;  /* 0x0000000824007c0c */ /* 0x020fe2000bf46270 */
[----:B------:R-:W-:Y:S01]  /*f510*/  IMAD R3, R3, UR6, RZ ;  /* 0x0000000603037c24 */ /* 0x000fe2000f8e02ff */
[----:B------:R-:W-:-:S03]  /*f520*/  ISETP.GE.AND P1, PT, R35, UR8, PT ;  /* 0x0000000823007c0c */ /* 0x000fc6000bf26270 */
[----:B------:R-:W-:Y:S01]  /*f530*/  IMAD R3, R2, UR7, R3 ;  /* 0x0000000702037c24 */ /* 0x000fe2000f8e0203 */
[----:B------:R-:W-:-:S03]  /*f540*/  LEA R2, P0, R20, UR4, 0x1 ;  /* 0x0000000414027c11 */ /* 0x000fc6000f8008ff */
[----:B------:R-:W-:-:S05]  /*f550*/  IMAD.IADD R3, R3, 0x1, R21 ;  /* 0x0000000103037824 */ /* 0x000fca00078e0215 */
[----:B------:R-:W-:Y:S02]  /*f560*/  LEA.HI.X R3, R20, UR5, R3, 0x1, P0 ;  /* 0x0000000514037c11 */ /* 0x000fe400080f0c03 */
[----:B------:R-:W-:-:S03]  /*f570*/  ISETP.GE.AND P0, PT, R34, UR8, PT ;  /* 0x0000000822007c0c */ /* 0x000fc6000bf06270 */
[----:B------:R1:W-:Y:S04]  /*f580*/  @!P3 STG.E.128 desc[UR22][R2.64], R8 ;  /* 0x000000080200b986 */ /* 0x0003e8000c101d16 */
[----:B------:R1:W-:Y:S04]  /*f590*/  @!P2 STG.E.128 desc[UR22][R2.64+0x80], R12 ;  /* 0x0000800c0200a986 */ /* 0x0003e8000c101d16 */
[----:B------:R1:W-:Y:S02]  /*f5a0*/  @!P1 STG.E.128 desc[UR22][R2.64+0x100], R4 ;  /* 0x0001000402009986 */ /* 0x0003e4000c101d16 */
[----:B------:R-:W-:Y:S05]  /*f5b0*/  @P0 EXIT ;  /* 0x000000000000094d */ /* 0x000fea0003800000 */
[----:B------:R-:W-:Y:S01]  /*f5c0*/  STG.E.128 desc[UR22][R2.64+0x180], R16 ;  /* 0x0001801002007986 */ /* 0x000fe2000c101d16 */
[----:B------:R-:W-:Y:S05]  /*f5d0*/  EXIT ;  /* 0x000000000000794d */ /* 0x000fea0003800000 */
.L_x_939:
        /* <DEDUP_REMOVED lines=10> */
.L_x_2350:


//--------------------- .text._ZN5flash16flash_fwd_kernelI23Flash_fwd_kernel_traitsILi256ELi64ELi64ELi4ELb0ELb0EN7cutlass10bfloat16_tE19Flash_kernel_traitsILi256ELi64ELi64ELi4ES3_EELb0ELb0ELb0ELb0ELb0ELb0ELb1ELb0EEEvNS_16Flash_fwd_paramsE --------------------------
	.section	.text._ZN5flash16flash_fwd_kernelI23Flash_fwd_kernel_traitsILi256ELi64ELi64ELi4ELb0ELb0EN7cutlass10bfloat16_tE19Flash_kernel_traitsILi256ELi64ELi64ELi4ES3_EELb0ELb0ELb0ELb0ELb0ELb0ELb1ELb0EEEvNS_16Flash_fwd_paramsE,"ax",@progbits
	.align	128
        .global         _ZN5flash16flash_fwd_kernelI23Flash_fwd_kernel_traitsILi256ELi64ELi64ELi4ELb0ELb0EN7cutlass10bfloat16_tE19Flash_kernel_traitsILi256ELi64ELi64ELi4ES3_EELb0ELb0ELb0ELb0ELb0ELb0ELb1ELb0EEEvNS_16Flash_fwd_paramsE
        .type           _ZN5flash16flash_fwd_kernelI23Flash_fwd_kernel_traitsILi256ELi64ELi64ELi4ELb0ELb0EN7cutlass10bfloat16_tE19Flash_kernel_traitsILi256ELi64ELi64ELi4ES3_EELb0ELb0ELb0ELb0ELb0ELb0ELb1ELb0EEEvNS_16Flash_fwd_paramsE,@function
        .size           _ZN5flash16flash_fwd_kernelI23Flash_fwd_kernel_traitsILi256ELi64ELi64ELi4ELb0ELb0EN7cutlass10bfloat16_tE19Flash_kernel_traitsILi256ELi64ELi64ELi4ES3_EELb0ELb0ELb0ELb0ELb0ELb0ELb1ELb0EEEvNS_16Flash_fwd_paramsE,(.L_x_2351 - _ZN5flash16flash_fwd_kernelI23Flash_fwd_kernel_traitsILi256ELi64ELi64ELi4ELb0ELb0EN7cutlass10bfloat16_tE19Flash_kernel_traitsILi256ELi64ELi64ELi4ES3_EELb0ELb0ELb0ELb0ELb0ELb0ELb1ELb0EEEvNS_16Flash_fwd_paramsE)
        .other          _ZN5flash16flash_fwd_kernelI23Flash_fwd_kernel_traitsILi256ELi64ELi64ELi4ELb0ELb0EN7cutlass10bfloat16_tE19Flash_kernel_traitsILi256ELi64ELi64ELi4ES3_EELb0ELb0ELb0ELb0ELb0ELb0ELb1ELb0EEEvNS_16Flash_fwd_paramsE,@"STO_CUDA_ENTRY STV_DEFAULT"
_ZN5flash16flash_fwd_kernelI23Flash_fwd_kernel_traitsILi256ELi64ELi64ELi4ELb0ELb0EN7cutlass10bfloat16_tE19Flash_kernel_traitsILi256ELi64ELi64ELi4ES3_EELb0ELb0ELb0ELb0ELb0ELb0ELb1ELb0EEEvNS_16Flash_fwd_paramsE:
.text._ZN5flash16flash_fwd_kernelI23Flash_fwd_kernel_traitsILi256ELi64ELi64ELi4ELb0ELb0EN7cutlass10bfloat16_tE19Flash_kernel_traitsILi256ELi64ELi64ELi4ES3_EELb0ELb0ELb0ELb0ELb0ELb0ELb1ELb0EEEvNS_16Flash_fwd_paramsE:
        /* <DEDUP_REMOVED lines=77> */
.L_x_940:
        /* <DEDUP_REMOVED lines=35> */
.L_x_942:
        /* <DEDUP_REMOVED lines=56> */
.L_x_944:
[----:B------:R-:W-:Y:S05]  /*0a80*/  BSYNC.RECONVERGENT B0 ;  /* 0x0000000000007941 */ /* 0x000fea0003800200 */
.L_x_943:
        /* <DEDUP_REMOVED lines=25> */
.L_x_946:
[----:B------:R-:W-:Y:S05]  /*0c20*/  BSYNC.RECONVERGENT B0 ;  /* 0x0000000000007941 */ /* 0x000fea0003800200 */
.L_x_945:
        /* <DEDUP_REMOVED lines=24> */
.L_x_948:
[----:B------:R-:W-:Y:S05]  /*0db0*/  BSYNC.RECONVERGENT B0 ;  /* 0x0000000000007941 */ /* 0x000fea0003800200 */
.L_x_947:
        /* <DEDUP_REMOVED lines=26> */
.L_x_950:
[----:B------:R-:W-:Y:S05]  /*0f60*/  BSYNC.RECONVERGENT B0 ;  /* 0x0000000000007941 */ /* 0x000fea0003800200 */
.L_x_949:
        /* <DEDUP_REMOVED lines=10> */
.L_x_952:
[----:B------:R-:W-:Y:S05]  /*1010*/  BSYNC.RECONVERGENT B0 ;  /* 0x0000000000007941 */ /* 0x000fea0003800200 */
.L_x_951:
        /* <DEDUP_REMOVED lines=10> */
.L_x_954:
[----:B------:R-:W-:Y:S05]  /*10c0*/  BSYNC.RECONVERGENT B0 ;  /* 0x0000000000007941 */ /* 0x000fea0003800200 */
.L_x_953:
        /* <DEDUP_REMOVED lines=10> */
.L_x_956:
[----:B------:R-:W-:Y:S05]  /*1170*/  BSYNC.RECONVERGENT B0 ;  /* 0x0000000000007941 */ /* 0x000fea0003800200 */
.L_x_955:
        /* <DEDUP_REMOVED lines=10> */
.L_x_941:
        /* <DEDUP_REMOVED lines=22> */
.L_x_957:
[----:B------:R-:W1:Y:S01]  /*1380*/  LDCU.64 UR10, c[0x0][0x3b8] ;  /* 0x00007700ff0a77ac */ /* 0x000e620008000a00 */
[----:B------:R-:W-:-:S04]  /*1390*/  UIADD3 UR6, UPT, UPT, UR13, UR14, URZ ;  /* 0x0000000e0d067290 */ /* 0x000fc8000fffe0ff */
[----:B-1----:R-:W-:Y:S02]  /*13a0*/  UIMAD.WIDE.U32 UR16, UR6, UR10, URZ ;  /* 0x0000000a061072a5 */ /* 0x002fe4000f8e00ff */
[----:B------:R-:W-:-:S04]  /*13b0*/  UIMAD UR6, UR6, UR11, URZ ;  /* 0x0000000b060672a4 */ /* 0x000fc8000f8e02ff */
[----:B------:R-:W-:Y:S02]  /*13c0*/  UIADD3 UR6, UPT, UPT, UR17, UR6, URZ ;  /* 0x0000000611067290 */ /* 0x000fe4000fffe0ff */
.L_x_958:
        /* <DEDUP_REMOVED lines=38> */
.L_x_959:
[----:B------:R-:W1:Y:S01]  /*1630*/  LDCU.64 UR8, c[0x0][0x3c0] ;  /* 0x00007800ff0877ac */ /* 0x000e620008000a00 */
[----:B------:R-:W-:-:S04]  /*1640*/  UIADD3 UR13, UPT, UPT, UR13, UR14, URZ ;  /* 0x0000000e0d0d7290 */ /* 0x000fc8000fffe0ff */
[----:B-1----:R-:W-:Y:S02]  /*1650*/  UIMAD.WIDE.U32 UR4, UR13, UR8, URZ ;  /* 0x000000080d0472a5 */ /* 0x002fe4000f8e00ff */
[----:B------:R-:W-:-:S04]  /*1660*/  UIMAD UR13, UR13, UR9, URZ ;  /* 0x000000090d0d72a4 */ /* 0x000fc8000f8e02ff */
[----:B------:R-:W-:-:S12]  /*1670*/  UIADD3 UR5, UPT, UPT, UR5, UR13, URZ ;  /* 0x0000000d05057290 */ /* 0x000fd8000fffe0ff */
.L_x_960:
[----:B------:R-:W-:Y:S01]  /*1680*/  IMAD.SHL.U32 R241, R222, 0x8, RZ ;  /* 0x00000008def17824 */ /* 0x000fe200078e00ff */
[----:B------:R-:W-:Y:S01]  /*1690*/  SHF.R.U32.HI R0, RZ, 0x3, R222 ;  /* 0x00000003ff007819 */ /* 0x000fe200000116de */
[----:B------:R-:W1:Y:S01]  /*16a0*/  LDCU.64 UR14, c[0x0][0x390] ;  /* 0x00007200ff0e77ac */ /* 0x000e620008000a00 */
[----:B------:R-:W-:Y:S01]  /*16b0*/  SHF.R.S32.HI R11, RZ, 0x1f, R2 ;  /* 0x0000001fff0b7819 */ /* 0x000fe20000011402 */
[----:B------:R-:W2:Y:S01]  /*16c0*/  S2R R9, SR_CTAID.X ;  /* 0x0000000000097919 */ /* 0x000ea20000002500 */
[C---:B------:R-:W-:Y:S01]  /*16d0*/  LOP3.LUT R223, R241.reuse, 0x38, RZ, 0xc0, !PT ;  /* 0x00000038f1df7812 */ /* 0x040fe200078ec0ff */
[----:B------:R-:W3:Y:S01]  /*16e0*/  S2UR UR28, SR_CgaCtaId ;  /* 0x00000000001c79c3 */ /* 0x000ee20000008800 */
[----:B------:R-:W-:Y:S01]  /*16f0*/  LOP3.LUT R3, R241, 0x1f8, RZ, 0xc0, !PT ;  /* 0x000001f8f1037812 */ /* 0x000fe200078ec0ff */
[----:B------:R-:W4:Y:S01]  /*1700*/  LDCU.64 UR12, c[0x0][0x3c8] ;  /* 0x00007900ff0c77ac */ /* 0x000f220008000a00 */
[C---:B------:R-:W-:Y:S01]  /*1710*/  IADD3 R4, P1, PT, R223.reuse, UR16, RZ ;  /* 0x00000010df047c10 */ /* 0x040fe2000ff3e0ff */
[----:B------:R-:W-:Y:S01]  /*1720*/  BSSY.RECONVERGENT B0, `(.L_x_961) ;  /* 0x0000051000007945 */ /* 0x000fe20003800200 */
[----:B------:R-:W-:Y:S01]  /*1730*/  IADD3 R14, P0, PT, R223, UR4, RZ ;  /* 0x00000004df0e7c10 */ /* 0x000fe2000ff1e0ff */
[----:B------:R-:W5:Y:S01]  /*1740*/  LDCU.64 UR16, c[0x0][0x388] ;  /* 0x00007100ff1077ac */ /* 0x000f620008000a00 */
[----:B------:R-:W-:Y:S01]  /*1750*/  LOP3.LUT R7, R241, 0x1e00, RZ, 0xc0, !PT ;  /* 0x00001e00f1077812 */ /* 0x000fe200078ec0ff */
[----:B------:R-:W-:Y:S01]  /*1760*/  IMAD.X R5, RZ, RZ, UR6, P1 ;  /* 0x00000006ff057e24 */ /* 0x000fe200088e06ff */
[----:B------:R-:W-:Y:S01]  /*1770*/  LOP3.LUT R236, R3, 0x38, R222, 0x78, !PT ;  /* 0x0000003803ec7812 */ /* 0x000fe200078e78de */
[----:B------:R-:W-:Y:S01]  /*1780*/  IMAD.X R15, RZ, RZ, UR5, P0 ;  /* 0x00000005ff0f7e24 */ /* 0x000fe200080e06ff */
[----:B------:R-:W1:Y:S01]  /*1790*/  LDCU.128 UR4, c[0x0][0x3d0] ;  /* 0x00007a00ff0477ac */ /* 0x000e620008000c00 */
[----:B------:R-:W-:Y:S01]  /*17a0*/  IMAD.WIDE.U32 R4, R0, UR10, R4 ;  /* 0x0000000a00047c25 */ /* 0x000fe2000f8e0004 */
[----:B------:R-:W-:-:S02]  /*17b0*/  IADD3 R6, P0, PT, R223, UR26, RZ ;  /* 0x0000001adf067c10 */ /* 0x000fc4000ff1e0ff */
[----:B------:R-:W-:Y:S01]  /*17c0*/  LOP3.LUT R236, R236, R7, RZ, 0xfc, !PT ;  /* 0x00000007ecec7212 */ /* 0x000fe200078efcff */
[C---:B------:R-:W-:Y:S01]  /*17d0*/  IMAD.WIDE.U32 R14, R0.reuse, UR8, R14 ;  /* 0x00000008000e7c25 */ /* 0x040fe2000f8e000e */
[C---:B------:R-:W-:Y:S02]  /*17e0*/  LOP3.LUT R240, R223.reuse, 0x40, RZ, 0xfc, !PT ;  /* 0x00000040dff07812 */ /* 0x040fe400078efcff */
[C---:B------:R-:W-:Y:S01]  /*17f0*/  LOP3.LUT R239, R223.reuse, 0x80, RZ, 0xfc, !PT ;  /* 0x00000080dfef7812 */ /* 0x040fe200078efcff */
[C---:B------:R-:W-:Y:S01]  /*1800*/  IMAD R5, R0.reuse, UR11, R5 ;  /* 0x0000000b00057c24 */ /* 0x040fe2000f8e0205 */
[----:B------:R-:W-:Y:S01]  /*1810*/  LOP3.LUT R238, R223, 0xc0, RZ, 0xfc, !PT ;  /* 0x000000c0dfee7812 */ /* 0x000fe200078efcff */
[----:B------:R-:W-:Y:S02]  /*1820*/  IMAD R15, R0, UR9, R15 ;  /* 0x00000009000f7c24 */ /* 0x000fe4000f8e020f */
[----:B------:R-:W-:Y:S02]  /*1830*/  IMAD.X R7, RZ, RZ, UR24, P0 ;  /* 0x00000018ff077e24 */ /* 0x000fe400080e06ff */
[----:B----4-:R-:W-:-:S02]  /*1840*/  IMAD.U32 R10, RZ, RZ, UR12 ;  /* 0x0000000cff0a7e24 */ /* 0x010fc4000f8e00ff */
[C---:B-1----:R-:W-:Y:S02]  /*1850*/  IMAD R13, R11.reuse, UR4, RZ ;  /* 0x000000040b0d7c24 */ /* 0x042fe4000f8e02ff */
[----:B------:R-:W-:Y:S02]  /*1860*/  IMAD R11, R11, UR6, RZ ;  /* 0x000000060b0b7c24 */ /* 0x000fe4000f8e02ff */
        /* <DEDUP_REMOVED lines=8> */
[----:B------:R-:W-:Y:S01]  /*18f0*/  IMAD.IADD R234, R5, 0x1, R13 ;  /* 0x0000000105ea7824 */ /* 0x000fe200078e020d */
[----:B------:R-:W-:Y:S01]  /*1900*/  LEA R233, P0, R2, UR14, 0x1 ;  /* 0x0000000e02e97c11 */ /* 0x000fe2000f8008ff */
[----:B------:R-:W-:Y:S01]  /*1910*/  UIADD3 UR14, UPT, UPT, -UR25, UR27, URZ ;  /* 0x0000001b190e7290 */ /* 0x000fe2000fffe1ff */
[----:B------:R-:W-:Y:S02]  /*1920*/  IMAD.IADD R232, R3, 0x1, R11 ;  /* 0x0000000103e87824 */ /* 0x000fe400078e020b */
[----:B------:R-:W-:Y:S01]  /*1930*/  IMAD.WIDE.U32 R10, R10, UR23, R6 ;  /* 0x000000170a0a7c25 */ /* 0x000fe2000f8e0006 */
[----:B------:R-:W-:-:S02]  /*1940*/  LEA.HI.X R234, R4, UR17, R234, 0x1, P1 ;  /* 0x0000001104ea7c11 */ /* 0x000fc400088f0cea */
[C---:B------:R-:W-:Y:S01]  /*1950*/  ISETP.GE.AND P2, PT, R0.reuse, UR14, PT ;  /* 0x0000000e00007c0c */ /* 0x040fe2000bf46270 */
[----:B------:R-:W-:Y:S01]  /*1960*/  IMAD.U32 R15, RZ, RZ, UR13 ;  /* 0x0000000dff0f7e24 */ /* 0x000fe2000f8e00ff */
[C---:B--2---:R-:W-:Y:S01]  /*1970*/  LEA R7, P1, R9.reuse, R0, 0x6 ;  /* 0x0000000009077211 */ /* 0x044fe200078230ff */
[----:B------:R-:W-:Y:S01]  /*1980*/  VIADD R5, R0, 0x10 ;  /* 0x0000001000057836 */ /* 0x000fe20000000000 */
[----:B------:R-:W-:Y:S01]  /*1990*/  LEA.HI.X R232, R2, UR15, R232, 0x1, P0 ;  /* 0x0000000f02e87c11 */ /* 0x000fe200080f0ce8 */
[C---:B------:R-:W-:Y:S01]  /*19a0*/  VIADD R4, R0.reuse, 0x20 ;  /* 0x0000002000047836 */ /* 0x040fe20000000000 */
[----:B------:R-:W-:Y:S01]  /*19b0*/  LEA.HI.X R6, R9, RZ, RZ, 0x6, P1 ;  /* 0x000000ff09067211 */ /* 0x000fe200008f34ff */
[----:B------:R-:W-:Y:S01]  /*19c0*/  IMAD R15, R15, UR23, R11 ;  /* 0x000000170f0f7c24 */ /* 0x000fe2000f8e020b */
[----:B------:R-:W-:Y:S01]  /*19d0*/  ISETP.GE.AND P0, PT, R5, UR14, PT ;  /* 0x0000000e05007c0c */ /* 0x000fe2000bf06270 */
[----:B------:R-:W-:Y:S01]  /*19e0*/  VIADD R3, R0, 0x30 ;  /* 0x0000003000037836 */ /* 0x000fe20000000000 */
[----:B------:R-:W-:-:S03]  /*19f0*/  ISETP.GE.AND P6, PT, R4, UR14, PT ;  /* 0x0000000e04007c0c */ /* 0x000fc6000bfc6270 */
        /* <DEDUP_REMOVED lines=35> */
.L_x_962:
[----:B------:R-:W-:Y:S05]  /*1c30*/  BSYNC.RECONVERGENT B0 ;  /* 0x0000000000007941 */ /* 0x000fea0003800200 */
.L_x_961:
        /* <DEDUP_REMOVED lines=40> */
.L_x_964:
[----:B------:R-:W-:Y:S05]  /*1ec0*/  BSYNC.RECONVERGENT B0 ;  /* 0x0000000000007941 */ /* 0x000fea0003800200 */
.L_x_963:
        /* <DEDUP_REMOVED lines=39> */
.L_x_966:
[----:B------:R-:W-:Y:S05]  /*2140*/  BSYNC.RECONVERGENT B0 ;  /* 0x0000000000007941 */ /* 0x000fea0003800200 */
.L_x_965:
        /* <DEDUP_REMOVED lines=39> */
.L_x_968:
[----:B------:R-:W-:Y:S05]  /*23c0*/  BSYNC.RECONVERGENT B0 ;  /* 0x0000000000007941 */ /* 0x000fea0003800200 */
.L_x_967:
        /* <DEDUP_REMOVED lines=43> */
.L_x_970:
[----:B------:R-:W-:Y:S05]  /*2680*/  BSYNC.RECONVERGENT B0 ;  /* 0x0000000000007941 */ /* 0x000fea0003800200 */
.L_x_969:
        /* <DEDUP_REMOVED lines=37> */
.L_x_972:
[----:B------:R-:W-:Y:S05]  /*28e0*/  BSYNC.RECONVERGENT B0 ;  /* 0x0000000000007941 */ /* 0x000fea0003800200 */
.L_x_971:
        /* <DEDUP_REMOVED lines=37> */
.L_x_974:
[----:B------:R-:W-:Y:S05]  /*2b40*/  BSYNC.RECONVERGENT B0 ;  /* 0x0000000000007941 */ /* 0x000fea0003800200 */
.L_x_973:
        /* <DEDUP_REMOVED lines=37> */
.L_x_976:
[----:B------:R-:W-:Y:S05]  /*2da0*/  BSYNC.RECONVERGENT B0 ;  /* 0x0000000000007941 */ /* 0x000fea0003800200 */
.L_x_975:
        /* <DEDUP_REMOVED lines=45> */
.L_x_978:
[----:B------:R1:W-:Y:S04]  /*3080*/  STS.128 [R236+0x10000], RZ ;  /* 0x010000ffec007388 */ /* 0x0003e80000000c00 */
[----:B------:R1:W-:Y:S04]  /*3090*/  STS.128 [R236+0x12000], RZ ;  /* 0x012000ffec007388 */ /* 0x0003e80000000c00 */
[----:B------:R1:W-:Y:S04]  /*30a0*/  STS.128 [R236+0x14000], RZ ;  /* 0x014000ffec007388 */ /* 0x0003e80000000c00 */
[----:B------:R1:W-:Y:S02]  /*30b0*/  STS.128 [R236+0x16000], RZ ;  /* 0x016000ffec007388 */ /* 0x0003e40000000c00 */
.L_x_979:
[----:B------:R-:W-:Y:S05]  /*30c0*/  BSYNC.RECONVERGENT B0 ;  /* 0x0000000000007941 */ /* 0x000fea0003800200 */
.L_x_977:
[----:B------:R-:W-:Y:S01]  /*30d0*/  ISETP.GE.AND P0, PT, R5, UR6, PT ;  /* 0x0000000605007c0c */ /* 0x000fe2000bf06270 */
[C---:B------:R-:W-:Y:S01]  /*30e0*/  IMAD.SHL.U32 R225, R222.reuse, 0x20, RZ ;  /* 0x00000020dee17824 */ /* 0x040fe200078e00ff */
[----:B------:R-:W-:Y:S01]  /*30f0*/  LOP3.LUT R5, R222, 0x8, RZ, 0xc0, !PT ;  /* 0x00000008de057812 */ /* 0x000fe200078ec0ff */
[----:B------:R-:W-:Y:S01]  /*3100*/  BSSY.RECONVERGENT B0, `(.L_x_980) ;  /* 0x000002c000007945 */ /* 0x000fe20003800200 */
[----:B------:R-:W-:Y:S02]  /*3110*/  LOP3.LUT R87, R2, 0x400, RZ, 0xc0, !PT ;  /* 0x0000040002577812 */ /* 0x000fe400078ec0ff */
[----:B----4-:R-:W-:Y:S02]  /*3120*/  LOP3.LUT R6, R0, R5, RZ, 0x3c, !PT ;  /* 0x0000000500067212 */ /* 0x010fe400078e3cff */
        /* <DEDUP_REMOVED lines=41> */
.L_x_981:
[----:B------:R-:W-:Y:S05]  /*33c0*/  BSYNC.RECONVERGENT B0 ;  /* 0x0000000000007941 */ /* 0x000fea0003800200 */
.L_x_980:
        /* <DEDUP_REMOVED lines=41> */
.L_x_983:
[----:B------:R-:W-:Y:S05]  /*3660*/  BSYNC.RECONVERGENT B0 ;  /* 0x0000000000007941 */ /* 0x000fea0003800200 */
.L_x_982:
        /* <DEDUP_REMOVED lines=41> */
.L_x_985:
[----:B------:R-:W-:Y:S05]  /*3900*/  BSYNC.RECONVERGENT B0 ;  /* 0x0000000000007941 */ /* 0x000fea0003800200 */
.L_x_984:
[----:B------:R-:W-:Y:S01]  /*3910*/  LDSM.16.M88.4 R48, [R90] ;  /* 0x000000005a30783b */ /* 0x000fe20000000200 */
[----:B------:R-:W-:Y:S01]  /*3920*/  IMAD.MOV.U32 R81, RZ, RZ, 0x20 ;  /* 0x00000020ff517424 */ /* 0x000fe200078e00ff */
[C---:B------:R-:W-:Y:S01]  /*3930*/  LOP3.LUT P2, RZ, R222.reuse, 0x2, RZ, 0xc0, !PT ;  /* 0x00000002deff7812 */ /* 0x040fe2000784c0ff */
[----:B------:R-:W-:Y:S01]  /*3940*/  VIADD R80, R87, UR5 ;  /* 0x0000000557507c36 */ /* 0x000fe20008000000 */
[----:B------:R-:W5:Y:S01]  /*3950*/  LDSM.16.M88.4 R32, [R87+UR5+0x8000] ;  /* 0x008000055720783b */ /* 0x000f620008000200 */
[----:B------:R-:W-:Y:S01]  /*3960*/  IMAD.MOV.U32 R83, RZ, RZ, 0x40 ;  /* 0x00000040ff537424 */ /* 0x000fe200078e00ff */
[----:B------:R-:W-:Y:S01]  /*3970*/  SEL R81, R81, 0xffffffe0, !P2 ;  /* 0xffffffe051517807 */ /* 0x000fe20005000000 */
[----:B------:R-:W4:Y:S01]  /*3980*/  LDCU UR4, c[0x0][0x50c] ;  /* 0x0000a180ff0477ac */ /* 0x000f220008000800 */
[----:B------:R-:W4:Y:S01]  /*3990*/  LDSM.16.M88.4 R24, [R87+UR5+0x8800] ;  /* 0x008800055718783b */ /* 0x000f220008000200 */
[----:B------:R-:W-:Y:S02]  /*39a0*/  LOP3.LUT P0, RZ, R222, 0x4, RZ, 0xc0, !PT ;  /* 0x00000004deff7812 */ /* 0x000fe4000780c0ff */
[--C-:B------:R-:W-:Y:S01]  /*39b0*/  IMAD.IADD R88, R90, 0x1, R81.reuse ;  /* 0x000000015a587824 */ /* 0x100fe200078e0251 */
[----:B------:R-:W4:Y:S01]  /*39c0*/  LDSM.16.M88.4 R56, [R87+UR5+0x9000] ;  /* 0x009000055738783b */ /* 0x000f220008000200 */
[----:B------:R-:W-:Y:S01]  /*39d0*/  IMAD.IADD R82, R80, 0x1, R81 ;  /* 0x0000000150527824 */ /* 0x000fe200078e0251 */
[----:B------:R-:W-:Y:S01]  /*39e0*/  SEL R83, R83, 0xffffffc0, !P0 ;  /* 0xffffffc053537807 */ /* 0x000fe20004000000 */
[----:B------:R-:W-:Y:S01]  /*39f0*/  UISETP.GE.U32.AND UP1, UPT, UR22, 0x41, UPT ;  /* 0x000000411600788c */ /* 0x000fe2000bf26070 */
[----:B-1----:R-:W1:Y:S03]  /*3a00*/  LDSM.16.M88.4 R4, [R87+UR5+0x9800] ;  /* 0x009800055704783b */ /* 0x002e660008000200 */
[--C-:B------:R-:W-:Y:S01]  /*3a10*/  IMAD.IADD R86, R90, 0x1, R83.reuse ;  /* 0x000000015a567824 */ /* 0x100fe200078e0253 */
[----:B------:R-:W-:Y:S01]  /*3a20*/  LDSM.16.M88.4 R16, [R88] ;  /* 0x000000005810783b */ /* 0x000fe20000000200 */
[----:B------:R-:W-:-:S02]  /*3a30*/  IMAD.IADD R80, R80, 0x1, R83 ;  /* 0x0000000150507824 */ /* 0x000fc400078e0253 */
[C---:B------:R-:W-:Y:S01]  /*3a40*/  IMAD.IADD R84, R81.reuse, 0x1, R86 ;  /* 0x0000000151547824 */ /* 0x040fe200078e0256 */
[----:B------:R-:W1:Y:S01]  /*3a50*/  LDSM.16.M88.4 R36, [R82+0x8000] ;  /* 0x008000005224783b */ /* 0x000e620000000200 */
[----:B------:R-:W-:-:S03]  /*3a60*/  IMAD.IADD R3, R81, 0x1, R80 ;  /* 0x0000000151037824 */ /* 0x000fc600078e0250 */
[----:B------:R-:W1:Y:S04]  /*3a70*/  LDSM.16.M88.4 R44, [R82+0x8800] ;  /* 0x00880000522c783b */ /* 0x000e680000000200 */
[----:B------:R-:W1:Y:S04]  /*3a80*/  LDSM.16.M88.4 R64, [R82+0x9000] ;  /* 0x009000005240783b */ /* 0x000e680000000200 */
[----:B------:R-:W1:Y:S04]  /*3a90*/  LDSM.16.M88.4 R40, [R82+0x9800] ;  /* 0x009800005228783b */ /* 0x000e680000000200 */
[----:B------:R-:W-:Y:S01]  /*3aa0*/  LDSM.16.M88.4 R20, [R86] ;  /* 0x000000005614783b */ /* 0x000fe20000000200 */
[C---:B-----5:R-:W-:Y:S03]  /*3ab0*/  HMMA.16816.F32.BF16 R12, R48.reuse, R32, RZ ;  /* 0x00000020300c723c */ /* 0x060fe600000418ff */
[----:B--23--:R-:W2:Y:S04]  /*3ac0*/  LDSM.16.M88.4 R8, [R80+0x8000] ;  /* 0x008000005008783b */ /* 0x00cea80000000200 */
[----:B------:R-:W-:Y:S01]  /*3ad0*/  LDSM.16.M88.4 R68, [R90+0x2000] ;  /* 0x002000005a44783b */ /* 0x000fe20000000200 */
[C---:B----4-:R-:W-:Y:S03]  /*3ae0*/  HMMA.16816.F32.BF16 R28, R48.reuse, R24, RZ ;  /* 0x00000018301c723c */ /* 0x050fe600000418ff */
[----:B------:R-:W-:Y:S04]  /*3af0*/  LDSM.16.M88.4 R72, [R87+UR5+0xb800] ;  /* 0x00b800055748783b */ /* 0x000fe80008000200 */
[----:B------:R-:W-:Y:S01]  /*3b00*/  LDSM.16.M88.4 R76, [R3+0xc000] ;  /* 0x00c00000034c783b */ /* 0x000fe20000000200 */
[C---:B------:R-:W-:Y:S03]  /*3b10*/  HMMA.16816.F32.BF16 R60, R48.reuse, R56, RZ ;  /* 0x00000038303c723c */ /* 0x040fe600000418ff */
        /* <DEDUP_REMOVED lines=31> */
[----:B------:R-:W4:Y:S04]  /*3d10*/  LDSM.16.M88.4 R20, [R87+UR5+0xa000] ;  /* 0x00a000055714783b */ /* 0x000f280008000200 */
[----:B------:R-:W-:Y:S03]  /*3d20*/  LDSM.16.M88.4 R44, [R82+0xa000] ;  /* 0x00a00000522c783b */ /* 0x000fe60000000200 */
[C---:B--2---:R-:W-:Y:S08]  /*3d30*/  HMMA.16816.F32.BF16 R12, R8.reuse, R16, R12 ;  /* 0x00000010080c723c */ /* 0x044ff0000004180c */
[C---:B------:R-:W-:Y:S01]  /*3d40*/  HMMA.16816.F32.BF16 R32, R8.reuse, R18, R32 ;  /* 0x000000120820723c */ /* 0x040fe20000041820 */
[----:B------:R-:W2:Y:S07]  /*3d50*/  LDSM.16.M88.4 R16, [R87+UR5+0xa800] ;  /* 0x00a800055710783b */ /* 0x000eae0008000200 */
[C---:B-1----:R-:W-:Y:S08]  /*3d60*/  HMMA.16816.F32.BF16 R28, R8.reuse, R4, R28 ;  /* 0x00000004081c723c */ /* 0x042ff0000004181c */
[C---:B------:R-:W-:Y:S01]  /*3d70*/  HMMA.16816.F32.BF16 R24, R8.reuse, R6, R24 ;  /* 0x000000060818723c */ /* 0x040fe20000041818 */
[----:B------:R-:W1:Y:S07]  /*3d80*/  LDSM.16.M88.4 R4, [R87+UR5+0xb000] ;  /* 0x00b000055704783b */ /* 0x000e6e0008000200 */
[C---:B------:R-:W-:Y:S08]  /*3d90*/  HMMA.16816.F32.BF16 R60, R8.reuse, R40, R60 ;  /* 0x00000028083c723c */ /* 0x040ff0000004183c */
[C---:B------:R-:W-:Y:S01]  /*3da0*/  HMMA.16816.F32.BF16 R56, R8.reuse, R42, R56 ;  /* 0x0000002a0838723c */ /* 0x040fe20000041838 */
[----:B------:R-:W-:Y:S07]  /*3db0*/  LDSM.16.M88.4 R40, [R82+0xa800] ;  /* 0x00a800005228783b */ /* 0x000fee0000000200 */
[C---:B---3--:R-:W-:Y:S08]  /*3dc0*/  HMMA.16816.F32.BF16 R52, R8.reuse, R36, R52 ;  /* 0x000000240834723c */ /* 0x048ff00000041834 */
[----:B------:R-:W-:Y:S01]  /*3dd0*/  HMMA.16816.F32.BF16 R48, R8, R38, R48 ;  /* 0x000000260830723c */ /* 0x000fe20000041830 */
[----:B------:R-:W3:Y:S04]  /*3de0*/  LDSM.16.M88.4 R36, [R88+0x2000] ;  /* 0x002000005824783b */ /* 0x000ee80000000200 */
[----:B------:R-:W5:Y:S03]  /*3df0*/  LDSM.16.M88.4 R8, [R82+0xb000] ;  /* 0x00b000005208783b */ /* 0x000f660000000200 */
        /* <DEDUP_REMOVED lines=11> */
[----:B------:R-:W4:Y:S04]  /*3eb0*/  LDSM.16.M88.4 R72, [R80+0xb000] ;  /* 0x00b000005048783b */ /* 0x000f280000000200 */
[----:B------:R-:W-:Y:S03]  /*3ec0*/  LDSM.16.M88.4 R68, [R3+0xa800] ;  /* 0x00a800000344783b */ /* 0x000fe60000000200 */
[C---:B---3--:R-:W-:Y:S08]  /*3ed0*/  HMMA.16816.F32.BF16 R12, R36.reuse, R44, R12 ;  /* 0x0000002c240c723c */ /* 0x048ff0000004180c */
[C---:B------:R-:W-:Y:S01]  /*3ee0*/  HMMA.16816.F32.BF16 R32, R36.reuse, R46, R32 ;  /* 0x0000002e2420723c */ /* 0x040fe20000041820 */
[----:B------:R-:W-:Y:S07]  /*3ef0*/  LDSM.16.M88.4 R44, [R3+0xa000] ;  /* 0x00a00000032c783b */ /* 0x000fee0000000200 */
[C---:B------:R-:W-:Y:S08]  /*3f00*/  HMMA.16816.F32.BF16 R28, R36.reuse, R40, R28 ;  /* 0x00000028241c723c */ /* 0x040ff0000004181c */
        /* <DEDUP_REMOVED lines=14> */
[----:B------:R-:W1:Y:S07]  /*3ff0*/  LDSM.16.M88.4 R4, [R87+UR5+0xc000] ;  /* 0x00c000055704783b */ /* 0x000e6e0008000200 */
[C---:B----4-:R-:W-:Y:S08]  /*4000*/  HMMA.16816.F32.BF16 R60, R16.reuse, R72, R60 ;  /* 0x00000048103c723c */ /* 0x050ff0000004183c */
[C---:B------:R-:W-:Y:S01]  /*4010*/  HMMA.16816.F32.BF16 R56, R16.reuse, R74, R56 ;  /* 0x0000004a1038723c */ /* 0x040fe20000041838 */
[----:B------:R-:W-:Y:S07]  /*4020*/  LDSM.16.M88.4 R72, [R86+0x4000] ;  /* 0x004000005648783b */ /* 0x000fee0000000200 */
        /* <DEDUP_REMOVED lines=15> */
[----:B------:R-:W-:Y:S04]  /*4120*/  LDSM.16.M88.4 R8, [R88+0x4000] ;  /* 0x004000005808783b */ /* 0x000fe80000000200 */
[----:B------:R-:W-:Y:S03]  /*4130*/  LDSM.16.M88.4 R20, [R82+0xc000] ;  /* 0x00c000005214783b */ /* 0x000fe60000000200 */
[C---:B-1----:R-:W-:Y:S08]  /*4140*/  HMMA.16816.F32.BF16 R12, R36.reuse, R4, R12 ;  /* 0x00000004240c723c */ /* 0x042ff0000004180c */
[C---:B------:R-:W-:Y:S01]  /*4150*/  HMMA.16816.F32.BF16 R32, R36.reuse, R6, R32 ;  /* 0x000000062420723c */ /* 0x040fe20000041820 */
[----:B------:R-:W1:Y:S07]  /*4160*/  LDSM.16.M88.4 R4, [R82+0xc800] ;  /* 0x00c800005204783b */ /* 0x000e6e0000000200 */
[C---:B---3--:R-:W-:Y:S08]  /*4170*/  HMMA.16816.F32.BF16 R28, R36.reuse, R16, R28 ;  /* 0x00000010241c723c */ /* 0x048ff0000004181c */
[C---:B------:R-:W-:Y:S01]  /*4180*/  HMMA.16816.F32.BF16 R24, R36.reuse, R18, R24 ;  /* 0x000000122418723c */ /* 0x040fe20000041818 */
[----:B------:R-:W2:Y:S07]  /*4190*/  LDSM.16.M88.4 R16, [R82+0xd000] ;  /* 0x00d000005210783b */ /* 0x000eae0000000200 */
[C---:B----4-:R-:W-:Y:S08]  /*41a0*/  HMMA.16816.F32.BF16 R60, R36.reuse, R40, R60 ;  /* 0x00000028243c723c */ /* 0x050ff0000004183c */
[C---:B------:R-:W-:Y:S01]  /*41b0*/  HMMA.16816.F32.BF16 R56, R36.reuse, R42, R56 ;  /* 0x0000002a2438723c */ /* 0x040fe20000041838 */
[----:B------:R-:W-:Y:S07]  /*41c0*/  LDSM.16.M88.4 R40, [R82+0xd800] ;  /* 0x00d800005228783b */ /* 0x000fee0000000200 */
[C---:B-----5:R-:W-:Y:S08]  /*41d0*/  HMMA.16816.F32.BF16 R52, R36.reuse, R44, R52 ;  /* 0x0000002c2434723c */ /* 0x060ff00000041834 */
[----:B------:R-:W-:Y:S01]  /*41e0*/  HMMA.16816.F32.BF16 R48, R36, R46, R48 ;  /* 0x0000002e2430723c */ /* 0x000fe20000041830 */
[----:B------:R-:W3:Y:S04]  /*41f0*/  LDSM.16.M88.4 R36, [R80+0xc000] ;  /* 0x00c000005024783b */ /* 0x000ee80000000200 */
[----:B------:R-:W-:Y:S03]  /*4200*/  LDSM.16.M88.4 R44, [R84+0x4000] ;  /* 0x00400000542c783b */ /* 0x000fe60000000200 */
        /* <DEDUP_REMOVED lines=8> */
[----:B------:R-:W2:Y:S07]  /*4290*/  LDSM.16.M88.4 R16, [R87+UR5+0xe000] ;  /* 0x00e000055710783b */ /* 0x000eae0008000200 */
[C---:B---3--:R-:W-:Y:S08]  /*42a0*/  HMMA.16816.F32.BF16 R12, R72.reuse, R36, R12 ;  /* 0x00000024480c723c */ /* 0x048ff0000004180c */
[----:B------:R-:W-:Y:S01]  /*42b0*/  HMMA.16816.F32.BF16 R32, R72, R38, R32 ;  /* 0x000000264820723c */ /* 0x000fe20000041820 */
[----:B------:R-:W3:Y:S07]  /*42c0*/  LDSM.16.M88.4 R36, [R3+0xd000] ;  /* 0x00d000000324783b */ /* 0x000eee0000000200 */
[C---:B------:R-:W-:Y:S08]  /*42d0*/  HMMA.16816.F32.BF16 R52, R8.reuse, R40, R52 ;  /* 0x000000280834723c */ /* 0x040ff00000041834 */
[----:B------:R-:W-:Y:S01]  /*42e0*/  HMMA.16816.F32.BF16 R48, R8, R42, R48 ;  /* 0x0000002a0830723c */ /* 0x000fe20000041830 */
[----:B------:R-:W4:Y:S04]  /*42f0*/  LDSM.16.M88.4 R40, [R3+0xc800] ;  /* 0x00c800000328783b */ /* 0x000f280000000200 */
[----:B------:R-:W-:Y:S03]  /*4300*/  LDSM.16.M88.4 R8, [R88+0x6000] ;  /* 0x006000005808783b */ /* 0x000fe60000000200 */
[C---:B-1----:R-:W-:Y:S01]  /*4310*/  HMMA.16816.F32.BF16 R28, R72.reuse, R4, R28 ;  /* 0x00000004481c723c */ /* 0x042fe2000004181c */
[----:B------:R-:W-:Y:S07]  /*4320*/  LDSM.16.M88.4 R88, [R87+UR5+0xf000] ;  /* 0x00f000055758783b */ /* 0x000fee0008000200 */
[----:B------:R-:W-:Y:S01]  /*4330*/  HMMA.16816.F32.BF16 R24, R72, R6, R24 ;  /* 0x000000064818723c */ /* 0x000fe20000041818 */
[----:B------:R-:W1:Y:S07]  /*4340*/  LDSM.16.M88.4 R4, [R82+0xe000] ;  /* 0x00e000005204783b */ /* 0x000e6e0000000200 */
[----:B------:R-:W-:Y:S08]  /*4350*/  HMMA.16816.F32.BF16 R12, R44, R76, R12 ;  /* 0x0000004c2c0c723c */ /* 0x000ff0000004180c */
[C---:B------:R-:W-:Y:S08]  /*4360*/  HMMA.16816.F32.BF16 R60, R72.reuse, R68, R60 ;  /* 0x00000044483c723c */ /* 0x040ff0000004183c */
[----:B------:R-:W-:Y:S01]  /*4370*/  HMMA.16816.F32.BF16 R56, R72, R70, R56 ;  /* 0x000000464838723c */ /* 0x000fe20000041838 */
[----:B------:R-:W-:Y:S07]  /*4380*/  LDSM.16.M88.4 R68, [R80+0xe000] ;  /* 0x00e000005044783b */ /* 0x000fee0000000200 */
[----:B------:R-:W-:Y:S01]  /*4390*/  HMMA.16816.F32.BF16 R32, R44, R78, R32 ;  /* 0x0000004e2c20723c */ /* 0x000fe20000041820 */
[----:B------:R-:W-:Y:S07]  /*43a0*/  LDSM.16.M88.4 R76, [R84+0x6000] ;  /* 0x00600000544c783b */ /* 0x000fee0000000200 */
[C---:B------:R-:W-:Y:S08]  /*43b0*/  HMMA.16816.F32.BF16 R52, R72.reuse, R64, R52 ;  /* 0x000000404834723c */ /* 0x040ff00000041834 */
[----:B------:R-:W-:Y:S01]  /*43c0*/  HMMA.16816.F32.BF16 R48, R72, R66, R48 ;  /* 0x000000424830723c */ /* 0x000fe20000041830 */
[----:B------:R-:W-:Y:S04]  /*43d0*/  LDSM.16.M88.4 R72, [R86+0x6000] ;  /* 0x006000005648783b */ /* 0x000fe80000000200 */
[----:B------:R-:W-:Y:S03]  /*43e0*/  LDSM.16.M88.4 R64, [R3+0xd800] ;  /* 0x00d800000340783b */ /* 0x000fe60000000200 */
[----:B--2---:R-:W-:Y:S08]  /*43f0*/  HMMA.16816.F32.BF16 R12, R20, R16, R12 ;  /* 0x00000010140c723c */ /* 0x004ff0000004180c */
[C---:B---3--:R-:W-:Y:S08]  /*4400*/  HMMA.16816.F32.BF16 R60, R44.reuse, R36, R60 ;  /* 0x000000242c3c723c */ /* 0x048ff0000004183c */
[----:B------:R-:W-:Y:S01]  /*4410*/  HMMA.16816.F32.BF16 R56, R44, R38, R56 ;  /* 0x000000262c38723c */ /* 0x000fe20000041838 */
[----:B------:R-:W2:Y:S07]  /*4420*/  LDSM.16.M88.4 R36, [R87+UR5+0xe800] ;  /* 0x00e800055724783b */ /* 0x000eae0008000200 */
[----:B------:R-:W-:Y:S01]  /*4430*/  HMMA.16816.F32.BF16 R32, R20, R18, R32 ;  /* 0x000000121420723c */ /* 0x000fe20000041820 */
[----:B------:R-:W-:Y:S07]  /*4440*/  LDSM.16.M88.4 R16, [R82+0xe800] ;  /* 0x00e800005210783b */ /* 0x000fee0000000200 */
[C---:B----4-:R-:W-:Y:S08]  /*4450*/  HMMA.16816.F32.BF16 R28, R44.reuse, R40, R28 ;  /* 0x000000282c1c723c */ /* 0x050ff0000004181c */
[----:B------:R-:W-:Y:S01]  /*4460*/  HMMA.16816.F32.BF16 R24, R44, R42, R24 ;  /* 0x0000002a2c18723c */ /* 0x000fe20000041818 */
[----:B------:R-:W3:Y:S07]  /*4470*/  LDSM.16.M88.4 R40, [R3+0xe000] ;  /* 0x00e000000328783b */ /* 0x000eee0000000200 */
[C---:B-1----:R-:W-:Y:S08]  /*4480*/  HMMA.16816.F32.BF16 R12, R8.reuse, R4, R12 ;  /* 0x00000004080c723c */ /* 0x042ff0000004180c */
[----:B------:R-:W-:Y:S01]  /*4490*/  HMMA.16816.F32.BF16 R32, R8, R6, R32 ;  /* 0x000000060820723c */ /* 0x000fe20000041820 */
[----:B------:R-:W1:Y:S07]  /*44a0*/  LDSM.16.M88.4 R4, [R80+0xe800] ;  /* 0x00e800005004783b */ /* 0x000e6e0000000200 */
[----:B--2---:R-:W-:Y:S08]  /*44b0*/  HMMA.16816.F32.BF16 R28, R20, R36, R28 ;  /* 0x00000024141c723c */ /* 0x004ff0000004181c */
[C---:B------:R-:W-:Y:S08]  /*44c0*/  HMMA.16816.F32.BF16 R12, R72.reuse, R68, R12 ;  /* 0x00000044480c723c */ /* 0x040ff0000004180c */
[----:B------:R-:W-:Y:S08]  /*44d0*/  HMMA.16816.F32.BF16 R32, R72, R70, R32 ;  /* 0x000000464820723c */ /* 0x000ff00000041820 */
[----:B------:R-:W-:Y:S08]  /*44e0*/  HMMA.16816.F32.BF16 R24, R20, R38, R24 ;  /* 0x000000261418723c */ /* 0x000ff00000041818 */
[----:B---3--:R-:W-:Y:S08]  /*44f0*/  HMMA.16816.F32.BF16 R12, R76, R40, R12 ;  /* 0x000000284c0c723c */ /* 0x008ff0000004180c */
[----:B------:R-:W-:Y:S01]  /*4500*/  HMMA.16816.F32.BF16 R36, R8, R16, R28 ;  /* 0x000000100824723c */ /* 0x000fe2000004181c */
[----:B------:R-:W2:Y:S07]  /*4510*/  LDSM.16.M88.4 R28, [R3+0xe800] ;  /* 0x00e80000031c783b */ /* 0x000eae0000000200 */
[----:B------:R-:W-:Y:S01]  /*4520*/  HMMA.16816.F32.BF16 R32, R76, R42, R32 ;  /* 0x0000002a4c20723c */ /* 0x000fe20000041820 */
[----:B------:R-:W3:Y:S02]  /*4530*/  LDSM.16.M88.4 R40, [R82+0xf000] ;  /* 0x00f000005228783b */ /* 0x000ee40000000200 */
[----:B------:R-:W-:Y:S01]  /*4540*/  FMUL.FTZ R12, R12, UR4 ;  /* 0x000000040c0c7c20 */ /* 0x000fe20008410000 */
[----:B------:R-:W-:Y:S01]  /*4550*/  FMUL.FTZ R68, R14, UR4 ;  /* 0x000000040e447c20 */ /* 0x000fe20008410000 */
[----:B------:R-:W-:-:S03]  /*4560*/  FMUL.FTZ R69, R15, UR4 ;  /* 0x000000040f457c20 */ /* 0x000fc60008410000 */
[----:B------:R-:W-:Y:S01]  /*4570*/  HMMA.16816.F32.BF16 R24, R8, R18, R24 ;  /* 0x000000120818723c */ /* 0x000fe20000041818 */
[----:B------:R-:W-:Y:S01]  /*4580*/  LDSM.16.M88.4 R16, [R87+UR5+0xf800] ;  /* 0x00f800055710783b */ /* 0x000fe20008000200 */
[----:B------:R-:W4:Y:S06]  /*4590*/  MUFU.TANH R68, R68 ;  /* 0x0000004400447308 */ /* 0x000f2c0000002400 */
[----:B------:R-:W-:Y:S01]  /*45a0*/  HMMA.16816.F32.BF16 R52, R44, R64, R52 ;  /* 0x000000402c34723c */ /* 0x000fe20000041834 */
[----:B------:R-:W-:Y:S01]  /*45b0*/  FMUL.FTZ R65, R13, UR4 ;  /* 0x000000040d417c20 */ /* 0x000fe20008410000 */
[----:B------:R5:W-:Y:S01]  /*45c0*/  MUFU.TANH R64, R12 ;  /* 0x0000000c00407308 */ /* 0x000be20000002400 */
[----:B------:R-:W-:Y:S01]  /*45d0*/  FMUL.FTZ R32, R32, UR4 ;  /* 0x0000000420207c20 */ /* 0x000fe20008410000 */
[----:B------:R-:W-:Y:S01]  /*45e0*/  FMUL.FTZ R33, R33, UR4 ;  /* 0x0000000421217c20 */ /* 0x000fe20008410000 */
[----:B------:R-:W-:Y:S01]  /*45f0*/  FMUL.FTZ R34, R34, UR4 ;  /* 0x0000000422227c20 */ /* 0x000fe20008410000 */
[----:B------:R-:W-:-:S02]  /*4600*/  FMUL.FTZ R35, R35, UR4 ;  /* 0x0000000423237c20 */ /* 0x000fc40008410000 */
[----:B------:R-:W-:Y:S02]  /*4610*/  HMMA.16816.F32.BF16 R60, R20, R88, R60 ;  /* 0x00000058143c723c */ /* 0x000fe4000004183c */
[----:B------:R-:W-:Y:S06]  /*4620*/  MUFU.TANH R70, R32 ;  /* 0x0000002000467308 */ /* 0x000fec0000002400 */
[----:B-1----:R-:W-:Y:S02]  /*4630*/  HMMA.16816.F32.BF16 R36, R72, R4, R36 ;  /* 0x000000044824723c */ /* 0x002fe40000041824 */
[----:B------:R-:W-:Y:S01]  /*4640*/  MUFU.TANH R71, R33 ;  /* 0x0000002100477308 */ /* 0x000fe20000002400 */
[----:B-----5:R-:W1:Y:S05]  /*4650*/  LDSM.16.M88.4 R12, [R80+0xf000] ;  /* 0x00f00000500c783b */ /* 0x020e6a0000000200 */
[----:B------:R-:W-:Y:S02]  /*4660*/  HMMA.16816.F32.BF16 R56, R20, R90, R56 ;  /* 0x0000005a1438723c */ /* 0x000fe40000041838 */
[----:B------:R-:W-:Y:S06]  /*4670*/  MUFU.TANH R84, R34 ;  /* 0x0000002200547308 */ /* 0x000fec0000002400 */
[----:B------:R-:W-:Y:S01]  /*4680*/  HMMA.16816.F32.BF16 R24, R72, R6, R24 ;  /* 0x000000064818723c */ /* 0x000fe20000041818 */
[----:B------:R-:W5:Y:S01]  /*4690*/  LDSM.16.M88.4 R4, [R3+0xf000] ;  /* 0x00f000000304783b */ /* 0x000f620000000200 */
[----:B------:R-:W4:Y:S06]  /*46a0*/  MUFU.TANH R65, R65 ;  /* 0x0000004100417308 */ /* 0x000f2c0000002400 */
[----:B--2---:R-:W-:Y:S02]  /*46b0*/  HMMA.16816.F32.BF16 R36, R76, R28, R36 ;  /* 0x0000001c4c24723c */ /* 0x004fe40000041824 */
[----:B------:R-:W2:Y:S06]  /*46c0*/  MUFU.TANH R69, R69 ;  /* 0x0000004500457308 */ /* 0x000eac0000002400 */
[C---:B---3--:R-:W-:Y:S02]  /*46d0*/  HMMA.16816.F32.BF16 R60, R8.reuse, R40, R60 ;  /* 0x00000028083c723c */ /* 0x048fe4000004183c */
[----:B------:R3:W2:Y:S06]  /*46e0*/  MUFU.TANH R40, R35 ;  /* 0x0000002300287308 */ /* 0x0006ac0000002400 */
[----:B------:R-:W-:Y:S03]  /*46f0*/  HMMA.16816.F32.BF16 R56, R8, R42, R56 ;  /* 0x0000002a0838723c */ /* 0x000fe60000041838 */
[----:B------:R-:W-:Y:S01]  /*4700*/  FMUL.FTZ R36, R36, UR4 ;  /* 0x0000000424247c20 */ /* 0x000fe20008410000 */
[----:B------:R-:W-:Y:S01]  /*4710*/  FMUL.FTZ R38, R38, UR4 ;  /* 0x0000000426267c20 */ /* 0x000fe20008410000 */
[----:B------:R-:W-:-:S03]  /*4720*/  FMUL.FTZ R37, R37, UR4 ;  /* 0x0000000425257c20 */ /* 0x000fc60008410000 */
[----:B------:R-:W-:Y:S01]  /*4730*/  HMMA.16816.F32.BF16 R24, R76, R30, R24 ;  /* 0x0000001e4c18723c */ /* 0x000fe20000041818 */
[----:B------:R-:W4:Y:S01]  /*4740*/  LDSM.16.M88.4 R28, [R82+0xf800] ;  /* 0x00f80000521c783b */ /* 0x000f220000000200 */
[----:B------:R-:W-:Y:S03]  /*4750*/  MUFU.TANH R36, R36 ;  /* 0x0000002400247308 */ /* 0x000fe60000002400 */
[----:B---3--:R3:W-:Y:S03]  /*4760*/  LDSM.16.M88.4 R32, [R3+0xf800] ;  /* 0x00f800000320783b */ /* 0x0087e60000000200 */
[----:B------:R-:W-:Y:S02]  /*4770*/  HMMA.16816.F32.BF16 R48, R44, R66, R48 ;  /* 0x000000422c30723c */ /* 0x000fe40000041830 */
[----:B------:R-:W-:Y:S06]  /*4780*/  MUFU.TANH R38, R38 ;  /* 0x0000002600267308 */ /* 0x000fec0000002400 */
[C---:B-1----:R-:W-:Y:S02]  /*4790*/  HMMA.16816.F32.BF16 R60, R72.reuse, R12, R60 ;  /* 0x0000000c483c723c */ /* 0x042fe4000004183c */
[----:B------:R-:W-:Y:S06]  /*47a0*/  MUFU.TANH R37, R37 ;  /* 0x0000002500257308 */ /* 0x000fec0000002400 */
[----:B------:R-:W-:Y:S01]  /*47b0*/  HMMA.16816.F32.BF16 R56, R72, R14, R56 ;  /* 0x0000000e4838723c */ /* 0x000fe20000041838 */
[----:B------:R-:W1:Y:S01]  /*47c0*/  LDSM.16.M88.4 R12, [R80+0xf800] ;  /* 0x00f80000500c783b */ /* 0x000e620000000200 */
[----:B------:R-:W-:-:S04]  /*47d0*/  DEPBAR.LE SB0, 0x0 ;  /* 0x000080000000791a */ /* 0x000fc80000000000 */
[----:B---3--:R-:W-:Y:S02]  /*47e0*/  IMAD.U32 R3, RZ, RZ, UR13 ;  /* 0x0000000dff037e24 */ /* 0x008fe4000f8e00ff */
[----:B------:R-:W-:Y:S01]  /*47f0*/  HMMA.16816.F32.BF16 R52, R20, R16, R52 ;  /* 0x000000101434723c */ /* 0x000fe20000041834 */
[----:B------:R-:W-:Y:S01]  /*4800*/  FMUL.FTZ R16, R39, UR4 ;  /* 0x0000000427107c20 */ /* 0x000fe20008410000 */
[----:B------:R-:W-:Y:S01]  /*4810*/  FMUL.FTZ R17, R24, UR4 ;  /* 0x0000000418117c20 */ /* 0x000fe20008410000 */
[----:B------:R-:W-:-:S04]  /*4820*/  FMUL.FTZ R24, R27, UR4 ;  /* 0x000000041b187c20 */ /* 0x000fc80008410000 */
[----:B------:R-:W-:Y:S01]  /*4830*/  MUFU.TANH R16, R16 ;  /* 0x0000001000107308 */ /* 0x000fe20000002400 */
[----:B------:R-:W-:Y:S07]  /*4840*/  HMMA.16816.F32.BF16 R48, R20, R18, R48 ;  /* 0x000000121430723c */ /* 0x000fee0000041830 */
[----:B------:R-:W-:Y:S01]  /*4850*/  MUFU.TANH R17, R17 ;  /* 0x0000001100117308 */ /* 0x000fe20000002400 */
[----:B-----5:R-:W-:Y:S01]  /*4860*/  HMMA.16816.F32.BF16 R56, R76, R6, R56 ;  /* 0x000000064c38723c */ /* 0x020fe20000041838 */
[----:B------:R-:W-:-:S05]  /*4870*/  IMAD.SHL.U32 R6, R222, 0x2, RZ ;  /* 0x00000002de067824 */ /* 0x000fca00078e00ff */
[----:B------:R-:W-:Y:S01]  /*4880*/  LOP3.LUT R6, R6, 0x6, RZ, 0xc0, !PT ;  /* 0x0000000606067812 */ /* 0x000fe200078ec0ff */
[----:B------:R-:W-:Y:S01]  /*4890*/  MUFU.TANH R24, R24 ;  /* 0x0000001800187308 */ /* 0x000fe20000002400 */
[----:B----4-:R-:W-:Y:S03]  /*48a0*/  HMMA.16816.F32.BF16 R52, R8, R28, R52 ;  /* 0x0000001c0834723c */ /* 0x010fe60000041834 */
[----:B------:R-:W-:-:S04]  /*48b0*/  IMAD R3, R3, 0x40, R6 ;  /* 0x0000004003037824 */ /* 0x000fc800078e0206 */
[C---:B------:R-:W-:Y:S01]  /*48c0*/  VIADD R6, R3.reuse, 0x1 ;  /* 0x0000000103067836 */ /* 0x040fe20000000000 */
[----:B------:R-:W-:Y:S01]  /*48d0*/  HMMA.16816.F32.BF16 R48, R8, R30, R48 ;  /* 0x0000001e0830723c */ /* 0x000fe20000041830 */
[C---:B------:R-:W-:Y:S01]  /*48e0*/  VIADD R7, R3.reuse, 0x9 ;  /* 0x0000000903077836 */ /* 0x040fe20000000000 */
[C---:B------:R-:W-:Y:S01]  /*48f0*/  ISETP.GE.AND P1, PT, R3.reuse, UR22, PT ;  /* 0x0000001603007c0c */ /* 0x040fe2000bf26270 */
[----:B------:R-:W-:Y:S01]  /*4900*/  FMUL.FTZ R56, R56, UR4 ;  /* 0x0000000438387c20 */ /* 0x000fe20008410000 */
[----:B------:R-:W-:Y:S01]  /*4910*/  ISETP.GE.AND P6, PT, R6, UR22, PT ;  /* 0x0000001606007c0c */ /* 0x000fe2000bfc6270 */
[----:B------:R-:W-:Y:S01]  /*4920*/  VIADD R6, R3, 0x8 ;  /* 0x0000000803067836 */ /* 0x000fe20000000000 */
[----:B------:R-:W-:Y:S01]  /*4930*/  ISETP.GE.AND P4, PT, R7, UR22, PT ;  /* 0x0000001607007c0c */ /* 0x000fe2000bf86270 */
[----:B------:R-:W-:Y:S01]  /*4940*/  VIADD R7, R3, 0x18 ;  /* 0x0000001803077836 */ /* 0x000fe20000000000 */
[----:B------:R-:W-:Y:S01]  /*4950*/  HMMA.16816.F32.BF16 R60, R76, R4, R60 ;  /* 0x000000044c3c723c */ /* 0x000fe2000004183c */
[----:B------:R-:W-:Y:S01]  /*4960*/  FMUL.FTZ R4, R25, UR4 ;  /* 0x0000000419047c20 */ /* 0x000fe20008410000 */
[----:B------:R-:W-:Y:S01]  /*4970*/  ISETP.GE.AND P5, PT, R6, UR22, PT ;  /* 0x0000001606007c0c */ /* 0x000fe2000bfa6270 */
[----:B------:R-:W-:Y:S01]  /*4980*/  VIADD R6, R3, 0x10 ;  /* 0x0000001003067836 */ /* 0x000fe20000000000 */
[----:B------:R-:W-:Y:S01]  /*4990*/  FSEL R68, R68, -INF , !P1 ;  /* 0xff80000044447808 */ /* 0x000fe20004800000 */
[----:B------:R-:W-:Y:S01]  /*49a0*/  FMUL.FTZ R5, R26, UR4 ;  /* 0x000000041a057c20 */ /* 0x000fe20008410000 */
[----:B------:R-:W-:Y:S01]  /*49b0*/  FSEL R65, R65, -INF , !P6 ;  /* 0xff80000041417808 */ /* 0x000fe20007000000 */
[----:B------:R-:W3:Y:S01]  /*49c0*/  MUFU.TANH R4, R4 ;  /* 0x0000000400047308 */ /* 0x000ee20000002400 */
[C---:B-1----:R-:W-:Y:S01]  /*49d0*/  HMMA.16816.F32.BF16 R52, R72.reuse, R12, R52 ;  /* 0x0000000c4834723c */ /* 0x042fe20000041834 */
[----:B------:R-:W-:Y:S01]  /*49e0*/  ISETP.GE.AND P3, PT, R6, UR22, PT ;  /* 0x0000001606007c0c */ /* 0x000fe2000bf66270 */
[----:B------:R-:W-:Y:S01]  /*49f0*/  VIADD R6, R3, 0x11 ;  /* 0x0000001103067836 */ /* 0x000fe20000000000 */
[----:B------:R-:W-:Y:S01]  /*4a00*/  FSEL R13, R64, -INF , !P1 ;  /* 0xff800000400d7808 */ /* 0x000fe20004800000 */
[----:B------:R-:W-:Y:S01]  /*4a10*/  FMUL.FTZ R57, R57, UR4 ;  /* 0x0000000439397c20 */ /* 0x000fe20008410000 */
[----:B------:R-:W-:Y:S01]  /*4a20*/  FSEL R84, R84, -INF , !P5 ;  /* 0xff80000054547808 */ /* 0x000fe20006800000 */
[----:B------:R-:W-:Y:S01]  /*4a30*/  FMUL.FTZ R58, R58, UR4 ;  /* 0x000000043a3a7c20 */ /* 0x000fe20008410000 */
[----:B------:R-:W-:Y:S01]  /*4a40*/  ISETP.GE.AND P1, PT, R6, UR22, PT ;  /* 0x0000001606007c0c */ /* 0x000fe2000bf26270 */
[----:B------:R-:W-:Y:S01]  /*4a50*/  HMMA.16816.F32.BF16 R48, R72, R14, R48 ;  /* 0x0000000e4830723c */ /* 0x000fe20000041830 */
[----:B--2---:R-:W-:Y:S01]  /*4a60*/  FSEL R6, R69, -INF , !P6 ;  /* 0xff80000045067808 */ /* 0x004fe20007000000 */
[----:B------:R-:W-:Y:S01]  /*4a70*/  MUFU.TANH R5, R5 ;  /* 0x0000000500057308 */ /* 0x000fe20000002400 */
[----:B------:R-:W-:Y:S01]  /*4a80*/  FMUL.FTZ R60, R60, UR4 ;  /* 0x000000043c3c7c20 */ /* 0x000fe20008410000 */
[----:B------:R-:W-:Y:S01]  /*4a90*/  FMUL.FTZ R62, R62, UR4 ;  /* 0x000000043e3e7c20 */ /* 0x000fe20008410000 */
[----:B------:R-:W-:Y:S01]  /*4aa0*/  ISETP.GE.AND P6, PT, R7, UR22, PT ;  /* 0x0000001607007c0c */ /* 0x000fe2000bfc6270 */
[----:B------:R-:W-:Y:S01]  /*4ab0*/  FMUL.FTZ R61, R61, UR4 ;  /* 0x000000043d3d7c20 */ /* 0x000fe20008410000 */
[----:B------:R-:W-:Y:S01]  /*4ac0*/  FMUL.FTZ R63, R63, UR4 ;  /* 0x000000043f3f7c20 */ /* 0x000fe20008410000 */
[----:B------:R-:W-:Y:S01]  /*4ad0*/  VIADD R7, R3, 0x19 ;  /* 0x0000001903077836 */ /* 0x000fe20000000000 */
[----:B------:R-:W-:Y:S01]  /*4ae0*/  FSEL R15, R70, -INF , !P5 ;  /* 0xff800000460f7808 */ /* 0x000fe20006800000 */
[----:B------:R-:W1:Y:S01]  /*4af0*/  MUFU.TANH R199, R60 ;  /* 0x0000003c00c77308 */ /* 0x000e620000002400 */
[----:B------:R-:W-:Y:S01]  /*4b00*/  FSEL R40, R40, -INF , !P4 ;  /* 0xff80000028287808 */ /* 0x000fe20006000000 */
[C---:B------:R-:W-:Y:S01]  /*4b10*/  HMMA.16816.F32.BF16 R52, R76.reuse, R32, R52 ;  /* 0x000000204c34723c */ /* 0x040fe20000041834 */
[----:B------:R-:W-:Y:S01]  /*4b20*/  ISETP.GE.AND P5, PT, R7, UR22, PT ;  /* 0x0000001607007c0c */ /* 0x000fe2000bfa6270 */
[----:B------:R-:W-:Y:S01]  /*4b30*/  VIADD R7, R3, 0x20 ;  /* 0x0000002003077836 */ /* 0x000fe20000000000 */
[----:B------:R-:W-:Y:S01]  /*4b40*/  FSEL R71, R71, -INF , !P4 ;  /* 0xff80000047477808 */ /* 0x000fe20006000000 */
[----:B------:R-:W-:Y:S01]  /*4b50*/  VIADD R8, R3, 0x28 ;  /* 0x0000002803087836 */ /* 0x000fe20000000000 */
[----:B---3--:R-:W-:Y:S01]  /*4b60*/  FSEL R9, R4, -INF , !P5 ;  /* 0xff80000004097808 */ /* 0x008fe20006800000 */
[----:B------:R-:W2:Y:S01]  /*4b70*/  MUFU.TANH R214, R62 ;  /* 0x0000003e00d67308 */ /* 0x000ea20000002400 */
[----:B------:R-:W-:Y:S01]  /*4b80*/  ISETP.GE.AND P4, PT, R7, UR22, PT ;  /* 0x0000001607007c0c */ /* 0x000fe2000bf86270 */
[----:B------:R-:W-:Y:S01]  /*4b90*/  HMMA.16816.F32.BF16 R48, R76, R34, R48 ;  /* 0x000000224c30723c */ /* 0x000fe20000041830 */
[C---:B------:R-:W-:Y:S01]  /*4ba0*/  VIADD R4, R3.reuse, 0x31 ;  /* 0x0000003103047836 */ /* 0x040fe20000000000 */
[----:B------:R-:W-:Y:S01]  /*4bb0*/  FSEL R14, R38, -INF , !P3 ;  /* 0xff800000260e7808 */ /* 0x000fe20005800000 */
[----:B------:R-:W-:Y:S01]  /*4bc0*/  VIADD R7, R3, 0x21 ;  /* 0x0000002103077836 */ /* 0x000fe20000000000 */
[----:B------:R-:W-:Y:S01]  /*4bd0*/  FSEL R11, R36, -INF , !P3 ;  /* 0xff800000240b7808 */ /* 0x000fe20005800000 */
[----:B------:R-:W-:Y:S01]  /*4be0*/  FMUL.FTZ R59, R59, UR4 ;  /* 0x000000043b3b7c20 */ /* 0x000fe20008410000 */
[----:B------:R-:W3:Y:S01]  /*4bf0*/  MUFU.TANH R193, R61 ;  /* 0x0000003d00c17308 */ /* 0x000ee20000002400 */
[----:B-1----:R-:W-:-:S02]  /*4c00*/  FSEL R199, R199, -INF , !P4 ;  /* 0xff800000c7c77808 */ /* 0x002fc40006000000 */
[----:B------:R-:W-:Y:S02]  /*4c10*/  ISETP.GE.AND P3, PT, R7, UR22, PT ;  /* 0x0000001607007c0c */ /* 0x000fe4000bf66270 */
[----:B------:R-:W-:Y:S01]  /*4c20*/  FMUL.FTZ R52, R52, UR4 ;  /* 0x0000000434347c20 */ /* 0x000fe20008410000 */
[----:B------:R-:W-:Y:S01]  /*4c30*/  FMUL.FTZ R53, R53, UR4 ;  /* 0x0000000435357c20 */ /* 0x000fe20008410000 */
[----:B------:R-:W-:Y:S01]  /*4c40*/  FSEL R12, R16, -INF , !P1 ;  /* 0xff800000100c7808 */ /* 0x000fe20004800000 */
[----:B------:R-:W1:Y:S01]  /*4c50*/  MUFU.TANH R198, R63 ;  /* 0x0000003f00c67308 */ /* 0x000e620000002400 */
[----:B--2---:R-:W-:Y:S01]  /*4c60*/  FSEL R214, R214, -INF , !P4 ;  /* 0xff800000d6d67808 */ /* 0x004fe20006000000 */
[C---:B------:R-:W-:Y:S01]  /*4c70*/  VIADD R16, R3.reuse, 0x30 ;  /* 0x0000003003107836 */ /* 0x040fe20000000000 */
[----:B------:R-:W-:Y:S01]  /*4c80*/  ISETP.GE.AND P4, PT, R4, UR22, PT ;  /* 0x0000001604007c0c */ /* 0x000fe2000bf86270 */
[----:B------:R-:W-:Y:S02]  /*4c90*/  VIADD R4, R3, 0x38 ;  /* 0x0000003803047836 */ /* 0x000fe40000000000 */
[----:B------:R-:W-:Y:S01]  /*4ca0*/  FMUL.FTZ R48, R48, UR4 ;  /* 0x0000000430307c20 */ /* 0x000fe20008410000 */
[----:B------:R-:W-:Y:S01]  /*4cb0*/  FSEL R7, R37, -INF , !P1 ;  /* 0xff80000025077808 */ /* 0x000fe20004800000 */
[----:B------:R-:W-:Y:S01]  /*4cc0*/  FMUL.FTZ R49, R49, UR4 ;  /* 0x0000000431317c20 */ /* 0x000fe20008410000 */
[----:B------:R-:W2:Y:S01]  /*4cd0*/  MUFU.TANH R197, R56 ;  /* 0x0000003800c57308 */ /* 0x000ea20000002400 */
[----:B---3--:R-:W-:Y:S01]  /*4ce0*/  FSEL R193, R193, -INF , !P3 ;  /* 0xff800000c1c17808 */ /* 0x008fe20005800000 */
[----:B------:R-:W-:Y:S01]  /*4cf0*/  FMUL.FTZ R54, R54, UR4 ;  /* 0x0000000436367c20 */ /* 0x000fe20008410000 */
[----:B------:R-:W-:Y:S01]  /*4d00*/  ISETP.GE.AND P1, PT, R8, UR22, PT ;  /* 0x0000001608007c0c */ /* 0x000fe2000bf26270 */
[----:B------:R-:W-:Y:S01]  /*4d10*/  VIADD R8, R3, 0x29 ;  /* 0x0000002903087836 */ /* 0x000fe20000000000 */
[----:B------:R-:W-:Y:S01]  /*4d20*/  FSEL R10, R5, -INF , !P6 ;  /* 0xff800000050a7808 */ /* 0x000fe20007000000 */
[----:B------:R-:W-:Y:S01]  /*4d30*/  FMUL.FTZ R55, R55, UR4 ;  /* 0x0000000437377c20 */ /* 0x000fe20008410000 */
[----:B------:R-:W-:Y:S01]  /*4d40*/  FSEL R5, R17, -INF , !P6 ;  /* 0xff80000011057808 */ /* 0x000fe20007000000 */
[----:B------:R-:W3:Y:S01]  /*4d50*/  MUFU.TANH R195, R57 ;  /* 0x0000003900c37308 */ /* 0x000ee20000002400 */
[----:B-1----:R-:W-:Y:S01]  /*4d60*/  FSEL R198, R198, -INF , !P3 ;  /* 0xff800000c6c67808 */ /* 0x002fe20005800000 */
[----:B------:R-:W-:Y:S01]  /*4d70*/  FMUL.FTZ R50, R50, UR4 ;  /* 0x0000000432327c20 */ /* 0x000fe20008410000 */
[----:B------:R-:W-:Y:S01]  /*4d80*/  ISETP.GE.AND P3, PT, R4, UR22, PT ;  /* 0x0000001604007c0c */ /* 0x000fe2000bf66270 */
[----:B------:R-:W-:Y:S01]  /*4d90*/  FMUL.FTZ R51, R51, UR4 ;  /* 0x0000000433337c20 */ /* 0x000fe20008410000 */
[----:B------:R-:W-:Y:S01]  /*4da0*/  FMNMX3.FTZ R4, R13, R65, R15, !PT ;  /* 0x000000410d047276 */ /* 0x000fe2000781000f */
[----:B------:R-:W-:Y:S01]  /*4db0*/  VIADD R3, R3, 0x39 ;  /* 0x0000003903037836 */ /* 0x000fe20000000000 */
[----:B------:R-:W-:Y:S01]  /*4dc0*/  ISETP.GE.AND P6, PT, R8, UR22, PT ;  /* 0x0000001608007c0c */ /* 0x000fe2000bfc6270 */
[----:B------:R-:W1:Y:S01]  /*4dd0*/  MUFU.TANH R209, R52 ;  /* 0x0000003400d17308 */ /* 0x000e620000002400 */
[----:B------:R-:W-:-:S02]  /*4de0*/  FMNMX3.FTZ R4, R4, R71, R11, !PT ;  /* 0x0000004704047276 */ /* 0x000fc4000781000b */
[----:B------:R-:W-:Y:S02]  /*4df0*/  FSEL R8, R24, -INF , !P5 ;  /* 0xff80000018087808 */ /* 0x000fe40006800000 */
[----:B------:R-:W-:Y:S02]  /*4e00*/  FMNMX3.FTZ R4, R4, R7, R5, !PT ;  /* 0x0000000704047276 */ /* 0x000fe40007810005 */
[----:B------:R-:W-:Y:S01]  /*4e10*/  ISETP.GE.AND P5, PT, R16, UR22, PT ;  /* 0x0000001610007c0c */ /* 0x000fe2000bfa6270 */
[----:B------:R-:W4:Y:S01]  /*4e20*/  MUFU.TANH R212, R58 ;  /* 0x0000003a00d47308 */ /* 0x000f220000002400 */
[----:B--2---:R-:W-:Y:S02]  /*4e30*/  FSEL R197, R197, -INF , !P1 ;  /* 0xff800000c5c57808 */ /* 0x004fe40004800000 */
[----:B------:R-:W-:Y:S02]  /*4e40*/  FMNMX3.FTZ R16, R4, R9, R199, !PT ;  /* 0x0000000904107276 */ /* 0x000fe400078100c7 */
[----:B---3--:R-:W-:-:S02]  /*4e50*/  FSEL R195, R195, -INF , !P6 ;  /* 0xff800000c3c37808 */ /* 0x008fc40007000000 */
[----:B------:R-:W-:Y:S01]  /*4e60*/  FMNMX3.FTZ R16, R16, R193, R197, !PT ;  /* 0x000000c110107276 */ /* 0x000fe200078100c5 */
[----:B------:R-:W2:Y:S01]  /*4e70*/  MUFU.TANH R207, R53 ;  /* 0x0000003500cf7308 */ /* 0x000ea20000002400 */
[----:B-1----:R-:W-:Y:S02]  /*4e80*/  FSEL R209, R209, -INF , !P5 ;  /* 0xff800000d1d17808 */ /* 0x002fe40006800000 */
[----:B------:R-:W-:Y:S02]  /*4e90*/  FMNMX3.FTZ R19, R68, R6, R84, !PT ;  /* 0x0000000644137276 */ /* 0x000fe40007810054 */
[----:B------:R-:W-:Y:S02]  /*4ea0*/  FMNMX3.FTZ R16, R16, R195, R209, !PT ;  /* 0x000000c310107276 */ /* 0x000fe400078100d1 */
[----:B------:R-:W-:Y:S01]  /*4eb0*/  FMNMX3.FTZ R19, R19, R40, R14, !PT ;  /* 0x0000002813137276 */ /* 0x000fe2000781000e */
[----:B------:R-:W1:Y:S01]  /*4ec0*/  MUFU.TANH R205, R48 ;  /* 0x0000003000cd7308 */ /* 0x000e620000002400 */
[----:B----4-:R-:W-:-:S02]  /*4ed0*/  FSEL R212, R212, -INF , !P1 ;  /* 0xff800000d4d47808 */ /* 0x010fc40004800000 */
[----:B------:R-:W-:Y:S02]  /*4ee0*/  ISETP.GE.AND P1, PT, R3, UR22, PT ;  /* 0x0000001603007c0c */ /* 0x000fe4000bf26270 */
[----:B------:R-:W-:-:S03]  /*4ef0*/  FMNMX3.FTZ R19, R19, R12, R10, !PT ;  /* 0x0000000c13137276 */ /* 0x000fc6000781000a */
[----:B------:R-:W3:Y:S01]  /*4f00*/  MUFU.TANH R203, R49 ;  /* 0x0000003100cb7308 */ /* 0x000ee20000002400 */
[----:B--2---:R-:W-:-:S07]  /*4f10*/  FSEL R207, R207, -INF , !P4 ;  /* 0xff800000cfcf7808 */ /* 0x004fce0006000000 */
[----:B------:R-:W2:Y:S01]  /*4f20*/  MUFU.TANH R202, R59 ;  /* 0x0000003b00ca7308 */ /* 0x000ea20000002400 */
[----:B-1----:R-:W-:-:S04]  /*4f30*/  FSEL R205, R205, -INF , !P3 ;  /* 0xff800000cdcd7808 */ /* 0x002fc80005800000 */
[----:B------:R-:W-:-:S03]  /*4f40*/  FMNMX3.FTZ R16, R16, R207, R205, !PT ;  /* 0x000000cf10107276 */ /* 0x000fc600078100cd */
[----:B------:R-:W1:Y:S01]  /*4f50*/  MUFU.TANH R208, R54 ;  /* 0x0000003600d07308 */ /* 0x000e620000002400 */
[----:B---3--:R-:W-:-:S04]  /*4f60*/  FSEL R203, R203, -INF , !P1 ;  /* 0xff800000cbcb7808 */ /* 0x008fc80004800000 */
[----:B------:R-:W-:-:S03]  /*4f70*/  FMNMX.FTZ R16, R203, R16, !PT ;  /* 0x00000010cb107209 */ /* 0x000fc60007810000 */
[----:B------:R-:W3:Y:S01]  /*4f80*/  MUFU.TANH R206, R55 ;  /* 0x0000003700ce7308 */ /* 0x000ee20000002400 */
[----:B--2---:R-:W-:-:S07]  /*4f90*/  FSEL R202, R202, -INF , !P6 ;  /* 0xff800000caca7808 */ /* 0x004fce0007000000 */
[----:B------:R-:W2:Y:S01]  /*4fa0*/  MUFU.TANH R204, R50 ;  /* 0x0000003200cc7308 */ /* 0x000ea20000002400 */
[----:B-1----:R-:W-:-:S07]  /*4fb0*/  FSEL R208, R208, -INF , !P5 ;  /* 0xff800000d0d07808 */ /* 0x002fce0006800000 */
[----:B------:R-:W1:Y:S01]  /*4fc0*/  MUFU.TANH R200, R51 ;  /* 0x0000003300c87308 */ /* 0x000e620000002400 */
[----:B---3--:R-:W-:Y:S02]  /*4fd0*/  FSEL R206, R206, -INF , !P4 ;  /* 0xff800000cece7808 */ /* 0x008fe40006000000 */
[----:B--2---:R-:W-:Y:S02]  /*4fe0*/  FSEL R204, R204, -INF , !P3 ;  /* 0xff800000cccc7808 */ /* 0x004fe40005800000 */
[----:B-1----:R-:W-:Y:S01]  /*4ff0*/  FSEL R200, R200, -INF , !P1 ;  /* 0xff800000c8c87808 */ /* 0x002fe20004800000 */
[----:B------:R-:W-:Y:S06]  /*5000*/  BAR.SYNC.DEFER_BLOCKING 0x0 ;  /* 0x0000000000007b1d */ /* 0x000fec0000010000 */
[----:B------:R-:W-:Y:S05]  /*5010*/  BRA.U !UP1, `(.L_x_986) ;  /* 0x0000000509c47547 */ /* 0x000fea000b800000 */
        /* <DEDUP_REMOVED lines=113> */
.L_x_986:
[----:B------:R-:W-:Y:S01]  /*5730*/  FMNMX3.FTZ R19, R19, R8, R214, !PT ;  /* 0x0000000813137276 */ /* 0x000fe200078100d6 */
[----:B------:R-:W2:Y:S01]  /*5740*/  SHFL.BFLY PT, R17, R16, 0x2, 0x1f ;  /* 0x0c401f0010117f89 */ /* 0x000ea200000e0000 */
[----:B------:R-:W3:Y:S01]  /*5750*/  LDCU UR4, c[0x0][0x45c] ;  /* 0x00008b80ff0477ac */ /* 0x000ee20008000800 */
        /* <DEDUP_REMOVED lines=13> */
[----:B--2---:R-:W-:-:S03]  /*5830*/  FMNMX.FTZ R17, R16, R17, !PT ;  /* 0x0000001110117209 */ /* 0x004fc60007810000 */
[----:B------:R-:W-:Y:S04]  /*5840*/  LDSM.16.MT88.4 R132, [R189+0x10000] ;  /* 0x01000000bd84783b */ /* 0x000fe80000004200 */
[----:B------:R-:W2:Y:S04]  /*5850*/  SHFL.BFLY PT, R164, R17, 0x1, 0x1f ;  /* 0x0c201f0011a47f89 */ /* 0x000ea800000e0000 */
[----:B------:R-:W-:Y:S04]  /*5860*/  LDSM.16.MT88.4 R48, [R191+0x12000] ;  /* 0x01200000bf30783b */ /* 0x000fe80000004200 */
[----:B------:R-:W-:Y:S04]  /*5870*/  LDSM.16.MT88.4 R56, [R190+0x12000] ;  /* 0x01200000be38783b */ /* 0x000fe80000004200 */
[----:B------:R-:W-:Y:S01]  /*5880*/  LDSM.16.MT88.4 R72, [R196+0x14000] ;  /* 0x01400000c448783b */ /* 0x000fe20000004200 */
[----:B----4-:R-:W-:-:S03]  /*5890*/  FMNMX.FTZ R4, R19, R4, !PT ;  /* 0x0000000413047209 */ /* 0x010fc60007810000 */
[----:B------:R-:W-:Y:S04]  /*58a0*/  LDSM.16.MT88.4 R80, [R191+0x14000] ;  /* 0x01400000bf50783b */ /* 0x000fe80000004200 */
[----:B------:R-:W4:Y:S01]  /*58b0*/  SHFL.BFLY PT, R3, R4, 0x1, 0x1f ;  /* 0x0c201f0004037f89 */ /* 0x000f2200000e0000 */
[----:B--2---:R-:W-:-:S03]  /*58c0*/  FMNMX.FTZ R164, R17, R164, !PT ;  /* 0x000000a411a47209 */ /* 0x004fc60007810000 */
[----:B------:R-:W-:Y:S01]  /*58d0*/  LDSM.16.MT88.4 R88, [R190+0x14000] ;  /* 0x01400000be58783b */ /* 0x000fe20000004200 */
[C---:B------:R-:W-:Y:S01]  /*58e0*/  FSETP.NEU.FTZ.AND P1, PT, R164.reuse, -INF , PT ;  /* 0xff800000a400780b */ /* 0x040fe20003f3d000 */
[----:B---3--:R-:W-:Y:S02]  /*58f0*/  FMUL.FTZ R210, R164, UR4 ;  /* 0x00000004a4d27c20 */ /* 0x008fe40008410000 */
        /* <DEDUP_REMOVED lines=21> */
[----:B------:R-:W-:Y:S01]  /*5a50*/  LDSM.16.MT88.4 R16, [R196+0x10800] ;  /* 0x01080000c410783b */ /* 0x000fe20000004200 */
[--C-:B------:R-:W-:Y:S01]  /*5a60*/  FFMA.FTZ R194, R197, UR4, -R210.reuse ;  /* 0x00000004c5c27c23 */ /* 0x100fe200080108d2 */
[--C-:B------:R-:W-:Y:S01]  /*5a70*/  FFMA.FTZ R193, R193, UR4, -R210.reuse ;  /* 0x00000004c1c17c23 */ /* 0x100fe200080108d2 */
[--C-:B------:R-:W-:Y:S01]  /*5a80*/  FFMA.FTZ R186, R68, UR4, -R201.reuse ;  /* 0x0000000444ba7c23 */ /* 0x100fe200080108c9 */
[--C-:B------:R-:W-:Y:S01]  /*5a90*/  FFMA.FTZ R185, R6, UR4, -R201.reuse ;  /* 0x0000000406b97c23 */ /* 0x100fe200080108c9 */
[--C-:B------:R-:W-:Y:S01]  /*5aa0*/  FFMA.FTZ R182, R84, UR4, -R201.reuse ;  /* 0x0000000454b67c23 */ /* 0x100fe200080108c9 */
[--C-:B------:R-:W-:Y:S01]  /*5ab0*/  FFMA.FTZ R181, R40, UR4, -R201.reuse ;  /* 0x0000000428b57c23 */ /* 0x100fe200080108c9 */
[----:B------:R-:W-:Y:S01]  /*5ac0*/  LDSM.16.MT88.4 R4, [R189+0x16000] ;  /* 0x01600000bd04783b */ /* 0x000fe20000004200 */
        /* <DEDUP_REMOVED lines=15> */
[----:B-1----:R-:W1:Y:S01]  /*5bc0*/  LDSM.16.MT88.4 R20, [R191+0x12800] ;  /* 0x01280000bf14783b */ /* 0x002e620000004200 */
        /* <DEDUP_REMOVED lines=8> */
[----:B------:R-:W3:Y:S01]  /*5c50*/  MUFU.EX2 R185, R185 ;  /* 0x000000b900b97308 */ /* 0x000ee20000000800 */
        /* <DEDUP_REMOVED lines=93> */
[C---:B---3--:R-:W-:Y:S08]  /*6230*/  HMMA.16816.F32.BF16 R92, R4.reuse, R8, R92 ;  /* 0x00000008045c723c */ /* 0x048ff0000004185c */
        /* <DEDUP_REMOVED lines=181> */
.L_x_990:
[----:B------:R-:W1:Y:S01]  /*6d90*/  LDC.64 R2, c[0x0][0x3b8] ;  /* 0x0000ee00ff027b82 */ /* 0x000e620000000a00 */
[----:B------:R-:W-:Y:S06]  /*6da0*/  UIADD3 UR7, UPT, UPT, UR19, -0x1, URZ ;  /* 0xffffffff13077890 */ /* 0x000fec000fffe0ff */
[C---:B-1----:R-:W-:Y:S01]  /*6db0*/  IMAD.WIDE.U32 R16, R2.reuse, UR7, RZ ;  /* 0x0000000702107c25 */ /* 0x042fe2000f8e00ff */
[C---:B------:R-:W-:Y:S03]  /*6dc0*/  SHF.L.U64.HI R5, R2.reuse, 0x4, R3 ;  /* 0x0000000402057819 */ /* 0x040fe60000010203 */
[----:B------:R-:W-:Y:S01]  /*6dd0*/  IMAD.SHL.U32 R13, R2, 0x10, RZ ;  /* 0x00000010020d7824 */ /* 0x000fe200078e00ff */
[C---:B------:R-:W-:Y:S01]  /*6de0*/  LEA R14, P6, R16.reuse, R235, 0x7 ;  /* 0x000000eb100e7211 */ /* 0x040fe200078c38ff */
[----:B------:R-:W-:Y:S01]  /*6df0*/  IMAD R8, R3, UR7, R17 ;  /* 0x0000000703087c24 */ /* 0x000fe2000f8e0211 */
[----:B------:R-:W-:Y:S02]  /*6e00*/  LOP3.LUT R17, R241, 0x1f8, RZ, 0xc0, !PT ;  /* 0x000001f8f1117812 */ /* 0x000fe400078ec0ff */
[C---:B------:R-:W-:Y:S02]  /*6e10*/  LEA R12, P5, R16.reuse, R13, 0x6 ;  /* 0x0000000d100c7211 */ /* 0x040fe400078a30ff */
[CCC-:B------:R-:W-:Y:S02]  /*6e20*/  LEA.HI.X R15, R16.reuse, R234.reuse, R8.reuse, 0x7, P6 ;  /* 0x000000ea100f7211 */ /* 0x1c0fe400030f3c08 */
[----:B------:R-:W-:Y:S02]  /*6e30*/  LEA.HI.X R11, R16, R5, R8, 0x6, P5 ;  /* 0x00000005100b7211 */ /* 0x000fe400028f3408 */
[----:B------:R-:W-:Y:S02]  /*6e40*/  LOP3.LUT R8, R17, 0x38, R222, 0x78, !PT ;  /* 0x0000003811087812 */ /* 0x000fe400078e78de */
[----:B------:R-:W-:Y:S02]  /*6e50*/  LEA R16, P6, R12, R235, 0x1 ;  /* 0x000000eb0c107211 */ /* 0x000fe400078c08ff */
[----:B------:R-:W-:Y:S02]  /*6e60*/  LOP3.LUT R8, R8, 0x1e00, R241, 0xf8, !PT ;  /* 0x00001e0008087812 */ /* 0x000fe400078ef8f1 */
[----:B------:R-:W-:Y:S02]  /*6e70*/  LEA.HI.X R17, R12, R234, R11, 0x1, P6 ;  /* 0x000000ea0c117211 */ /* 0x000fe400030f0c0b */
[----:B------:R-:W-:Y:S02]  /*6e80*/  LEA R236, R8, UR5, 0x1 ;  /* 0x0000000508ec7c11 */ /* 0x000fe4000f8e08ff */
[CC--:B------:R-:W-:Y:S03]  /*6e90*/  LEA R4, P5, R2.reuse, R12.reuse, 0x5 ;  /* 0x0000000c02047211 */ /* 0x0c0fe600078a28ff */
[----:B------:R-:W-:Y:S01]  /*6ea0*/  @!PT LDS RZ, [RZ] ;  /* 0x00000000fffff984 */ /* 0x000fe20000000800 */
[----:B------:R-:W-:Y:S01]  /*6eb0*/  @!PT LDS RZ, [RZ] ;  /* 0x00000000fffff984 */ /* 0x000fe20000000800 */
[----:B------:R-:W-:Y:S01]  /*6ec0*/  @!PT LDS RZ, [RZ] ;  /* 0x00000000fffff984 */ /* 0x000fe20000000800 */
[----:B------:R1:W-:Y:S01]  /*6ed0*/  @!P1 LDGSTS.E.BYPASS.LTC128B.128 [R236+0x8000], desc[UR20][R14.64] ;  /* 0x080000000eec9fae */ /* 0x0003e2000b981a14 */
[----:B------:R-:W-:Y:S02]  /*6ee0*/  LEA.HI.X R3, R2, R11, R3, 0x5, P5 ;  /* 0x0000000b02037211 */ /* 0x000fe400028f2c03 */
[----:B------:R-:W-:Y:S01]  /*6ef0*/  IADD3 R2, P5, PT, R13, R12, RZ ;  /* 0x0000000c0d027210 */ /* 0x000fe20007fbe0ff */
[----:B------:R1:W-:Y:S03]  /*6f00*/  @P1 STS.128 [R236+0x8000], RZ ;  /* 0x008000ffec001388 */ /* 0x0003e60000000c00 */
[-C--:B------:R-:W-:Y:S01]  /*6f10*/  LEA R18, P6, R2, R235.reuse, 0x1 ;  /* 0x000000eb02127211 */ /* 0x080fe200078c08ff */
[----:B------:R-:W-:Y:S01]  /*6f20*/  @!PT LDS RZ, [RZ] ;  /* 0x00000000fffff984 */ /* 0x000fe20000000800 */
[----:B------:R-:W-:Y:S01]  /*6f30*/  @!PT LDS RZ, [RZ] ;  /* 0x00000000fffff984 */ /* 0x000fe20000000800 */
[----:B------:R-:W-:Y:S01]  /*6f40*/  @!PT LDS RZ, [RZ] ;  /* 0x00000000fffff984 */ /* 0x000fe20000000800 */
[----:B------:R1:W-:Y:S01]  /*6f50*/  @!P4 LDGSTS.E.BYPASS.LTC128B.128 [R236+0xa000], desc[UR20][R14.64+0x80] ;  /* 0x0a0000800eeccfae */ /* 0x0003e2000b981a14 */
[----:B------:R-:W-:Y:S01]  /*6f60*/  IMAD.X R5, R5, 0x1, R11, P5 ;  /* 0x0000000105057824 */ /* 0x000fe200028e060b */
[----:B------:R-:W-:Y:S02]  /*6f70*/  LEA R12, P5, R4, R235, 0x1 ;  /* 0x000000eb040c7211 */ /* 0x000fe400078a08ff */
[----:B------:R1:W-:Y:S02]  /*6f80*/  @P4 STS.128 [R236+0xa000], RZ ;  /* 0x00a000ffec004388 */ /* 0x0003e40000000c00 */
[-C--:B------:R-:W-:Y:S02]  /*6f90*/  LEA.HI.X R19, R2, R234.reuse, R5, 0x1, P6 ;  /* 0x000000ea02137211 */ /* 0x080fe400030f0c05 */
        /* <DEDUP_REMOVED lines=73> */
.L_x_988:
        /* <DEDUP_REMOVED lines=12> */
[-CC-:B------:R-:W-:Y:S02]  /*74f0*/  LEA.HI.X R211, R164, R232.reuse, R165.reuse, 0x7, P0 ;  /* 0x000000e8a4d37211 */ /* 0x180fe400000f3ca5 */
        /* <DEDUP_REMOVED lines=9> */
[----:B------:R-:W-:Y:S01]  /*7590*/  LEA R167, P0, R230, R167, 0x4 ;  /* 0x000000a7e6a77211 */ /* 0x000fe200078020ff */
[----:B------:R-:W-:Y:S01]  /*75a0*/  UMOV UR5, UR6 ;  /* 0x0000000600057c82 */ /* 0x000fe20008000000 */
[----:B------:R-:W-:Y:S02]  /*75b0*/  SHF.L.U64.HI R165, R164, 0x6, R165 ;  /* 0x00000006a4a57819 */ /* 0x000fe400000102a5 */
[----:B------:R-:W-:Y:S01]  /*75c0*/  @P1 STS.128 [R236+0x10000], RZ ;  /* 0x010000ffec001388 */ /* 0x000fe20000000c00 */
[----:B------:R-:W-:Y:S02]  /*75d0*/  ISETP.GE.AND P1, PT, R223, UR9, PT ;  /* 0x00000009df007c0c */ /* 0x000fe4000bf26270 */
[C---:B------:R-:W-:Y:S02]  /*75e0*/  LEA R208, P6, R167.reuse, R233, 0x1 ;  /* 0x000000e9a7d07211 */ /* 0x040fe400078c08ff */
[----:B------:R-:W-:Y:S01]  /*75f0*/  @!PT LDS RZ, [RZ] ;  /* 0x00000000fffff984 */ /* 0x000fe20000000800 */
[----:B------:R-:W-:Y:S01]  /*7600*/  @!PT LDS RZ, [RZ] ;  /* 0x00000000fffff984 */ /* 0x000fe20000000800 */
[----:B------:R-:W-:Y:S01]  /*7610*/  @!PT LDS RZ, [RZ] ;  /* 0x00000000fffff984 */ /* 0x000fe20000000800 */
[----:B------:R-:W-:Y:S01]  /*7620*/  @!P4 LDGSTS.E.BYPASS.LTC128B.128 [R236+0x12000], desc[UR20][R210.64+0x80] ;  /* 0x12000080d2eccfae */ /* 0x000fe2000b981a14 */
[C---:B------:R-:W-:Y:S02]  /*7630*/  LEA.HI.X R165, R230.reuse, R165, R231, 0x4, P0 ;  /* 0x000000a5e6a57211 */ /* 0x040fe400000f24e7 */
[C---:B------:R-:W-:Y:S02]  /*7640*/  LEA R166, P5, R230.reuse, R167, 0x4 ;  /* 0x000000a7e6a67211 */ /* 0x040fe400078a20ff */
[----:B------:R-:W-:Y:S01]  /*7650*/  @P4 STS.128 [R236+0x12000], RZ ;  /* 0x012000ffec004388 */ /* 0x000fe20000000c00 */
[-C--:B------:R-:W-:Y:S02]  /*7660*/  LEA.HI.X R209, R167, R232.reuse, R165, 0x1, P6 ;  /* 0x000000e8a7d17211 */ /* 0x080fe400030f0ca5 */
[----:B------:R-:W-:Y:S02]  /*7670*/  LEA.HI.X R205, R230, R165, R231, 0x4, P5 ;  /* 0x000000a5e6cd7211 */ /* 0x000fe400028f24e7 */
[----:B------:R-:W-:Y:S01]  /*7680*/  @!PT LDS RZ, [RZ] ;  /* 0x00000000fffff984 */ /* 0x000fe20000000800 */
[----:B------:R-:W-:Y:S01]  /*7690*/  @!PT LDS RZ, [RZ] ;  /* 0x00000000fffff984 */ /* 0x000fe20000000800 */
[----:B------:R-:W-:Y:S01]  /*76a0*/  @!PT LDS RZ, [RZ] ;  /* 0x00000000fffff984 */ /* 0x000fe20000000800 */
[----:B------:R-:W-:Y:S01]  /*76b0*/  @!P3 LDGSTS.E.BYPASS.LTC128B.128 [R236+0x14000], desc[UR20][R210.64+0x100] ;  /* 0x14000100d2ecbfae */ /* 0x000fe2000b981a14 */
[----:B------:R-:W-:Y:S02]  /*76c0*/  LEA R204, P5, R166, R233, 0x1 ;  /* 0x000000e9a6cc7211 */ /* 0x000fe400078a08ff */
[----:B------:R-:W-:Y:S02]  /*76d0*/  LEA R168, P0, R230, R167, 0x5 ;  /* 0x000000a7e6a87211 */ /* 0x000fe400078028ff */
[----:B------:R-:W-:Y:S01]  /*76e0*/  @P3 STS.128 [R236+0x14000], RZ ;  /* 0x014000ffec003388 */ /* 0x000fe20000000c00 */
[-C--:B------:R-:W-:Y:S02]  /*76f0*/  LEA.HI.X R205, R166, R232.reuse, R205, 0x1, P5 ;  /* 0x000000e8a6cd7211 */ /* 0x080fe400028f0ccd */
[----:B------:R-:W-:Y:S02]  /*7700*/  LEA.HI.X R207, R230, R165, R231, 0x5, P0 ;  /* 0x000000a5e6cf7211 */ /* 0x000fe400000f2ce7 */
[----:B------:R-:W-:Y:S01]  /*7710*/  @!PT LDS RZ, [RZ] ;  /* 0x00000000fffff984 */ /* 0x000fe20000000800 */
[----:B------:R-:W-:Y:S01]  /*7720*/  @!PT LDS RZ, [RZ] ;  /* 0x00000000fffff984 */ /* 0x000fe20000000800 */
[----:B------:R-:W-:Y:S01]  /*7730*/  @!PT LDS RZ, [RZ] ;  /* 0x00000000fffff984 */ /* 0x000fe20000000800 */
[----:B------:R-:W-:Y:S01]  /*7740*/  @!P2 LDGSTS.E.BYPASS.LTC128B.128 [R236+0x16000], desc[UR20][R210.64+0x180] ;  /* 0x16000180d2ecafae */ /* 0x000fe2000b981a14 */
[C---:B------:R-:W-:Y:S02]  /*7750*/  LEA R164, P0, R168.reuse, R233, 0x1 ;  /* 0x000000e9a8a47211 */ /* 0x040fe400078008ff */
[--C-:B------:R-:W-:Y:S02]  /*7760*/  LOP3.LUT R171, R223, 0x1c0, R218.reuse, 0xf8, !PT ;  /* 0x000001c0dfab7812 */ /* 0x100fe400078ef8da */
[----:B------:R-:W-:Y:S01]  /*7770*/  @P2 STS.128 [R236+0x16000], RZ ;  /* 0x016000ffec002388 */ /* 0x000fe20000000c00 */
[----:B------:R-:W-:Y:S02]  /*7780*/  LEA.HI.X R165, R168, R232, R207, 0x1, P0 ;  /* 0x000000e8a8a57211 */ /* 0x000fe400000f0ccf */
        /* <DEDUP_REMOVED lines=16> */
[----:B------:R-:W-:Y:S01]  /*7890*/  IMAD R227, R2, 0x2, R217 ;  /* 0x0000000202e37824 */ /* 0x000fe200078e02d9 */
[----:B------:R-:W-:Y:S01]  /*78a0*/  SEL R2, R219, 0xffffffc0, !P0 ;  /* 0xffffffc0db027807 */ /* 0x000fe20004000000 */
[--C-:B------:R-:W-:Y:S02]  /*78b0*/  IMAD.IADD R226, R216, 0x1, R229.reuse ;  /* 0x00000001d8e27824 */ /* 0x100fe400078e02e5 */
        /* <DEDUP_REMOVED lines=65> */
[----:B-1----:R-:W-:Y:S01]  /*7cd0*/  LDSM.16.M88.4 R164, [R171] ;  /* 0x00000000aba4783b */ /* 0x002fe20000000200 */
[C---:B--2---:R-:W-:Y:S04]  /*7ce0*/  HMMA.16816.F32.BF16 R4, R172.reuse, R176, RZ ;  /* 0x000000b0ac04723c */ /* 0x044fe800000418ff */
[----:B------:R-:W-:Y:S04]  /*7cf0*/  LDSM.16.M88.4 R204, [R2+0x8000] ;  /* 0x0080000002cc783b */ /* 0x000fe80000000200 */
[C---:B------:R-:W-:Y:S01]  /*7d00*/  HMMA.16816.F32.BF16 R8, R172.reuse, R178, RZ ;  /* 0x000000b2ac08723c */ /* 0x040fe200000418ff */
[----:B------:R-:W-:Y:S05]  /*7d10*/  LDSM.16.M88.4 R176, [R170+0x9800] ;  /* 0x00980000aab0783b */ /* 0x000fea0000000200 */
[----:B------:R-:W-:Y:S02]  /*7d20*/  LDSM.16.M88.4 R208, [R3+0xa000] ;  /* 0x00a0000003d0783b */ /* 0x000fe40000000200 */
        /* <DEDUP_REMOVED lines=13> */
[----:B------:R-:W3:Y:S07]  /*7e00*/  LDSM.16.M88.4 R196, [R3+0x9800] ;  /* 0x0098000003c4783b */ /* 0x000eee0000000200 */
[C---:B------:R-:W-:Y:S08]  /*7e10*/  HMMA.16816.F32.BF16 R12, R192.reuse, R200, R12 ;  /* 0x000000c8c00c723c */ /* 0x040ff0000004180c */
[C---:B------:R-:W-:Y:S01]  /*7e20*/  HMMA.16816.F32.BF16 R16, R192.reuse, R202, R16 ;  /* 0x000000cac010723c */ /* 0x040fe20000041810 */
[----:B------:R-:W4:Y:S07]  /*7e30*/  LDSM.16.M88.4 R200, [R168] ;  /* 0x00000000a8c8783b */ /* 0x000f2e0000000200 */
[C---:B-1----:R-:W-:Y:S08]  /*7e40*/  HMMA.16816.F32.BF16 R20, R192.reuse, R172, R20 ;  /* 0x000000acc014723c */ /* 0x042ff00000041814 */
[C---:B------:R-:W-:Y:S01]  /*7e50*/  HMMA.16816.F32.BF16 R24, R192.reuse, R174, R24 ;  /* 0x000000aec018723c */ /* 0x040fe20000041818 */
[----:B------:R-:W1:Y:S07]  /*7e60*/  LDSM.16.M88.4 R172, [R2+0x8800] ;  /* 0x0088000002ac783b */ /* 0x000e6e0000000200 */
[C---:B------:R-:W-:Y:S08]  /*7e70*/  HMMA.16816.F32.BF16 R28, R192.reuse, R176, R28 ;  /* 0x000000b0c01c723c */ /* 0x040ff0000004181c */
[----:B------:R-:W-:Y:S01]  /*7e80*/  HMMA.16816.F32.BF16 R32, R192, R178, R32 ;  /* 0x000000b2c020723c */ /* 0x000fe20000041820 */
[----:B------:R-:W5:Y:S05]  /*7e90*/  LDSM.16.M88.4 R176, [R2+0x9000] ;  /* 0x0090000002b0783b */ /* 0x000f6a0000000200 */
[----:B------:R-:W-:Y:S02]  /*7ea0*/  LDSM.16.M88.4 R192, [R227+UR5+0xb000] ;  /* 0x00b00005e3c0783b */ /* 0x000fe40008000200 */
[C---:B------:R-:W-:Y:S08]  /*7eb0*/  HMMA.16816.F32.BF16 R4, R164.reuse, R180, R4 ;  /* 0x000000b4a404723c */ /* 0x040ff00000041804 */
[C---:B------:R-:W-:Y:S01]  /*7ec0*/  HMMA.16816.F32.BF16 R8, R164.reuse, R182, R8 ;  /* 0x000000b6a408723c */ /* 0x040fe20000041808 */
[----:B------:R-:W-:Y:S07]  /*7ed0*/  LDSM.16.M88.4 R180, [R229+0x2000] ;  /* 0x00200000e5b4783b */ /* 0x000fee0000000200 */
        /* <DEDUP_REMOVED lines=8> */
[----:B------:R-:W2:Y:S05]  /*7f60*/  LDSM.16.M88.4 R164, [R2+0x9800] ;  /* 0x0098000002a4783b */ /* 0x000eaa0000000200 */
[----:B------:R-:W-:Y:S02]  /*7f70*/  LDSM.16.M88.4 R196, [R226+0x2000] ;  /* 0x00200000e2c4783b */ /* 0x000fe40000000200 */
[C---:B----4-:R-:W-:Y:S08]  /*7f80*/  HMMA.16816.F32.BF16 R4, R200.reuse, R204, R4 ;  /* 0x000000ccc804723c */ /* 0x050ff00000041804 */
[C---:B------:R-:W-:Y:S01]  /*7f90*/  HMMA.16816.F32.BF16 R8, R200.reuse, R206, R8 ;  /* 0x000000cec808723c */ /* 0x040fe20000041808 */
[----:B------:R-:W-:Y:S07]  /*7fa0*/  LDSM.16.M88.4 R204, [R170+0xa000] ;  /* 0x00a00000aacc783b */ /* 0x000fee0000000200 */
[C---:B-1----:R-:W-:Y:S08]  /*7fb0*/  HMMA.16816.F32.BF16 R12, R200.reuse, R172, R12 ;  /* 0x000000acc80c723c */ /* 0x042ff0000004180c */
[C---:B------:R-:W-:Y:S01]  /*7fc0*/  HMMA.16816.F32.BF16 R16, R200.reuse, R174, R16 ;  /* 0x000000aec810723c */ /* 0x040fe20000041810 */
[----:B------:R-:W1:Y:S07]  /*7fd0*/  LDSM.16.M88.4 R172, [R227+UR5+0xb800] ;  /* 0x00b80005e3ac783b */ /* 0x000e6e0008000200 */
[C---:B-----5:R-:W-:Y:S08]  /*7fe0*/  HMMA.16816.F32.BF16 R20, R200.reuse, R176, R20 ;  /* 0x000000b0c814723c */ /* 0x060ff00000041814 */
[C---:B------:R-:W-:Y:S01]  /*7ff0*/  HMMA.16816.F32.BF16 R24, R200.reuse, R178, R24 ;  /* 0x000000b2c818723c */ /* 0x040fe20000041818 */
[----:B------:R-:W3:Y:S07]  /*8000*/  LDSM.16.M88.4 R176, [R170+0xa800] ;  /* 0x00a80000aab0783b */ /* 0x000eee0000000200 */
[C---:B--2---:R-:W-:Y:S08]  /*8010*/  HMMA.16816.F32.BF16 R28, R200.reuse, R164, R28 ;  /* 0x000000a4c81c723c */ /* 0x044ff0000004181c */
[----:B------:R-:W-:Y:S01]  /*8020*/  HMMA.16816.F32.BF16 R32, R200, R166, R32 ;  /* 0x000000a6c820723c */ /* 0x000fe20000041820 */
[----:B------:R-:W2:Y:S05]  /*8030*/  LDSM.16.M88.4 R164, [R170+0xb000] ;  /* 0x00b00000aaa4783b */ /* 0x000eaa0000000200 */
[----:B------:R-:W-:Y:S02]  /*8040*/  LDSM.16.M88.4 R200, [R171+0x2000] ;  /* 0x00200000abc8783b */ /* 0x000fe40000000200 */
[C---:B------:R-:W-:Y:S08]  /*8050*/  HMMA.16816.F32.BF16 R4, R180.reuse, R184, R4 ;  /* 0x000000b8b404723c */ /* 0x040ff00000041804 */
        /* <DEDUP_REMOVED lines=15> */
[C---:B---3--:R-:W-:Y:S08]  /*8150*/  HMMA.16816.F32.BF16 R12, R196.reuse, R176, R12 ;  /* 0x000000b0c40c723c */ /* 0x048ff0000004180c */
[C---:B------:R-:W-:Y:S01]  /*8160*/  HMMA.16816.F32.BF16 R16, R196.reuse, R178, R16 ;  /* 0x000000b2c410723c */ /* 0x040fe20000041810 */
[----:B------:R-:W-:Y:S07]  /*8170*/  LDSM.16.M88.4 R176, [R2+0xb000] ;  /* 0x00b0000002b0783b */ /* 0x000fee0000000200 */
[C---:B--2---:R-:W-:Y:S08]  /*8180*/  HMMA.16816.F32.BF16 R20, R196.reuse, R164, R20 ;  /* 0x000000a4c414723c */ /* 0x044ff00000041814 */
[C---:B------:R-:W-:Y:S01]  /*8190*/  HMMA.16816.F32.BF16 R24, R196.reuse, R166, R24 ;  /* 0x000000a6c418723c */ /* 0x040fe20000041818 */
[----:B------:R-:W2:Y:S07]  /*81a0*/  LDSM.16.M88.4 R164, [R2+0xa800] ;  /* 0x00a8000002a4783b */ /* 0x000eae0000000200 */
[C---:B----4-:R-:W-:Y:S08]  /*81b0*/  HMMA.16816.F32.BF16 R28, R196.reuse, R184, R28 ;  /* 0x000000b8c41c723c */ /* 0x050ff0000004181c */
        /* <DEDUP_REMOVED lines=118> */
[----:B------:R-:W-:Y:S01]  /*8920*/  FMUL.FTZ R205, R5, UR8 ;  /* 0x0000000805cd7c20 */ /* 0x000fe20008410000 */
[----:B------:R2:W-:Y:S01]  /*8930*/  MUFU.TANH R197, R168 ;  /* 0x000000a800c57308 */ /* 0x0005e20000002400 */
[C---:B------:R-:W-:Y:S03]  /*8940*/  HMMA.16816.F32.BF16 R16, R200.reuse, R166, R16 ;  /* 0x000000a6c810723c */ /* 0x040fe60000041810 */
[----:B------:R-:W-:Y:S01]  /*8950*/  FMUL.FTZ R165, R10, UR8 ;  /* 0x000000080aa57c20 */ /* 0x000fe20008410000 */
[----:B------:R-:W-:Y:S01]  /*8960*/  FMUL.FTZ R164, R11, UR8 ;  /* 0x000000080ba47c20 */ /* 0x000fe20008410000 */
[----:B------:R-:W-:Y:S04]  /*8970*/  FMUL.FTZ R204, R8, UR8 ;  /* 0x0000000808cc7c20 */ /* 0x000fe80008410000 */
[----:B------:R-:W-:Y:S01]  /*8980*/  MUFU.TANH R194, R165 ;  /* 0x000000a500c27308 */ /* 0x000fe20000002400 */
[C---:B-1----:R-:W-:Y:S03]  /*8990*/  HMMA.16816.F32.BF16 R20, R200.reuse, R172, R20 ;  /* 0x000000acc814723c */ /* 0x042fe60000041814 */
[----:B------:R-:W-:Y:S01]  /*89a0*/  FMUL.FTZ R246, R14, UR8 ;  /* 0x000000080ef67c20 */ /* 0x000fe20008410000 */
[----:B------:R-:W-:Y:S01]  /*89b0*/  FMUL.FTZ R244, R15, UR8 ;  /* 0x000000080ff47c20 */ /* 0x000fe20008410000 */
[----:B------:R-:W-:Y:S04]  /*89c0*/  FMUL.FTZ R248, R12, UR8 ;  /* 0x000000080cf87c20 */ /* 0x000fe80008410000 */
[----:B------:R1:W-:Y:S01]  /*89d0*/  MUFU.TANH R10, R164 ;  /* 0x000000a4000a7308 */ /* 0x0003e20000002400 */
[C---:B------:R-:W-:Y:S03]  /*89e0*/  HMMA.16816.F32.BF16 R24, R200.reuse, R174, R24 ;  /* 0x000000aec818723c */ /* 0x040fe60000041818 */
[----:B------:R-:W-:Y:S01]  /*89f0*/  FMUL.FTZ R242, R18, UR8 ;  /* 0x0000000812f27c20 */ /* 0x000fe20008410000 */
[----:B------:R-:W-:Y:S01]  /*8a00*/  FMUL.FTZ R214, R19, UR8 ;  /* 0x0000000813d67c20 */ /* 0x000fe20008410000 */
[----:B--2---:R-:W-:Y:S01]  /*8a10*/  FMUL.FTZ R168, R9, UR8 ;  /* 0x0000000809a87c20 */ /* 0x004fe20008410000 */
[----:B------:R-:W-:Y:S03]  /*8a20*/  FMUL.FTZ R251, R16, UR8 ;  /* 0x0000000810fb7c20 */ /* 0x000fe60008410000 */
[----:B------:R2:W-:Y:S01]  /*8a30*/  MUFU.TANH R199, R204 ;  /* 0x000000cc00c77308 */ /* 0x0005e20000002400 */
[----:B------:R-:W-:Y:S01]  /*8a40*/  FMUL.FTZ R249, R17, UR8 ;  /* 0x0000000811f97c20 */ /* 0x000fe20008410000 */
[----:B------:R-:W-:Y:S01]  /*8a50*/  FMUL.FTZ R212, R22, UR8 ;  /* 0x0000000816d47c20 */ /* 0x000fe20008410000 */
[----:B------:R-:W-:Y:S01]  /*8a60*/  FMUL.FTZ R210, R23, UR8 ;  /* 0x0000000817d27c20 */ /* 0x000fe20008410000 */
[----:B------:R-:W-:Y:S01]  /*8a70*/  FMUL.FTZ R247, R20, UR8 ;  /* 0x0000000814f77c20 */ /* 0x000fe20008410000 */
[----:B------:R-:W-:Y:S05]  /*8a80*/  FMUL.FTZ R215, R21, UR8 ;  /* 0x0000000815d77c20 */ /* 0x000fea0008410000 */
[----:B------:R-:W-:Y:S01]  /*8a90*/  MUFU.TANH R252, R252 ;  /* 0x000000fc00fc7308 */ /* 0x000fe20000002400 */
[----:B-1----:R-:W1:Y:S01]  /*8aa0*/  LDSM.16.M88.4 R164, [R2+0xf800] ;  /* 0x00f8000002a4783b */ /* 0x002e620000000200 */
[----:B------:R-:W-:Y:S04]  /*8ab0*/  DEPBAR.LE SB0, 0x0 ;  /* 0x000080000000791a */ /* 0x000fe80000000000 */
[----:B------:R-:W-:Y:S01]  /*8ac0*/  FMUL.FTZ R213, R24, UR8 ;  /* 0x0000000818d57c20 */ /* 0x000fe20008410000 */
[----:B------:R-:W-:Y:S03]  /*8ad0*/  FMUL.FTZ R211, R25, UR8 ;  /* 0x0000000819d37c20 */ /* 0x000fe60008410000 */
[----:B------:R-:W3:Y:S01]  /*8ae0*/  MUFU.TANH R250, R250 ;  /* 0x000000fa00fa7308 */ /* 0x000ee20000002400 */
[----:B------:R-:W-:Y:S01]  /*8af0*/  BAR.SYNC.DEFER_BLOCKING 0x0 ;  /* 0x0000000000007b1d */ /* 0x000fe20000010000 */
[----:B--2---:R-:W-:Y:S01]  /*8b00*/  FMUL.FTZ R204, R13, UR8 ;  /* 0x000000080dcc7c20 */ /* 0x004fe20008410000 */
[----:B------:R-:W-:Y:S01]  /*8b10*/  FMUL.FTZ R208, R26, UR8 ;  /* 0x000000081ad07c20 */ /* 0x000fe20008410000 */
[----:B------:R-:W-:Y:S06]  /*8b20*/  FMUL.FTZ R206, R27, UR8 ;  /* 0x000000081bce7c20 */ /* 0x000fec0008410000 */
[----:B------:R-:W-:Y:S10]  /*8b30*/  MUFU.TANH R246, R246 ;  /* 0x000000f600f67308 */ /* 0x000ff40000002400 */
[----:B------:R-:W-:Y:S10]  /*8b40*/  MUFU.TANH R244, R244 ;  /* 0x000000f400f47308 */ /* 0x000ff40000002400 */
[----:B------:R-:W2:Y:S10]  /*8b50*/  MUFU.TANH R195, R205 ;  /* 0x000000cd00c37308 */ /* 0x000eb40000002400 */
[----:B------:R-:W4:Y:S01]  /*8b60*/  MUFU.TANH R9, R168 ;  /* 0x000000a800097308 */ /* 0x000f220000002400 */
[C---:B-1----:R-:W-:Y:S05]  /*8b70*/  HMMA.16816.F32.BF16 R28, R200.reuse, R164, R28 ;  /* 0x000000a4c81c723c */ /* 0x042fea000004181c */
[----:B---3--:R-:W-:Y:S04]  /*8b80*/  FMNMX3.FTZ R165, R0, R252, R250, !PT ;  /* 0x000000fc00a57276 */ /* 0x008fe800078100fa */
[----:B------:R1:W-:Y:S01]  /*8b90*/  MUFU.TANH R193, R204 ;  /* 0x000000cc00c17308 */ /* 0x0003e20000002400 */
[----:B------:R-:W-:Y:S03]  /*8ba0*/  HMMA.16816.F32.BF16 R32, R200, R166, R32 ;  /* 0x000000a6c820723c */ /* 0x000fe60000041820 */
[----:B------:R-:W-:Y:S02]  /*8bb0*/  FMNMX3.FTZ R165, R165, R194, R10, !PT ;  /* 0x000000c2a5a57276 */ /* 0x000fe4000781000a */
[----:B--2---:R-:W-:Y:S04]  /*8bc0*/  FMNMX3.FTZ R164, R169, R197, R195, !PT ;  /* 0x000000c5a9a47276 */ /* 0x004fe800078100c3 */
[----:B------:R-:W-:Y:S01]  /*8bd0*/  MUFU.TANH R242, R242 ;  /* 0x000000f200f27308 */ /* 0x000fe20000002400 */
[----:B------:R-:W-:Y:S02]  /*8be0*/  FMNMX3.FTZ R165, R165, R246, R244, !PT ;  /* 0x000000f6a5a57276 */ /* 0x000fe400078100f4 */
[----:B----4-:R-:W-:Y:S01]  /*8bf0*/  FMNMX3.FTZ R164, R164, R199, R9, !PT ;  /* 0x000000c7a4a47276 */ /* 0x010fe20007810009 */
[----:B------:R-:W-:Y:S01]  /*8c00*/  FMUL.FTZ R209, R28, UR8 ;  /* 0x000000081cd17c20 */ /* 0x000fe20008410000 */
[----:B------:R-:W-:Y:S01]  /*8c10*/  FMUL.FTZ R207, R29, UR8 ;  /* 0x000000081dcf7c20 */ /* 0x000fe20008410000 */
[----:B------:R-:W-:Y:S01]  /*8c20*/  FMUL.FTZ R168, R30, UR8 ;  /* 0x000000081ea87c20 */ /* 0x000fe20008410000 */
[----:B------:R-:W-:Y:S03]  /*8c30*/  FMUL.FTZ R167, R31, UR8 ;  /* 0x000000081fa77c20 */ /* 0x000fe60008410000 */
[----:B------:R-:W2:Y:S01]  /*8c40*/  MUFU.TANH R214, R214 ;  /* 0x000000d600d67308 */ /* 0x000ea20000002400 */
[----:B------:R-:W-:Y:S01]  /*8c50*/  FMUL.FTZ R205, R32, UR8 ;  /* 0x0000000820cd7c20 */ /* 0x000fe20008410000 */
[----:B-1----:R-:W-:Y:S01]  /*8c60*/  FMUL.FTZ R204, R33, UR8 ;  /* 0x0000000821cc7c20 */ /* 0x002fe20008410000 */
[----:B------:R-:W-:Y:S01]  /*8c70*/  FMUL.FTZ R34, R34, UR8 ;  /* 0x0000000822227c20 */ /* 0x000fe20008410000 */
[----:B------:R-:W-:Y:S06]  /*8c80*/  FMUL.FTZ R35, R35, UR8 ;  /* 0x0000000823237c20 */ /* 0x000fec0008410000 */
[----:B------:R-:W-:Y:S10]  /*8c90*/  MUFU.TANH R212, R212 ;  /* 0x000000d400d47308 */ /* 0x000ff40000002400 */
[----:B------:R-:W1:Y:S01]  /*8ca0*/  MUFU.TANH R210, R210 ;  /* 0x000000d200d27308 */ /* 0x000e620000002400 */
[----:B--2---:R-:W-:Y:S09]  /*8cb0*/  FMNMX3.FTZ R165, R165, R242, R214, !PT ;  /* 0x000000f2a5a57276 */ /* 0x004ff200078100d6 */
[----:B------:R-:W2:Y:S10]  /*8cc0*/  MUFU.TANH R248, R248 ;  /* 0x000000f800f87308 */ /* 0x000eb40000002400 */
[----:B------:R-:W-:Y:S01]  /*8cd0*/  MUFU.TANH R251, R251 ;  /* 0x000000fb00fb7308 */ /* 0x000fe20000002400 */
[----:B-1----:R-:W-:Y:S09]  /*8ce0*/  FMNMX3.FTZ R7, R165, R212, R210, !PT ;  /* 0x000000d4a5077276 */ /* 0x002ff200078100d2 */
        /* <DEDUP_REMOVED lines=24> */
.L_x_989:
[----:B------:R-:W5:Y:S01]  /*8e70*/  SHFL.BFLY PT, R3, R6, 0x2, 0x1f ;  /* 0x0c401f0006037f89 */ /* 0x000f6200000e0000 */
[----:B---34-:R-:W-:Y:S01]  /*8e80*/  FMNMX3.FTZ R7, R7, R166, R165, !PT ;  /* 0x000000a607077276 */ /* 0x018fe200078100a5 */
[----:B------:R-:W-:Y:S01]  /*8e90*/  UISETP.GT.AND UP0, UPT, UR19, URZ, UPT ;  /* 0x000000ff1300728c */ /* 0x000fe2000bf04270 */
[----:B------:R-:W-:Y:S05]  /*8ea0*/  IADD3 R181, PT, PT, R221, 0x10040, RZ ;  /* 0x00010040ddb57810 */ /* 0x000fea0007ffe0ff */
[----:B-1----:R-:W-:Y:S01]  /*8eb0*/  LDSM.16.MT88.4 R12, [R221+0x10000] ;  /* 0x01000000dd0c783b */ /* 0x002fe20000004200 */
[----:B------:R-:W-:Y:S01]  /*8ec0*/  @P0 IADD3 R181, PT, PT, R237, -0x40, RZ ;  /* 0xffffffc0edb50810 */ /* 0x000fe20007ffe0ff */
[----:B------:R-:W-:Y:S03]  /*8ed0*/  UIADD3 UR7, UPT, UPT, UR19, -0x1, URZ ;  /* 0xffffffff13077890 */ /* 0x000fe6000fffe0ff */
[----:B------:R-:W-:Y:S03]  /*8ee0*/  IADD3 R180, PT, PT, R216, R181, RZ ;  /* 0x000000b5d8b47210 */ /* 0x000fe60007ffe0ff */
[----:B------:R-:W1:Y:S01]  /*8ef0*/  SHFL.BFLY PT, R2, R7, 0x2, 0x1f ;  /* 0x0c401f0007027f89 */ /* 0x000e6200000e0000 */
[----:B------:R-:W-:Y:S07]  /*8f00*/  UMOV UR19, UR7 ;  /* 0x0000000700137c82 */ /* 0x000fee0008000000 */
[----:B------:R-:W-:Y:S08]  /*8f10*/  LDSM.16.MT88.4 R20, [R220+0x10000] ;  /* 0x01000000dc14783b */ /* 0x000ff00000004200 */
        /* <DEDUP_REMOVED lines=233> */
[----:B------:R-:W-:Y:S01]  /*9db0*/  FFMA.FTZ R187, R0, R243, R187 ;  /* 0x000000f300bb7223 */ /* 0x000fe200000100bb */
[C---:B------:R-:W-:Y:S05]  /*9dc0*/  HMMA.16816.F32.BF16 R60, R160.reuse, R140, R60 ;  /* 0x0000008ca03c723c */ /* 0x040fea000004183c */
[----:B------:R-:W-:Y:S01]  /*9dd0*/  MUFU.EX2 R196, R196 ;  /* 0x000000c400c47308 */ /* 0x000fe20000000800 */
[----:B------:R-:W-:Y:S01]  /*9de0*/  FADD.FTZ R189, R188, R189 ;  /* 0x000000bdbcbd7221 */ /* 0x000fe20000010000 */
[----:B------:R-:W-:Y:S03]  /*9df0*/  FADD.FTZ R184, R184, R187 ;  /* 0x000000bbb8b87221 */ /* 0x000fe60000010000 */
        /* <DEDUP_REMOVED lines=115> */
[----:B------:R-:W-:Y:S03]  /*a530*/  FADD.FTZ R208, R211, R208 ;  /* 0x000000d0d3d07221 */ /* 0x000fe60000010000 */
[----:B------:R-:W-:Y:S01]  /*a540*/  FADD.FTZ R0, R206, R203 ;  /* 0x000000cbce007221 */ /* 0x000fe20000010000 */
[C---:B------:R-:W-:Y:S01]  /*a550*/  HMMA.16816.F32.BF16 R8, R132.reuse, R138, R8 ;  /* 0x0000008a8408723c */ /* 0x040fe20000041808 */
[----:B------:R-:W1:Y:S02]  /*a560*/  LDSM.16.MT88.4 R136, [R221+0x15000] ;  /* 0x01500000dd88783b */ /* 0x000e640000004200 */
[----:B------:R-:W-:Y:S01]  /*a570*/  FADD.FTZ R209, R209, R208 ;  /* 0x000000d0d1d17221 */ /* 0x000fe20000010000 */
[----:B------:R-:W-:Y:S03]  /*a580*/  FADD.FTZ R0, R207, R0 ;  /* 0x00000000cf007221 */ /* 0x000fe60000010000 */
[----:B------:R-:W-:Y:S01]  /*a590*/  FADD.FTZ R209, R210, R209 ;  /* 0x000000d1d2d17221 */ /* 0x000fe20000010000 */
[C---:B------:R-:W-:Y:S03]  /*a5a0*/  HMMA.16816.F32.BF16 R12, R132.reuse, R148, R12 ;  /* 0x00000094840c723c */ /* 0x040fe6000004180c */
[----:B------:R-:W-:Y:S01]  /*a5b0*/  FADD.FTZ R167, R167, R0 ;  /* 0x00000000a7a77221 */ /* 0x000fe20000010000 */
[----:B------:R-:W-:Y:S01]  /*a5c0*/  MOV R0, R3 ;  /* 0x0000000300007202 */ /* 0x000fe20000000f00 */
[----:B------:R-:W-:Y:S02]  /*a5d0*/  FADD.FTZ R166, R166, R209 ;  /* 0x000000d1a6a67221 */ /* 0x000fe40000010000 */
[----:B------:R-:W-:Y:S01]  /*a5e0*/  FADD.FTZ R245, R204, R167 ;  /* 0x000000a7ccf57221 */ /* 0x000fe20000010000 */
[C---:B------:R-:W-:Y:S01]  /*a5f0*/  HMMA.16816.F32.BF16 R16, R132.reuse, R150, R16 ;  /* 0x000000968410723c */ /* 0x040fe20000041810 */
[----:B------:R-:W4:Y:S02]  /*a600*/  LDSM.16.MT88.4 R148, [R181+0x5000] ;  /* 0x00500000b594783b */ /* 0x000f240000004200 */
[----:B------:R-:W-:Y:S05]  /*a610*/  FADD.FTZ R243, R165, R166 ;  /* 0x000000a6a5f37221 */ /* 0x000fea0000010000 */
        /* <DEDUP_REMOVED lines=77> */
[C---:B-----5:R-:W-:Y:S08]  /*aaf0*/  HMMA.16816.F32.BF16 R116, R168.reuse, R8, R116 ;  /* 0x00000008a874723c */ /* 0x060ff00000041874 */
[C---:B------:R-:W-:Y:S08]  /*ab00*/  HMMA.16816.F32.BF16 R120, R168.reuse, R10, R120 ;  /* 0x0000000aa878723c */ /* 0x040ff00000041878 */
[C---:B---3--:R-:W-:Y:S08]  /*ab10*/  HMMA.16816.F32.BF16 R124, R168.reuse, R12, R124 ;  /* 0x0000000ca87c723c */ /* 0x048ff0000004187c */
[----:B------:R-:W-:Y:S03]  /*ab20*/  HMMA.16816.F32.BF16 R128, R168, R14, R128 ;  /* 0x0000000ea880723c */ /* 0x000fe60000041880 */
[----:B------:R-:W-:Y:S05]  /*ab30*/  MOV R169, R164 ;  /* 0x000000a400a97202 */ /* 0x000fea0000000f00 */
[----:B------:R-:W-:Y:S01]  /*ab40*/  @!UPT UIADD3 URZ, UPT, UPT, URZ, URZ, URZ ;  /* 0x000000fffffff290 */ /* 0x000fe2000fffe0ff */
[----:B------:R-:W-:Y:S11]  /*ab50*/  BRA.U UP0, `(.L_x_988) ;  /* 0xffffffc900347547 */ /* 0x000ff6000b83ffff */
.L_x_987:
        /* <DEDUP_REMOVED lines=328> */
.L_x_991:
        /* <DEDUP_REMOVED lines=46> */
.L_x_993:
[----:B------:R-:W-:Y:S05]  /*c2c0*/  BSYNC.RECONVERGENT B0 ;  /* 0x0000000000007941 */ /* 0x000fea0003800200 */
.L_x_992:
        /* <DEDUP_REMOVED lines=41> */
.L_x_995:
[----:B------:R-:W-:Y:S05]  /*c560*/  BSYNC.RECONVERGENT B0 ;  /* 0x0000000000007941 */ /* 0x000fea0003800200 */
.L_x_994:
        /* <DEDUP_REMOVED lines=27> */
.L_x_997:
[----:B------:R-:W-:Y:S05]  /*c720*/  BSYNC.RECONVERGENT B0 ;  /* 0x0000000000007941 */ /* 0x000fea0003800200 */
.L_x_996:
        /* <DEDUP_REMOVED lines=27> */
.L_x_999:
[----:B------:R-:W-:Y:S05]  /*c8e0*/  BSYNC.RECONVERGENT B0 ;  /* 0x0000000000007941 */ /* 0x000fea0003800200 */
.L_x_998:
        /* <DEDUP_REMOVED lines=27> */
.L_x_1000:
        /* <DEDUP_REMOVED lines=14> */
.L_x_2351:


//--------------------- .text._ZN5flash16flash_fwd_kernelI23Flash_fwd_kernel_traitsILi256ELi64ELi64ELi4ELb0ELb0EN7cutlass10bfloat16_tE19Flash_kernel_traitsILi256ELi64ELi64ELi4ES3_EELb1ELb0ELb0ELb1ELb0ELb0ELb0ELb1EEEvNS_16Flash_fwd_paramsE --------------------------
	.section	.text._ZN5flash16flash_fwd_kernelI23Flash_fwd_kernel_traitsILi256ELi64ELi64ELi4ELb0ELb0EN7cutlass10bfloat16_tE19Flash_kernel_traitsILi256ELi64ELi64ELi4ES3_EELb1ELb0ELb0ELb1ELb0ELb0ELb0ELb1EEEvNS_16Flash_fwd_paramsE,"ax",@progbits
	.align	128
        .global         _ZN5flash16flash_fwd_kernelI23Flash_fwd_kernel_traitsILi256ELi64ELi64ELi4ELb0ELb0EN7cutlass10bfloat16_tE19Flash_kernel_traitsILi256ELi64ELi64ELi4ES3_EELb1ELb0ELb0ELb1ELb0ELb0ELb0ELb1EEEvNS_16Flash_fwd_paramsE
        .type           _ZN5flash16flash_fwd_kernelI23Flash_fwd_kernel_traitsILi256ELi64ELi64ELi4ELb0ELb0EN7cutlass10bfloat16_tE19Flash_kernel_traitsILi256ELi64ELi64ELi4ES3_EELb1ELb0ELb0ELb1ELb0ELb0ELb0ELb1EEEvNS_16Flash_fwd_paramsE,@function
        .size           _ZN5flash16flash_fwd_kernelI23Flash_fwd_kernel_traitsILi256ELi64ELi64ELi4ELb0ELb0EN7cutlass10bfloat16_tE19Flash_kernel_traitsILi256ELi64ELi64ELi4ES3_EELb1ELb0ELb0ELb1ELb0ELb0ELb0ELb1EEEvNS_16Flash_fwd_paramsE,(.L_x_2352 - _ZN5flash16flash_fwd_kernelI23Flash_fwd_kernel_traitsILi256ELi64ELi64ELi4ELb0ELb0EN7cutlass10bfloat16_tE19Flash_kernel_traitsILi256ELi64ELi64ELi4ES3_EELb1ELb0ELb0ELb1ELb0ELb0ELb0ELb1EEEvNS_16Flash_fwd_paramsE)
        .other          _ZN5flash16flash_fwd_kernelI23Flash_fwd_kernel_traitsILi256ELi64ELi64ELi4ELb0ELb0EN7cutlass10bfloat16_tE19Flash_kernel_traitsILi256ELi64ELi64ELi4ES3_EELb1ELb0ELb0ELb1ELb0ELb0ELb0ELb1EEEvNS_16Flash_fwd_paramsE,@"STO_CUDA_ENTRY STV_DEFAULT"
_ZN5flash16flash_fwd_kernelI23Flash_fwd_kernel_traitsILi256ELi64ELi64ELi4ELb0ELb0EN7cutlass10bfloat16_tE19Flash_kernel_traitsILi256ELi64ELi64ELi4ES3_EELb1ELb0ELb0ELb1ELb0ELb0ELb0ELb1EEEvNS_16Flash_fwd_paramsE:
.text._ZN5flash16flash_fwd_kernelI23Flash_fwd_kernel_traitsILi256ELi64ELi64ELi4ELb0ELb0EN7cutlass10bfloat16_tE19Flash_kernel_traitsILi256ELi64ELi64ELi4ES3_EELb1ELb0ELb0ELb1ELb0ELb0ELb0ELb1EEEvNS_16Flash_fwd_paramsE:
[----:B------:R-:W1:Y:S01]  /*0000*/  LDC R1, c[0x0][0x37c] ;  /* 0x0000df00ff017b82 */ /* 0x000e620000000800 */
[----:B------:R-:W2:Y:S07]  /*0010*/  LDCU.U8 UR4, c[0x0][0x524] ;  /* 0x0000a480ff0477ac */ /* 0x000eae0008000000 */
[----:B------:R-:W3:Y:S01]  /*0020*/  LDC R107, c[0x0][0x518] ;  /* 0x00014600ff6b7b82 */ /* 0x000ee20000000800 */
[----:B-1----:R-:W-:Y:S01]  /*0030*/  VIADD R1, R1, 0xffffff70 ;  /* 0xffffff7001017836 */ /* 0x002fe20000000000 */
[----:B------:R-:W1:Y:S01]  /*0040*/  LDCU.64 UR26, c[0x0][0x510] ;  /* 0x0000a200ff1a77ac */ /* 0x000e620008000a00 */
[----:B------:R-:W4:Y:S05]  /*0050*/  LDCU.64 UR24, c[0x0][0x358] ;  /* 0x00006b00ff1877ac */ /* 0x000f2a0008000a00 */
[----:B------:R-:W5:Y:S01]  /*0060*/  LDC R108, c[0x0][0x51c] ;  /* 0x00014700ff6c7b82 */ /* 0x000f620000000800 */
[----:B------:R-:W5:Y:S01]  /*0070*/  S2R R208, SR_TID.X ;  /* 0x0000000000d07919 */ /* 0x000f620000002100 */
[----:B------:R-:W5:Y:S01]  /*0080*/  LDCU.64 UR10, c[0x0][0x460] ;  /* 0x00008c00ff0a77ac */ /* 0x000f620008000a00 */
[----:B------:R-:W5:Y:S01]  /*0090*/  LDCU.64 UR8, c[0x0][0x470] ;  /* 0x00008e00ff0877ac */ /* 0x000f620008000a00 */
[----:B--2---:R-:W-:-:S04]  /*00a0*/  ISETP.NE.AND P2, PT, RZ, UR4, PT ;  /* 0x00000004ff007c0c */ /* 0x004fc8000bf45270 */
[----:B------:R-:W-:Y:S01]  /*00b0*/  S2UR UR21, SR_CTAID.X ;  /* 0x00000000001579c3 */ /* 0x000fe20000002500 */
[----:B------:R-:W2:Y:S01]  /*00c0*/  LDCU.64 UR6, c[0x0][0x478] ;  /* 0x00008f00ff0677ac */ /* 0x000ea20008000a00 */
[----:B-1----:R-:W-:Y:S02]  /*00d0*/  IMAD.U32 R2, RZ, RZ, UR26 ;  /* 0x0000001aff027e24 */ /* 0x002fe4000f8e00ff */
[----:B------:R-:W-:Y:S01]  /*00e0*/  IMAD.U32 R3, RZ, RZ, UR27 ;  /* 0x0000001bff037e24 */ /* 0x000fe2000f8e00ff */
[----:B------:R-:W1:Y:S04]  /*00f0*/  LDCU.64 UR14, c[0x0][0x460] ;  /* 0x00008c00ff0e77ac */ /* 0x000e680008000a00 */
[----:B----4-:R3:W4:Y:S01]  /*0100*/  @P2 LDG.E.64 R4, desc[UR24][R2.64] ;  /* 0x0000001802042981 */ /* 0x010722000c1e1b00 */
[----:B------:R-:W-:Y:S08]  /*0110*/  S2UR UR33, SR_CTAID.Y ;  /* 0x00000000002179c3 */ /* 0x000ff00000002600 */
[----:B------:R-:W2:Y:S08]  /*0120*/  S2UR UR32, SR_CTAID.Z ;  /* 0x00000000002079c3 */ /* 0x000eb00000002700 */
[----:B------:R-:W4:Y:S01]  /*0130*/  @P2 LDC R0, c[0x0][0x520] ;  /* 0x00014800ff002b82 */ /* 0x000f220000000800 */
[----:B---3--:R-:W-:-:S02]  /*0140*/  @P2 IMAD.MOV.U32 R2, RZ, RZ, R107 ;  /* 0x000000ffff022224 */ /* 0x008fc400078e006b */
[----:B-----5:R-:W-:-:S06]  /*0150*/  @P2 IMAD.MOV.U32 R3, RZ, RZ, R108 ;  /* 0x000000ffff032224 */ /* 0x020fcc00078e006c */
[----:B------:R-:W3:Y:S01]  /*0160*/  @P2 LDG.E.64 R2, desc[UR24][R2.64] ;  /* 0x0000001802022981 */ /* 0x000ee2000c1e1b00 */
[----:B--2---:R-:W-:Y:S01]  /*0170*/  ULOP3.LUT UR4, UR32, UR21, UR33, 0xfe, !UPT ;  /* 0x0000001520047292 */ /* 0x004fe2000f8efe21 */
[----:B------:R-:W-:Y:S01]  /*0180*/  ISETP.NE.U32.AND P4, PT, RZ, UR10, PT ;  /* 0x0000000aff007c0c */ /* 0x000fe2000bf85070 */
[----:B------:R-:W-:Y:S02]  /*0190*/  UISETP.NE.U32.AND UP0, UPT, UR10, URZ, UPT ;  /* 0x000000ff0a00728c */ /* 0x000fe4000bf05070 */
[----:B------:R-:W-:Y:S01]  /*01a0*/  UISETP.NE.U32.AND UP4, UPT, UR8, URZ, UPT ;  /* 0x000000ff0800728c */ /* 0x000fe2000bf85070 */
[----:B------:R-:W-:Y:S01]  /*01b0*/  ISETP.NE.AND.EX P4, PT, RZ, UR11, PT, P4 ;  /* 0x0000000bff007c0c */ /* 0x000fe2000bf85340 */
[----:B------:R-:W2:Y:S01]  /*01c0*/  LDCU.U8 UR12, c[0x0][0x532] ;  /* 0x0000a640ff0c77ac */ /* 0x000ea20008000000 */
[----:B------:R-:W-:Y:S01]  /*01d0*/  LOP3.LUT P0, RZ, R208, UR4, RZ, 0xfc, !PT ;  /* 0x00000004d0ff7c12 */ /* 0x000fe2000f80fcff */
[----:B------:R-:W-:-:S03]  /*01e0*/  UISETP.NE.AND.EX UP0, UPT, UR11, URZ, UPT, UP0 ;  /* 0x000000ff0b00728c */ /* 0x000fc6000bf05300 */
[----:B------:R-:W5:Y:S01]  /*01f0*/  LDCU.64 UR4, c[0x0][0x468] ;  /* 0x00008d00ff0477ac */ /* 0x000f620008000a00 */
[----:B------:R-:W-:Y:S02]  /*0200*/  UISETP.NE.AND.EX UP4, UPT, UR9, URZ, UPT, UP4 ;  /* 0x000000ff0900728c */ /* 0x000fe4000bf85340 */
[----:B------:R-:W-:-:S06]  /*0210*/  UISETP.NE.U32.AND UP3, UPT, UR6, URZ, UPT ;  /* 0x000000ff0600728c */ /* 0x000fcc000bf65070 */
[----:B------:R-:W2:Y:S01]  /*0220*/  @!P0 LDC.64 R6, c[0x0][0x528] ;  /* 0x00014a00ff068b82 */ /* 0x000ea20000000a00 */
[----:B------:R-:W-:Y:S02]  /*0230*/  USHF.L.U32 UR11, UR33, 0x2, URZ ;  /* 0x00000002210b7899 */ /* 0x000fe400080006ff */
[----:B------:R-:W-:Y:S02]  /*0240*/  UISETP.NE.AND.EX UP3, UPT, UR7, URZ, UPT, UP3 ;  /* 0x000000ff0700728c */ /* 0x000fe4000bf65330 */
[----:B-1----:R-:W-:Y:S02]  /*0250*/  UIMAD.WIDE.U32 UR14, UR33, 0x4, UR14 ;  /* 0x00000004210e78a5 */ /* 0x002fe4000f8e000e */
[----:B------:R-:W-:Y:S02]  /*0260*/  USHF.R.U32.HI UR10, URZ, 0x1e, UR33 ;  /* 0x0000001eff0a7899 */ /* 0x000fe40008011621 */
[----:B------:R-:W-:-:S04]  /*0270*/  @UP4 UIADD3 UR8, UP2, UPT, UR11, UR8, URZ ;  /* 0x000000080b084290 */ /* 0x000fc8000ff5e0ff */
[----:B------:R-:W-:Y:S02]  /*0280*/  @UP4 UIADD3.X UR9, UPT, UPT, UR10, UR9, URZ, UP2, !UPT ;  /* 0x000000090a094290 */ /* 0x000fe400097fe4ff */
[----:B-----5:R-:W-:Y:S02]  /*0290*/  UISETP.EQ.U32.AND UP2, UPT, UR4, URZ, UPT ;  /* 0x000000ff0400728c */ /* 0x020fe4000bf42070 */
[----:B------:R-:W-:-:S04]  /*02a0*/  @UP3 UIADD3 UR6, UP1, UPT, UR11, UR6, URZ ;  /* 0x000000060b063290 */ /* 0x000fc8000ff3e0ff */
[----:B------:R-:W-:Y:S02]  /*02b0*/  @UP3 UIADD3.X UR7, UPT, UPT, UR10, UR7, URZ, UP1, !UPT ;  /* 0x000000070a073290 */ /* 0x000fe40008ffe4ff */
[----:B------:R-:W-:-:S04]  /*02c0*/  UIADD3 UR11, UP1, UPT, UR11, UR4, URZ ;  /* 0x000000040b0b7290 */ /* 0x000fc8000ff3e0ff */
[----:B------:R-:W-:Y:S01]  /*02d0*/  UIADD3.X UR10, UPT, UPT, UR10, UR5, URZ, UP1, !UPT ;  /* 0x000000050a0a7290 */ /* 0x000fe20008ffe4ff */
[----:B----4-:R-:W-:Y:S02]  /*02e0*/  @P2 R2UR UR26, R4 ;  /* 0x00000000041a22ca */ /* 0x010fe400000e0000 */
[----:B------:R-:W-:Y:S02]  /*02f0*/  @P2 R2UR UR27, R5 ;  /* 0x00000000051b22ca */ /* 0x000fe400000e0000 */
[----:B---3--:R-:W-:-:S09]  /*0300*/  @P2 IADD3 R107, P1, PT, R2, R0, RZ ;  /* 0x00000000026b2210 */ /* 0x008fd20007f3e0ff */
[----:B------:R-:W-:Y:S02]  /*0310*/  IMAD.U32 R2, RZ, RZ, UR26 ;  /* 0x0000001aff027e24 */ /* 0x000fe4000f8e00ff */
[----:B------:R-:W-:Y:S01]  /*0320*/  @P2 IMAD.X R108, RZ, RZ, R3, P1 ;  /* 0x000000ffff6c2224 */ /* 0x000fe200008e0603 */
[----:B------:R-:W-:Y:S01]  /*0330*/  PLOP3.LUT P2, PT, PT, PT, UP0, 0x80, 0x8 ;  /* 0x000000000008781c */ /* 0x000fe20003f4f008 */
[----:B------:R-:W-:Y:S01]  /*0340*/  IMAD.U32 R3, RZ, RZ, UR27 ;  /* 0x0000001bff037e24 */ /* 0x000fe2000f8e00ff */
[----:B------:R-:W-:-:S04]  /*0350*/  PLOP3.LUT P1, PT, PT, PT, UP4, 0x80, 0x8 ;  /* 0x000000000008781c */ /* 0x000fc80003f2f048 */
[----:B--2---:R1:W-:Y:S01]  /*0360*/  @!P0 STG.E.64 desc[UR24][R6.64], R2 ;  /* 0x0000000206008986 */ /* 0x0043e2000c101b18 */
[----:B------:R-:W-:-:S04]  /*0370*/  UISETP.NE.AND UP4, UPT, UR12, URZ, UPT ;  /* 0x000000ff0c00728c */ /* 0x000fc8000bf85270 */
[----:B------:R-:W-:-:S06]  /*0380*/  UISETP.EQ.OR.EX UP2, UPT, UR5, URZ, !UP4, UP2 ;  /* 0x000000ff0500728c */ /* 0x000fcc000e742720 */
[----:B------:R-:W-:Y:S01]  /*0390*/  PLOP3.LUT P3, PT, PT, PT, UP2, 0x80, 0x8 ;  /* 0x000000000008781c */ /* 0x000fe20003f6f028 */
[----:B-1----:R-:W-:Y:S01]  /*03a0*/  @!P0 IMAD.MOV.U32 R2, RZ, RZ, R107 ;  /* 0x000000ffff028224 */ /* 0x002fe200078e006b */
[----:B------:R-:W-:-:S05]  /*03b0*/  @!P0 MOV R3, R108 ;  /* 0x0000006c00038202 */ /* 0x000fca0000000f00 */
[----:B------:R1:W-:Y:S01]  /*03c0*/  @!P0 STG.E.64 desc[UR24][R6.64+0x8], R2 ;  /* 0x0000080206008986 */ /* 0x0003e2000c101b18 */
[----:B------:R-:W-:Y:S01]  /*03d0*/  PLOP3.LUT P0, PT, PT, PT, UP3, 0x80, 0x8 ;  /* 0x000000000008781c */ /* 0x000fe20003f0f038 */
[----:B------:R-:W-:Y:S02]  /*03e0*/  IMAD.U32 R5, RZ, RZ, UR9 ;  /* 0x00000009ff057e24 */ /* 0x000fe4000f8e00ff */
[----:B------:R-:W-:Y:S01]  /*03f0*/  IMAD.U32 R4, RZ, RZ, UR8 ;  /* 0x00000008ff047e24 */ /* 0x000fe2000f8e00ff */
[----:B------:R-:W-:Y:S01]  /*0400*/  UMOV UR20, 0xffffffff ;  /* 0xffffffff00147882 */ /* 0x000fe20000000000 */
[----:B------:R-:W2:Y:S03]  /*0410*/  @!UP0 LDCU UR23, c[0x0][0x434] ;  /* 0x00008680ff1787ac */ /* 0x000ea60008000800 */
[----:B------:R-:W3:Y:S01]  /*0420*/  @P1 LDG.E R5, desc[UR24][R4.64] ;  /* 0x0000001804051981 */ /* 0x000ee2000c1e1900 */
[----:B------:R-:W4:Y:S01]  /*0430*/  @!UP3 LDCU UR8, c[0x0][0x43c] ;  /* 0x00008780ff08b7ac */ /* 0x000f220008000800 */
[----:B-1----:R-:W-:-:S02]  /*0440*/  IMAD.U32 R2, RZ, RZ, UR14 ;  /* 0x0000000eff027e24 */ /* 0x002fc4000f8e00ff */
[----:B------:R-:W-:-:S05]  /*0450*/  IMAD.U32 R3, RZ, RZ, UR15 ;  /* 0x0000000fff037e24 */ /* 0x000fca000f8e00ff */
[----:B------:R-:W5:Y:S04]  /*0460*/  @P4 LDG.E R7, desc[UR24][R2.64] ;  /* 0x0000001802074981 */ /* 0x000f68000c1e1900 */
[----:B------:R1:W2:Y:S02]  /*0470*/  @P2 LDG.E R6, desc[UR24][R2.64+0x4] ;  /* 0x0000041802062981 */ /* 0x0002a4000c1e1900 */
[----:B-1----:R-:W-:Y:S01]  /*0480*/  MOV R2, UR6 ;  /* 0x0000000600027c02 */ /* 0x002fe20008000f00 */
[----:B------:R-:W-:Y:S01]  /*0490*/  IMAD.U32 R3, RZ, RZ, UR7 ;  /* 0x00000007ff037e24 */ /* 0x000fe2000f8e00ff */
[----:B------:R-:W1:Y:S04]  /*04a0*/  @!UP3 LDCU.64 UR6, c[0x0][0x488] ;  /* 0x00009100ff06b7ac */ /* 0x000e680008000a00 */
[----:B------:R4:W2:Y:S02]  /*04b0*/  @P0 LDG.E R0, desc[UR24][R2.64] ;  /* 0x0000001802000981 */ /* 0x0008a4000c1e1900 */
[----:B----4-:R-:W-:Y:S01]  /*04c0*/  IMAD.U32 R2, RZ, RZ, UR11 ;  /* 0x0000000bff027e24 */ /* 0x010fe2000f8e00ff */
[----:B------:R-:W4:Y:S01]  /*04d0*/  LDCU UR11, c[0x0][0x3e0] ;  /* 0x00007c00ff0b77ac */ /* 0x000f220008000800 */
[----:B------:R-:W-:-:S05]  /*04e0*/  IMAD.U32 R3, RZ, RZ, UR10 ;  /* 0x0000000aff037e24 */ /* 0x000fca000f8e00ff */
[----:B------:R-:W2:Y:S01]  /*04f0*/  @!P3 LDG.E R4, desc[UR24][R2.64] ;  /* 0x000000180204b981 */ /* 0x000ea2000c1e1900 */
[----:B------:R-:W-:Y:S01]  /*0500*/  UMOV UR9, URZ ;  /* 0x000000ff00097c82 */ /* 0x000fe20008000000 */
[----:B------:R-:W-:Y:S02]  /*0510*/  USHF.L.U32 UR34, UR21, 0x6, URZ ;  /* 0x0000000615227899 */ /* 0x000fe400080006ff */
[----:B-1----:R-:W-:-:S04]  /*0520*/  @!UP3 UISETP.NE.U32.AND UP2, UPT, UR6, URZ, UPT ;  /* 0x000000ff0600b28c */ /* 0x002fc8000bf45070 */
[----:B------:R-:W-:Y:S02]  /*0530*/  @!UP3 UISETP.NE.AND.EX UP2, UPT, UR7, URZ, UPT, UP2 ;  /* 0x000000ff0700b28c */ /* 0x000fe4000bf45320 */
[----:B----4-:R-:W-:Y:S02]  /*0540*/  UIMAD UR35, UR33, UR11, UR32 ;  /* 0x0000000b212372a4 */ /* 0x010fe4000f8e0220 */
[----:B------:R-:W-:Y:S01]  /*0550*/  @!UP3 USEL UR8, UR8, URZ, UP2 ;  /* 0x000000ff0808b287 */ /* 0x000fe20009000000 */
[----:B---3--:R-:W-:Y:S02]  /*0560*/  @P1 R2UR UR9, R5 ;  /* 0x00000000050912ca */ /* 0x008fe400000e0000 */
[----:B-----5:R-:W-:Y:S02]  /*0570*/  @P4 R2UR UR20, R7 ;  /* 0x00000000071442ca */ /* 0x020fe400000e0000 */
[----:B--2---:R-:W-:-:S13]  /*0580*/  @P2 R2UR UR10, R6 ;  /* 0x00000000060a22ca */ /* 0x004fda00000e0000 */
[----:B------:R-:W-:Y:S02]  /*0590*/  @UP0 UIADD3 UR23, UPT, UPT, UR10, -UR20, URZ ;  /* 0x800000140a170290 */ /* 0x000fe4000fffe0ff */
[----:B------:R-:W-:Y:S01]  /*05a0*/  UISETP.NE.U32.AND UP0, UPT, UR4, URZ, UPT ;  /* 0x000000ff0400728c */ /* 0x000fe2000bf05070 */
[----:B------:R-:W-:-:S03]  /*05b0*/  UMOV UR10, 0xffffffff ;  /* 0xffffffff000a7882 */ /* 0x000fc60000000000 */
[----:B------:R-:W-:Y:S02]  /*05c0*/  UISETP.NE.AND.EX UP0, UPT, UR5, URZ, UPT, UP0 ;  /* 0x000000ff0500728c */ /* 0x000fe4000bf05300 */
[----:B------:R-:W-:Y:S01]  /*05d0*/  UISETP.GT.AND UP1, UPT, UR23, UR34, UPT ;  /* 0x000000221700728c */ /* 0x000fe2000bf24270 */
[----:B------:R-:W-:-:S05]  /*05e0*/  @P0 R2UR UR22, R0 ;  /* 0x00000000001602ca */ /* 0x000fca00000e0000 */
[----:B------:R-:W-:-:S03]  /*05f0*/  PLOP3.LUT P0, PT, PT, PT, UP1, 0x80, 0x8 ;  /* 0x000000000008781c */ /* 0x000fc60003f0f018 */
[----:B------:R-:W1:Y:S05]  /*0600*/  @!UP0 LDCU UR4, c[0x0][0x438] ;  /* 0x00008700ff0487ac */ /* 0x000e6a0008000800 */
[----:B------:R-:W-:Y:S01]  /*0610*/  @UP3 UIADD3 UR22, UPT, UPT, UR22, -UR9, URZ ;  /* 0x8000000916163290 */ /* 0x000fe2000fffe0ff */
[----:B------:R-:W-:Y:S01]  /*0620*/  @!P3 R2UR UR10, R4 ;  /* 0x00000000040ab2ca */ /* 0x000fe200000e0000 */
[----:B-1----:R-:W-:-:S14]  /*0630*/  BRA.U !UP0, `(.L_x_1001) ;  /* 0x0000000108187547 */ /* 0x002fdc000b800000 */
[----:B------:R-:W-:-:S13]  /*0640*/  PLOP3.LUT P1, PT, PT, PT, UP4, 0x80, 0x8 ;  /* 0x000000000008781c */ /* 0x000fda0003f2f048 */
[----:B------:R-:W2:Y:S04]  /*0650*/  @P1 LDG.E R0, desc[UR24][R2.64+0x4] ;  /* 0x0000041802001981 */ /* 0x000ea8000c1e1900 */
[----:B------:R-:W3:Y:S01]  /*0660*/  @!P1 LDG.E R2, desc[UR24][R2.64] ;  /* 0x0000001802029981 */ /* 0x000ee2000c1e1900 */
[----:B--2---:R-:W-:-:S13]  /*0670*/  @P1 R2UR UR4, R0 ;  /* 0x00000000000412ca */ /* 0x004fda00000e0000 */
[----:B------:R-:W-:-:S07]  /*0680*/  @UP4 UIADD3 UR4, UPT, UPT, UR4, -UR10, URZ ;  /* 0x8000000a04044290 */ /* 0x000fce000fffe0ff */
[----:B---3--:R-:W-:-:S15]  /*0690*/  @!P1 R2UR UR4, R2 ;  /* 0x00000000020492ca */ /* 0x008fde00000e0000 */
.L_x_1001:
[----:B------:R-:W-:Y:S01]  /*06a0*/  @!UP3 UIADD3 UR22, UPT, UPT, UR8, UR4, -UR9 ;  /* 0x000000040816b290 */ /* 0x000fe2000fffe809 */
        /* <DEDUP_REMOVED lines=29> */
.L_x_1003:
        /* <DEDUP_REMOVED lines=11> */
[C---:B------:R-:W-:Y:S01]  /*0930*/  IADD3 R2, P0, PT, R13.reuse, UR12, RZ ;  /* 0x0000000c0d027c10 */ /* 0x040fe2000ff1e0ff */
        /* <DEDUP_REMOVED lines=46> */
.L_x_1005:
[----:B------:R-:W-:Y:S05]  /*0c20*/  BSYNC.RECONVERGENT B0 ;  /* 0x0000000000007941 */ /* 0x000fea0003800200 */
.L_x_1004:
        /* <DEDUP_REMOVED lines=8> */
[----:B-1----:R-:W-:Y:S01]  /*0cb0*/  IMAD.X R2, RZ, RZ, R7, P2 ;  /* 0x000000ffff027224 */ /* 0x002fe200010e0607 */
        /* <DEDUP_REMOVED lines=15> */
.L_x_1007:
[----:B------:R-:W-:Y:S05]  /*0db0*/  BSYNC.RECONVERGENT B0 ;  /* 0x0000000000007941 */ /* 0x000fea0003800200 */
.L_x_1006:
        /* <DEDUP_REMOVED lines=8> */
[----:B-12---:R-:W-:Y:S01]  /*0e40*/  IMAD.X R2, RZ, RZ, R7, P1 ;  /* 0x000000ffff027224 */ /* 0x006fe200008e0607 */
        /* <DEDUP_REMOVED lines=15> */
.L_x_1009:
[----:B------:R-:W-:Y:S05]  /*0f40*/  BSYNC.RECONVERGENT B0 ;  /* 0x0000000000007941 */ /* 0x000fea0003800200 */
.L_x_1008:
        /* <DEDUP_REMOVED lines=8> */
[----:B-123--:R-:W-:Y:S01]  /*0fd0*/  IMAD.MOV.U32 R2, RZ, RZ, R10 ;  /* 0x000000ffff027224 */ /* 0x00efe200078e000a */
[----:B------:R-:W1:Y:S01]  /*0fe0*/  LDCU UR11, c[0x0][0x440] ;  /* 0x00008800ff0b77ac */ /* 0x000e620008000800 */
[----:B------:R-:W-:Y:S02]  /*0ff0*/  IMAD.MOV.U32 R3, RZ, RZ, R9 ;  /* 0x000000ffff037224 */ /* 0x000fe400078e0009 */
[----:B------:R-:W-:Y:S01]  /*1000*/  IMAD.X R6, RZ, RZ, R7, P0 ;  /* 0x000000ffff067224 */ /* 0x000fe200000e0607 */
[----:B------:R-:W2:Y:S03]  /*1010*/  LDCU.64 UR4, c[0x0][0x3f0] ;  /* 0x00007e00ff0477ac */ /* 0x000ea60008000a00 */
[----:B----4-:R-:W-:-:S02]  /*1020*/  IMAD R6, R6, UR8, RZ ;  /* 0x0000000806067c24 */ /* 0x010fc4000f8e02ff */
[----:B------:R-:W-:Y:S01]  /*1030*/  IMAD.WIDE.U32 R4, R0, UR8, R2 ;  /* 0x0000000800047c25 */ /* 0x000fe2000f8e0002 */
[----:B-1----:R-:W-:-:S03]  /*1040*/  ISETP.GE.AND P0, PT, R13, UR11, PT ;  /* 0x0000000b0d007c0c */ /* 0x002fc6000bf06270 */
[----:B------:R-:W-:Y:S01]  /*1050*/  IMAD R0, R0, UR9, R6 ;  /* 0x0000000900007c24 */ /* 0x000fe2000f8e0206 */
[----:B------:R-:W-:Y:S02]  /*1060*/  ISETP.GE.AND P2, PT, R18, UR11, PT ;  /* 0x0000000b12007c0c */ /* 0x000fe4000bf46270 */
[----:B--2---:R-:W-:Y:S01]  /*1070*/  LEA R2, P1, R4, UR4, 0x1 ;  /* 0x0000000404027c11 */ /* 0x004fe2000f8208ff */
        /* <DEDUP_REMOVED lines=8> */
.L_x_1011:
[----:B------:R-:W-:Y:S05]  /*1100*/  BSYNC.RECONVERGENT B0 ;  /* 0x0000000000007941 */ /* 0x000fea0003800200 */
.L_x_1010:
[----:B------:R-:W-:Y:S04]  /*1110*/  BSSY.RECONVERGENT B0, `(.L_x_1012) ;  /* 0x000000a000007945 */ /* 0x000fe80003800200 */
[----:B------:R-:W-:Y:S05]  /*1120*/  @P6 BRA `(.L_x_1013) ;  /* 0x0000000000206947 */ /* 0x000fea0003800000 */
[----:B------:R-:W5:Y:S01]  /*1130*/  LDCU.64 UR4, c[0x0][0x420] ;  /* 0x00008400ff0477ac */ /* 0x000f620008000a00 */
[----:B------:R-:W-:-:S05]  /*1140*/  IMAD R0, R208, UR6, RZ ;  /* 0x00000006d0007c24 */ /* 0x000fca000f8e02ff */
[----:B-1234-:R-:W-:-:S04]  /*1150*/  IADD3 R3, P0, PT, R0, UR7, RZ ;  /* 0x0000000700037c10 */ /* 0x01efc8000ff1e0ff */
[----:B------:R-:W-:Y:S02]  /*1160*/  LEA.HI.X.SX32 R0, R0, UR10, 0x1, P0 ;  /* 0x0000000a00007c11 */ /* 0x000fe400080f0eff */
[----:B-----5:R-:W-:-:S04]  /*1170*/  LEA R2, P0, R3, UR4, 0x2 ;  /* 0x0000000403027c11 */ /* 0x020fc8000f8010ff */
[----:B------:R-:W-:Y:S01]  /*1180*/  LEA.HI.X R3, R3, UR5, R0, 0x2, P0 ;  /* 0x0000000503037c11 */ /* 0x000fe200080f1400 */
[----:B------:R-:W-:-:S05]  /*1190*/  IMAD.MOV.U32 R0, RZ, RZ, 0x7f800000 ;  /* 0x7f800000ff007424 */ /* 0x000fca00078e00ff */
[----:B------:R1:W-:Y:S03]  /*11a0*/  STG.E desc[UR24][R2.64], R0 ;  /* 0x0000000002007986 */ /* 0x0003e6000c101918 */
.L_x_1013:
[----:B------:R-:W-:Y:S05]  /*11b0*/  BSYNC.RECONVERGENT B0 ;  /* 0x0000000000007941 */ /* 0x000fea0003800200 */
.L_x_1012:
[----:B------:R-:W-:Y:S04]  /*11c0*/  BSSY.RECONVERGENT B0, `(.L_x_1014) ;  /* 0x000000a000007945 */ /* 0x000fe80003800200 */
[----:B------:R-:W-:Y:S05]  /*11d0*/  @P5 BRA `(.L_x_1015) ;  /* 0x0000000000205947 */ /* 0x000fea0003800000 */
[----:B------:R-:W5:Y:S01]  /*11e0*/  LDCU.64 UR4, c[0x0][0x420] ;  /* 0x00008400ff0477ac */ /* 0x000f620008000a00 */
[----:B-1----:R-:W-:-:S05]  /*11f0*/  IMAD R0, R12, UR6, RZ ;  /* 0x000000060c007c24 */ /* 0x002fca000f8e02ff */
[----:B--234-:R-:W-:-:S04]  /*1200*/  IADD3 R3, P0, PT, R0, UR7, RZ ;  /* 0x0000000700037c10 */ /* 0x01cfc8000ff1e0ff */
[----:B------:R-:W-:Y:S02]  /*1210*/  LEA.HI.X.SX32 R0, R0, UR10, 0x1, P0 ;  /* 0x0000000a00007c11 */ /* 0x000fe400080f0eff */
[----:B-----5:R-:W-:-:S04]  /*1220*/  LEA R2, P0, R3, UR4, 0x2 ;  /* 0x0000000403027c11 */ /* 0x020fc8000f8010ff */
[----:B------:R-:W-:Y:S01]  /*1230*/  LEA.HI.X R3, R3, UR5, R0, 0x2, P0 ;  /* 0x0000000503037c11 */ /* 0x000fe200080f1400 */
[----:B------:R-:W-:-:S05]  /*1240*/  IMAD.MOV.U32 R0, RZ, RZ, 0x7f800000 ;  /* 0x7f800000ff007424 */ /* 0x000fca00078e00ff */
[----:B------:R1:W-:Y:S03]  /*1250*/  STG.E desc[UR24][R2.64], R0 ;  /* 0x0000000002007986 */ /* 0x0003e6000c101918 */
.L_x_1015:
[----:B------:R-:W-:Y:S05]  /*1260*/  BSYNC.RECONVERGENT B0 ;  /* 0x0000000000007941 */ /* 0x000fea0003800200 */
.L_x_1014:
        /* <DEDUP_REMOVED lines=10> */
.L_x_1017:
[----:B------:R-:W-:Y:S05]  /*1310*/  BSYNC.RECONVERGENT B0 ;  /* 0x0000000000007941 */ /* 0x000fea0003800200 */
.L_x_1016:
[----:B------:R-:W-:Y:S05]  /*1320*/  @P3 EXIT ;  /* 0x000000000000394d */ /* 0x000fea0003800000 */
[----:B------:R-:W5:Y:S01]  /*1330*/  LDCU.64 UR4, c[0x0][0x420] ;  /* 0x00008400ff0477ac */ /* 0x000f620008000a00 */
[----:B-1----:R-:W-:-:S05]  /*1340*/  IMAD R0, R15, UR6, RZ ;  /* 0x000000060f007c24 */ /* 0x002fca000f8e02ff */
[----:B--234-:R-:W-:-:S04]  /*1350*/  IADD3 R3, P0, PT, R0, UR7, RZ ;  /* 0x0000000700037c10 */ /* 0x01cfc8000ff1e0ff */
[----:B------:R-:W-:Y:S02]  /*1360*/  LEA.HI.X.SX32 R0, R0, UR10, 0x1, P0 ;  /* 0x0000000a00007c11 */ /* 0x000fe400080f0eff */
[----:B-----5:R-:W-:-:S04]  /*1370*/  LEA R2, P0, R3, UR4, 0x2 ;  /* 0x0000000403027c11 */ /* 0x020fc8000f8010ff */
[----:B------:R-:W-:Y:S01]  /*1380*/  LEA.HI.X R3, R3, UR5, R0, 0x2, P0 ;  /* 0x0000000503037c11 */ /* 0x000fe200080f1400 */
[----:B------:R-:W-:-:S05]  /*1390*/  IMAD.MOV.U32 R0, RZ, RZ, 0x7f800000 ;  /* 0x7f800000ff007424 */ /* 0x000fca00078e00ff */
[----:B------:R-:W-:Y:S01]  /*13a0*/  STG.E desc[UR24][R2.64], R0 ;  /* 0x0000000002007986 */ /* 0x000fe2000c101918 */
[----:B------:R-:W-:Y:S05]  /*13b0*/  EXIT ;  /* 0x000000000000794d */ /* 0x000fea0003800000 */
.L_x_1002:
        /* <DEDUP_REMOVED lines=24> */
.L_x_1018:
[----:B------:R-:W1:Y:S01]  /*1540*/  LDCU.64 UR16, c[0x0][0x3b8] ;  /* 0x00007700ff1077ac */ /* 0x000e620008000a00 */
[----:B------:R-:W-:-:S04]  /*1550*/  UIADD3 UR8, UPT, UPT, UR9, UR10, URZ ;  /* 0x0000000a09087290 */ /* 0x000fc8000fffe0ff */
[----:B-1----:R-:W-:Y:S02]  /*1560*/  UIMAD.WIDE.U32 UR38, UR8, UR16, URZ ;  /* 0x00000010082672a5 */ /* 0x002fe4000f8e00ff */
[----:B------:R-:W-:-:S04]  /*1570*/  UIMAD UR8, UR8, UR17, URZ ;  /* 0x00000011080872a4 */ /* 0x000fc8000f8e02ff */
[----:B------:R-:W-:Y:S02]  /*1580*/  UIADD3 UR8, UPT, UPT, UR39, UR8, URZ ;  /* 0x0000000827087290 */ /* 0x000fe4000fffe0ff */
.L_x_1019:
        /* <DEDUP_REMOVED lines=23> */
[C---:B------:R-:W-:Y:S02]  /*1700*/  ISETP.NE.AND P1, PT, R5.reuse, RZ, PT ;  /* 0x000000ff0500720c */ /* 0x040fe40003f25270 */
        /* <DEDUP_REMOVED lines=18> */
.L_x_1020:
[----:B------:R-:W1:Y:S01]  /*1830*/  LDCU.64 UR14, c[0x0][0x3c0] ;  /* 0x00007800ff0e77ac */ /* 0x000e620008000a00 */
[----:B------:R-:W-:-:S04]  /*1840*/  UIADD3 UR9, UPT, UPT, UR9, UR10, URZ ;  /* 0x0000000a09097290 */ /* 0x000fc8000fffe0ff */
[----:B-1----:R-:W-:Y:S02]  /*1850*/  UIMAD.WIDE.U32 UR10, UR9, UR14, URZ ;  /* 0x0000000e090a72a5 */ /* 0x002fe4000f8e00ff */
[----:B------:R-:W-:-:S04]  /*1860*/  UIMAD UR9, UR9, UR15, URZ ;  /* 0x0000000f090972a4 */ /* 0x000fc8000f8e02ff */
[----:B------:R-:W-:-:S12]  /*1870*/  UIADD3 UR9, UPT, UPT, UR11, UR9, URZ ;  /* 0x000000090b097290 */ /* 0x000fd8000fffe0ff */
.L_x_1021:
[----:B------:R-:W1:Y:S01]  /*1880*/  LDCU.64 UR18, c[0x0][0x3c8] ;  /* 0x00007900ff1277ac */ /* 0x000e620008000a00 */
[C---:B------:R-:W-:Y:S01]  /*1890*/  IMAD.SHL.U32 R16, R208.reuse, 0x8, RZ ;  /* 0x00000008d0107824 */ /* 0x040fe200078e00ff */
[----:B------:R-:W-:Y:S01]  /*18a0*/  SHF.R.U32.HI R2, RZ, 0x3, R208 ;  /* 0x00000003ff027819 */ /* 0x000fe200000116d0 */
[----:B------:R-:W-:Y:S01]  /*18b0*/  IMAD.SHL.U32 R14, R208, 0x2, RZ ;  /* 0x00000002d00e7824 */ /* 0x000fe200078e00ff */
[----:B------:R-:W2:Y:S01]  /*18c0*/  LDCU.64 UR12, c[0x0][0x388] ;  /* 0x00007100ff0c77ac */ /* 0x000ea20008000a00 */
[----:B------:R-:W-:Y:S01]  /*18d0*/  SHF.R.S32.HI R10, RZ, 0x1f, R0 ;  /* 0x0000001fff0a7819 */ /* 0x000fe20000011400 */
[----:B------:R-:W-:Y:S01]  /*18e0*/  IMAD.U32 R4, RZ, RZ, UR21 ;  /* 0x00000015ff047e24 */ /* 0x000fe2000f8e00ff */
[----:B------:R-:W-:Y:S01]  /*18f0*/  LOP3.LUT R105, R16, 0x38, RZ, 0xc0, !PT ;  /* 0x0000003810697812 */ /* 0x000fe200078ec0ff */
[----:B------:R-:W-:Y:S01]  /*1900*/  USHF.R.S32.HI UR37, URZ, 0x1f, UR36 ;  /* 0x0000001fff257899 */ /* 0x000fe20008011424 */
[----:B------:R-:W-:Y:S01]  /*1910*/  LOP3.LUT R111, R14, 0x6, RZ, 0xc0, !PT ;  /* 0x000000060e6f7812 */ /* 0x000fe200078ec0ff */
[----:B------:R-:W-:Y:S01]  /*1920*/  IMAD.MOV.U32 R3, RZ, RZ, RZ ;  /* 0x000000ffff037224 */ /* 0x000fe200078e00ff */
[C---:B------:R-:W-:Y:S01]  /*1930*/  IADD3 R6, P0, PT, R105.reuse, UR6, RZ ;  /* 0x0000000669067c10 */ /* 0x040fe2000ff1e0ff */
[----:B------:R-:W-:Y:S01]  /*1940*/  BSSY.RECONVERGENT B0, `(.L_x_1022) ;  /* 0x0000061000007945 */ /* 0x000fe20003800200 */
[----:B------:R-:W-:Y:S01]  /*1950*/  SHF.R.U32.HI R205, RZ, 0x1, R208 ;  /* 0x00000001ffcd7819 */ /* 0x000fe200000116d0 */
[----:B------:R-:W-:Y:S01]  /*1960*/  IMAD.WIDE.U32 R4, R4, 0x40, R2 ;  /* 0x0000004004047825 */ /* 0x000fe200078e0002 */
[----:B------:R-:W-:-:S02]  /*1970*/  LOP3.LUT R119, R105, 0x40, RZ, 0xfc, !PT ;  /* 0x0000004069777812 */ /* 0x000fc400078efcff */
[----:B------:R-:W-:Y:S01]  /*1980*/  LOP3.LUT R11, R205, 0x30, RZ, 0xc0, !PT ;  /* 0x00000030cd0b7812 */ /* 0x000fe200078ec0ff */
[----:B------:R-:W-:Y:S01]  /*1990*/  IMAD.X R7, RZ, RZ, UR7, P0 ;  /* 0x00000007ff077e24 */ /* 0x000fe200080e06ff */
[----:B------:R-:W3:Y:S01]  /*19a0*/  LDCU.128 UR4, c[0x0][0x3d0] ;  /* 0x00007a00ff0477ac */ /* 0x000ee20008000c00 */
[----:B-1----:R-:W-:Y:S01]  /*19b0*/  IMAD.U32 R8, RZ, RZ, UR18 ;  /* 0x00000012ff087e24 */ /* 0x002fe2000f8e00ff */
[----:B------:R-:W1:Y:S01]  /*19c0*/  S2UR UR18, SR_CgaCtaId ;  /* 0x00000000001279c3 */ /* 0x000e620000008800 */
[----:B------:R-:W-:Y:S02]  /*19d0*/  LEA.HI R11, R112, R11, RZ, 0x1e ;  /* 0x0000000b700b7211 */ /* 0x000fe400078ff0ff */
[----:B------:R-:W-:Y:S01]  /*19e0*/  IMAD.WIDE.U32 R12, R8, UR32, R6 ;  /* 0x00000020080c7c25 */ /* 0x000fe2000f8e0006 */
[C---:B------:R-:W-:Y:S02]  /*19f0*/  IADD3 R8, P1, PT, R105.reuse, UR38, RZ ;  /* 0x0000002669087c10 */ /* 0x040fe4000ff3e0ff */
[C---:B------:R-:W-:Y:S01]  /*1a00*/  IADD3 R6, P0, PT, R105.reuse, UR10, RZ ;  /* 0x0000000a69067c10 */ /* 0x040fe2000ff1e0ff */
[----:B------:R-:W4:Y:S01]  /*1a10*/  LDCU.64 UR10, c[0x0][0x390] ;  /* 0x00007200ff0a77ac */ /* 0x000f220008000a00 */
[C---:B------:R-:W-:Y:S01]  /*1a20*/  LOP3.LUT R118, R105.reuse, 0x80, RZ, 0xfc, !PT ;  /* 0x0000008069767812 */ /* 0x040fe200078efcff */
[----:B------:R-:W-:Y:S01]  /*1a30*/  IMAD.X R9, RZ, RZ, UR8, P1 ;  /* 0x00000008ff097e24 */ /* 0x000fe200088e06ff */
[----:B------:R-:W-:Y:S01]  /*1a40*/  LOP3.LUT R117, R105, 0xc0, RZ, 0xfc, !PT ;  /* 0x000000c069757812 */ /* 0x000fe200078efcff */
[----:B------:R-:W-:Y:S01]  /*1a50*/  IMAD.X R7, RZ, RZ, UR9, P0 ;  /* 0x00000009ff077e24 */ /* 0x000fe200080e06ff */
[----:B------:R-:W5:Y:S01]  /*1a60*/  LDCU.64 UR8, c[0x0][0x418] ;  /* 0x00008300ff0877ac */ /* 0x000f620008000a00 */
[----:B------:R-:W-:-:S04]  /*1a70*/  IMAD.WIDE.U32 R8, R2, UR16, R8 ;  /* 0x0000001002087c25 */ /* 0x000fc8000f8e0008 */
[----:B------:R-:W-:-:S04]  /*1a80*/  IMAD.WIDE.U32 R6, R2, UR14, R6 ;  /* 0x0000000e02067c25 */ /* 0x000fc8000f8e0006 */
[----:B------:R-:W-:Y:S02]  /*1a90*/  IMAD R9, R2, UR17, R9 ;  /* 0x0000001102097c24 */ /* 0x000fe4000f8e0209 */
[----:B---3--:R-:W-:Y:S02]  /*1aa0*/  IMAD R15, R10, UR4, RZ ;  /* 0x000000040a0f7c24 */ /* 0x008fe4000f8e02ff */
[----:B------:R-:W-:Y:S02]  /*1ab0*/  IMAD R7, R2, UR15, R7 ;  /* 0x0000000f02077c24 */ /* 0x000fe4000f8e0207 */
[----:B------:R-:W-:Y:S02]  /*1ac0*/  IMAD R14, R10, UR6, RZ ;  /* 0x000000060a0e7c24 */ /* 0x000fe4000f8e02ff */
[C---:B------:R-:W-:Y:S02]  /*1ad0*/  IMAD R15, R0.reuse, UR5, R15 ;  /* 0x00000005000f7c24 */ /* 0x040fe4000f8e020f */
[----:B------:R-:W-:-:S04]  /*1ae0*/  IMAD.WIDE.U32 R8, R0, UR4, R8 ;  /* 0x0000000400087c25 */ /* 0x000fc8000f8e0008 */
[----:B------:R-:W-:Y:S01]  /*1af0*/  IMAD R14, R0, UR7, R14 ;  /* 0x00000007000e7c24 */ /* 0x000fe2000f8e020e */
[----:B--2---:R-:W-:Y:S01]  /*1b00*/  LEA R116, P2, R8, UR12, 0x1 ;  /* 0x0000000c08747c11 */ /* 0x004fe2000f8408ff */
[----:B------:R-:W-:-:S04]  /*1b10*/  IMAD.WIDE.U32 R6, R0, UR6, R6 ;  /* 0x0000000600067c25 */ /* 0x000fc8000f8e0006 */
[----:B------:R-:W-:Y:S01]  /*1b20*/  IMAD.IADD R0, R9, 0x1, R15 ;  /* 0x0000000109007824 */ /* 0x000fe200078e020f */
[----:B----4-:R-:W-:Y:S01]  /*1b30*/  LEA R20, P1, R6, UR10, 0x1 ;  /* 0x0000000a06147c11 */ /* 0x010fe2000f8208ff */
[----:B------:R-:W-:Y:S01]  /*1b40*/  IMAD.IADD R7, R7, 0x1, R14 ;  /* 0x0000000107077824 */ /* 0x000fe200078e020e */
[----:B------:R2:W-:Y:S01]  /*1b50*/  STL [R1+0x40], R116 ;  /* 0x0000407401007387 */ /* 0x0005e20000100800 */
[----:B------:R-:W-:Y:S01]  /*1b60*/  IMAD R11, R11, UR31, R111 ;  /* 0x0000001f0b0b7c24 */ /* 0x000fe2000f8e026f */
[----:B------:R-:W-:Y:S01]  /*1b70*/  LEA.HI.X R115, R8, UR13, R0, 0x1, P2 ;  /* 0x0000000d08737c11 */ /* 0x000fe200090f0c00 */
[----:B------:R-:W-:Y:S01]  /*1b80*/  VIADD R14, R2, 0x10 ;  /* 0x00000010020e7836 */ /* 0x000fe20000000000 */
[----:B------:R-:W-:Y:S01]  /*1b90*/  LEA.HI.X R19, R6, UR11, R7, 0x1, P1 ;  /* 0x0000000b06137c11 */ /* 0x000fe200088f0c07 */
[----:B------:R2:W-:Y:S01]  /*1ba0*/  STL [R1+0x74], R20 ;  /* 0x0000741401007387 */ /* 0x0005e20000100800 */
[----:B------:R-:W-:Y:S01]  /*1bb0*/  UIADD3 UR11, UPT, UPT, -UR34, UR23, URZ ;  /* 0x00000017220b7290 */ /* 0x000fe2000fffe1ff */
[C---:B------:R-:W-:Y:S01]  /*1bc0*/  IADD3 R10, P0, PT, R11.reuse, UR36, RZ ;  /* 0x000000240b0a7c10 */ /* 0x040fe2000ff1e0ff */
[----:B------:R-:W-:Y:S01]  /*1bd0*/  IMAD.U32 R8, RZ, RZ, UR19 ;  /* 0x00000013ff087e24 */ /* 0x000fe2000f8e00ff */
[----:B------:R2:W-:Y:S01]  /*1be0*/  STL [R1+0x38], R115 ;  /* 0x0000387301007387 */ /* 0x0005e20000100800 */
[----:B------:R-:W-:Y:S01]  /*1bf0*/  LOP3.LUT R0, R16, 0x1f8, RZ, 0xc0, !PT ;  /* 0x000001f810007812 */ /* 0x000fe200078ec0ff */
[C---:B------:R-:W-:Y:S01]  /*1c00*/  VIADD R15, R2.reuse, 0x20 ;  /* 0x00000020020f7836 */ /* 0x040fe20000000000 */
[----:B------:R-:W-:Y:S01]  /*1c10*/  ISETP.GE.AND P1, PT, R2, UR11, PT ;  /* 0x0000000b02007c0c */ /* 0x000fe2000bf26270 */
[----:B------:R2:W-:Y:S01]  /*1c20*/  STL [R1+0x70], R19 ;  /* 0x0000701301007387 */ /* 0x0005e20000100800 */
[----:B------:R-:W-:Y:S01]  /*1c30*/  LEA.HI.X.SX32 R11, R11, UR37, 0x1, P0 ;  /* 0x000000250b0b7c11 */ /* 0x000fe200080f0eff */
[----:B------:R-:W-:Y:S01]  /*1c40*/  IMAD R9, R8, UR32, R13 ;  /* 0x0000002008097c24 */ /* 0x000fe2000f8e020d */
[----:B-----5:R-:W-:Y:S01]  /*1c50*/  LEA R213, P0, R10, UR8, 0x1 ;  /* 0x000000080ad57c11 */ /* 0x020fe2000f8008ff */
[----:B------:R2:W-:Y:S01]  /*1c60*/  STL [R1+0x7c], R119 ;  /* 0x00007c7701007387 */ /* 0x0005e20000100800 */
[----:B------:R-:W-:Y:S01]  /*1c70*/  LOP3.LUT R0, R0, 0x38, R208, 0x78, !PT ;  /* 0x0000003800007812 */ /* 0x000fe200078e78d0 */
[----:B------:R-:W-:Y:S01]  /*1c80*/  UIADD3 UR8, UPT, UPT, -UR28, UR22, URZ ;  /* 0x000000161c087290 */ /* 0x000fe2000fffe1ff */
[----:B------:R-:W-:Y:S01]  /*1c90*/  LEA.HI.X R212, R10, UR9, R11, 0x1, P0 ;  /* 0x000000090ad47c11 */ /* 0x000fe200080f0c0b */
[----:B------:R2:W-:Y:S01]  /*1ca0*/  STL [R1+0x78], R118 ;  /* 0x0000787601007387 */ /* 0x0005e20000100800 */
[----:B------:R-:W-:Y:S01]  /*1cb0*/  UMOV UR9, 0x400 ;  /* 0x0000040000097882 */ /* 0x000fe20000000000 */
[----:B------:R-:W-:Y:S01]  /*1cc0*/  LOP3.LUT R0, R0, 0x1e00, R16, 0xf8, !PT ;  /* 0x00001e0000007812 */ /* 0x000fe200078ef810 */
[----:B-1----:R-:W-:Y:S01]  /*1cd0*/  ULEA UR9, UR18, UR9, 0x18 ;  /* 0x0000000912097291 */ /* 0x002fe2000f8ec0ff */
[----:B------:R2:W-:Y:S01]  /*1ce0*/  STL [R1+0x80], R117 ;  /* 0x0000807501007387 */ /* 0x0005e20000100800 */
[----:B------:R-:W-:-:S02]  /*1cf0*/  ISETP.GE.AND P6, PT, R2, UR8, PT ;  /* 0x0000000802007c0c */ /* 0x000fc4000bfc6270 */
[----:B------:R-:W-:Y:S02]  /*1d00*/  ISETP.GE.AND P0, PT, R14, UR11, PT ;  /* 0x0000000b0e007c0c */ /* 0x000fe4000bf06270 */
[----:B------:R-:W-:Y:S01]  /*1d10*/  LEA R0, R0, UR9, 0x1 ;  /* 0x0000000900007c11 */ /* 0x000fe2000f8e08ff */
[----:B------:R-:W-:Y:S10]  /*1d20*/  @P1 BRA `(.L_x_1023) ;  /* 0x0000000000881947 */ /* 0x000ff40003800000 */
[----:B------:R-:W1:Y:S01]  /*1d30*/  LDCU.64 UR4, c[0x0][0x3b0] ;  /* 0x00007600ff0477ac */ /* 0x000e620008000a00 */
[----:B------:R-:W-:Y:S01]  /*1d40*/  IMAD.MOV.U32 R8, RZ, RZ, R12 ;  /* 0x000000ffff087224 */ /* 0x000fe200078e000c */
[----:B------:R-:W3:Y:S01]  /*1d50*/  LDCU UR10, c[0x0][0x440] ;  /* 0x00008800ff0a77ac */ /* 0x000ee20008000800 */
[----:B------:R-:W4:Y:S01]  /*1d60*/  LDCU.64 UR6, c[0x0][0x380] ;  /* 0x00007000ff0677ac */ /* 0x000f220008000a00 */
[----:B-1----:R-:W-:Y:S02]  /*1d70*/  IMAD R6, R5, UR4, RZ ;  /* 0x0000000405067c24 */ /* 0x002fe4000f8e02ff */
        /* <DEDUP_REMOVED lines=29> */
.L_x_1023:
[----:B------:R-:W-:Y:S05]  /*1f50*/  BSYNC.RECONVERGENT B0 ;  /* 0x0000000000007941 */ /* 0x000fea0003800200 */
.L_x_1022:
[----:B------:R-:W-:Y:S01]  /*1f60*/  USHF.L.U64.HI UR10, UR16, 0x6, UR17 ;  /* 0x00000006100a7899 */ /* 0x000fe20008010211 */
[----:B------:R-:W-:Y:S01]  /*1f70*/  BSSY.RECONVERGENT B0, `(.L_x_1024) ;  /* 0x0000029000007945 */ /* 0x000fe20003800200 */
[----:B------:R-:W-:Y:S02]  /*1f80*/  ISETP.GE.AND P1, PT, R15, UR11, PT ;  /* 0x0000000b0f007c0c */ /* 0x000fe4000bf26270 */
[----:B------:R-:W-:Y:S01]  /*1f90*/  IADD3 R10, PT, PT, R2, 0x30, RZ ;  /* 0x00000030020a7810 */ /* 0x000fe20007ffe0ff */
[----:B------:R-:W-:Y:S10]  /*1fa0*/  @P0 BRA `(.L_x_1025) ;  /* 0x0000000000940947 */ /* 0x000ff40003800000 */
[----:B------:R-:W3:Y:S01]  /*1fb0*/  LDCU.64 UR6, c[0x0][0x3b0] ;  /* 0x00007600ff0677ac */ /* 0x000ee20008000a00 */
[----:B------:R-:W-:Y:S01]  /*1fc0*/  IADD3 R2, P0, PT, R4, 0x10, RZ ;  /* 0x0000001004027810 */ /* 0x000fe20007f1e0ff */
[----:B-1----:R-:W-:Y:S01]  /*1fd0*/  IMAD.MOV.U32 R6, RZ, RZ, R12 ;  /* 0x000000ffff067224 */ /* 0x002fe200078e000c */
[----:B------:R-:W1:Y:S01]  /*1fe0*/  LDCU UR12, c[0x0][0x440] ;  /* 0x00008800ff0c77ac */ /* 0x000e620008000800 */
[----:B------:R-:W-:Y:S02]  /*1ff0*/  IMAD.MOV.U32 R7, RZ, RZ, R9 ;  /* 0x000000ffff077224 */ /* 0x000fe400078e0009 */
[----:B------:R-:W-:Y:S01]  /*2000*/  IMAD.X R3, RZ, RZ, R5, P0 ;  /* 0x000000ffff037224 */ /* 0x000fe200000e0605 */
        /* <DEDUP_REMOVED lines=31> */
.L_x_1025:
[----:B------:R-:W-:Y:S05]  /*2200*/  BSYNC.RECONVERGENT B0 ;  /* 0x0000000000007941 */ /* 0x000fea0003800200 */
.L_x_1024:
[----:B------:R-:W-:Y:S01]  /*2210*/  USHF.L.U32 UR12, UR16, 0x6, URZ ;  /* 0x00000006100c7899 */ /* 0x000fe200080006ff */
[----:B------:R-:W-:Y:S01]  /*2220*/  BSSY.RECONVERGENT B0, `(.L_x_1026) ;  /* 0x0000028000007945 */ /* 0x000fe20003800200 */
[----:B------:R-:W-:-:S03]  /*2230*/  ISETP.GE.AND P0, PT, R10, UR11, PT ;  /* 0x0000000b0a007c0c */ /* 0x000fc6000bf06270 */
[----:B------:R-:W-:Y:S10]  /*2240*/  @P1 BRA `(.L_x_1027) ;  /* 0x0000000000941947 */ /* 0x000ff40003800000 */
[----:B------:R-:W4:Y:S01]  /*2250*/  LDCU.64 UR6, c[0x0][0x3b0] ;  /* 0x00007600ff0677ac */ /* 0x000f220008000a00 */
[----:B---3--:R-:W-:Y:S01]  /*2260*/  IADD3 R2, P1, PT, R4, 0x20, RZ ;  /* 0x0000002004027810 */ /* 0x008fe20007f3e0ff */
[----:B-1----:R-:W-:Y:S01]  /*2270*/  IMAD.MOV.U32 R6, RZ, RZ, R12 ;  /* 0x000000ffff067224 */ /* 0x002fe200078e000c */
[----:B------:R-:W1:Y:S01]  /*2280*/  LDCU UR13, c[0x0][0x440] ;  /* 0x00008800ff0d77ac */ /* 0x000e620008000800 */
[----:B------:R-:W-:Y:S02]  /*2290*/  IMAD.MOV.U32 R7, RZ, RZ, R9 ;  /* 0x000000ffff077224 */ /* 0x000fe400078e0009 */
[----:B------:R-:W-:Y:S01]  /*22a0*/  IMAD.X R3, RZ, RZ, R5, P1 ;  /* 0x000000ffff037224 */ /* 0x000fe200008e0605 */
[----:B------:R-:W3:Y:S03]  /*22b0*/  LDCU.64 UR4, c[0x0][0x380] ;  /* 0x00007000ff0477ac */ /* 0x000ee60008000a00 */
[----:B----4-:R-:W-:-:S02]  /*22c0*/  IMAD R3, R3, UR6, RZ ;  /* 0x0000000603037c24 */ /* 0x010fc4000f8e02ff */
        /* <DEDUP_REMOVED lines=29> */
.L_x_1027:
[----:B------:R-:W-:Y:S05]  /*24a0*/  BSYNC.RECONVERGENT B0 ;  /* 0x0000000000007941 */ /* 0x000fea0003800200 */
.L_x_1026:
[----:B------:R-:W-:Y:S01]  /*24b0*/  UIMAD.WIDE.U32 UR18, UR12, UR29, URZ ;  /* 0x0000001d0c1272a5 */ /* 0x000fe2000f8e00ff */
[----:B------:R-:W-:Y:S01]  /*24c0*/  BSSY.RECONVERGENT B0, `(.L_x_1028) ;  /* 0x0000027000007945 */ /* 0x000fe20003800200 */
[----:B------:R-:W-:-:S03]  /*24d0*/  ISETP.GE.AND P1, PT, R14, UR8, PT ;  /* 0x000000080e007c0c */ /* 0x000fc6000bf26270 */
[----:B------:R-:W-:Y:S10]  /*24e0*/  @P0 BRA `(.L_x_1029) ;  /* 0x0000000000900947 */ /* 0x000ff40003800000 */
[----:B------:R-:W5:Y:S01]  /*24f0*/  LDCU.64 UR6, c[0x0][0x3b0] ;  /* 0x00007600ff0677ac */ /* 0x000f620008000a00 */
[----:B---34-:R-:W-:Y:S01]  /*2500*/  IADD3 R2, P0, PT, R4, 0x30, RZ ;  /* 0x0000003004027810 */ /* 0x018fe20007f1e0ff */
[----:B------:R-:W-:Y:S01]  /*2510*/  IMAD.MOV.U32 R8, RZ, RZ, R12 ;  /* 0x000000ffff087224 */ /* 0x000fe200078e000c */
[----:B------:R-:W3:Y:S03]  /*2520*/  LDCU UR11, c[0x0][0x440] ;  /* 0x00008800ff0b77ac */ /* 0x000ee60008000800 */
[----:B------:R-:W-:Y:S01]  /*2530*/  IMAD.X R4, RZ, RZ, R5, P0 ;  /* 0x000000ffff047224 */ /* 0x000fe200000e0605 */
[----:B------:R-:W4:Y:S03]  /*2540*/  LDCU.64 UR4, c[0x0][0x380] ;  /* 0x00007000ff0477ac */ /* 0x000f260008000a00 */
[----:B-----5:R-:W-:-:S02]  /*2550*/  IMAD R3, R4, UR6, RZ ;  /* 0x0000000604037c24 */ /* 0x020fc4000f8e02ff */
        /* <DEDUP_REMOVED lines=29> */
.L_x_1029:
[----:B------:R-:W-:Y:S05]  /*2730*/  BSYNC.RECONVERGENT B0 ;  /* 0x0000000000007941 */ /* 0x000fea0003800200 */
.L_x_1028:
[----:B------:R-:W-:Y:S01]  /*2740*/  UIMAD UR5, UR10, UR29, URZ ;  /* 0x0000001d0a0572a4 */ /* 0x000fe2000f8e02ff */
[----:B------:R-:W-:Y:S03]  /*2750*/  BSSY.RECONVERGENT B0, `(.L_x_1030) ;  /* 0x0000021000007945 */ /* 0x000fe60003800200 */
[----:B------:R-:W-:Y:S01]  /*2760*/  UIADD3 UR5, UPT, UPT, UR19, UR5, URZ ;  /* 0x0000000513057290 */ /* 0x000fe2000fffe0ff */
[----:B------:R-:W-:Y:S11]  /*2770*/  @P6 BRA `(.L_x_1031) ;  /* 0x0000000000786947 */ /* 0x000ff60003800000 */
[----:B------:R-:W5:Y:S01]  /*2780*/  LDCU UR4, c[0x0][0x440] ;  /* 0x00008800ff0477ac */ /* 0x000f620008000800 */
[----:B------:R-:W-:Y:S02]  /*2790*/  IMAD.U32 R4, RZ, RZ, UR18 ;  /* 0x00000012ff047e24 */ /* 0x000fe4000f8e00ff */
[----:B---34-:R-:W-:Y:S02]  /*27a0*/  IMAD.U32 R3, RZ, RZ, UR5 ;  /* 0x00000005ff037e24 */ /* 0x018fe4000f8e00ff */
        /* <DEDUP_REMOVED lines=27> */
.L_x_1031:
[----:B------:R-:W-:Y:S05]  /*2960*/  BSYNC.RECONVERGENT B0 ;  /* 0x0000000000007941 */ /* 0x000fea0003800200 */
.L_x_1030:
        /* <DEDUP_REMOVED lines=8> */
[----:B---34-:R-:W-:-:S04]  /*29f0*/  IMAD.U32 R3, RZ, RZ, UR7 ;  /* 0x00000007ff037e24 */ /* 0x018fc8000f8e00ff */
        /* <DEDUP_REMOVED lines=27> */
.L_x_1033:
[----:B------:R-:W-:Y:S05]  /*2bb0*/  BSYNC.RECONVERGENT B0 ;  /* 0x0000000000007941 */ /* 0x000fea0003800200 */
.L_x_1032:
        /* <DEDUP_REMOVED lines=8> */
[----:B---34-:R-:W-:Y:S01]  /*2c40*/  IMAD.U32 R3, RZ, RZ, UR7 ;  /* 0x00000007ff037e24 */ /* 0x018fe2000f8e00ff */
        /* <DEDUP_REMOVED lines=27> */
.L_x_1035:
[----:B------:R-:W-:Y:S05]  /*2e00*/  BSYNC.RECONVERGENT B0 ;  /* 0x0000000000007941 */ /* 0x000fea0003800200 */
.L_x_1034:
        /* <DEDUP_REMOVED lines=11> */
[----:B---34-:R-:W-:Y:S01]  /*2ec0*/  IMAD.U32 R3, RZ, RZ, UR6 ;  /* 0x00000006ff037e24 */ /* 0x018fe2000f8e00ff */
        /* <DEDUP_REMOVED lines=25> */
.L_x_1037:
[----:B------:R-:W-:Y:S05]  /*3060*/  BSYNC.RECONVERGENT B0 ;  /* 0x0000000000007941 */ /* 0x000fea0003800200 */
.L_x_1036:
[----:B------:R-:W5:Y:S01]  /*3070*/  LDCU.64 UR6, c[0x0][0x538] ;  /* 0x0000a700ff0677ac */ /* 0x000f620008000a00 */
[----:B------:R-:W0:Y:S01]  /*3080*/  LDGDEPBAR ;  /* 0x00000000000079af */ /* 0x000e220000000000 */
[----:B-----5:R-:W-:-:S04]  /*3090*/  UISETP.NE.U32.AND UP1, UPT, UR6, URZ, UPT ;  /* 0x000000ff0600728c */ /* 0x020fc8000bf25070 */
[----:B------:R-:W-:Y:S01]  /*30a0*/  UISETP.NE.AND.EX UP1, UPT, UR7, URZ, UPT, UP1 ;  /* 0x000000ff0700728c */ /* 0x000fe2000bf25310 */
[----:B------:R-:W-:Y:S01]  /*30b0*/  IMAD.SHL.U32 R110, R208, 0x40, RZ ;  /* 0x00000040d06e7824 */ /* 0x000fe200078e00ff */
[----:B------:R-:W-:Y:S01]  /*30c0*/  LOP3.LUT R213, R213, R212, RZ, 0x3c, !PT ;  /* 0x000000d4d5d57212 */ /* 0x000fe200078e3cff */
        /* <DEDUP_REMOVED lines=10> */
[----:B---34-:R-:W-:-:S04]  /*3170*/  IMAD.U32 R2, RZ, RZ, UR6 ;  /* 0x00000006ff027e24 */ /* 0x018fc8000f8e00ff */
[----:B------:R-:W-:-:S06]  /*3180*/  IMAD.U32 R3, RZ, RZ, UR7 ;  /* 0x00000007ff037e24 */ /* 0x000fcc000f8e00ff */
[----:B------:R5:W3:Y:S01]  /*3190*/  @P0 LDG.E R3, desc[UR24][R2.64] ;  /* 0x0000001802030981 */ /* 0x000ae2000c1e1900 */
[----:B------:R-:W-:Y:S01]  /*31a0*/  USHF.L.U32 UR32, UR14, 0x6, URZ ;  /* 0x000000060e207899 */ /* 0x000fe200080006ff */
[----:B-1----:R-:W-:Y:S01]  /*31b0*/  LOP3.LUT R6, R110, 0x1c0, RZ, 0xc0, !PT ;  /* 0x000001c06e067812 */ /* 0x002fe200078ec0ff */
[----:B------:R-:W-:Y:S01]  /*31c0*/  USHF.L.U64.HI UR5, UR14, 0x6, UR15 ;  /* 0x000000060e057899 */ /* 0x000fe2000801020f */
[C---:B------:R-:W-:Y:S01]  /*31d0*/  LOP3.LUT R212, R213.reuse, R212, RZ, 0x3c, !PT ;  /* 0x000000d4d5d47212 */ /* 0x040fe200078e3cff */
[----:B------:R-:W-:Y:S01]  /*31e0*/  UIMAD.WIDE.U32 UR32, UR32, UR29, URZ ;  /* 0x0000001d202072a5 */ /* 0x000fe2000f8e00ff */
[----:B------:R-:W-:Y:S01]  /*31f0*/  BSSY.RECONVERGENT B0, `(.L_x_1038) ;  /* 0x0000030000007945 */ /* 0x000fe20003800200 */
[----:B------:R-:W-:Y:S01]  /*3200*/  UIMAD UR5, UR5, UR29, URZ ;  /* 0x0000001d050572a4 */ /* 0x000fe2000f8e02ff */
[----:B------:R-:W-:Y:S01]  /*3210*/  LOP3.LUT R6, R6, 0x38, R16, 0xf8, !PT ;  /* 0x0000003806067812 */ /* 0x000fe200078ef810 */
[----:B------:R-:W-:Y:S01]  /*3220*/  UMOV UR7, URZ ;  /* 0x000000ff00077c82 */ /* 0x000fe20008000000 */
[----:B------:R-:W-:Y:S01]  /*3230*/  SHF.R.U32.HI R113, RZ, 0x5, R208 ;  /* 0x00000005ff717819 */ /* 0x000fe200000116d0 */
[----:B------:R-:W-:Y:S01]  /*3240*/  UIADD3 UR5, UPT, UPT, UR33, UR5, URZ ;  /* 0x0000000521057290 */ /* 0x000fe2000fffe0ff */
[----:B------:R-:W-:Y:S01]  /*3250*/  LOP3.LUT R213, R213, R212, RZ, 0x3c, !PT ;  /* 0x000000d4d5d57212 */ /* 0x000fe200078e3cff */
[----:B-----5:R-:W3:Y:S01]  /*3260*/  @P0 MUFU.RCP R2, UR4 ;  /* 0x0000000400020d08 */ /* 0x020ee20008001000 */
[----:B------:R-:W-:Y:S01]  /*3270*/  BAR.SYNC.DEFER_BLOCKING 0x0 ;  /* 0x0000000000007b1d */ /* 0x000fe20000010000 */
[----:B---3--:R-:W-:-:S05]  /*3280*/  @P0 FMUL.FTZ R2, R3, R2 ;  /* 0x0000000203020220 */ /* 0x008fca0000410000 */
[----:B------:R-:W-:-:S13]  /*3290*/  @P0 R2UR UR4, R2 ;  /* 0x00000000020402ca */ /* 0x000fda00000e0000 */
        /* <DEDUP_REMOVED lines=33> */
.L_x_1039:
[----:B------:R3:W-:Y:S04]  /*34b0*/  STS.128 [R0+0x10000], RZ ;  /* 0x010000ff00007388 */ /* 0x0007e80000000c00 */
[----:B------:R3:W-:Y:S04]  /*34c0*/  STS.128 [R0+0x12000], RZ ;  /* 0x012000ff00007388 */ /* 0x0007e80000000c00 */
[----:B------:R3:W-:Y:S04]  /*34d0*/  STS.128 [R0+0x14000], RZ ;  /* 0x014000ff00007388 */ /* 0x0007e80000000c00 */
[----:B------:R3:W-:Y:S02]  /*34e0*/  STS.128 [R0+0x16000], RZ ;  /* 0x016000ff00007388 */ /* 0x0007e40000000c00 */
.L_x_1040:
[----:B------:R-:W-:Y:S05]  /*34f0*/  BSYNC.RECONVERGENT B0 ;  /* 0x0000000000007941 */ /* 0x000fea0003800200 */
.L_x_1038:
[----:B------:R-:W-:Y:S01]  /*3500*/  ISETP.GE.AND P0, PT, R14, UR8, PT ;  /* 0x000000080e007c0c */ /* 0x000fe2000bf06270 */
[----:B------:R-:W-:Y:S01]  /*3510*/  IMAD.SHL.U32 R206, R208, 0x20, RZ ;  /* 0x00000020d0ce7824 */ /* 0x000fe200078e00ff */
[----:B------:R-:W-:Y:S01]  /*3520*/  LOP3.LUT R17, R6, 0x8, R208, 0x78, !PT ;  /* 0x0000000806117812 */ /* 0x000fe200078e78d0 */
[----:B------:R-:W-:Y:S01]  /*3530*/  BSSY.RECONVERGENT B0, `(.L_x_1041) ;  /* 0x000002c000007945 */ /* 0x000fe20003800200 */
[----:B-1----:R-:W-:Y:S02]  /*3540*/  LOP3.LUT R2, R110, 0x400, RZ, 0xc0, !PT ;  /* 0x000004006e027812 */ /* 0x002fe400078ec0ff */
        /* <DEDUP_REMOVED lines=42> */
.L_x_1042:
[----:B------:R-:W-:Y:S05]  /*37f0*/  BSYNC.RECONVERGENT B0 ;  /* 0x0000000000007941 */ /* 0x000fea0003800200 */
.L_x_1041:
[----:B------:R1:W-:Y:S01]  /*3800*/  @P6 STS.128 [R0+0x11000], RZ ;  /* 0x011000ff00006388 */ /* 0x0003e20000000c00 */
[----:B----4-:R-:W-:Y:S01]  /*3810*/  IADD3 R2, PT, PT, R4, R109, RZ ;  /* 0x0000006d04027210 */ /* 0x010fe20007ffe0ff */
[----:B------:R-:W-:Y:S02]  /*3820*/  BSSY.RECONVERGENT B0, `(.L_x_1043) ;  /* 0x0000027000007945 */ /* 0x000fe40003800200 */
[----:B------:R1:W-:Y:S01]  /*3830*/  @P6 STS.128 [R0+0x13000], RZ ;  /* 0x013000ff00006388 */ /* 0x0003e20000000c00 */
[----:B------:R-:W-:-:S03]  /*3840*/  LEA R18, R2, UR9, 0x1 ;  /* 0x0000000902127c11 */ /* 0x000fc6000f8e08ff */
[----:B------:R1:W-:Y:S04]  /*3850*/  @P6 STS.128 [R0+0x15000], RZ ;  /* 0x015000ff00006388 */ /* 0x0003e80000000c00 */
[----:B------:R1:W-:Y:S01]  /*3860*/  @P6 STS.128 [R0+0x17000], RZ ;  /* 0x017000ff00006388 */ /* 0x0003e20000000c00 */
[----:B------:R-:W-:Y:S05]  /*3870*/  @P6 BRA `(.L_x_1044) ;  /* 0x0000000000846947 */ /* 0x000fea0003800000 */
[----:B------:R-:W4:Y:S01]  /*3880*/  LDCU UR4, c[0x0][0x440] ;  /* 0x00008800ff0477ac */ /* 0x000f220008000800 */
[----:B------:R-:W-:Y:S02]  /*3890*/  UIMAD.WIDE.U32 UR18, UR14, 0x20, URZ ;  /* 0x000000200e1278a5 */ /* 0x000fe4000f8e00ff */
[----:B------:R-:W-:Y:S02]  /*38a0*/  USHF.L.U32 UR6, UR15, 0x5, URZ ;  /* 0x000000050f067899 */ /* 0x000fe400080006ff */
[----:B------:R-:W-:-:S04]  /*38b0*/  UIADD3 UR18, UP0, UPT, UR32, UR18, URZ ;  /* 0x0000001220127290 */ /* 0x000fc8000ff1e0ff */
[----:B------:R-:W-:Y:S02]  /*38c0*/  UIADD3.X UR6, UPT, UPT, UR5, UR19, UR6, UP0, !UPT ;  /* 0x0000001305067290 */ /* 0x000fe400087fe406 */
[----:B------:R-:W-:Y:S01]  /*38d0*/  IMAD.U32 R3, RZ, RZ, UR18 ;  /* 0x00000012ff037e24 */ /* 0x000fe2000f8e00ff */
[----:B----4-:R-:W-:-:S03]  /*38e0*/  ISETP.GE.AND P3, PT, R105, UR4, PT ;  /* 0x0000000469007c0c */ /* 0x010fc6000bf66270 */
        /* <DEDUP_REMOVED lines=26> */
.L_x_1044:
[----:B------:R-:W-:Y:S05]  /*3a90*/  BSYNC.RECONVERGENT B0 ;  /* 0x0000000000007941 */ /* 0x000fea0003800200 */
.L_x_1043:
        /* <DEDUP_REMOVED lines=15> */
[----:B----4-:R-:W-:Y:S01]  /*3b90*/  IMAD.U32 R3, RZ, RZ, UR6 ;  /* 0x00000006ff037e24 */ /* 0x010fe2000f8e00ff */
        /* <DEDUP_REMOVED lines=25> */
.L_x_1046:
[----:B------:R-:W-:Y:S05]  /*3d30*/  BSYNC.RECONVERGENT B0 ;  /* 0x0000000000007941 */ /* 0x000fea0003800200 */
.L_x_1045:
[----:B------:R-:W-:Y:S01]  /*3d40*/  LDSM.16.M88.4 R4, [R18] ;  /* 0x000000001204783b */ /* 0x000fe20000000200 */
[----:B------:R-:W-:Y:S01]  /*3d50*/  IMAD.MOV.U32 R114, RZ, RZ, 0x20 ;  /* 0x00000020ff727424 */ /* 0x000fe200078e00ff */
[----:B------:R-:W-:Y:S01]  /*3d60*/  LOP3.LUT P2, RZ, R208, 0x2, RZ, 0xc0, !PT ;  /* 0x00000002d0ff7812 */ /* 0x000fe2000784c0ff */
[----:B----4-:R-:W-:Y:S01]  /*3d70*/  VIADD R3, R17, UR9 ;  /* 0x0000000911037c36 */ /* 0x010fe20008000000 */
[----:B------:R-:W4:Y:S01]  /*3d80*/  LDSM.16.M88.4 R12, [R17+UR9+0x8000] ;  /* 0x00800009110c783b */ /* 0x000f220008000200 */
[----:B------:R-:W-:Y:S01]  /*3d90*/  IMAD.MOV.U32 R2, RZ, RZ, 0x40 ;  /* 0x00000040ff027424 */ /* 0x000fe200078e00ff */
[----:B------:R-:W-:Y:S01]  /*3da0*/  SEL R114, R114, 0xffffffe0, !P2 ;  /* 0xffffffe072727807 */ /* 0x000fe20005000000 */
[----:B------:R-:W-:Y:S01]  /*3db0*/  UISETP.GE.U32.AND UP1, UPT, UR22, 0x41, UPT ;  /* 0x000000411600788c */ /* 0x000fe2000bf26070 */
[----:B------:R-:W5:Y:S01]  /*3dc0*/  LDSM.16.M88.4 R24, [R17+UR9+0x8800] ;  /* 0x008800091118783b */ /* 0x000f620008000200 */
[----:B------:R-:W-:Y:S01]  /*3dd0*/  LOP3.LUT P0, RZ, R208, 0x4, RZ, 0xc0, !PT ;  /* 0x00000004d0ff7812 */ /* 0x000fe2000780c0ff */
[----:B------:R-:W1:Y:S01]  /*3de0*/  LDCU.U8 UR4, c[0x0][0x4f8] ;  /* 0x00009f00ff0477ac */ /* 0x000e620008000000 */
[--C-:B------:R-:W-:Y:S01]  /*3df0*/  IMAD.IADD R106, R18, 0x1, R114.reuse ;  /* 0x00000001126a7824 */ /* 0x100fe200078e0272 */
[----:B------:R-:W3:Y:S01]  /*3e00*/  LDSM.16.M88.4 R40, [R17+UR9+0x9000] ;  /* 0x009000091128783b */ /* 0x000ee20008000200 */
[----:B------:R-:W-:Y:S01]  /*3e10*/  IMAD.IADD R16, R3, 0x1, R114 ;  /* 0x0000000103107824 */ /* 0x000fe200078e0272 */
[----:B------:R-:W-:-:S02]  /*3e20*/  SEL R2, R2, 0xffffffc0, !P0 ;  /* 0xffffffc002027807 */ /* 0x000fc40004000000 */
[----:B------:R-:W1:Y:S01]  /*3e30*/  LDSM.16.M88.4 R36, [R17+UR9+0x9800] ;  /* 0x009800091124783b */ /* 0x000e620008000200 */
[----:B------:R-:W-:Y:S02]  /*3e40*/  LOP3.LUT R120, R205, 0x1f0, RZ, 0xc0, !PT ;  /* 0x000001f0cd787812 */ /* 0x000fe400078ec0ff */
[--C-:B--2---:R-:W-:Y:S01]  /*3e50*/  IMAD.IADD R19, R18, 0x1, R2.reuse ;  /* 0x0000000112137824 */ /* 0x104fe200078e0202 */
[----:B------:R-:W-:Y:S01]  /*3e60*/  LDSM.16.M88.4 R8, [R106] ;  /* 0x000000006a08783b */ /* 0x000fe20000000200 */
[----:B------:R-:W-:Y:S02]  /*3e70*/  IMAD.IADD R2, R3, 0x1, R2 ;  /* 0x0000000103027824 */ /* 0x000fe400078e0202 */
[C---:B------:R-:W-:Y:S01]  /*3e80*/  IMAD.IADD R104, R114.reuse, 0x1, R19 ;  /* 0x0000000172687824 */ /* 0x040fe200078e0213 */
[----:B------:R-:W2:Y:S01]  /*3e90*/  LDSM.16.M88.4 R32, [R16+0x8000] ;  /* 0x008000001020783b */ /* 0x000ea20000000200 */
[----:B------:R-:W-:-:S03]  /*3ea0*/  IMAD.IADD R3, R114, 0x1, R2 ;  /* 0x0000000172037824 */ /* 0x000fc600078e0202 */
[----:B------:R-:W2:Y:S04]  /*3eb0*/  LDSM.16.M88.4 R44, [R16+0x8800] ;  /* 0x00880000102c783b */ /* 0x000ea80000000200 */
[----:B------:R-:W2:Y:S04]  /*3ec0*/  LDSM.16.M88.4 R56, [R16+0x9000] ;  /* 0x009000001038783b */ /* 0x000ea80000000200 */
[----:B------:R-:W2:Y:S04]  /*3ed0*/  LDSM.16.M88.4 R60, [R16+0x9800] ;  /* 0x00980000103c783b */ /* 0x000ea80000000200 */
[----:B------:R-:W-:Y:S01]  /*3ee0*/  LDSM.16.M88.4 R48, [R2+0x8000] ;  /* 0x008000000230783b */ /* 0x000fe20000000200 */
[C---:B----4-:R-:W-:Y:S03]  /*3ef0*/  HMMA.16816.F32.BF16 R28, R4.reuse, R12, RZ ;  /* 0x0000000c041c723c */ /* 0x050fe600000418ff */
[----:B------:R-:W-:Y:S04]  /*3f00*/  LDSM.16.M88.4 R72, [R2+0x8800] ;  /* 0x008800000248783b */ /* 0x000fe80000000200 */
[----:B------:R-:W-:Y:S01]  /*3f10*/  LDSM.16.M88.4 R96, [R16+0xa000] ;  /* 0x00a000001060783b */ /* 0x000fe20000000200 */
[C---:B------:R-:W-:Y:S03]  /*3f20*/  HMMA.16816.F32.BF16 R12, R4.reuse, R14, RZ ;  /* 0x0000000e040c723c */ /* 0x040fe600000418ff */
[----:B------:R-:W-:Y:S04]  /*3f30*/  LDSM.16.M88.4 R92, [R16+0xa800] ;  /* 0x00a80000105c783b */ /* 0x000fe80000000200 */
[----:B------:R-:W-:Y:S01]  /*3f40*/  LDSM.16.M88.4 R100, [R16+0xb800] ;  /* 0x00b800001064783b */ /* 0x000fe20000000200 */
[C---:B-----5:R-:W-:Y:S03]  /*3f50*/  HMMA.16816.F32.BF16 R20, R4.reuse, R24, RZ ;  /* 0x000000180414723c */ /* 0x060fe600000418ff */
[----:B------:R-:W0:Y:S04]  /*3f60*/  LDGDEPBAR ;  /* 0x00000000000079af */ /* 0x000e280000000000 */
[----:B------:R-:W-:Y:S01]  /*3f70*/  STL [R1+0x24], R120 ;  /* 0x0000247801007387 */ /* 0x000fe20000100800 */
[C---:B------:R-:W-:Y:S08]  /*3f80*/  HMMA.16816.F32.BF16 R24, R4.reuse, R26, RZ ;  /* 0x0000001a0418723c */ /* 0x040ff000000418ff */
[C---:B---3--:R-:W-:Y:S08]  /*3f90*/  HMMA.16816.F32.BF16 R52, R4.reuse, R40, RZ ;  /* 0x000000280434723c */ /* 0x048ff000000418ff */
[C---:B------:R-:W-:Y:S01]  /*3fa0*/  HMMA.16816.F32.BF16 R64, R4.reuse, R42, RZ ;  /* 0x0000002a0440723c */ /* 0x040fe200000418ff */
[----:B------:R-:W-:Y:S07]  /*3fb0*/  LDSM.16.M88.4 R40, [R2+0x9000] ;  /* 0x009000000228783b */ /* 0x000fee0000000200 */
[C---:B-1----:R-:W-:Y:S08]  /*3fc0*/  HMMA.16816.F32.BF16 R84, R4.reuse, R36, RZ ;  /* 0x000000240454723c */ /* 0x042ff000000418ff */
[----:B------:R-:W-:Y:S01]  /*3fd0*/  HMMA.16816.F32.BF16 R88, R4, R38, RZ ;  /* 0x000000260458723c */ /* 0x000fe200000418ff */
[----:B------:R-:W1:Y:S04]  /*3fe0*/  LDSM.16.M88.4 R4, [R19] ;  /* 0x000000001304783b */ /* 0x000e680000000200 */
[----:B------:R-:W3:Y:S03]  /*3ff0*/  LDSM.16.M88.4 R36, [R2+0x9800] ;  /* 0x009800000224783b */ /* 0x000ee60000000200 */
[C---:B--2---:R-:W-:Y:S08]  /*4000*/  HMMA.16816.F32.BF16 R80, R8.reuse, R32, R28 ;  /* 0x000000200850723c */ /* 0x044ff0000004181c */
[C---:B------:R-:W-:Y:S01]  /*4010*/  HMMA.16816.F32.BF16 R76, R8.reuse, R34, R12 ;  /* 0x00000022084c723c */ /* 0x040fe2000004180c */
[----:B------:R-:W-:Y:S07]  /*4020*/  LDSM.16.M88.4 R12, [R104] ;  /* 0x00000000680c783b */ /* 0x000fee0000000200 */
[C---:B------:R-:W-:Y:S08]  /*4030*/  HMMA.16816.F32.BF16 R68, R8.reuse, R44, R20 ;  /* 0x0000002c0844723c */ /* 0x040ff00000041814 */
[C---:B------:R-:W-:Y:S08]  /*4040*/  HMMA.16816.F32.BF16 R32, R8.reuse, R46, R24 ;  /* 0x0000002e0820723c */ /* 0x040ff00000041818 */
[C---:B------:R-:W-:Y:S08]  /*4050*/  HMMA.16816.F32.BF16 R28, R8.reuse, R56, R52 ;  /* 0x00000038081c723c */ /* 0x040ff00000041834 */
[C---:B------:R-:W-:Y:S01]  /*4060*/  HMMA.16816.F32.BF16 R24, R8.reuse, R58, R64 ;  /* 0x0000003a0818723c */ /* 0x040fe20000041840 */
[----:B------:R-:W-:Y:S07]  /*4070*/  LDSM.16.M88.4 R56, [R3+0x9000] ;  /* 0x009000000338783b */ /* 0x000fee0000000200 */
[C---:B------:R-:W-:Y:S01]  /*4080*/  HMMA.16816.F32.BF16 R20, R8.reuse, R60, R84 ;  /* 0x0000003c0814723c */ /* 0x040fe20000041854 */
[----:B------:R-:W2:Y:S07]  /*4090*/  LDSM.16.M88.4 R84, [R3+0x8000] ;  /* 0x008000000354783b */ /* 0x000eae0000000200 */
[----:B------:R-:W-:Y:S01]  /*40a0*/  HMMA.16816.F32.BF16 R8, R8, R62, R88 ;  /* 0x0000003e0808723c */ /* 0x000fe20000041858 */
[----:B------:R-:W4:Y:S07]  /*40b0*/  LDSM.16.M88.4 R88, [R3+0x8800] ;  /* 0x008800000358783b */ /* 0x000f2e0000000200 */
[C---:B-1----:R-:W-:Y:S01]  /*40c0*/  HMMA.16816.F32.BF16 R44, R4.reuse, R48, R80 ;  /* 0x00000030042c723c */ /* 0x042fe20000041850 */
[----:B------:R-:W-:Y:S07]  /*40d0*/  LDSM.16.M88.4 R80, [R16+0xb000] ;  /* 0x00b000001050783b */ /* 0x000fee0000000200 */
[C---:B------:R-:W-:Y:S01]  /*40e0*/  HMMA.16816.F32.BF16 R48, R4.reuse, R50, R76 ;  /* 0x000000320430723c */ /* 0x040fe2000004184c */
[----:B------:R-:W-:Y:S07]  /*40f0*/  LDSM.16.M88.4 R76, [R17+UR9+0xb000] ;  /* 0x00b00009114c783b */ /* 0x000fee0008000200 */
[C---:B------:R-:W-:Y:S08]  /*4100*/  HMMA.16816.F32.BF16 R68, R4.reuse, R72, R68 ;  /* 0x000000480444723c */ /* 0x040ff00000041844 */
[C---:B------:R-:W-:Y:S01]  /*4110*/  HMMA.16816.F32.BF16 R72, R4.reuse, R74, R32 ;  /* 0x0000004a0448723c */ /* 0x040fe20000041820 */
[----:B------:R-:W-:Y:S07]  /*4120*/  LDSM.16.M88.4 R32, [R17+UR9+0xa000] ;  /* 0x00a000091120783b */ /* 0x000fee0008000200 */
[C---:B------:R-:W-:Y:S08]  /*4130*/  HMMA.16816.F32.BF16 R60, R4.reuse, R40, R28 ;  /* 0x00000028043c723c */ /* 0x040ff0000004181c */
[C---:B------:R-:W-:Y:S01]  /*4140*/  HMMA.16816.F32.BF16 R64, R4.reuse, R42, R24 ;  /* 0x0000002a0440723c */ /* 0x040fe20000041818 */
[----:B------:R-:W1:Y:S07]  /*4150*/  LDSM.16.M88.4 R40, [R3+0x9800] ;  /* 0x009800000328783b */ /* 0x000e6e0000000200 */
[C---:B---3--:R-:W-:Y:S08]  /*4160*/  HMMA.16816.F32.BF16 R52, R4.reuse, R36, R20 ;  /* 0x000000240434723c */ /* 0x048ff00000041814 */
[----:B------:R-:W-:Y:S01]  /*4170*/  HMMA.16816.F32.BF16 R36, R4, R38, R8 ;  /* 0x000000260424723c */ /* 0x000fe20000041808 */
[----:B------:R-:W3:Y:S04]  /*4180*/  LDSM.16.M88.4 R8, [R18+0x2000] ;  /* 0x002000001208783b */ /* 0x000ee80000000200 */
[----:B------:R-:W-:Y:S03]  /*4190*/  LDSM.16.M88.4 R4, [R106+0x2000] ;  /* 0x002000006a04783b */ /* 0x000fe60000000200 */
[C---:B--2---:R-:W-:Y:S01]  /*41a0*/  HMMA.16816.F32.BF16 R28, R12.reuse, R84, R44 ;  /* 0x000000540c1c723c */ /* 0x044fe2000004182c */
[----:B------:R-:W2:Y:S07]  /*41b0*/  LDSM.16.M88.4 R44, [R17+UR9+0xa800] ;  /* 0x00a80009112c783b */ /* 0x000eae0008000200 */
[C---:B------:R-:W-:Y:S01]  /*41c0*/  HMMA.16816.F32.BF16 R24, R12.reuse, R86, R48 ;  /* 0x000000560c18723c */ /* 0x040fe20000041830 */
[----:B------:R-:W-:Y:S07]  /*41d0*/  LDSM.16.M88.4 R84, [R2+0xa000] ;  /* 0x00a000000254783b */ /* 0x000fee0000000200 */
[C---:B----4-:R-:W-:Y:S01]  /*41e0*/  HMMA.16816.F32.BF16 R48, R12.reuse, R90, R72 ;  /* 0x0000005a0c30723c */ /* 0x050fe20000041848 */
[----:B------:R-:W4:Y:S07]  /*41f0*/  LDSM.16.M88.4 R72, [R17+UR9+0xb800] ;  /* 0x00b800091148783b */ /* 0x000f2e0008000200 */
[C---:B------:R-:W-:Y:S01]  /*4200*/  HMMA.16816.F32.BF16 R20, R12.reuse, R88, R68 ;  /* 0x000000580c14723c */ /* 0x040fe20000041844 */
[----:B------:R-:W-:Y:S07]  /*4210*/  LDSM.16.M88.4 R88, [R2+0xb000] ;  /* 0x00b000000258783b */ /* 0x000fee0000000200 */
[C---:B------:R-:W-:Y:S08]  /*4220*/  HMMA.16816.F32.BF16 R60, R12.reuse, R56, R60 ;  /* 0x000000380c3c723c */ /* 0x040ff0000004183c */
[C---:B------:R-:W-:Y:S08]  /*4230*/  HMMA.16816.F32.BF16 R64, R12.reuse, R58, R64 ;  /* 0x0000003a0c40723c */ /* 0x040ff00000041840 */
[C---:B-1----:R-:W-:Y:S08]  /*4240*/  HMMA.16816.F32.BF16 R68, R12.reuse, R40, R52 ;  /* 0x000000280c44723c */ /* 0x042ff00000041834 */
[----:B------:R-:W-:Y:S01]  /*4250*/  HMMA.16816.F32.BF16 R56, R12, R42, R36 ;  /* 0x0000002a0c38723c */ /* 0x000fe20000041824 */
[----:B------:R-:W-:Y:S07]  /*4260*/  LDSM.16.M88.4 R12, [R19+0x2000] ;  /* 0x00200000130c783b */ /* 0x000fee0000000200 */
[C---:B---3--:R-:W-:Y:S08]  /*4270*/  HMMA.16816.F32.BF16 R52, R8.reuse, R32, R28 ;  /* 0x000000200834723c */ /* 0x048ff0000004181c */
[C---:B------:R-:W-:Y:S08]  /*4280*/  HMMA.16816.F32.BF16 R40, R8.reuse, R34, R24 ;  /* 0x000000220828723c */ /* 0x040ff00000041818 */
[C---:B--2---:R-:W-:Y:S08]  /*4290*/  HMMA.16816.F32.BF16 R36, R8.reuse, R44, R20 ;  /* 0x0000002c0824723c */ /* 0x044ff00000041814 */
[C---:B------:R-:W-:Y:S08]  /*42a0*/  HMMA.16816.F32.BF16 R28, R8.reuse, R76, R60 ;  /* 0x0000004c081c723c */ /* 0x040ff0000004183c */
[C---:B------:R-:W-:Y:S01]  /*42b0*/  HMMA.16816.F32.BF16 R24, R8.reuse, R78, R64 ;  /* 0x0000004e0818723c */ /* 0x040fe20000041840 */
[----:B------:R-:W1:Y:S07]  /*42c0*/  LDSM.16.M88.4 R76, [R2+0xa800] ;  /* 0x00a80000024c783b */ /* 0x000e6e0000000200 */
[C---:B------:R-:W-:Y:S08]  /*42d0*/  HMMA.16816.F32.BF16 R32, R8.reuse, R46, R48 ;  /* 0x0000002e0820723c */ /* 0x040ff00000041830 */
[C---:B----4-:R-:W-:Y:S08]  /*42e0*/  HMMA.16816.F32.BF16 R20, R8.reuse, R72, R68 ;  /* 0x000000480814723c */ /* 0x050ff00000041844 */
[----:B------:R-:W-:Y:S01]  /*42f0*/  HMMA.16816.F32.BF16 R8, R8, R74, R56 ;  /* 0x0000004a0808723c */ /* 0x000fe20000041838 */
[----:B------:R-:W2:Y:S07]  /*4300*/  LDSM.16.M88.4 R72, [R2+0xb800] ;  /* 0x00b800000248783b */ /* 0x000eae0000000200 */
[C---:B------:R-:W-:Y:S08]  /*4310*/  HMMA.16816.F32.BF16 R68, R4.reuse, R96, R52 ;  /* 0x000000600444723c */ /* 0x040ff00000041834 */
[C---:B------:R-:W-:Y:S01]  /*4320*/  HMMA.16816.F32.BF16 R64, R4.reuse, R98, R40 ;  /* 0x000000620440723c */ /* 0x040fe20000041828 */
[----:B------:R-:W-:Y:S07]  /*4330*/  LDSM.16.M88.4 R96, [R17+UR9+0xc800] ;  /* 0x00c800091160783b */ /* 0x000fee0008000200 */
[C---:B------:R-:W-:Y:S01]  /*4340*/  HMMA.16816.F32.BF16 R60, R4.reuse, R92, R36 ;  /* 0x0000005c043c723c */ /* 0x040fe20000041824 */
[----:B------:R-:W-:Y:S07]  /*4350*/  LDSM.16.M88.4 R36, [R3+0xa000] ;  /* 0x00a000000324783b */ /* 0x000fee0000000200 */
[C---:B------:R-:W-:Y:S01]  /*4360*/  HMMA.16816.F32.BF16 R56, R4.reuse, R94, R32 ;  /* 0x0000005e0438723c */ /* 0x040fe20000041820 */
[----:B------:R-:W-:Y:S07]  /*4370*/  LDSM.16.M88.4 R92, [R3+0xb000] ;  /* 0x00b00000035c783b */ /* 0x000fee0000000200 */
[C---:B------:R-:W-:Y:S08]  /*4380*/  HMMA.16816.F32.BF16 R52, R4.reuse, R80, R28 ;  /* 0x000000500434723c */ /* 0x040ff0000004181c */
[C---:B------:R-:W-:Y:S01]  /*4390*/  HMMA.16816.F32.BF16 R48, R4.reuse, R82, R24 ;  /* 0x000000520430723c */ /* 0x040fe20000041818 */
[----:B------:R-:W-:Y:S07]  /*43a0*/  LDSM.16.M88.4 R80, [R3+0xa800] ;  /* 0x00a800000350783b */ /* 0x000fee0000000200 */
[C---:B------:R-:W-:Y:S01]  /*43b0*/  HMMA.16816.F32.BF16 R40, R4.reuse, R102, R8 ;  /* 0x000000660428723c */ /* 0x040fe20000041808 */
[----:B------:R-:W3:Y:S07]  /*43c0*/  LDSM.16.M88.4 R8, [R104+0x2000] ;  /* 0x002000006808783b */ /* 0x000eee0000000200 */
[----:B------:R-:W-:Y:S01]  /*43d0*/  HMMA.16816.F32.BF16 R44, R4, R100, R20 ;  /* 0x00000064042c723c */ /* 0x000fe20000041814 */
[----:B------:R-:W-:Y:S07]  /*43e0*/  LDSM.16.M88.4 R4, [R18+0x4000] ;  /* 0x004000001204783b */ /* 0x000fee0000000200 */
[C---:B-1----:R-:W-:Y:S08]  /*43f0*/  HMMA.16816.F32.BF16 R24, R12.reuse, R76, R60 ;  /* 0x0000004c0c18723c */ /* 0x042ff0000004183c */
[C---:B------:R-:W-:Y:S08]  /*4400*/  HMMA.16816.F32.BF16 R20, R12.reuse, R78, R56 ;  /* 0x0000004e0c14723c */ /* 0x040ff00000041838 */
[C---:B------:R-:W-:Y:S08]  /*4410*/  HMMA.16816.F32.BF16 R32, R12.reuse, R84, R68 ;  /* 0x000000540c20723c */ /* 0x040ff00000041844 */
[C---:B------:R-:W-:Y:S01]  /*4420*/  HMMA.16816.F32.BF16 R28, R12.reuse, R86, R64 ;  /* 0x000000560c1c723c */ /* 0x040fe20000041840 */
[----:B------:R-:W1:Y:S07]  /*4430*/  LDSM.16.M88.4 R84, [R3+0xb800] ;  /* 0x00b800000354783b */ /* 0x000e6e0000000200 */
[C---:B------:R-:W-:Y:S08]  /*4440*/  HMMA.16816.F32.BF16 R56, R12.reuse, R88, R52 ;  /* 0x000000580c38723c */ /* 0x040ff00000041834 */
[C---:B------:R-:W-:Y:S01]  /*4450*/  HMMA.16816.F32.BF16 R76, R12.reuse, R90, R48 ;  /* 0x0000005a0c4c723c */ /* 0x040fe20000041830 */
[----:B------:R-:W4:Y:S07]  /*4460*/  LDSM.16.M88.4 R88, [R17+UR9+0xc000] ;  /* 0x00c000091158783b */ /* 0x000f2e0008000200 */
[----:B--2---:R-:W-:Y:S01]  /*4470*/  HMMA.16816.F32.BF16 R68, R12, R72, R44 ;  /* 0x000000480c44723c */ /* 0x004fe2000004182c */
[----:B------:R-:W2:Y:S07]  /*4480*/  LDSM.16.M88.4 R44, [R17+UR9+0xd000] ;  /* 0x00d00009112c783b */ /* 0x000eae0008000200 */
[----:B---3--:R-:W-:Y:S08]  /*4490*/  HMMA.16816.F32.BF16 R60, R8, R36, R32 ;  /* 0x00000024083c723c */ /* 0x008ff00000041820 */
[----:B------:R-:W-:Y:S01]  /*44a0*/  HMMA.16816.F32.BF16 R64, R12, R74, R40 ;  /* 0x0000004a0c40723c */ /* 0x000fe20000041828 */
[----:B------:R-:W3:Y:S04]  /*44b0*/  LDSM.16.M88.4 R40, [R17+UR9+0xd800] ;  /* 0x00d800091128783b */ /* 0x000ee80008000200 */
[----:B------:R-:W-:Y:S03]  /*44c0*/  LDSM.16.M88.4 R12, [R106+0x4000] ;  /* 0x004000006a0c783b */ /* 0x000fe60000000200 */
[C---:B------:R-:W-:Y:S01]  /*44d0*/  HMMA.16816.F32.BF16 R48, R8.reuse, R38, R28 ;  /* 0x000000260830723c */ /* 0x040fe2000004181c */
[----:B------:R-:W5:Y:S07]  /*44e0*/  LDSM.16.M88.4 R72, [R16+0xc000] ;  /* 0x00c000001048783b */ /* 0x000f6e0000000200 */
[C---:B------:R-:W-:Y:S08]  /*44f0*/  HMMA.16816.F32.BF16 R52, R8.reuse, R80, R24 ;  /* 0x000000500834723c */ /* 0x040ff00000041818 */
[C---:B------:R-:W-:Y:S01]  /*4500*/  HMMA.16816.F32.BF16 R36, R8.reuse, R82, R20 ;  /* 0x000000520824723c */ /* 0x040fe20000041814 */
[----:B------:R-:W-:Y:S07]  /*4510*/  LDSM.16.M88.4 R80, [R3+0xd000] ;  /* 0x00d000000350783b */ /* 0x000fee0000000200 */
[C---:B------:R-:W-:Y:S08]  /*4520*/  HMMA.16816.F32.BF16 R32, R8.reuse, R92, R56 ;  /* 0x0000005c0820723c */ /* 0x040ff00000041838 */
[----:B-1----:R-:W-:Y:S01]  /*4530*/  HMMA.16816.F32.BF16 R24, R8, R84, R68 ;  /* 0x000000540818723c */ /* 0x002fe20000041844 */
[----:B------:R-:W1:Y:S07]  /*4540*/  LDSM.16.M88.4 R68, [R16+0xc800] ;  /* 0x00c800001044783b */ /* 0x000e6e0000000200 */
[----:B----4-:R-:W-:Y:S01]  /*4550*/  HMMA.16816.F32.BF16 R20, R4, R88, R60 ;  /* 0x000000580414723c */ /* 0x010fe2000004183c */
[----:B------:R-:W4:Y:S07]  /*4560*/  LDSM.16.M88.4 R60, [R16+0xd000] ;  /* 0x00d00000103c783b */ /* 0x000f2e0000000200 */
[C---:B------:R-:W-:Y:S01]  /*4570*/  HMMA.16816.F32.BF16 R28, R8.reuse, R94, R76 ;  /* 0x0000005e081c723c */ /* 0x040fe2000004184c */
[----:B------:R-:W4:Y:S07]  /*4580*/  LDSM.16.M88.4 R76, [R16+0xd800] ;  /* 0x00d80000104c783b */ /* 0x000f2e0000000200 */
[----:B------:R-:W-:Y:S01]  /*4590*/  HMMA.16816.F32.BF16 R8, R8, R86, R64 ;  /* 0x000000560808723c */ /* 0x000fe20000041840 */
[----:B------:R-:W-:Y:S07]  /*45a0*/  LDSM.16.M88.4 R84, [R3+0xc800] ;  /* 0x00c800000354783b */ /* 0x000fee0000000200 */
[C---:B------:R-:W-:Y:S08]  /*45b0*/  HMMA.16816.F32.BF16 R48, R4.reuse, R90, R48 ;  /* 0x0000005a0430723c */ /* 0x040ff00000041830 */
[C---:B--2---:R-:W-:Y:S08]  /*45c0*/  HMMA.16816.F32.BF16 R56, R4.reuse, R44, R32 ;  /* 0x0000002c0438723c */ /* 0x044ff00000041820 */
[C---:B------:R-:W-:Y:S08]  /*45d0*/  HMMA.16816.F32.BF16 R52, R4.reuse, R96, R52 ;  /* 0x000000600434723c */ /* 0x040ff00000041834 */
[C---:B------:R-:W-:Y:S01]  /*45e0*/  HMMA.16816.F32.BF16 R32, R4.reuse, R46, R28 ;  /* 0x0000002e0420723c */ /* 0x040fe2000004181c */
[----:B------:R-:W-:Y:S07]  /*45f0*/  LDSM.16.M88.4 R44, [R2+0xc800] ;  /* 0x00c80000022c783b */ /* 0x000fee0000000200 */
[C---:B------:R-:W-:Y:S08]  /*4600*/  HMMA.16816.F32.BF16 R36, R4.reuse, R98, R36 ;  /* 0x000000620424723c */ /* 0x040ff00000041824 */
[C---:B---3--:R-:W-:Y:S01]  /*4610*/  HMMA.16816.F32.BF16 R64, R4.reuse, R40, R24 ;  /* 0x000000280440723c */ /* 0x048fe20000041818 */
[----:B------:R-:W-:Y:S07]  /*4620*/  LDSM.16.M88.4 R24, [R2+0xc000] ;  /* 0x00c000000218783b */ /* 0x000fee0000000200 */
[----:B------:R-:W-:Y:S01]  /*4630*/  HMMA.16816.F32.BF16 R8, R4, R42, R8 ;  /* 0x0000002a0408723c */ /* 0x000fe20000041808 */
[----:B------:R-:W2:Y:S07]  /*4640*/  LDSM.16.M88.4 R4, [R19+0x4000] ;  /* 0x004000001304783b */ /* 0x000eae0000000200 */
[C---:B-----5:R-:W-:Y:S08]  /*4650*/  HMMA.16816.F32.BF16 R28, R12.reuse, R74, R48 ;  /* 0x0000004a0c1c723c */ /* 0x060ff00000041830 */
[C---:B-1----:R-:W-:Y:S01]  /*4660*/  HMMA.16816.F32.BF16 R40, R12.reuse, R68, R52 ;  /* 0x000000440c28723c */ /* 0x042fe20000041834 */
[----:B------:R-:W1:Y:S07]  /*4670*/  LDSM.16.M88.4 R52, [R2+0xd000] ;  /* 0x00d000000234783b */ /* 0x000e6e0000000200 */
[C---:B----4-:R-:W-:Y:S08]  /*4680*/  HMMA.16816.F32.BF16 R56, R12.reuse, R60, R56 ;  /* 0x0000003c0c38723c */ /* 0x050ff00000041838 */
[C---:B------:R-:W-:Y:S01]  /*4690*/  HMMA.16816.F32.BF16 R48, R12.reuse, R62, R32 ;  /* 0x0000003e0c30723c */ /* 0x040fe20000041820 */
[----:B------:R-:W3:Y:S07]  /*46a0*/  LDSM.16.M88.4 R60, [R2+0xd800] ;  /* 0x00d80000023c783b */ /* 0x000eee0000000200 */
[C---:B------:R-:W-:Y:S01]  /*46b0*/  HMMA.16816.F32.BF16 R20, R12.reuse, R72, R20 ;  /* 0x000000480c14723c */ /* 0x040fe20000041814 */
[----:B------:R-:W-:Y:S07]  /*46c0*/  LDSM.16.M88.4 R72, [R3+0xc000] ;  /* 0x00c000000348783b */ /* 0x000fee0000000200 */
[C---:B------:R-:W-:Y:S01]  /*46d0*/  HMMA.16816.F32.BF16 R36, R12.reuse, R70, R36 ;  /* 0x000000460c24723c */ /* 0x040fe20000041824 */
[----:B------:R-:W-:Y:S07]  /*46e0*/  LDSM.16.M88.4 R68, [R3+0xd800] ;  /* 0x00d800000344783b */ /* 0x000fee0000000200 */
[C---:B------:R-:W-:Y:S08]  /*46f0*/  HMMA.16816.F32.BF16 R64, R12.reuse, R76, R64 ;  /* 0x0000004c0c40723c */ /* 0x040ff00000041840 */
[----:B------:R-:W-:Y:S01]  /*4700*/  HMMA.16816.F32.BF16 R32, R12, R78, R8 ;  /* 0x0000004e0c20723c */ /* 0x000fe20000041808 */
[----:B------:R-:W4:Y:S07]  /*4710*/  LDSM.16.M88.4 R12, [R104+0x4000] ;  /* 0x00400000680c783b */ /* 0x000f2e0000000200 */
[C---:B--2---:R-:W-:Y:S08]  /*4720*/  HMMA.16816.F32.BF16 R20, R4.reuse, R24, R20 ;  /* 0x000000180414723c */ /* 0x044ff00000041814 */
[C---:B------:R-:W-:Y:S08]  /*4730*/  HMMA.16816.F32.BF16 R8, R4.reuse, R26, R28 ;  /* 0x0000001a0408723c */ /* 0x040ff0000004181c */
[C---:B------:R-:W-:Y:S08]  /*4740*/  HMMA.16816.F32.BF16 R76, R4.reuse, R44, R40 ;  /* 0x0000002c044c723c */ /* 0x040ff00000041828 */
[C---:B------:R-:W-:Y:S01]  /*4750*/  HMMA.16816.F32.BF16 R28, R4.reuse, R46, R36 ;  /* 0x0000002e041c723c */ /* 0x040fe20000041824 */
[----:B------:R-:W-:Y:S07]  /*4760*/  LDSM.16.M88.4 R44, [R17+UR9+0xe800] ;  /* 0x00e80009112c783b */ /* 0x000fee0008000200 */
[C---:B-1----:R-:W-:Y:S08]  /*4770*/  HMMA.16816.F32.BF16 R24, R4.reuse, R52, R56 ;  /* 0x000000340418723c */ /* 0x042ff00000041838 */
[C---:B---3--:R-:W-:Y:S08]  /*4780*/  HMMA.16816.F32.BF16 R64, R4.reuse, R60, R64 ;  /* 0x0000003c0440723c */ /* 0x048ff00000041840 */
[C---:B------:R-:W-:Y:S01]  /*4790*/  HMMA.16816.F32.BF16 R52, R4.reuse, R54, R48 ;  /* 0x000000360434723c */ /* 0x040fe20000041830 */
[----:B------:R-:W-:Y:S07]  /*47a0*/  LDSM.16.M88.4 R48, [R17+UR9+0xe000] ;  /* 0x00e000091130783b */ /* 0x000fee0008000200 */
[----:B------:R-:W-:Y:S01]  /*47b0*/  HMMA.16816.F32.BF16 R60, R4, R62, R32 ;  /* 0x0000003e043c723c */ /* 0x000fe20000041820 */
[----:B------:R-:W1:Y:S07]  /*47c0*/  LDSM.16.M88.4 R4, [R18+0x6000] ;  /* 0x006000001204783b */ /* 0x000e6e0000000200 */
[C---:B----4-:R-:W-:Y:S08]  /*47d0*/  HMMA.16816.F32.BF16 R56, R12.reuse, R72, R20 ;  /* 0x000000480c38723c */ /* 0x050ff00000041814 */
[C---:B------:R-:W-:Y:S01]  /*47e0*/  HMMA.16816.F32.BF16 R40, R12.reuse, R74, R8 ;  /* 0x0000004a0c28723c */ /* 0x040fe20000041808 */
[----:B------:R-:W2:Y:S04]  /*47f0*/  LDSM.16.M88.4 R72, [R17+UR9+0xf000] ;  /* 0x00f000091148783b */ /* 0x000ea80008000200 */
[----:B------:R-:W-:Y:S03]  /*4800*/  LDSM.16.M88.4 R8, [R106+0x6000] ;  /* 0x006000006a08783b */ /* 0x000fe60000000200 */
[C---:B------:R-:W-:Y:S01]  /*4810*/  HMMA.16816.F32.BF16 R36, R12.reuse, R84, R76 ;  /* 0x000000540c24723c */ /* 0x040fe2000004184c */
[----:B------:R-:W3:Y:S07]  /*4820*/  LDSM.16.M88.4 R76, [R17+UR9+0xf800] ;  /* 0x00f80009114c783b */ /* 0x000eee0008000200 */
[C---:B------:R-:W-:Y:S01]  /*4830*/  HMMA.16816.F32.BF16 R32, R12.reuse, R86, R28 ;  /* 0x000000560c20723c */ /* 0x040fe2000004181c */
[----:B------:R-:W-:Y:S07]  /*4840*/  LDSM.16.M88.4 R84, [R16+0xe800] ;  /* 0x00e800001054783b */ /* 0x000fee0000000200 */
[C---:B------:R-:W-:Y:S08]  /*4850*/  HMMA.16816.F32.BF16 R28, R12.reuse, R80, R24 ;  /* 0x000000500c1c723c */ /* 0x040ff00000041818 */
[C---:B------:R-:W-:Y:S01]  /*4860*/  HMMA.16816.F32.BF16 R24, R12.reuse, R82, R52 ;  /* 0x000000520c18723c */ /* 0x040fe20000041834 */
[----:B------:R-:W4:Y:S07]  /*4870*/  LDSM.16.M88.4 R80, [R16+0xe000] ;  /* 0x00e000001050783b */ /* 0x000f2e0000000200 */
[C---:B------:R-:W-:Y:S08]  /*4880*/  HMMA.16816.F32.BF16 R20, R12.reuse, R68, R64 ;  /* 0x000000440c14723c */ /* 0x040ff00000041840 */
[----:B------:R-:W-:Y:S01]  /*4890*/  HMMA.16816.F32.BF16 R12, R12, R70, R60 ;  /* 0x000000460c0c723c */ /* 0x000fe2000004183c */
[----:B------:R-:W-:Y:S07]  /*48a0*/  LDSM.16.M88.4 R68, [R2+0xf000] ;  /* 0x00f000000244783b */ /* 0x000fee0000000200 */
[C---:B-1----:R-:W-:Y:S08]  /*48b0*/  HMMA.16816.F32.BF16 R64, R4.reuse, R48, R56 ;  /* 0x000000300440723c */ /* 0x042ff00000041838 */
[C---:B------:R-:W-:Y:S01]  /*48c0*/  HMMA.16816.F32.BF16 R60, R4.reuse, R50, R40 ;  /* 0x00000032043c723c */ /* 0x040fe20000041828 */
[----:B------:R-:W1:Y:S07]  /*48d0*/  LDSM.16.M88.4 R40, [R16+0xf000] ;  /* 0x00f000001028783b */ /* 0x000e6e0000000200 */
[C---:B------:R-:W-:Y:S08]  /*48e0*/  HMMA.16816.F32.BF16 R56, R4.reuse, R44, R36 ;  /* 0x0000002c0438723c */ /* 0x040ff00000041824 */
[C---:B------:R-:W-:Y:S08]  /*48f0*/  HMMA.16816.F32.BF16 R52, R4.reuse, R46, R32 ;  /* 0x0000002e0434723c */ /* 0x040ff00000041820 */
[C---:B--2---:R-:W-:Y:S01]  /*4900*/  HMMA.16816.F32.BF16 R44, R4.reuse, R74, R24 ;  /* 0x0000004a042c723c */ /* 0x044fe20000041818 */
[----:B------:R-:W2:Y:S07]  /*4910*/  LDSM.16.M88.4 R24, [R16+0xf800] ;  /* 0x00f800001018783b */ /* 0x000eae0000000200 */
[C---:B------:R-:W-:Y:S01]  /*4920*/  HMMA.16816.F32.BF16 R48, R4.reuse, R72, R28 ;  /* 0x000000480430723c */ /* 0x040fe2000004181c */
[----:B------:R-:W-:Y:S04]  /*4930*/  LDSM.16.M88.4 R72, [R2+0xf800] ;  /* 0x00f800000248783b */ /* 0x000fe80000000200 */
[----:B------:R-:W-:Y:S03]  /*4940*/  LDSM.16.M88.4 R28, [R104+0x6000] ;  /* 0x00600000681c783b */ /* 0x000fe60000000200 */
[C---:B---3--:R-:W-:Y:S01]  /*4950*/  HMMA.16816.F32.BF16 R36, R4.reuse, R76, R20 ;  /* 0x0000004c0424723c */ /* 0x048fe20000041814 */
[----:B------:R-:W-:Y:S07]  /*4960*/  LDSM.16.M88.4 R20, [R2+0xe000] ;  /* 0x00e000000214783b */ /* 0x000fee0000000200 */
[----:B------:R-:W-:Y:S01]  /*4970*/  HMMA.16816.F32.BF16 R32, R4, R78, R12 ;  /* 0x0000004e0420723c */ /* 0x000fe2000004180c */
[----:B------:R3:W5:Y:S04]  /*4980*/  LDSM.16.M88.4 R4, [R19+0x6000] ;  /* 0x006000001304783b */ /* 0x0007680000000200 */
[----:B------:R-:W-:Y:S03]  /*4990*/  LDSM.16.M88.4 R76, [R3+0xe000] ;  /* 0x00e00000034c783b */ /* 0x000fe60000000200 */
[C---:B----4-:R-:W-:Y:S08]  /*49a0*/  HMMA.16816.F32.BF16 R12, R8.reuse, R82, R60 ;  /* 0x00000052080c723c */ /* 0x050ff0000004183c */
[C---:B------:R-:W-:Y:S08]  /*49b0*/  HMMA.16816.F32.BF16 R60, R8.reuse, R84, R56 ;  /* 0x00000054083c723c */ /* 0x040ff00000041838 */
[C---:B---3--:R-:W-:Y:S01]  /*49c0*/  HMMA.16816.F32.BF16 R16, R8.reuse, R80, R64 ;  /* 0x000000500810723c */ /* 0x048fe20000041840 */
[----:B------:R3:W4:Y:S04]  /*49d0*/  LDSM.16.M88.4 R64, [R2+0xe800] ;  /* 0x00e800000240783b */ /* 0x0007280000000200 */
[----:B------:R-:W4:Y:S03]  /*49e0*/  LDSM.16.M88.4 R80, [R3+0xe800] ;  /* 0x00e800000350783b */ /* 0x000f260000000200 */
[C---:B------:R-:W-:Y:S08]  /*49f0*/  HMMA.16816.F32.BF16 R56, R8.reuse, R86, R52 ;  /* 0x000000560838723c */ /* 0x040ff00000041834 */
[C---:B-1----:R-:W-:Y:S08]  /*4a00*/  HMMA.16816.F32.BF16 R52, R8.reuse, R40, R48 ;  /* 0x000000280834723c */ /* 0x042ff00000041830 */
[----:B------:R-:W-:Y:S01]  /*4a10*/  HMMA.16816.F32.BF16 R48, R8, R42, R44 ;  /* 0x0000002a0830723c */ /* 0x000fe2000004182c */
[----:B---3--:R-:W-:-:S07]  /*4a20*/  IMAD.U32 R2, RZ, RZ, UR22 ;  /* 0x00000016ff027e24 */ /* 0x008fce000f8e00ff */
[----:B--2---:R-:W-:Y:S08]  /*4a30*/  HMMA.16816.F32.BF16 R40, R8, R24, R36 ;  /* 0x000000180828723c */ /* 0x004ff00000041824 */
[----:B-----5:R-:W-:Y:S08]  /*4a40*/  HMMA.16816.F32.BF16 R36, R4, R20, R16 ;  /* 0x000000140424723c */ /* 0x020ff00000041810 */
[----:B------:R-:W-:Y:S01]  /*4a50*/  HMMA.16816.F32.BF16 R44, R8, R26, R32 ;  /* 0x0000001a082c723c */ /* 0x000fe20000041820 */
[----:B------:R-:W1:Y:S07]  /*4a60*/  LDSM.16.M88.4 R24, [R3+0xf000] ;  /* 0x00f000000318783b */ /* 0x000e6e0000000200 */
[C---:B------:R-:W-:Y:S08]  /*4a70*/  HMMA.16816.F32.BF16 R16, R4.reuse, R22, R12 ;  /* 0x000000160410723c */ /* 0x040ff0000004180c */
[C---:B----4-:R-:W-:Y:S08]  /*4a80*/  HMMA.16816.F32.BF16 R12, R4.reuse, R64, R60 ;  /* 0x00000040040c723c */ /* 0x050ff0000004183c */
[----:B------:R-:W-:Y:S01]  /*4a90*/  HMMA.16816.F32.BF16 R8, R4, R66, R56 ;  /* 0x000000420408723c */ /* 0x000fe20000041838 */
[----:B------:R2:W3:Y:S01]  /*4aa0*/  LDSM.16.M88.4 R56, [R3+0xf800] ;  /* 0x00f800000338783b */ /* 0x0004e20000000200 */
[----:B------:R-:W-:-:S06]  /*4ab0*/  DEPBAR.LE SB0, 0x0 ;  /* 0x000080000000791a */ /* 0x000fcc0000000000 */
[----:B------:R-:W-:Y:S08]  /*4ac0*/  HMMA.16816.F32.BF16 R84, R4, R74, R44 ;  /* 0x0000004a0454723c */ /* 0x000ff0000004182c */
[----:B------:R-:W-:Y:S01]  /*4ad0*/  HMMA.16816.F32.BF16 R44, R28, R80, R12 ;  /* 0x000000501c2c723c */ /* 0x000fe2000004180c */
[----:B------:R-:W-:-:S04]  /*4ae0*/  VIADD R14, R111, UR28 ;  /* 0x0000001c6f0e7c36 */ /* 0x000fc80008000000 */
[C---:B------:R-:W-:Y:S01]  /*4af0*/  VIADD R13, R14.reuse, 0x10 ;  /* 0x000000100e0d7836 */ /* 0x040fe20000000000 */
[C---:B------:R-:W-:Y:S01]  /*4b00*/  ISETP.GE.AND P1, PT, R14.reuse, UR22, PT ;  /* 0x000000160e007c0c */ /* 0x040fe2000bf26270 */
[C---:B------:R-:W-:Y:S01]  /*4b10*/  VIADD R15, R14.reuse, 0x11 ;  /* 0x000000110e0f7836 */ /* 0x040fe20000000000 */
[----:B--2---:R-:W-:Y:S01]  /*4b20*/  SHF.R.U32.HI R3, RZ, 0x2, R208 ;  /* 0x00000002ff037819 */ /* 0x004fe200000116d0 */
[----:B------:R-:W-:Y:S01]  /*4b30*/  HMMA.16816.F32.BF16 R32, R4, R70, R48 ;  /* 0x000000460420723c */ /* 0x000fe20000041830 */
[C---:B------:R-:W-:Y:S01]  /*4b40*/  VIADD R12, R14.reuse, 0x28 ;  /* 0x000000280e0c7836 */ /* 0x040fe20000000000 */
[----:B------:R-:W-:Y:S01]  /*4b50*/  BAR.SYNC.DEFER_BLOCKING 0x0 ;  /* 0x0000000000007b1d */ /* 0x000fe20000010000 */
[----:B------:R-:W-:Y:S02]  /*4b60*/  LOP3.LUT R3, R3, 0x7, RZ, 0xc0, !PT ;  /* 0x0000000703037812 */ /* 0x000fe400078ec0ff */
[----:B------:R-:W-:Y:S02]  /*4b70*/  ISETP.GE.AND P3, PT, R13, UR22, PT ;  /* 0x000000160d007c0c */ /* 0x000fe4000bf66270 */
[----:B------:R-:W-:Y:S01]  /*4b80*/  IADD3 R3, PT, PT, R3, UR34, R120 ;  /* 0x0000002203037c10 */ /* 0x000fe2000fffe078 */
[----:B------:R-:W-:Y:S01]  /*4b90*/  HMMA.16816.F32.BF16 R48, R28, R76, R36 ;  /* 0x0000004c1c30723c */ /* 0x000fe20000041824 */
[----:B------:R-:W-:-:S02]  /*4ba0*/  VIADD R36, R14, 0x1 ;  /* 0x000000010e247836 */ /* 0x000fc40000000000 */
[----:B------:R-:W-:-:S03]  /*4bb0*/  IADD3 R2, PT, PT, R2, -UR23, R3 ;  /* 0x8000001702027c10 */ /* 0x000fc6000fffe003 */
[----:B------:R-:W-:Y:S02]  /*4bc0*/  ISETP.GE.AND P6, PT, R36, UR22, PT ;  /* 0x0000001624007c0c */ /* 0x000fe4000bfc6270 */
[----:B------:R-:W-:Y:S01]  /*4bd0*/  IMAD.IADD R3, R2, 0x1, -R36 ;  /* 0x0000000102037824 */ /* 0x000fe200078e0a24 */
[----:B------:R-:W-:Y:S04]  /*4be0*/  HMMA.16816.F32.BF16 R20, R4, R68, R52 ;  /* 0x000000440414723c */ /* 0x000fe80000041834 */
[----:B------:R-:W-:-:S04]  /*4bf0*/  IABS R3, R3 ;  /* 0x0000000300037213 */ /* 0x000fc80000000000 */
[----:B------:R-:W-:Y:S01]  /*4c00*/  I2FP.F32.S32 R3, R3 ;  /* 0x0000000300037245 */ /* 0x000fe20000201400 */
[----:B-1----:R-:W-:Y:S04]  /*4c10*/  HMMA.16816.F32.BF16 R68, R28, R26, R32 ;  /* 0x0000001a1c44723c */ /* 0x002fe80000041820 */
[----:B------:R-:W-:Y:S01]  /*4c20*/  FFMA.FTZ R27, R3, -UR7, R49 ;  /* 0x80000007031b7c23 */ /* 0x000fe20008010031 */
[----:B------:R-:W-:-:S03]  /*4c30*/  VIADD R3, R14, 0x8 ;  /* 0x000000080e037836 */ /* 0x000fc60000000000 */
[----:B------:R-:W-:Y:S01]  /*4c40*/  HMMA.16816.F32.BF16 R64, R28, R82, R8 ;  /* 0x000000521c40723c */ /* 0x000fe20000041808 */
[----:B------:R-:W-:Y:S01]  /*4c50*/  VIADD R10, R14, 0x9 ;  /* 0x000000090e0a7836 */ /* 0x000fe20000000000 */
[----:B------:R-:W-:Y:S02]  /*4c60*/  ISETP.GE.AND P5, PT, R3, UR22, PT ;  /* 0x0000001603007c0c */ /* 0x000fe4000bfa6270 */
[----:B------:R-:W-:Y:S02]  /*4c70*/  FSEL R34, R27, -INF , !P6 ;  /* 0xff8000001b227808 */ /* 0x000fe40007000000 */
[----:B------:R-:W-:Y:S02]  /*4c80*/  ISETP.GE.AND P4, PT, R10, UR22, PT ;  /* 0x000000160a007c0c */ /* 0x000fe4000bf86270 */
[----:B------:R-:W-:Y:S01]  /*4c90*/  HMMA.16816.F32.BF16 R40, R4, R72, R40 ;  /* 0x000000480428723c */ /* 0x000fe20000041828 */
[C---:B------:R-:W-:Y:S02]  /*4ca0*/  IMAD.IADD R4, R2.reuse, 0x1, -R3 ;  /* 0x0000000102047824 */ /* 0x040fe400078e0a03 */
[----:B------:R-:W-:-:S02]  /*4cb0*/  IMAD.IADD R3, R2, 0x1, -R10 ;  /* 0x0000000102037824 */ /* 0x000fc400078e0a0a */
[C---:B------:R-:W-:Y:S01]  /*4cc0*/  IMAD.IADD R5, R2.reuse, 0x1, -R13 ;  /* 0x0000000102057824 */ /* 0x040fe200078e0a0d */
[----:B------:R-:W-:Y:S01]  /*4cd0*/  IABS R6, R4 ;  /* 0x0000000400067213 */ /* 0x000fe20000000000 */
[----:B------:R-:W-:Y:S01]  /*4ce0*/  IMAD.IADD R7, R2, 0x1, -R15 ;  /* 0x0000000102077824 */ /* 0x000fe200078e0a0f */
[C---:B------:R-:W-:Y:S01]  /*4cf0*/  HMMA.16816.F32.BF16 R60, R28.reuse, R24, R20 ;  /* 0x000000181c3c723c */ /* 0x040fe20000041814 */
[----:B------:R-:W-:Y:S01]  /*4d00*/  VIADD R24, R14, 0x18 ;  /* 0x000000180e187836 */ /* 0x000fe20000000000 */
[----:B------:R-:W-:Y:S02]  /*4d10*/  IABS R4, R3 ;  /* 0x0000000300047213 */ /* 0x000fe40000000000 */
[----:B------:R-:W-:Y:S01]  /*4d20*/  IABS R3, R5 ;  /* 0x0000000500037213 */ /* 0x000fe20000000000 */
[----:B------:R-:W-:Y:S01]  /*4d30*/  IMAD.IADD R8, R2, 0x1, -R24 ;  /* 0x0000000102087824 */ /* 0x000fe200078e0a18 */
[----:B------:R-:W-:Y:S01]  /*4d40*/  IABS R5, R7 ;  /* 0x0000000700057213 */ /* 0x000fe20000000000 */
[----:B------:R-:W-:Y:S01]  /*4d50*/  IMAD.MOV.U32 R7, RZ, RZ, R6 ;  /* 0x000000ffff077224 */ /* 0x000fe200078e0006 */
[C---:B------:R-:W-:Y:S01]  /*4d60*/  HMMA.16816.F32.BF16 R52, R28.reuse, R78, R16 ;  /* 0x0000004e1c34723c */ /* 0x040fe20000041810 */
[----:B------:R-:W-:Y:S01]  /*4d70*/  IMAD.MOV.U32 R6, RZ, RZ, R4 ;  /* 0x000000ffff067224 */ /* 0x000fe200078e0004 */
[----:B------:R-:W-:Y:S01]  /*4d80*/  IABS R8, R8 ;  /* 0x0000000800087213 */ /* 0x000fe20000000000 */
[----:B------:R-:W-:Y:S01]  /*4d90*/  IMAD.MOV.U32 R4, RZ, RZ, R5 ;  /* 0x000000ffff047224 */ /* 0x000fe200078e0005 */
[----:B------:R-:W-:Y:S01]  /*4da0*/  I2FP.F32.S32 R5, R3 ;  /* 0x0000000300057245 */ /* 0x000fe20000201400 */
[C---:B------:R-:W-:Y:S01]  /*4db0*/  VIADD R16, R14.reuse, 0x19 ;  /* 0x000000190e107836 */ /* 0x040fe20000000000 */
[----:B------:R-:W-:Y:S01]  /*4dc0*/  I2FP.F32.S32 R7, R7 ;  /* 0x0000000700077245 */ /* 0x000fe20000201400 */
[----:B------:R-:W-:Y:S01]  /*4dd0*/  IMAD.MOV.U32 R3, RZ, RZ, R8 ;  /* 0x000000ffff037224 */ /* 0x000fe200078e0008 */
[----:B------:R-:W-:Y:S01]  /*4de0*/  I2FP.F32.S32 R4, R4 ;  /* 0x0000000400047245 */ /* 0x000fe20000201400 */
[C---:B------:R-:W-:Y:S01]  /*4df0*/  VIADD R17, R14.reuse, 0x20 ;  /* 0x000000200e117836 */ /* 0x040fe20000000000 */
[----:B------:R-:W-:Y:S01]  /*4e00*/  I2FP.F32.S32 R6, R6 ;  /* 0x0000000600067245 */ /* 0x000fe20000201400 */
[----:B------:R-:W-:Y:S01]  /*4e10*/  VIADD R18, R14, 0x21 ;  /* 0x000000210e127836 */ /* 0x000fe20000000000 */
[----:B------:R-:W-:Y:S01]  /*4e20*/  I2FP.F32.S32 R3, R3 ;  /* 0x0000000300037245 */ /* 0x000fe20000201400 */
[----:B------:R-:W-:Y:S01]  /*4e30*/  FFMA.FTZ R20, R5, -UR7, R44 ;  /* 0x8000000705147c23 */ /* 0x000fe2000801002c */
[----:B------:R-:W-:Y:S01]  /*4e40*/  FFMA.FTZ R19, R4, -UR7, R45 ;  /* 0x8000000704137c23 */ /* 0x000fe2000801002d */
[C---:B------:R-:W-:Y:S01]  /*4e50*/  IMAD.IADD R5, R2.reuse, 0x1, -R16 ;  /* 0x0000000102057824 */ /* 0x040fe200078e0a10 */
[----:B---3--:R-:W-:Y:S01]  /*4e60*/  HMMA.16816.F32.BF16 R72, R28, R56, R40 ;  /* 0x000000381c48723c */ /* 0x008fe20000041828 */
[----:B------:R-:W-:-:S02]  /*4e70*/  IMAD.IADD R4, R2, 0x1, -R17 ;  /* 0x0000000102047824 */ /* 0x000fc400078e0a11 */
[----:B------:R-:W-:Y:S01]  /*4e80*/  FFMA.FTZ R33, R3, -UR7, R64 ;  /* 0x8000000703217c23 */ /* 0x000fe20008010040 */
[----:B------:R-:W-:Y:S01]  /*4e90*/  FFMA.FTZ R22, R7, -UR7, R52 ;  /* 0x8000000707167c23 */ /* 0x000fe20008010034 */
[----:B------:R-:W-:Y:S02]  /*4ea0*/  IMAD.IADD R7, R2, 0x1, -R18 ;  /* 0x0000000102077824 */ /* 0x000fe400078e0a12 */
[----:B------:R-:W-:Y:S01]  /*4eb0*/  FFMA.FTZ R21, R6, -UR7, R53 ;  /* 0x8000000706157c23 */ /* 0x000fe20008010035 */
[C---:B------:R-:W-:Y:S01]  /*4ec0*/  VIADD R3, R2.reuse, 0x8 ;  /* 0x0000000802037836 */ /* 0x040fe20000000000 */
[----:B------:R-:W-:Y:S01]  /*4ed0*/  IABS R6, R5 ;  /* 0x0000000500067213 */ /* 0x000fe20000000000 */
[--C-:B------:R-:W-:Y:S01]  /*4ee0*/  IMAD.IADD R8, R2, 0x1, -R14.reuse ;  /* 0x0000000102087824 */ /* 0x100fe200078e0a0e */
[----:B------:R-:W-:Y:S01]  /*4ef0*/  IABS R5, R4 ;  /* 0x0000000400057213 */ /* 0x000fe20000000000 */
[----:B------:R-:W-:Y:S01]  /*4f00*/  IMAD.IADD R4, R3, 0x1, -R14 ;  /* 0x0000000103047824 */ /* 0x000fe200078e0a0e */
[----:B------:R-:W-:Y:S01]  /*4f10*/  IABS R7, R7 ;  /* 0x0000000700077213 */ /* 0x000fe20000000000 */
[----:B------:R-:W-:Y:S01]  /*4f20*/  HMMA.16816.F32.BF16 R28, R28, R58, R84 ;  /* 0x0000003a1c1c723c */ /* 0x000fe20000041854 */
[----:B------:R-:W-:Y:S01]  /*4f30*/  IABS R9, R8 ;  /* 0x0000000800097213 */ /* 0x000fe20000000000 */
[----:B------:R-:W-:Y:S01]  /*4f40*/  IMAD.MOV.U32 R8, RZ, RZ, R6 ;  /* 0x000000ffff087224 */ /* 0x000fe200078e0006 */
[----:B------:R-:W-:Y:S01]  /*4f50*/  IABS R4, R4 ;  /* 0x0000000400047213 */ /* 0x000fe20000000000 */
[----:B------:R-:W-:Y:S01]  /*4f60*/  IMAD.MOV.U32 R6, RZ, RZ, R5 ;  /* 0x000000ffff067224 */ /* 0x000fe200078e0005 */
[----:B------:R-:W-:Y:S01]  /*4f70*/  FSEL R41, R20, -INF , !P3 ;  /* 0xff80000014297808 */ /* 0x000fe20005800000 */
[----:B------:R-:W-:Y:S01]  /*4f80*/  IMAD.MOV.U32 R5, RZ, RZ, R7 ;  /* 0x000000ffff057224 */ /* 0x000fe200078e0007 */
[----:B------:R-:W-:-:S02]  /*4f90*/  I2FP.F32.S32 R4, R4 ;  /* 0x0000000400047245 */ /* 0x000fc40000201400 */
[----:B------:R-:W-:Y:S01]  /*4fa0*/  I2FP.F32.S32 R7, R6 ;  /* 0x0000000600077245 */ /* 0x000fe20000201400 */
[----:B------:R-:W-:Y:S01]  /*4fb0*/  IMAD.MOV.U32 R6, RZ, RZ, R9 ;  /* 0x000000ffff067224 */ /* 0x000fe200078e0009 */
[----:B------:R-:W-:Y:S01]  /*4fc0*/  I2FP.F32.S32 R5, R5 ;  /* 0x0000000500057245 */ /* 0x000fe20000201400 */
[----:B------:R-:W-:Y:S01]  /*4fd0*/  FFMA.FTZ R4, R4, -UR7, R50 ;  /* 0x8000000704047c23 */ /* 0x000fe20008010032 */
[----:B------:R-:W-:Y:S01]  /*4fe0*/  I2FP.F32.S32 R8, R8 ;  /* 0x0000000800087245 */ /* 0x000fe20000201400 */
[----:B------:R-:W-:Y:S01]  /*4ff0*/  FFMA.FTZ R25, R7, -UR7, R60 ;  /* 0x8000000707197c23 */ /* 0x000fe2000801003c */
[----:B------:R-:W-:Y:S01]  /*5000*/  I2FP.F32.S32 R11, R6 ;  /* 0x00000006000b7245 */ /* 0x000fe20000201400 */
[----:B------:R-:W-:Y:S01]  /*5010*/  FFMA.FTZ R23, R5, -UR7, R61 ;  /* 0x8000000705177c23 */ /* 0x000fe2000801003d */
[----:B------:R-:W-:Y:S01]  /*5020*/  IMAD.IADD R5, R2, 0x1, -R12 ;  /* 0x0000000102057824 */ /* 0x000fe200078e0a0c */
[----:B------:R-:W-:Y:S01]  /*5030*/  FSEL R37, R4, -INF , !P1 ;  /* 0xff80000004257808 */ /* 0x000fe20004800000 */
[----:B------:R-:W-:Y:S01]  /*5040*/  FFMA.FTZ R26, R8, -UR7, R65 ;  /* 0x80000007081a7c23 */ /* 0x000fe20008010041 */
[----:B------:R-:W-:Y:S01]  /*5050*/  FFMA.FTZ R6, R11, -UR7, R48 ;  /* 0x800000070b067c23 */ /* 0x000fe20008010030 */
[C---:B------:R-:W-:Y:S01]  /*5060*/  IMAD.IADD R7, R3.reuse, 0x1, -R10 ;  /* 0x0000000103077824 */ /* 0x040fe200078e0a0a */
[----:B------:R-:W-:Y:S01]  /*5070*/  IABS R4, R5 ;  /* 0x0000000500047213 */ /* 0x000fe20000000000 */
[C---:B------:R-:W-:Y:S01]  /*5080*/  IMAD.IADD R5, R3.reuse, 0x1, -R36 ;  /* 0x0000000103057824 */ /* 0x040fe200078e0a24 */
[----:B------:R-:W-:Y:S01]  /*5090*/  FSEL R35, R22, -INF , !P5 ;  /* 0xff80000016237808 */ /* 0x000fe20006800000 */
[C---:B------:R-:W-:Y:S01]  /*50a0*/  IMAD.IADD R8, R3.reuse, 0x1, -R13 ;  /* 0x0000000103087824 */ /* 0x040fe200078e0a0d */
[----:B------:R-:W-:Y:S01]  /*50b0*/  FSEL R39, R6, -INF , !P1 ;  /* 0xff80000006277808 */ /* 0x000fe20004800000 */
[----:B------:R-:W-:Y:S01]  /*50c0*/  IMAD.IADD R10, R3, 0x1, -R15 ;  /* 0x00000001030a7824 */ /* 0x000fe200078e0a0f */
[----:B------:R-:W-:Y:S01]  /*50d0*/  IABS R6, R5 ;  /* 0x0000000500067213 */ /* 0x000fe20000000000 */
[----:B------:R-:W-:Y:S01]  /*50e0*/  IMAD.MOV.U32 R9, RZ, RZ, R4 ;  /* 0x000000ffff097224 */ /* 0x000fe200078e0004 */
[----:B------:R-:W-:Y:S01]  /*50f0*/  IABS R5, R7 ;  /* 0x0000000700057213 */ /* 0x000fe20000000000 */
[----:B------:R-:W-:Y:S01]  /*5100*/  VIADD R13, R14, 0x31 ;  /* 0x000000310e0d7836 */ /* 0x000fe20000000000 */
[----:B------:R-:W-:Y:S01]  /*5110*/  IABS R4, R8 ;  /* 0x0000000800047213 */ /* 0x000fe20000000000 */
[----:B------:R-:W-:Y:S01]  /*5120*/  IMAD.MOV.U32 R8, RZ, RZ, R6 ;  /* 0x000000ffff087224 */ /* 0x000fe200078e0006 */
[----:B------:R-:W-:Y:S01]  /*5130*/  IABS R7, R10 ;  /* 0x0000000a00077213 */ /* 0x000fe20000000000 */
[----:B------:R-:W-:Y:S01]  /*5140*/  IMAD.MOV.U32 R6, RZ, RZ, R5 ;  /* 0x000000ffff067224 */ /* 0x000fe200078e0005 */
[----:B------:R-:W-:Y:S01]  /*5150*/  ISETP.GE.AND P1, PT, R15, UR22, PT ;  /* 0x000000160f007c0c */ /* 0x000fe2000bf26270 */
[----:B------:R-:W-:Y:S01]  /*5160*/  IMAD.MOV.U32 R5, RZ, RZ, R4 ;  /* 0x000000ffff057224 */ /* 0x000fe200078e0004 */
[----:B------:R-:W-:Y:S01]  /*5170*/  I2FP.F32.S32 R9, R9 ;  /* 0x0000000900097245 */ /* 0x000fe20000201400 */
[----:B------:R-:W-:Y:S01]  /*5180*/  IMAD.MOV.U32 R4, RZ, RZ, R7 ;  /* 0x000000ffff047224 */ /* 0x000fe200078e0007 */
[----:B------:R-:W-:Y:S01]  /*5190*/  I2FP.F32.S32 R7, R8 ;  /* 0x0000000800077245 */ /* 0x000fe20000201400 */
[----:B------:R-:W-:Y:S01]  /*51a0*/  IMAD.IADD R10, R3, 0x1, -R12 ;  /* 0x00000001030a7824 */ /* 0x000fe200078e0a0c */
[----:B------:R-:W-:Y:S01]  /*51b0*/  I2FP.F32.S32 R5, R5 ;  /* 0x0000000500057245 */ /* 0x000fe20000201400 */
[----:B------:R-:W-:Y:S01]  /*51c0*/  FFMA.FTZ R15, R9, -UR7, R68 ;  /* 0x80000007090f7c23 */ /* 0x000fe20008010044 */
[----:B------:R-:W-:Y:S01]  /*51d0*/  I2FP.F32.S32 R4, R4 ;  /* 0x0000000400047245 */ /* 0x000fe20000201400 */
[----:B------:R-:W-:Y:S01]  /*51e0*/  FFMA.FTZ R8, R7, -UR7, R51 ;  /* 0x8000000707087c23 */ /* 0x000fe20008010033 */
[----:B------:R-:W-:Y:S01]  /*51f0*/  I2FP.F32.S32 R6, R6 ;  /* 0x0000000600067245 */ /* 0x000fe20000201400 */
[----:B------:R-:W-:Y:S01]  /*5200*/  FFMA.FTZ R5, R5, -UR7, R46 ;  /* 0x8000000705057c23 */ /* 0x000fe2000801002e */
[----:B------:R-:W-:Y:S01]  /*5210*/  FFMA.FTZ R7, R11, -UR7, R54 ;  /* 0x800000070b077c23 */ /* 0x000fe20008010036 */
[----:B------:R-:W-:Y:S01]  /*5220*/  FFMA.FTZ R4, R4, -UR7, R47 ;  /* 0x8000000704047c23 */ /* 0x000fe2000801002f */
[----:B------:R-:W-:Y:S01]  /*5230*/  FSEL R32, R8, -INF , !P6 ;  /* 0xff80000008207808 */ /* 0x000fe20007000000 */
[----:B------:R-:W-:Y:S01]  /*5240*/  FFMA.FTZ R6, R6, -UR7, R55 ;  /* 0x8000000706067c23 */ /* 0x000fe20008010037 */
[----:B------:R-:W-:Y:S01]  /*5250*/  FSEL R20, R5, -INF , !P3 ;  /* 0xff80000005147808 */ /* 0x000fe20005800000 */
[C---:B------:R-:W-:Y:S01]  /*5260*/  IMAD.IADD R5, R3.reuse, 0x1, -R24 ;  /* 0x0000000103057824 */ /* 0x040fe200078e0a18 */
[----:B------:R-:W-:Y:S01]  /*5270*/  FSEL R38, R4, -INF , !P1 ;  /* 0xff80000004267808 */ /* 0x000fe20004800000 */
[----:B------:R-:W-:Y:S01]  /*5280*/  IMAD.IADD R4, R3, 0x1, -R16 ;  /* 0x0000000103047824 */ /* 0x000fe200078e0a10 */
[----:B------:R-:W-:Y:S01]  /*5290*/  FSEL R22, R7, -INF , !P5 ;  /* 0xff80000007167808 */ /* 0x000fe20006800000 */
[----:B------:R-:W-:Y:S01]  /*52a0*/  IMAD.IADD R7, R3, 0x1, -R17 ;  /* 0x0000000103077824 */ /* 0x000fe200078e0a11 */
[----:B------:R-:W-:Y:S01]  /*52b0*/  FSEL R36, R21, -INF , !P4 ;  /* 0xff80000015247808 */ /* 0x000fe20006000000 */
[----:B------:R-:W-:Y:S01]  /*52c0*/  IMAD.IADD R8, R3, 0x1, -R18 ;  /* 0x0000000103087824 */ /* 0x000fe200078e0a12 */
[----:B------:R-:W-:Y:S01]  /*52d0*/  FSEL R21, R6, -INF , !P4 ;  /* 0xff80000006157808 */ /* 0x000fe20006000000 */
[----:B------:R-:W-:Y:S01]  /*52e0*/  VIADD R11, R14, 0x39 ;  /* 0x000000390e0b7836 */ /* 0x000fe20000000000 */
[----:B------:R-:W-:-:S02]  /*52f0*/  IABS R9, R5 ;  /* 0x0000000500097213 */ /* 0x000fc40000000000 */
[----:B------:R-:W-:Y:S02]  /*5300*/  IABS R6, R4 ;  /* 0x0000000400067213 */ /* 0x000fe40000000000 */
[----:B------:R-:W-:Y:S02]  /*5310*/  IABS R5, R7 ;  /* 0x0000000700057213 */ /* 0x000fe40000000000 */
        /* <DEDUP_REMOVED lines=9> */
[----:B------:R-:W-:Y:S01]  /*53b0*/  VIADD R10, R14, 0x29 ;  /* 0x000000290e0a7836 */ /* 0x000fe20000000000 */
        /* <DEDUP_REMOVED lines=10> */
[----:B------:R-:W-:Y:S01]  /*5460*/  FSEL R101, R5, -INF , !P3 ;  /* 0xff80000005657808 */ /* 0x000fe20005800000 */
[----:B------:R-:W-:Y:S01]  /*5470*/  IMAD.IADD R5, R2, 0x1, -R10 ;  /* 0x0000000102057824 */ /* 0x000fe200078e0a0a */
[----:B------:R-:W-:Y:S01]  /*5480*/  ISETP.GE.AND P6, PT, R24, UR22, PT ;  /* 0x0000001618007c0c */ /* 0x000fe2000bfc6270 */
[----:B------:R-:W-:Y:S01]  /*5490*/  VIADD R9, R14, 0x30 ;  /* 0x000000300e097836 */ /* 0x000fe20000000000 */
[----:B------:R-:W-:Y:S01]  /*54a0*/  ISETP.GE.AND P5, PT, R16, UR22, PT ;  /* 0x0000001610007c0c */ /* 0x000fe2000bfa6270 */
[----:B------:R-:W-:Y:S01]  /*54b0*/  VIADD R12, R14, 0x38 ;  /* 0x000000380e0c7836 */ /* 0x000fe20000000000 */
[----:B------:R-:W-:Y:S01]  /*54c0*/  ISETP.GE.AND P4, PT, R17, UR22, PT ;  /* 0x0000001611007c0c */ /* 0x000fe2000bf86270 */
[C-C-:B------:R-:W-:Y:S01]  /*54d0*/  IMAD.IADD R16, R3.reuse, 0x1, -R9.reuse ;  /* 0x0000000103107824 */ /* 0x140fe200078e0a09 */
[----:B------:R-:W-:Y:S01]  /*54e0*/  FSEL R91, R4, -INF , !P1 ;  /* 0xff800000045b7808 */ /* 0x000fe20004800000 */
[--C-:B------:R-:W-:Y:S01]  /*54f0*/  IMAD.IADD R14, R3, 0x1, -R12.reuse ;  /* 0x00000001030e7824 */ /* 0x100fe200078e0a0c */
[----:B------:R-:W-:Y:S01]  /*5500*/  IABS R4, R5 ;  /* 0x0000000500047213 */ /* 0x000fe20000000000 */
[----:B------:R-:W-:Y:S01]  /*5510*/  IMAD.IADD R5, R2, 0x1, -R9 ;  /* 0x0000000102057824 */ /* 0x000fe200078e0a09 */
[----:B------:R-:W-:Y:S01]  /*5520*/  FSEL R40, R8, -INF , !P6 ;  /* 0xff80000008287808 */ /* 0x000fe20007000000 */
[C---:B------:R-:W-:Y:S01]  /*5530*/  IMAD.IADD R8, R2.reuse, 0x1, -R12 ;  /* 0x0000000102087824 */ /* 0x040fe200078e0a0c */
[----:B------:R-:W-:Y:S01]  /*5540*/  FSEL R43, R7, -INF , !P5 ;  /* 0xff800000072b7808 */ /* 0x000fe20006800000 */
[----:B------:R-:W-:Y:S01]  /*5550*/  IMAD.IADD R7, R2, 0x1, -R13 ;  /* 0x0000000102077824 */ /* 0x000fe200078e0a0d */
[----:B------:R-:W-:Y:S01]  /*5560*/  FSEL R90, R6, -INF , !P4 ;  /* 0xff800000065a7808 */ /* 0x000fe20006000000 */
[----:B------:R-:W-:Y:S01]  /*5570*/  IMAD.IADD R6, R2, 0x1, -R11 ;  /* 0x0000000102067824 */ /* 0x000fe200078e0a0b */
[----:B------:R-:W-:-:S02]  /*5580*/  I2FP.F32.S32 R2, R4 ;  /* 0x0000000400027245 */ /* 0x000fc40000201400 */
[----:B------:R-:W-:Y:S02]  /*5590*/  FSEL R18, R33, -INF , !P6 ;  /* 0xff80000021127808 */ /* 0x000fe40007000000 */
[----:B------:R-:W-:Y:S01]  /*55a0*/  FSEL R99, R25, -INF , !P4 ;  /* 0xff80000019637808 */ /* 0x000fe20006000000 */
[----:B------:R-:W-:Y:S01]  /*55b0*/  FFMA.FTZ R17, R2, -UR7, R69 ;  /* 0x8000000702117c23 */ /* 0x000fe20008010045 */
[----:B------:R-:W-:Y:S01]  /*55c0*/  FSEL R93, R15, -INF , !P1 ;  /* 0xff8000000f5d7808 */ /* 0x000fe20004800000 */
[C---:B------:R-:W-:Y:S01]  /*55d0*/  IMAD.IADD R15, R3.reuse, 0x1, -R13 ;  /* 0x00000001030f7824 */ /* 0x040fe200078e0a0d */
[----:B------:R-:W-:Y:S01]  /*55e0*/  ISETP.GE.AND P6, PT, R10, UR22, PT ;  /* 0x000000160a007c0c */ /* 0x000fe2000bfc6270 */
[----:B------:R-:W-:Y:S01]  /*55f0*/  IMAD.IADD R10, R3, 0x1, -R10 ;  /* 0x00000001030a7824 */ /* 0x000fe200078e0a0a */
[----:B------:R-:W-:Y:S01]  /*5600*/  ISETP.GE.AND P4, PT, R13, UR22, PT ;  /* 0x000000160d007c0c */ /* 0x000fe2000bf86270 */
[----:B------:R-:W-:Y:S01]  /*5610*/  IMAD.IADD R13, R3, 0x1, -R11 ;  /* 0x00000001030d7824 */ /* 0x000fe200078e0a0b */
[----:B------:R-:W-:-:S02]  /*5620*/  IABS R4, R5 ;  /* 0x0000000500047213 */ /* 0x000fc40000000000 */
[----:B------:R-:W-:Y:S02]  /*5630*/  IABS R3, R7 ;  /* 0x0000000700037213 */ /* 0x000fe40000000000 */
[----:B------:R-:W-:Y:S02]  /*5640*/  IABS R2, R8 ;  /* 0x0000000800027213 */ /* 0x000fe40000000000 */
[----:B------:R-:W-:Y:S01]  /*5650*/  IABS R5, R6 ;  /* 0x0000000600057213 */ /* 0x000fe20000000000 */
[----:B------:R-:W-:Y:S01]  /*5660*/  IMAD.MOV.U32 R6, RZ, RZ, R4 ;  /* 0x000000ffff067224 */ /* 0x000fe200078e0004 */
[----:B------:R-:W-:Y:S01]  /*5670*/  FSEL R19, R26, -INF , !P5 ;  /* 0xff8000001a137808 */ /* 0x000fe20006800000 */
[----:B------:R-:W-:Y:S01]  /*5680*/  IMAD.MOV.U32 R4, RZ, RZ, R3 ;  /* 0x000000ffff047224 */ /* 0x000fe200078e0003 */
[----:B------:R-:W-:Y:S01]  /*5690*/  ISETP.GE.AND P5, PT, R9, UR22, PT ;  /* 0x0000001609007c0c */ /* 0x000fe2000bfa6270 */
[----:B------:R-:W-:Y:S01]  /*56a0*/  IMAD.MOV.U32 R3, RZ, RZ, R2 ;  /* 0x000000ffff037224 */ /* 0x000fe200078e0002 */
[----:B------:R-:W-:-:S02]  /*56b0*/  IABS R2, R10 ;  /* 0x0000000a00027213 */ /* 0x000fc40000000000 */
[----:B------:R-:W-:Y:S02]  /*56c0*/  I2FP.F32.S32 R7, R6 ;  /* 0x0000000600077245 */ /* 0x000fe40000201400 */
[----:B------:R-:W-:Y:S02]  /*56d0*/  I2FP.F32.S32 R6, R4 ;  /* 0x0000000400067245 */ /* 0x000fe40000201400 */
[----:B------:R-:W-:Y:S02]  /*56e0*/  I2FP.F32.S32 R4, R3 ;  /* 0x0000000300047245 */ /* 0x000fe40000201400 */
[----:B------:R-:W-:Y:S02]  /*56f0*/  I2FP.F32.S32 R3, R5 ;  /* 0x0000000500037245 */ /* 0x000fe40000201400 */
[----:B------:R-:W-:Y:S01]  /*5700*/  I2FP.F32.S32 R2, R2 ;  /* 0x0000000200027245 */ /* 0x000fe20000201400 */
[----:B------:R-:W-:Y:S01]  /*5710*/  FFMA.FTZ R10, R4, -UR7, R28 ;  /* 0x80000007040a7c23 */ /* 0x000fe2000801001c */
[----:B------:R-:W-:Y:S01]  /*5720*/  IABS R4, R16 ;  /* 0x0000001000047213 */ /* 0x000fe20000000000 */
[----:B------:R-:W-:Y:S01]  /*5730*/  FFMA.FTZ R9, R3, -UR7, R29 ;  /* 0x8000000703097c23 */ /* 0x000fe2000801001d */
[----:B------:R-:W-:Y:S01]  /*5740*/  IABS R3, R15 ;  /* 0x0000000f00037213 */ /* 0x000fe20000000000 */
[----:B------:R-:W-:Y:S01]  /*5750*/  FFMA.FTZ R8, R2, -UR7, R71 ;  /* 0x8000000702087c23 */ /* 0x000fe20008010047 */
[----:B------:R-:W-:-:S02]  /*5760*/  FSEL R100, R23, -INF , !P3 ;  /* 0xff80000017647808 */ /* 0x000fc40005800000 */
[----:B------:R-:W-:Y:S02]  /*5770*/  IABS R2, R14 ;  /* 0x0000000e00027213 */ /* 0x000fe40000000000 */
[----:B------:R-:W-:Y:S01]  /*5780*/  ISETP.GE.AND P3, PT, R12, UR22, PT ;  /* 0x000000160c007c0c */ /* 0x000fe2000bf66270 */
[----:B------:R-:W-:Y:S01]  /*5790*/  FFMA.FTZ R12, R7, -UR7, R72 ;  /* 0x80000007070c7c23 */ /* 0x000fe20008010048 */
[----:B------:R-:W-:Y:S02]  /*57a0*/  IABS R5, R13 ;  /* 0x0000000d00057213 */ /* 0x000fe40000000000 */
[----:B------:R-:W-:Y:S01]  /*57b0*/  ISETP.GE.AND P1, PT, R11, UR22, PT ;  /* 0x000000160b007c0c */ /* 0x000fe2000bf26270 */
[----:B------:R-:W-:Y:S01]  /*57c0*/  FFMA.FTZ R11, R6, -UR7, R73 ;  /* 0x80000007060b7c23 */ /* 0x000fe20008010049 */
[----:B------:R-:W-:Y:S01]  /*57d0*/  I2FP.F32.S32 R7, R4 ;  /* 0x0000000400077245 */ /* 0x000fe20000201400 */
[----:B------:R-:W-:Y:S01]  /*57e0*/  IMAD.MOV.U32 R6, RZ, RZ, R3 ;  /* 0x000000ffff067224 */ /* 0x000fe200078e0003 */
[----:B------:R-:W-:Y:S01]  /*57f0*/  FMNMX3.FTZ R4, R37, R32, R22, !PT ;  /* 0x0000002025047276 */ /* 0x000fe20007810016 */
[----:B------:R-:W-:Y:S01]  /*5800*/  IMAD.MOV.U32 R3, RZ, RZ, R2 ;  /* 0x000000ffff037224 */ /* 0x000fe200078e0002 */
[----:B------:R-:W-:Y:S01]  /*5810*/  FSEL R89, R8, -INF , !P6 ;  /* 0xff80000008597808 */ /* 0x000fe20007000000 */
[----:B------:R-:W-:Y:S01]  /*5820*/  IMAD.MOV.U32 R2, RZ, RZ, R5 ;  /* 0x000000ffff027224 */ /* 0x000fe200078e0005 */
[----:B------:R-:W-:Y:S01]  /*5830*/  FMNMX3.FTZ R4, R4, R21, R20, !PT ;  /* 0x0000001504047276 */ /* 0x000fe20007810014 */
[----:B------:R-:W-:Y:S01]  /*5840*/  FFMA.FTZ R7, R7, -UR7, R74 ;  /* 0x8000000707077c23 */ /* 0x000fe2000801004a */
[----:B------:R-:W-:-:S02]  /*5850*/  I2FP.F32.S32 R5, R3 ;  /* 0x0000000300057245 */ /* 0x000fc40000201400 */
[----:B------:R-:W-:Y:S02]  /*5860*/  I2FP.F32.S32 R3, R2 ;  /* 0x0000000200037245 */ /* 0x000fe40000201400 */
[----:B------:R-:W-:Y:S01]  /*5870*/  FMNMX3.FTZ R2, R4, R38, R40, !PT ;  /* 0x0000002604027276 */ /* 0x000fe20007810028 */
[----:B------:R-:W-:Y:S01]  /*5880*/  FFMA.FTZ R5, R5, -UR7, R30 ;  /* 0x8000000705057c23 */ /* 0x000fe2000801001e */
[----:B------:R-:W-:Y:S01]  /*5890*/  I2FP.F32.S32 R6, R6 ;  /* 0x0000000600067245 */ /* 0x000fe20000201400 */
[----:B------:R-:W-:Y:S01]  /*58a0*/  FFMA.FTZ R3, R3, -UR7, R31 ;  /* 0x8000000703037c23 */ /* 0x000fe2000801001f */
[----:B------:R-:W-:Y:S02]  /*58b0*/  FMNMX3.FTZ R2, R2, R43, R90, !PT ;  /* 0x0000002b02027276 */ /* 0x000fe4000781005a */
[----:B------:R-:W-:Y:S01]  /*58c0*/  FSEL R92, R7, -INF , !P5 ;  /* 0xff800000075c7808 */ /* 0x000fe20006800000 */
[----:B------:R-:W-:Y:S01]  /*58d0*/  FFMA.FTZ R6, R6, -UR7, R75 ;  /* 0x8000000706067c23 */ /* 0x000fe2000801004b */
[----:B------:R-:W-:-:S02]  /*58e0*/  FMNMX3.FTZ R2, R2, R101, R91, !PT ;  /* 0x0000006502027276 */ /* 0x000fc4000781005b */
[----:B------:R-:W-:Y:S02]  /*58f0*/  FSEL R95, R5, -INF , !P3 ;  /* 0xff800000055f7808 */ /* 0x000fe40005800000 */
[----:B------:R-:W-:Y:S02]  /*5900*/  FSEL R94, R6, -INF , !P4 ;  /* 0xff800000065e7808 */ /* 0x000fe40006000000 */
[----:B------:R-:W-:Y:S02]  /*5910*/  FMNMX3.FTZ R2, R2, R89, R92, !PT ;  /* 0x0000005902027276 */ /* 0x000fe4000781005c */
[----:B------:R-:W-:Y:S02]  /*5920*/  FSEL R103, R3, -INF , !P1 ;  /* 0xff80000003677808 */ /* 0x000fe40004800000 */
[----:B------:R-:W-:Y:S02]  /*5930*/  FMNMX3.FTZ R2, R2, R94, R95, !PT ;  /* 0x0000005e02027276 */ /* 0x000fe4000781005f */
[----:B------:R-:W-:-:S02]  /*5940*/  FSEL R98, R10, -INF , !P3 ;  /* 0xff8000000a627808 */ /* 0x000fc40005800000 */
[----:B------:R-:W-:Y:S02]  /*5950*/  FSEL R25, R17, -INF , !P6 ;  /* 0xff80000011197808 */ /* 0x000fe40007000000 */
[----:B------:R-:W-:Y:S02]  /*5960*/  FSEL R96, R12, -INF , !P5 ;  /* 0xff8000000c607808 */ /* 0x000fe40006800000 */
[----:B------:R-:W-:Y:S02]  /*5970*/  FSEL R97, R11, -INF , !P4 ;  /* 0xff8000000b617808 */ /* 0x000fe40006000000 */
[----:B------:R-:W-:Y:S02]  /*5980*/  FSEL R102, R9, -INF , !P1 ;  /* 0xff80000009667808 */ /* 0x000fe40004800000 */
[----:B------:R-:W-:Y:S01]  /*5990*/  FMNMX.FTZ R10, R103, R2, !PT ;  /* 0x00000002670a7209 */ /* 0x000fe20007810000 */
[----:B------:R-:W-:Y:S06]  /*59a0*/  BRA.U !UP1, `(.L_x_1047) ;  /* 0x0000000509c47547 */ /* 0x000fec000b800000 */
[----:B------:R-:W-:Y:S01]  /*59b0*/  ULEA.HI UR30, UR30, 0xfffffffe, URZ, 0x1a ;  /* 0xfffffffe1e1e7891 */ /* 0x000fe2000f8fd0ff */
[----:B------:R-:W1:Y:S03]  /*59c0*/  LDCU UR5, c[0x0][0x440] ;  /* 0x00008800ff0577ac */ /* 0x000e660008000800 */
[----:B------:R-:W-:Y:S02]  /*59d0*/  UIMAD.WIDE.U32 UR14, UR12, UR30, URZ ;  /* 0x0000001e0c0e72a5 */ /* 0x000fe4000f8e00ff */
[----:B------:R-:W-:Y:S02]  /*59e0*/  UIMAD UR10, UR10, UR30, URZ ;  /* 0x0000001e0a0a72a4 */ /* 0x000fe4000f8e02ff */
[----:B------:R-:W-:Y:S02]  /*59f0*/  UIADD3 UR8, UP0, UPT, UR13, UR14, URZ ;  /* 0x0000000e0d087290 */ /* 0x000fe4000ff1e0ff */
[----:B------:R-:W-:Y:S01]  /*5a00*/  UIADD3 UR10, UPT, UPT, UR15, UR10, URZ ;  /* 0x0000000a0f0a7290 */ /* 0x000fe2000fffe0ff */
[----:B------:R-:W-:-:S02]  /*5a10*/  IMAD.U32 R2, RZ, RZ, UR14 ;  /* 0x0000000eff027e24 */ /* 0x000fc4000f8e00ff */
[----:B------:R-:W-:Y:S01]  /*5a20*/  IMAD.U32 R3, RZ, RZ, UR15 ;  /* 0x0000000fff037e24 */ /* 0x000fe2000f8e00ff */
[----:B------:R-:W-:Y:S01]  /*5a30*/  UIADD3.X UR6, UPT, UPT, UR11, UR10, URZ, UP0, !UPT ;  /* 0x0000000a0b067290 */ /* 0x000fe200087fe4ff */
[----:B------:R-:W-:Y:S01]  /*5a40*/  IMAD.U32 R5, RZ, RZ, UR8 ;  /* 0x00000008ff057e24 */ /* 0x000fe2000f8e00ff */
[----:B------:R-:W-:Y:S01]  /*5a50*/  UIADD3 UR13, UP0, UPT, UR13, UR8, URZ ;  /* 0x000000080d0d7290 */ /* 0x000fe2000ff1e0ff */
[----:B------:R-:W-:Y:S01]  /*5a60*/  IMAD.U32 R4, RZ, RZ, UR10 ;  /* 0x0000000aff047e24 */ /* 0x000fe2000f8e00ff */
[CC--:B------:R-:W-:Y:S02]  /*5a70*/  LEA R8, P3, R2.reuse, R116.reuse, 0x1 ;  /* 0x0000007402087211 */ /* 0x0c0fe400078608ff */
[----:B------:R-:W-:Y:S01]  /*5a80*/  UIADD3.X UR11, UPT, UPT, UR11, UR6, URZ, UP0, !UPT ;  /* 0x000000060b0b7290 */ /* 0x000fe200087fe4ff */
[----:B------:R-:W-:Y:S01]  /*5a90*/  IMAD.U32 R3, RZ, RZ, UR6 ;  /* 0x00000006ff037e24 */ /* 0x000fe2000f8e00ff */
[CC--:B------:R-:W-:Y:S01]  /*5aa0*/  LEA R6, P1, R5.reuse, R116.reuse, 0x1 ;  /* 0x0000007405067211 */ /* 0x0c0fe200078208ff */
[----:B------:R-:W-:Y:S01]  /*5ab0*/  ULEA UR8, UP0, UR16, UR8, 0x5 ;  /* 0x0000000810087291 */ /* 0x000fe2000f8028ff */
[-C--:B------:R-:W-:Y:S01]  /*5ac0*/  LEA.HI.X R9, R2, R115.reuse, R4, 0x1, P3 ;  /* 0x0000007302097211 */ /* 0x080fe200018f0c04 */
[----:B------:R-:W-:Y:S01]  /*5ad0*/  IMAD.U32 R2, RZ, RZ, UR13 ;  /* 0x0000000dff027e24 */ /* 0x000fe2000f8e00ff */
        /* <DEDUP_REMOVED lines=94> */
.L_x_1047:
[----:B-1----:R-:W-:Y:S01]  /*60c0*/  FMNMX3.FTZ R0, R39, R34, R35, !PT ;  /* 0x0000002227007276 */ /* 0x002fe20007810023 */
[----:B------:R-:W1:Y:S01]  /*60d0*/  SHFL.BFLY PT, R2, R10, 0x2, 0x1f ;  /* 0x0c401f000a027f89 */ /* 0x000e6200000e0000 */
[----:B------:R-:W-:Y:S01]  /*60e0*/  USHF.L.U32 UR35, UR35, 0x5, URZ ;  /* 0x0000000523237899 */ /* 0x000fe200080006ff */
[----:B------:R-:W-:Y:S01]  /*60f0*/  IMAD.U32 R4, RZ, RZ, UR21 ;  /* 0x00000015ff047e24 */ /* 0x000fe2000f8e00ff */
[----:B------:R-:W-:Y:S01]  /*6100*/  FMNMX3.FTZ R0, R0, R36, R41, !PT ;  /* 0x0000002400007276 */ /* 0x000fe20007810029 */
[----:B------:R-:W2:Y:S01]  /*6110*/  LDCU UR5, c[0x0][0x45c] ;  /* 0x00008b80ff0577ac */ /* 0x000ea20008000800 */
[----:B------:R-:W-:Y:S01]  /*6120*/  STL [R1+0x8c], R206 ;  /* 0x00008cce01007387 */ /* 0x000fe20000100800 */
[----:B------:R-:W-:Y:S01]  /*6130*/  IMAD R4, R4, 0x4, R113 ;  /* 0x0000000404047824 */ /* 0x000fe200078e0271 */
[----:B------:R-:W-:Y:S01]  /*6140*/  FMNMX3.FTZ R0, R0, R42, R18, !PT ;  /* 0x0000002a00007276 */ /* 0x000fe20007810012 */
[----:B------:R-:W-:Y:S01]  /*6150*/  USHF.R.S32.HI UR6, URZ, 0x1f, UR35 ;  /* 0x0000001fff067899 */ /* 0x000fe20008011423 */
[----:B------:R-:W-:Y:S01]  /*6160*/  IADD3 R6, P3, P1, R107, UR35, R112 ;  /* 0x000000236b067c10 */ /* 0x000fe2000f97e070 */
[----:B------:R-:W-:Y:S01]  /*6170*/  IMAD.WIDE.U32 R26, R4, -0x326172a9, RZ ;  /* 0xcd9e8d57041a7825 */ /* 0x000fe200078e00ff */
[----:B------:R-:W-:Y:S01]  /*6180*/  FMNMX3.FTZ R0, R0, R19, R99, !PT ;  /* 0x0000001300007276 */ /* 0x000fe20007810063 */
[----:B------:R-:W-:Y:S01]  /*6190*/  USHF.L.U32 UR29, UR29, 0x1, URZ ;  /* 0x000000011d1d7899 */ /* 0x000fe200080006ff */
[----:B------:R-:W-:Y:S01]  /*61a0*/  STL [R1+0x88], R205 ;  /* 0x000088cd01007387 */ /* 0x000fe20000100800 */
[----:B------:R-:W-:Y:S01]  /*61b0*/  IMAD.WIDE.U32 R104, R6, -0x2daee0ad, RZ ;  /* 0xd2511f5306687825 */ /* 0x000fe200078e00ff */
[----:B------:R-:W-:Y:S01]  /*61c0*/  FMNMX3.FTZ R0, R0, R100, R93, !PT ;  /* 0x0000006400007276 */ /* 0x000fe2000781005d */
[----:B------:R-:W-:-:S02]  /*61d0*/  UIADD3 UR18, UPT, UPT, UR26, -0x61c88647, URZ ;  /* 0x9e3779b91a127890 */ /* 0x000fc4000fffe0ff */
[----:B------:R-:W-:Y:S01]  /*61e0*/  UIADD3 UR17, UPT, UPT, UR26, 0x3c6ef372, URZ ;  /* 0x3c6ef3721a117890 */ /* 0x000fe2000fffe0ff */
[----:B------:R-:W-:Y:S01]  /*61f0*/  FMNMX3.FTZ R0, R0, R25, R96, !PT ;  /* 0x0000001900007276 */ /* 0x000fe20007810060 */
[----:B------:R-:W-:Y:S01]  /*6200*/  UIADD3 UR16, UPT, UPT, UR27, 0x76cf5d0a, URZ ;  /* 0x76cf5d0a1b107890 */ /* 0x000fe2000fffe0ff */
[----:B------:R-:W-:Y:S01]  /*6210*/  STL.64 [R1+0x68], R104 ;  /* 0x0000686801007387 */ /* 0x000fe20000100a00 */
[----:B------:R-:W-:Y:S01]  /*6220*/  UIADD3 UR14, UPT, UPT, UR27, 0x32370b8f, URZ ;  /* 0x32370b8f1b0e7890 */ /* 0x000fe2000fffe0ff */
[----:B------:R-:W-:Y:S01]  /*6230*/  FMNMX3.FTZ R0, R0, R97, R98, !PT ;  /* 0x0000006100007276 */ /* 0x000fe20007810062 */
[----:B------:R-:W-:Y:S01]  /*6240*/  UIADD3 UR15, UPT, UPT, UR26, -0x255992d5, URZ ;  /* 0xdaa66d2b1a0f7890 */ /* 0x000fe2000fffe0ff */
[----:B-1----:R-:W-:Y:S01]  /*6250*/  FMNMX.FTZ R2, R10, R2, !PT ;  /* 0x000000020a027209 */ /* 0x002fe20007810000 */
[----:B------:R-:W-:Y:S01]  /*6260*/  UIADD3 UR13, UPT, UPT, UR26, 0x78dde6e4, URZ ;  /* 0x78dde6e41a0d7890 */ /* 0x000fe2000fffe0ff */
[----:B------:R-:W-:Y:S01]  /*6270*/  FMNMX.FTZ R0, R102, R0, !PT ;  /* 0x0000000066007209 */ /* 0x000fe20007810000 */
[----:B------:R-:W-:-:S02]  /*6280*/  UIADD3 UR12, UPT, UPT, UR27, -0x126145ec, URZ ;  /* 0xed9eba141b0c7890 */ /* 0x000fc4000fffe0ff */
[----:B------:R-:W1:Y:S01]  /*6290*/  SHFL.BFLY PT, R3, R2, 0x1, 0x1f ;  /* 0x0c201f0002037f89 */ /* 0x000e6200000e0000 */
[----:B------:R-:W-:Y:S02]  /*62a0*/  UIADD3 UR11, UPT, UPT, UR26, 0x1715609d, URZ ;  /* 0x1715609d1a0b7890 */ /* 0x000fe4000fffe0ff */
[----:B------:R-:W-:Y:S01]  /*62b0*/  UIADD3 UR10, UPT, UPT, UR27, -0x56f99767, URZ ;  /* 0xa90668991b0a7890 */ /* 0x000fe2000fffe0ff */
[----:B------:R-:W3:Y:S01]  /*62c0*/  SHFL.BFLY PT, R5, R0, 0x2, 0x1f ;  /* 0x0c401f0000057f89 */ /* 0x000ee200000e0000 */
[----:B------:R-:W-:Y:S01]  /*62d0*/  UIADD3 UR8, UPT, UPT, UR26, -0x4ab325aa, URZ ;  /* 0xb54cda561a087890 */ /* 0x000fe2000fffe0ff */
[----:B-1----:R-:W-:Y:S02]  /*62e0*/  FMNMX.FTZ R2, R2, R3, !PT ;  /* 0x0000000302027209 */ /* 0x002fe40007810000 */
[----:B---3--:R-:W-:-:S03]  /*62f0*/  FMNMX.FTZ R8, R0, R5, !PT ;  /* 0x0000000500087209 */ /* 0x008fc60007810000 */
[----:B--2---:R-:W-:Y:S01]  /*6300*/  FMUL.FTZ R4, R2, UR5 ;  /* 0x0000000502047c20 */ /* 0x004fe20008410000 */
[----:B------:R-:W-:Y:S01]  /*6310*/  IADD3.X R0, PT, PT, R108, UR6, RZ, P3, P1 ;  /* 0x000000066c007c10 */ /* 0x000fe20009fe24ff */
[----:B------:R-:W-:Y:S01]  /*6320*/  UIADD3 UR6, UPT, UPT, UR27, -0x4498517b, URZ ;  /* 0xbb67ae851b067890 */ /* 0x000fe2000fffe0ff */
[----:B------:R-:W-:Y:S01]  /*6330*/  FSETP.NEU.FTZ.AND P4, PT, R2, -INF , PT ;  /* 0xff8000000200780b */ /* 0x000fe20003f9d000 */
[----:B------:R-:W1:Y:S01]  /*6340*/  SHFL.BFLY PT, R9, R8, 0x1, 0x1f ;  /* 0x0c201f0008097f89 */ /* 0x000e6200000e0000 */
[----:B------:R-:W-:Y:S01]  /*6350*/  LOP3.LUT R3, R0, UR26, R27, 0x96, !PT ;  /* 0x0000001a00037c12 */ /* 0x000fe2000f8e961b */
[----:B------:R-:W-:Y:S01]  /*6360*/  IMAD.U32 R0, RZ, RZ, UR29 ;  /* 0x0000001dff007e24 */ /* 0x000fe2000f8e00ff */
[----:B------:R-:W-:Y:S01]  /*6370*/  FSEL R4, R4, RZ, P4 ;  /* 0x000000ff04047208 */ /* 0x000fe20002000000 */
[----:B------:R-:W-:Y:S02]  /*6380*/  UIADD3 UR29, UPT, UPT, UR29, 0x1, URZ ;  /* 0x000000011d1d7890 */ /* 0x000fe4000fffe0ff */
[----:B------:R-:W-:Y:S01]  /*6390*/  IMAD.WIDE.U32 R130, R3, -0x2daee0ad, RZ ;  /* 0xd2511f5303827825 */ /* 0x000fe200078e00ff */
[----:B------:R-:W-:-:S03]  /*63a0*/  LOP3.LUT R0, R0, UR27, R105, 0x96, !PT ;  /* 0x0000001b00007c12 */ /* 0x000fc6000f8e9669 */
[--C-:B------:R-:W-:Y:S01]  /*63b0*/  FFMA.FTZ R5, R37, UR5, -R4.reuse ;  /* 0x0000000525057c23 */ /* 0x100fe20008010804 */
[----:B------:R-:W-:Y:S01]  /*63c0*/  LOP3.LUT R3, R104, UR6, R131, 0x96, !PT ;  /* 0x0000000668037c12 */ /* 0x000fe2000f8e9683 */
[----:B------:R-:W-:Y:S02]  /*63d0*/  IMAD.WIDE.U32 R6, R0, -0x326172a9, RZ ;  /* 0xcd9e8d5700067825 */ /* 0x000fe400078e00ff */
[----:B------:R2:W-:Y:S02]  /*63e0*/  MUFU.EX2 R122, R5 ;  /* 0x00000005007a7308 */ /* 0x0005e40000000800 */
[----:B------:R-:W-:Y:S01]  /*63f0*/  FFMA.FTZ R0, R22, UR5, -R4 ;  /* 0x0000000516007c23 */ /* 0x000fe20008010804 */
[----:B------:R-:W-:Y:S01]  /*6400*/  UIADD3 UR6, UPT, UPT, UR27, 0x646e171e, URZ ;  /* 0x646e171e1b067890 */ /* 0x000fe2000fffe0ff */
[----:B------:R-:W-:Y:S01]  /*6410*/  IMAD.WIDE.U32 R112, R3, -0x326172a9, RZ ;  /* 0xcd9e8d5703707825 */ /* 0x000fe200078e00ff */
[----:B------:R-:W-:Y:S01]  /*6420*/  LOP3.LUT R10, R26, UR18, R7, 0x96, !PT ;  /* 0x000000121a0a7c12 */ /* 0x000fe2000f8e9607 */
[----:B------:R-:W-:Y:S02]  /*6430*/  STL.64 [R1+0x60], R130 ;  /* 0x0000608201007387 */ /* 0x000fe40000100a00 */
[----:B------:R3:W-:Y:S02]  /*6440*/  MUFU.EX2 R136, R0 ;  /* 0x0000000000887308 */ /* 0x0007e40000000800 */
[----:B------:R-:W-:Y:S01]  /*6450*/  IMAD.WIDE.U32 R10, R10, -0x2daee0ad, RZ ;  /* 0xd2511f530a0a7825 */ /* 0x000fe200078e00ff */
[----:B-1----:R-:W-:-:S02]  /*6460*/  FMNMX.FTZ R3, R8, R9, !PT ;  /* 0x0000000908037209 */ /* 0x002fc40007810000 */
[----:B------:R-:W-:Y:S02]  /*6470*/  LOP3.LUT R8, R6, UR17, R113, 0x96, !PT ;  /* 0x0000001106087c12 */ /* 0x000fe4000f8e9671 */
[----:B------:R-:W-:Y:S01]  /*6480*/  FSETP.NEU.FTZ.AND P1, PT, R3, -INF , PT ;  /* 0xff8000000300780b */ /* 0x000fe20003f3d000 */
[----:B--2---:R-:W-:Y:S01]  /*6490*/  FFMA.FTZ R5, R32, UR5, -R4 ;  /* 0x0000000520057c23 */ /* 0x004fe20008010804 */
[----:B------:R-:W-:Y:S01]  /*64a0*/  LOP3.LUT R6, R130, UR16, R11, 0x96, !PT ;  /* 0x0000001082067c12 */ /* 0x000fe2000f8e960b */
[----:B------:R-:W-:Y:S02]  /*64b0*/  IMAD.WIDE.U32 R8, R8, -0x2daee0ad, RZ ;  /* 0xd2511f5308087825 */ /* 0x000fe400078e00ff */
[----:B------:R1:W-:Y:S02]  /*64c0*/  MUFU.EX2 R142, R5 ;  /* 0x00000005008e7308 */ /* 0x0003e40000000800 */
[----:B------:R-:W-:Y:S01]  /*64d0*/  IMAD.WIDE.U32 R6, R6, -0x326172a9, RZ ;  /* 0xcd9e8d5706067825 */ /* 0x000fe200078e00ff */
[----:B------:R-:W-:-:S03]  /*64e0*/  LOP3.LUT R10, R10, UR14, R9, 0x96, !PT ;  /* 0x0000000e0a0a7c12 */ /* 0x000fc6000f8e9609 */
[----:B---3--:R-:W-:Y:S01]  /*64f0*/  FFMA.FTZ R0, R21, UR5, -R4 ;  /* 0x0000000515007c23 */ /* 0x008fe20008010804 */
[----:B------:R-:W-:-:S03]  /*6500*/  LOP3.LUT R12, R112, UR15, R7, 0x96, !PT ;  /* 0x0000000f700c7c12 */ /* 0x000fc6000f8e9607 */
[----:B------:R2:W-:Y:S01]  /*6510*/  MUFU.EX2 R129, R0 ;  /* 0x0000000000817308 */ /* 0x0005e20000000800 */
[----:B------:R-:W-:-:S04]  /*6520*/  IMAD.WIDE.U32 R10, R10, -0x326172a9, RZ ;  /* 0xcd9e8d570a0a7825 */ /* 0x000fc800078e00ff */
[----:B------:R-:W-:Y:S01]  /*6530*/  IMAD.WIDE.U32 R12, R12, -0x2daee0ad, RZ ;  /* 0xd2511f530c0c7825 */ /* 0x000fe200078e00ff */
[----:B------:R-:W-:-:S03]  /*6540*/  LOP3.LUT R9, R6, UR13, R11, 0x96, !PT ;  /* 0x0000000d06097c12 */ /* 0x000fc6000f8e960b */
[----:B-1----:R-:W-:Y:S01]  /*6550*/  FMUL.FTZ R5, R3, UR5 ;  /* 0x0000000503057c20 */ /* 0x002fe20008410000 */
[----:B------:R-:W-:Y:S01]  /*6560*/  LOP3.LUT R6, R8, UR12, R13, 0x96, !PT ;  /* 0x0000000c08067c12 */ /* 0x000fe2000f8e960d */
[----:B------:R-:W-:Y:S01]  /*6570*/  IMAD.WIDE.U32 R8, R9, -0x2daee0ad, RZ ;  /* 0xd2511f5309087825 */ /* 0x000fe200078e00ff */
[----:B------:R-:W1:Y:S02]  /*6580*/  LDC R13, c[0x0][0x4f8] ;  /* 0x00013e00ff0d7b82 */ /* 0x000e640000000800 */
[----:B------:R-:W-:Y:S01]  /*6590*/  FSEL R5, R5, RZ, P1 ;  /* 0x000000ff05057208 */ /* 0x000fe20000800000 */
[----:B------:R-:W-:Y:S01]  /*65a0*/  IMAD.WIDE.U32 R6, R6, -0x326172a9, RZ ;  /* 0xcd9e8d5706067825 */ /* 0x000fe200078e00ff */
[----:B------:R-:W-:-:S03]  /*65b0*/  LOP3.LUT R12, R12, UR10, R9, 0x96, !PT ;  /* 0x0000000a0c0c7c12 */ /* 0x000fc6000f8e9609 */
[----:B--2---:R-:W-:Y:S01]  /*65c0*/  FFMA.FTZ R0, R39, UR5, -R5 ;  /* 0x0000000527007c23 */ /* 0x004fe20008010805 */
[----:B------:R-:W-:Y:S01]  /*65d0*/  LOP3.LUT R10, R10, UR11, R7, 0x96, !PT ;  /* 0x0000000b0a0a7c12 */ /* 0x000fe2000f8e9607 */
[----:B------:R-:W-:Y:S01]  /*65e0*/  FFMA.FTZ R7, R38, UR5, -R4 ;  /* 0x0000000526077c23 */ /* 0x000fe20008010804 */
[----:B------:R-:W-:Y:S01]  /*65f0*/  IMAD.WIDE.U32 R72, R12, -0x326172a9, RZ ;  /* 0xcd9e8d570c487825 */ /* 0x000fe200078e00ff */
[----:B------:R2:W-:Y:S03]  /*6600*/  MUFU.EX2 R128, R0 ;  /* 0x0000000000807308 */ /* 0x0005e60000000800 */
[----:B------:R-:W-:Y:S01]  /*6610*/  IMAD.WIDE.U32 R74, R10, -0x2daee0ad, RZ ;  /* 0xd2511f530a4a7825 */ /* 0x000fe200078e00ff */
[C---:B------:R-:W-:Y:S02]  /*6620*/  PRMT R150, R72.reuse, 0x7771, RZ ;  /* 0x0000777148967816 */ /* 0x040fe400000000ff */
[----:B------:R-:W-:-:S02]  /*6630*/  PRMT R149, R72, 0x7773, RZ ;  /* 0x0000777348957816 */ /* 0x000fc400000000ff */
[----:B------:R3:W-:Y:S01]  /*6640*/  MUFU.EX2 R115, R7 ;  /* 0x0000000700737308 */ /* 0x0007e20000000800 */
[----:B------:R-:W-:Y:S02]  /*6650*/  LOP3.LUT R11, R8, UR6, R75, 0x96, !PT ;  /* 0x00000006080b7c12 */ /* 0x000fe4000f8e964b */
[----:B------:R-:W-:Y:S02]  /*6660*/  PRMT R165, R72, 0x7772, RZ ;  /* 0x0000777248a57816 */ /* 0x000fe400000000ff */
[----:B-1----:R-:W-:Y:S02]  /*6670*/  LOP3.LUT R8, R13, 0xff, RZ, 0xc0, !PT ;  /* 0x000000ff0d087812 */ /* 0x002fe400078ec0ff */
[----:B------:R-:W-:Y:S01]  /*6680*/  LOP3.LUT R6, R6, UR8, R73, 0x96, !PT ;  /* 0x0000000806067c12 */ /* 0x000fe2000f8e9649 */
[----:B--2---:R-:W-:Y:S01]  /*6690*/  FFMA.FTZ R0, R34, UR5, -R5 ;  /* 0x0000000522007c23 */ /* 0x004fe20008010805 */
[----:B------:R-:W-:Y:S02]  /*66a0*/  LOP3.LUT R10, R109, 0x200, R110, 0xf8, !PT ;  /* 0x000002006d0a7812 */ /* 0x000fe400078ef86e */
[----:B------:R-:W-:Y:S01]  /*66b0*/  LOP3.LUT R75, R6, 0xff, RZ, 0xc0, !PT ;  /* 0x000000ff064b7812 */ /* 0x000fe200078ec0ff */
[----:B------:R1:W2:Y:S01]  /*66c0*/  MUFU.EX2 R143, R0 ;  /* 0x00000000008f7308 */ /* 0x0002a20000000800 */
[----:B------:R-:W-:-:S02]  /*66d0*/  SHF.R.U32.HI R148, RZ, 0x18, R6 ;  /* 0x00000018ff947819 */ /* 0x000fc40000011606 */
[----:B------:R-:W-:Y:S01]  /*66e0*/  LEA R88, R10, UR9, 0x1 ;  /* 0x000000090a587c11 */ /* 0x000fe2000f8e08ff */
[----:B---3--:R-:W-:Y:S01]  /*66f0*/  FFMA.FTZ R7, R41, UR5, -R5 ;  /* 0x0000000529077c23 */ /* 0x008fe20008010805 */
[C---:B------:R-:W-:Y:S02]  /*6700*/  PRMT R119, R74.reuse, 0x7771, RZ ;  /* 0x000077714a777816 */ /* 0x040fe400000000ff */
[----:B------:R-:W-:Y:S01]  /*6710*/  PRMT R151, R74, 0x7772, RZ ;  /* 0x000077724a977816 */ /* 0x000fe200000000ff */
[----:B------:R3:W-:Y:S01]  /*6720*/  MUFU.EX2 R160, R7 ;  /* 0x0000000700a07308 */ /* 0x0007e20000000800 */
[----:B------:R-:W-:Y:S01]  /*6730*/  IMAD.IADD R24, R114, 0x1, R88 ;  /* 0x0000000172187824 */ /* 0x000fe200078e0258 */
[----:B------:R-:W-:Y:S02]  /*6740*/  PRMT R164, R74, 0x7773, RZ ;  /* 0x000077734aa47816 */ /* 0x000fe400000000ff */
[----:B------:R-:W-:Y:S02]  /*6750*/  LOP3.LUT R117, R11, 0xff, RZ, 0xc0, !PT ;  /* 0x000000ff0b757812 */ /* 0x000fe400078ec0ff */
[----:B------:R-:W4:Y:S01]  /*6760*/  LDSM.16.MT88.4 R12, [R24+0x10000] ;  /* 0x01000000180c783b */ /* 0x000f220000004200 */
[----:B------:R-:W-:Y:S01]  /*6770*/  SHF.R.U32.HI R118, RZ, 0x18, R11 ;  /* 0x00000018ff767819 */ /* 0x000fe2000001160b */
[----:B-1----:R-:W-:Y:S01]  /*6780*/  FFMA.FTZ R0, R35, UR5, -R5 ;  /* 0x0000000523007c23 */ /* 0x002fe20008010805 */
[----:B--2---:R-:W-:Y:S01]  /*6790*/  F2FP.BF16.F32.PACK_AB R9, R143, R128 ;  /* 0x000000808f09723e */ /* 0x004fe200000010ff */
[----:B------:R-:W-:Y:S01]  /*67a0*/  LDSM.16.MT88.4 R64, [R24+0x16000] ;  /* 0x016000001840783b */ /* 0x000fe20000004200 */
[----:B------:R-:W-:Y:S01]  /*67b0*/  ISETP.LE.U32.AND P6, PT, R75, UR4, PT ;  /* 0x000000044b007c0c */ /* 0x000fe2000bfc3070 */
[----:B------:R1:W-:Y:S01]  /*67c0*/  MUFU.EX2 R138, R0 ;  /* 0x00000000008a7308 */ /* 0x0003e20000000800 */
[C---:B------:R-:W-:Y:S01]  /*67d0*/  PRMT R190, R9.reuse, 0x7610, R190 ;  /* 0x0000761009be7816 */ /* 0x040fe200000000be */
[----:B------:R-:W2:Y:S01]  /*67e0*/  LDSM.16.MT88.4 R32, [R24+0x12000] ;  /* 0x012000001820783b */ /* 0x000ea20000004200 */
[----:B------:R-:W-:Y:S01]  /*67f0*/  PRMT R196, R9, 0x7632, R196 ;  /* 0x0000763209c47816 */ /* 0x000fe200000000c4 */
[----:B---3--:R-:W-:-:S02]  /*6800*/  IMAD.MOV.U32 R7, RZ, RZ, R72 ;  /* 0x000000ffff077224 */ /* 0x008fc400078e0048 */
[--C-:B------:R-:W-:Y:S01]  /*6810*/  FFMA.FTZ R9, R42, UR5, -R5.reuse ;  /* 0x000000052a097c23 */ /* 0x100fe20008010805 */
[----:B------:R-:W-:Y:S01]  /*6820*/  LDSM.16.MT88.4 R44, [R24+0x16800] ;  /* 0x01680000182c783b */ /* 0x000fe20000004200 */
[----:B------:R-:W-:Y:S02]  /*6830*/  ISETP.GT.U32.AND P3, PT, R149, UR4, PT ;  /* 0x0000000495007c0c */ /* 0x000fe4000bf64070 */
[----:B------:R-:W-:Y:S01]  /*6840*/  LOP3.LUT R7, R7, 0xff, RZ, 0xc0, !PT ;  /* 0x000000ff07077812 */ /* 0x000fe200078ec0ff */
[----:B------:R3:W-:Y:S01]  /*6850*/  MUFU.EX2 R147, R9 ;  /* 0x0000000900937308 */ /* 0x0007e20000000800 */
[----:B------:R-:W-:Y:S01]  /*6860*/  LDSM.16.MT88.4 R60, [R24+0x10800] ;  /* 0x01080000183c783b */ /* 0x000fe20000004200 */
[----:B------:R-:W-:Y:S02]  /*6870*/  ISETP.GT.U32.AND P1, PT, R150, UR4, PT ;  /* 0x0000000496007c0c */ /* 0x000fe4000bf24070 */
[----:B------:R-:W-:Y:S01]  /*6880*/  PRMT R7, R7, 0x5410, R150 ;  /* 0x0000541007077816 */ /* 0x000fe20000000096 */
[----:B------:R-:W-:Y:S01]  /*6890*/  LDSM.16.MT88.4 R56, [R24+0x12800] ;  /* 0x012800001838783b */ /* 0x000fe20000004200 */
[----:B-1----:R-:W-:-:S03]  /*68a0*/  FFMA.FTZ R0, R36, UR5, -R5 ;  /* 0x0000000524007c23 */ /* 0x002fc60008010805 */
[----:B------:R-:W-:Y:S01]  /*68b0*/  LDSM.16.MT88.4 R36, [R88+0x10000] ;  /* 0x010000005824783b */ /* 0x000fe20000004200 */
[----:B------:R1:W4:Y:S03]  /*68c0*/  MUFU.EX2 R145, R0 ;  /* 0x0000000000917308 */ /* 0x0003260000000800 */
[----:B------:R-:W-:Y:S01]  /*68d0*/  LDSM.16.MT88.4 R52, [R24+0x14800] ;  /* 0x014800001834783b */ /* 0x000fe20000004200 */
[----:B---3--:R-:W-:-:S03]  /*68e0*/  FFMA.FTZ R9, R18, UR5, -R5 ;  /* 0x0000000512097c23 */ /* 0x008fc60008010805 */
[----:B------:R-:W-:Y:S01]  /*68f0*/  LDSM.16.MT88.4 R152, [R24+0x11800] ;  /* 0x011800001898783b */ /* 0x000fe20000004200 */
[----:B------:R3:W-:Y:S01]  /*6900*/  MUFU.EX2 R161, R9 ;  /* 0x0000000900a17308 */ /* 0x0007e20000000800 */
[----:B-1----:R-:W-:Y:S02]  /*6910*/  FFMA.FTZ R0, R20, UR5, -R4 ;  /* 0x0000000514007c23 */ /* 0x002fe40008010804 */
[----:B------:R-:W1:Y:S05]  /*6920*/  LDSM.16.MT88.4 R20, [R24+0x14000] ;  /* 0x014000001814783b */ /* 0x000e6a0000004200 */
[----:B------:R4:W2:Y:S01]  /*6930*/  MUFU.EX2 R144, R0 ;  /* 0x0000000000907308 */ /* 0x0008a20000000800 */
[----:B---3--:R-:W-:-:S07]  /*6940*/  FFMA.FTZ R9, R19, UR5, -R5 ;  /* 0x0000000513097c23 */ /* 0x008fce0008010805 */
[----:B------:R-:W3:Y:S01]  /*6950*/  MUFU.EX2 R121, R9 ;  /* 0x0000000900797308 */ /* 0x000ee20000000800 */
[----:B----4-:R-:W-:-:S04]  /*6960*/  F2FP.BF16.F32.PACK_AB R0, R142, R122 ;  /* 0x0000007a8e00723e */ /* 0x010fc800000010ff */
[C---:B------:R-:W-:Y:S02]  /*6970*/  PRMT R198, R0.reuse, 0x7610, R198 ;  /* 0x0000761000c67816 */ /* 0x040fe400000000c6 */
[----:B------:R-:W-:Y:S02]  /*6980*/  PRMT R195, R0, 0x7632, R195 ;  /* 0x0000763200c37816 */ /* 0x000fe400000000c3 */
[----:B------:R-:W-:-:S04]  /*6990*/  F2FP.BF16.F32.PACK_AB R0, R145, R138 ;  /* 0x0000008a9100723e */ /* 0x000fc800000010ff */
[C---:B------:R-:W-:Y:S02]  /*69a0*/  PRMT R199, R0.reuse, 0x7610, R199 ;  /* 0x0000761000c77816 */ /* 0x040fe400000000c7 */
[----:B------:R-:W-:Y:S01]  /*69b0*/  PRMT R197, R0, 0x7632, R197 ;  /* 0x0000763200c57816 */ /* 0x000fe200000000c5 */
[----:B------:R-:W-:Y:S01]  /*69c0*/  IMAD R0, R8, 0x10000, R8 ;  /* 0x0001000008007824 */ /* 0x000fe200078e0208 */
[----:B------:R-:W-:-:S03]  /*69d0*/  F2FP.BF16.F32.PACK_AB R8, R129, R136 ;  /* 0x000000888108723e */ /* 0x000fc600000010ff */
[----:B------:R-:W-:Y:S01]  /*69e0*/  @P1 HFMA2.BF16_V2 R166, -RZ.H0_H0, RZ.H0_H0, -R197.H0_H0 ;  /* 0x200000ffffa61231 */ /* 0x000fe200003409c5 */
[C---:B------:R-:W-:Y:S02]  /*69f0*/  PRMT R194, R8.reuse, 0x7632, R194 ;  /* 0x0000763208c27816 */ /* 0x040fe400000000c2 */
[----:B------:R-:W-:Y:S02]  /*6a00*/  PRMT R193, R8, 0x7610, R193 ;  /* 0x0000761008c17816 */ /* 0x000fe400000000c1 */
[----:B------:R-:W-:Y:S02]  /*6a10*/  HSET2.LE.AND R7, R7, R0, PT ;  /* 0x0000000007077233 */ /* 0x000fe40003803000 */
[----:B------:R-:W-:Y:S02]  /*6a20*/  PRMT R8, R199, 0x5410, R197 ;  /* 0x00005410c7087816 */ /* 0x000fe400000000c5 */
[----:B------:R-:W-:Y:S02]  /*6a30*/  @P1 PRMT R197, R166, 0x5410, RZ ;  /* 0x00005410a6c51816 */ /* 0x000fe400000000ff */
[----:B------:R-:W-:-:S02]  /*6a40*/  LOP3.LUT R18, R8, R7, RZ, 0xc0, !PT ;  /* 0x0000000708127212 */ /* 0x000fc400078ec0ff */
[----:B------:R-:W-:Y:S02]  /*6a50*/  PRMT R7, R165, 0x5410, R149 ;  /* 0x00005410a5077816 */ /* 0x000fe40000000095 */
[C---:B------:R-:W-:Y:S02]  /*6a60*/  LOP3.LUT R8, R6.reuse, 0xffff, RZ, 0xc0, !PT ;  /* 0x0000ffff06087812 */ /* 0x040fe400078ec0ff */
[----:B------:R-:W-:Y:S02]  /*6a70*/  LOP3.LUT R7, R7, 0xff00ff, RZ, 0xc0, !PT ;  /* 0x00ff00ff07077812 */ /* 0x000fe400078ec0ff */
[--C-:B------:R-:W-:Y:S02]  /*6a80*/  SHF.R.U32.HI R241, RZ, 0x8, R8.reuse ;  /* 0x00000008fff17819 */ /* 0x100fe40000011608 */
[----:B------:R-:W-:Y:S02]  /*6a90*/  PRMT R8, R6, 0x7632, R8 ;  /* 0x0000763206087816 */ /* 0x000fe40000000008 */
[----:B------:R-:W-:-:S02]  /*6aa0*/  HSET2.LE.AND R6, R7, R0, PT ;  /* 0x0000000007067233 */ /* 0x000fc40003803000 */
[----:B------:R-:W-:Y:S02]  /*6ab0*/  PRMT R7, R75, 0x5410, R241 ;  /* 0x000054104b077816 */ /* 0x000fe400000000f1 */
[----:B------:R-:W-:Y:S02]  /*6ac0*/  LOP3.LUT R73, R8, 0xff, RZ, 0xc0, !PT ;  /* 0x000000ff08497812 */ /* 0x000fe400078ec0ff */
[----:B------:R-:W-:Y:S02]  /*6ad0*/  PRMT R8, R193, 0x5410, R194 ;  /* 0x00005410c1087816 */ /* 0x000fe400000000c2 */
[----:B------:R-:W-:Y:S02]  /*6ae0*/  HSET2.LE.AND R7, R7, R0, PT ;  /* 0x0000000007077233 */ /* 0x000fe40003803000 */
[----:B------:R-:W-:Y:S02]  /*6af0*/  LOP3.LUT R19, R8, R6, RZ, 0xc0, !PT ;  /* 0x0000000608137212 */ /* 0x000fe400078ec0ff */
[----:B------:R-:W-:-:S02]  /*6b00*/  PRMT R6, R190, 0x5410, R196 ;  /* 0x00005410be067816 */ /* 0x000fc400000000c4 */
[----:B------:R-:W-:Y:S02]  /*6b10*/  F2FP.BF16.F32.PACK_AB R8, R147, R160 ;  /* 0x000000a09308723e */ /* 0x000fe400000010ff */
[----:B------:R-:W-:Y:S01]  /*6b20*/  LOP3.LUT R16, R6, R7, RZ, 0xc0, !PT ;  /* 0x0000000706107212 */ /* 0x000fe200078ec0ff */
[----:B------:R-:W-:Y:S01]  /*6b30*/  FFMA.FTZ R7, R40, UR5, -R4 ;  /* 0x0000000528077c23 */ /* 0x000fe20008010804 */
[----:B------:R-:W-:Y:S02]  /*6b40*/  PRMT R6, R73, 0x5410, R148 ;  /* 0x0000541049067816 */ /* 0x000fe40000000094 */
[C---:B------:R-:W-:Y:S01]  /*6b50*/  PRMT R192, R8.reuse, 0x7610, R192 ;  /* 0x0000761008c07816 */ /* 0x040fe200000000c0 */
[----:B------:R4:W-:Y:S01]  /*6b60*/  MUFU.EX2 R139, R7 ;  /* 0x00000007008b7308 */ /* 0x0009e20000000800 */
[----:B------:R-:W-:Y:S02]  /*6b70*/  PRMT R191, R8, 0x7632, R191 ;  /* 0x0000763208bf7816 */ /* 0x000fe400000000bf */
[----:B------:R-:W-:-:S02]  /*6b80*/  HSET2.LE.AND R6, R6, R0, PT ;  /* 0x0000000006067233 */ /* 0x000fc40003803000 */
[----:B------:R-:W-:Y:S02]  /*6b90*/  PRMT R8, R151, 0x5410, R164 ;  /* 0x0000541097087816 */ /* 0x000fe400000000a4 */
[----:B------:R-:W-:Y:S02]  /*6ba0*/  ISETP.LE.U32.AND P4, PT, R73, UR4, PT ;  /* 0x0000000449007c0c */ /* 0x000fe4000bf83070 */
[----:B------:R-:W-:Y:S02]  /*6bb0*/  ISETP.LE.U32.AND P1, PT, R117, UR4, PT ;  /* 0x0000000475007c0c */ /* 0x000fe4000bf23070 */
[----:B----4-:R-:W-:-:S04]  /*6bc0*/  PRMT R7, R198, 0x5410, R195 ;  /* 0x00005410c6077816 */ /* 0x010fc800000000c3 */
[----:B------:R-:W-:Y:S01]  /*6bd0*/  LOP3.LUT R17, R7, R6, RZ, 0xc0, !PT ;  /* 0x0000000607117212 */ /* 0x000fe200078ec0ff */
[----:B------:R-:W-:Y:S01]  /*6be0*/  FFMA.FTZ R6, R43, UR5, -R4 ;  /* 0x000000052b067c23 */ /* 0x000fe20008010804 */
[----:B--2---:R-:W-:-:S05]  /*6bf0*/  F2FP.BF16.F32.PACK_AB R7, R115, R144 ;  /* 0x000000907307723e */ /* 0x004fca00000010ff */
[----:B------:R-:W-:Y:S01]  /*6c00*/  @!P1 HFMA2.BF16_V2 R236, -RZ.H0_H0, RZ.H0_H0, -R192.H0_H0 ;  /* 0x200000ffffec9231 */ /* 0x000fe200003409c0 */
[----:B------:R3:W2:Y:S01]  /*6c10*/  MUFU.EX2 R120, R6 ;  /* 0x0000000600787308 */ /* 0x0006a20000000800 */
[C---:B------:R-:W-:Y:S01]  /*6c20*/  PRMT R189, R7.reuse, 0x7610, R189 ;  /* 0x0000761007bd7816 */ /* 0x040fe200000000bd */
[----:B------:R-:W-:Y:S01]  /*6c30*/  HMMA.16816.F32.BF16 R48, R16, R14, RZ ;  /* 0x0000000e1030723c */ /* 0x000fe200000418ff */
[----:B------:R-:W-:-:S07]  /*6c40*/  PRMT R188, R7, 0x7632, R188 ;  /* 0x0000763207bc7816 */ /* 0x000fce00000000bc */
[----:B------:R-:W-:Y:S01]  /*6c50*/  HMMA.16816.F32.BF16 R68, R16, R12, RZ ;  /* 0x0000000c1044723c */ /* 0x000fe200000418ff */
[----:B---3--:R-:W-:-:S07]  /*6c60*/  F2FP.BF16.F32.PACK_AB R6, R121, R161 ;  /* 0x000000a17906723e */ /* 0x008fce00000010ff */
[C---:B------:R-:W-:Y:S01]  /*6c70*/  HMMA.16816.F32.BF16 R40, R16.reuse, R32, RZ ;  /* 0x000000201028723c */ /* 0x040fe200000418ff */
[----:B--2---:R-:W-:Y:S02]  /*6c80*/  F2FP.BF16.F32.PACK_AB R7, R120, R139 ;  /* 0x0000008b7807723e */ /* 0x004fe400000010ff */
[C---:B------:R-:W-:Y:S02]  /*6c90*/  PRMT R187, R6.reuse, 0x7610, R187 ;  /* 0x0000761006bb7816 */ /* 0x040fe400000000bb */
[----:B------:R-:W-:Y:S01]  /*6ca0*/  PRMT R186, R6, 0x7632, R186 ;  /* 0x0000763206ba7816 */ /* 0x000fe200000000ba */
[----:B------:R-:W-:Y:S01]  /*6cb0*/  IMAD.MOV.U32 R6, RZ, RZ, R74 ;  /* 0x000000ffff067224 */ /* 0x000fe200078e004a */
[C---:B------:R-:W-:Y:S01]  /*6cc0*/  PRMT R185, R7.reuse, 0x7610, R185 ;  /* 0x0000761007b97816 */ /* 0x040fe200000000b9 */
[----:B------:R-:W-:Y:S01]  /*6cd0*/  HMMA.16816.F32.BF16 R32, R16, R34, RZ ;  /* 0x000000221020723c */ /* 0x000fe200000418ff */
[----:B------:R-:W-:Y:S02]  /*6ce0*/  PRMT R184, R7, 0x7632, R184 ;  /* 0x0000763207b87816 */ /* 0x000fe400000000b8 */
[----:B------:R-:W-:-:S02]  /*6cf0*/  LOP3.LUT R6, R6, 0xff, RZ, 0xc0, !PT ;  /* 0x000000ff06067812 */ /* 0x000fc400078ec0ff */
[----:B------:R-:W-:Y:S02]  /*6d00*/  PRMT R7, R187, 0x5410, R186 ;  /* 0x00005410bb077816 */ /* 0x000fe400000000ba */
[----:B------:R-:W-:Y:S01]  /*6d10*/  PRMT R6, R6, 0x5410, R119 ;  /* 0x0000541006067816 */ /* 0x000fe20000000077 */
[----:B-1----:R-:W-:Y:S04]  /*6d20*/  HMMA.16816.F32.BF16 R28, R16, R20, RZ ;  /* 0x00000014101c723c */ /* 0x002fe800000418ff */
[----:B------:R-:W-:-:S04]  /*6d30*/  HSET2.LE.AND R6, R6, R0, PT ;  /* 0x0000000006067233 */ /* 0x000fc80003803000 */
[----:B------:R-:W-:Y:S01]  /*6d40*/  HMMA.16816.F32.BF16 R20, R16, R22, RZ ;  /* 0x000000161014723c */ /* 0x000fe200000418ff */
[----:B------:R-:W-:Y:S02]  /*6d50*/  LOP3.LUT R14, R7, R6, RZ, 0xc0, !PT ;  /* 0x00000006070e7212 */ /* 0x000fe400078ec0ff */
[----:B------:R-:W-:Y:S02]  /*6d60*/  LOP3.LUT R6, R8, 0xff00ff, RZ, 0xc0, !PT ;  /* 0x00ff00ff08067812 */ /* 0x000fe400078ec0ff */
[C---:B------:R-:W-:Y:S02]  /*6d70*/  LOP3.LUT R7, R11.reuse, 0xffff, RZ, 0xc0, !PT ;  /* 0x0000ffff0b077812 */ /* 0x040fe400078ec0ff */
[----:B------:R-:W-:Y:S02]  /*6d80*/  PRMT R8, R11, 0x7632, R8 ;  /* 0x000076320b087816 */ /* 0x000fe40000000008 */
[----:B------:R-:W-:Y:S02]  /*6d90*/  HSET2.LE.AND R6, R6, R0, PT ;  /* 0x0000000006067233 */ /* 0x000fe40003803000 */
[----:B------:R-:W-:-:S02]  /*6da0*/  SHF.R.U32.HI R231, RZ, 0x8, R7 ;  /* 0x00000008ffe77819 */ /* 0x000fc40000011607 */
[----:B------:R-:W-:Y:S02]  /*6db0*/  PRMT R7, R185, 0x5410, R184 ;  /* 0x00005410b9077816 */ /* 0x000fe400000000b8 */
[----:B------:R-:W-:Y:S02]  /*6dc0*/  LOP3.LUT R116, R8, 0xff, RZ, 0xc0, !PT ;  /* 0x000000ff08747812 */ /* 0x000fe400078ec0ff */
[----:B------:R-:W-:Y:S02]  /*6dd0*/  LOP3.LUT R15, R7, R6, RZ, 0xc0, !PT ;  /* 0x00000006070f7212 */ /* 0x000fe400078ec0ff */
[----:B------:R-:W-:Y:S02]  /*6de0*/  PRMT R6, R117, 0x5410, R231 ;  /* 0x0000541075067816 */ /* 0x000fe400000000e7 */
[----:B------:R-:W-:Y:S02]  /*6df0*/  PRMT R7, R116, 0x5410, R118 ;  /* 0x0000541074077816 */ /* 0x000fe40000000076 */
[----:B------:R-:W-:-:S02]  /*6e00*/  PRMT R8, R192, 0x5410, R191 ;  /* 0x00005410c0087816 */ /* 0x000fc400000000bf */
[--C-:B------:R-:W-:Y:S02]  /*6e10*/  HSET2.LE.AND R6, R6, R0.reuse, PT ;  /* 0x0000000006067233 */ /* 0x100fe40003803000 */
[----:B------:R-:W-:Y:S02]  /*6e20*/  HSET2.LE.AND R7, R7, R0, PT ;  /* 0x0000000007077233 */ /* 0x000fe40003803000 */
[----:B------:R-:W-:Y:S02]  /*6e30*/  @!P1 PRMT R192, R236, 0x5410, RZ ;  /* 0x00005410ecc09816 */ /* 0x000fe400000000ff */
[----:B------:R-:W-:Y:S02]  /*6e40*/  LOP3.LUT R12, R8, R6, RZ, 0xc0, !PT ;  /* 0x00000006080c7212 */ /* 0x000fe400078ec0ff */
[----:B------:R-:W-:Y:S01]  /*6e50*/  HMMA.16816.F32.BF16 R8, R16, R64, RZ ;  /* 0x000000401008723c */ /* 0x000fe200000418ff */
[----:B------:R-:W-:Y:S02]  /*6e60*/  PRMT R6, R189, 0x5410, R188 ;  /* 0x00005410bd067816 */ /* 0x000fe400000000bc */
[----:B------:R-:W-:-:S02]  /*6e70*/  ISETP.GT.U32.AND P1, PT, R151, UR4, PT ;  /* 0x0000000497007c0c */ /* 0x000fc4000bf24070 */
[----:B------:R-:W-:Y:S01]  /*6e80*/  LOP3.LUT R13, R6, R7, RZ, 0xc0, !PT ;  /* 0x00000007060d7212 */ /* 0x000fe200078ec0ff */
[C---:B------:R-:W-:Y:S02]  /*6e90*/  VIADD R6, R88.reuse, 0x10000 ;  /* 0x0001000058067836 */ /* 0x040fe40000000000 */
[----:B------:R-:W-:Y:S02]  /*6ea0*/  VIADD R7, R88, 0x10040 ;  /* 0x0001004058077836 */ /* 0x000fe40000000000 */
[----:B------:R-:W-:Y:S02]  /*6eb0*/  @P0 VIADD R7, R6, 0xffffffc0 ;  /* 0xffffffc006070836 */ /* 0x000fe40000000000 */
[----:B------:R-:W-:Y:S01]  /*6ec0*/  IMAD.U32 R6, RZ, RZ, UR29 ;  /* 0x0000001dff067e24 */ /* 0x000fe2000f8e00ff */
[----:B------:R-:W-:Y:S01]  /*6ed0*/  HMMA.16816.F32.BF16 R156, R12, R60, R68 ;  /* 0x0000003c0c9c723c */ /* 0x000fe20000041844 */
[----:B------:R-:W-:Y:S02]  /*6ee0*/  IMAD.IADD R64, R114, 0x1, R7 ;  /* 0x0000000172407824 */ /* 0x000fe400078e0207 */
[----:B------:R-:W-:Y:S01]  /*6ef0*/  @P1 HFMA2.BF16_V2 R243, -RZ.H0_H0, RZ.H0_H0, -R185.H0_H0 ;  /* 0x200000fffff31231 */ /* 0x000fe200003409b9 */
[----:B------:R-:W-:-:S04]  /*6f00*/  LOP3.LUT R6, R6, UR27, R105, 0x96, !PT ;  /* 0x0000001b06067c12 */ /* 0x000fc8000f8e9669 */
[----:B------:R-:W-:Y:S01]  /*6f10*/  HMMA.16816.F32.BF16 R108, R12, R44, R8 ;  /* 0x0000002c0c6c723c */ /* 0x000fe20000041808 */
[----:B------:R-:W-:-:S04]  /*6f20*/  IMAD.WIDE.U32 R8, R6, -0x326172a9, RZ ;  /* 0xcd9e8d5706087825 */ /* 0x000fc800078e00ff */
[--C-:B------:R-:W-:Y:S01]  /*6f30*/  FFMA.FTZ R6, R90, UR5, -R4.reuse ;  /* 0x000000055a067c23 */ /* 0x100fe20008010804 */
[----:B------:R-:W-:Y:S01]  /*6f40*/  FFMA.FTZ R10, R91, UR5, -R4 ;  /* 0x000000055b0a7c23 */ /* 0x000fe20008010804 */
[----:B------:R-:W-:Y:S02]  /*6f50*/  @P1 PRMT R185, R243, 0x5410, RZ ;  /* 0x00005410f3b91816 */ /* 0x000fe400000000ff */
[----:B------:R-:W-:Y:S01]  /*6f60*/  LOP3.LUT R9, R26, UR18, R9, 0x96, !PT ;  /* 0x000000121a097c12 */ /* 0x000fe2000f8e9609 */
[----:B------:R-:W-:Y:S01]  /*6f70*/  MUFU.EX2 R228, R10 ;  /* 0x0000000a00e47308 */ /* 0x000fe20000000800 */
[C---:B------:R-:W-:Y:S01]  /*6f80*/  HMMA.16816.F32.BF16 R68, R12.reuse, R56, R40 ;  /* 0x000000380c44723c */ /* 0x040fe20000041828 */
[----:B------:R-:W1:Y:S06]  /*6f90*/  LDSM.16.MT88.4 R40, [R88+0x10800] ;  /* 0x010800005828783b */ /* 0x000e6c0000004200 */
[----:B------:R2:W-:Y:S01]  /*6fa0*/  MUFU.EX2 R56, R6 ;  /* 0x0000000600387308 */ /* 0x0005e20000000800 */
[C---:B------:R-:W-:Y:S01]  /*6fb0*/  HMMA.16816.F32.BF16 R76, R12.reuse, R62, R48 ;  /* 0x0000003e0c4c723c */ /* 0x040fe20000041830 */
[----:B------:R-:W3:Y:S07]  /*6fc0*/  LDSM.16.MT88.4 R48, [R7] ;  /* 0x000000000730783b */ /* 0x000eee0000004200 */
[----:B------:R-:W-:Y:S01]  /*6fd0*/  HMMA.16816.F32.BF16 R60, R12, R58, R32 ;  /* 0x0000003a0c3c723c */ /* 0x000fe20000041820 */
[----:B--2---:R-:W-:Y:S01]  /*6fe0*/  LOP3.LUT R6, R8, UR17, R113, 0x96, !PT ;  /* 0x0000001108067c12 */ /* 0x004fe2000f8e9671 */
[----:B------:R-:W-:-:S06]  /*6ff0*/  IMAD.WIDE.U32 R8, R9, -0x2daee0ad, RZ ;  /* 0xd2511f5309087825 */ /* 0x000fcc00078e00ff */
[----:B------:R-:W-:Y:S01]  /*7000*/  HMMA.16816.F32.BF16 R32, R16, R38, RZ ;  /* 0x000000261020723c */ /* 0x000fe200000418ff */
[----:B------:R-:W-:-:S04]  /*7010*/  IMAD.WIDE.U32 R10, R6, -0x2daee0ad, RZ ;  /* 0xd2511f53060a7825 */ /* 0x000fc800078e00ff */
[----:B------:R-:W-:Y:S01]  /*7020*/  FFMA.FTZ R6, R93, UR5, -R5 ;  /* 0x000000055d067c23 */ /* 0x000fe20008010805 */
[----:B------:R-:W-:-:S03]  /*7030*/  LOP3.LUT R9, R130, UR16, R9, 0x96, !PT ;  /* 0x0000001082097c12 */ /* 0x000fc6000f8e9609 */
[----:B------:R2:W-:Y:S01]  /*7040*/  MUFU.EX2 R141, R6 ;  /* 0x00000006008d7308 */ /* 0x0005e20000000800 */
[----:B------:R-:W-:Y:S01]  /*7050*/  HMMA.16816.F32.BF16 R84, R12, R54, R20 ;  /* 0x000000360c54723c */ /* 0x000fe20000041814 */
[----:B------:R-:W-:-:S07]  /*7060*/  IMAD.WIDE.U32 R26, R9, -0x326172a9, RZ ;  /* 0xcd9e8d57091a7825 */ /* 0x000fce00078e00ff */
[----:B------:R-:W-:Y:S01]  /*7070*/  HMMA.16816.F32.BF16 R80, R12, R52, R28 ;  /* 0x000000340c50723c */ /* 0x000fe2000004181c */
[----:B------:R-:W4:Y:S01]  /*7080*/  LDSM.16.MT88.4 R52, [R7+0x800] ;  /* 0x000800000734783b */ /* 0x000f220000004200 */
[----:B--2---:R-:W-:Y:S01]  /*7090*/  LOP3.LUT R6, R8, UR14, R11, 0x96, !PT ;  /* 0x0000000e08067c12 */ /* 0x004fe2000f8e960b */
[----:B------:R-:W-:-:S05]  /*70a0*/  FFMA.FTZ R8, R25, UR5, -R5 ;  /* 0x0000000519087c23 */ /* 0x000fca0008010805 */
[----:B------:R-:W-:Y:S01]  /*70b0*/  HMMA.16816.F32.BF16 R20, R16, R66, RZ ;  /* 0x000000421014723c */ /* 0x000fe200000418ff */
[----:B------:R-:W-:Y:S01]  /*70c0*/  IMAD.WIDE.U32 R38, R6, -0x326172a9, RZ ;  /* 0xcd9e8d5706267825 */ /* 0x000fe200078e00ff */
[----:B------:R2:W-:Y:S01]  /*70d0*/  MUFU.EX2 R146, R8 ;  /* 0x0000000800927308 */ /* 0x0005e20000000800 */
[----:B------:R-:W-:-:S03]  /*70e0*/  LOP3.LUT R6, R112, UR15, R27, 0x96, !PT ;  /* 0x0000000f70067c12 */ /* 0x000fc6000f8e961b */
[----:B------:R-:W-:Y:S02]  /*70f0*/  LOP3.LUT R11, R26, UR13, R39, 0x96, !PT ;  /* 0x0000000d1a0b7c12 */ /* 0x000fe4000f8e9627 */
[----:B------:R-:W-:Y:S03]  /*7100*/  HMMA.16816.F32.BF16 R28, R16, R36, RZ ;  /* 0x00000024101c723c */ /* 0x000fe600000418ff */
[----:B------:R-:W-:-:S05]  /*7110*/  IMAD.WIDE.U32 R36, R11, -0x2daee0ad, RZ ;  /* 0xd2511f530b247825 */ /* 0x000fca00078e00ff */
[----:B-1----:R-:W-:Y:S01]  /*7120*/  HMMA.16816.F32.BF16 R224, R12, R42, R32 ;  /* 0x0000002a0ce0723c */ /* 0x002fe20000041820 */
[----:B------:R-:W1:Y:S01]  /*7130*/  LDSM.16.MT88.4 R32, [R24+0x13000] ;  /* 0x013000001820783b */ /* 0x000e620000004200 */
[----:B--2---:R-:W-:-:S04]  /*7140*/  FFMA.FTZ R8, R89, UR5, -R4 ;  /* 0x0000000559087c23 */ /* 0x004fc80008010804 */
[----:B------:R2:W4:Y:S02]  /*7150*/  MUFU.EX2 R93, R8 ;  /* 0x00000008005d7308 */ /* 0x0005240000000800 */
[----:B------:R-:W-:Y:S01]  /*7160*/  HMMA.16816.F32.BF16 R104, R12, R46, R20 ;  /* 0x0000002e0c68723c */ /* 0x000fe20000041814 */
[----:B------:R-:W1:Y:S07]  /*7170*/  LDSM.16.MT88.4 R44, [R24+0x11000] ;  /* 0x01100000182c783b */ /* 0x000e6e0000004200 */
[----:B---3--:R-:W-:Y:S01]  /*7180*/  HMMA.16816.F32.BF16 R20, R16, R48, RZ ;  /* 0x000000301014723c */ /* 0x008fe200000418ff */
[----:B--2---:R-:W-:-:S04]  /*7190*/  IMAD.WIDE.U32 R8, R6, -0x2daee0ad, RZ ;  /* 0xd2511f5306087825 */ /* 0x004fc800078e00ff */
[----:B------:R-:W-:-:S03]  /*71a0*/  FFMA.FTZ R6, R99, UR5, -R5 ;  /* 0x0000000563067c23 */ /* 0x000fc60008010805 */
[----:B------:R-:W-:Y:S01]  /*71b0*/  HMMA.16816.F32.BF16 R232, R12, R40, R28 ;  /* 0x000000280ce8723c */ /* 0x000fe2000004181c */
[----:B------:R-:W2:Y:S01]  /*71c0*/  LDSM.16.MT88.4 R40, [R24+0x15000] ;  /* 0x015000001828783b */ /* 0x000ea20000004200 */
[----:B------:R-:W-:Y:S01]  /*71d0*/  LOP3.LUT R8, R8, UR10, R37, 0x96, !PT ;  /* 0x0000000a08087c12 */ /* 0x000fe2000f8e9625 */
[----:B------:R3:W-:Y:S01]  /*71e0*/  MUFU.EX2 R162, R6 ;  /* 0x0000000600a27308 */ /* 0x0007e20000000800 */
[----:B------:R-:W-:Y:S01]  /*71f0*/  LOP3.LUT R25, R10, UR12, R9, 0x96, !PT ;  /* 0x0000000c0a197c12 */ /* 0x000fe2000f8e9609 */
[----:B------:R-:W-:Y:S01]  /*7200*/  FFMA.FTZ R9, R100, UR5, -R5 ;  /* 0x0000000564097c23 */ /* 0x000fe20008010805 */
[----:B------:R-:W-:Y:S01]  /*7210*/  FFMA.FTZ R10, R101, UR5, -R4 ;  /* 0x00000005650a7c23 */ /* 0x000fe20008010804 */
[----:B------:R-:W-:Y:S01]  /*7220*/  IMAD.WIDE.U32 R26, R8, -0x326172a9, RZ ;  /* 0xcd9e8d57081a7825 */ /* 0x000fe200078e00ff */
[----:B----4-:R-:W-:-:S04]  /*7230*/  F2FP.BF16.F32.PACK_AB R8, R93, R228 ;  /* 0x000000e45d08723e */ /* 0x010fc800000010ff */
[----:B------:R-:W-:Y:S01]  /*7240*/  HMMA.16816.F32.BF16 R220, R12, R52, R20 ;  /* 0x000000340cdc723c */ /* 0x000fe20000041814 */
[----:B------:R-:W-:Y:S01]  /*7250*/  @!P6 HFMA2.BF16_V2 R101, -RZ.H0_H0, RZ.H0_H0, -R190.H0_H0 ;  /* 0x200000ffff65e231 */ /* 0x000fe200003409be */
[----:B------:R-:W4:Y:S01]  /*7260*/  MUFU.EX2 R137, R9 ;  /* 0x0000000900897308 */ /* 0x000f220000000800 */
[C---:B------:R-:W-:Y:S01]  /*7270*/  PRMT R90, R26.reuse, 0x7772, RZ ;  /* 0x000077721a5a7816 */ /* 0x040fe200000000ff */
[----:B------:R-:W-:Y:S01]  /*7280*/  IMAD.WIDE.U32 R20, R25, -0x326172a9, RZ ;  /* 0xcd9e8d5719147825 */ /* 0x000fe200078e00ff */
[----:B------:R-:W-:-:S03]  /*7290*/  PRMT R91, R26, 0x7773, RZ ;  /* 0x000077731a5b7816 */ /* 0x000fc600000000ff */
[----:B------:R-:W-:Y:S01]  /*72a0*/  @!P4 HFMA2.BF16_V2 R100, -RZ.H0_H0, RZ.H0_H0, -R198.H0_H0 ;  /* 0x200000ffff64c231 */ /* 0x000fe200003409c6 */
[----:B------:R-:W-:Y:S01]  /*72b0*/  PRMT R89, R26, 0x7771, RZ ;  /* 0x000077711a597816 */ /* 0x000fe200000000ff */
[----:B------:R-:W-:Y:S01]  /*72c0*/  IMAD.MOV.U32 R25, RZ, RZ, R122 ;  /* 0x000000ffff197224 */ /* 0x000fe200078e007a */
[----:B------:R-:W-:Y:S01]  /*72d0*/  PRMT R173, R8, 0x7610, R173 ;  /* 0x0000761008ad7816 */ /* 0x000fe200000000ad */
[----:B------:R1:W2:Y:S01]  /*72e0*/  MUFU.EX2 R123, R10 ;  /* 0x0000000a007b7308 */ /* 0x0002a20000000800 */
[----:B---3--:R-:W-:Y:S01]  /*72f0*/  F2FP.BF16.F32.PACK_AB R6, R146, R141 ;  /* 0x0000008d9206723e */ /* 0x008fe200000010ff */
[----:B------:R-:W-:Y:S01]  /*7300*/  HMMA.16816.F32.BF16 R28, R16, R50, RZ ;  /* 0x00000032101c723c */ /* 0x000fe200000418ff */
[----:B------:R-:W-:Y:S01]  /*7310*/  PRMT R172, R8, 0x7632, R172 ;  /* 0x0000763208ac7816 */ /* 0x000fe200000000ac */
[----:B------:R-:W-:Y:S01]  /*7320*/  LDSM.16.MT88.4 R48, [R24+0x13800] ;  /* 0x013800001830783b */ /* 0x000fe20000004200 */
[C---:B------:R-:W-:Y:S02]  /*7330*/  PRMT R174, R6.reuse, 0x7610, R174 ;  /* 0x0000761006ae7816 */ /* 0x040fe400000000ae */
[----:B------:R-:W-:Y:S01]  /*7340*/  PRMT R175, R6, 0x7632, R175 ;  /* 0x0000763206af7816 */ /* 0x000fe200000000af */
[----:B------:R-:W-:Y:S01]  /*7350*/  IMAD.MOV.U32 R6, RZ, RZ, R26 ;  /* 0x000000ffff067224 */ /* 0x000fe200078e001a */
[----:B----4-:R-:W-:-:S02]  /*7360*/  F2FP.BF16.F32.PACK_AB R8, R137, R162 ;  /* 0x000000a28908723e */ /* 0x010fc400000010ff */
[----:B------:R-:W-:Y:S02]  /*7370*/  @!P6 PRMT R190, R101, 0x5410, RZ ;  /* 0x0000541065bee816 */ /* 0x000fe400000000ff */
[----:B------:R-:W-:Y:S02]  /*7380*/  LOP3.LUT R9, R6, 0xff, RZ, 0xc0, !PT ;  /* 0x000000ff06097812 */ /* 0x000fe400078ec0ff */
[----:B------:R-:W-:Y:S02]  /*7390*/  PRMT R6, R90, 0x5410, R91 ;  /* 0x000054105a067816 */ /* 0x000fe4000000005b */
[----:B-1----:R-:W-:Y:S02]  /*73a0*/  PRMT R10, R174, 0x5410, R175 ;  /* 0x00005410ae0a7816 */ /* 0x002fe400000000af */
[----:B------:R-:W-:Y:S02]  /*73b0*/  LOP3.LUT R11, R6, 0xff00ff, RZ, 0xc0, !PT ;  /* 0x00ff00ff060b7812 */ /* 0x000fe400078ec0ff */
[----:B------:R-:W-:Y:S01]  /*73c0*/  PRMT R6, R9, 0x5410, R89 ;  /* 0x0000541009067816 */ /* 0x000fe20000000059 */
[----:B------:R-:W-:Y:S01]  /*73d0*/  HMMA.16816.F32.BF16 R216, R12, R54, R28 ;  /* 0x000000360cd8723c */ /* 0x000fe2000004181c */
[----:B------:R-:W-:Y:S01]  /*73e0*/  PRMT R171, R8, 0x7610, R171 ;  /* 0x0000761008ab7816 */ /* 0x000fe200000000ab */
[----:B------:R-:W1:Y:S01]  /*73f0*/  LDSM.16.MT88.4 R28, [R24+0x17000] ;  /* 0x01700000181c783b */ /* 0x000e620000004200 */
[----:B------:R-:W-:-:S02]  /*7400*/  HSET2.LE.AND R11, R11, R0, PT ;  /* 0x000000000b0b7233 */ /* 0x000fc40003803000 */
[----:B------:R-:W-:Y:S01]  /*7410*/  HSET2.LE.AND R6, R6, R0, PT ;  /* 0x0000000006067233 */ /* 0x000fe20003803000 */
[----:B------:R-:W-:Y:S01]  /*7420*/  LDSM.16.MT88.4 R52, [R64+0x800] ;  /* 0x000800004034783b */ /* 0x000fe20000004200 */
[----:B------:R-:W-:Y:S02]  /*7430*/  PRMT R170, R8, 0x7632, R170 ;  /* 0x0000763208aa7816 */ /* 0x000fe400000000aa */
[----:B--2---:R-:W-:Y:S02]  /*7440*/  F2FP.BF16.F32.PACK_AB R8, R123, R56 ;  /* 0x000000387b08723e */ /* 0x004fe400000010ff */
[----:B------:R-:W-:Y:S02]  /*7450*/  LOP3.LUT R10, R10, R6, RZ, 0xc0, !PT ;  /* 0x000000060a0a7212 */ /* 0x000fe400078ec0ff */
[----:B------:R-:W-:Y:S02]  /*7460*/  PRMT R6, R173, 0x5410, R172 ;  /* 0x00005410ad067816 */ /* 0x000fe400000000ac */
[----:B------:R-:W-:-:S02]  /*7470*/  PRMT R169, R8, 0x7610, R169 ;  /* 0x0000761008a97816 */ /* 0x000fc400000000a9 */
[----:B------:R-:W-:Y:S02]  /*7480*/  LOP3.LUT R11, R6, R11, RZ, 0xc0, !PT ;  /* 0x0000000b060b7212 */ /* 0x000fe400078ec0ff */
[----:B------:R-:W-:Y:S02]  /*7490*/  LOP3.LUT R6, R20, UR8, R27, 0x96, !PT ;  /* 0x0000000814067c12 */ /* 0x000fe4000f8e961b */
[----:B------:R-:W-:Y:S02]  /*74a0*/  PRMT R168, R8, 0x7632, R168 ;  /* 0x0000763208a87816 */ /* 0x000fe400000000a8 */
[C---:B------:R-:W-:Y:S02]  /*74b0*/  LOP3.LUT R9, R6.reuse, 0xffff, RZ, 0xc0, !PT ;  /* 0x0000ffff06097812 */ /* 0x040fe400078ec0ff */
[----:B------:R-:W-:Y:S02]  /*74c0*/  LOP3.LUT R66, R6, 0xff, RZ, 0xc0, !PT ;  /* 0x000000ff06427812 */ /* 0x000fe400078ec0ff */
[----:B------:R-:W-:-:S02]  /*74d0*/  SHF.R.U32.HI R229, RZ, 0x8, R9 ;  /* 0x00000008ffe57819 */ /* 0x000fc40000011609 */
[----:B------:R-:W-:Y:S02]  /*74e0*/  PRMT R20, R6, 0x7632, R20 ;  /* 0x0000763206147816 */ /* 0x000fe40000000014 */
[----:B------:R-:W-:Y:S02]  /*74f0*/  SHF.R.U32.HI R67, RZ, 0x18, R6 ;  /* 0x00000018ff437819 */ /* 0x000fe40000011606 */
[----:B------:R-:W-:Y:S02]  /*7500*/  PRMT R6, R66, 0x5410, R229 ;  /* 0x0000541042067816 */ /* 0x000fe400000000e5 */
[----:B------:R-:W-:Y:S01]  /*7510*/  LOP3.LUT R65, R20, 0xff, RZ, 0xc0, !PT ;  /* 0x000000ff14417812 */ /* 0x000fe200078ec0ff */
[----:B------:R-:W-:Y:S01]  /*7520*/  FFMA.FTZ R20, R92, UR5, -R4 ;  /* 0x000000055c147c23 */ /* 0x000fe20008010804 */
[----:B------:R-:W-:Y:S02]  /*7530*/  PRMT R8, R171, 0x5410, R170 ;  /* 0x00005410ab087816 */ /* 0x000fe400000000aa */
[----:B------:R-:W-:Y:S01]  /*7540*/  HSET2.LE.AND R6, R6, R0, PT ;  /* 0x0000000006067233 */ /* 0x000fe20003803000 */
[----:B------:R2:W-:Y:S01]  /*7550*/  MUFU.EX2 R140, R20 ;  /* 0x00000014008c7308 */ /* 0x0005e20000000800 */
[----:B------:R-:W-:-:S02]  /*7560*/  PRMT R9, R65, 0x5410, R67 ;  /* 0x0000541041097816 */ /* 0x000fc40000000043 */
[----:B------:R-:W-:Y:S02]  /*7570*/  ISETP.LE.U32.AND P6, PT, R148, UR4, PT ;  /* 0x0000000494007c0c */ /* 0x000fe4000bfc3070 */
[----:B------:R-:W-:Y:S02]  /*7580*/  LOP3.LUT R8, R8, R6, RZ, 0xc0, !PT ;  /* 0x0000000608087212 */ /* 0x000fe400078ec0ff */
[----:B------:R-:W-:Y:S02]  /*7590*/  HSET2.LE.AND R9, R9, R0, PT ;  /* 0x0000000009097233 */ /* 0x000fe40003803000 */
[----:B------:R-:W-:Y:S02]  /*75a0*/  PRMT R6, R169, 0x5410, R168 ;  /* 0x00005410a9067816 */ /* 0x000fe400000000a8 */
[----:B------:R-:W-:Y:S02]  /*75b0*/  @!P4 PRMT R198, R100, 0x5410, RZ ;  /* 0x0000541064c6c816 */ /* 0x000fe400000000ff */
[----:B------:R-:W-:Y:S01]  /*75c0*/  LOP3.LUT R9, R6, R9, RZ, 0xc0, !PT ;  /* 0x0000000906097212 */ /* 0x000fe200078ec0ff */
[----:B------:R-:W-:Y:S01]  /*75d0*/  FFMA.FTZ R6, R94, UR5, -R4 ;  /* 0x000000055e067c23 */ /* 0x000fe20008010804 */
[----:B------:R-:W-:Y:S01]  /*75e0*/  IMAD.MOV.U32 R94, RZ, RZ, R56 ;  /* 0x000000ffff5e7224 */ /* 0x000fe200078e0038 */
[----:B------:R-:W-:Y:S01]  /*75f0*/  ISETP.GT.U32.AND P4, PT, R165, UR4, PT ;  /* 0x00000004a5007c0c */ /* 0x000fe2000bf84070 */
[----:B--2---:R-:W-:Y:S01]  /*7600*/  FFMA.FTZ R20, R98, UR5, -R5 ;  /* 0x0000000562147c23 */ /* 0x004fe20008010805 */
[----:B------:R2:W-:Y:S01]  /*7610*/  MUFU.EX2 R122, R6 ;  /* 0x00000006007a7308 */ /* 0x0005e20000000800 */
[----:B------:R-:W-:Y:S01]  /*7620*/  ISETP.GT.U32.AND P1, PT, R89, UR4, PT ;  /* 0x0000000459007c0c */ /* 0x000fe2000bf24070 */
[C---:B------:R-:W-:Y:S06]  /*7630*/  HMMA.16816.F32.BF16 R56, R8.reuse, R32, R68 ;  /* 0x000000200838723c */ /* 0x040fec0000041844 */
[----:B------:R-:W-:Y:S02]  /*7640*/  MUFU.EX2 R206, R20 ;  /* 0x0000001400ce7308 */ /* 0x000fe40000000800 */
[----:B------:R-:W-:Y:S01]  /*7650*/  HMMA.16816.F32.BF16 R32, R8, R34, R60 ;  /* 0x000000220820723c */ /* 0x000fe2000004183c */
[----:B------:R-:W-:Y:S01]  /*7660*/  LDSM.16.MT88.4 R60, [R88+0x12000] ;  /* 0x01200000583c783b */ /* 0x000fe20000004200 */
[----:B------:R-:W-:-:S02]  /*7670*/  @P4 HFMA2.BF16_V2 R167, -RZ.H0_H0, RZ.H0_H0, -R193.H0_H0 ;  /* 0x200000ffffa74231 */ /* 0x000fc400003409c1 */
[----:B------:R-:W-:Y:S02]  /*7680*/  @P1 HFMA2.BF16_V2 R250, -RZ.H0_H0, RZ.H0_H0, -R175.H0_H0 ;  /* 0x200000fffffa1231 */ /* 0x000fe400003409af */
[----:B--2---:R-:W-:Y:S02]  /*7690*/  FFMA.FTZ R6, R95, UR5, -R4 ;  /* 0x000000055f067c23 */ /* 0x004fe40008010804 */
[----:B------:R-:W-:Y:S01]  /*76a0*/  HMMA.16816.F32.BF16 R156, R8, R44, R156 ;  /* 0x0000002c089c723c */ /* 0x000fe2000004189c */
[----:B------:R-:W-:Y:S01]  /*76b0*/  @P4 PRMT R193, R167, 0x5410, RZ ;  /* 0x00005410a7c14816 */ /* 0x000fe200000000ff */
[----:B------:R2:W3:Y:S01]  /*76c0*/  MUFU.EX2 R92, R6 ;  /* 0x00000006005c7308 */ /* 0x0004e20000000800 */
[----:B------:R-:W-:Y:S02]  /*76d0*/  ISETP.LE.U32.AND P4, PT, R116, UR4, PT ;  /* 0x0000000474007c0c */ /* 0x000fe4000bf83070 */
[----:B------:R-:W-:-:S03]  /*76e0*/  @P1 PRMT R175, R250, 0x5410, RZ ;  /* 0x00005410faaf1816 */ /* 0x000fc600000000ff */
[C---:B------:R-:W-:Y:S08]  /*76f0*/  HMMA.16816.F32.BF16 R44, R8.reuse, R46, R76 ;  /* 0x0000002e082c723c */ /* 0x040ff0000004184c */
[----:B------:R-:W-:Y:S01]  /*7700*/  HMMA.16816.F32.BF16 R76, R8, R40, R80 ;  /* 0x00000028084c723c */ /* 0x000fe20000041850 */
[----:B------:R-:W-:Y:S01]  /*7710*/  LDSM.16.MT88.4 R80, [R24+0x15800] ;  /* 0x015800001850783b */ /* 0x000fe20000004200 */
[----:B------:R-:W-:-:S02]  /*7720*/  @!P4 HFMA2.BF16_V2 R239, -RZ.H0_H0, RZ.H0_H0, -R189.H0_H0 ;  /* 0x200000ffffefc231 */ /* 0x000fc400003409bd */
[----:B--2---:R-:W-:-:S03]  /*7730*/  FFMA.FTZ R6, R96, UR5, -R5 ;  /* 0x0000000560067c23 */ /* 0x004fc60008010805 */
[----:B------:R-:W-:Y:S01]  /*7740*/  @!P4 PRMT R189, R239, 0x5410, RZ ;  /* 0x00005410efbdc816 */ /* 0x000fe200000000ff */
[----:B------:R2:W-:Y:S01]  /*7750*/  MUFU.EX2 R95, R6 ;  /* 0x00000006005f7308 */ /* 0x0005e20000000800 */
[----:B------:R-:W-:Y:S01]  /*7760*/  HMMA.16816.F32.BF16 R84, R8, R42, R84 ;  /* 0x0000002a0854723c */ /* 0x000fe20000041854 */
[----:B------:R-:W-:Y:S01]  /*7770*/  LDSM.16.MT88.4 R40, [R88+0x12800] ;  /* 0x012800005828783b */ /* 0x000fe20000004200 */
[----:B------:R-:W-:-:S06]  /*7780*/  ISETP.GT.U32.AND P4, PT, R164, UR4, PT ;  /* 0x00000004a4007c0c */ /* 0x000fcc000bf84070 */
[C---:B-1----:R-:W-:Y:S07]  /*7790*/  HMMA.16816.F32.BF16 R108, R8.reuse, R28, R108 ;  /* 0x0000001c086c723c */ /* 0x042fee000004186c */
[----:B------:R-:W-:Y:S02]  /*77a0*/  @P4 HFMA2.BF16_V2 R242, -RZ.H0_H0, RZ.H0_H0, -R184.H0_H0 ;  /* 0x200000fffff24231 */ /* 0x000fe400003409b8 */
[--C-:B--2---:R-:W-:Y:S01]  /*77b0*/  FFMA.FTZ R6, R97, UR5, -R5.reuse ;  /* 0x0000000561067c23 */ /* 0x104fe20008010805 */
[----:B------:R-:W-:Y:S01]  /*77c0*/  FFMA.FTZ R5, R102, UR5, -R5 ;  /* 0x0000000566057c23 */ /* 0x000fe20008010805 */
[----:B------:R-:W-:Y:S01]  /*77d0*/  HMMA.16816.F32.BF16 R68, R8, R30, R104 ;  /* 0x0000001e0844723c */ /* 0x000fe20000041868 */
[----:B------:R-:W-:Y:S01]  /*77e0*/  IMAD.MOV.U32 R104, RZ, RZ, R129 ;  /* 0x000000ffff687224 */ /* 0x000fe200078e0081 */
[----:B------:R1:W-:Y:S01]  /*77f0*/  MUFU.EX2 R99, R6 ;  /* 0x0000000600637308 */ /* 0x0003e20000000800 */
[----:B------:R-:W-:-:S02]  /*7800*/  IMAD.MOV.U32 R107, RZ, RZ, R161 ;  /* 0x000000ffff6b7224 */ /* 0x000fc400078e00a1 */
[----:B------:R-:W-:Y:S02]  /*7810*/  @!P6 HFMA2.BF16_V2 R102, -RZ.H0_H0, RZ.H0_H0, -R195.H0_H0 ;  /* 0x200000ffff66e231 */ /* 0x000fe400003409c3 */
[----:B------:R-:W-:Y:S01]  /*7820*/  IMAD.MOV.U32 R105, RZ, RZ, R160 ;  /* 0x000000ffff697224 */ /* 0x000fe200078e00a0 */
[----:B------:R-:W-:Y:S01]  /*7830*/  @P4 PRMT R184, R242, 0x5410, RZ ;  /* 0x00005410f2b84816 */ /* 0x000fe200000000ff */
[----:B---3--:R-:W-:Y:S01]  /*7840*/  IMAD.MOV.U32 R106, RZ, RZ, R92 ;  /* 0x000000ffff6a7224 */ /* 0x008fe200078e005c */
[----:B------:R-:W-:Y:S01]  /*7850*/  ISETP.GT.U32.AND P4, PT, R90, UR4, PT ;  /* 0x000000045a007c0c */ /* 0x000fe2000bf84070 */
[----:B------:R2:W3:Y:S01]  /*7860*/  MUFU.EX2 R208, R5 ;  /* 0x0000000500d07308 */ /* 0x0004e20000000800 */
[----:B------:R-:W-:Y:S02]  /*7870*/  @!P6 PRMT R195, R102, 0x5410, RZ ;  /* 0x0000541066c3e816 */ /* 0x000fe400000000ff */
[----:B-1----:R-:W-:-:S09]  /*7880*/  LOP3.LUT R6, R38, UR11, R21, 0x96, !PT ;  /* 0x0000000b26067c12 */ /* 0x002fd2000f8e9615 */
[----:B------:R-:W-:Y:S02]  /*7890*/  @P4 HFMA2.BF16_V2 R249, -RZ.H0_H0, RZ.H0_H0, -R173.H0_H0 ;  /* 0x200000fffff94231 */ /* 0x000fe400003409ad */
[----:B------:R-:W-:-:S03]  /*78a0*/  IMAD.WIDE.U32 R20, R6, -0x2daee0ad, RZ ;  /* 0xd2511f5306147825 */ /* 0x000fc600078e00ff */
[----:B------:R-:W-:Y:S01]  /*78b0*/  @P4 PRMT R173, R249, 0x5410, RZ ;  /* 0x00005410f9ad4816 */ /* 0x000fe200000000ff */
[----:B--2---:R-:W-:Y:S01]  /*78c0*/  FFMA.FTZ R5, R103, UR5, -R4 ;  /* 0x0000000567057c23 */ /* 0x004fe20008010804 */
[----:B---3--:R-:W-:Y:S01]  /*78d0*/  F2FP.BF16.F32.PACK_AB R23, R208, R206 ;  /* 0x000000ced017723e */ /* 0x008fe200000010ff */
[----:B------:R-:W-:Y:S01]  /*78e0*/  @P3 HFMA2.BF16_V2 R103, -RZ.H0_H0, RZ.H0_H0, -R194.H0_H0 ;  /* 0x200000ffff673231 */ /* 0x000fe200003409c2 */
[----:B------:R-:W-:Y:S01]  /*78f0*/  LOP3.LUT R4, R36, UR6, R21, 0x96, !PT ;  /* 0x0000000624047c12 */ /* 0x000fe2000f8e9615 */
[----:B------:R1:W2:Y:S01]  /*7900*/  MUFU.EX2 R205, R5 ;  /* 0x0000000500cd7308 */ /* 0x0002a20000000800 */
[----:B------:R-:W3:Y:S01]  /*7910*/  LDSM.16.MT88.4 R36, [R64] ;  /* 0x000000004024783b */ /* 0x000ee20000004200 */
[C---:B------:R-:W-:Y:S02]  /*7920*/  PRMT R211, R20.reuse, 0x7772, RZ ;  /* 0x0000777214d37816 */ /* 0x040fe400000000ff */
[----:B------:R-:W-:Y:S02]  /*7930*/  PRMT R214, R20, 0x7773, RZ ;  /* 0x0000777314d67816 */ /* 0x000fe400000000ff */
[----:B------:R-:W-:-:S02]  /*7940*/  LOP3.LUT R207, R4, 0xff, RZ, 0xc0, !PT ;  /* 0x000000ff04cf7812 */ /* 0x000fc400078ec0ff */
[C---:B------:R-:W-:Y:S02]  /*7950*/  LOP3.LUT R6, R4.reuse, 0xffff, RZ, 0xc0, !PT ;  /* 0x0000ffff04067812 */ /* 0x040fe400078ec0ff */
[----:B------:R-:W-:Y:S02]  /*7960*/  PRMT R21, R4, 0x7632, R21 ;  /* 0x0000763204157816 */ /* 0x000fe40000000015 */
[----:B------:R-:W-:Y:S02]  /*7970*/  SHF.R.U32.HI R209, RZ, 0x18, R4 ;  /* 0x00000018ffd17819 */ /* 0x000fe40000011604 */
[----:B------:R-:W-:Y:S02]  /*7980*/  PRMT R4, R211, 0x5410, R214 ;  /* 0x00005410d3047816 */ /* 0x000fe400000000d6 */
[----:B------:R-:W-:Y:S01]  /*7990*/  LOP3.LUT R204, R21, 0xff, RZ, 0xc0, !PT ;  /* 0x000000ff15cc7812 */ /* 0x000fe200078ec0ff */
[----:B-1----:R-:W-:Y:S01]  /*79a0*/  IMAD.MOV.U32 R5, RZ, RZ, R20 ;  /* 0x000000ffff057224 */ /* 0x002fe200078e0014 */
[----:B------:R-:W-:-:S02]  /*79b0*/  PRMT R210, R20, 0x7771, RZ ;  /* 0x0000777114d27816 */ /* 0x000fc400000000ff */
[----:B------:R-:W-:Y:S02]  /*79c0*/  LOP3.LUT R21, R4, 0xff00ff, RZ, 0xc0, !PT ;  /* 0x00ff00ff04157812 */ /* 0x000fe400078ec0ff */
[----:B------:R-:W-:Y:S02]  /*79d0*/  LOP3.LUT R5, R5, 0xff, RZ, 0xc0, !PT ;  /* 0x000000ff05057812 */ /* 0x000fe400078ec0ff */
[----:B------:R-:W-:Y:S02]  /*79e0*/  SHF.R.U32.HI R215, RZ, 0x8, R6 ;  /* 0x00000008ffd77819 */ /* 0x000fe40000011606 */
[----:B------:R-:W-:Y:S02]  /*79f0*/  PRMT R4, R5, 0x5410, R210 ;  /* 0x0000541005047816 */ /* 0x000fe400000000d2 */
[----:B------:R-:W-:Y:S02]  /*7a00*/  HSET2.LE.AND R5, R21, R0, PT ;  /* 0x0000000015057233 */ /* 0x000fe40003803000 */
[----:B------:R-:W-:-:S02]  /*7a10*/  F2FP.BF16.F32.PACK_AB R21, R99, R95 ;  /* 0x0000005f6315723e */ /* 0x000fc400000010ff */
[----:B------:R-:W-:Y:S02]  /*7a20*/  PRMT R135, R23, 0x7610, R135 ;  /* 0x0000761017877816 */ /* 0x000fe40000000087 */
[C---:B------:R-:W-:Y:S02]  /*7a30*/  PRMT R127, R21.reuse, 0x7610, R127 ;  /* 0x00007610157f7816 */ /* 0x040fe4000000007f */
[----:B------:R-:W-:Y:S02]  /*7a40*/  PRMT R126, R21, 0x7632, R126 ;  /* 0x00007632157e7816 */ /* 0x000fe4000000007e */
[----:B--2---:R-:W-:Y:S01]  /*7a50*/  F2FP.BF16.F32.PACK_AB R21, R205, R92 ;  /* 0x0000005ccd15723e */ /* 0x004fe200000010ff */
[----:B------:R-:W-:Y:S01]  /*7a60*/  IMAD.MOV.U32 R92, RZ, RZ, R137 ;  /* 0x000000ffff5c7224 */ /* 0x000fe200078e0089 */
[----:B------:R-:W-:Y:S01]  /*7a70*/  PRMT R134, R23, 0x7632, R134 ;  /* 0x0000763217867816 */ /* 0x000fe20000000086 */
[----:B---3--:R-:W-:Y:S01]  /*7a80*/  HMMA.16816.F32.BF16 R28, R16, R38, RZ ;  /* 0x00000026101c723c */ /* 0x008fe200000418ff */
[----:B------:R-:W-:Y:S01]  /*7a90*/  HSET2.LE.AND R4, R4, R0, PT ;  /* 0x0000000004047233 */ /* 0x000fe20003803000 */
[----:B------:R-:W-:Y:S01]  /*7aa0*/  IMAD.MOV.U32 R23, RZ, RZ, R136 ;  /* 0x000000ffff177224 */ /* 0x000fe200078e0088 */
[----:B------:R-:W-:-:S02]  /*7ab0*/  PRMT R133, R21, 0x7610, R133 ;  /* 0x0000761015857816 */ /* 0x000fc40000000085 */
[----:B------:R-:W-:Y:S02]  /*7ac0*/  PRMT R132, R21, 0x7632, R132 ;  /* 0x0000763215847816 */ /* 0x000fe40000000084 */
[----:B------:R-:W-:Y:S02]  /*7ad0*/  PRMT R6, R207, 0x5410, R215 ;  /* 0x00005410cf067816 */ /* 0x000fe400000000d7 */
[----:B------:R-:W-:Y:S02]  /*7ae0*/  PRMT R21, R135, 0x5410, R134 ;  /* 0x0000541087157816 */ /* 0x000fe40000000086 */
[----:B------:R-:W-:Y:S02]  /*7af0*/  PRMT R22, R204, 0x5410, R209 ;  /* 0x00005410cc167816 */ /* 0x000fe400000000d1 */
[----:B------:R-:W-:Y:S02]  /*7b00*/  LOP3.LUT R130, R21, R4, RZ, 0xc0, !PT ;  /* 0x0000000415827212 */ /* 0x000fe400078ec0ff */
[----:B------:R-:W-:-:S02]  /*7b10*/  HSET2.LE.AND R6, R6, R0, PT ;  /* 0x0000000006067233 */ /* 0x000fc40003803000 */
[----:B------:R-:W-:Y:S02]  /*7b20*/  PRMT R4, R133, 0x5410, R132 ;  /* 0x0000541085047816 */ /* 0x000fe40000000084 */
[----:B------:R-:W-:Y:S01]  /*7b30*/  HSET2.LE.AND R0, R22, R0, PT ;  /* 0x0000000016007233 */ /* 0x000fe20003803000 */
[----:B------:R-:W-:Y:S01]  /*7b40*/  HMMA.16816.F32.BF16 R180, R12, R54, R28 ;  /* 0x000000360cb4723c */ /* 0x000fe2000004181c */
[----:B------:R-:W-:Y:S02]  /*7b50*/  F2FP.BF16.F32.PACK_AB R22, R122, R140 ;  /* 0x0000008c7a16723e */ /* 0x000fe400000010ff */
[----:B------:R-:W-:Y:S01]  /*7b60*/  LOP3.LUT R131, R4, R5, RZ, 0xc0, !PT ;  /* 0x0000000504837212 */ /* 0x000fe200078ec0ff */
[----:B------:R-:W-:Y:S01]  /*7b70*/  IMAD.MOV.U32 R5, RZ, RZ, R128 ;  /* 0x000000ffff057224 */ /* 0x000fe200078e0080 */
[----:B------:R-:W-:Y:S02]  /*7b80*/  PRMT R4, R127, 0x5410, R126 ;  /* 0x000054107f047816 */ /* 0x000fe4000000007e */
[C---:B------:R-:W-:Y:S01]  /*7b90*/  PRMT R125, R22.reuse, 0x7610, R125 ;  /* 0x00007610167d7816 */ /* 0x040fe2000000007d */
[----:B------:R-:W-:Y:S01]  /*7ba0*/  HMMA.16816.F32.BF16 R28, R16, R62, RZ ;  /* 0x0000003e101c723c */ /* 0x000fe200000418ff */
[----:B------:R-:W-:Y:S01]  /*7bb0*/  PRMT R124, R22, 0x7632, R124 ;  /* 0x00007632167c7816 */ /* 0x000fe2000000007c */
[----:B------:R-:W-:Y:S01]  /*7bc0*/  IMAD.MOV.U32 R22, RZ, RZ, R93 ;  /* 0x000000ffff167224 */ /* 0x000fe200078e005d */
[----:B------:R-:W-:Y:S01]  /*7bd0*/  LOP3.LUT R128, R4, R6, RZ, 0xc0, !PT ;  /* 0x0000000604807212 */ /* 0x000fe200078ec0ff */
[----:B------:R-:W-:Y:S01]  /*7be0*/  IMAD.MOV.U32 R6, RZ, RZ, R162 ;  /* 0x000000ffff067224 */ /* 0x000fe200078e00a2 */
[----:B------:R-:W-:Y:S01]  /*7bf0*/  PRMT R4, R125, 0x5410, R124 ;  /* 0x000054107d047816 */ /* 0x000fe2000000007c */
[----:B------:R-:W-:Y:S01]  /*7c00*/  IMAD.MOV.U32 R93, RZ, RZ, R138 ;  /* 0x000000ffff5d7224 */ /* 0x000fe200078e008a */
[----:B------:R-:W-:-:S02]  /*7c10*/  @P3 PRMT R194, R103, 0x5410, RZ ;  /* 0x0000541067c23816 */ /* 0x000fc400000000ff */
[----:B------:R-:W-:Y:S01]  /*7c20*/  LOP3.LUT R129, R4, R0, RZ, 0xc0, !PT ;  /* 0x0000000004817212 */ /* 0x000fe200078ec0ff */
[----:B------:R-:W-:Y:S01]  /*7c30*/  IMAD.MOV.U32 R4, RZ, RZ, R115 ;  /* 0x000000ffff047224 */ /* 0x000fe200078e0073 */
[----:B------:R-:W-:Y:S01]  /*7c40*/  ISETP.LE.U32.AND P3, PT, R118, UR4, PT ;  /* 0x0000000476007c0c */ /* 0x000fe2000bf63070 */
[----:B------:R1:W-:Y:S01]  /*7c50*/  LDSM.16.MT88.4 R112, [R24+0x17800] ;  /* 0x017800001870783b */ /* 0x0003e20000004200 */
[----:B------:R-:W-:Y:S01]  /*7c60*/  IMAD.MOV.U32 R0, RZ, RZ, R147 ;  /* 0x000000ffff007224 */ /* 0x000fe200078e0093 */
[----:B------:R-:W-:Y:S02]  /*7c70*/  ISETP.LE.U32.AND P1, PT, R204, UR4, PT ;  /* 0x00000004cc007c0c */ /* 0x000fe4000bf23070 */
[----:B------:R-:W-:Y:S01]  /*7c80*/  HMMA.16816.F32.BF16 R156, R128, R152, R156 ;  /* 0x00000098809c723c */ /* 0x000fe2000004189c */
[----:B------:R-:W-:-:S07]  /*7c90*/  ISETP.GT.U32.AND P4, PT, R210, UR4, PT ;  /* 0x00000004d2007c0c */ /* 0x000fce000bf84070 */
[----:B------:R-:W-:Y:S01]  /*7ca0*/  HMMA.16816.F32.BF16 R152, R128, R154, R44 ;  /* 0x0000009a8098723c */ /* 0x000fe2000004182c */
[----:B------:R-:W-:Y:S02]  /*7cb0*/  @!P3 HFMA2.BF16_V2 R238, -RZ.H0_H0, RZ.H0_H0, -R188.H0_H0 ;  /* 0x200000ffffeeb231 */ /* 0x000fe400003409bc */
[----:B------:R-:W-:-:S03]  /*7cc0*/  @!P1 HFMA2.BF16_V2 R252, -RZ.H0_H0, RZ.H0_H0, -R125.H0_H0 ;  /* 0x200000fffffc9231 */ /* 0x000fc6000034097d */
[----:B------:R-:W-:Y:S02]  /*7cd0*/  @!P3 PRMT R188, R238, 0x5410, RZ ;  /* 0x00005410eebcb816 */ /* 0x000fe400000000ff */
[----:B------:R-:W-:Y:S01]  /*7ce0*/  HMMA.16816.F32.BF16 R44, R128, R48, R56 ;  /* 0x00000030802c723c */ /* 0x000fe20000041838 */
[----:B------:R-:W2:Y:S01]  /*7cf0*/  LDSM.16.MT88.4 R56, [R7+0x2000] ;  /* 0x002000000738783b */ /* 0x000ea20000004200 */
[----:B-1----:R-:W-:-:S06]  /*7d00*/  IMAD.MOV.U32 R24, RZ, RZ, R146 ;  /* 0x000000ffff187224 */ /* 0x002fcc00078e0092 */
[----:B------:R-:W-:Y:S08]  /*7d10*/  HMMA.16816.F32.BF16 R48, R128, R50, R32 ;  /* 0x000000328030723c */ /* 0x000ff00000041820 */
[C---:B------:R-:W-:Y:S08]  /*7d20*/  HMMA.16816.F32.BF16 R32, R16.reuse, R36, RZ ;  /* 0x000000241020723c */ /* 0x040ff000000418ff */
[----:B------:R-:W-:Y:S01]  /*7d30*/  HMMA.16816.F32.BF16 R36, R16, R60, RZ ;  /* 0x0000003c1024723c */ /* 0x000fe200000418ff */
[----:B------:R-:W-:Y:S07]  /*7d40*/  LDSM.16.MT88.4 R60, [R88+0x14000] ;  /* 0x01400000583c783b */ /* 0x000fee0000004200 */
[C---:B------:R-:W-:Y:S08]  /*7d50*/  HMMA.16816.F32.BF16 R160, R12.reuse, R42, R28 ;  /* 0x0000002a0ca0723c */ /* 0x040ff0000004181c */
[C---:B------:R-:W-:Y:S01]  /*7d60*/  HMMA.16816.F32.BF16 R200, R12.reuse, R52, R32 ;  /* 0x000000340cc8723c */ /* 0x040fe20000041820 */
[----:B------:R-:W-:Y:S07]  /*7d70*/  LDSM.16.MT88.4 R52, [R64+0x2800] ;  /* 0x002800004034783b */ /* 0x000fee0000004200 */
[----:B------:R-:W-:Y:S01]  /*7d80*/  HMMA.16816.F32.BF16 R176, R12, R40, R36 ;  /* 0x000000280cb0723c */ /* 0x000fe20000041824 */
[----:B------:R-:W1:Y:S04]  /*7d90*/  LDSM.16.MT88.4 R36, [R7+0x2800] ;  /* 0x002800000724783b */ /* 0x000e680000004200 */
[----:B------:R-:W3:Y:S03]  /*7da0*/  LDSM.16.MT88.4 R40, [R64+0x2000] ;  /* 0x002000004028783b */ /* 0x000ee60000004200 */
[C---:B--2---:R-:W-:Y:S08]  /*7db0*/  HMMA.16816.F32.BF16 R32, R16.reuse, R56, RZ ;  /* 0x000000381020723c */ /* 0x044ff000000418ff */
[----:B------:R-:W-:Y:S01]  /*7dc0*/  HMMA.16816.F32.BF16 R28, R16, R58, RZ ;  /* 0x0000003a101c723c */ /* 0x000fe200000418ff */
[----:B------:R-:W2:Y:S07]  /*7dd0*/  LDSM.16.MT88.4 R56, [R88+0x14800] ;  /* 0x014800005838783b */ /* 0x000eae0000004200 */
[C---:B------:R-:W-:Y:S08]  /*7de0*/  HMMA.16816.F32.BF16 R76, R128.reuse, R80, R76 ;  /* 0x00000050804c723c */ /* 0x040ff0000004184c */
[----:B------:R-:W-:Y:S01]  /*7df0*/  HMMA.16816.F32.BF16 R80, R128, R82, R84 ;  /* 0x000000528050723c */ /* 0x000fe20000041854 */
[----:B------:R-:W-:-:S02]  /*7e00*/  IMAD.MOV.U32 R85, RZ, RZ, R139 ;  /* 0x000000ffff557224 */ /* 0x000fc400078e008b */
[----:B------:R-:W-:Y:S02]  /*7e10*/  IMAD.MOV.U32 R84, RZ, RZ, R99 ;  /* 0x000000ffff547224 */ /* 0x000fe400078e0063 */
[----:B------:R-:W-:Y:S02]  /*7e20*/  IMAD.MOV.U32 R87, RZ, RZ, R145 ;  /* 0x000000ffff577224 */ /* 0x000fe400078e0091 */
[----:B------:R-:W-:Y:S01]  /*7e30*/  IMAD.MOV.U32 R86, RZ, RZ, R144 ;  /* 0x000000ffff567224 */ /* 0x000fe200078e0090 */
[----:B------:R-:W-:Y:S01]  /*7e40*/  HMMA.16816.F32.BF16 R108, R128, R112, R108 ;  /* 0x00000070806c723c */ /* 0x000fe2000004186c */
[----:B------:R-:W-:-:S07]  /*7e50*/  MOV R148, R84 ;  /* 0x0000005400947202 */ /* 0x000fce0000000f00 */
[C---:B-1----:R-:W-:Y:S08]  /*7e60*/  HMMA.16816.F32.BF16 R136, R12.reuse, R38, R28 ;  /* 0x000000260c88723c */ /* 0x042ff0000004181c */
[----:B------:R-:W-:Y:S08]  /*7e70*/  HMMA.16816.F32.BF16 R96, R12, R36, R32 ;  /* 0x000000240c60723c */ /* 0x000ff00000041820 */
[----:B------:R-:W-:Y:S01]  /*7e80*/  HMMA.16816.F32.BF16 R28, R16, R60, RZ ;  /* 0x0000003c101c723c */ /* 0x000fe200000418ff */
[----:B------:R-:W-:-:S02]  /*7e90*/  IMAD.MOV.U32 R60, RZ, RZ, R123 ;  /* 0x000000ffff3c7224 */ /* 0x000fc400078e007b */
[----:B------:R-:W-:-:S05]  /*7ea0*/  IMAD.MOV.U32 R61, RZ, RZ, R122 ;  /* 0x000000ffff3d7224 */ /* 0x000fca00078e007a */
[----:B---3--:R-:W-:Y:S01]  /*7eb0*/  HMMA.16816.F32.BF16 R32, R16, R42, RZ ;  /* 0x0000002a1020723c */ /* 0x008fe200000418ff */
[----:B------:R-:W-:Y:S02]  /*7ec0*/  IMAD.MOV.U32 R43, RZ, RZ, R141 ;  /* 0x000000ffff2b7224 */ /* 0x000fe400078e008d */
[----:B------:R-:W-:-:S05]  /*7ed0*/  IMAD.MOV.U32 R42, RZ, RZ, R140 ;  /* 0x000000ffff2a7224 */ /* 0x000fca00078e008c */
[----:B------:R-:W-:Y:S01]  /*7ee0*/  HMMA.16816.F32.BF16 R36, R16, R40, RZ ;  /* 0x000000281024723c */ /* 0x000fe200000418ff */
[----:B------:R-:W-:Y:S02]  /*7ef0*/  IMAD.MOV.U32 R40, RZ, RZ, R143 ;  /* 0x000000ffff287224 */ /* 0x000fe400078e008f */
[----:B------:R-:W-:-:S05]  /*7f00*/  IMAD.MOV.U32 R41, RZ, RZ, R142 ;  /* 0x000000ffff297224 */ /* 0x000fca00078e008e */
[----:B------:R-:W-:Y:S08]  /*7f10*/  HMMA.16816.F32.BF16 R112, R128, R114, R68 ;  /* 0x000000728070723c */ /* 0x000ff00000041844 */
[----:B--2---:R-:W-:Y:S01]  /*7f20*/  HMMA.16816.F32.BF16 R140, R12, R56, R28 ;  /* 0x000000380c8c723c */ /* 0x004fe2000004181c */
[----:B------:R-:W-:Y:S02]  /*7f30*/  IMAD.MOV.U32 R57, RZ, RZ, R60 ;  /* 0x000000ffff397224 */ /* 0x000fe400078e003c */
[----:B------:R-:W-:-:S05]  /*7f40*/  IMAD.MOV.U32 R60, RZ, RZ, R106 ;  /* 0x000000ffff3c7224 */ /* 0x000fca00078e006a */
[----:B------:R-:W-:Y:S01]  /*7f50*/  HMMA.16816.F32.BF16 R68, R12, R54, R32 ;  /* 0x000000360c44723c */ /* 0x000fe20000041820 */
[----:B------:R-:W1:Y:S01]  /*7f60*/  LDSM.16.MT88.4 R32, [R7+0x4000] ;  /* 0x004000000720783b */ /* 0x000e620000004200 */
[----:B------:R-:W-:Y:S02]  /*7f70*/  IMAD.MOV.U32 R55, RZ, RZ, R42 ;  /* 0x000000ffff377224 */ /* 0x000fe400078e002a */
[----:B------:R-:W-:Y:S02]  /*7f80*/  IMAD.MOV.U32 R42, RZ, RZ, R6 ;  /* 0x000000ffff2a7224 */ /* 0x000fe400078e0006 */
[----:B------:R-:W-:Y:S01]  /*7f90*/  IMAD.MOV.U32 R6, RZ, RZ, R5 ;  /* 0x000000ffff067224 */ /* 0x000fe200078e0005 */
[----:B------:R-:W-:Y:S01]  /*7fa0*/  PRMT R5, R26, 0x7770, RZ ;  /* 0x000077701a057816 */ /* 0x000fe200000000ff */
[----:B------:R-:W-:Y:S01]  /*7fb0*/  HMMA.16816.F32.BF16 R28, R16, R62, RZ ;  /* 0x0000003e101c723c */ /* 0x000fe200000418ff */
[----:B------:R-:W-:Y:S02]  /*7fc0*/  IMAD.MOV.U32 R54, RZ, RZ, R61 ;  /* 0x000000ffff367224 */ /* 0x000fe400078e003d */
[----:B------:R-:W-:Y:S01]  /*7fd0*/  IMAD.MOV.U32 R61, RZ, RZ, R107 ;  /* 0x000000ffff3d7224 */ /* 0x000fe200078e006b */
[----:B------:R-:W-:Y:S01]  /*7fe0*/  ISETP.LE.U32.AND P3, PT, R5, UR4, PT ;  /* 0x0000000405007c0c */ /* 0x000fe2000bf63070 */
[----:B------:R-:W-:-:S03]  /*7ff0*/  IMAD.MOV.U32 R62, RZ, RZ, R55 ;  /* 0x000000ffff3e7224 */ /* 0x000fc600078e0037 */
[----:B------:R-:W-:Y:S01]  /*8000*/  HMMA.16816.F32.BF16 R144, R12, R52, R36 ;  /* 0x000000340c90723c */ /* 0x000fe20000041824 */
[----:B------:R-:W-:Y:S02]  /*8010*/  IMAD.MOV.U32 R38, RZ, RZ, R121 ;  /* 0x000000ffff267224 */ /* 0x000fe400078e0079 */
[----:B------:R-:W-:Y:S02]  /*8020*/  IMAD.MOV.U32 R39, RZ, RZ, R120 ;  /* 0x000000ffff277224 */ /* 0x000fe400078e0078 */
[----:B------:R-:W-:Y:S02]  /*8030*/  IMAD.MOV.U32 R52, RZ, RZ, R24 ;  /* 0x000000ffff347224 */ /* 0x000fe400078e0018 */
[----:B------:R-:W-:Y:S02]  /*8040*/  IMAD.MOV.U32 R56, RZ, RZ, R39 ;  /* 0x000000ffff387224 */ /* 0x000fe400078e0027 */
[----:B------:R-:W-:Y:S02]  /*8050*/  IMAD.MOV.U32 R39, RZ, RZ, R41 ;  /* 0x000000ffff277224 */ /* 0x000fe400078e0029 */
[----:B------:R-:W-:-:S02]  /*8060*/  @!P3 HFMA2.BF16_V2 R246, -RZ.H0_H0, RZ.H0_H0, -R174.H0_H0 ;  /* 0x200000fffff6b231 */ /* 0x000fc400003409ae */
[----:B------:R-:W-:Y:S01]  /*8070*/  IMAD.MOV.U32 R41, RZ, RZ, R94 ;  /* 0x000000ffff297224 */ /* 0x000fe200078e005e */
[----:B------:R-:W-:Y:S01]  /*8080*/  HMMA.16816.F32.BF16 R120, R12, R58, R28 ;  /* 0x0000003a0c78723c */ /* 0x000fe2000004181c */
[----:B------:R-:W2:Y:S01]  /*8090*/  LDSM.16.MT88.4 R28, [R7+0x4800] ;  /* 0x00480000071c783b */ /* 0x000ea20000004200 */
[----:B------:R-:W-:Y:S01]  /*80a0*/  IMAD.MOV.U32 R94, RZ, RZ, R25 ;  /* 0x000000ffff5e7224 */ /* 0x000fe200078e0019 */
[----:B------:R-:W-:Y:S01]  /*80b0*/  @!P3 PRMT R174, R246, 0x5410, RZ ;  /* 0x00005410f6aeb816 */ /* 0x000fe200000000ff */
[----:B------:R-:W-:Y:S01]  /*80c0*/  IMAD.MOV.U32 R58, RZ, RZ, R38 ;  /* 0x000000ffff3a7224 */ /* 0x000fe200078e0026 */
[----:B------:R-:W-:Y:S01]  /*80d0*/  ISETP.LE.U32.AND P3, PT, R207, UR4, PT ;  /* 0x00000004cf007c0c */ /* 0x000fe2000bf63070 */
[----:B------:R-:W-:Y:S02]  /*80e0*/  IMAD.MOV.U32 R38, RZ, RZ, R104 ;  /* 0x000000ffff267224 */ /* 0x000fe400078e0068 */
[----:B------:R-:W-:Y:S02]  /*80f0*/  IMAD.MOV.U32 R53, RZ, RZ, R105 ;  /* 0x000000ffff357224 */ /* 0x000fe400078e0069 */
[----:B------:R-:W-:-:S02]  /*8100*/  IMAD.MOV.U32 R59, RZ, RZ, R54 ;  /* 0x000000ffff3b7224 */ /* 0x000fc400078e0036 */
[----:B------:R-:W-:Y:S01]  /*8110*/  IMAD.MOV.U32 R55, RZ, RZ, R53 ;  /* 0x000000ffff377224 */ /* 0x000fe200078e0035 */
[----:B-1----:R-:W-:Y:S01]  /*8120*/  HMMA.16816.F32.BF16 R24, R16, R32, RZ ;  /* 0x000000201018723c */ /* 0x002fe200000418ff */
[----:B------:R-:W-:Y:S02]  /*8130*/  IMAD.MOV.U32 R54, RZ, RZ, R42 ;  /* 0x000000ffff367224 */ /* 0x000fe400078e002a */
[----:B------:R-:W-:Y:S02]  /*8140*/  IMAD.MOV.U32 R42, RZ, RZ, R95 ;  /* 0x000000ffff2a7224 */ /* 0x000fe400078e005f */
[----:B------:R-:W-:Y:S02]  /*8150*/  IMAD.MOV.U32 R53, RZ, RZ, R93 ;  /* 0x000000ffff357224 */ /* 0x000fe400078e005d */
[----:B------:R-:W-:Y:S02]  /*8160*/  @!P3 HFMA2.BF16_V2 R251, -RZ.H0_H0, RZ.H0_H0, -R127.H0_H0 ;  /* 0x200000fffffbb231 */ /* 0x000fe4000034097f */
[----:B------:R-:W-:Y:S01]  /*8170*/  IMAD.MOV.U32 R37, RZ, RZ, R0 ;  /* 0x000000ffff257224 */ /* 0x000fe200078e0000 */
[----:B------:R-:W-:Y:S01]  /*8180*/  PRMT R0, R72, 0x7770, RZ ;  /* 0x0000777048007816 */ /* 0x000fe200000000ff */
[----:B------:R-:W-:-:S02]  /*8190*/  IMAD.MOV.U32 R63, RZ, RZ, R52 ;  /* 0x000000ffff3f7224 */ /* 0x000fc400078e0034 */
[----:B------:R-:W-:Y:S01]  /*81a0*/  IMAD.MOV.U32 R52, RZ, RZ, R228 ;  /* 0x000000ffff347224 */ /* 0x000fe200078e00e4 */
[----:B------:R-:W-:Y:S01]  /*81b0*/  ISETP.LE.U32.AND P5, PT, R0, UR4, PT ;  /* 0x0000000400007c0c */ /* 0x000fe2000bfa3070 */
[----:B------:R-:W-:Y:S01]  /*81c0*/  IMAD.MOV.U32 R0, RZ, RZ, R59 ;  /* 0x000000ffff007224 */ /* 0x000fe200078e003b */
[----:B------:R-:W-:Y:S01]  /*81d0*/  PRMT R228, R20, 0x7770, RZ ;  /* 0x0000777014e47816 */ /* 0x000fe200000000ff */
[----:B------:R-:W-:Y:S01]  /*81e0*/  IMAD.MOV.U32 R59, RZ, RZ, R22 ;  /* 0x000000ffff3b7224 */ /* 0x000fe200078e0016 */
[----:B------:R-:W-:Y:S01]  /*81f0*/  @!P3 PRMT R127, R251, 0x5410, RZ ;  /* 0x00005410fb7fb816 */ /* 0x000fe200000000ff */
[----:B------:R-:W-:Y:S01]  /*8200*/  IMAD.MOV.U32 R33, RZ, RZ, R23 ;  /* 0x000000ffff217224 */ /* 0x000fe200078e0017 */
[----:B------:R-:W-:Y:S01]  /*8210*/  ISETP.GT.U32.AND P3, PT, R211, UR4, PT ;  /* 0x00000004d3007c0c */ /* 0x000fe2000bf64070 */
[----:B------:R-:W-:Y:S02]  /*8220*/  IMAD.MOV.U32 R149, RZ, RZ, R63 ;  /* 0x000000ffff957224 */ /* 0x000fe400078e003f */
[----:B------:R-:W-:-:S02]  /*8230*/  IMAD.MOV.U32 R150, RZ, RZ, R62 ;  /* 0x000000ffff967224 */ /* 0x000fc400078e003e */
[----:B------:R-:W-:Y:S02]  /*8240*/  IMAD.MOV.U32 R62, RZ, RZ, R87 ;  /* 0x000000ffff3e7224 */ /* 0x000fe400078e0057 */
[----:B------:R-:W-:Y:S01]  /*8250*/  IMAD.MOV.U32 R36, RZ, RZ, R4 ;  /* 0x000000ffff247224 */ /* 0x000fe200078e0004 */
[----:B------:R-:W-:Y:S01]  /*8260*/  PRMT R4, R74, 0x7770, RZ ;  /* 0x000077704a047816 */ /* 0x000fe200000000ff */
[----:B------:R-:W-:Y:S01]  /*8270*/  @!P5 HFMA2.BF16_V2 R230, -RZ.H0_H0, RZ.H0_H0, -R199.H0_H0 ;  /* 0x200000ffffe6d231 */ /* 0x000fe200003409c7 */
[----:B--2---:R-:W-:Y:S01]  /*8280*/  HMMA.16816.F32.BF16 R104, R12, R28, R24 ;  /* 0x0000001c0c68723c */ /* 0x004fe20000041818 */
[----:B------:R-:W-:Y:S01]  /*8290*/  IMAD.MOV.U32 R116, RZ, RZ, R55 ;  /* 0x000000ffff747224 */ /* 0x000fe200078e0037 */
[----:B------:R-:W-:Y:S01]  /*82a0*/  ISETP.LE.U32.AND P6, PT, R4, UR4, PT ;  /* 0x0000000404007c0c */ /* 0x000fe2000bfc3070 */
[----:B------:R-:W-:Y:S01]  /*82b0*/  IMAD.MOV.U32 R166, RZ, RZ, R62 ;  /* 0x000000ffffa67224 */ /* 0x000fe200078e003e */
[----:B------:R-:W-:Y:S01]  /*82c0*/  @!P5 PRMT R199, R230, 0x5410, RZ ;  /* 0x00005410e6c7d816 */ /* 0x000fe200000000ff */
[----:B------:R-:W-:Y:S01]  /*82d0*/  IMAD.MOV.U32 R230, RZ, RZ, R33 ;  /* 0x000000ffffe67224 */ /* 0x000fe200078e0021 */
[----:B------:R-:W-:Y:S01]  /*82e0*/  ISETP.GT.U32.AND P5, PT, R119, UR4, PT ;  /* 0x0000000477007c0c */ /* 0x000fe2000bfa4070 */
[----:B------:R-:W-:Y:S01]  /*82f0*/  IMAD.MOV.U32 R119, RZ, RZ, R59 ;  /* 0x000000ffff777224 */ /* 0x000fe200078e003b */
[----:B------:R-:W-:Y:S01]  /*8300*/  HMMA.16816.F32.BF16 R24, R16, R34, RZ ;  /* 0x000000221018723c */ /* 0x000fe200000418ff */
[----:B------:R-:W-:-:S02]  /*8310*/  IMAD.MOV.U32 R35, RZ, RZ, R56 ;  /* 0x000000ffff237224 */ /* 0x000fc400078e0038 */
[----:B------:R-:W-:Y:S02]  /*8320*/  IMAD.MOV.U32 R34, RZ, RZ, R57 ;  /* 0x000000ffff227224 */ /* 0x000fe400078e0039 */
[----:B------:R-:W-:Y:S02]  /*8330*/  IMAD.MOV.U32 R56, RZ, RZ, R60 ;  /* 0x000000ffff387224 */ /* 0x000fe400078e003c */
[----:B------:R-:W-:Y:S02]  /*8340*/  IMAD.MOV.U32 R57, RZ, RZ, R61 ;  /* 0x000000ffff397224 */ /* 0x000fe400078e003d */
[----:B------:R-:W-:Y:S02]  /*8350*/  @!P6 HFMA2.BF16_V2 R237, -RZ.H0_H0, RZ.H0_H0, -R187.H0_H0 ;  /* 0x200000ffffede231 */ /* 0x000fe400003409bb */
[----:B------:R-:W-:Y:S02]  /*8360*/  IMAD.MOV.U32 R61, RZ, RZ, R94 ;  /* 0x000000ffff3d7224 */ /* 0x000fe400078e005e */
[----:B------:R-:W-:-:S02]  /*8370*/  IMAD.MOV.U32 R60, RZ, RZ, R92 ;  /* 0x000000ffff3c7224 */ /* 0x000fc400078e005c */
[----:B------:R-:W-:Y:S02]  /*8380*/  @P5 HFMA2.BF16_V2 R240, -RZ.H0_H0, RZ.H0_H0, -R186.H0_H0 ;  /* 0x200000fffff05231 */ /* 0x000fe400003409ba */
[----:B------:R-:W-:Y:S01]  /*8390*/  IMAD.MOV.U32 R63, RZ, RZ, R57 ;  /* 0x000000ffff3f7224 */ /* 0x000fe200078e0039 */
[----:B------:R-:W-:Y:S01]  /*83a0*/  @!P6 PRMT R187, R237, 0x5410, RZ ;  /* 0x00005410edbbe816 */ /* 0x000fe200000000ff */
[----:B------:R-:W-:Y:S01]  /*83b0*/  IMAD.MOV.U32 R32, RZ, RZ, R56 ;  /* 0x000000ffff207224 */ /* 0x000fe200078e0038 */
[----:B------:R-:W-:Y:S01]  /*83c0*/  ISETP.LE.U32.AND P6, PT, R66, UR4, PT ;  /* 0x0000000442007c0c */ /* 0x000fe2000bfc3070 */
[----:B------:R-:W-:Y:S01]  /*83d0*/  IMAD.MOV.U32 R57, RZ, RZ, R52 ;  /* 0x000000ffff397224 */ /* 0x000fe200078e0034 */
[----:B------:R-:W-:Y:S01]  /*83e0*/  @P5 PRMT R186, R240, 0x5410, RZ ;  /* 0x00005410f0ba5816 */ /* 0x000fe200000000ff */
[----:B------:R-:W-:Y:S01]  /*83f0*/  IMAD.MOV.U32 R56, RZ, RZ, R54 ;  /* 0x000000ffff387224 */ /* 0x000fe200078e0036 */
[----:B------:R-:W-:Y:S01]  /*8400*/  HMMA.16816.F32.BF16 R92, R12, R30, R24 ;  /* 0x0000001e0c5c723c */ /* 0x000fe20000041818 */
[----:B------:R-:W1:Y:S01]  /*8410*/  LDSM.16.MT88.4 R24, [R64+0x4000] ;  /* 0x004000004018783b */ /* 0x000e620000004200 */
[----:B------:R-:W-:Y:S01]  /*8420*/  IMAD.MOV.U32 R52, RZ, RZ, R39 ;  /* 0x000000ffff347224 */ /* 0x000fe200078e0027 */
[----:B------:R-:W-:Y:S01]  /*8430*/  ISETP.LE.U32.AND P5, PT, R65, UR4, PT ;  /* 0x0000000441007c0c */ /* 0x000fe2000bfa3070 */
[----:B------:R-:W-:Y:S01]  /*8440*/  IMAD.MOV.U32 R54, RZ, RZ, R43 ;  /* 0x000000ffff367224 */ /* 0x000fe200078e002b */
[----:B------:R-:W2:Y:S01]  /*8450*/  LDSM.16.MT88.4 R28, [R64+0x4800] ;  /* 0x00480000401c783b */ /* 0x000ea20000004200 */
[----:B------:R-:W-:-:S02]  /*8460*/  IMAD.MOV.U32 R39, RZ, RZ, R40 ;  /* 0x000000ffff277224 */ /* 0x000fc400078e0028 */
[----:B------:R-:W-:Y:S02]  /*8470*/  IMAD.MOV.U32 R40, RZ, RZ, R85 ;  /* 0x000000ffff287224 */ /* 0x000fe400078e0055 */
[----:B------:R-:W-:Y:S02]  /*8480*/  @!P6 HFMA2.BF16_V2 R244, -RZ.H0_H0, RZ.H0_H0, -R171.H0_H0 ;  /* 0x200000fffff4e231 */ /* 0x000fe400003409ab */
[----:B------:R-:W-:Y:S02]  /*8490*/  IMAD.MOV.U32 R43, RZ, RZ, R86 ;  /* 0x000000ffff2b7224 */ /* 0x000fe400078e0056 */
[----:B------:R-:W-:Y:S02]  /*84a0*/  IMAD.MOV.U32 R165, RZ, RZ, R32 ;  /* 0x000000ffffa57224 */ /* 0x000fe400078e0020 */
[----:B------:R-:W-:Y:S01]  /*84b0*/  IMAD.MOV.U32 R167, RZ, RZ, R54 ;  /* 0x000000ffffa77224 */ /* 0x000fe200078e0036 */
[----:B------:R-:W-:Y:S01]  /*84c0*/  @!P6 PRMT R171, R244, 0x5410, RZ ;  /* 0x00005410f4abe816 */ /* 0x000fe200000000ff */
[----:B------:R-:W-:-:S02]  /*84d0*/  IMAD.MOV.U32 R33, RZ, RZ, R52 ;  /* 0x000000ffff217224 */ /* 0x000fc400078e0034 */
[----:B------:R-:W-:Y:S02]  /*84e0*/  @!P5 HFMA2.BF16_V2 R245, -RZ.H0_H0, RZ.H0_H0, -R169.H0_H0 ;  /* 0x200000fffff5d231 */ /* 0x000fe400003409a9 */
[----:B------:R-:W-:Y:S01]  /*84f0*/  IMAD.MOV.U32 R32, RZ, RZ, R53 ;  /* 0x000000ffff207224 */ /* 0x000fe200078e0035 */
[----:B------:R-:W-:Y:S01]  /*8500*/  ISETP.GT.U32.AND P6, PT, R91, UR4, PT ;  /* 0x000000045b007c0c */ /* 0x000fe2000bfc4070 */
[----:B------:R-:W-:Y:S02]  /*8510*/  IMAD.MOV.U32 R59, RZ, RZ, R56 ;  /* 0x000000ffff3b7224 */ /* 0x000fe400078e0038 */
[----:B------:R-:W-:Y:S01]  /*8520*/  IMAD.MOV.U32 R117, RZ, RZ, R63 ;  /* 0x000000ffff757224 */ /* 0x000fe200078e003f */
[----:B------:R-:W-:Y:S01]  /*8530*/  @!P5 PRMT R169, R245, 0x5410, RZ ;  /* 0x00005410f5a9d816 */ /* 0x000fe200000000ff */
[----:B------:R-:W-:Y:S01]  /*8540*/  IMAD.MOV.U32 R4, RZ, RZ, R60 ;  /* 0x000000ffff047224 */ /* 0x000fe200078e003c */
[----:B------:R-:W-:Y:S01]  /*8550*/  ISETP.LE.U32.AND P5, PT, R67, UR4, PT ;  /* 0x0000000443007c0c */ /* 0x000fe2000bfa3070 */
[----:B------:R-:W-:-:S02]  /*8560*/  IMAD.MOV.U32 R56, RZ, RZ, R61 ;  /* 0x000000ffff387224 */ /* 0x000fc400078e003d */
[----:B------:R-:W-:Y:S02]  /*8570*/  IMAD.MOV.U32 R118, RZ, RZ, R57 ;  /* 0x000000ffff767224 */ /* 0x000fe400078e0039 */
[----:B------:R-:W-:Y:S02]  /*8580*/  IMAD.MOV.U32 R57, RZ, RZ, R42 ;  /* 0x000000ffff397224 */ /* 0x000fe400078e002a */
[----:B------:R-:W-:Y:S02]  /*8590*/  IMAD.MOV.U32 R236, RZ, RZ, R43 ;  /* 0x000000ffffec7224 */ /* 0x000fe400078e002b */
[----:B------:R-:W-:Y:S02]  /*85a0*/  @P6 HFMA2.BF16_V2 R248, -RZ.H0_H0, RZ.H0_H0, -R172.H0_H0 ;  /* 0x200000fffff86231 */ /* 0x000fe400003409ac */
[----:B------:R-:W-:Y:S02]  /*85b0*/  IMAD.MOV.U32 R151, RZ, RZ, R40 ;  /* 0x000000ffff977224 */ /* 0x000fe400078e0028 */
[----:B------:R-:W-:-:S02]  /*85c0*/  IMAD.MOV.U32 R239, RZ, RZ, R41 ;  /* 0x000000ffffef7224 */ /* 0x000fc400078e0029 */
[----:B------:R-:W-:Y:S02]  /*85d0*/  IMAD.MOV.U32 R242, RZ, RZ, R116 ;  /* 0x000000fffff27224 */ /* 0x000fe400078e0074 */
[----:B------:R-:W-:Y:S02]  /*85e0*/  @!P5 HFMA2.BF16_V2 R247, -RZ.H0_H0, RZ.H0_H0, -R168.H0_H0 ;  /* 0x200000fffff7d231 */ /* 0x000fe400003409a8 */
[----:B------:R-:W-:Y:S01]  /*85f0*/  IMAD.MOV.U32 R91, RZ, RZ, R117 ;  /* 0x000000ffff5b7224 */ /* 0x000fe200078e0075 */
[----:B-1----:R-:W-:Y:S01]  /*8600*/  HMMA.16816.F32.BF16 R20, R16, R24, RZ ;  /* 0x000000181014723c */ /* 0x002fe200000418ff */
[----:B------:R-:W-:Y:S01]  /*8610*/  IMAD.MOV.U32 R116, RZ, RZ, R119 ;  /* 0x000000ffff747224 */ /* 0x000fe200078e0077 */
[----:B------:R-:W-:Y:S01]  /*8620*/  @P6 PRMT R172, R248, 0x5410, RZ ;  /* 0x00005410f8ac6816 */ /* 0x000fe200000000ff */
[----:B------:R-:W-:Y:S01]  /*8630*/  IMAD.MOV.U32 R117, RZ, RZ, R148 ;  /* 0x000000ffff757224 */ /* 0x000fe200078e0094 */
[----:B------:R-:W-:Y:S01]  /*8640*/  @!P5 PRMT R168, R247, 0x5410, RZ ;  /* 0x00005410f7a8d816 */ /* 0x000fe200000000ff */
[----:B------:R-:W-:Y:S01]  /*8650*/  IMAD.MOV.U32 R119, RZ, RZ, R149 ;  /* 0x000000ffff777224 */ /* 0x000fe200078e0095 */
[----:B------:R-:W-:Y:S01]  /*8660*/  ISETP.LE.U32.AND P5, PT, R228, UR4, PT ;  /* 0x00000004e4007c0c */ /* 0x000fe2000bfa3070 */
[----:B------:R-:W-:Y:S01]  /*8670*/  IMAD.MOV.U32 R148, RZ, RZ, R150 ;  /* 0x000000ffff947224 */ /* 0x000fe200078e0096 */
[----:B------:R-:W-:Y:S01]  /*8680*/  ISETP.LE.U32.AND P6, PT, R209, UR4, PT ;  /* 0x00000004d1007c0c */ /* 0x000fe2000bfc3070 */
[----:B------:R-:W-:-:S02]  /*8690*/  IMAD.MOV.U32 R149, RZ, RZ, R0 ;  /* 0x000000ffff957224 */ /* 0x000fc400078e0000 */
[----:B------:R-:W-:Y:S02]  /*86a0*/  IMAD.MOV.U32 R150, RZ, RZ, R34 ;  /* 0x000000ffff967224 */ /* 0x000fe400078e0022 */
[----:B------:R-:W-:Y:S02]  /*86b0*/  IMAD.MOV.U32 R0, RZ, RZ, R35 ;  /* 0x000000ffff007224 */ /* 0x000fe400078e0023 */
[----:B------:R-:W-:Y:S02]  /*86c0*/  IMAD.MOV.U32 R67, RZ, RZ, R32 ;  /* 0x000000ffff437224 */ /* 0x000fe400078e0020 */
[----:B------:R-:W-:Y:S02]  /*86d0*/  IMAD.MOV.U32 R5, RZ, RZ, R236 ;  /* 0x000000ffff057224 */ /* 0x000fe400078e00ec */
[----:B------:R-:W-:Y:S01]  /*86e0*/  IMAD.MOV.U32 R65, RZ, RZ, R118 ;  /* 0x000000ffff417224 */ /* 0x000fe200078e0076 */
[----:B--2---:R-:W-:Y:S01]  /*86f0*/  HMMA.16816.F32.BF16 R84, R12, R28, R20 ;  /* 0x0000001c0c54723c */ /* 0x004fe20000041814 */
[----:B------:R-:W-:-:S02]  /*8700*/  IMAD.MOV.U32 R236, RZ, RZ, R166 ;  /* 0x000000ffffec7224 */ /* 0x000fc400078e00a6 */
[----:B------:R-:W-:Y:S02]  /*8710*/  IMAD.MOV.U32 R118, RZ, RZ, R230 ;  /* 0x000000ffff767224 */ /* 0x000fe400078e00e6 */
[----:B------:R-:W-:Y:S02]  /*8720*/  IMAD.MOV.U32 R66, RZ, RZ, R167 ;  /* 0x000000ffff427224 */ /* 0x000fe400078e00a7 */
[----:B------:R-:W-:Y:S01]  /*8730*/  IMAD.MOV.U32 R230, RZ, RZ, R165 ;  /* 0x000000ffffe67224 */ /* 0x000fe200078e00a5 */
[----:B------:R-:W-:Y:S01]  /*8740*/  HMMA.16816.F32.BF16 R20, R16, R26, RZ ;  /* 0x0000001a1014723c */ /* 0x000fe200000418ff */
[----:B------:R-:W1:Y:S01]  /*8750*/  LDSM.16.MT88.4 R24, [R88+0x16000] ;  /* 0x016000005818783b */ /* 0x000e620000004200 */
[----:B------:R-:W-:Y:S02]  /*8760*/  IMAD.MOV.U32 R245, RZ, RZ, R59 ;  /* 0x000000fffff57224 */ /* 0x000fe400078e003b */
[----:B------:R-:W-:Y:S02]  /*8770*/  IMAD.MOV.U32 R238, RZ, RZ, R57 ;  /* 0x000000ffffee7224 */ /* 0x000fe400078e0039 */
[----:B------:R-:W-:-:S02]  /*8780*/  IMAD.MOV.U32 R89, RZ, RZ, R239 ;  /* 0x000000ffff597224 */ /* 0x000fc400078e00ef */
[----:B------:R-:W-:Y:S02]  /*8790*/  IMAD.MOV.U32 R90, RZ, RZ, R151 ;  /* 0x000000ffff5a7224 */ /* 0x000fe400078e0097 */
[----:B------:R-:W-:Y:S02]  /*87a0*/  IMAD.MOV.U32 R243, RZ, RZ, R116 ;  /* 0x000000fffff37224 */ /* 0x000fe400078e0074 */
[----:B------:R-:W-:Y:S02]  /*87b0*/  IMAD.MOV.U32 R240, RZ, RZ, R119 ;  /* 0x000000fffff07224 */ /* 0x000fe400078e0077 */
[----:B------:R-:W-:Y:S02]  /*87c0*/  IMAD.MOV.U32 R237, RZ, RZ, R148 ;  /* 0x000000ffffed7224 */ /* 0x000fe400078e0094 */
[----:B------:R-:W-:Y:S02]  /*87d0*/  IMAD.MOV.U32 R239, RZ, RZ, R149 ;  /* 0x000000ffffef7224 */ /* 0x000fe400078e0095 */
[----:B------:R-:W-:-:S02]  /*87e0*/  IMAD.MOV.U32 R244, RZ, RZ, R150 ;  /* 0x000000fffff47224 */ /* 0x000fc400078e0096 */
[----:B------:R-:W-:Y:S01]  /*87f0*/  HMMA.16816.F32.BF16 R72, R12, R30, R20 ;  /* 0x0000001e0c48723c */ /* 0x000fe20000041814 */
[----:B------:R-:W2:Y:S07]  /*8800*/  LDSM.16.MT88.4 R28, [R88+0x16800] ;  /* 0x01680000581c783b */ /* 0x000eae0000004200 */
[----:B-1----:R-:W-:-:S15]  /*8810*/  HMMA.16816.F32.BF16 R20, R16, R24, RZ ;  /* 0x000000181014723c */ /* 0x002fde00000418ff */
[----:B------:R-:W-:-:S05]  /*8820*/  NOP ;  /* 0x0000000000007918 */ /* 0x000fca0000000000 */
[----:B--2---:R-:W-:Y:S08]  /*8830*/  HMMA.16816.F32.BF16 R100, R12, R28, R20 ;  /* 0x0000001c0c64723c */ /* 0x004ff00000041814 */
[----:B------:R-:W-:Y:S01]  /*8840*/  HMMA.16816.F32.BF16 R20, R16, R26, RZ ;  /* 0x0000001a1014723c */ /* 0x000fe200000418ff */
[----:B------:R-:W1:-:S15]  /*8850*/  LDSM.16.MT88.4 R24, [R7+0x6000] ;  /* 0x006000000718783b */ /* 0x000e5e0000004200 */
[----:B------:R-:W-:-:S04]  /*8860*/  NOP ;  /* 0x0000000000007918 */ /* 0x000fc80000000000 */
[----:B------:R-:W-:Y:S01]  /*8870*/  HMMA.16816.F32.BF16 R52, R12, R30, R20 ;  /* 0x0000001e0c34723c */ /* 0x000fe20000041814 */
[----:B------:R-:W2:Y:S07]  /*8880*/  LDSM.16.MT88.4 R28, [R7+0x6800] ;  /* 0x00680000071c783b */ /* 0x000eae0000004200 */
[----:B-1----:R-:W-:-:S15]  /*8890*/  HMMA.16816.F32.BF16 R20, R16, R24, RZ ;  /* 0x000000181014723c */ /* 0x002fde00000418ff */
[----:B------:R-:W-:-:S05]  /*88a0*/  NOP ;  /* 0x0000000000007918 */ /* 0x000fca0000000000 */
[----:B--2---:R-:W-:Y:S01]  /*88b0*/  HMMA.16816.F32.BF16 R60, R12, R28, R20 ;  /* 0x0000001c0c3c723c */ /* 0x004fe20000041814 */
[----:B------:R-:W-:-:S07]  /*88c0*/  IMAD.MOV.U32 R29, RZ, RZ, R33 ;  /* 0x000000ffff1d7224 */ /* 0x000fce00078e0021 */
[----:B------:R-:W-:-:S15]  /*88d0*/  HMMA.16816.F32.BF16 R20, R16, R26, RZ ;  /* 0x0000001a1014723c */ /* 0x000fde00000418ff */
[----:B------:R-:W-:-:S05]  /*88e0*/  NOP ;  /* 0x0000000000007918 */ /* 0x000fca0000000000 */
[----:B------:R-:W-:Y:S01]  /*88f0*/  HMMA.16816.F32.BF16 R40, R12, R30, R20 ;  /* 0x0000001e0c28723c */ /* 0x000fe20000041814 */
[----:B------:R-:W1:Y:S07]  /*8900*/  LDSM.16.MT88.4 R20, [R64+0x6000] ;  /* 0x006000004014783b */ /* 0x000e6e0000004200 */
[C---:B-1----:R-:W-:Y:S08]  /*8910*/  HMMA.16816.F32.BF16 R24, R16.reuse, R20, RZ ;  /* 0x000000141018723c */ /* 0x042ff000000418ff */
[----:B------:R-:W-:Y:S01]  /*8920*/  HMMA.16816.F32.BF16 R16, R16, R22, RZ ;  /* 0x000000161010723c */ /* 0x000fe200000418ff */
[----:B------:R-:W1:Y:S11]  /*8930*/  LDSM.16.MT88.4 R20, [R64+0x6800] ;  /* 0x006800004014783b */ /* 0x000e760000004200 */
[C---:B-1----:R-:W-:Y:S08]  /*8940*/  HMMA.16816.F32.BF16 R32, R12.reuse, R20, R24 ;  /* 0x000000140c20723c */ /* 0x042ff00000041818 */
[----:B------:R-:W-:Y:S01]  /*8950*/  HMMA.16816.F32.BF16 R20, R12, R22, R16 ;  /* 0x000000160c14723c */ /* 0x000fe20000041810 */
[----:B------:R-:W1:Y:S04]  /*8960*/  LDSM.16.MT88.4 R16, [R88+0x11000] ;  /* 0x011000005810783b */ /* 0x000e680000004200 */
[----:B------:R-:W2:Y:S03]  /*8970*/  LDSM.16.MT88.4 R12, [R7+0x1000] ;  /* 0x00100000070c783b */ /* 0x000ea60000004200 */
[----:B-1----:R-:W-:Y:S01]  /*8980*/  HMMA.16816.F32.BF16 R164, R8, R16, R232 ;  /* 0x0000001008a4723c */ /* 0x002fe200000418e8 */
[----:B------:R-:W-:Y:S01]  /*8990*/  IMAD.MOV.U32 R234, RZ, RZ, R0 ;  /* 0x000000ffffea7224 */ /* 0x000fe200078e0000 */
[----:B------:R-:W-:Y:S01]  /*89a0*/  MOV R233, R236 ;  /* 0x000000ec00e97202 */ /* 0x000fe20000000f00 */
[----:B------:R-:W-:-:S02]  /*89b0*/  IMAD.MOV.U32 R235, RZ, RZ, R58 ;  /* 0x000000ffffeb7224 */ /* 0x000fc400078e003a */
[----:B------:R-:W-:Y:S02]  /*89c0*/  IMAD.MOV.U32 R0, RZ, RZ, R56 ;  /* 0x000000ffff007224 */ /* 0x000fe400078e0038 */
[----:B------:R-:W-:Y:S01]  /*89d0*/  IMAD.MOV.U32 R232, RZ, RZ, R118 ;  /* 0x000000ffffe87224 */ /* 0x000fe200078e0076 */
[C---:B------:R-:W-:Y:S01]  /*89e0*/  HMMA.16816.F32.BF16 R56, R8.reuse, R18, R224 ;  /* 0x000000120838723c */ /* 0x040fe200000418e0 */
[----:B------:R-:W-:Y:S01]  /*89f0*/  IMAD.MOV.U32 R236, RZ, RZ, R117 ;  /* 0x000000ffffec7224 */ /* 0x000fe200078e0075 */
[----:B------:R-:W1:Y:S06]  /*8a00*/  LDSM.16.MT88.4 R16, [R64+0x1000] ;  /* 0x001000004010783b */ /* 0x000e6c0000004200 */
[C---:B--2---:R-:W-:Y:S08]  /*8a10*/  HMMA.16816.F32.BF16 R148, R8.reuse, R12, R220 ;  /* 0x0000000c0894723c */ /* 0x044ff000000418dc */
[C---:B------:R-:W-:Y:S01]  /*8a20*/  HMMA.16816.F32.BF16 R116, R8.reuse, R14, R216 ;  /* 0x0000000e0874723c */ /* 0x040fe200000418d8 */
[----:B------:R-:W2:Y:S07]  /*8a30*/  LDSM.16.MT88.4 R12, [R88+0x13000] ;  /* 0x01300000580c783b */ /* 0x000eae0000004200 */
[----:B-1----:R-:W-:Y:S01]  /*8a40*/  HMMA.16816.F32.BF16 R224, R8, R18, R180 ;  /* 0x0000001208e0723c */ /* 0x002fe200000418b4 */
[----:B------:R-:W-:-:S02]  /*8a50*/  IMAD.MOV.U32 R180, RZ, RZ, R36 ;  /* 0x000000ffffb47224 */ /* 0x000fc400078e0024 */
[----:B------:R-:W-:Y:S02]  /*8a60*/  IMAD.MOV.U32 R181, RZ, RZ, R37 ;  /* 0x000000ffffb57224 */ /* 0x000fe400078e0025 */
[----:B------:R-:W-:Y:S02]  /*8a70*/  IMAD.MOV.U32 R182, RZ, RZ, R38 ;  /* 0x000000ffffb67224 */ /* 0x000fe400078e0026 */
[----:B------:R-:W-:Y:S01]  /*8a80*/  IMAD.MOV.U32 R183, RZ, RZ, R39 ;  /* 0x000000ffffb77224 */ /* 0x000fe200078e0027 */
[C---:B------:R-:W-:Y:S01]  /*8a90*/  HMMA.16816.F32.BF16 R220, R8.reuse, R16, R200 ;  /* 0x0000001008dc723c */ /* 0x040fe200000418c8 */
[----:B------:R-:W1:Y:S07]  /*8aa0*/  LDSM.16.MT88.4 R16, [R7+0x3000] ;  /* 0x003000000710783b */ /* 0x000e6e0000004200 */
[----:B--2---:R-:W-:Y:S01]  /*8ab0*/  HMMA.16816.F32.BF16 R36, R8, R12, R176 ;  /* 0x0000000c0824723c */ /* 0x004fe200000418b0 */
[----:B------:R-:W-:-:S07]  /*8ac0*/  IMAD.MOV.U32 R179, RZ, RZ, R29 ;  /* 0x000000ffffb37224 */ /* 0x000fce00078e001d */
[----:B------:R-:W-:Y:S01]  /*8ad0*/  HMMA.16816.F32.BF16 R28, R8, R14, R160 ;  /* 0x0000000e081c723c */ /* 0x000fe200000418a0 */
[----:B------:R-:W2:Y:S01]  /*8ae0*/  LDSM.16.MT88.4 R12, [R64+0x3000] ;  /* 0x00300000400c783b */ /* 0x000ea20000004200 */
[----:B------:R-:W-:-:S03]  /*8af0*/  @!P1 PRMT R125, R252, 0x5410, RZ ;  /* 0x00005410fc7d9816 */ /* 0x000fc600000000ff */
[----:B------:R-:W3:Y:S03]  /*8b00*/  LDSM.16.MT88.4 R160, [R88+0x11800] ;  /* 0x0118000058a0783b */ /* 0x000ee60000004200 */
[C---:B-1----:R-:W-:Y:S08]  /*8b10*/  HMMA.16816.F32.BF16 R96, R8.reuse, R16, R96 ;  /* 0x000000100860723c */ /* 0x042ff00000041860 */
[C---:B------:R-:W-:Y:S01]  /*8b20*/  HMMA.16816.F32.BF16 R136, R8.reuse, R18, R136 ;  /* 0x000000120888723c */ /* 0x040fe20000041888 */
[----:B------:R-:W1:Y:S07]  /*8b30*/  LDSM.16.MT88.4 R16, [R88+0x15000] ;  /* 0x015000005810783b */ /* 0x000e6e0000004200 */
[C---:B--2---:R-:W-:Y:S08]  /*8b40*/  HMMA.16816.F32.BF16 R200, R8.reuse, R12, R144 ;  /* 0x0000000c08c8723c */ /* 0x044ff00000041890 */
[----:B------:R-:W-:Y:S01]  /*8b50*/  HMMA.16816.F32.BF16 R216, R8, R14, R68 ;  /* 0x0000000e08d8723c */ /* 0x000fe20000041844 */
[----:B------:R-:W2:Y:S01]  /*8b60*/  LDSM.16.MT88.4 R12, [R7+0x5000] ;  /* 0x00500000070c783b */ /* 0x000ea20000004200 */
[----:B------:R-:W-:-:S03]  /*8b70*/  ISETP.GT.U32.AND P1, PT, R214, UR4, PT ;  /* 0x00000004d6007c0c */ /* 0x000fc6000bf24070 */
[----:B------:R-:W4:Y:S01]  /*8b80*/  LDSM.16.MT88.4 R144, [R7+0x1800] ;  /* 0x001800000790783b */ /* 0x000f220000004200 */
[----:B------:R-:W-:Y:S02]  /*8b90*/  USHF.L.U32 UR31, UR31, 0x3, URZ ;  /* 0x000000031f1f7899 */ /* 0x000fe400080006ff */
[C---:B---3--:R-:W-:Y:S08]  /*8ba0*/  HMMA.16816.F32.BF16 R164, R128.reuse, R160, R164 ;  /* 0x000000a080a4723c */ /* 0x048ff000000418a4 */
[----:B------:R-:W-:Y:S01]  /*8bb0*/  HMMA.16816.F32.BF16 R160, R128, R162, R56 ;  /* 0x000000a280a0723c */ /* 0x000fe20000041838 */
[----:B------:R-:W-:Y:S07]  /*8bc0*/  LDSM.16.MT88.4 R56, [R7+0x3800] ;  /* 0x003800000738783b */ /* 0x000fee0000004200 */
[C---:B-1----:R-:W-:Y:S08]  /*8bd0*/  HMMA.16816.F32.BF16 R68, R8.reuse, R16, R140 ;  /* 0x000000100844723c */ /* 0x042ff0000004188c */
[----:B------:R-:W-:Y:S01]  /*8be0*/  HMMA.16816.F32.BF16 R24, R8, R18, R120 ;  /* 0x000000120818723c */ /* 0x000fe20000041878 */
[----:B------:R-:W1:Y:S01]  /*8bf0*/  LDSM.16.MT88.4 R16, [R64+0x5000] ;  /* 0x005000004010783b */ /* 0x000e620000004200 */
[----:B------:R-:W-:-:S02]  /*8c00*/  IMAD.MOV.U32 R123, RZ, RZ, R180 ;  /* 0x000000ffff7b7224 */ /* 0x000fc400078e00b4 */
[----:B------:R-:W-:Y:S02]  /*8c10*/  IMAD.MOV.U32 R122, RZ, RZ, R181 ;  /* 0x000000ffff7a7224 */ /* 0x000fe400078e00b5 */
[----:B------:R-:W-:Y:S02]  /*8c20*/  IMAD.MOV.U32 R121, RZ, RZ, R182 ;  /* 0x000000ffff797224 */ /* 0x000fe400078e00b6 */
[----:B--2---:R-:W-:Y:S01]  /*8c30*/  HMMA.16816.F32.BF16 R140, R8, R12, R104 ;  /* 0x0000000c088c723c */ /* 0x004fe20000041868 */
[----:B------:R-:W-:Y:S01]  /*8c40*/  IMAD.MOV.U32 R120, RZ, RZ, R183 ;  /* 0x000000ffff787224 */ /* 0x000fe200078e00b7 */
[----:B------:R-:W-:Y:S03]  /*8c50*/  LDSM.16.MT88.4 R104, [R88+0x17800] ;  /* 0x017800005868783b */ /* 0x000fe60000004200 */
[----:B------:R-:W-:-:S03]  /*8c60*/  FADD.FTZ R6, R6, R120 ;  /* 0x0000007806067221 */ /* 0x000fc60000010000 */
[----:B------:R-:W-:Y:S01]  /*8c70*/  HMMA.16816.F32.BF16 R92, R8, R14, R92 ;  /* 0x0000000e085c723c */ /* 0x000fe2000004185c */
[----:B------:R-:W2:Y:S07]  /*8c80*/  LDSM.16.MT88.4 R12, [R88+0x17000] ;  /* 0x01700000580c783b */ /* 0x000eae0000004200 */
[C---:B----4-:R-:W-:Y:S08]  /*8c90*/  HMMA.16816.F32.BF16 R148, R128.reuse, R144, R148 ;  /* 0x000000908094723c */ /* 0x050ff00000041894 */
[----:B------:R-:W-:Y:S08]  /*8ca0*/  HMMA.16816.F32.BF16 R144, R128, R146, R116 ;  /* 0x000000928090723c */ /* 0x000ff00000041874 */
[----:B-1----:R-:W-:Y:S01]  /*8cb0*/  HMMA.16816.F32.BF16 R180, R8, R16, R84 ;  /* 0x0000001008b4723c */ /* 0x002fe20000041854 */
[----:B------:R-:W-:-:S02]  /*8cc0*/  IMAD.MOV.U32 R87, RZ, RZ, R179 ;  /* 0x000000ffff577224 */ /* 0x000fc400078e00b3 */
[----:B------:R-:W-:Y:S02]  /*8cd0*/  IMAD.MOV.U32 R84, RZ, RZ, R122 ;  /* 0x000000ffff547224 */ /* 0x000fe400078e007a */
[----:B------:R-:W-:Y:S01]  /*8ce0*/  FADD.FTZ R0, R0, R87 ;  /* 0x0000005700007221 */ /* 0x000fe20000010000 */
[----:B------:R-:W-:Y:S02]  /*8cf0*/  IMAD.MOV.U32 R87, RZ, RZ, R67 ;  /* 0x000000ffff577224 */ /* 0x000fe400078e0043 */
[C---:B------:R-:W-:Y:S01]  /*8d00*/  HMMA.16816.F32.BF16 R176, R8.reuse, R18, R72 ;  /* 0x0000001208b0723c */ /* 0x040fe20000041848 */
[----:B------:R-:W1:Y:S07]  /*8d10*/  LDSM.16.MT88.4 R16, [R7+0x7000] ;  /* 0x007000000710783b */ /* 0x000e6e0000004200 */
[C---:B--2---:R-:W-:Y:S08]  /*8d20*/  HMMA.16816.F32.BF16 R100, R8.reuse, R12, R100 ;  /* 0x0000000c0864723c */ /* 0x044ff00000041864 */
[----:B------:R-:W-:Y:S01]  /*8d30*/  HMMA.16816.F32.BF16 R52, R8, R14, R52 ;  /* 0x0000000e0834723c */ /* 0x000fe20000041834 */
[----:B------:R-:W2:Y:S01]  /*8d40*/  LDSM.16.MT88.4 R12, [R64+0x7000] ;  /* 0x00700000400c783b */ /* 0x000ea20000004200 */
[----:B------:R-:W-:Y:S01]  /*8d50*/  FADD.FTZ R6, R87, R6 ;  /* 0x0000000657067221 */ /* 0x000fe20000010000 */
[----:B------:R-:W-:-:S02]  /*8d60*/  IMAD.MOV.U32 R87, RZ, RZ, R242 ;  /* 0x000000ffff577224 */ /* 0x000fc400078e00f2 */
[----:B------:R-:W-:Y:S01]  /*8d70*/  IMAD.MOV.U32 R242, RZ, RZ, R4 ;  /* 0x000000fffff27224 */ /* 0x000fe200078e0004 */
[----:B------:R-:W3:Y:S01]  /*8d80*/  LDSM.16.MT88.4 R72, [R88+0x15800] ;  /* 0x015800005848783b */ /* 0x000ee20000004200 */
[----:B------:R-:W-:Y:S02]  /*8d90*/  IMAD.MOV.U32 R86, RZ, RZ, R233 ;  /* 0x000000ffff567224 */ /* 0x000fe400078e00e9 */
[----:B------:R-:W-:Y:S02]  /*8da0*/  IMAD.MOV.U32 R85, RZ, RZ, R121 ;  /* 0x000000ffff557224 */ /* 0x000fe400078e0079 */
[----:B------:R-:W-:Y:S01]  /*8db0*/  IMAD.MOV.U32 R67, RZ, RZ, R89 ;  /* 0x000000ffff437224 */ /* 0x000fe200078e0059 */
[----:B------:R-:W-:Y:S01]  /*8dc0*/  STG.E.U16 desc[UR24][R212.64], R190 ;  /* 0x000000bed4007986 */ /* 0x000fe2000c101518 */
[----:B------:R-:W-:Y:S08]  /*8dd0*/  HMMA.16816.F32.BF16 R100, R128, R104, R100 ;  /* 0x000000688064723c */ /* 0x000ff00000041864 */
[----:B-1----:R-:W-:Y:S01]  /*8de0*/  HMMA.16816.F32.BF16 R60, R8, R16, R60 ;  /* 0x00000010083c723c */ /* 0x002fe2000004183c */
[----:B------:R-:W-:-:S07]  /*8df0*/  IMAD.MOV.U32 R233, RZ, RZ, R91 ;  /* 0x000000ffffe97224 */ /* 0x000fce00078e005b */
[C---:B------:R-:W-:Y:S01]  /*8e00*/  HMMA.16816.F32.BF16 R16, R8.reuse, R18, R40 ;  /* 0x000000120810723c */ /* 0x040fe20000041828 */
[----:B------:R-:W1:Y:S07]  /*8e10*/  LDSM.16.MT88.4 R40, [R88+0x13800] ;  /* 0x013800005828783b */ /* 0x000e6e0000004200 */
[C---:B--2---:R-:W-:Y:S08]  /*8e20*/  HMMA.16816.F32.BF16 R32, R8.reuse, R12, R32 ;  /* 0x0000000c0820723c */ /* 0x044ff00000041820 */
[----:B------:R-:W-:Y:S01]  /*8e30*/  HMMA.16816.F32.BF16 R20, R8, R14, R20 ;  /* 0x0000000e0814723c */ /* 0x000fe20000041814 */
[----:B------:R2:W4:Y:S01]  /*8e40*/  LDL.LU.S16 R9, [R1] ;  /* 0x0000000001097983 */ /* 0x0005220000300600 */
[----:B------:R-:W-:-:S02]  /*8e50*/  IMAD.MOV.U32 R15, RZ, RZ, R123 ;  /* 0x000000ffff0f7224 */ /* 0x000fc400078e007b */
[----:B------:R-:W-:Y:S01]  /*8e60*/  IMAD.MOV.U32 R14, RZ, RZ, R232 ;  /* 0x000000ffff0e7224 */ /* 0x000fe200078e00e8 */
[----:B------:R2:W2:Y:S03]  /*8e70*/  LDL.LU.S16 R4, [R1+0x4] ;  /* 0x0000040001047983 */ /* 0x0004a60000300600 */
[----:B---3--:R-:W-:Y:S01]  /*8e80*/  HMMA.16816.F32.BF16 R68, R128, R72, R68 ;  /* 0x000000488044723c */ /* 0x008fe20000041844 */
[----:B------:R-:W-:-:S07]  /*8e90*/  FADD.FTZ R6, R86, R6 ;  /* 0x0000000656067221 */ /* 0x000fce0000010000 */
[C---:B------:R-:W-:Y:S08]  /*8ea0*/  HMMA.16816.F32.BF16 R104, R128.reuse, R106, R52 ;  /* 0x0000006a8068723c */ /* 0x040ff00000041834 */
[----:B-1----:R-:W-:Y:S01]  /*8eb0*/  HMMA.16816.F32.BF16 R36, R128, R40, R36 ;  /* 0x000000288024723c */ /* 0x002fe20000041824 */
[----:B----4-:R-:W-:-:S07]  /*8ec0*/  @!P6 HFMA2.BF16_V2 R9, -RZ.H0_H0, RZ.H0_H0, -R124.H0_H0 ;  /* 0x200000ffff09e231 */ /* 0x010fce000034097c */
[C---:B------:R-:W-:Y:S01]  /*8ed0*/  HMMA.16816.F32.BF16 R72, R128.reuse, R74, R24 ;  /* 0x0000004a8048723c */ /* 0x040fe20000041818 */
[----:B------:R-:W-:Y:S02]  /*8ee0*/  IMAD.MOV.U32 R11, RZ, RZ, R15 ;  /* 0x000000ffff0b7224 */ /* 0x000fe400078e000f */
[----:B------:R-:W-:Y:S01]  /*8ef0*/  FADD.FTZ R0, R14, R0 ;  /* 0x000000000e007221 */ /* 0x000fe20000010000 */
[----:B--2---:R-:W-:Y:S01]  /*8f00*/  @!P5 HFMA2.BF16_V2 R4, -RZ.H0_H0, RZ.H0_H0, -R135.H0_H0 ;  /* 0x200000ffff04d231 */ /* 0x004fe20000340987 */
[----:B------:R-:W-:Y:S01]  /*8f10*/  PRMT R10, R9, 0x7610, R10 ;  /* 0x00007610090a7816 */ /* 0x000fe2000000000a */
[----:B------:R-:W1:Y:S01]  /*8f20*/  LDSM.16.MT88.4 R120, [R7+0x7800] ;  /* 0x007800000778783b */ /* 0x000e620000004200 */
[----:B------:R-:W-:Y:S02]  /*8f30*/  IMAD.MOV.U32 R232, RZ, RZ, R90 ;  /* 0x000000ffffe87224 */ /* 0x000fe400078e005a */
[----:B------:R-:W-:Y:S01]  /*8f40*/  PRMT R8, R4, 0x7610, R8 ;  /* 0x0000761004087816 */ /* 0x000fe20000000008 */
[----:B------:R2:W3:Y:S01]  /*8f50*/  LDL.LU.S16 R9, [R1+0x8] ;  /* 0x0000080001097983 */ /* 0x0004e20000300600 */
[----:B------:R-:W-:Y:S01]  /*8f60*/  LOP3.LUT R4, R241, 0xffff, RZ, 0xc0, !PT ;  /* 0x0000fffff1047812 */ /* 0x000fe200078ec0ff */
[----:B------:R-:W-:Y:S01]  /*8f70*/  HMMA.16816.F32.BF16 R40, R128, R42, R28 ;  /* 0x0000002a8028723c */ /* 0x000fe2000004181c */
[----:B------:R-:W-:Y:S01]  /*8f80*/  @!P6 PRMT R124, R10, 0x5410, RZ ;  /* 0x000054100a7ce816 */ /* 0x000fe200000000ff */
[----:B------:R2:W4:Y:S01]  /*8f90*/  LDL.LU.S16 R25, [R1+0x10] ;  /* 0x0000100001197983 */ /* 0x0005220000300600 */
[----:B------:R-:W-:-:S03]  /*8fa0*/  ISETP.LE.U32.AND P6, PT, R4, UR4, PT ;  /* 0x0000000404007c0c */ /* 0x000fc6000bfc3070 */
[----:B------:R2:W2:Y:S01]  /*8fb0*/  LDL.LU.S16 R4, [R1+0xc] ;  /* 0x00000c0001047983 */ /* 0x0004a20000300600 */
[----:B------:R-:W-:Y:S01]  /*8fc0*/  IMAD.MOV.U32 R15, RZ, RZ, R84 ;  /* 0x000000ffff0f7224 */ /* 0x000fe200078e0054 */
[----:B------:R-:W-:Y:S01]  /*8fd0*/  HMMA.16816.F32.BF16 R52, R128, R56, R96 ;  /* 0x000000388034723c */ /* 0x000fe20000041860 */
[----:B------:R-:W-:Y:S02]  /*8fe0*/  IMAD.MOV.U32 R31, RZ, RZ, R11 ;  /* 0x000000ffff1f7224 */ /* 0x000fe400078e000b */
[----:B------:R-:W-:Y:S02]  /*8ff0*/  IMAD.MOV.U32 R14, RZ, RZ, R87 ;  /* 0x000000ffff0e7224 */ /* 0x000fe400078e0057 */
[----:B------:R-:W-:Y:S01]  /*9000*/  FADD.FTZ R0, R85, R0 ;  /* 0x0000000055007221 */ /* 0x000fe20000010000 */
[----:B------:R-:W-:Y:S01]  /*9010*/  IMAD.MOV.U32 R30, RZ, RZ, R31 ;  /* 0x000000ffff1e7224 */ /* 0x000fe200078e001f */
[----:B------:R-:W-:Y:S01]  /*9020*/  @!P5 PRMT R135, R8, 0x5410, RZ ;  /* 0x000054100887d816 */ /* 0x000fe200000000ff */
[----:B------:R-:W-:Y:S01]  /*9030*/  IMAD.MOV.U32 R31, RZ, RZ, R15 ;  /* 0x000000ffff1f7224 */ /* 0x000fe200078e000f */
[----:B------:R1:W1:Y:S04]  /*9040*/  LDSM.16.MT88.4 R88, [R7+0x5800] ;  /* 0x005800000758783b */ /* 0x0002680000004200 */
[----:B------:R1:W3:Y:S01]  /*9050*/  LDL.LU.S16 R15, [R1+0x1c] ;  /* 0x00001c00010f7983 */ /* 0x0002e20000300600 */
[----:B----4-:R-:W-:-:S02]  /*9060*/  @P3 HFMA2.BF16_V2 R25, -RZ.H0_H0, RZ.H0_H0, -R133.H0_H0 ;  /* 0x200000ffff193231 */ /* 0x010fc40000340985 */
[----:B--2---:R-:W-:-:S03]  /*9070*/  @P1 HFMA2.BF16_V2 R4, -RZ.H0_H0, RZ.H0_H0, -R132.H0_H0 ;  /* 0x200000ffff041231 */ /* 0x004fc60000340984 */
[----:B------:R-:W-:Y:S01]  /*9080*/  PRMT R13, R25, 0x7610, R13 ;  /* 0x00007610190d7816 */ /* 0x000fe2000000000d */
[----:B---3--:R-:W-:Y:S01]  /*9090*/  @P4 HFMA2.BF16_V2 R9, -RZ.H0_H0, RZ.H0_H0, -R134.H0_H0 ;  /* 0x200000ffff094231 */ /* 0x008fe20000340986 */
[----:B-1----:R-:W-:Y:S01]  /*90a0*/  HMMA.16816.F32.BF16 R116, R128, R120, R60 ;  /* 0x000000788074723c */ /* 0x002fe2000004183c */
[----:B------:R-:W-:Y:S01]  /*90b0*/  LDSM.16.MT88.4 R96, [R64+0x5800] ;  /* 0x005800004060783b */ /* 0x000fe20000004200 */
[----:B------:R-:W-:Y:S01]  /*90c0*/  PRMT R24, R4, 0x7610, R24 ;  /* 0x0000761004187816 */ /* 0x000fe20000000018 */
[----:B------:R-:W-:Y:S01]  /*90d0*/  FADD.FTZ R4, R14, R6 ;  /* 0x000000060e047221 */ /* 0x000fe20000010000 */
[----:B------:R-:W-:Y:S01]  /*90e0*/  @P3 PRMT R133, R13, 0x5410, RZ ;  /* 0x000054100d853816 */ /* 0x000fe200000000ff */
[----:B------:R1:W2:Y:S04]  /*90f0*/  LDL.LU.S16 R14, [R1+0x18] ;  /* 0x00001800010e7983 */ /* 0x0002a80000300600 */
[----:B------:R1:W3:Y:S04]  /*9100*/  LDL.LU.S16 R13, [R1+0x14] ;  /* 0x00001400010d7983 */ /* 0x0002e80000300600 */
[----:B------:R1:W4:Y:S01]  /*9110*/  LDL.LU.S16 R6, [R1+0x20] ;  /* 0x0000200001067983 */ /* 0x0003220000300600 */
[----:B------:R-:W-:Y:S01]  /*9120*/  FADD.FTZ R5, R5, R0 ;  /* 0x0000000005057221 */ /* 0x000fe20000010000 */
[----:B------:R-:W-:-:S02]  /*9130*/  LOP3.LUT R0, R231, 0xffff, RZ, 0xc0, !PT ;  /* 0x0000ffffe7007812 */ /* 0x000fc400078ec0ff */
[----:B------:R-:W-:Y:S02]  /*9140*/  PRMT R26, R9, 0x7610, R26 ;  /* 0x00007610091a7816 */ /* 0x000fe4000000001a */
[----:B------:R-:W-:Y:S01]  /*9150*/  ISETP.LE.U32.AND P5, PT, R0, UR4, PT ;  /* 0x0000000400007c0c */ /* 0x000fe2000bfa3070 */
[----:B------:R-:W-:Y:S01]  /*9160*/  @!P6 HFMA2.BF16_V2 R15, -RZ.H0_H0, RZ.H0_H0, -R196.H0_H0 ;  /* 0x200000ffff0fe231 */ /* 0x000fe200003409c4 */
[----:B------:R-:W-:Y:S01]  /*9170*/  LOP3.LUT R0, R229, 0xffff, RZ, 0xc0, !PT ;  /* 0x0000ffffe5007812 */ /* 0x000fe200078ec0ff */
[----:B------:R-:W-:Y:S01]  /*9180*/  FADD.FTZ R5, R30, R5 ;  /* 0x000000051e057221 */ /* 0x000fe20000010000 */
[----:B------:R-:W-:Y:S01]  /*9190*/  @P4 PRMT R134, R26, 0x5410, RZ ;  /* 0x000054101a864816 */ /* 0x000fe200000000ff */
[----:B------:R-:W-:Y:S01]  /*91a0*/  HMMA.16816.F32.BF16 R120, R128, R122, R16 ;  /* 0x0000007a8078723c */ /* 0x000fe20000041810 */
[----:B------:R-:W-:Y:S01]  /*91b0*/  ISETP.LE.U32.AND P4, PT, R0, UR4, PT ;  /* 0x0000000400007c0c */ /* 0x000fe2000bf83070 */
[----:B------:R-:W-:Y:S01]  /*91c0*/  LDSM.16.MT88.4 R8, [R64+0x3800] ;  /* 0x003800004008783b */ /* 0x000fe20000004200 */
[----:B------:R-:W-:-:S04]  /*91d0*/  LOP3.LUT R0, R215, 0xffff, RZ, 0xc0, !PT ;  /* 0x0000ffffd7007812 */ /* 0x000fc800078ec0ff */
[----:B------:R-:W-:Y:S01]  /*91e0*/  ISETP.LE.U32.AND P3, PT, R0, UR4, PT ;  /* 0x0000000400007c0c */ /* 0x000fe2000bf63070 */
[----:B------:R-:W-:Y:S01]  /*91f0*/  FADD.FTZ R0, R31, R4 ;  /* 0x000000041f007221 */ /* 0x000fe20000010000 */
[----:B------:R-:W-:Y:S01]  /*9200*/  FADD.FTZ R5, R232, R5 ;  /* 0x00000005e8057221 */ /* 0x000fe20000010000 */
[----:B------:R-:W-:Y:S02]  /*9210*/  PRMT R12, R15, 0x7610, R12 ;  /* 0x000076100f0c7816 */ /* 0x000fe4000000000c */
[----:B------:R-:W-:Y:S02]  /*9220*/  FADD.FTZ R0, R233, R0 ;  /* 0x00000000e9007221 */ /* 0x000fe40000010000 */
[----:B------:R-:W-:-:S05]  /*9230*/  @!P6 PRMT R196, R12, 0x5410, RZ ;  /* 0x000054100cc4e816 */ /* 0x000fca00000000ff */
[----:B------:R-:W-:Y:S01]  /*9240*/  STG.E.U16 desc[UR24][R212.64+0x2], R196 ;  /* 0x000002c4d4007986 */ /* 0x000fe2000c101518 */
[----:B------:R-:W-:Y:S01]  /*9250*/  @P1 PRMT R132, R24, 0x5410, RZ ;  /* 0x0000541018841816 */ /* 0x000fe200000000ff */
[----:B---3--:R-:W-:Y:S02]  /*9260*/  @!P4 HFMA2.BF16_V2 R13, -RZ.H0_H0, RZ.H0_H0, -R170.H0_H0 ;  /* 0x200000ffff0dc231 */ /* 0x008fe400003409aa */
[----:B--2---:R-:W-:-:S03]  /*9270*/  @!P5 HFMA2.BF16_V2 R14, -RZ.H0_H0, RZ.H0_H0, -R191.H0_H0 ;  /* 0x200000ffff0ed231 */ /* 0x004fc600003409bf */
[----:B------:R-:W-:Y:S01]  /*9280*/  PRMT R4, R13, 0x7610, R4 ;  /* 0x000076100d047816 */ /* 0x000fe20000000004 */
[----:B----4-:R-:W-:-:S03]  /*9290*/  @!P3 HFMA2.BF16_V2 R6, -RZ.H0_H0, RZ.H0_H0, -R126.H0_H0 ;  /* 0x200000ffff06b231 */ /* 0x010fc6000034097e */
[----:B------:R-:W-:Y:S01]  /*92a0*/  @!P4 PRMT R170, R4, 0x5410, RZ ;  /* 0x0000541004aac816 */ /* 0x000fe200000000ff */
[----:B------:R-:W-:Y:S01]  /*92b0*/  IMAD.U32 R4, RZ, RZ, UR31 ;  /* 0x0000001fff047e24 */ /* 0x000fe2000f8e00ff */
[----:B------:R-:W-:Y:S02]  /*92c0*/  PRMT R7, R14, 0x7610, R7 ;  /* 0x000076100e077816 */ /* 0x000fe40000000007 */
[----:B------:R-:W-:Y:S01]  /*92d0*/  PRMT R16, R6, 0x7610, R16 ;  /* 0x0000761006107816 */ /* 0x000fe20000000010 */
[----:B------:R-:W-:Y:S01]  /*92e0*/  FADD.FTZ R6, R234, R5 ;  /* 0x00000005ea067221 */ /* 0x000fe20000010000 */
[----:B------:R-:W-:Y:S01]  /*92f0*/  IMAD.WIDE R4, R4, 0x2, R212 ;  /* 0x0000000204047825 */ /* 0x000fe200078e02d4 */
[----:B------:R-:W-:-:S03]  /*9300*/  @!P5 PRMT R191, R7, 0x5410, RZ ;  /* 0x0000541007bfd816 */ /* 0x000fc600000000ff */
[----:B------:R-:W-:Y:S01]  /*9310*/  FADD.FTZ R7, R235, R0 ;  /* 0x00000000eb077221 */ /* 0x000fe20000010000 */
[----:B------:R-:W-:Y:S01]  /*9320*/  FADD.FTZ R0, R67, R6 ;  /* 0x0000000643007221 */ /* 0x000fe20000010000 */
[----:B------:R-:W-:Y:S01]  /*9330*/  HMMA.16816.F32.BF16 R56, R128, R58, R136 ;  /* 0x0000003a8038723c */ /* 0x000fe20000041888 */
[----:B------:R-:W-:Y:S01]  /*9340*/  STG.E.U16 desc[UR24][R4.64], R198 ;  /* 0x000000c604007986 */ /* 0x000fe2000c101518 */
[----:B------:R-:W-:-:S03]  /*9350*/  FADD.FTZ R6, R245, R7 ;  /* 0x00000007f5067221 */ /* 0x000fc60000010000 */
[----:B------:R-:W-:Y:S01]  /*9360*/  STG.E.U16 desc[UR24][R4.64+0x2], R195 ;  /* 0x000002c304007986 */ /* 0x000fe2000c101518 */
[----:B------:R-:W-:-:S03]  /*9370*/  FADD.FTZ R0, R244, R0 ;  /* 0x00000000f4007221 */ /* 0x000fc60000010000 */
[----:B------:R-:W-:Y:S04]  /*9380*/  STG.E.U16 desc[UR24][R212.64+0x10], R199 ;  /* 0x000010c7d4007986 */ /* 0x000fe8000c101518 */
[----:B------:R-:W-:Y:S04]  /*9390*/  STG.E.U16 desc[UR24][R212.64+0x12], R197 ;  /* 0x000012c5d4007986 */ /* 0x000fe8000c101518 */
[----:B------:R-:W-:Y:S04]  /*93a0*/  STG.E.U16 desc[UR24][R4.64+0x12], R194 ;  /* 0x000012c204007986 */ /* 0x000fe8000c101518 */
[----:B------:R-:W-:Y:S01]  /*93b0*/  STG.E.U16 desc[UR24][R4.64+0x10], R193 ;  /* 0x000010c104007986 */ /* 0x000fe2000c101518 */
[----:B------:R-:W-:-:S03]  /*93c0*/  @!P3 PRMT R126, R16, 0x5410, RZ ;  /* 0x00005410107eb816 */ /* 0x000fc600000000ff */
[----:B------:R-:W-:Y:S01]  /*93d0*/  STG.E.U16 desc[UR24][R212.64+0x20], R192 ;  /* 0x000020c0d4007986 */ /* 0x000fe2000c101518 */
[----:B------:R-:W-:-:S03]  /*93e0*/  FADD.FTZ R6, R242, R6 ;  /* 0x00000006f2067221 */ /* 0x000fc60000010000 */
[----:B------:R-:W-:Y:S01]  /*93f0*/  STG.E.U16 desc[UR24][R212.64+0x22], R191 ;  /* 0x000022bfd4007986 */ /* 0x000fe2000c101518 */
[----:B------:R-:W-:-:S03]  /*9400*/  FADD.FTZ R0, R65, R0 ;  /* 0x0000000041007221 */ /* 0x000fc60000010000 */
[----:B------:R-:W-:Y:S04]  /*9410*/  STG.E.U16 desc[UR24][R4.64+0x20], R189 ;  /* 0x000020bd04007986 */ /* 0x000fe8000c101518 */
[----:B------:R-:W-:Y:S04]  /*9420*/  STG.E.U16 desc[UR24][R4.64+0x22], R188 ;  /* 0x000022bc04007986 */ /* 0x000fe8000c101518 */
[----:B------:R-:W-:Y:S04]  /*9430*/  STG.E.U16 desc[UR24][R212.64+0x30], R187 ;  /* 0x000030bbd4007986 */ /* 0x000fe8000c101518 */
[----:B------:R-:W-:Y:S04]  /*9440*/  STG.E.U16 desc[UR24][R212.64+0x32], R186 ;  /* 0x000032bad4007986 */ /* 0x000fe8000c101518 */
[----:B------:R-:W-:Y:S04]  /*9450*/  STG.E.U16 desc[UR24][R4.64+0x30], R185 ;  /* 0x000030b904007986 */ /* 0x000fe8000c101518 */
[----:B------:R-:W-:Y:S01]  /*9460*/  STG.E.U16 desc[UR24][R4.64+0x32], R184 ;  /* 0x000032b804007986 */ /* 0x000fe2000c101518 */
[----:B------:R-:W-:-:S03]  /*9470*/  FADD.FTZ R6, R66, R6 ;  /* 0x0000000642067221 */ /* 0x000fc60000010000 */
[----:B------:R-:W-:Y:S04]  /*9480*/  STG.E.U16 desc[UR24][R212.64+0x40], R171 ;  /* 0x000040abd4007986 */ /* 0x000fe8000c101518 */
        /* <DEDUP_REMOVED lines=14> */
[----:B------:R-:W-:Y:S04]  /*9570*/  STG.E.U16 desc[UR24][R212.64+0x72], R134 ;  /* 0x00007286d4007986 */ /* 0x000fe8000c101518 */
[----:B------:R-:W-:Y:S04]  /*9580*/  STG.E.U16 desc[UR24][R4.64+0x70], R133 ;  /* 0x0000708504007986 */ /* 0x000fe8000c101518 */
[----:B------:R2:W-:Y:S04]  /*9590*/  STG.E.U16 desc[UR24][R4.64+0x72], R132 ;  /* 0x0000728404007986 */ /* 0x0005e8000c101518 */
[----:B------:R-:W3:Y:S04]  /*95a0*/  LDSM.16.MT88.4 R136, [R64+0x1800] ;  /* 0x001800004088783b */ /* 0x000ee80000004200 */
[----:B------:R4:W1:Y:S01]  /*95b0*/  LDSM.16.MT88.4 R12, [R64+0x7800] ;  /* 0x00780000400c783b */ /* 0x0008620000004200 */
[----:B--2---:R-:W-:Y:S01]  /*95c0*/  FADD.FTZ R4, R237, R0 ;  /* 0x00000000ed047221 */ /* 0x004fe20000010000 */
[----:B------:R-:W-:-:S03]  /*95d0*/  FADD.FTZ R0, R238, R6 ;  /* 0x00000006ee007221 */ /* 0x000fc60000010000 */
[----:B------:R-:W-:Y:S01]  /*95e0*/  FADD.FTZ R242, R239, R4 ;  /* 0x00000004eff27221 */ /* 0x000fe20000010000 */
[----:B------:R-:W-:-:S03]  /*95f0*/  FADD.FTZ R0, R236, R0 ;  /* 0x00000000ec007221 */ /* 0x000fc60000010000 */
[----:B------:R-:W-:Y:S01]  /*9600*/  FADD.FTZ R242, R230, R242 ;  /* 0x000000f2e6f27221 */ /* 0x000fe20000010000 */
[----:B------:R-:W-:Y:S02]  /*9610*/  FADD.FTZ R239, R206, R0 ;  /* 0x00000000ceef7221 */ /* 0x000fe40000010000 */
[----:B------:R2:W5:Y:S01]  /*9620*/  LDL.LU R206, [R1+0x8c] ;  /* 0x00008c0001ce7983 */ /* 0x0005620000300800 */
[----:B------:R-:W-:-:S03]  /*9630*/  FADD.FTZ R242, R205, R242 ;  /* 0x000000f2cdf27221 */ /* 0x000fc60000010000 */
[----:B------:R2:W5:Y:S01]  /*9640*/  LDL.LU R205, [R1+0x88] ;  /* 0x0000880001cd7983 */ /* 0x0005620000300800 */
[C---:B------:R-:W-:Y:S01]  /*9650*/  HMMA.16816.F32.BF16 R84, R128.reuse, R88, R140 ;  /* 0x000000588054723c */ /* 0x040fe2000004188c */
[----:B------:R-:W-:Y:S02]  /*9660*/  FADD.FTZ R239, R208, R239 ;  /* 0x000000efd0ef7221 */ /* 0x000fe40000010000 */
[----:B------:R-:W1:Y:S05]  /*9670*/  S2R R208, SR_TID.X ;  /* 0x0000000000d07919 */ /* 0x000e6a0000002100 */
        /* <DEDUP_REMOVED lines=8> */
[----:B------:R-:W-:Y:S01]  /*9700*/  HMMA.16816.F32.BF16 R128, R128, R14, R20 ;  /* 0x0000000e8080723c */ /* 0x000fe20000041814 */
[----:B------:R-:W-:-:S04]  /*9710*/  NOP ;  /* 0x0000000000007918 */ /* 0x000fc80000000000 */
[----:B--2---:R-:W-:-:S15]  /*9720*/  BRA.U !UP1, `(.L_x_1048) ;  /* 0x0000005d09cc7547 */ /* 0x004fde000b800000 */
[----:B------:R-:W2:Y:S01]  /*9730*/  LDL.LU R230, [R1+0x24] ;  /* 0x0000240001e67983 */ /* 0x000ea20000300800 */
[C---:B------:R-:W-:Y:S01]  /*9740*/  IMAD.SHL.U32 R6, R208.reuse, 0x40, RZ ;  /* 0x00000040d0067824 */ /* 0x040fe200078e00ff */
[--C-:B------:R-:W-:Y:S01]  /*9750*/  SHF.R.U32.HI R7, RZ, 0x2, R208.reuse ;  /* 0x00000002ff077819 */ /* 0x100fe200000116d0 */
[----:B------:R-:W-:Y:S01]  /*9760*/  IMAD.SHL.U32 R4, R208, 0x8, RZ ;  /* 0x00000008d0047824 */ /* 0x000fe200078e00ff */
[----:B------:R-:W-:Y:S01]  /*9770*/  SHF.R.U32.HI R200, RZ, 0x1, R208 ;  /* 0x00000001ffc87819 */ /* 0x000fe200000116d0 */
[----:B------:R-:W-:Y:S01]  /*9780*/  IMAD.U32 R5, RZ, RZ, UR21 ;  /* 0x00000015ff057e24 */ /* 0x000fe2000f8e00ff */
[----:B------:R-:W-:Y:S01]  /*9790*/  LOP3.LUT R0, R6, 0x1c0, RZ, 0xc0, !PT ;  /* 0x000001c006007812 */ /* 0x000fe200078ec0ff */
[----:B------:R-:W-:Y:S01]  /*97a0*/  IMAD.SHL.U32 R209, R208, 0x40, RZ ;  /* 0x00000040d0d17824 */ /* 0x000fe200078e00ff */
[----:B------:R-:W-:Y:S01]  /*97b0*/  LOP3.LUT R7, R7, 0x7, RZ, 0xc0, !PT ;  /* 0x0000000707077812 */ /* 0x000fe200078ec0ff */
[----:B------:R-:W-:Y:S01]  /*97c0*/  IMAD.U32 R216, RZ, RZ, UR23 ;  /* 0x00000017ffd87e24 */ /* 0x000fe2000f8e00ff */
[----:B------:R-:W-:Y:S01]  /*97d0*/  LOP3.LUT R0, R0, 0x38, R4, 0xf8, !PT ;  /* 0x0000003800007812 */ /* 0x000fe200078ef804 */
[----:B------:R-:W1:Y:S01]  /*97e0*/  S2UR UR5, SR_CgaCtaId ;  /* 0x00000000000579c3 */ /* 0x000e620000008800 */
[----:B------:R-:W-:Y:S01]  /*97f0*/  LOP3.LUT R207, R209, 0x1c0, RZ, 0xc0, !PT ;  /* 0x000001c0d1cf7812 */ /* 0x000fe200078ec0ff */
[----:B------:R-:W3:Y:S01]  /*9800*/  LDCU UR4, c[0x0][0x440] ;  /* 0x00008800ff0477ac */ /* 0x000ee20008000800 */
[----:B------:R-:W-:Y:S01]  /*9810*/  LOP3.LUT R200, R0, 0x8, R200, 0x78, !PT ;  /* 0x0000000800c87812 */ /* 0x000fe200078e78c8 */
[----:B------:R-:W-:Y:S01]  /*9820*/  IMAD.U32 R0, RZ, RZ, UR22 ;  /* 0x00000016ff007e24 */ /* 0x000fe2000f8e00ff */
[----:B------:R-:W-:Y:S01]  /*9830*/  LOP3.LUT R207, R207, 0x38, R4, 0xf8, !PT ;  /* 0x00000038cfcf7812 */ /* 0x000fe200078ef804 */
[----:B------:R-:W4:Y:S01]  /*9840*/  LDCU UR11, c[0x0][0x448] ;  /* 0x00008900ff0b77ac */ /* 0x000f220008000800 */
[----:B------:R-:W-:Y:S01]  /*9850*/  IMAD.MOV.U32 R132, RZ, RZ, R2 ;  /* 0x000000ffff847224 */ /* 0x000fe200078e0002 */
[----:B------:R-:W4:Y:S01]  /*9860*/  LDC R214, c[0x0][0x4f8] ;  /* 0x00013e00ffd67b82 */ /* 0x000f220000000800 */
[----:B------:R-:W-:Y:S01]  /*9870*/  LOP3.LUT R201, R207, 0x8, R208, 0x78, !PT ;  /* 0x00000008cfc97812 */ /* 0x000fe200078e78d0 */
[----:B------:R-:W-:Y:S01]  /*9880*/  UMOV UR6, 0x400 ;  /* 0x0000040000067882 */ /* 0x000fe20000000000 */
[----:B------:R-:W-:Y:S01]  /*9890*/  LOP3.LUT R2, R4, 0x1f8, RZ, 0xc0, !PT ;  /* 0x000001f804027812 */ /* 0x000fe200078ec0ff */
[----:B------:R-:W-:Y:S01]  /*98a0*/  IMAD.MOV.U32 R202, RZ, RZ, 0x20 ;  /* 0x00000020ffca7424 */ /* 0x000fe200078e00ff */
[----:B------:R-:W-:Y:S01]  /*98b0*/  LOP3.LUT R200, R200, 0x200, R6, 0xf8, !PT ;  /* 0x00000200c8c87812 */ /* 0x000fe200078ef806 */
[----:B------:R-:W-:Y:S01]  /*98c0*/  IMAD.MOV.U32 R204, RZ, RZ, 0x20 ;  /* 0x00000020ffcc7424 */ /* 0x000fe200078e00ff */
[----:B------:R-:W-:Y:S01]  /*98d0*/  LOP3.LUT R2, R2, 0x38, R208, 0x78, !PT ;  /* 0x0000003802027812 */ /* 0x000fe200078e78d0 */
[----:B------:R-:W4:Y:S01]  /*98e0*/  LDC.64 R240, c[0x0][0x3c0] ;  /* 0x0000f000fff07b82 */ /* 0x000f220000000a00 */
[----:B------:R-:W-:Y:S01]  /*98f0*/  SEL R202, R202, 0xffffffe0, !P2 ;  /* 0xffffffe0caca7807 */ /* 0x000fe20005000000 */
[----:B------:R-:W-:Y:S01]  /*9900*/  UIADD3 UR10, UPT, UPT, UR22, 0x3f, URZ ;  /* 0x0000003f160a7890 */ /* 0x000fe2000fffe0ff */
[----:B------:R-:W-:Y:S01]  /*9910*/  LOP3.LUT R2, R2, 0x1e00, R4, 0xf8, !PT ;  /* 0x00001e0002027812 */ /* 0x000fe200078ef804 */
[----:B------:R-:W-:Y:S01]  /*9920*/  IMAD.MOV.U32 R210, RZ, RZ, 0x40 ;  /* 0x00000040ffd27424 */ /* 0x000fe200078e00ff */
[----:B------:R-:W-:Y:S01]  /*9930*/  LOP3.LUT P0, RZ, R208, 0x2, RZ, 0xc0, !PT ;  /* 0x00000002d0ff7812 */ /* 0x000fe2000780c0ff */
[----:B------:R-:W2:Y:S01]  /*9940*/  LDCU UR9, c[0x0][0x440] ;  /* 0x00008800ff0977ac */ /* 0x000ea20008000800 */
[----:B------:R-:W-:-:S02]  /*9950*/  LOP3.LUT R8, R4, 0x38, RZ, 0xc0, !PT ;  /* 0x0000003804087812 */ /* 0x000fc400078ec0ff */
[----:B------:R-:W-:Y:S01]  /*9960*/  SEL R204, R204, 0xffffffe0, !P0 ;  /* 0xffffffe0cccc7807 */ /* 0x000fe20004000000 */
[----:B-1----:R-:W-:Y:S01]  /*9970*/  ULEA UR5, UR5, UR6, 0x18 ;  /* 0x0000000605057291 */ /* 0x002fe2000f8ec0ff */
[----:B---3--:R-:W-:Y:S01]  /*9980*/  ISETP.GE.AND P1, PT, R8, UR4, PT ;  /* 0x0000000408007c0c */ /* 0x008fe2000bf26270 */
[----:B------:R-:W1:Y:S01]  /*9990*/  LDCU UR4, c[0x0][0x45c] ;  /* 0x00008b80ff0477ac */ /* 0x000e620008000800 */
[----:B----4-:R-:W-:Y:S01]  /*99a0*/  LOP3.LUT R214, R214, 0xff, RZ, 0xc0, !PT ;  /* 0x000000ffd6d67812 */ /* 0x010fe200078ec0ff */
[----:B------:R-:W3:Y:S02]  /*99b0*/  LDCU.U8 UR8, c[0x0][0x4f8] ;  /* 0x00009f00ff0877ac */ /* 0x000ee40008000000 */
[----:B------:R-:W-:Y:S02]  /*99c0*/  LEA R200, R200, UR5, 0x1 ;  /* 0x00000005c8c87c11 */ /* 0x000fe4000f8e08ff */
[----:B------:R-:W-:Y:S01]  /*99d0*/  LEA R211, R2, UR5, 0x1 ;  /* 0x0000000502d37c11 */ /* 0x000fe2000f8e08ff */
[----:B------:R-:W-:Y:S01]  /*99e0*/  IMAD R214, R214, 0x10000, R214 ;  /* 0x00010000d6d67824 */ /* 0x000fe200078e02d6 */
[----:B------:R-:W-:Y:S01]  /*99f0*/  ULEA.HI UR10, UR10, 0xfffffffe, URZ, 0x1a ;  /* 0xfffffffe0a0a7891 */ /* 0x000fe2000f8fd0ff */
[----:B------:R-:W-:Y:S01]  /*9a00*/  IMAD.IADD R202, R202, 0x1, R200 ;  /* 0x00000001caca7824 */ /* 0x000fe200078e02c8 */
[C---:B------:R-:W-:Y:S01]  /*9a10*/  SHF.L.U64.HI R6, R240.reuse, 0x4, R241 ;  /* 0x00000004f0067819 */ /* 0x040fe200000102f1 */
[----:B------:R-:W-:Y:S01]  /*9a20*/  IMAD.SHL.U32 R4, R240, 0x10, RZ ;  /* 0x00000010f0047824 */ /* 0x000fe200078e00ff */
[----:B------:R-:W-:Y:S01]  /*9a30*/  USHF.L.U32 UR6, UR11, 0x3, URZ ;  /* 0x000000030b067899 */ /* 0x000fe200080006ff */
[----:B------:R-:W-:-:S02]  /*9a40*/  VIADD R2, R200, 0x10000 ;  /* 0x00010000c8027836 */ /* 0x000fc40000000000 */
[----:B--2---:R-:W-:-:S04]  /*9a50*/  IMAD R5, R5, 0x40, R230 ;  /* 0x0000004005057824 */ /* 0x004fc800078e02e6 */
[----:B------:R-:W-:-:S04]  /*9a60*/  IMAD.IADD R5, R7, 0x1, R5 ;  /* 0x0000000107057824 */ /* 0x000fc800078e0205 */
[----:B------:R-:W-:Y:S01]  /*9a70*/  VIADD R215, R5, UR22 ;  /* 0x0000001605d77c36 */ /* 0x000fe20008000000 */
[----:B------:R-:W-:-:S04]  /*9a80*/  IADD3 R0, PT, PT, R0, -UR23, R5 ;  /* 0x8000001700007c10 */ /* 0x000fc8000fffe005 */
[----:B------:R-:W-:Y:S02]  /*9a90*/  IADD3 R216, PT, PT, R0, 0x8, R216 ;  /* 0x0000000800d87810 */ /* 0x000fe40007ffe0d8 */
[----:B------:R-:W-:-:S05]  /*9aa0*/  LOP3.LUT R0, R209, 0x400, RZ, 0xc0, !PT ;  /* 0x00000400d1007812 */ /* 0x000fca00078ec0ff */
[----:B------:R-:W-:Y:S02]  /*9ab0*/  IMAD R201, R201, 0x2, R0 ;  /* 0x00000002c9c97824 */ /* 0x000fe400078e0200 */
[----:B------:R-:W-:Y:S02]  /*9ac0*/  IMAD.MOV.U32 R0, RZ, RZ, R3 ;  /* 0x000000ffff007224 */ /* 0x000fe400078e0003 */
[----:B------:R-:W-:-:S05]  /*9ad0*/  IMAD.SHL.U32 R3, R208, 0x2, RZ ;  /* 0x00000002d0037824 */ /* 0x000fca00078e00ff */
[----:B------:R-:W-:-:S05]  /*9ae0*/  LOP3.LUT R3, R3, 0x6, RZ, 0xc0, !PT ;  /* 0x0000000603037812 */ /* 0x000fca00078ec0ff */
[----:B------:R-:W-:-:S05]  /*9af0*/  VIADD R3, R3, UR23 ;  /* 0x0000001703037c36 */ /* 0x000fca0008000000 */
[----:B------:R2:W-:Y:S01]  /*9b00*/  STL [R1+0x84], R3 ;  /* 0x0000840301007387 */ /* 0x0005e20000100800 */
[----:B-1-3--:R-:W-:Y:S05]  /*9b10*/  BRA `(.L_x_1049) ;  /* 0x0000000400a07947 */ /* 0x00afea0003800000 */
.L_x_1051:
[----:B------:R-:W2:Y:S01]  /*9b20*/  LDL R185, [R1+0x40] ;  /* 0x0000400001b97983 */ /* 0x000ea20000100800 */
[----:B------:R-:W1:Y:S01]  /*9b30*/  LDC.64 R134, c[0x0][0x3b8] ;  /* 0x0000ee00ff867b82 */ /* 0x000e620000000a00 */
[----:B------:R-:W-:Y:S02]  /*9b40*/  UIADD3 UR12, UPT, UPT, UR10, -0x1, URZ ;  /* 0xffffffff0a0c7890 */ /* 0x000fe4000fffe0ff */
[----:B------:R-:W3:Y:S04]  /*9b50*/  LDL R184, [R1+0x38] ;  /* 0x0000380001b87983 */ /* 0x000ee80000100800 */
[C---:B-1----:R-:W-:Y:S01]  /*9b60*/  IMAD.WIDE.U32 R2, R134.reuse, UR12, RZ ;  /* 0x0000000c86027c25 */ /* 0x042fe2000f8e00ff */
[C---:B------:R-:W-:Y:S03]  /*9b70*/  SHF.L.U64.HI R175, R134.reuse, 0x4, R135 ;  /* 0x0000000486af7819 */ /* 0x040fe60000010287 */
[----:B------:R-:W-:Y:S02]  /*9b80*/  IMAD R3, R135, UR12, R3 ;  /* 0x0000000c87037c24 */ /* 0x000fe4000f8e0203 */
[----:B------:R-:W-:Y:S05]  /*9b90*/  IMAD.SHL.U32 R168, R134, 0x10, RZ ;  /* 0x0000001086a87824 */ /* 0x000fea00078e00ff */
[C---:B------:R-:W-:Y:S04]  /*9ba0*/  LEA R133, P5, R2.reuse, R168, 0x6 ;  /* 0x000000a802857211 */ /* 0x040fe800078a30ff */
[----:B------:R-:W-:Y:S02]  /*9bb0*/  LEA.HI.X R169, R2, R175, R3, 0x6, P5 ;  /* 0x000000af02a97211 */ /* 0x000fe400028f3403 */
[C---:B------:R-:W-:Y:S04]  /*9bc0*/  LEA R172, P5, R134.reuse, R133, 0x5 ;  /* 0x0000008586ac7211 */ /* 0x040fe800078a28ff */
[----:B------:R-:W-:Y:S02]  /*9bd0*/  LEA.HI.X R176, R134, R169, R135, 0x5, P5 ;  /* 0x000000a986b07211 */ /* 0x000fe400028f2c87 */
[C---:B--2---:R-:W-:Y:S04]  /*9be0*/  LEA R170, P6, R2.reuse, R185, 0x7 ;  /* 0x000000b902aa7211 */ /* 0x044fe800078c38ff */
[-C--:B---3--:R-:W-:Y:S02]  /*9bf0*/  LEA.HI.X R171, R2, R184.reuse, R3, 0x7, P6 ;  /* 0x000000b802ab7211 */ /* 0x088fe400030f3c03 */
[----:B------:R-:W-:Y:S02]  /*9c00*/  IADD3 R3, P6, PT, R168, R133, RZ ;  /* 0x00000085a8037210 */ /* 0x000fe40007fde0ff */
[-C--:B------:R-:W-:Y:S01]  /*9c10*/  LEA R168, P5, R133, R185.reuse, 0x1 ;  /* 0x000000b985a87211 */ /* 0x080fe200078a08ff */
[----:B------:R-:W-:Y:S01]  /*9c20*/  @!PT LDS RZ, [RZ] ;  /* 0x00000000fffff984 */ /* 0x000fe20000000800 */
[----:B------:R-:W-:Y:S01]  /*9c30*/  @!PT LDS RZ, [RZ] ;  /* 0x00000000fffff984 */ /* 0x000fe20000000800 */
[----:B------:R-:W-:Y:S01]  /*9c40*/  @!PT LDS RZ, [RZ] ;  /* 0x00000000fffff984 */ /* 0x000fe20000000800 */
[----:B------:R1:W-:Y:S02]  /*9c50*/  @!P1 LDGSTS.E.BYPASS.LTC128B.128 [R211+0x8000], desc[UR24][R170.64] ;  /* 0x08000000aad39fae */ /* 0x0003e4000b981a18 */
[--C-:B------:R-:W-:Y:S01]  /*9c60*/  IMAD.X R175, R175, 0x1, R169.reuse, P6 ;  /* 0x00000001afaf7824 */ /* 0x100fe200030e06a9 */
[-C--:B------:R-:W-:Y:S01]  /*9c70*/  LEA.HI.X R169, R133, R184.reuse, R169, 0x1, P5 ;  /* 0x000000b885a97211 */ /* 0x080fe200028f0ca9 */
[----:B------:R1:W-:Y:S01]  /*9c80*/  @P1 STS.128 [R211+0x8000], RZ ;  /* 0x008000ffd3001388 */ /* 0x0003e20000000c00 */
[CC--:B------:R-:W-:Y:S02]  /*9c90*/  LEA R134, P6, R3.reuse, R185.reuse, 0x1 ;  /* 0x000000b903867211 */ /* 0x0c0fe400078c08ff */
[C---:B------:R-:W-:Y:S01]  /*9ca0*/  LEA R2, P5, R172.reuse, R185, 0x1 ;  /* 0x000000b9ac027211 */ /* 0x040fe200078a08ff */
[----:B------:R-:W-:Y:S01]  /*9cb0*/  @!PT LDS RZ, [RZ] ;  /* 0x00000000fffff984 */ /* 0x000fe20000000800 */
[----:B------:R-:W-:Y:S01]  /*9cc0*/  @!PT LDS RZ, [RZ] ;  /* 0x00000000fffff984 */ /* 0x000fe20000000800 */
[----:B------:R-:W-:Y:S01]  /*9cd0*/  @!PT LDS RZ, [RZ] ;  /* 0x00000000fffff984 */ /* 0x000fe20000000800 */
[----:B------:R1:W-:Y:S01]  /*9ce0*/  @!P4 LDGSTS.E.BYPASS.LTC128B.128 [R211+0xa000], desc[UR24][R170.64+0x80] ;  /* 0x0a000080aad3cfae */ /* 0x0003e2000b981a18 */
[-C--:B------:R-:W-:Y:S02]  /*9cf0*/  LEA.HI.X R135, R3, R184.reuse, R175, 0x1, P6 ;  /* 0x000000b803877211 */ /* 0x080fe400030f0caf */
        /* <DEDUP_REMOVED lines=74> */
.L_x_1049:
[----:B------:R-:W3:Y:S01]  /*a1a0*/  LDL R16, [R1+0x74] ;  /* 0x0000740001107983 */ /* 0x000ee20000100800 */
[----:B------:R-:W-:Y:S04]  /*a1b0*/  DEPBAR.LE SB0, 0x0 ;  /* 0x000080000000791a */ /* 0x000fe80000000000 */
[----:B------:R-:W4:Y:S01]  /*a1c0*/  LDL R15, [R1+0x70] ;  /* 0x00007000010f7983 */ /* 0x000f220000100800 */
[----:B------:R-:W-:Y:S01]  /*a1d0*/  IMAD.SHL.U32 R17, R208, 0x8, RZ ;  /* 0x00000008d0117824 */ /* 0x000fe200078e00ff */
[C---:B------:R-:W-:Y:S01]  /*a1e0*/  SHF.L.U64.HI R10, R240.reuse, 0x4, R241 ;  /* 0x00000004f00a7819 */ /* 0x040fe200000102f1 */
[C---:B------:R-:W-:Y:S01]  /*a1f0*/  IMAD.WIDE.U32 R8, R240.reuse, UR10, RZ ;  /* 0x0000000af0087c25 */ /* 0x040fe2000f8e00ff */
[----:B------:R-:W-:Y:S01]  /*a200*/  BAR.SYNC.DEFER_BLOCKING 0x0 ;  /* 0x0000000000007b1d */ /* 0x000fe20000010000 */
[----:B------:R-:W-:Y:S01]  /*a210*/  UISETP.NE.AND UP0, UPT, UR10, URZ, UPT ;  /* 0x000000ff0a00728c */ /* 0x000fe2000bf05270 */
[----:B------:R-:W-:Y:S01]  /*a220*/  LOP3.LUT R17, R17, 0x38, RZ, 0xc0, !PT ;  /* 0x0000003811117812 */ /* 0x000fe200078ec0ff */
[----:B------:R-:W-:Y:S01]  /*a230*/  IMAD R9, R241, UR10, R9 ;  /* 0x0000000af1097c24 */ /* 0x000fe2000f8e0209 */
[----:B-----5:R-:W-:Y:S01]  /*a240*/  SHF.R.U32.HI R205, RZ, 0x1, R208 ;  /* 0x00000001ffcd7819 */ /* 0x020fe200000116d0 */
[----:B------:R-:W-:Y:S01]  /*a250*/  IMAD.SHL.U32 R4, R240, 0x10, RZ ;  /* 0x00000010f0047824 */ /* 0x000fe200078e00ff */
[C---:B------:R-:W-:Y:S01]  /*a260*/  LOP3.LUT R11, R17.reuse, 0x40, RZ, 0xfc, !PT ;  /* 0x00000040110b7812 */ /* 0x040fe200078efcff */
[----:B------:R-:W-:Y:S01]  /*a270*/  IMAD.SHL.U32 R12, R208, 0x20, RZ ;  /* 0x00000020d00c7824 */ /* 0x000fe200078e00ff */
[----:B--2---:R-:W-:Y:S01]  /*a280*/  LOP3.LUT R3, R17, 0x80, RZ, 0xfc, !PT ;  /* 0x0000008011037812 */ /* 0x004fe200078efcff */
[----:B------:R-:W-:Y:S01]  /*a290*/  USHF.L.U32 UR13, UR10, 0x1, URZ ;  /* 0x000000010a0d7899 */ /* 0x000fe200080006ff */
[----:B------:R-:W-:Y:S01]  /*a2a0*/  ISETP.GE.AND P4, PT, R11, UR9, PT ;  /* 0x000000090b007c0c */ /* 0x000fe2000bf86270 */
[----:B------:R1:W-:Y:S01]  /*a2b0*/  STL [R1+0x7c], R11 ;  /* 0x00007c0b01007387 */ /* 0x0003e20000100800 */
[----:B------:R-:W-:Y:S01]  /*a2c0*/  ISETP.GE.AND P3, PT, R3, UR9, PT ;  /* 0x0000000903007c0c */ /* 0x000fe2000bf66270 */
[----:B------:R-:W-:Y:S01]  /*a2d0*/  UIADD3 UR11, UPT, UPT, UR27, -0x4498517b, URZ ;  /* 0xbb67ae851b0b7890 */ /* 0x000fe2000fffe0ff */
[----:B------:R-:W-:Y:S02]  /*a2e0*/  LOP3.LUT R2, R17, 0xc0, RZ, 0xfc, !PT ;  /* 0x000000c011027812 */ /* 0x000fe400078efcff */
[----:B------:R2:W-:Y:S01]  /*a2f0*/  STL [R1+0x78], R3 ;  /* 0x0000780301007387 */ /* 0x0005e20000100800 */
[-C--:B------:R-:W-:Y:S01]  /*a300*/  LEA R5, P0, R8, R4.reuse, 0x6 ;  /* 0x0000000408057211 */ /* 0x080fe200078030ff */
[----:B------:R-:W-:Y:S01]  /*a310*/  UIADD3 UR16, UPT, UPT, UR26, -0x61c88647, URZ ;  /* 0x9e3779b91a107890 */ /* 0x000fe2000fffe0ff */
[----:B------:R-:W-:Y:S02]  /*a320*/  LOP3.LUT R206, R12, 0x7c00, RZ, 0xc0, !PT ;  /* 0x00007c000cce7812 */ /* 0x000fe400078ec0ff */
[----:B------:R4:W-:Y:S01]  /*a330*/  STL [R1+0x80], R2 ;  /* 0x0000800201007387 */ /* 0x0009e20000100800 */
[----:B------:R-:W-:Y:S04]  /*a340*/  UIADD3 UR15, UPT, UPT, UR26, 0x3c6ef372, URZ ;  /* 0x3c6ef3721a0f7890 */ /* 0x000fe8000fffe0ff */
[----:B------:R-:W4:Y:S01]  /*a350*/  LDL R217, [R1+0x84] ;  /* 0x0000840001d97983 */ /* 0x000f220000100800 */
[C---:B-1----:R-:W-:Y:S02]  /*a360*/  IADD3 R11, P5, PT, R5.reuse, R4, RZ ;  /* 0x00000004050b7210 */ /* 0x042fe40007fbe0ff */
[----:B--2---:R-:W-:Y:S02]  /*a370*/  LOP3.LUT R3, R206, 0x200, R209, 0xf8, !PT ;  /* 0x00000200ce037812 */ /* 0x004fe400078ef8d1 */
[CC--:B---3--:R-:W-:Y:S02]  /*a380*/  LEA R6, P2, R8.reuse, R16.reuse, 0x7 ;  /* 0x0000001008067211 */ /* 0x0c8fe400078438ff */
[C---:B------:R-:W-:Y:S02]  /*a390*/  LEA R4, P6, R5.reuse, R16, 0x1 ;  /* 0x0000001005047211 */ /* 0x040fe400078c08ff */
[--C-:B----4-:R-:W-:Y:S02]  /*a3a0*/  LEA.HI.X R7, R8, R15, R9.reuse, 0x7, P2 ;  /* 0x0000000f08077211 */ /* 0x110fe400010f3c09 */
[----:B------:R-:W-:Y:S02]  /*a3b0*/  ISETP.GE.AND P2, PT, R2, UR9, PT ;  /* 0x0000000902007c0c */ /* 0x000fe4000bf46270 */
[----:B------:R-:W-:Y:S01]  /*a3c0*/  LEA.HI.X R9, R8, R10, R9, 0x6, P0 ;  /* 0x0000000a08097211 */ /* 0x000fe200000f3409 */
[----:B------:R-:W-:Y:S01]  /*a3d0*/  @!PT LDS RZ, [RZ] ;  /* 0x00000000fffff984 */ /* 0x000fe20000000800 */
[----:B------:R-:W-:Y:S01]  /*a3e0*/  @!PT LDS RZ, [RZ] ;  /* 0x00000000fffff984 */ /* 0x000fe20000000800 */
[----:B------:R-:W-:Y:S01]  /*a3f0*/  @!PT LDS RZ, [RZ] ;  /* 0x00000000fffff984 */ /* 0x000fe20000000800 */
[----:B------:R-:W-:Y:S01]  /*a400*/  @!P1 LDGSTS.E.BYPASS.LTC128B.128 [R211+0x10000], desc[UR24][R6.64] ;  /* 0x1000000006d39fae */ /* 0x000fe2000b981a18 */
[C---:B------:R-:W-:Y:S02]  /*a410*/  LEA R12, P0, R240.reuse, R5, 0x5 ;  /* 0x00000005f00c7211 */ /* 0x040fe400078028ff */
[----:B------:R-:W-:Y:S02]  /*a420*/  LEA.HI.X R5, R5, R15, R9, 0x1, P6 ;  /* 0x0000000f05057211 */ /* 0x000fe400030f0c09 */
[----:B------:R-:W-:Y:S01]  /*a430*/  @P1 STS.128 [R211+0x10000], RZ ;  /* 0x010000ffd3001388 */ /* 0x000fe20000000c00 */
[----:B------:R-:W-:Y:S01]  /*a440*/  ISETP.GE.AND P1, PT, R17, UR9, PT ;  /* 0x0000000911007c0c */ /* 0x000fe2000bf26270 */
[----:B------:R-:W-:Y:S01]  /*a450*/  IMAD.X R13, R9, 0x1, R10, P5 ;  /* 0x00000001090d7824 */ /* 0x000fe200028e060a */
[CC--:B------:R-:W-:Y:S02]  /*a460*/  LEA R10, P5, R11.reuse, R16.reuse, 0x1 ;  /* 0x000000100b0a7211 */ /* 0x0c0fe400078a08ff */
[----:B------:R-:W-:Y:S01]  /*a470*/  @!PT LDS RZ, [RZ] ;  /* 0x00000000fffff984 */ /* 0x000fe20000000800 */
[----:B------:R-:W-:Y:S01]  /*a480*/  @!PT LDS RZ, [RZ] ;  /* 0x00000000fffff984 */ /* 0x000fe20000000800 */
[----:B------:R-:W-:Y:S01]  /*a490*/  @!PT LDS RZ, [RZ] ;  /* 0x00000000fffff984 */ /* 0x000fe20000000800 */
[----:B------:R-:W-:Y:S01]  /*a4a0*/  @!P4 LDGSTS.E.BYPASS.LTC128B.128 [R211+0x12000], desc[UR24][R6.64+0x80] ;  /* 0x1200008006d3cfae */ /* 0x000fe2000b981a18 */
[----:B------:R-:W-:Y:S02]  /*a4b0*/  LEA.HI.X R14, R240, R9, R241, 0x5, P0 ;  /* 0x00000009f00e7211 */ /* 0x000fe400000f2cf1 */
[-C--:B------:R-:W-:Y:S02]  /*a4c0*/  LEA.HI.X R11, R11, R15.reuse, R13, 0x1, P5 ;  /* 0x0000000f0b0b7211 */ /* 0x080fe400028f0c0d */
[----:B------:R-:W-:Y:S01]  /*a4d0*/  @P4 STS.128 [R211+0x12000], RZ ;  /* 0x012000ffd3004388 */ /* 0x000fe20000000c00 */
[C---:B------:R-:W-:Y:S02]  /*a4e0*/  LEA R8, P0, R12.reuse, R16, 0x1 ;  /* 0x000000100c087211 */ /* 0x040fe400078008ff */
[----:B------:R-:W-:Y:S02]  /*a4f0*/  LOP3.LUT R2, R205, 0x8, RZ, 0xc0, !PT ;  /* 0x00000008cd027812 */ /* 0x000fe400078ec0ff */
[----:B------:R-:W-:Y:S01]  /*a500*/  @!PT LDS RZ, [RZ] ;  /* 0x00000000fffff984 */ /* 0x000fe20000000800 */
[----:B------:R-:W-:Y:S01]  /*a510*/  @!PT LDS RZ, [RZ] ;  /* 0x00000000fffff984 */ /* 0x000fe20000000800 */
[----:B------:R-:W-:Y:S01]  /*a520*/  @!PT LDS RZ, [RZ] ;  /* 0x00000000fffff984 */ /* 0x000fe20000000800 */
[----:B------:R-:W-:Y:S01]  /*a530*/  @!P3 LDGSTS.E.BYPASS.LTC128B.128 [R211+0x14000], desc[UR24][R6.64+0x100] ;  /* 0x1400010006d3bfae */ /* 0x000fe2000b981a18 */
[----:B------:R-:W-:Y:S02]  /*a540*/  LEA.HI.X R9, R12, R15, R14, 0x1, P0 ;  /* 0x0000000f0c097211 */ /* 0x000fe400000f0c0e */
[----:B------:R-:W-:Y:S02]  /*a550*/  LOP3.LUT R2, R3, R207, R2, 0xf6, !PT ;  /* 0x000000cf03027212 */ /* 0x000fe400078ef602 */
[----:B------:R-:W-:Y:S01]  /*a560*/  @P3 STS.128 [R211+0x14000], RZ ;  /* 0x014000ffd3003388 */ /* 0x000fe20000000c00 */
[----:B------:R-:W-:Y:S01]  /*a570*/  VIADD R3, R201, UR5 ;  /* 0x00000005c9037c36 */ /* 0x000fe20008000000 */
[----:B------:R-:W-:Y:S03]  /*a580*/  LOP3.LUT P0, RZ, R208, 0x4, RZ, 0xc0, !PT ;  /* 0x00000004d0ff7812 */ /* 0x000fe6000780c0ff */
[----:B------:R-:W-:Y:S01]  /*a590*/  @!PT LDS RZ, [RZ] ;  /* 0x00000000fffff984 */ /* 0x000fe20000000800 */
[----:B------:R-:W-:Y:S01]  /*a5a0*/  @!PT LDS RZ, [RZ] ;  /* 0x00000000fffff984 */ /* 0x000fe20000000800 */
[----:B------:R-:W-:Y:S01]  /*a5b0*/  @!PT LDS RZ, [RZ] ;  /* 0x00000000fffff984 */ /* 0x000fe20000000800 */
[----:B------:R-:W-:Y:S01]  /*a5c0*/  @!P2 LDGSTS.E.BYPASS.LTC128B.128 [R211+0x16000], desc[UR24][R6.64+0x180] ;  /* 0x1600018006d3afae */ /* 0x000fe2000b981a18 */
[----:B------:R-:W-:Y:S01]  /*a5d0*/  LEA R133, R2, UR5, 0x1 ;  /* 0x0000000502857c11 */ /* 0x000fe2000f8e08ff */
[C---:B------:R-:W-:Y:S01]  /*a5e0*/  IMAD.IADD R2, R3.reuse, 0x1, R204 ;  /* 0x0000000103027824 */ /* 0x040fe200078e02cc */
[----:B------:R-:W-:Y:S02]  /*a5f0*/  SEL R196, R210, 0xffffffc0, !P0 ;  /* 0xffffffc0d2c47807 */ /* 0x000fe40004000000 */
[----:B------:R-:W-:Y:S01]  /*a600*/  @P2 STS.128 [R211+0x16000], RZ ;  /* 0x016000ffd3002388 */ /* 0x000fe20000000c00 */
[--C-:B------:R-:W-:Y:S04]  /*a610*/  IMAD.IADD R135, R204, 0x1, R133.reuse ;  /* 0x00000001cc877824 */ /* 0x100fe800078e0285 */
        /* <DEDUP_REMOVED lines=65> */
[----:B------:R-:W-:Y:S05]  /*aa30*/  LDSM.16.M88.4 R16, [R201+UR5+0x8800] ;  /* 0x00880005c910783b */ /* 0x000fea0008000200 */
[----:B------:R-:W-:Y:S05]  /*aa40*/  LDSM.16.M88.4 R24, [R201+UR5+0x9000] ;  /* 0x00900005c918783b */ /* 0x000fea0008000200 */
[----:B------:R-:W-:Y:S05]  /*aa50*/  LDSM.16.M88.4 R168, [R201+UR5+0x9800] ;  /* 0x00980005c9a8783b */ /* 0x000fea0008000200 */
[----:B-1----:R-:W1:Y:S05]  /*aa60*/  LDSM.16.M88.4 R8, [R201+UR5+0x8000] ;  /* 0x00800005c908783b */ /* 0x002e6a0008000200 */
[----:B------:R-:W0:Y:S05]  /*aa70*/  LDGDEPBAR ;  /* 0x00000000000079af */ /* 0x000e2a0000000000 */
[----:B------:R-:W-:Y:S05]  /*aa80*/  LDSM.16.M88.4 R172, [R135] ;  /* 0x0000000087ac783b */ /* 0x000fea0000000200 */
[----:B------:R-:W2:Y:S05]  /*aa90*/  LDSM.16.M88.4 R176, [R2+0x8000] ;  /* 0x0080000002b0783b */ /* 0x000eaa0000000200 */
[----:B------:R-:W3:Y:S05]  /*aaa0*/  LDSM.16.M88.4 R180, [R2+0x8800] ;  /* 0x0088000002b4783b */ /* 0x000eea0000000200 */
[----:B------:R-:W4:Y:S05]  /*aab0*/  LDSM.16.M88.4 R184, [R2+0x9000] ;  /* 0x0090000002b8783b */ /* 0x000f2a0000000200 */
[----:B------:R-:W4:Y:S05]  /*aac0*/  LDSM.16.M88.4 R188, [R2+0x9800] ;  /* 0x0098000002bc783b */ /* 0x000f2a0000000200 */
[----:B------:R-:W-:Y:S01]  /*aad0*/  LDSM.16.M88.4 R192, [R196+0x8000] ;  /* 0x00800000c4c0783b */ /* 0x000fe20000000200 */
[C---:B-1----:R-:W-:Y:S08]  /*aae0*/  HMMA.16816.F32.BF16 R4, R32.reuse, R8, RZ ;  /* 0x000000082004723c */ /* 0x042ff000000418ff */
[C---:B------:R-:W-:Y:S08]  /*aaf0*/  HMMA.16816.F32.BF16 R8, R32.reuse, R10, RZ ;  /* 0x0000000a2008723c */ /* 0x040ff000000418ff */
[C---:B------:R-:W-:Y:S08]  /*ab00*/  HMMA.16816.F32.BF16 R12, R32.reuse, R16, RZ ;  /* 0x00000010200c723c */ /* 0x040ff000000418ff */
[C---:B------:R-:W-:Y:S08]  /*ab10*/  HMMA.16816.F32.BF16 R16, R32.reuse, R18, RZ ;  /* 0x000000122010723c */ /* 0x040ff000000418ff */
[C---:B------:R-:W-:Y:S08]  /*ab20*/  HMMA.16816.F32.BF16 R20, R32.reuse, R24, RZ ;  /* 0x000000182014723c */ /* 0x040ff000000418ff */
[C---:B------:R-:W-:Y:S08]  /*ab30*/  HMMA.16816.F32.BF16 R24, R32.reuse, R26, RZ ;  /* 0x0000001a2018723c */ /* 0x040ff000000418ff */
[C---:B------:R-:W-:Y:S08]  /*ab40*/  HMMA.16816.F32.BF16 R28, R32.reuse, R168, RZ ;  /* 0x000000a8201c723c */ /* 0x040ff000000418ff */
[----:B------:R-:W-:Y:S01]  /*ab50*/  HMMA.16816.F32.BF16 R32, R32, R170, RZ ;  /* 0x000000aa2020723c */ /* 0x000fe200000418ff */
[----:B------:R-:W1:Y:S07]  /*ab60*/  LDSM.16.M88.4 R168, [R134] ;  /* 0x0000000086a8783b */ /* 0x000e6e0000000200 */
        /* <DEDUP_REMOVED lines=8> */
[----:B------:R-:W-:Y:S07]  /*abf0*/  LDSM.16.M88.4 R184, [R203] ;  /* 0x00000000cbb8783b */ /* 0x000fee0000000200 */
[C---:B------:R-:W-:Y:S08]  /*ac00*/  HMMA.16816.F32.BF16 R28, R172.reuse, R188, R28 ;  /* 0x000000bcac1c723c */ /* 0x040ff0000004181c */
        /* <DEDUP_REMOVED lines=14> */
[----:B------:R-:W3:Y:S05]  /*acf0*/  LDSM.16.M88.4 R168, [R3+0x9800] ;  /* 0x0098000003a8783b */ /* 0x000eea0000000200 */
[----:B------:R-:W4:Y:S02]  /*ad00*/  LDSM.16.M88.4 R172, [R133+0x2000] ;  /* 0x0020000085ac783b */ /* 0x000f240000000200 */
        /* <DEDUP_REMOVED lines=8> */
[----:B------:R-:W2:Y:S07]  /*ad90*/  LDSM.16.M88.4 R176, [R201+UR5+0xb800] ;  /* 0x00b80005c9b0783b */ /* 0x000eae0008000200 */
[C---:B---3--:R-:W-:Y:S08]  /*ada0*/  HMMA.16816.F32.BF16 R28, R184.reuse, R168, R28 ;  /* 0x000000a8b81c723c */ /* 0x048ff0000004181c */
[----:B------:R-:W-:Y:S01]  /*adb0*/  HMMA.16816.F32.BF16 R32, R184, R170, R32 ;  /* 0x000000aab820723c */ /* 0x000fe20000041820 */
[----:B------:R-:W-:Y:S05]  /*adc0*/  LDSM.16.M88.4 R168, [R135+0x2000] ;  /* 0x0020000087a8783b */ /* 0x000fea0000000200 */
[----:B------:R-:W-:Y:S02]  /*add0*/  LDSM.16.M88.4 R184, [R2+0xa800] ;  /* 0x00a8000002b8783b */ /* 0x000fe40000000200 */
[C---:B----4-:R-:W-:Y:S08]  /*ade0*/  HMMA.16816.F32.BF16 R4, R172.reuse, R180, R4 ;  /* 0x000000b4ac04723c */ /* 0x050ff00000041804 */
[C---:B------:R-:W-:Y:S01]  /*adf0*/  HMMA.16816.F32.BF16 R8, R172.reuse, R182, R8 ;  /* 0x000000b6ac08723c */ /* 0x040fe20000041808 */
[----:B------:R-:W3:Y:S07]  /*ae00*/  LDSM.16.M88.4 R180, [R2+0xa000] ;  /* 0x00a0000002b4783b */ /* 0x000eee0000000200 */
[C---:B------:R-:W-:Y:S08]  /*ae10*/  HMMA.16816.F32.BF16 R12, R172.reuse, R188, R12 ;  /* 0x000000bcac0c723c */ /* 0x040ff0000004180c */
[C---:B------:R-:W-:Y:S01]  /*ae20*/  HMMA.16816.F32.BF16 R16, R172.reuse, R190, R16 ;  /* 0x000000beac10723c */ /* 0x040fe20000041810 */
[----:B------:R-:W4:Y:S07]  /*ae30*/  LDSM.16.M88.4 R188, [R2+0xb000] ;  /* 0x00b0000002bc783b */ /* 0x000f2e0000000200 */
[C---:B-1----:R-:W-:Y:S08]  /*ae40*/  HMMA.16816.F32.BF16 R20, R172.reuse, R192, R20 ;  /* 0x000000c0ac14723c */ /* 0x042ff00000041814 */
[C---:B------:R-:W-:Y:S01]  /*ae50*/  HMMA.16816.F32.BF16 R24, R172.reuse, R194, R24 ;  /* 0x000000c2ac18723c */ /* 0x040fe20000041818 */
[----:B------:R-:W1:Y:S07]  /*ae60*/  LDSM.16.M88.4 R192, [R2+0xb800] ;  /* 0x00b8000002c0783b */ /* 0x000e6e0000000200 */
[C---:B--2---:R-:W-:Y:S08]  /*ae70*/  HMMA.16816.F32.BF16 R28, R172.reuse, R176, R28 ;  /* 0x000000b0ac1c723c */ /* 0x044ff0000004181c */
[----:B------:R-:W-:Y:S01]  /*ae80*/  HMMA.16816.F32.BF16 R32, R172, R178, R32 ;  /* 0x000000b2ac20723c */ /* 0x000fe20000041820 */
[----:B------:R-:W-:Y:S05]  /*ae90*/  LDSM.16.M88.4 R172, [R134+0x2000] ;  /* 0x0020000086ac783b */ /* 0x000fea0000000200 */
[----:B------:R-:W2:Y:S02]  /*aea0*/  LDSM.16.M88.4 R176, [R196+0xa000] ;  /* 0x00a00000c4b0783b */ /* 0x000ea40000000200 */
        /* <DEDUP_REMOVED lines=11> */
[----:B------:R-:W-:Y:S05]  /*af60*/  LDSM.16.M88.4 R168, [R203+0x2000] ;  /* 0x00200000cba8783b */ /* 0x000fea0000000200 */
[----:B------:R-:W-:Y:S02]  /*af70*/  LDSM.16.M88.4 R192, [R3+0xa800] ;  /* 0x00a8000003c0783b */ /* 0x000fe40000000200 */
[C---:B--2---:R-:W-:Y:S08]  /*af80*/  HMMA.16816.F32.BF16 R4, R172.reuse, R176, R4 ;  /* 0x000000b0ac04723c */ /* 0x044ff00000041804 */
[C---:B------:R-:W-:Y:S01]  /*af90*/  HMMA.16816.F32.BF16 R8, R172.reuse, R178, R8 ;  /* 0x000000b2ac08723c */ /* 0x040fe20000041808 */
[----:B------:R-:W1:Y:S07]  /*afa0*/  LDSM.16.M88.4 R176, [R3+0xa000] ;  /* 0x00a0000003b0783b */ /* 0x000e6e0000000200 */
        /* <DEDUP_REMOVED lines=8> */
[----:B------:R-:W3:Y:S05]  /*b030*/  LDSM.16.M88.4 R172, [R3+0xb800] ;  /* 0x00b8000003ac783b */ /* 0x000eea0000000200 */
[----:B------:R-:W4:Y:S02]  /*b040*/  LDSM.16.M88.4 R188, [R201+UR5+0xc000] ;  /* 0x00c00005c9bc783b */ /* 0x000f240008000200 */
[C---:B-1----:R-:W-:Y:S08]  /*b050*/  HMMA.16816.F32.BF16 R4, R168.reuse, R176, R4 ;  /* 0x000000b0a804723c */ /* 0x042ff00000041804 */
[C---:B------:R-:W-:Y:S01]  /*b060*/  HMMA.16816.F32.BF16 R8, R168.reuse, R178, R8 ;  /* 0x000000b2a808723c */ /* 0x040fe20000041808 */
[----:B------:R-:W1:Y:S07]  /*b070*/  LDSM.16.M88.4 R176, [R201+UR5+0xc800] ;  /* 0x00c80005c9b0783b */ /* 0x000e6e0008000200 */
[C---:B------:R-:W-:Y:S08]  /*b080*/  HMMA.16816.F32.BF16 R12, R168.reuse, R192, R12 ;  /* 0x000000c0a80c723c */ /* 0x040ff0000004180c */
[C---:B------:R-:W-:Y:S01]  /*b090*/  HMMA.16816.F32.BF16 R16, R168.reuse, R194, R16 ;  /* 0x000000c2a810723c */ /* 0x040fe20000041810 */
[----:B------:R-:W1:Y:S07]  /*b0a0*/  LDSM.16.M88.4 R192, [R201+UR5+0xd000] ;  /* 0x00d00005c9c0783b */ /* 0x000e6e0008000200 */
[C---:B--2---:R-:W-:Y:S08]  /*b0b0*/  HMMA.16816.F32.BF16 R20, R168.reuse, R180, R20 ;  /* 0x000000b4a814723c */ /* 0x044ff00000041814 */
[C---:B------:R-:W-:Y:S01]  /*b0c0*/  HMMA.16816.F32.BF16 R24, R168.reuse, R182, R24 ;  /* 0x000000b6a818723c */ /* 0x040fe20000041818 */
[----:B------:R-:W-:Y:S07]  /*b0d0*/  LDSM.16.M88.4 R180, [R2+0xc000] ;  /* 0x00c0000002b4783b */ /* 0x000fee0000000200 */
[C---:B---3--:R-:W-:Y:S08]  /*b0e0*/  HMMA.16816.F32.BF16 R28, R168.reuse, R172, R28 ;  /* 0x000000aca81c723c */ /* 0x048ff0000004181c */
[----:B------:R-:W-:Y:S01]  /*b0f0*/  HMMA.16816.F32.BF16 R32, R168, R174, R32 ;  /* 0x000000aea820723c */ /* 0x000fe20000041820 */
[----:B------:R-:W2:Y:S05]  /*b100*/  LDSM.16.M88.4 R168, [R201+UR5+0xd800] ;  /* 0x00d80005c9a8783b */ /* 0x000eaa0008000200 */
[----:B------:R-:W3:Y:S02]  /*b110*/  LDSM.16.M88.4 R172, [R135+0x4000] ;  /* 0x0040000087ac783b */ /* 0x000ee40000000200 */
[C---:B----4-:R-:W-:Y:S08]  /*b120*/  HMMA.16816.F32.BF16 R4, R184.reuse, R188, R4 ;  /* 0x000000bcb804723c */ /* 0x050ff00000041804 */
[C---:B------:R-:W-:Y:S01]  /*b130*/  HMMA.16816.F32.BF16 R8, R184.reuse, R190, R8 ;  /* 0x000000beb808723c */ /* 0x040fe20000041808 */
[----:B------:R-:W4:Y:S07]  /*b140*/  LDSM.16.M88.4 R188, [R2+0xc800] ;  /* 0x00c8000002bc783b */ /* 0x000f2e0000000200 */
[C---:B-1----:R-:W-:Y:S08]  /*b150*/  HMMA.16816.F32.BF16 R12, R184.reuse, R176, R12 ;  /* 0x000000b0b80c723c */ /* 0x042ff0000004180c */
[C---:B------:R-:W-:Y:S01]  /*b160*/  HMMA.16816.F32.BF16 R16, R184.reuse, R178, R16 ;  /* 0x000000b2b810723c */ /* 0x040fe20000041810 */
[----:B------:R-:W1:Y:S07]  /*b170*/  LDSM.16.M88.4 R176, [R2+0xd000] ;  /* 0x00d0000002b0783b */ /* 0x000e6e0000000200 */
[C---:B------:R-:W-:Y:S08]  /*b180*/  HMMA.16816.F32.BF16 R20, R184.reuse, R192, R20 ;  /* 0x000000c0b814723c */ /* 0x040ff00000041814 */
[C---:B------:R-:W-:Y:S01]  /*b190*/  HMMA.16816.F32.BF16 R24, R184.reuse, R194, R24 ;  /* 0x000000c2b818723c */ /* 0x040fe20000041818 */
[----:B------:R-:W1:Y:S07]  /*b1a0*/  LDSM.16.M88.4 R192, [R2+0xd800] ;  /* 0x00d8000002c0783b */ /* 0x000e6e0000000200 */
[C---:B--2---:R-:W-:Y:S08]  /*b1b0*/  HMMA.16816.F32.BF16 R28, R184.reuse, R168, R28 ;  /* 0x000000a8b81c723c */ /* 0x044ff0000004181c */
[----:B------:R-:W-:Y:S01]  /*b1c0*/  HMMA.16816.F32.BF16 R32, R184, R170, R32 ;  /* 0x000000aab820723c */ /* 0x000fe20000041820 */
[----:B------:R-:W-:Y:S05]  /*b1d0*/  LDSM.16.M88.4 R168, [R134+0x4000] ;  /* 0x0040000086a8783b */ /* 0x000fea0000000200 */
[----:B------:R-:W-:Y:S02]  /*b1e0*/  LDSM.16.M88.4 R184, [R196+0xc800] ;  /* 0x00c80000c4b8783b */ /* 0x000fe40000000200 */
[C---:B---3--:R-:W-:Y:S08]  /*b1f0*/  HMMA.16816.F32.BF16 R4, R172.reuse, R180, R4 ;  /* 0x000000b4ac04723c */ /* 0x048ff00000041804 */
[C---:B------:R-:W-:Y:S01]  /*b200*/  HMMA.16816.F32.BF16 R8, R172.reuse, R182, R8 ;  /* 0x000000b6ac08723c */ /* 0x040fe20000041808 */
[----:B------:R-:W2:Y:S07]  /*b210*/  LDSM.16.M88.4 R180, [R196+0xc000] ;  /* 0x00c00000c4b4783b */ /* 0x000eae0000000200 */
[C---:B----4-:R-:W-:Y:S08]  /*b220*/  HMMA.16816.F32.BF16 R12, R172.reuse, R188, R12 ;  /* 0x000000bcac0c723c */ /* 0x050ff0000004180c */
[C---:B------:R-:W-:Y:S01]  /*b230*/  HMMA.16816.F32.BF16 R16, R172.reuse, R190, R16 ;  /* 0x000000beac10723c */ /* 0x040fe20000041810 */
[----:B------:R-:W3:Y:S07]  /*b240*/  LDSM.16.M88.4 R188, [R196+0xd000] ;  /* 0x00d00000c4bc783b */ /* 0x000eee0000000200 */
[C---:B-1----:R-:W-:Y:S08]  /*b250*/  HMMA.16816.F32.BF16 R20, R172.reuse, R176, R20 ;  /* 0x000000b0ac14723c */ /* 0x042ff00000041814 */
[C---:B------:R-:W-:Y:S01]  /*b260*/  HMMA.16816.F32.BF16 R24, R172.reuse, R178, R24 ;  /* 0x000000b2ac18723c */ /* 0x040fe20000041818 */
[----:B------:R-:W1:Y:S07]  /*b270*/  LDSM.16.M88.4 R176, [R196+0xd800] ;  /* 0x00d80000c4b0783b */ /* 0x000e6e0000000200 */
[C---:B------:R-:W-:Y:S08]  /*b280*/  HMMA.16816.F32.BF16 R28, R172.reuse, R192, R28 ;  /* 0x000000c0ac1c723c */ /* 0x040ff0000004181c */
[----:B------:R-:W-:Y:S01]  /*b290*/  HMMA.16816.F32.BF16 R32, R172, R194, R32 ;  /* 0x000000c2ac20723c */ /* 0x000fe20000041820 */
[----:B------:R-:W-:Y:S05]  /*b2a0*/  LDSM.16.M88.4 R172, [R203+0x4000] ;  /* 0x00400000cbac783b */ /* 0x000fea0000000200 */
[----:B------:R-:W-:Y:S02]  /*b2b0*/  LDSM.16.M88.4 R192, [R3+0xc800] ;  /* 0x00c8000003c0783b */ /* 0x000fe40000000200 */
[C---:B--2---:R-:W-:Y:S08]  /*b2c0*/  HMMA.16816.F32.BF16 R4, R168.reuse, R180, R4 ;  /* 0x000000b4a804723c */ /* 0x044ff00000041804 */
[C---:B------:R-:W-:Y:S01]  /*b2d0*/  HMMA.16816.F32.BF16 R8, R168.reuse, R182, R8 ;  /* 0x000000b6a808723c */ /* 0x040fe20000041808 */
[----:B------:R-:W2:Y:S07]  /*b2e0*/  LDSM.16.M88.4 R180, [R3+0xc000] ;  /* 0x00c0000003b4783b */ /* 0x000eae0000000200 */
[C---:B------:R-:W-:Y:S08]  /*b2f0*/  HMMA.16816.F32.BF16 R12, R168.reuse, R184, R12 ;  /* 0x000000b8a80c723c */ /* 0x040ff0000004180c */
[C---:B------:R-:W-:Y:S01]  /*b300*/  HMMA.16816.F32.BF16 R16, R168.reuse, R186, R16 ;  /* 0x000000baa810723c */ /* 0x040fe20000041810 */
[----:B------:R-:W4:Y:S07]  /*b310*/  LDSM.16.M88.4 R184, [R3+0xd000] ;  /* 0x00d0000003b8783b */ /* 0x000f2e0000000200 */
[C---:B---3--:R-:W-:Y:S08]  /*b320*/  HMMA.16816.F32.BF16 R20, R168.reuse, R188, R20 ;  /* 0x000000bca814723c */ /* 0x048ff00000041814 */
[C---:B------:R-:W-:Y:S01]  /*b330*/  HMMA.16816.F32.BF16 R24, R168.reuse, R190, R24 ;  /* 0x000000bea818723c */ /* 0x040fe20000041818 */
[----:B------:R-:W-:Y:S07]  /*b340*/  LDSM.16.M88.4 R188, [R201+UR5+0xe000] ;  /* 0x00e00005c9bc783b */ /* 0x000fee0008000200 */
[C---:B-1----:R-:W-:Y:S08]  /*b350*/  HMMA.16816.F32.BF16 R28, R168.reuse, R176, R28 ;  /* 0x000000b0a81c723c */ /* 0x042ff0000004181c */
[----:B------:R-:W-:Y:S01]  /*b360*/  HMMA.16816.F32.BF16 R32, R168, R178, R32 ;  /* 0x000000b2a820723c */ /* 0x000fe20000041820 */
[----:B------:R-:W1:Y:S05]  /*b370*/  LDSM.16.M88.4 R168, [R3+0xd800] ;  /* 0x00d8000003a8783b */ /* 0x000e6a0000000200 */
[----:B------:R-:W3:Y:S02]  /*b380*/  LDSM.16.M88.4 R176, [R133+0x6000] ;  /* 0x0060000085b0783b */ /* 0x000ee40000000200 */
[C---:B--2---:R-:W-:Y:S08]  /*b390*/  HMMA.16816.F32.BF16 R4, R172.reuse, R180, R4 ;  /* 0x000000b4ac04723c */ /* 0x044ff00000041804 */
[C---:B------:R-:W-:Y:S01]  /*b3a0*/  HMMA.16816.F32.BF16 R8, R172.reuse, R182, R8 ;  /* 0x000000b6ac08723c */ /* 0x040fe20000041808 */
[----:B------:R-:W2:Y:S07]  /*b3b0*/  LDSM.16.M88.4 R180, [R201+UR5+0xe800] ;  /* 0x00e80005c9b4783b */ /* 0x000eae0008000200 */
[C---:B------:R-:W-:Y:S08]  /*b3c0*/  HMMA.16816.F32.BF16 R12, R172.reuse, R192, R12 ;  /* 0x000000c0ac0c723c */ /* 0x040ff0000004180c */
[C---:B------:R-:W-:Y:S01]  /*b3d0*/  HMMA.16816.F32.BF16 R16, R172.reuse, R194, R16 ;  /* 0x000000c2ac10723c */ /* 0x040fe20000041810 */
[----:B------:R-:W2:Y:S07]  /*b3e0*/  LDSM.16.M88.4 R192, [R201+UR5+0xf000] ;  /* 0x00f00005c9c0783b */ /* 0x000eae0008000200 */
[C---:B----4-:R-:W-:Y:S08]  /*b3f0*/  HMMA.16816.F32.BF16 R20, R172.reuse, R184, R20 ;  /* 0x000000b8ac14723c */ /* 0x050ff00000041814 */
[C---:B------:R-:W-:Y:S01]  /*b400*/  HMMA.16816.F32.BF16 R24, R172.reuse, R186, R24 ;  /* 0x000000baac18723c */ /* 0x040fe20000041818 */
[----:B------:R-:W-:Y:S07]  /*b410*/  LDSM.16.M88.4 R184, [R2+0xe000] ;  /* 0x00e0000002b8783b */ /* 0x000fee0000000200 */
[C---:B-1----:R-:W-:Y:S08]  /*b420*/  HMMA.16816.F32.BF16 R28, R172.reuse, R168, R28 ;  /* 0x000000a8ac1c723c */ /* 0x042ff0000004181c */
[----:B------:R-:W-:Y:S01]  /*b430*/  HMMA.16816.F32.BF16 R32, R172, R170, R32 ;  /* 0x000000aaac20723c */ /* 0x000fe20000041820 */
[----:B------:R-:W1:Y:S05]  /*b440*/  LDSM.16.M88.4 R168, [R201+UR5+0xf800] ;  /* 0x00f80005c9a8783b */ /* 0x000e6a0008000200 */
[----:B------:R-:W4:Y:S02]  /*b450*/  LDSM.16.M88.4 R172, [R135+0x6000] ;  /* 0x0060000087ac783b */ /* 0x000f240000000200 */
[C---:B---3--:R-:W-:Y:S08]  /*b460*/  HMMA.16816.F32.BF16 R4, R176.reuse, R188, R4 ;  /* 0x000000bcb004723c */ /* 0x048ff00000041804 */
[C---:B------:R-:W-:Y:S01]  /*b470*/  HMMA.16816.F32.BF16 R8, R176.reuse, R190, R8 ;  /* 0x000000beb008723c */ /* 0x040fe20000041808 */
[----:B------:R-:W3:Y:S07]  /*b480*/  LDSM.16.M88.4 R188, [R2+0xe800] ;  /* 0x00e8000002bc783b */ /* 0x000eee0000000200 */
[C---:B--2---:R-:W-:Y:S08]  /*b490*/  HMMA.16816.F32.BF16 R12, R176.reuse, R180, R12 ;  /* 0x000000b4b00c723c */ /* 0x044ff0000004180c */
[C---:B------:R-:W-:Y:S01]  /*b4a0*/  HMMA.16816.F32.BF16 R16, R176.reuse, R182, R16 ;  /* 0x000000b6b010723c */ /* 0x040fe20000041810 */
[----:B------:R-:W2:Y:S07]  /*b4b0*/  LDSM.16.M88.4 R180, [R2+0xf000] ;  /* 0x00f0000002b4783b */ /* 0x000eae0000000200 */
[C---:B------:R-:W-:Y:S08]  /*b4c0*/  HMMA.16816.F32.BF16 R20, R176.reuse, R192, R20 ;  /* 0x000000c0b014723c */ /* 0x040ff00000041814 */
[C---:B------:R-:W-:Y:S01]  /*b4d0*/  HMMA.16816.F32.BF16 R24, R176.reuse, R194, R24 ;  /* 0x000000c2b018723c */ /* 0x040fe20000041818 */
[----:B------:R3:W2:Y:S07]  /*b4e0*/  LDSM.16.M88.4 R192, [R2+0xf800] ;  /* 0x00f8000002c0783b */ /* 0x0006ae0000000200 */
[C---:B-1----:R-:W-:Y:S08]  /*b4f0*/  HMMA.16816.F32.BF16 R28, R176.reuse, R168, R28 ;  /* 0x000000a8b01c723c */ /* 0x042ff0000004181c */
[----:B------:R-:W-:Y:S01]  /*b500*/  HMMA.16816.F32.BF16 R32, R176, R170, R32 ;  /* 0x000000aab020723c */ /* 0x000fe20000041820 */
[----:B------:R1:W-:Y:S05]  /*b510*/  LDSM.16.M88.4 R168, [R134+0x6000] ;  /* 0x0060000086a8783b */ /* 0x0003ea0000000200 */
[----:B------:R-:W2:Y:S02]  /*b520*/  LDSM.16.M88.4 R176, [R196+0xe000] ;  /* 0x00e00000c4b0783b */ /* 0x000ea40000000200 */
[C---:B----4-:R-:W-:Y:S01]  /*b530*/  HMMA.16816.F32.BF16 R4, R172.reuse, R184, R4 ;  /* 0x000000b8ac04723c */ /* 0x050fe20000041804 */
[----:B---3--:R-:W-:Y:S04]  /*b540*/  IMAD.U32 R2, RZ, RZ, UR10 ;  /* 0x0000000aff027e24 */ /* 0x008fe8000f8e00ff */
[----:B------:R-:W-:Y:S03]  /*b550*/  IMAD R2, R2, 0x40, R217 ;  /* 0x0000004002027824 */ /* 0x000fe600078e02d9 */
[C---:B------:R-:W-:Y:S01]  /*b560*/  HMMA.16816.F32.BF16 R8, R172.reuse, R186, R8 ;  /* 0x000000baac08723c */ /* 0x040fe20000041808 */
[----:B------:R-:W3:Y:S02]  /*b570*/  LDSM.16.M88.4 R184, [R196+0xe800] ;  /* 0x00e80000c4b8783b */ /* 0x000ee40000000200 */
[----:B------:R-:W-:Y:S05]  /*b580*/  LOP3.LUT R133, RZ, R2, RZ, 0x33, !PT ;  /* 0x00000002ff857212 */ /* 0x000fea00078e33ff */
[C---:B------:R-:W-:Y:S03]  /*b590*/  HMMA.16816.F32.BF16 R12, R172.reuse, R188, R12 ;  /* 0x000000bcac0c723c */ /* 0x040fe6000004180c */
[C---:B-1----:R-:W-:Y:S02]  /*b5a0*/  IMAD.IADD R134, R215.reuse, 0x1, -R2 ;  /* 0x00000001d7867824 */ /* 0x042fe400078e0a02 */
[----:B------:R-:W-:Y:S03]  /*b5b0*/  IMAD.IADD R133, R215, 0x1, R133 ;  /* 0x00000001d7857824 */ /* 0x000fe600078e0285 */
[C---:B------:R-:W-:Y:S01]  /*b5c0*/  HMMA.16816.F32.BF16 R16, R172.reuse, R190, R16 ;  /* 0x000000beac10723c */ /* 0x040fe20000041810 */
[----:B------:R-:W1:Y:S02]  /*b5d0*/  LDSM.16.M88.4 R188, [R196+0xf000] ;  /* 0x00f00000c4bc783b */ /* 0x000e640000000200 */
[----:B------:R-:W-:Y:S03]  /*b5e0*/  VIADD R135, R133, 0x8 ;  /* 0x0000000885877836 */ /* 0x000fe60000000000 */
[----:B------:R-:W4:Y:S02]  /*b5f0*/  LDSM.16.M88.4 R196, [R196+0xf800] ;  /* 0x00f80000c4c4783b */ /* 0x000f240000000200 */
[C---:B--2---:R-:W-:Y:S08]  /*b600*/  HMMA.16816.F32.BF16 R20, R172.reuse, R180, R20 ;  /* 0x000000b4ac14723c */ /* 0x044ff00000041814 */
[C---:B------:R-:W-:Y:S01]  /*b610*/  HMMA.16816.F32.BF16 R24, R172.reuse, R182, R24 ;  /* 0x000000b6ac18723c */ /* 0x040fe20000041818 */
[----:B------:R-:W-:Y:S07]  /*b620*/  LDSM.16.M88.4 R180, [R3+0xe000] ;  /* 0x00e0000003b4783b */ /* 0x000fee0000000200 */
[C---:B------:R-:W-:Y:S08]  /*b630*/  HMMA.16816.F32.BF16 R28, R172.reuse, R192, R28 ;  /* 0x000000c0ac1c723c */ /* 0x040ff0000004181c */
[----:B------:R-:W-:Y:S01]  /*b640*/  HMMA.16816.F32.BF16 R32, R172, R194, R32 ;  /* 0x000000c2ac20723c */ /* 0x000fe20000041820 */
[----:B------:R-:W2:Y:S07]  /*b650*/  LDSM.16.M88.4 R172, [R203+0x6000] ;  /* 0x00600000cbac783b */ /* 0x000eae0000000200 */
[C---:B------:R-:W-:Y:S08]  /*b660*/  HMMA.16816.F32.BF16 R4, R168.reuse, R176, R4 ;  /* 0x000000b0a804723c */ /* 0x040ff00000041804 */
[C---:B------:R-:W-:Y:S01]  /*b670*/  HMMA.16816.F32.BF16 R8, R168.reuse, R178, R8 ;  /* 0x000000b2a808723c */ /* 0x040fe20000041808 */
[----:B------:R-:W2:Y:S07]  /*b680*/  LDSM.16.M88.4 R176, [R3+0xe800] ;  /* 0x00e8000003b0783b */ /* 0x000eae0000000200 */
[C---:B---3--:R-:W-:Y:S03]  /*b690*/  HMMA.16816.F32.BF16 R12, R168.reuse, R184, R12 ;  /* 0x000000b8a80c723c */ /* 0x048fe6000004180c */
[----:B------:R-:W-:Y:S05]  /*b6a0*/  SHF.R.U32.HI R184, RZ, 0x5, R208 ;  /* 0x00000005ffb87819 */ /* 0x000fea00000116d0 */
[C---:B------:R-:W-:Y:S08]  /*b6b0*/  HMMA.16816.F32.BF16 R16, R168.reuse, R186, R16 ;  /* 0x000000baa810723c */ /* 0x040ff00000041810 */
[C---:B-1----:R-:W-:Y:S08]  /*b6c0*/  HMMA.16816.F32.BF16 R20, R168.reuse, R188, R20 ;  /* 0x000000bca814723c */ /* 0x042ff00000041814 */
[C---:B------:R-:W-:Y:S08]  /*b6d0*/  HMMA.16816.F32.BF16 R24, R168.reuse, R190, R24 ;  /* 0x000000bea818723c */ /* 0x040ff00000041818 */
[C---:B----4-:R-:W-:Y:S08]  /*b6e0*/  HMMA.16816.F32.BF16 R28, R168.reuse, R196, R28 ;  /* 0x000000c4a81c723c */ /* 0x050ff0000004181c */
[----:B------:R-:W-:Y:S01]  /*b6f0*/  HMMA.16816.F32.BF16 R32, R168, R198, R32 ;  /* 0x000000c6a820723c */ /* 0x000fe20000041820 */
[----:B------:R-:W1:Y:S07]  /*b700*/  LDSM.16.M88.4 R168, [R3+0xf000] ;  /* 0x00f0000003a8783b */ /* 0x000e6e0000000200 */
[C---:B--2---:R-:W-:Y:S05]  /*b710*/  HMMA.16816.F32.BF16 R4, R172.reuse, R180, R4 ;  /* 0x000000b4ac04723c */ /* 0x044fea0000041804 */
[----:B------:R-:W-:Y:S01]  /*b720*/  IABS R180, R133 ;  /* 0x0000008500b47213 */ /* 0x000fe20000000000 */
[----:B------:R-:W-:Y:S01]  /*b730*/  IMAD.IADD R181, R216, 0x1, -R2 ;  /* 0x00000001d8b57824 */ /* 0x000fe200078e0a02 */
[----:B------:R-:W-:Y:S01]  /*b740*/  IABS R133, R135 ;  /* 0x0000008700857213 */ /* 0x000fe20000000000 */
[C---:B------:R-:W-:Y:S03]  /*b750*/  HMMA.16816.F32.BF16 R8, R172.reuse, R182, R8 ;  /* 0x000000b6ac08723c */ /* 0x040fe60000041808 */
[----:B------:R-:W-:Y:S02]  /*b760*/  IABS R135, R181 ;  /* 0x000000b500877213 */ /* 0x000fe40000000000 */
[----:B------:R-:W-:Y:S02]  /*b770*/  I2FP.F32.S32 R182, R180 ;  /* 0x000000b400b67245 */ /* 0x000fe40000201400 */
[----:B------:R-:W-:Y:S01]  /*b780*/  I2FP.F32.S32 R135, R135 ;  /* 0x0000008700877245 */ /* 0x000fe20000201400 */
[C---:B------:R-:W-:Y:S03]  /*b790*/  HMMA.16816.F32.BF16 R12, R172.reuse, R176, R12 ;  /* 0x000000b0ac0c723c */ /* 0x040fe6000004180c */
[----:B------:R-:W-:Y:S01]  /*b7a0*/  I2FP.F32.S32 R180, R133 ;  /* 0x0000008500b47245 */ /* 0x000fe20000201400 */
[----:B------:R-:W-:Y:S01]  /*b7b0*/  FFMA.FTZ R6, R135, -UR7, R6 ;  /* 0x8000000787067c23 */ /* 0x000fe20008010006 */
[----:B------:R-:W-:Y:S01]  /*b7c0*/  IABS R181, R134 ;  /* 0x0000008600b57213 */ /* 0x000fe20000000000 */
[----:B------:R-:W-:Y:S01]  /*b7d0*/  VIADD R135, R134, 0xfffffff8 ;  /* 0xfffffff886877836 */ /* 0x000fe20000000000 */
[C-C-:B------:R-:W-:Y:S01]  /*b7e0*/  IADD3 R134, PT, PT, R215.reuse, -0x9, -R2.reuse ;  /* 0xfffffff7d7867810 */ /* 0x140fe20007ffe802 */
[C---:B------:R-:W-:Y:S03]  /*b7f0*/  HMMA.16816.F32.BF16 R16, R172.reuse, R178, R16 ;  /* 0x000000b2ac10723c */ /* 0x040fe60000041810 */
[--C-:B------:R-:W-:Y:S01]  /*b800*/  IADD3 R176, PT, PT, R216, -0x9, -R2.reuse ;  /* 0xfffffff7d8b07810 */ /* 0x100fe20007ffe802 */
[----:B------:R-:W-:Y:S01]  /*b810*/  FFMA.FTZ R7, R180, -UR7, R7 ;  /* 0x80000007b4077c23 */ /* 0x000fe20008010007 */
[----:B------:R-:W-:Y:S01]  /*b820*/  IADD3 R180, PT, PT, R215, -0x10, -R2 ;  /* 0xfffffff0d7b47810 */ /* 0x000fe20007ffe802 */
[----:B------:R-:W-:Y:S01]  /*b830*/  FFMA.FTZ R5, R182, -UR7, R5 ;  /* 0x80000007b6057c23 */ /* 0x000fe20008010005 */
[----:B------:R-:W-:Y:S02]  /*b840*/  IABS R177, R135 ;  /* 0x0000008700b17213 */ /* 0x000fe40000000000 */
[----:B------:R-:W-:Y:S01]  /*b850*/  IABS R134, R134 ;  /* 0x0000008600867213 */ /* 0x000fe20000000000 */
[C---:B-1----:R-:W-:Y:S03]  /*b860*/  HMMA.16816.F32.BF16 R20, R172.reuse, R168, R20 ;  /* 0x000000a8ac14723c */ /* 0x042fe60000041814 */
[----:B------:R-:W-:Y:S02]  /*b870*/  IABS R135, R176 ;  /* 0x000000b000877213 */ /* 0x000fe40000000000 */
[----:B------:R-:W-:Y:S02]  /*b880*/  IABS R176, R180 ;  /* 0x000000b400b07213 */ /* 0x000fe40000000000 */
[----:B------:R-:W-:Y:S01]  /*b890*/  I2FP.F32.S32 R180, R177 ;  /* 0x000000b100b47245 */ /* 0x000fe20000201400 */
[C---:B------:R-:W-:Y:S03]  /*b8a0*/  HMMA.16816.F32.BF16 R24, R172.reuse, R170, R24 ;  /* 0x000000aaac18723c */ /* 0x040fe60000041818 */
[----:B------:R-:W-:Y:S01]  /*b8b0*/  I2FP.F32.S32 R177, R134 ;  /* 0x0000008600b17245 */ /* 0x000fe20000201400 */
[----:B------:R-:W-:Y:S01]  /*b8c0*/  FFMA.FTZ R8, R180, -UR7, R8 ;  /* 0x80000007b4087c23 */ /* 0x000fe20008010008 */
[----:B------:R-:W-:Y:S02]  /*b8d0*/  I2FP.F32.S32 R133, R181 ;  /* 0x000000b500857245 */ /* 0x000fe40000201400 */
[----:B------:R-:W-:Y:S01]  /*b8e0*/  I2FP.F32.S32 R134, R135 ;  /* 0x0000008700867245 */ /* 0x000fe20000201400 */
[----:B------:R-:W-:Y:S01]  /*b8f0*/  FFMA.FTZ R9, R177, -UR7, R9 ;  /* 0x80000007b1097c23 */ /* 0x000fe20008010009 */
[----:B------:R-:W-:Y:S01]  /*b900*/  I2FP.F32.S32 R135, R176 ;  /* 0x000000b000877245 */ /* 0x000fe20000201400 */
[----:B------:R-:W-:Y:S01]  /*b910*/  FFMA.FTZ R4, R133, -UR7, R4 ;  /* 0x8000000785047c23 */ /* 0x000fe20008010004 */
[----:B------:R-:W-:Y:S01]  /*b920*/  IADD3 R176, PT, PT, R215, -0x18, -R2 ;  /* 0xffffffe8d7b07810 */ /* 0x000fe20007ffe802 */
[----:B------:R-:W-:Y:S01]  /*b930*/  FFMA.FTZ R10, R133, -UR7, R10 ;  /* 0x80000007850a7c23 */ /* 0x000fe2000801000a */
[----:B------:R-:W-:Y:S01]  /*b940*/  IADD3 R133, PT, PT, R215, -0x11, -R2 ;  /* 0xffffffefd7857810 */ /* 0x000fe20007ffe802 */
[----:B------:R-:W-:Y:S01]  /*b950*/  FFMA.FTZ R12, R135, -UR7, R12 ;  /* 0x80000007870c7c23 */ /* 0x000fe2000801000c */
[--C-:B------:R-:W-:Y:S01]  /*b960*/  IADD3 R135, PT, PT, R216, -0x10, -R2.reuse ;  /* 0xfffffff0d8877810 */ /* 0x100fe20007ffe802 */
[----:B------:R-:W-:Y:S01]  /*b970*/  FFMA.FTZ R11, R134, -UR7, R11 ;  /* 0x80000007860b7c23 */ /* 0x000fe2000801000b */
[----:B------:R-:W-:Y:S02]  /*b980*/  IABS R134, R133 ;  /* 0x0000008500867213 */ /* 0x000fe40000000000 */
[----:B------:R-:W-:Y:S02]  /*b990*/  IABS R133, R135 ;  /* 0x0000008700857213 */ /* 0x000fe40000000000 */
[----:B------:R-:W-:Y:S02]  /*b9a0*/  IABS R135, R176 ;  /* 0x000000b000877213 */ /* 0x000fe40000000000 */
[C-C-:B------:R-:W-:Y:S01]  /*b9b0*/  IADD3 R168, PT, PT, R216.reuse, -0x11, -R2.reuse ;  /* 0xffffffefd8a87810 */ /* 0x140fe20007ffe802 */
[----:B------:R1:W2:Y:S01]  /*b9c0*/  LDSM.16.M88.4 R176, [R3+0xf800] ;  /* 0x00f8000003b0783b */ /* 0x0002a20000000200 */
[--C-:B------:R-:W-:Y:S01]  /*b9d0*/  IADD3 R169, PT, PT, R215, -0x19, -R2.reuse ;  /* 0xffffffe7d7a97810 */ /* 0x100fe20007ffe802 */
[----:B------:R-:W-:Y:S04]  /*b9e0*/  DEPBAR.LE SB0, 0x0 ;  /* 0x000080000000791a */ /* 0x000fe80000000000 */
[----:B------:R-:W-:Y:S01]  /*b9f0*/  IABS R180, R168 ;  /* 0x000000a800b47213 */ /* 0x000fe20000000000 */
[----:B------:R-:W-:Y:S01]  /*ba00*/  BAR.SYNC.DEFER_BLOCKING 0x0 ;  /* 0x0000000000007b1d */ /* 0x000fe20000010000 */
[----:B------:R-:W-:Y:S02]  /*ba10*/  IABS R168, R169 ;  /* 0x000000a900a87213 */ /* 0x000fe40000000000 */
[----:B------:R-:W-:Y:S02]  /*ba20*/  I2FP.F32.S32 R169, R134 ;  /* 0x0000008600a97245 */ /* 0x000fe40000201400 */
[----:B------:R-:W-:Y:S02]  /*ba30*/  I2FP.F32.S32 R134, R133 ;  /* 0x0000008500867245 */ /* 0x000fe40000201400 */
[----:B------:R-:W-:Y:S01]  /*ba40*/  I2FP.F32.S32 R135, R135 ;  /* 0x0000008700877245 */ /* 0x000fe20000201400 */
[----:B------:R-:W-:Y:S01]  /*ba50*/  FFMA.FTZ R13, R169, -UR7, R13 ;  /* 0x80000007a90d7c23 */ /* 0x000fe2000801000d */
[----:B------:R-:W-:Y:S01]  /*ba60*/  IADD3 R169, PT, PT, R216, -0x20, -R2 ;  /* 0xffffffe0d8a97810 */ /* 0x000fe20007ffe802 */
[----:B------:R-:W-:Y:S01]  /*ba70*/  FFMA.FTZ R14, R134, -UR7, R14 ;  /* 0x80000007860e7c23 */ /* 0x000fe2000801000e */
[----:B------:R-:W-:Y:S01]  /*ba80*/  IADD3 R134, PT, PT, R215, -0x21, -R2 ;  /* 0xffffffdfd7867810 */ /* 0x000fe20007ffe802 */
[----:B------:R-:W-:Y:S01]  /*ba90*/  FFMA.FTZ R16, R135, -UR7, R16 ;  /* 0x8000000787107c23 */ /* 0x000fe20008010010 */
[----:B------:R-:W-:Y:S02]  /*baa0*/  IADD3 R135, PT, PT, R215, -0x20, -R2 ;  /* 0xffffffe0d7877810 */ /* 0x000fe40007ffe802 */
[----:B------:R-:W-:Y:S01]  /*bab0*/  IABS R134, R134 ;  /* 0x0000008600867213 */ /* 0x000fe20000000000 */
[----:B-1----:R-:W-:Y:S01]  /*bac0*/  IMAD.MOV.U32 R3, RZ, RZ, R180 ;  /* 0x000000ffff037224 */ /* 0x002fe200078e00b4 */
[----:B------:R-:W-:Y:S02]  /*bad0*/  IABS R135, R135 ;  /* 0x0000008700877213 */ /* 0x000fe40000000000 */
[C-C-:B------:R-:W-:Y:S02]  /*bae0*/  IADD3 R170, PT, PT, R216.reuse, -0x29, -R2.reuse ;  /* 0xffffffd7d8aa7810 */ /* 0x140fe40007ffe802 */
[----:B------:R-:W-:Y:S02]  /*baf0*/  I2FP.F32.S32 R133, R3 ;  /* 0x0000000300857245 */ /* 0x000fe40000201400 */
[----:B------:R-:W-:Y:S02]  /*bb00*/  I2FP.F32.S32 R3, R168 ;  /* 0x000000a800037245 */ /* 0x000fe40000201400 */
[----:B------:R-:W-:Y:S01]  /*bb10*/  I2FP.F32.S32 R135, R135 ;  /* 0x0000008700877245 */ /* 0x000fe20000201400 */
[----:B------:R-:W-:Y:S01]  /*bb20*/  FFMA.FTZ R15, R133, -UR7, R15 ;  /* 0x80000007850f7c23 */ /* 0x000fe2000801000f */
[C-C-:B------:R-:W-:Y:S01]  /*bb30*/  IADD3 R133, PT, PT, R216.reuse, -0x18, -R2.reuse ;  /* 0xffffffe8d8857810 */ /* 0x140fe20007ffe802 */
[----:B------:R-:W-:Y:S01]  /*bb40*/  FFMA.FTZ R17, R3, -UR7, R17 ;  /* 0x8000000703117c23 */ /* 0x000fe20008010011 */
[C---:B------:R-:W-:Y:S01]  /*bb50*/  IADD3 R3, PT, PT, R216.reuse, -0x19, -R2 ;  /* 0xffffffe7d8037810 */ /* 0x040fe20007ffe802 */
[----:B------:R-:W-:Y:S01]  /*bb60*/  FFMA.FTZ R20, R135, -UR7, R20 ;  /* 0x8000000787147c23 */ /* 0x000fe20008010014 */
[----:B------:R-:W-:Y:S02]  /*bb70*/  IABS R168, R133 ;  /* 0x0000008500a87213 */ /* 0x000fe40000000000 */
[----:B------:R-:W-:Y:S01]  /*bb80*/  IABS R3, R3 ;  /* 0x0000000300037213 */ /* 0x000fe20000000000 */
[C---:B--2---:R-:W-:Y:S05]  /*bb90*/  HMMA.16816.F32.BF16 R28, R172.reuse, R176, R28 ;  /* 0x000000b0ac1c723c */ /* 0x044fea000004181c */
[----:B------:R-:W-:Y:S02]  /*bba0*/  IABS R133, R169 ;  /* 0x000000a900857213 */ /* 0x000fe40000000000 */
[----:B------:R-:W-:Y:S01]  /*bbb0*/  I2FP.F32.S32 R3, R3 ;  /* 0x0000000300037245 */ /* 0x000fe20000201400 */
[----:B------:R-:W-:Y:S01]  /*bbc0*/  HMMA.16816.F32.BF16 R32, R172, R178, R32 ;  /* 0x000000b2ac20723c */ /* 0x000fe20000041820 */
[----:B------:R-:W-:Y:S02]  /*bbd0*/  IMAD.U32 R174, RZ, RZ, UR21 ;  /* 0x00000015ffae7e24 */ /* 0x000fe4000f8e00ff */
[----:B------:R-:W-:Y:S01]  /*bbe0*/  I2FP.F32.S32 R168, R168 ;  /* 0x000000a800a87245 */ /* 0x000fe20000201400 */
[----:B------:R-:W-:Y:S01]  /*bbf0*/  FFMA.FTZ R19, R3, -UR7, R19 ;  /* 0x8000000703137c23 */ /* 0x000fe20008010013 */
[----:B------:R-:W-:Y:S01]  /*bc00*/  I2FP.F32.S32 R133, R133 ;  /* 0x0000008500857245 */ /* 0x000fe20000201400 */
[----:B------:R-:W-:Y:S01]  /*bc10*/  IMAD.U32 R178, RZ, RZ, UR27 ;  /* 0x0000001bffb27e24 */ /* 0x000fe2000f8e00ff */
[----:B------:R-:W-:Y:S01]  /*bc20*/  IADD3 R3, PT, PT, R216, -0x21, -R2 ;  /* 0xffffffdfd8037810 */ /* 0x000fe20007ffe802 */
[----:B------:R-:W-:Y:S01]  /*bc30*/  FFMA.FTZ R18, R168, -UR7, R18 ;  /* 0x80000007a8127c23 */ /* 0x000fe20008010012 */
[----:B------:R-:W-:Y:S01]  /*bc40*/  IADD3 R168, PT, PT, R216, -0x28, -R2 ;  /* 0xffffffd8d8a87810 */ /* 0x000fe20007ffe802 */
[----:B------:R-:W-:Y:S01]  /*bc50*/  FFMA.FTZ R22, R133, -UR7, R22 ;  /* 0x8000000785167c23 */ /* 0x000fe20008010016 */
[C---:B------:R-:W-:Y:S01]  /*bc60*/  IADD3 R133, PT, PT, R215.reuse, -0x28, -R2 ;  /* 0xffffffd8d7857810 */ /* 0x040fe20007ffe802 */
[----:B------:R-:W-:Y:S01]  /*bc70*/  IMAD R174, R174, 0x4, R184 ;  /* 0x00000004aeae7824 */ /* 0x000fe200078e02b8 */
[----:B------:R-:W-:Y:S02]  /*bc80*/  I2FP.F32.S32 R134, R134 ;  /* 0x0000008600867245 */ /* 0x000fe40000201400 */
[----:B------:R-:W-:Y:S02]  /*bc90*/  IABS R169, R3 ;  /* 0x0000000300a97213 */ /* 0x000fe40000000000 */
[----:B------:R-:W-:Y:S01]  /*bca0*/  IABS R3, R168 ;  /* 0x000000a800037213 */ /* 0x000fe20000000000 */
[----:B------:R-:W-:Y:S01]  /*bcb0*/  FFMA.FTZ R21, R134, -UR7, R21 ;  /* 0x8000000786157c23 */ /* 0x000fe20008010015 */
[----:B------:R-:W-:Y:S02]  /*bcc0*/  IABS R135, R133 ;  /* 0x0000008500877213 */ /* 0x000fe40000000000 */
[----:B------:R-:W-:Y:S02]  /*bcd0*/  IABS R133, R170 ;  /* 0x000000aa00857213 */ /* 0x000fe40000000000 */
[----:B------:R-:W-:Y:S02]  /*bce0*/  I2FP.F32.S32 R3, R3 ;  /* 0x0000000300037245 */ /* 0x000fe40000201400 */
[----:B------:R-:W-:Y:S02]  /*bcf0*/  IADD3 R134, PT, PT, R215, -0x29, -R2 ;  /* 0xffffffd7d7867810 */ /* 0x000fe40007ffe802 */
[----:B------:R-:W-:Y:S01]  /*bd00*/  I2FP.F32.S32 R133, R133 ;  /* 0x0000008500857245 */ /* 0x000fe20000201400 */
[----:B------:R-:W-:Y:S01]  /*bd10*/  FFMA.FTZ R26, R3, -UR7, R26 ;  /* 0x80000007031a7c23 */ /* 0x000fe2000801001a */
[----:B------:R-:W-:Y:S02]  /*bd20*/  I2FP.F32.S32 R135, R135 ;  /* 0x0000008700877245 */ /* 0x000fe40000201400 */
[----:B------:R-:W-:Y:S01]  /*bd30*/  IABS R134, R134 ;  /* 0x0000008600867213 */ /* 0x000fe20000000000 */
[----:B------:R-:W-:Y:S01]  /*bd40*/  FFMA.FTZ R27, R133, -UR7, R27 ;  /* 0x80000007851b7c23 */ /* 0x000fe2000801001b */
[----:B------:R-:W-:Y:S01]  /*bd50*/  I2FP.F32.S32 R169, R169 ;  /* 0x000000a900a97245 */ /* 0x000fe20000201400 */
[----:B------:R-:W-:Y:S01]  /*bd60*/  FFMA.FTZ R24, R135, -UR7, R24 ;  /* 0x8000000787187c23 */ /* 0x000fe20008010018 */
[C-C-:B------:R-:W-:Y:S02]  /*bd70*/  IADD3 R3, PT, PT, R215.reuse, -0x30, -R2.reuse ;  /* 0xffffffd0d7037810 */ /* 0x140fe40007ffe802 */
[--C-:B------:R-:W-:Y:S01]  /*bd80*/  IADD3 R133, PT, PT, R215, -0x31, -R2.reuse ;  /* 0xffffffcfd7857810 */ /* 0x100fe20007ffe802 */
[----:B------:R-:W-:Y:S01]  /*bd90*/  FFMA.FTZ R23, R169, -UR7, R23 ;  /* 0x80000007a9177c23 */ /* 0x000fe20008010017 */
[----:B------:R-:W-:Y:S02]  /*bda0*/  I2FP.F32.S32 R134, R134 ;  /* 0x0000008600867245 */ /* 0x000fe40000201400 */
[--C-:B------:R-:W-:Y:S02]  /*bdb0*/  IADD3 R135, PT, PT, R216, -0x30, -R2.reuse ;  /* 0xffffffd0d8877810 */ /* 0x100fe40007ffe802 */
[----:B------:R-:W-:Y:S01]  /*bdc0*/  IABS R3, R3 ;  /* 0x0000000300037213 */ /* 0x000fe20000000000 */
[----:B------:R-:W-:Y:S01]  /*bdd0*/  FFMA.FTZ R25, R134, -UR7, R25 ;  /* 0x8000000786197c23 */ /* 0x000fe20008010019 */
[--C-:B------:R-:W-:Y:S02]  /*bde0*/  IADD3 R169, PT, PT, R216, -0x31, -R2.reuse ;  /* 0xffffffcfd8a97810 */ /* 0x100fe40007ffe802 */
[----:B------:R-:W-:Y:S01]  /*bdf0*/  IABS R168, R133 ;  /* 0x0000008500a87213 */ /* 0x000fe20000000000 */
[----:B------:R-:W-:Y:S01]  /*be00*/  IMAD.MOV.U32 R134, RZ, RZ, R3 ;  /* 0x000000ffff867224 */ /* 0x000fe200078e0003 */
[----:B------:R-:W-:Y:S02]  /*be10*/  IABS R133, R135 ;  /* 0x0000008700857213 */ /* 0x000fe40000000000 */
[----:B------:R-:W-:Y:S02]  /*be20*/  IABS R3, R169 ;  /* 0x000000a900037213 */ /* 0x000fe40000000000 */
[----:B------:R-:W-:Y:S02]  /*be30*/  I2FP.F32.S32 R135, R168 ;  /* 0x000000a800877245 */ /* 0x000fe40000201400 */
[--C-:B------:R-:W-:Y:S02]  /*be40*/  IADD3 R170, PT, PT, R215, -0x38, -R2.reuse ;  /* 0xffffffc8d7aa7810 */ /* 0x100fe40007ffe802 */
[----:B------:R-:W-:Y:S01]  /*be50*/  I2FP.F32.S32 R168, R133 ;  /* 0x0000008500a87245 */ /* 0x000fe20000201400 */
[----:B------:R-:W-:Y:S01]  /*be60*/  FFMA.FTZ R29, R135, -UR7, R29 ;  /* 0x80000007871d7c23 */ /* 0x000fe2000801001d */
[----:B------:R-:W-:Y:S02]  /*be70*/  IADD3 R133, PT, PT, R215, -0x39, -R2 ;  /* 0xffffffc7d7857810 */ /* 0x000fe40007ffe802 */
[----:B------:R-:W-:Y:S01]  /*be80*/  I2FP.F32.S32 R169, R134 ;  /* 0x0000008600a97245 */ /* 0x000fe20000201400 */
[----:B------:R-:W-:Y:S01]  /*be90*/  FFMA.FTZ R30, R168, -UR7, R30 ;  /* 0x80000007a81e7c23 */ /* 0x000fe2000801001e */
[----:B------:R-:W-:Y:S02]  /*bea0*/  I2FP.F32.S32 R3, R3 ;  /* 0x0000000300037245 */ /* 0x000fe40000201400 */
[----:B------:R-:W-:Y:S01]  /*beb0*/  IABS R134, R170 ;  /* 0x000000aa00867213 */ /* 0x000fe20000000000 */
[----:B------:R-:W-:Y:S01]  /*bec0*/  FFMA.FTZ R28, R169, -UR7, R28 ;  /* 0x80000007a91c7c23 */ /* 0x000fe2000801001c */
[----:B------:R-:W-:Y:S01]  /*bed0*/  IABS R133, R133 ;  /* 0x0000008500857213 */ /* 0x000fe20000000000 */
[----:B------:R-:W-:Y:S01]  /*bee0*/  FFMA.FTZ R31, R3, -UR7, R31 ;  /* 0x80000007031f7c23 */ /* 0x000fe2000801001f */
[----:B------:R-:W-:Y:S02]  /*bef0*/  I2FP.F32.S32 R135, R134 ;  /* 0x0000008600877245 */ /* 0x000fe40000201400 */
[C-C-:B------:R-:W-:Y:S02]  /*bf00*/  IADD3 R134, PT, PT, R216.reuse, -0x38, -R2.reuse ;  /* 0xffffffc8d8867810 */ /* 0x140fe40007ffe802 */
[----:B------:R-:W-:Y:S01]  /*bf10*/  IADD3 R3, PT, PT, R216, -0x39, -R2 ;  /* 0xffffffc7d8037810 */ /* 0x000fe20007ffe802 */
[----:B------:R-:W-:Y:S01]  /*bf20*/  IMAD.MOV.U32 R2, RZ, RZ, R133 ;  /* 0x000000ffff027224 */ /* 0x000fe200078e0085 */
[----:B------:R-:W-:Y:S01]  /*bf30*/  IABS R134, R134 ;  /* 0x0000008600867213 */ /* 0x000fe20000000000 */
[----:B------:R-:W-:Y:S01]  /*bf40*/  FFMA.FTZ R32, R135, -UR7, R32 ;  /* 0x8000000787207c23 */ /* 0x000fe20008010020 */
[----:B------:R-:W-:Y:S02]  /*bf50*/  IABS R133, R3 ;  /* 0x0000000300857213 */ /* 0x000fe40000000000 */
[----:B------:R-:W-:Y:S02]  /*bf60*/  I2FP.F32.S32 R3, R2 ;  /* 0x0000000200037245 */ /* 0x000fe40000201400 */
[----:B------:R-:W-:Y:S02]  /*bf70*/  FMNMX3.FTZ R2, R0, R4, R5, !PT ;  /* 0x0000000400027276 */ /* 0x000fe40007810005 */
[----:B------:R-:W-:Y:S01]  /*bf80*/  I2FP.F32.S32 R134, R134 ;  /* 0x0000008600867245 */ /* 0x000fe20000201400 */
[----:B------:R-:W-:Y:S01]  /*bf90*/  FFMA.FTZ R33, R3, -UR7, R33 ;  /* 0x8000000703217c23 */ /* 0x000fe20008010021 */
[----:B------:R-:W-:Y:S02]  /*bfa0*/  FMNMX3.FTZ R2, R2, R8, R9, !PT ;  /* 0x0000000802027276 */ /* 0x000fe40007810009 */
[----:B------:R-:W-:Y:S01]  /*bfb0*/  I2FP.F32.S32 R133, R133 ;  /* 0x0000008500857245 */ /* 0x000fe20000201400 */
[----:B------:R-:W-:Y:S01]  /*bfc0*/  FFMA.FTZ R34, R134, -UR7, R34 ;  /* 0x8000000786227c23 */ /* 0x000fe20008010022 */
[----:B------:R-:W-:Y:S02]  /*bfd0*/  FMNMX3.FTZ R3, R2, R12, R13, !PT ;  /* 0x0000000c02037276 */ /* 0x000fe4000781000d */
[----:B------:R-:W-:Y:S01]  /*bfe0*/  FMNMX3.FTZ R2, R132, R6, R7, !PT ;  /* 0x0000000684027276 */ /* 0x000fe20007810007 */
[----:B------:R-:W-:Y:S01]  /*bff0*/  FFMA.FTZ R35, R133, -UR7, R35 ;  /* 0x8000000785237c23 */ /* 0x000fe20008010023 */
[----:B------:R-:W-:Y:S02]  /*c000*/  FMNMX3.FTZ R3, R3, R16, R17, !PT ;  /* 0x0000001003037276 */ /* 0x000fe40007810011 */
[----:B------:R-:W-:Y:S02]  /*c010*/  FMNMX3.FTZ R2, R2, R10, R11, !PT ;  /* 0x0000000a02027276 */ /* 0x000fe4000781000b */
[----:B------:R-:W-:Y:S02]  /*c020*/  FMNMX3.FTZ R3, R3, R20, R21, !PT ;  /* 0x0000001403037276 */ /* 0x000fe40007810015 */
[----:B------:R-:W-:Y:S02]  /*c030*/  FMNMX3.FTZ R2, R2, R14, R15, !PT ;  /* 0x0000000e02027276 */ /* 0x000fe4000781000f */
[----:B------:R-:W-:Y:S02]  /*c040*/  FMNMX3.FTZ R3, R3, R24, R25, !PT ;  /* 0x0000001803037276 */ /* 0x000fe40007810019 */
[----:B------:R-:W-:Y:S02]  /*c050*/  FMNMX3.FTZ R2, R2, R18, R19, !PT ;  /* 0x0000001202027276 */ /* 0x000fe40007810013 */
[----:B------:R-:W-:Y:S02]  /*c060*/  FMNMX3.FTZ R173, R3, R28, R29, !PT ;  /* 0x0000001c03ad7276 */ /* 0x000fe4000781001d */
[----:B------:R-:W-:Y:S02]  /*c070*/  FMNMX3.FTZ R177, R2, R22, R23, !PT ;  /* 0x0000001602b17276 */ /* 0x000fe40007810017 */
[----:B------:R-:W-:Y:S01]  /*c080*/  FMNMX3.FTZ R173, R173, R32, R33, !PT ;  /* 0x00000020adad7276 */ /* 0x000fe20007810021 */
[----:B------:R-:W-:Y:S06]  /*c090*/  BRA.U.ANY UP0, `(.L_x_1051) ;  /* 0xffffffd900a07547 */ /* 0x000fec000b93ffff */
.L_x_1050:
[----:B-1----:R-:W2:Y:S01]  /*c0a0*/  LDL.64 R170, [R1+0x68] ;  /* 0x0000680001aa7983 */ /* 0x002ea20000100a00 */
[----:B------:R-:W-:Y:S01]  /*c0b0*/  FMNMX3.FTZ R133, R177, R26, R27, !PT ;  /* 0x0000001ab1857276 */ /* 0x000fe2000781001b */
[----:B------:R-:W-:Y:S01]  /*c0c0*/  IMAD R169, R174, -0x326172a9, RZ ;  /* 0xcd9e8d57aea97824 */ /* 0x000fe200078e02ff */
[----:B------:R-:W-:Y:S01]  /*c0d0*/  UIADD3 UR12, UPT, UPT, UR27, 0x76cf5d0a, URZ ;  /* 0x76cf5d0a1b0c7890 */ /* 0x000fe2000fffe0ff */
[----:B------:R-:W-:Y:S01]  /*c0e0*/  VIADD R198, R200, 0x10000 ;  /* 0x00010000c8c67836 */ /* 0x000fe20000000000 */
[----:B------:R-:W-:Y:S01]  /*c0f0*/  FMNMX3.FTZ R133, R133, R30, R31, !PT ;  /* 0x0000001e85857276 */ /* 0x000fe2000781001f */
[----:B------:R-:W2:Y:S01]  /*c100*/  LDL.64 R184, [R1+0x60] ;  /* 0x0000600001b87983 */ /* 0x000ea20000100a00 */
[----:B------:R-:W-:Y:S02]  /*c110*/  UIADD3 UR14, UPT, UPT, UR26, -0x255992d5, URZ ;  /* 0xdaa66d2b1a0e7890 */ /* 0x000fe4000fffe0ff */
[----:B------:R-:W-:Y:S01]  /*c120*/  FMNMX3.FTZ R133, R133, R34, R35, !PT ;  /* 0x0000002285857276 */ /* 0x000fe20007810023 */
[----:B------:R-:W-:Y:S02]  /*c130*/  UISETP.GT.AND UP0, UPT, UR10, URZ, UPT ;  /* 0x000000ff0a00728c */ /* 0x000fe4000bf04270 */
[----:B------:R-:W1:Y:S08]  /*c140*/  SHFL.BFLY PT, R172, R173, 0x2, 0x1f ;  /* 0x0c401f00adac7f89 */ /* 0x000e7000000e0000 */
[----:B------:R-:W3:Y:S01]  /*c150*/  SHFL.BFLY PT, R168, R133, 0x2, 0x1f ;  /* 0x0c401f0085a87f89 */ /* 0x000ee200000e0000 */
[----:B--2---:R-:W-:Y:S01]  /*c160*/  LOP3.LUT R2, R170, UR11, R185, 0x96, !PT ;  /* 0x0000000baa027c12 */ /* 0x004fe2000f8e96b9 */
[----:B------:R-:W-:Y:S01]  /*c170*/  UIADD3 UR11, UPT, UPT, UR27, 0x32370b8f, URZ ;  /* 0x32370b8f1b0b7890 */ /* 0x000fe2000fffe0ff */
[----:B------:R-:W-:Y:S01]  /*c180*/  LOP3.LUT R3, R171, UR13, R178, 0x96, !PT ;  /* 0x0000000dab037c12 */ /* 0x000fe2000f8e96b2 */
[----:B------:R-:W-:Y:S01]  /*c190*/  UIADD3 UR13, UPT, UPT, UR13, 0x1, URZ ;  /* 0x000000010d0d7890 */ /* 0x000fe2000fffe0ff */
[----:B-1----:R-:W-:Y:S01]  /*c1a0*/  FMNMX.FTZ R172, R173, R172, !PT ;  /* 0x000000acadac7209 */ /* 0x002fe20007810000 */
[----:B------:R-:W-:Y:S01]  /*c1b0*/  IMAD.WIDE.U32 R182, R2, -0x326172a9, RZ ;  /* 0xcd9e8d5702b67825 */ /* 0x000fe200078e00ff */
[----:B---3--:R-:W-:Y:S03]  /*c1c0*/  FMNMX.FTZ R173, R133, R168, !PT ;  /* 0x000000a885ad7209 */ /* 0x008fe60007810000 */
[----:B------:R-:W-:Y:S01]  /*c1d0*/  IMAD.WIDE.U32 R134, R3, -0x326172a9, RZ ;  /* 0xcd9e8d5703867825 */ /* 0x000fe200078e00ff */
[----:B------:R-:W1:Y:S04]  /*c1e0*/  SHFL.BFLY PT, R176, R172, 0x1, 0x1f ;  /* 0x0c201f00acb07f89 */ /* 0x000e6800000e0000 */
[----:B------:R-:W-:Y:S01]  /*c1f0*/  LOP3.LUT R2, R169, UR16, R135, 0x96, !PT ;  /* 0x00000010a9027c12 */ /* 0x000fe2000f8e9687 */
[----:B------:R-:W-:Y:S01]  /*c200*/  IMAD.U32 R135, RZ, RZ, UR13 ;  /* 0x0000000dff877e24 */ /* 0x000fe2000f8e00ff */
[----:B------:R-:W-:Y:S01]  /*c210*/  LOP3.LUT R134, R183, UR15, R134, 0x96, !PT ;  /* 0x0000000fb7867c12 */ /* 0x000fe2000f8e9686 */
[----:B------:R-:W-:Y:S02]  /*c220*/  UIADD3 UR13, UPT, UPT, UR26, 0x78dde6e4, URZ ;  /* 0x78dde6e41a0d7890 */ /* 0x000fe4000fffe0ff */
[----:B------:R-:W-:Y:S04]  /*c230*/  IMAD.WIDE.U32 R2, R2, -0x2daee0ad, RZ ;  /* 0xd2511f5302027825 */ /* 0x000fe800078e00ff */
[----:B------:R-:W-:Y:S01]  /*c240*/  IMAD.WIDE.U32 R178, R134, -0x2daee0ad, RZ ;  /* 0xd2511f5386b27825 */ /* 0x000fe200078e00ff */
[----:B------:R-:W-:Y:S02]  /*c250*/  LOP3.LUT R134, R171, UR27, R135, 0x96, !PT ;  /* 0x0000001bab867c12 */ /* 0x000fe4000f8e9687 */
[----:B------:R-:W-:Y:S02]  /*c260*/  LOP3.LUT R3, R184, UR12, R3, 0x96, !PT ;  /* 0x0000000cb8037c12 */ /* 0x000fe4000f8e9603 */
[----:B------:R-:W-:Y:S01]  /*c270*/  LOP3.LUT R170, R2, UR11, R179, 0x96, !PT ;  /* 0x0000000b02aa7c12 */ /* 0x000fe2000f8e96b3 */
[----:B------:R-:W-:Y:S04]  /*c280*/  IMAD.WIDE.U32 R174, R134, -0x326172a9, RZ ;  /* 0xcd9e8d5786ae7825 */ /* 0x000fe800078e00ff */
[----:B------:R-:W-:Y:S01]  /*c290*/  IMAD.WIDE.U32 R180, R3, -0x326172a9, RZ ;  /* 0xcd9e8d5703b47825 */ /* 0x000fe200078e00ff */
[----:B------:R-:W-:Y:S01]  /*c2a0*/  LOP3.LUT R134, R169, UR16, R175, 0x96, !PT ;  /* 0x00000010a9867c12 */ /* 0x000fe2000f8e96af */
[----:B------:R-:W-:Y:S01]  /*c2b0*/  UIADD3 UR16, UPT, UPT, UR27, -0x126145ec, URZ ;  /* 0xed9eba141b107890 */ /* 0x000fe2000fffe0ff */
[----:B------:R-:W-:Y:S01]  /*c2c0*/  LOP3.LUT R2, R183, UR15, R174, 0x96, !PT ;  /* 0x0000000fb7027c12 */ /* 0x000fe2000f8e96ae */
[----:B------:R-:W-:Y:S01]  /*c2d0*/  IMAD.WIDE.U32 R170, R170, -0x326172a9, RZ ;  /* 0xcd9e8d57aaaa7825 */ /* 0x000fe200078e00ff */
[----:B------:R-:W-:Y:S01]  /*c2e0*/  LOP3.LUT R3, R182, UR14, R181, 0x96, !PT ;  /* 0x0000000eb6037c12 */ /* 0x000fe2000f8e96b5 */
[----:B------:R-:W-:Y:S02]  /*c2f0*/  UIADD3 UR15, UPT, UPT, UR27, -0x56f99767, URZ ;  /* 0xa90668991b0f7890 */ /* 0x000fe4000fffe0ff */
[----:B------:R-:W-:Y:S01]  /*c300*/  IMAD.WIDE.U32 R134, R134, -0x2daee0ad, RZ ;  /* 0xd2511f5386867825 */ /* 0x000fe200078e00ff */
[----:B------:R-:W-:Y:S03]  /*c310*/  LOP3.LUT R174, R180, UR13, R171, 0x96, !PT ;  /* 0x0000000db4ae7c12 */ /* 0x000fe6000f8e96ab */
[----:B------:R-:W-:Y:S01]  /*c320*/  IMAD.WIDE.U32 R180, R2, -0x2daee0ad, RZ ;  /* 0xd2511f5302b47825 */ /* 0x000fe200078e00ff */
[----:B------:R-:W-:Y:S01]  /*c330*/  LOP3.LUT R133, R184, UR12, R135, 0x96, !PT ;  /* 0x0000000cb8857c12 */ /* 0x000fe2000f8e9687 */
[----:B------:R-:W-:Y:S02]  /*c340*/  UIADD3 UR12, UPT, UPT, UR26, 0x1715609d, URZ ;  /* 0x1715609d1a0c7890 */ /* 0x000fe4000fffe0ff */
[----:B------:R-:W-:Y:S01]  /*c350*/  IMAD.WIDE.U32 R2, R3, -0x2daee0ad, RZ ;  /* 0xd2511f5303027825 */ /* 0x000fe200078e00ff */
[----:B------:R-:W-:Y:S01]  /*c360*/  LOP3.LUT R134, R134, UR11, R181, 0x96, !PT ;  /* 0x0000000b86867c12 */ /* 0x000fe2000f8e96b5 */
[----:B------:R-:W-:Y:S02]  /*c370*/  UIADD3 UR11, UPT, UPT, UR26, -0x4ab325aa, URZ ;  /* 0xb54cda561a0b7890 */ /* 0x000fe4000fffe0ff */
[----:B------:R-:W-:Y:S01]  /*c380*/  IMAD.WIDE.U32 R174, R174, -0x2daee0ad, RZ ;  /* 0xd2511f53aeae7825 */ /* 0x000fe200078e00ff */
[----:B------:R-:W-:Y:S02]  /*c390*/  LOP3.LUT R168, R178, UR16, R3, 0x96, !PT ;  /* 0x00000010b2a87c12 */ /* 0x000fe4000f8e9603 */
[----:B-1----:R-:W-:Y:S01]  /*c3a0*/  FMNMX.FTZ R3, R172, R176, !PT ;  /* 0x000000b0ac037209 */ /* 0x002fe20007810000 */
[----:B------:R-:W-:Y:S01]  /*c3b0*/  IMAD.WIDE.U32 R178, R133, -0x326172a9, RZ ;  /* 0xcd9e8d5785b27825 */ /* 0x000fe200078e00ff */
[----:B------:R-:W-:Y:S02]  /*c3c0*/  LOP3.LUT R135, R2, UR15, R175, 0x96, !PT ;  /* 0x0000000f02877c12 */ /* 0x000fe4000f8e96af */
[C---:B------:R-:W-:Y:S01]  /*c3d0*/  FSETP.NEU.FTZ.AND P2, PT, R3.reuse, -INF , PT ;  /* 0xff8000000300780b */ /* 0x040fe20003f5d000 */
[----:B------:R-:W-:Y:S01]  /*c3e0*/  FMUL.FTZ R133, R3, UR4 ;  /* 0x0000000403857c20 */ /* 0x000fe20008410000 */
[----:B------:R-:W-:Y:S01]  /*c3f0*/  IMAD.WIDE.U32 R168, R168, -0x326172a9, RZ ;  /* 0xcd9e8d57a8a87825 */ /* 0x000fe200078e00ff */
[----:B------:R-:W1:Y:S02]  /*c400*/  SHFL.BFLY PT, R2, R173, 0x1, 0x1f ;  /* 0x0c201f00ad027f89 */ /* 0x000e6400000e0000 */
[----:B------:R-:W-:Y:S01]  /*c410*/  LOP3.LUT R171, R182, UR14, R179, 0x96, !PT ;  /* 0x0000000eb6ab7c12 */ /* 0x000fe2000f8e96b3 */
[----:B------:R-:W-:Y:S01]  /*c420*/  IMAD.WIDE.U32 R184, R134, -0x326172a9, RZ ;  /* 0xcd9e8d5786b87825 */ /* 0x000fe200078e00ff */
[----:B------:R-:W-:Y:S02]  /*c430*/  FSEL R133, R133, RZ, P2 ;  /* 0x000000ff85857208 */ /* 0x000fe40001000000 */
[----:B------:R-:W-:Y:S01]  /*c440*/  LOP3.LUT R169, R170, UR12, R169, 0x96, !PT ;  /* 0x0000000caaa97c12 */ /* 0x000fe2000f8e96a9 */
[----:B------:R-:W-:Y:S04]  /*c450*/  IMAD.WIDE.U32 R170, R171, -0x2daee0ad, RZ ;  /* 0xd2511f53abaa7825 */ /* 0x000fe800078e00ff */
[----:B------:R-:W-:Y:S01]  /*c460*/  FADD.FTZ R0, -R3, R0 ;  /* 0x0000000003007221 */ /* 0x000fe20000010100 */
[----:B------:R-:W-:Y:S01]  /*c470*/  FFMA.FTZ R4, R4, UR4, -R133 ;  /* 0x0000000404047c23 */ /* 0x000fe20008010885 */
[----:B------:R-:W-:Y:S01]  /*c480*/  IMAD.WIDE.U32 R134, R135, -0x326172a9, RZ ;  /* 0xcd9e8d5787867825 */ /* 0x000fe200078e00ff */
[----:B------:R-:W-:Y:S02]  /*c490*/  LOP3.LUT R182, R180, UR16, R171, 0x96, !PT ;  /* 0x00000010b4b67c12 */ /* 0x000fe4000f8e96ab */
[----:B------:R2:W-:Y:S01]  /*c4a0*/  MUFU.EX2 R171, R4 ;  /* 0x0000000400ab7308 */ /* 0x0005e20000000800 */
[----:B------:R-:W-:Y:S01]  /*c4b0*/  LOP3.LUT R172, R178, UR13, R185, 0x96, !PT ;  /* 0x0000000db2ac7c12 */ /* 0x000fe2000f8e96b9 */
[----:B------:R-:W-:Y:S01]  /*c4c0*/  FMUL.FTZ R0, R0, UR4 ;  /* 0x0000000400007c20 */ /* 0x000fe20008410000 */
[----:B------:R-:W-:Y:S01]  /*c4d0*/  IMAD.MOV.U32 R175, RZ, RZ, R134 ;  /* 0x000000ffffaf7224 */ /* 0x000fe200078e0086 */
[----:B------:R-:W-:Y:S01]  /*c4e0*/  LOP3.LUT R168, R168, UR11, R135, 0x96, !PT ;  /* 0x0000000ba8a87c12 */ /* 0x000fe2000f8e9687 */
[----:B------:R-:W-:Y:S01]  /*c4f0*/  UIADD3 UR13, UPT, UPT, UR27, 0x646e171e, URZ ;  /* 0x646e171e1b0d7890 */ /* 0x000fe2000fffe0ff */
[----:B------:R-:W-:Y:S01]  /*c500*/  PRMT R176, R134, 0x7772, RZ ;  /* 0x0000777286b07816 */ /* 0x000fe200000000ff */
[--C-:B------:R-:W-:Y:S01]  /*c510*/  FFMA.FTZ R8, R8, UR4, -R133.reuse ;  /* 0x0000000408087c23 */ /* 0x100fe20008010885 */
[C---:B------:R-:W-:Y:S01]  /*c520*/  PRMT R186, R134.reuse, 0x7773, RZ ;  /* 0x0000777386ba7816 */ /* 0x040fe200000000ff */
[--C-:B------:R-:W-:Y:S01]  /*c530*/  FFMA.FTZ R9, R9, UR4, -R133.reuse ;  /* 0x0000000409097c23 */ /* 0x100fe20008010885 */
[----:B-1----:R-:W-:Y:S01]  /*c540*/  FMNMX.FTZ R2, R173, R2, !PT ;  /* 0x00000002ad027209 */ /* 0x002fe20007810000 */
[----:B------:R-:W1:Y:S01]  /*c550*/  MUFU.EX2 R0, R0 ;  /* 0x0000000000007308 */ /* 0x000e620000000800 */
[----:B------:R-:W-:Y:S01]  /*c560*/  PRMT R185, R134, 0x7771, RZ ;  /* 0x0000777186b97816 */ /* 0x000fe200000000ff */
[----:B------:R-:W-:Y:S01]  /*c570*/  IMAD.WIDE.U32 R134, R169, -0x2daee0ad, RZ ;  /* 0xd2511f53a9867825 */ /* 0x000fe200078e00ff */
[C---:B------:R-:W-:Y:S03]  /*c580*/  FSETP.NEU.FTZ.AND P2, PT, R2.reuse, -INF , PT ;  /* 0xff8000000200780b */ /* 0x040fe60003f5d000 */
[----:B------:R-:W-:Y:S01]  /*c590*/  FFMA.FTZ R169, R5, UR4, -R133 ;  /* 0x0000000405a97c23 */ /* 0x000fe20008010885 */
[----:B--2---:R-:W-:Y:S01]  /*c5a0*/  FMUL.FTZ R4, R2, UR4 ;  /* 0x0000000402047c20 */ /* 0x004fe20008410000 */
[----:B------:R-:W-:Y:S02]  /*c5b0*/  LOP3.LUT R5, R168, 0xffff, RZ, 0xc0, !PT ;  /* 0x0000ffffa8057812 */ /* 0x000fe400078ec0ff */
[----:B------:R2:W-:Y:S01]  /*c5c0*/  MUFU.EX2 R227, R8 ;  /* 0x0000000800e37308 */ /* 0x0005e20000000800 */
[----:B------:R-:W-:Y:S01]  /*c5d0*/  LOP3.LUT R177, R174, UR13, R135, 0x96, !PT ;  /* 0x0000000daeb17c12 */ /* 0x000fe2000f8e9687 */
[----:B------:R-:W-:Y:S01]  /*c5e0*/  IMAD.WIDE.U32 R218, R172, -0x2daee0ad, RZ ;  /* 0xd2511f53acda7825 */ /* 0x000fe200078e00ff */
[----:B------:R-:W-:Y:S02]  /*c5f0*/  FSEL R4, R4, RZ, P2 ;  /* 0x000000ff04047208 */ /* 0x000fe40001000000 */
[----:B------:R-:W-:Y:S01]  /*c600*/  SHF.R.U32.HI R135, RZ, 0x8, R5 ;  /* 0x00000008ff877819 */ /* 0x000fe20000011605 */
[----:B------:R-:W-:Y:S01]  /*c610*/  FFMA.FTZ R188, R12, UR4, -R133 ;  /* 0x000000040cbc7c23 */ /* 0x000fe20008010885 */
[----:B------:R-:W-:Y:S03]  /*c620*/  LOP3.LUT R5, R177, 0xffff, RZ, 0xc0, !PT ;  /* 0x0000ffffb1057812 */ /* 0x000fe600078ec0ff */
[----:B------:R3:W-:Y:S01]  /*c630*/  MUFU.EX2 R229, R9 ;  /* 0x0000000900e57308 */ /* 0x0007e20000000800 */
[--C-:B------:R-:W-:Y:S01]  /*c640*/  FFMA.FTZ R6, R6, UR4, -R4.reuse ;  /* 0x0000000406067c23 */ /* 0x100fe20008010804 */
[--C-:B------:R-:W-:Y:S01]  /*c650*/  FFMA.FTZ R7, R7, UR4, -R4.reuse ;  /* 0x0000000407077c23 */ /* 0x100fe20008010804 */
[----:B------:R-:W-:Y:S01]  /*c660*/  SHF.R.U32.HI R178, RZ, 0x8, R5 ;  /* 0x00000008ffb27819 */ /* 0x000fe20000011605 */
[--C-:B------:R-:W-:Y:S01]  /*c670*/  FFMA.FTZ R10, R10, UR4, -R4.reuse ;  /* 0x000000040a0a7c23 */ /* 0x100fe20008010804 */
[--C-:B------:R-:W-:Y:S01]  /*c680*/  FFMA.FTZ R11, R11, UR4, -R4.reuse ;  /* 0x000000040b0b7c23 */ /* 0x100fe20008010804 */
[----:B------:R-:W-:Y:S01]  /*c690*/  LOP3.LUT R183, R170, UR15, R219, 0x96, !PT ;  /* 0x0000000faab77c12 */ /* 0x000fe2000f8e96db */
[--C-:B------:R-:W-:Y:S03]  /*c6a0*/  FFMA.FTZ R219, R20, UR4, -R133.reuse ;  /* 0x0000000414db7c23 */ /* 0x100fe60008010885 */
[----:B------:R-:W4:Y:S01]  /*c6b0*/  MUFU.EX2 R230, R169 ;  /* 0x000000a900e67308 */ /* 0x000f220000000800 */
[----:B------:R-:W-:Y:S01]  /*c6c0*/  LOP3.LUT R5, R178, 0xffff, RZ, 0xc0, !PT ;  /* 0x0000ffffb2057812 */ /* 0x000fe200078ec0ff */
[--C-:B------:R-:W-:Y:S01]  /*c6d0*/  FFMA.FTZ R187, R13, UR4, -R133.reuse ;  /* 0x000000040dbb7c23 */ /* 0x100fe20008010885 */
[--C-:B------:R-:W-:Y:S01]  /*c6e0*/  FFMA.FTZ R191, R16, UR4, -R133.reuse ;  /* 0x0000000410bf7c23 */ /* 0x100fe20008010885 */
[--C-:B------:R-:W-:Y:S01]  /*c6f0*/  FFMA.FTZ R192, R17, UR4, -R133.reuse ;  /* 0x0000000411c07c23 */ /* 0x100fe20008010885 */
[----:B------:R-:W-:Y:S01]  /*c700*/  ISETP.LE.U32.AND P5, PT, R5, UR8, PT ;  /* 0x0000000805007c0c */ /* 0x000fe2000bfa3070 */
[--C-:B------:R-:W-:Y:S01]  /*c710*/  FFMA.FTZ R217, R21, UR4, -R133.reuse ;  /* 0x0000000415d97c23 */ /* 0x100fe20008010885 */
        /* <DEDUP_REMOVED lines=9> */
[----:B------:R-:W5:Y:S01]  /*c7b0*/  MUFU.EX2 R228, R7 ;  /* 0x0000000700e47308 */ /* 0x000f620000000800 */
[--C-:B------:R-:W-:Y:S01]  /*c7c0*/  FFMA.FTZ R193, R19, UR4, -R4.reuse ;  /* 0x0000000413c17c23 */ /* 0x100fe20008010804 */
[--C-:B------:R-:W-:Y:S01]  /*c7d0*/  FFMA.FTZ R234, R31, UR4, -R4.reuse ;  /* 0x000000041fea7c23 */ /* 0x100fe20008010804 */
[--C-:B------:R-:W-:Y:S01]  /*c7e0*/  FFMA.FTZ R238, R35, UR4, -R4.reuse ;  /* 0x0000000423ee7c23 */ /* 0x100fe20008010804 */
[----:B-1----:R-:W-:Y:S01]  /*c7f0*/  FMUL.FTZ R20, R0, R148 ;  /* 0x0000009400147220 */ /* 0x002fe20000410000 */
[--C-:B------:R-:W-:Y:S01]  /*c800*/  FFMA.FTZ R189, R15, UR4, -R4.reuse ;  /* 0x000000040fbd7c23 */ /* 0x100fe20008010804 */
[--C-:B------:R-:W-:Y:S01]  /*c810*/  FFMA.FTZ R199, R22, UR4, -R4.reuse ;  /* 0x0000000416c77c23 */ /* 0x100fe20008010804 */
[--C-:B------:R-:W-:Y:S01]  /*c820*/  FFMA.FTZ R203, R23, UR4, -R4.reuse ;  /* 0x0000000417cb7c23 */ /* 0x100fe20008010804 */
[--C-:B------:R-:W-:Y:S01]  /*c830*/  FFMA.FTZ R221, R26, UR4, -R4.reuse ;  /* 0x000000041add7c23 */ /* 0x100fe20008010804 */
[--C-:B------:R-:W-:Y:S01]  /*c840*/  FFMA.FTZ R223, R27, UR4, -R4.reuse ;  /* 0x000000041bdf7c23 */ /* 0x100fe20008010804 */
[--C-:B------:R-:W-:Y:S01]  /*c850*/  FFMA.FTZ R231, R30, UR4, -R4.reuse ;  /* 0x000000041ee77c23 */ /* 0x100fe20008010804 */
[----:B------:R-:W-:Y:S01]  /*c860*/  FFMA.FTZ R236, R34, UR4, -R4 ;  /* 0x0000000422ec7c23 */ /* 0x000fe20008010804 */
[C---:B--2---:R-:W-:Y:S01]  /*c870*/  FMUL.FTZ R8, R0.reuse, R160 ;  /* 0x000000a000087220 */ /* 0x044fe20000410000 */
[----:B------:R-:W-:Y:S01]  /*c880*/  MUFU.EX2 R224, R10 ;  /* 0x0000000a00e07308 */ /* 0x000fe20000000800 */
[C---:B------:R-:W-:Y:S01]  /*c890*/  FMUL.FTZ R4, R0.reuse, R164 ;  /* 0x000000a400047220 */ /* 0x040fe20000410000 */
[C---:B------:R-:W-:Y:S01]  /*c8a0*/  FMUL.FTZ R5, R0.reuse, R165 ;  /* 0x000000a500057220 */ /* 0x040fe20000410000 */
[C---:B---3--:R-:W-:Y:S01]  /*c8b0*/  FMUL.FTZ R9, R0.reuse, R161 ;  /* 0x000000a100097220 */ /* 0x048fe20000410000 */
[C---:B------:R-:W-:Y:S01]  /*c8c0*/  FMUL.FTZ R12, R0.reuse, R156 ;  /* 0x0000009c000c7220 */ /* 0x040fe20000410000 */
[C---:B------:R-:W-:Y:S01]  /*c8d0*/  FMUL.FTZ R13, R0.reuse, R157 ;  /* 0x0000009d000d7220 */ /* 0x040fe20000410000 */
[C---:B------:R-:W-:Y:S01]  /*c8e0*/  FMUL.FTZ R16, R0.reuse, R152 ;  /* 0x0000009800107220 */ /* 0x040fe20000410000 */
[C---:B------:R-:W-:Y:S03]  /*c8f0*/  FMUL.FTZ R17, R0.reuse, R153 ;  /* 0x0000009900117220 */ /* 0x040fe60000410000 */
[----:B------:R-:W1:Y:S01]  /*c900*/  MUFU.EX2 R225, R11 ;  /* 0x0000000b00e17308 */ /* 0x000e620000000800 */
        /* <DEDUP_REMOVED lines=55> */
[----:B------:R-:W-:Y:S01]  /*cc80*/  LOP3.LUT R30, R168, 0xff, RZ, 0xc0, !PT ;  /* 0x000000ffa81e7812 */ /* 0x000fe200078ec0ff */
[----:B------:R-:W-:Y:S01]  /*cc90*/  FFMA.FTZ R148, R0, R239, R171 ;  /* 0x000000ef00947223 */ /* 0x000fe200000100ab */
[----:B------:R-:W-:Y:S01]  /*cca0*/  PRMT R0, R168, 0x7632, R0 ;  /* 0x00007632a8007816 */ /* 0x000fe20000000000 */
[----:B------:R-:W-:Y:S01]  /*ccb0*/  IMAD.MOV.U32 R194, RZ, RZ, R134 ;  /* 0x000000ffffc27224 */ /* 0x000fe200078e0086 */
[----:B----4-:R-:W-:Y:S01]  /*ccc0*/  F2FP.BF16.F32.PACK_AB R140, R230, R171 ;  /* 0x000000abe68c723e */ /* 0x010fe200000010ff */
[----:B------:R3:W2:Y:S01]  /*ccd0*/  LDL.S16 R160, [R1+0x50] ;  /* 0x0000500001a07983 */ /* 0x0006a20000100600 */
[----:B------:R-:W-:Y:S01]  /*cce0*/  SHF.R.U32.HI R136, RZ, 0x18, R168 ;  /* 0x00000018ff887819 */ /* 0x000fe200000116a8 */
[----:B------:R-:W-:Y:S01]  /*ccf0*/  MUFU.EX2 R191, R191 ;  /* 0x000000bf00bf7308 */ /* 0x000fe20000000800 */
[----:B------:R-:W-:Y:S02]  /*cd00*/  PRMT R168, R30, 0x5410, R135 ;  /* 0x000054101ea87816 */ /* 0x000fe40000000087 */
[----:B------:R-:W-:Y:S02]  /*cd10*/  LOP3.LUT R141, R0, 0xff, RZ, 0xc0, !PT ;  /* 0x000000ff008d7812 */ /* 0x000fe400078ec0ff */
[----:B------:R-:W-:Y:S02]  /*cd20*/  PRMT R144, R140, 0x7632, R144 ;  /* 0x000076328c907816 */ /* 0x000fe40000000090 */
[----:B-----5:R-:W-:Y:S03]  /*cd30*/  F2FP.BF16.F32.PACK_AB R145, R228, R226 ;  /* 0x000000e2e491723e */ /* 0x020fe600000010ff */
[----:B------:R-:W-:Y:S01]  /*cd40*/  MUFU.EX2 R192, R192 ;  /* 0x000000c000c07308 */ /* 0x000fe20000000800 */
[----:B------:R-:W-:Y:S02]  /*cd50*/  PRMT R169, R141, 0x5410, R136 ;  /* 0x000054108da97816 */ /* 0x000fe40000000088 */
[--C-:B------:R-:W-:Y:S02]  /*cd60*/  HSET2.LE.AND R168, R168, R214.reuse, PT ;  /* 0x000000d6a8a87233 */ /* 0x100fe40003803000 */
[----:B------:R-:W-:Y:S02]  /*cd70*/  LOP3.LUT R6, R135, 0xffff, RZ, 0xc0, !PT ;  /* 0x0000ffff87067812 */ /* 0x000fe400078ec0ff */
[----:B------:R-:W-:Y:S03]  /*cd80*/  LOP3.LUT R179, R175, 0xff, RZ, 0xc0, !PT ;  /* 0x000000ffafb37812 */ /* 0x000fe600078ec0ff */
[----:B------:R-:W-:Y:S01]  /*cd90*/  MUFU.EX2 R193, R193 ;  /* 0x000000c100c17308 */ /* 0x000fe20000000800 */
[----:B------:R-:W-:Y:S01]  /*cda0*/  PRMT R0, R140, 0x5410, R144 ;  /* 0x000054108c007816 */ /* 0x000fe20000000090 */
[----:B------:R-:W4:Y:S01]  /*cdb0*/  LDSM.16.MT88.4 R172, [R200+0x10000] ;  /* 0x01000000c8ac783b */ /* 0x000f220000004200 */
[----:B------:R-:W-:Y:S02]  /*cdc0*/  PRMT R149, R145, 0x7632, R149 ;  /* 0x0000763291957816 */ /* 0x000fe40000000095 */
[----:B------:R-:W-:Y:S02]  /*cdd0*/  F2FP.BF16.F32.PACK_AB R156, R229, R227 ;  /* 0x000000e3e59c723e */ /* 0x000fe400000010ff */
[----:B------:R-:W-:Y:S03]  /*cde0*/  ISETP.LE.U32.AND P2, PT, R6, UR8, PT ;  /* 0x0000000806007c0c */ /* 0x000fe6000bf43070 */
[----:B------:R-:W-:Y:S01]  /*cdf0*/  MUFU.EX2 R190, R190 ;  /* 0x000000be00be7308 */ /* 0x000fe20000000800 */
[----:B------:R-:W-:Y:S02]  /*ce00*/  LOP3.LUT R168, R0, R168, RZ, 0xc0, !PT ;  /* 0x000000a800a87212 */ /* 0x000fe400078ec0ff */
[----:B------:R-:W-:Y:S02]  /*ce10*/  PRMT R170, R179, 0x5410, R185 ;  /* 0x00005410b3aa7816 */ /* 0x000fe400000000b9 */
[--C-:B------:R-:W-:Y:S02]  /*ce20*/  HSET2.LE.AND R169, R169, R214.reuse, PT ;  /* 0x000000d6a9a97233 */ /* 0x100fe40003803000 */
[----:B------:R-:W-:Y:S02]  /*ce30*/  PRMT R0, R145, 0x5410, R149 ;  /* 0x0000541091007816 */ /* 0x000fe40000000095 */
[----:B------:R-:W-:Y:S02]  /*ce40*/  PRMT R6, R176, 0x5410, R186 ;  /* 0x00005410b0067816 */ /* 0x000fe400000000ba */
[----:B------:R-:W-:Y:S02]  /*ce50*/  PRMT R157, R156, 0x7632, R157 ;  /* 0x000076329c9d7816 */ /* 0x000fe4000000009d */
[----:B-1----:R-:W-:Y:S02]  /*ce60*/  F2FP.BF16.F32.PACK_AB R164, R225, R224 ;  /* 0x000000e0e1a4723e */ /* 0x002fe400000010ff */
[--C-:B------:R-:W-:Y:S02]  /*ce70*/  HSET2.LE.AND R170, R170, R214.reuse, PT ;  /* 0x000000d6aaaa7233 */ /* 0x100fe40003803000 */
[----:B------:R-:W-:Y:S02]  /*ce80*/  LOP3.LUT R169, R0, R169, RZ, 0xc0, !PT ;  /* 0x000000a900a97212 */ /* 0x000fe400078ec0ff */
[----:B------:R-:W-:Y:S02]  /*ce90*/  LOP3.LUT R6, R6, 0xff00ff, RZ, 0xc0, !PT ;  /* 0x00ff00ff06067812 */ /* 0x000fe400078ec0ff */
[----:B------:R-:W-:Y:S02]  /*cea0*/  PRMT R0, R156, 0x5410, R157 ;  /* 0x000054109c007816 */ /* 0x000fe4000000009d */
[----:B------:R-:W-:Y:S02]  /*ceb0*/  PRMT R165, R164, 0x7632, R165 ;  /* 0x00007632a4a57816 */ /* 0x000fe400000000a5 */
[----:B------:R-:W-:Y:S02]  /*cec0*/  LOP3.LUT R170, R0, R170, RZ, 0xc0, !PT ;  /* 0x000000aa00aa7212 */ /* 0x000fe400078ec0ff */
[----:B------:R-:W-:Y:S02]  /*ced0*/  HSET2.LE.AND R171, R6, R214, PT ;  /* 0x000000d606ab7233 */ /* 0x000fe40003803000 */
[----:B------:R-:W-:Y:S02]  /*cee0*/  PRMT R0, R164, 0x5410, R165 ;  /* 0x00005410a4007816 */ /* 0x000fe400000000a5 */
[----:B------:R-:W-:Y:S02]  /*cef0*/  PRMT R196, R134, 0x7771, RZ ;  /* 0x0000777186c47816 */ /* 0x000fe400000000ff */
[----:B------:R-:W-:Y:S01]  /*cf00*/  LOP3.LUT R171, R0, R171, RZ, 0xc0, !PT ;  /* 0x000000ab00ab7212 */ /* 0x000fe200078ec0ff */
[----:B------:R-:W-:Y:S01]  /*cf10*/  FADD.FTZ R0, -R2, R132 ;  /* 0x0000008402007221 */ /* 0x000fe20000010100 */
[C---:B------:R-:W-:Y:S02]  /*cf20*/  PRMT R197, R134.reuse, 0x7772, RZ ;  /* 0x0000777286c57816 */ /* 0x040fe400000000ff */
[----:B------:R-:W-:Y:S01]  /*cf30*/  PRMT R195, R134, 0x7773, RZ ;  /* 0x0000777386c37816 */ /* 0x000fe200000000ff */
[----:B------:R-:W-:Y:S01]  /*cf40*/  FMUL.FTZ R0, R0, UR4 ;  /* 0x0000000400007c20 */ /* 0x000fe20008410000 */
[----:B------:R-:W1:Y:S01]  /*cf50*/  LDSM.16.MT88.4 R132, [R202+0x10000] ;  /* 0x01000000ca84783b */ /* 0x000e620000004200 */
[----:B------:R-:W-:Y:S02]  /*cf60*/  ISETP.LE.U32.AND P6, PT, R30, UR8, PT ;  /* 0x000000081e007c0c */ /* 0x000fe4000bfc3070 */
[----:B------:R-:W-:Y:S01]  /*cf70*/  ISETP.LE.U32.AND P4, PT, R136, UR8, PT ;  /* 0x0000000888007c0c */ /* 0x000fe2000bf83070 */
[----:B------:R-:W-:Y:S01]  /*cf80*/  IMAD.WIDE.U32 R136, R182, -0x326172a9, RZ ;  /* 0xcd9e8d57b6887825 */ /* 0x000fe200078e00ff */
[----:B------:R-:W5:Y:S01]  /*cf90*/  MUFU.EX2 R0, R0 ;  /* 0x0000000000007308 */ /* 0x000f620000000800 */
[----:B------:R-:W-:Y:S02]  /*cfa0*/  ISETP.GT.U32.AND P3, PT, R176, UR8, PT ;  /* 0x00000008b0007c0c */ /* 0x000fe4000bf64070 */
[----:B------:R-:W-:Y:S07]  /*cfb0*/  IMAD.U32 R182, RZ, RZ, UR6 ;  /* 0x00000006ffb67e24 */ /* 0x000fee000f8e00ff */
[----:B------:R-:W-:Y:S01]  /*cfc0*/  MUFU.EX2 R176, R217 ;  /* 0x000000d900b07308 */ /* 0x000fe20000000800 */
[C---:B-----5:R-:W-:Y:S01]  /*cfd0*/  FMUL.FTZ R6, R0.reuse, R166 ;  /* 0x000000a600067220 */ /* 0x060fe20000410000 */
[C---:B------:R-:W-:Y:S01]  /*cfe0*/  FMUL.FTZ R7, R0.reuse, R167 ;  /* 0x000000a700077220 */ /* 0x040fe20000410000 */
[C---:B------:R-:W-:Y:S01]  /*cff0*/  FMUL.FTZ R14, R0.reuse, R158 ;  /* 0x0000009e000e7220 */ /* 0x040fe20000410000 */
[C---:B------:R-:W-:Y:S01]  /*d000*/  FMUL.FTZ R18, R0.reuse, R154 ;  /* 0x0000009a00127220 */ /* 0x040fe20000410000 */
[----:B------:R3:W5:Y:S01]  /*d010*/  LDL.S16 R158, [R1+0x4c] ;  /* 0x00004c00019e7983 */ /* 0x0007620000100600 */
[C---:B------:R-:W-:Y:S01]  /*d020*/  FMUL.FTZ R31, R0.reuse, R143 ;  /* 0x0000008f001f7220 */ /* 0x040fe20000410000 */
[----:B------:R-:W-:Y:S01]  /*d030*/  FMUL.FTZ R35, R0, R139 ;  /* 0x0000008b00237220 */ /* 0x000fe20000410000 */
[----:B------:R-:W-:Y:S01]  /*d040*/  F2FP.BF16.F32.PACK_AB R167, R192, R191 ;  /* 0x000000bfc0a7723e */ /* 0x000fe200000010ff */
[C---:B----4-:R-:W-:Y:S01]  /*d050*/  HMMA.16816.F32.BF16 R4, R168.reuse, R172, R4 ;  /* 0x000000aca804723c */ /* 0x050fe20000041804 */
[----:B------:R3:W4:Y:S04]  /*d060*/  LDL.S16 R154, [R1+0x5c] ;  /* 0x00005c00019a7983 */ /* 0x0007280000100600 */
[C---:B------:R-:W-:Y:S01]  /*d070*/  FMUL.FTZ R10, R0.reuse, R162 ;  /* 0x000000a2000a7220 */ /* 0x040fe20000410000 */
[C---:B------:R-:W-:Y:S01]  /*d080*/  FMUL.FTZ R11, R0.reuse, R163 ;  /* 0x000000a3000b7220 */ /* 0x040fe20000410000 */
[----:B------:R-:W-:Y:S01]  /*d090*/  F2FP.BF16.F32.PACK_AB R162, R193, R190 ;  /* 0x000000bec1a2723e */ /* 0x000fe200000010ff */
[C---:B------:R-:W-:Y:S01]  /*d0a0*/  FMUL.FTZ R15, R0.reuse, R159 ;  /* 0x0000009f000f7220 */ /* 0x040fe20000410000 */
[----:B------:R-:W-:Y:S01]  /*d0b0*/  FMUL.FTZ R19, R0, R155 ;  /* 0x0000009b00137220 */ /* 0x000fe20000410000 */
[----:B------:R-:W-:Y:S02]  /*d0c0*/  VIADD R172, R200, 0x10040 ;  /* 0x00010040c8ac7836 */ /* 0x000fe40000000000 */
[----:B------:R-:W-:Y:S01]  /*d0d0*/  FMUL.FTZ R22, R0, R150 ;  /* 0x0000009600167220 */ /* 0x000fe20000410000 */
[----:B------:R-:W-:Y:S01]  /*d0e0*/  @P0 VIADD R172, R198, 0xffffffc0 ;  /* 0xffffffc0c6ac0836 */ /* 0x000fe20000000000 */
[C---:B------:R-:W-:Y:S01]  /*d0f0*/  HMMA.16816.F32.BF16 R8, R168.reuse, R174, R8 ;  /* 0x000000aea808723c */ /* 0x040fe20000041808 */
[----:B------:R-:W-:Y:S02]  /*d100*/  MUFU.EX2 R155, R189 ;  /* 0x000000bd009b7308 */ /* 0x000fe40000000800 */
[----:B------:R-:W-:Y:S01]  /*d110*/  IMAD.IADD R180, R204, 0x1, R172 ;  /* 0x00000001ccb47824 */ /* 0x000fe200078e02ac */
[----:B------:R-:W-:Y:S01]  /*d120*/  LOP3.LUT R198, R184, UR12, R137, 0x96, !PT ;  /* 0x0000000cb8c67c12 */ /* 0x000fe2000f8e9689 */
[C---:B------:R-:W-:Y:S01]  /*d130*/  FMUL.FTZ R23, R0.reuse, R151 ;  /* 0x0000009700177220 */ /* 0x040fe20000410000 */
[C---:B------:R-:W-:Y:S01]  /*d140*/  FMUL.FTZ R26, R0.reuse, R146 ;  /* 0x00000092001a7220 */ /* 0x040fe20000410000 */
[C---:B------:R-:W-:Y:S01]  /*d150*/  FMUL.FTZ R27, R0.reuse, R147 ;  /* 0x00000093001b7220 */ /* 0x040fe20000410000 */
[C---:B-1----:R-:W-:Y:S03]  /*d160*/  HMMA.16816.F32.BF16 R12, R168.reuse, R132, R12 ;  /* 0x00000084a80c723c */ /* 0x042fe6000004180c */
[----:B------:R-:W-:Y:S01]  /*d170*/  MUFU.EX2 R146, R188 ;  /* 0x000000bc00927308 */ /* 0x000fe20000000800 */
[C---:B------:R-:W-:Y:S01]  /*d180*/  FMUL.FTZ R30, R0.reuse, R142 ;  /* 0x0000008e001e7220 */ /* 0x040fe20000410000 */
[C---:B------:R-:W-:Y:S01]  /*d190*/  FMUL.FTZ R34, R0.reuse, R138 ;  /* 0x0000008a00227220 */ /* 0x040fe20000410000 */
[C---:B------:R-:W-:Y:S01]  /*d1a0*/  FMUL.FTZ R38, R0.reuse, R38 ;  /* 0x0000002600267220 */ /* 0x040fe20000410000 */
[C---:B------:R-:W-:Y:S01]  /*d1b0*/  FMUL.FTZ R39, R0.reuse, R39 ;  /* 0x0000002700277220 */ /* 0x040fe20000410000 */
[C---:B------:R-:W-:Y:S01]  /*d1c0*/  FMUL.FTZ R42, R0.reuse, R42 ;  /* 0x0000002a002a7220 */ /* 0x040fe20000410000 */
[C---:B------:R-:W-:Y:S01]  /*d1d0*/  HMMA.16816.F32.BF16 R16, R168.reuse, R134, R16 ;  /* 0x00000086a810723c */ /* 0x040fe20000041810 */
[----:B------:R-:W1:Y:S03]  /*d1e0*/  LDSM.16.MT88.4 R132, [R172] ;  /* 0x00000000ac84783b */ /* 0x000e660000004200 */
[----:B------:R-:W3:Y:S01]  /*d1f0*/  MUFU.EX2 R147, R181 ;  /* 0x000000b500937308 */ /* 0x000ee20000000800 */
        /* <DEDUP_REMOVED lines=37> */
[----:B------:R-:W-:Y:S01]  /*d450*/  IMAD.WIDE.U32 R150, R183, -0x326172a9, RZ ;  /* 0xcd9e8d57b7967825 */ /* 0x000fe200078e00ff */
[C---:B-1----:R-:W-:Y:S01]  /*d460*/  HMMA.16816.F32.BF16 R20, R168.reuse, R132, R20 ;  /* 0x00000084a814723c */ /* 0x042fe20000041814 */
[----:B------:R-:W-:Y:S02]  /*d470*/  MUFU.EX2 R181, R220 ;  /* 0x000000dc00b57308 */ /* 0x000fe40000000800 */
[----:B------:R-:W-:Y:S01]  /*d480*/  FMUL.FTZ R118, R0, R118 ;  /* 0x0000007600767220 */ /* 0x000fe20000410000 */
[----:B------:R-:W-:Y:S01]  /*d490*/  LOP3.LUT R151, R136, UR11, R151, 0x96, !PT ;  /* 0x0000000b88977c12 */ /* 0x000fe2000f8e9697 */
[C---:B------:R-:W-:Y:S01]  /*d4a0*/  FMUL.FTZ R119, R0.reuse, R119 ;  /* 0x0000007700777220 */ /* 0x040fe20000410000 */
[C---:B------:R-:W-:Y:S01]  /*d4b0*/  FMUL.FTZ R122, R0.reuse, R122 ;  /* 0x0000007a007a7220 */ /* 0x040fe20000410000 */
[C---:B------:R-:W-:Y:S01]  /*d4c0*/  FMUL.FTZ R123, R0.reuse, R123 ;  /* 0x0000007b007b7220 */ /* 0x040fe20000410000 */
[C---:B------:R-:W-:Y:S01]  /*d4d0*/  HMMA.16816.F32.BF16 R24, R168.reuse, R134, R24 ;  /* 0x00000086a818723c */ /* 0x040fe20000041818 */
[----:B------:R-:W1:Y:S02]  /*d4e0*/  LDSM.16.MT88.4 R132, [R180] ;  /* 0x00000000b484783b */ /* 0x000e640000004200 */
[----:B------:R-:W-:Y:S01]  /*d4f0*/  MUFU.EX2 R189, R223 ;  /* 0x000000df00bd7308 */ /* 0x000fe20000000800 */
[C---:B------:R-:W-:Y:S01]  /*d500*/  FMUL.FTZ R126, R0.reuse, R126 ;  /* 0x0000007e007e7220 */ /* 0x040fe20000410000 */
[C---:B------:R-:W-:Y:S01]  /*d510*/  FMUL.FTZ R127, R0.reuse, R127 ;  /* 0x0000007f007f7220 */ /* 0x040fe20000410000 */
[C---:B------:R-:W-:Y:S01]  /*d520*/  FMUL.FTZ R130, R0.reuse, R130 ;  /* 0x0000008200827220 */ /* 0x040fe20000410000 */
[C---:B------:R-:W-:Y:S01]  /*d530*/  FMUL.FTZ R131, R0.reuse, R131 ;  /* 0x0000008300837220 */ /* 0x040fe20000410000 */
[----:B---3--:R-:W-:Y:S01]  /*d540*/  F2FP.BF16.F32.PACK_AB R152, R155, R147 ;  /* 0x000000939b98723e */ /* 0x008fe200000010ff */
[----:B------:R-:W-:Y:S01]  /*d550*/  FFMA.FTZ R0, R0, R242, R226 ;  /* 0x000000f200007223 */ /* 0x000fe200000100e2 */
[----:B------:R-:W-:Y:S01]  /*d560*/  PRMT R163, R167, 0x7632, R163 ;  /* 0x00007632a7a37816 */ /* 0x000fe200000000a3 */
[----:B------:R-:W-:Y:S01]  /*d570*/  UIADD3 UR11, UPT, UPT, UR10, -0x1, URZ ;  /* 0xffffffff0a0b7890 */ /* 0x000fe2000fffe0ff */
[----:B------:R-:W-:Y:S01]  /*d580*/  PRMT R153, R152, 0x7632, R153 ;  /* 0x0000763298997816 */ /* 0x000fe20000000099 */
[----:B------:R-:W-:Y:S01]  /*d590*/  FADD.FTZ R142, R228, R0 ;  /* 0x00000000e48e7221 */ /* 0x000fe20000010000 */
[----:B------:R-:W-:Y:S02]  /*d5a0*/  PRMT R161, R162, 0x7632, R161 ;  /* 0x00007632a2a17816 */ /* 0x000fe400000000a1 */
[----:B------:R-:W-:Y:S01]  /*d5b0*/  PRMT R175, R150, 0x7773, RZ ;  /* 0x0000777396af7816 */ /* 0x000fe200000000ff */
[----:B------:R-:W-:Y:S01]  /*d5c0*/  FADD.FTZ R142, R224, R142 ;  /* 0x0000008ee08e7221 */ /* 0x000fe20000010000 */
[----:B------:R-:W-:Y:S01]  /*d5d0*/  UMOV UR10, UR11 ;  /* 0x0000000b000a7c82 */ /* 0x000fe20008000000 */
[C---:B-1----:R-:W-:Y:S08]  /*d5e0*/  HMMA.16816.F32.BF16 R28, R168.reuse, R132, R28 ;  /* 0x00000084a81c723c */ /* 0x042ff0000004181c */
[C---:B------:R-:W-:Y:S01]  /*d5f0*/  HMMA.16816.F32.BF16 R32, R168.reuse, R134, R32 ;  /* 0x00000086a820723c */ /* 0x040fe20000041820 */
[----:B------:R-:W1:Y:S07]  /*d600*/  LDSM.16.MT88.4 R132, [R200+0x12000] ;  /* 0x01200000c884783b */ /* 0x000e6e0000004200 */
[C---:B-1----:R-:W-:Y:S08]  /*d610*/  HMMA.16816.F32.BF16 R36, R168.reuse, R132, R36 ;  /* 0x00000084a824723c */ /* 0x042ff00000041824 */
[C---:B------:R-:W-:Y:S01]  /*d620*/  HMMA.16816.F32.BF16 R40, R168.reuse, R134, R40 ;  /* 0x00000086a828723c */ /* 0x040fe20000041828 */
[----:B------:R-:W1:Y:S02]  /*d630*/  LDSM.16.MT88.4 R132, [R202+0x12000] ;  /* 0x01200000ca84783b */ /* 0x000e640000004200 */
[----:B--2---:R-:W-:Y:S05]  /*d640*/  @!P2 HFMA2.BF16_V2 R160, -RZ.H0_H0, RZ.H0_H0, -R144.H0_H0 ;  /* 0x200000ffffa0a231 */ /* 0x004fea0000340990 */
[----:B------:R-:W-:Y:S04]  /*d650*/  PRMT R174, R160, 0x7610, R174 ;  /* 0x00007610a0ae7816 */ /* 0x000fe800000000ae */
[----:B------:R-:W-:Y:S02]  /*d660*/  @!P2 PRMT R144, R174, 0x5410, RZ ;  /* 0x00005410ae90a816 */ /* 0x000fe400000000ff */
[----:B------:R-:W-:Y:S01]  /*d670*/  PRMT R174, R150, 0x7772, RZ ;  /* 0x0000777296ae7816 */ /* 0x000fe200000000ff */
[C---:B-1----:R-:W-:Y:S02]  /*d680*/  HMMA.16816.F32.BF16 R44, R168.reuse, R132, R44 ;  /* 0x00000084a82c723c */ /* 0x042fe4000004182c */
[----:B------:R1:W-:Y:S06]  /*d690*/  STG.E.U16 desc[UR24][R212.64+-0x7e], R144 ;  /* 0xffff8290d4007986 */ /* 0x0003ec000c101518 */
[C---:B------:R-:W-:Y:S01]  /*d6a0*/  HMMA.16816.F32.BF16 R48, R168.reuse, R134, R48 ;  /* 0x00000086a830723c */ /* 0x040fe20000041830 */
[----:B------:R-:W2:Y:S02]  /*d6b0*/  LDSM.16.MT88.4 R132, [R172+0x2000] ;  /* 0x00200000ac84783b */ /* 0x000ea40000004200 */
[----:B-1----:R-:W-:Y:S05]  /*d6c0*/  PRMT R144, R162, 0x5410, R161 ;  /* 0x00005410a2907816 */ /* 0x002fea00000000a1 */
[C---:B--2---:R-:W-:Y:S08]  /*d6d0*/  HMMA.16816.F32.BF16 R52, R168.reuse, R132, R52 ;  /* 0x00000084a834723c */ /* 0x044ff00000041834 */
[C---:B------:R-:W-:Y:S01]  /*d6e0*/  HMMA.16816.F32.BF16 R56, R168.reuse, R134, R56 ;  /* 0x00000086a838723c */ /* 0x040fe20000041838 */
[----:B------:R-:W1:Y:S02]  /*d6f0*/  LDSM.16.MT88.4 R132, [R180+0x2000] ;  /* 0x00200000b484783b */ /* 0x000e640000004200 */
[----:B----4-:R-:W-:Y:S06]  /*d700*/  @!P6 HFMA2.BF16_V2 R154, -RZ.H0_H0, RZ.H0_H0, -R140.H0_H0 ;  /* 0x200000ffff9ae231 */ /* 0x010fec000034098c */
[----:B------:R2:W-:Y:S01]  /*d710*/  @!P6 STL.S16 [R1+0x5c], R154 ;  /* 0x00005c9a0100e387 */ /* 0x0005e20000100600 */
[----:B------:R-:W-:Y:S03]  /*d720*/  PRMT R138, R154, 0x7610, R138 ;  /* 0x000076109a8a7816 */ /* 0x000fe6000000008a */
[----:B------:R3:W4:Y:S01]  /*d730*/  LDL.S16 R143, [R1+0x48] ;  /* 0x00004800018f7983 */ /* 0x0007220000100600 */
[----:B------:R-:W-:Y:S02]  /*d740*/  @!P6 PRMT R140, R138, 0x5410, RZ ;  /* 0x000054108a8ce816 */ /* 0x000fe400000000ff */
[----:B------:R-:W-:Y:S01]  /*d750*/  ISETP.LE.U32.AND P6, PT, R141, UR8, PT ;  /* 0x000000088d007c0c */ /* 0x000fe2000bfc3070 */
[----:B------:R-:W-:Y:S01]  /*d760*/  LDSM.16.MT88.4 R136, [R180+0x6000] ;  /* 0x00600000b488783b */ /* 0x000fe20000004200 */
[C---:B-1----:R-:W-:Y:S03]  /*d770*/  HMMA.16816.F32.BF16 R60, R168.reuse, R132, R60 ;  /* 0x00000084a83c723c */ /* 0x042fe6000004183c */
[----:B------:R-:W-:Y:S04]  /*d780*/  FADD.FTZ R141, R230, R148 ;  /* 0x00000094e68d7221 */ /* 0x000fe80000010000 */
[----:B------:R-:W-:Y:S01]  /*d790*/  @!P2 STL.S16 [R1+0x50], R160 ;  /* 0x000050a00100a387 */ /* 0x000fe20000100600 */
[C---:B------:R-:W-:Y:S03]  /*d7a0*/  HMMA.16816.F32.BF16 R64, R168.reuse, R134, R64 ;  /* 0x00000086a840723c */ /* 0x040fe60000041840 */
[----:B------:R-:W1:Y:S01]  /*d7b0*/  LDSM.16.MT88.4 R132, [R200+0x14000] ;  /* 0x01400000c884783b */ /* 0x000e620000004200 */
[----:B-----5:R-:W-:Y:S01]  /*d7c0*/  @!P6 HFMA2.BF16_V2 R158, -RZ.H0_H0, RZ.H0_H0, -R145.H0_H0 ;  /* 0x200000ffff9ee231 */ /* 0x020fe20000340991 */
[----:B------:R-:W-:Y:S01]  /*d7d0*/  LEA R182, P2, R182, R212, 0x1 ;  /* 0x000000d4b6b67211 */ /* 0x000fe200078408ff */
[----:B------:R-:W-:Y:S01]  /*d7e0*/  FADD.FTZ R141, R227, R141 ;  /* 0x0000008de38d7221 */ /* 0x000fe20000010000 */
[----:B--2---:R-:W2:Y:S02]  /*d7f0*/  MUFU.EX2 R154, R187 ;  /* 0x000000bb009a7308 */ /* 0x004ea40000000800 */
[----:B------:R-:W-:Y:S01]  /*d800*/  PRMT R173, R158, 0x7610, R173 ;  /* 0x000076109ead7816 */ /* 0x000fe200000000ad */
[----:B------:R-:W-:Y:S01]  /*d810*/  FADD.FTZ R141, R229, R141 ;  /* 0x0000008de58d7221 */ /* 0x000fe20000010000 */
[----:B------:R5:W-:Y:S02]  /*d820*/  @!P6 STL.S16 [R1+0x4c], R158 ;  /* 0x00004c9e0100e387 */ /* 0x000be40000100600 */
[----:B------:R-:W-:Y:S02]  /*d830*/  @!P6 PRMT R145, R173, 0x5410, RZ ;  /* 0x00005410ad91e816 */ /* 0x000fe400000000ff */
[----:B------:R-:W-:Y:S01]  /*d840*/  STG.E.U16 desc[UR24][R212.64+-0x80], R140 ;  /* 0xffff808cd4007986 */ /* 0x000fe2000c101518 */
[----:B------:R-:W-:Y:S02]  /*d850*/  ISETP.GT.U32.AND P6, PT, R185, UR8, PT ;  /* 0x00000008b9007c0c */ /* 0x000fe4000bfc4070 */
[----:B--2---:R-:W-:Y:S01]  /*d860*/  F2FP.BF16.F32.PACK_AB R148, R154, R146 ;  /* 0x000000929a94723e */ /* 0x004fe200000010ff */
[----:B------:R-:W-:Y:S03]  /*d870*/  FADD.FTZ R146, R146, R141 ;  /* 0x0000008d92927221 */ /* 0x000fe60000010000 */
[----:B------:R-:W-:Y:S01]  /*d880*/  PRMT R0, R148, 0x7632, R0 ;  /* 0x0000763294007816 */ /* 0x000fe20000000000 */
[----:B------:R-:W-:Y:S04]  /*d890*/  FADD.FTZ R154, R154, R146 ;  /* 0x000000929a9a7221 */ /* 0x000fe80000010000 */
[----:B------:R-:W-:Y:S01]  /*d8a0*/  FADD.FTZ R154, R191, R154 ;  /* 0x0000009abf9a7221 */ /* 0x000fe20000010000 */
[----:B-----5:R-:W-:Y:S03]  /*d8b0*/  LOP3.LUT R158, R177, 0xff, RZ, 0xc0, !PT ;  /* 0x000000ffb19e7812 */ /* 0x020fe600078ec0ff */
[----:B------:R-:W-:Y:S01]  /*d8c0*/  FADD.FTZ R154, R192, R154 ;  /* 0x0000009ac09a7221 */ /* 0x000fe20000010000 */
        /* <DEDUP_REMOVED lines=14> */
[----:B------:R-:W1:Y:S02]  /*d9b0*/  LDSM.16.MT88.4 R132, [R202+0x16000] ;  /* 0x01600000ca84783b */ /* 0x000e640000004200 */
[----:B----4-:R-:W-:Y:S05]  /*d9c0*/  @!P4 HFMA2.BF16_V2 R143, -RZ.H0_H0, RZ.H0_H0, -R149.H0_H0 ;  /* 0x200000ffff8fc231 */ /* 0x010fea0000340995 */
[C---:B-1----:R-:W-:Y:S01]  /*d9d0*/  HMMA.16816.F32.BF16 R108, R168.reuse, R132, R108 ;  /* 0x00000084a86c723c */ /* 0x042fe2000004186c */
[----:B------:R-:W-:Y:S02]  /*d9e0*/  @!P4 STL.S16 [R1+0x48], R143 ;  /* 0x0000488f0100c387 */ /* 0x000fe40000100600 */
[----:B------:R-:W-:Y:S05]  /*d9f0*/  PRMT R166, R143, 0x7610, R166 ;  /* 0x000076108fa67816 */ /* 0x000fea00000000a6 */
[C---:B------:R-:W-:Y:S01]  /*da00*/  HMMA.16816.F32.BF16 R112, R168.reuse, R134, R112 ;  /* 0x00000086a870723c */ /* 0x040fe20000041870 */
[----:B------:R-:W1:Y:S02]  /*da10*/  LDSM.16.MT88.4 R132, [R172+0x6000] ;  /* 0x00600000ac84783b */ /* 0x000e640000004200 */
[----:B------:R-:W-:Y:S02]  /*da20*/  @!P4 PRMT R149, R166, 0x5410, RZ ;  /* 0x00005410a695c816 */ /* 0x000fe400000000ff */
[----:B------:R-:W-:Y:S01]  /*da30*/  ISETP.GT.U32.AND P4, PT, R186, UR8, PT ;  /* 0x00000008ba007c0c */ /* 0x000fe2000bf84070 */
[----:B------:R-:W-:Y:S03]  /*da40*/  MUFU.EX2 R166, R199 ;  /* 0x000000c700a67308 */ /* 0x000fe60000000800 */
[----:B------:R3:W2:Y:S04]  /*da50*/  LDL.S16 R173, [R1+0x58] ;  /* 0x0000580001ad7983 */ /* 0x0006a80000100600 */
[----:B------:R3:W4:Y:S03]  /*da60*/  LDL.S16 R187, [R1+0x44] ;  /* 0x0000440001bb7983 */ /* 0x0007260000100600 */
[----:B------:R-:W-:Y:S01]  /*da70*/  MUFU.EX2 R199, R232 ;  /* 0x000000e800c77308 */ /* 0x000fe20000000800 */
[C---:B-1----:R-:W-:Y:S03]  /*da80*/  HMMA.16816.F32.BF16 R116, R168.reuse, R132, R116 ;  /* 0x00000084a874723c */ /* 0x042fe60000041874 */
[----:B------:R-:W-:Y:S02]  /*da90*/  PRMT R132, R177, 0x7632, R132 ;  /* 0x00007632b1847816 */ /* 0x000fe40000000084 */
[----:B------:R-:W-:Y:S02]  /*daa0*/  SHF.R.U32.HI R177, RZ, 0x18, R177 ;  /* 0x00000018ffb17819 */ /* 0x000fe400000116b1 */
[----:B------:R-:W-:Y:S01]  /*dab0*/  LOP3.LUT R160, R132, 0xff, RZ, 0xc0, !PT ;  /* 0x000000ff84a07812 */ /* 0x000fe200078ec0ff */
[C---:B------:R-:W-:Y:S03]  /*dac0*/  HMMA.16816.F32.BF16 R120, R168.reuse, R134, R120 ;  /* 0x00000086a878723c */ /* 0x040fe60000041878 */
[----:B------:R-:W-:Y:S01]  /*dad0*/  FADD.FTZ R135, R225, R142 ;  /* 0x0000008ee1877221 */ /* 0x000fe20000010000 */
[----:B------:R-:W-:Y:S01]  /*dae0*/  PRMT R133, R160, 0x5410, R177 ;  /* 0x00005410a0857816 */ /* 0x000fe200000000b1 */
[----:B------:R-:W1:Y:S01]  /*daf0*/  LDSM.16.MT88.4 R140, [R200+0x10800] ;  /* 0x01080000c88c783b */ /* 0x000e620000004200 */
[----:B------:R-:W-:Y:S01]  /*db00*/  PRMT R134, R148, 0x5410, R0 ;  /* 0x0000541094867816 */ /* 0x000fe20000000000 */
[----:B------:R-:W-:Y:S01]  /*db10*/  FADD.FTZ R147, R147, R135 ;  /* 0x0000008793937221 */ /* 0x000fe20000010000 */
[C---:B------:R-:W-:Y:S01]  /*db20*/  HMMA.16816.F32.BF16 R124, R168.reuse, R136, R124 ;  /* 0x00000088a87c723c */ /* 0x040fe2000004187c */
[----:B------:R-:W-:Y:S02]  /*db30*/  IMAD.U32 R135, RZ, RZ, UR6 ;  /* 0x00000006ff877e24 */ /* 0x000fe4000f8e00ff */
[----:B------:R-:W-:Y:S01]  /*db40*/  PRMT R136, R197, 0x5410, R195 ;  /* 0x00005410c5887816 */ /* 0x000fe200000000c3 */
[----:B------:R-:W-:Y:S01]  /*db50*/  FADD.FTZ R155, R155, R147 ;  /* 0x000000939b9b7221 */ /* 0x000fe20000010000 */
[--C-:B------:R-:W-:Y:S02]  /*db60*/  HSET2.LE.AND R133, R133, R214.reuse, PT ;  /* 0x000000d685857233 */ /* 0x100fe40003803000 */
[----:B------:R-:W-:Y:S01]  /*db70*/  LEA.HI.X.SX32 R183, R135, R213, 0x1, P2 ;  /* 0x000000d587b77211 */ /* 0x000fe200010f0eff */
[----:B------:R-:W-:Y:S01]  /*db80*/  HMMA.16816.F32.BF16 R128, R168, R138, R128 ;  /* 0x0000008aa880723c */ /* 0x000fe20000041880 */
[----:B------:R3:W5:Y:S01]  /*db90*/  LDL.S16 R170, [R1+0x3c] ;  /* 0x00003c0001aa7983 */ /* 0x0007620000100600 */
[----:B------:R-:W3:Y:S01]  /*dba0*/  MUFU.EX2 R168, R219 ;  /* 0x000000db00a87308 */ /* 0x000ee20000000800 */
[----:B------:R-:W-:Y:S01]  /*dbb0*/  PRMT R132, R158, 0x5410, R178 ;  /* 0x000054109e847816 */ /* 0x000fe200000000b2 */
[----:B------:R-:W-:Y:S01]  /*dbc0*/  FADD.FTZ R155, R190, R155 ;  /* 0x0000009bbe9b7221 */ /* 0x000fe20000010000 */
[----:B------:R1:W5:Y:S01]  /*dbd0*/  LDL.S16 R171, [R1+0x54] ;  /* 0x0000540001ab7983 */ /* 0x0003620000100600 */
[----:B------:R-:W-:Y:S02]  /*dbe0*/  LOP3.LUT R178, R194, 0xff, RZ, 0xc0, !PT ;  /* 0x000000ffc2b27812 */ /* 0x000fe400078ec0ff */
[--C-:B------:R-:W-:Y:S01]  /*dbf0*/  HSET2.LE.AND R132, R132, R214.reuse, PT ;  /* 0x000000d684847233 */ /* 0x100fe20003803000 */
[----:B------:R1:W-:Y:S01]  /*dc00*/  STG.E.U16 desc[UR24][R182.64+-0x7e], R149 ;  /* 0xffff8295b6007986 */ /* 0x0003e2000c101518 */
[----:B------:R-:W-:Y:S02]  /*dc10*/  PRMT R135, R167, 0x5410, R163 ;  /* 0x00005410a7877816 */ /* 0x000fe400000000a3 */
[----:B------:R-:W-:Y:S01]  /*dc20*/  MUFU.EX2 R190, R222 ;  /* 0x000000de00be7308 */ /* 0x000fe20000000800 */
[----:B------:R-:W-:Y:S01]  /*dc30*/  ISETP.LE.U32.AND P2, PT, R179, UR8, PT ;  /* 0x00000008b3007c0c */ /* 0x000fe2000bf43070 */
[----:B------:R-:W-:Y:S01]  /*dc40*/  STG.E.U16 desc[UR24][R182.64+-0x80], R145 ;  /* 0xffff8091b6007986 */ /* 0x000fe2000c101518 */
[----:B------:R-:W-:Y:S02]  /*dc50*/  LOP3.LUT R132, R134, R132, RZ, 0xc0, !PT ;  /* 0x0000008486847212 */ /* 0x000fe400078ec0ff */
[----:B------:R-:W-:Y:S05]  /*dc60*/  PRMT R134, R152, 0x5410, R153 ;  /* 0x0000541098867816 */ /* 0x000fea0000000099 */
[----:B------:R-:W5:Y:S01]  /*dc70*/  MUFU.EX2 R179, R203 ;  /* 0x000000cb00b37308 */ /* 0x000f620000000800 */
[----:B------:R-:W-:Y:S01]  /*dc80*/  LOP3.LUT R133, R134, R133, RZ, 0xc0, !PT ;  /* 0x0000008586857212 */ /* 0x000fe200078ec0ff */
[----:B---3--:R-:W-:Y:S01]  /*dc90*/  FADD.FTZ R154, R168, R154 ;  /* 0x0000009aa89a7221 */ /* 0x008fe20000010000 */
[----:B------:R-:W-:Y:S02]  /*dca0*/  PRMT R134, R178, 0x5410, R196 ;  /* 0x00005410b2867816 */ /* 0x000fe400000000c4 */
[C---:B------:R-:W-:Y:S01]  /*dcb0*/  F2FP.BF16.F32.PACK_AB R159, R176.reuse, R168 ;  /* 0x000000a8b09f723e */ /* 0x040fe200000010ff */
[----:B------:R-:W-:Y:S01]  /*dcc0*/  FADD.FTZ R176, R176, R154 ;  /* 0x0000009ab0b07221 */ /* 0x000fe20000010000 */
[----:B------:R-:W-:Y:S03]  /*dcd0*/  LOP3.LUT R168, R151, 0xff, RZ, 0xc0, !PT ;  /* 0x000000ff97a87812 */ /* 0x000fe600078ec0ff */
[----:B------:R-:W-:Y:S01]  /*dce0*/  MUFU.EX2 R194, R235 ;  /* 0x000000eb00c27308 */ /* 0x000fe20000000800 */
[--C-:B------:R-:W-:Y:S05]  /*dcf0*/  HSET2.LE.AND R134, R134, R214.reuse, PT ;  /* 0x000000d686867233 */ /* 0x100fea0003803000 */
[----:B------:R-:W-:Y:S02]  /*dd00*/  LOP3.LUT R134, R135, R134, RZ, 0xc0, !PT ;  /* 0x0000008687867212 */ /* 0x000fe400078ec0ff */
[----:B------:R-:W-:Y:S02]  /*dd10*/  LOP3.LUT R135, R136, 0xff00ff, RZ, 0xc0, !PT ;  /* 0x00ff00ff88877812 */ /* 0x000fe400078ec0ff */
[----:B------:R-:W3:Y:S01]  /*dd20*/  LDSM.16.MT88.4 R136, [R202+0x10800] ;  /* 0x01080000ca88783b */ /* 0x000ee20000004200 */
[----:B-1----:R-:W-:Y:S02]  /*dd30*/  LOP3.LUT R149, R151, 0xffff, RZ, 0xc0, !PT ;  /* 0x0000ffff97957812 */ /* 0x002fe400078ec0ff */
[----:B------:R-:W-:Y:S02]  /*dd40*/  HSET2.LE.AND R135, R135, R214, PT ;  /* 0x000000d687877233 */ /* 0x000fe40003803000 */
[----:B------:R-:W-:Y:S03]  /*dd50*/  SHF.R.U32.HI R149, RZ, 0x8, R149 ;  /* 0x00000008ff957819 */ /* 0x000fe60000011695 */
[----:B------:R-:W-:Y:S02]  /*dd60*/  LOP3.LUT R135, R144, R135, RZ, 0xc0, !PT ;  /* 0x0000008790877212 */ /* 0x000fe400078ec0ff */
[----:B------:R-:W-:Y:S05]  /*dd70*/  LDSM.16.MT88.4 R144, [R200+0x16800] ;  /* 0x01680000c890783b */ /* 0x000fea0000004200 */
[C---:B------:R-:W-:Y:S08]  /*dd80*/  HMMA.16816.F32.BF16 R4, R132.reuse, R140, R4 ;  /* 0x0000008c8404723c */ /* 0x040ff00000041804 */
[C---:B------:R-:W-:Y:S01]  /*dd90*/  HMMA.16816.F32.BF16 R8, R132.reuse, R142, R8 ;  /* 0x0000008e8408723c */ /* 0x040fe20000041808 */
[----:B------:R-:W1:Y:S07]  /*dda0*/  LDSM.16.MT88.4 R140, [R172+0x800] ;  /* 0x00080000ac8c783b */ /* 0x000e6e0000004200 */
[C---:B---3--:R-:W-:Y:S08]  /*ddb0*/  HMMA.16816.F32.BF16 R12, R132.reuse, R136, R12 ;  /* 0x00000088840c723c */ /* 0x048ff0000004180c */
[C---:B------:R-:W-:Y:S01]  /*ddc0*/  HMMA.16816.F32.BF16 R16, R132.reuse, R138, R16 ;  /* 0x0000008a8410723c */ /* 0x040fe20000041810 */
[----:B------:R-:W3:Y:S07]  /*ddd0*/  LDSM.16.MT88.4 R136, [R180+0x800] ;  /* 0x00080000b488783b */ /* 0x000eee0000004200 */
[C---:B-1----:R-:W-:Y:S08]  /*dde0*/  HMMA.16816.F32.BF16 R20, R132.reuse, R140, R20 ;  /* 0x0000008c8414723c */ /* 0x042ff00000041814 */
        /* <DEDUP_REMOVED lines=16> */
[----:B------:R-:W3:Y:S02]  /*def0*/  LDSM.16.MT88.4 R136, [R202+0x14800] ;  /* 0x01480000ca88783b */ /* 0x000ee40000004200 */
[----:B--2---:R-:W-:Y:S05]  /*df00*/  @!P2 HFMA2.BF16_V2 R173, -RZ.H0_H0, RZ.H0_H0, -R156.H0_H0 ;  /* 0x200000ffffada231 */ /* 0x004fea000034099c */
[C---:B-1----:R-:W-:Y:S01]  /*df10*/  HMMA.16816.F32.BF16 R68, R132.reuse, R140, R68 ;  /* 0x0000008c8444723c */ /* 0x042fe20000041844 */
[----:B------:R-:W-:Y:S02]  /*df20*/  @!P2 STL.S16 [R1+0x58], R173 ;  /* 0x000058ad0100a387 */ /* 0x000fe40000100600 */
[----:B----4-:R-:W-:Y:S05]  /*df30*/  @P3 HFMA2.BF16_V2 R187, -RZ.H0_H0, RZ.H0_H0, -R164.H0_H0 ;  /* 0x200000ffffbb3231 */ /* 0x010fea00003409a4 */
[C---:B------:R-:W-:Y:S01]  /*df40*/  HMMA.16816.F32.BF16 R72, R132.reuse, R142, R72 ;  /* 0x0000008e8448723c */ /* 0x040fe20000041848 */
[----:B------:R-:W1:Y:S02]  /*df50*/  LDSM.16.MT88.4 R140, [R172+0x4800] ;  /* 0x00480000ac8c783b */ /* 0x000e640000004200 */
[----:B------:R-:W-:Y:S04]  /*df60*/  PRMT R169, R187, 0x7610, R169 ;  /* 0x00007610bba97816 */ /* 0x000fe800000000a9 */
[----:B------:R-:W-:Y:S01]  /*df70*/  @P3 PRMT R164, R169, 0x5410, RZ ;  /* 0x00005410a9a43816 */ /* 0x000fe200000000ff */
[C---:B---3--:R-:W-:Y:S08]  /*df80*/  HMMA.16816.F32.BF16 R76, R132.reuse, R136, R76 ;  /* 0x00000088844c723c */ /* 0x048ff0000004184c */
[C---:B------:R-:W-:Y:S01]  /*df90*/  HMMA.16816.F32.BF16 R80, R132.reuse, R138, R80 ;  /* 0x0000008a8450723c */ /* 0x040fe20000041850 */
[----:B------:R-:W2:Y:S07]  /*dfa0*/  LDSM.16.MT88.4 R136, [R180+0x4800] ;  /* 0x00480000b488783b */ /* 0x000eae0000004200 */
[C---:B-1----:R-:W-:Y:S03]  /*dfb0*/  HMMA.16816.F32.BF16 R84, R132.reuse, R140, R84 ;  /* 0x0000008c8454723c */ /* 0x042fe60000041854 */
[----:B------:R-:W-:Y:S01]  /*dfc0*/  PRMT R141, R173, 0x7610, R141 ;  /* 0x00007610ad8d7816 */ /* 0x000fe2000000008d */
[----:B-----5:R-:W-:Y:S01]  /*dfd0*/  @P6 HFMA2.BF16_V2 R170, -RZ.H0_H0, RZ.H0_H0, -R157.H0_H0 ;  /* 0x200000ffffaa6231 */ /* 0x020fe2000034099d */
[----:B------:R-:W-:Y:S02]  /*dfe0*/  PRMT R173, R150, 0x7771, RZ ;  /* 0x0000777196ad7816 */ /* 0x000fe400000000ff */
[----:B------:R-:W-:Y:S01]  /*dff0*/  LOP3.LUT R140, R149, 0xffff, RZ, 0xc0, !PT ;  /* 0x0000ffff958c7812 */ /* 0x000fe200078ec0ff */
[C---:B------:R-:W-:Y:S01]  /*e000*/  HMMA.16816.F32.BF16 R88, R132.reuse, R142, R88 ;  /* 0x0000008e8458723c */ /* 0x040fe20000041858 */
[----:B------:R1:W-:Y:S02]  /*e010*/  @P6 STL.S16 [R1+0x3c], R170 ;  /* 0x00003caa01006387 */ /* 0x0003e40000100600 */
[----:B------:R-:W-:Y:S01]  /*e020*/  @P4 HFMA2.BF16_V2 R171, -RZ.H0_H0, RZ.H0_H0, -R165.H0_H0 ;  /* 0x200000ffffab4231 */ /* 0x000fe200003409a5 */
[----:B------:R-:W-:Y:S01]  /*e030*/  PRMT R184, R170, 0x7610, R184 ;  /* 0x00007610aab87816 */ /* 0x000fe200000000b8 */
[----:B------:R3:W-:Y:S01]  /*e040*/  @P3 STL.S16 [R1+0x44], R187 ;  /* 0x000044bb01003387 */ /* 0x0007e20000100600 */
[----:B------:R-:W-:Y:S02]  /*e050*/  ISETP.LE.U32.AND P3, PT, R177, UR8, PT ;  /* 0x00000008b1007c0c */ /* 0x000fe4000bf63070 */
[----:B------:R-:W-:Y:S01]  /*e060*/  @P6 PRMT R157, R184, 0x5410, RZ ;  /* 0x00005410b89d6816 */ /* 0x000fe200000000ff */
[----:B------:R4:W5:Y:S01]  /*e070*/  LDL.S16 R188, [R1+0x34] ;  /* 0x0000340001bc7983 */ /* 0x0009620000100600 */
[----:B------:R-:W-:Y:S01]  /*e080*/  ISETP.LE.U32.AND P6, PT, R158, UR8, PT ;  /* 0x000000089e007c0c */ /* 0x000fe2000bfc3070 */
[----:B------:R-:W4:Y:S01]  /*e090*/  MUFU.EX2 R184, R221 ;  /* 0x000000dd00b87308 */ /* 0x000f220000000800 */
[----:B------:R-:W-:Y:S01]  /*e0a0*/  @!P2 PRMT R156, R141, 0x5410, RZ ;  /* 0x000054108d9ca816 */ /* 0x000fe200000000ff */
[----:B------:R4:W-:Y:S01]  /*e0b0*/  @P4 STL.S16 [R1+0x54], R171 ;  /* 0x000054ab01004387 */ /* 0x0009e20000100600 */
[----:B------:R-:W-:Y:S02]  /*e0c0*/  ISETP.LE.U32.AND P2, PT, R140, UR8, PT ;  /* 0x000000088c007c0c */ /* 0x000fe4000bf43070 */
[----:B------:R-:W-:Y:S01]  /*e0d0*/  F2FP.BF16.F32.PACK_AB R158, R179, R166 ;  /* 0x000000a6b39e723e */ /* 0x000fe200000010ff */
[C---:B--2---:R-:W-:Y:S01]  /*e0e0*/  HMMA.16816.F32.BF16 R92, R132.reuse, R136, R92 ;  /* 0x00000088845c723c */ /* 0x044fe2000004185c */
[----:B------:R2:W2:Y:S04]  /*e0f0*/  LDL.S16 R169, [R1+0x2c] ;  /* 0x00002c0001a97983 */ /* 0x0004a80000100600 */
[----:B------:R-:W4:Y:S03]  /*e100*/  LDSM.16.MT88.4 R140, [R202+0x16800] ;  /* 0x01680000ca8c783b */ /* 0x000f260000004200 */
[C---:B------:R-:W-:Y:S03]  /*e110*/  HMMA.16816.F32.BF16 R96, R132.reuse, R138, R96 ;  /* 0x0000008a8460723c */ /* 0x040fe60000041860 */
[--C-:B-1----:R-:W-:Y:S01]  /*e120*/  IMAD.MOV.U32 R170, RZ, RZ, R150.reuse ;  /* 0x000000ffffaa7224 */ /* 0x102fe200078e0096 */
[----:B------:R-:W-:Y:S01]  /*e130*/  PRMT R150, R171, 0x7610, R150 ;  /* 0x00007610ab967816 */ /* 0x000fe20000000096 */
[----:B---3--:R1:W3:Y:S03]  /*e140*/  LDL.S16 R187, [R1+0x30] ;  /* 0x0000300001bb7983 */ /* 0x0082e60000100600 */
[C---:B------:R-:W-:Y:S01]  /*e150*/  HMMA.16816.F32.BF16 R100, R132.reuse, R144, R100 ;  /* 0x000000908464723c */ /* 0x040fe20000041864 */
[----:B------:R-:W1:Y:S02]  /*e160*/  LDSM.16.MT88.4 R136, [R172+0x6800] ;  /* 0x00680000ac88783b */ /* 0x000e640000004200 */
[----:B------:R-:W-:Y:S01]  /*e170*/  @P4 PRMT R165, R150, 0x5410, RZ ;  /* 0x0000541096a54816 */ /* 0x000fe200000000ff */
[----:B------:R-:W-:Y:S01]  /*e180*/  FADD.FTZ R150, R193, R155 ;  /* 0x0000009bc1967221 */ /* 0x000fe20000010000 */
[----:B------:R-:W-:Y:S02]  /*e190*/  ISETP.LE.U32.AND P4, PT, R160, UR8, PT ;  /* 0x00000008a0007c0c */ /* 0x000fe4000bf83070 */
[----:B------:R-:W-:Y:S01]  /*e1a0*/  LOP3.LUT R170, R170, 0xff, RZ, 0xc0, !PT ;  /* 0x000000ffaaaa7812 */ /* 0x000fe200078ec0ff */
[C---:B------:R-:W-:Y:S01]  /*e1b0*/  HMMA.16816.F32.BF16 R104, R132.reuse, R146, R104 ;  /* 0x000000928468723c */ /* 0x040fe20000041868 */
[----:B----4-:R4:W4:Y:S02]  /*e1c0*/  LDL.S16 R171, [R1+0x28] ;  /* 0x0000280001ab7983 */ /* 0x0109240000100600 */
[----:B------:R-:W-:Y:S01]  /*e1d0*/  FADD.FTZ R150, R166, R150 ;  /* 0x00000096a6967221 */ /* 0x000fe20000010000 */
[----:B------:R-:W-:Y:S01]  /*e1e0*/  PRMT R160, R159, 0x7632, R160 ;  /* 0x000076329fa07816 */ /* 0x000fe200000000a0 */
[----:B------:R-:W1:Y:S02]  /*e1f0*/  LDSM.16.MT88.4 R144, [R180+0x6800] ;  /* 0x00680000b490783b */ /* 0x000e640000004200 */
[----:B------:R-:W-:Y:S06]  /*e200*/  FADD.FTZ R177, R179, R150 ;  /* 0x00000096b3b17221 */ /* 0x000fec0000010000 */
[----:B------:R1:W-:Y:S04]  /*e210*/  STG.E.U16 desc[UR24][R212.64+-0x70], R156 ;  /* 0xffff909cd4007986 */ /* 0x0003e8000c101518 */
[----:B------:R1:W-:Y:S01]  /*e220*/  STG.E.U16 desc[UR24][R212.64+-0x6e], R157 ;  /* 0xffff929dd4007986 */ /* 0x0003e2000c101518 */
[C---:B------:R-:W-:Y:S03]  /*e230*/  HMMA.16816.F32.BF16 R108, R132.reuse, R140, R108 ;  /* 0x0000008c846c723c */ /* 0x040fe6000004186c */
[----:B------:R1:W-:Y:S04]  /*e240*/  STG.E.U16 desc[UR24][R182.64+-0x70], R164 ;  /* 0xffff90a4b6007986 */ /* 0x0003e8000c101518 */
[----:B------:R1:W-:Y:S01]  /*e250*/  STG.E.U16 desc[UR24][R182.64+-0x6e], R165 ;  /* 0xffff92a5b6007986 */ /* 0x0003e2000c101518 */
[C---:B------:R-:W-:Y:S08]  /*e260*/  HMMA.16816.F32.BF16 R112, R132.reuse, R142, R112 ;  /* 0x0000008e8470723c */ /* 0x040ff00000041870 */
[C---:B-1----:R-:W-:Y:S03]  /*e270*/  HMMA.16816.F32.BF16 R116, R132.reuse, R136, R116 ;  /* 0x000000888474723c */ /* 0x042fe60000041874 */
[----:B------:R-:W-:Y:S02]  /*e280*/  PRMT R136, R168, 0x5410, R149 ;  /* 0x00005410a8887816 */ /* 0x000fe40000000095 */
[----:B------:R-:W-:Y:S02]  /*e290*/  F2FP.BF16.F32.PACK_AB R156, R190, R181 ;  /* 0x000000b5be9c723e */ /* 0x000fe400000010ff */
[----:B------:R-:W-:Y:S01]  /*e2a0*/  PRMT R157, R158, 0x7632, R157 ;  /* 0x000076329e9d7816 */ /* 0x000fe2000000009d */
[C---:B------:R-:W-:Y:S03]  /*e2b0*/  HMMA.16816.F32.BF16 R120, R132.reuse, R138, R120 ;  /* 0x0000008a8478723c */ /* 0x040fe60000041878 */
[--C-:B------:R-:W-:Y:S02]  /*e2c0*/  HSET2.LE.AND R136, R136, R214.reuse, PT ;  /* 0x000000d688887233 */ /* 0x100fe40003803000 */
[----:B------:R-:W-:Y:S02]  /*e2d0*/  PRMT R138, R170, 0x5410, R173 ;  /* 0x00005410aa8a7816 */ /* 0x000fe400000000ad */
[----:B------:R-:W-:Y:S01]  /*e2e0*/  PRMT R164, R156, 0x7632, R164 ;  /* 0x000076329ca47816 */ /* 0x000fe200000000a4 */
[C---:B------:R-:W-:Y:S03]  /*e2f0*/  HMMA.16816.F32.BF16 R124, R132.reuse, R144, R124 ;  /* 0x00000090847c723c */ /* 0x040fe6000004187c */
[----:B------:R-:W-:Y:S02]  /*e300*/  F2FP.BF16.F32.PACK_AB R165, R189, R184 ;  /* 0x000000b8bda5723e */ /* 0x000fe400000010ff */
[----:B------:R-:W-:Y:S02]  /*e310*/  HSET2.LE.AND R138, R138, R214, PT ;  /* 0x000000d68a8a7233 */ /* 0x000fe40003803000 */
[----:B------:R-:W-:Y:S01]  /*e320*/  PRMT R166, R165, 0x7632, R166 ;  /* 0x00007632a5a67816 */ /* 0x000fe200000000a6 */
[----:B------:R-:W-:Y:S01]  /*e330*/  HMMA.16816.F32.BF16 R128, R132, R146, R128 ;  /* 0x000000928480723c */ /* 0x000fe20000041880 */
[----:B------:R-:W-:Y:S08]  /*e340*/  LDSM.16.MT88.4 R132, [R172+0x1000] ;  /* 0x00100000ac84783b */ /* 0x000ff00000004200 */
[----:B------:R-:W-:Y:S01]  /*e350*/  LDSM.16.MT88.4 R144, [R180+0x1000] ;  /* 0x00100000b490783b */ /* 0x000fe20000004200 */
[----:B-----5:R-:W-:Y:S07]  /*e360*/  @!P6 HFMA2.BF16_V2 R188, -RZ.H0_H0, RZ.H0_H0, -R148.H0_H0 ;  /* 0x200000ffffbce231 */ /* 0x020fee0000340994 */
[----:B------:R-:W-:Y:S01]  /*e370*/  @!P6 STL.S16 [R1+0x34], R188 ;  /* 0x000034bc0100e387 */ /* 0x000fe20000100600 */
[----:B------:R-:W-:Y:S01]  /*e380*/  PRMT R141, R188, 0x7610, R141 ;  /* 0x00007610bc8d7816 */ /* 0x000fe2000000008d */
[----:B--2---:R-:W-:Y:S03]  /*e390*/  @!P3 HFMA2.BF16_V2 R169, -RZ.H0_H0, RZ.H0_H0, -R153.H0_H0 ;  /* 0x200000ffffa9b231 */ /* 0x004fe60000340999 */
[----:B------:R-:W-:Y:S02]  /*e3a0*/  @!P6 PRMT R148, R141, 0x5410, RZ ;  /* 0x000054108d94e816 */ /* 0x000fe400000000ff */
[----:B------:R-:W-:Y:S02]  /*e3b0*/  ISETP.GT.U32.AND P6, PT, R196, UR8, PT ;  /* 0x00000008c4007c0c */ /* 0x000fe4000bfc4070 */
[----:B------:R-:W-:Y:S01]  /*e3c0*/  PRMT R155, R169, 0x7610, R155 ;  /* 0x00007610a99b7816 */ /* 0x000fe2000000009b */
[----:B------:R-:W-:Y:S01]  /*e3d0*/  STG.E.U16 desc[UR24][R212.64+-0x60], R148 ;  /* 0xffffa094d4007986 */ /* 0x000fe2000c101518 */
[----:B------:R-:W-:Y:S02]  /*e3e0*/  MUFU.EX2 R196, R231 ;  /* 0x000000e700c47308 */ /* 0x000fe40000000800 */
[----:B------:R-:W-:Y:S01]  /*e3f0*/  @!P3 PRMT R153, R155, 0x5410, RZ ;  /* 0x000054109b99b816 */ /* 0x000fe200000000ff */
[----:B---3--:R-:W-:Y:S05]  /*e400*/  @!P5 HFMA2.BF16_V2 R187, -RZ.H0_H0, RZ.H0_H0, -R0.H0_H0 ;  /* 0x200000ffffbbd231 */ /* 0x008fea0000340900 */
[----:B------:R-:W-:Y:S01]  /*e410*/  @!P5 STL.S16 [R1+0x30], R187 ;  /* 0x000030bb0100d387 */ /* 0x000fe20000100600 */
[----:B------:R-:W-:Y:S04]  /*e420*/  PRMT R140, R187, 0x7610, R140 ;  /* 0x00007610bb8c7816 */ /* 0x000fe8000000008c */
[----:B------:R-:W-:Y:S01]  /*e430*/  @!P5 PRMT R0, R140, 0x5410, RZ ;  /* 0x000054108c00d816 */ /* 0x000fe200000000ff */
[----:B----4-:R-:W-:Y:S01]  /*e440*/  @!P4 HFMA2.BF16_V2 R171, -RZ.H0_H0, RZ.H0_H0, -R152.H0_H0 ;  /* 0x200000ffffabc231 */ /* 0x010fe20000340998 */
[----:B------:R-:W1:Y:S01]  /*e450*/  LDSM.16.MT88.4 R140, [R200+0x11000] ;  /* 0x01100000c88c783b */ /* 0x000e620000004200 */
[----:B------:R-:W-:Y:S02]  /*e460*/  ISETP.GT.U32.AND P5, PT, R195, UR8, PT ;  /* 0x00000008c3007c0c */ /* 0x000fe4000bfa4070 */
[----:B------:R-:W2:Y:S01]  /*e470*/  MUFU.EX2 R195, R234 ;  /* 0x000000ea00c37308 */ /* 0x000ea20000000800 */
[----:B------:R-:W-:Y:S04]  /*e480*/  PRMT R185, R171, 0x7610, R185 ;  /* 0x00007610abb97816 */ /* 0x000fe800000000b9 */
[----:B------:R3:W-:Y:S01]  /*e490*/  @!P4 STL.S16 [R1+0x28], R171 ;  /* 0x000028ab0100c387 */ /* 0x0007e20000100600 */
[----:B------:R-:W-:Y:S02]  /*e4a0*/  @!P4 PRMT R152, R185, 0x5410, RZ ;  /* 0x00005410b998c816 */ /* 0x000fe400000000ff */
[----:B------:R-:W-:Y:S01]  /*e4b0*/  ISETP.LE.U32.AND P4, PT, R178, UR8, PT ;  /* 0x00000008b2007c0c */ /* 0x000fe2000bf83070 */
[----:B------:R-:W-:Y:S01]  /*e4c0*/  @!P3 STL.S16 [R1+0x2c], R169 ;  /* 0x00002ca90100b387 */ /* 0x000fe20000100600 */
[----:B------:R-:W-:Y:S02]  /*e4d0*/  ISETP.GT.U32.AND P3, PT, R197, UR8, PT ;  /* 0x00000008c5007c0c */ /* 0x000fe4000bf64070 */
[----:B------:R-:W-:Y:S01]  /*e4e0*/  MUFU.EX2 R197, R233 ;  /* 0x000000e900c57308 */ /* 0x000fe20000000800 */
[----:B------:R4:W5:Y:S04]  /*e4f0*/  LDL.S16 R193, [R1+0x24] ;  /* 0x0000240001c17983 */ /* 0x0009680000100600 */
[----:B------:R4:W-:Y:S01]  /*e500*/  STG.E.U16 desc[UR24][R212.64+-0x5e], R0 ;  /* 0xffffa200d4007986 */ /* 0x0009e2000c101518 */
[----:B--2---:R-:W-:Y:S03]  /*e510*/  F2FP.BF16.F32.PACK_AB R178, R195, R196 ;  /* 0x000000c4c3b2723e */ /* 0x004fe600000010ff */
[----:B------:R-:W-:Y:S04]  /*e520*/  STG.E.U16 desc[UR24][R182.64+-0x60], R152 ;  /* 0xffffa098b6007986 */ /* 0x000fe8000c101518 */
[----:B------:R-:W-:Y:S04]  /*e530*/  STG.E.U16 desc[UR24][R182.64+-0x5e], R153 ;  /* 0xffffa299b6007986 */ /* 0x000fe8000c101518 */
[----:B------:R-:W-:Y:S01]  /*e540*/  LDSM.16.MT88.4 R152, [R200+0x13000] ;  /* 0x01300000c898783b */ /* 0x000fe20000004200 */
[----:B---3--:R-:W-:Y:S07]  /*e550*/  SHF.R.U32.HI R171, RZ, 0x18, R151 ;  /* 0x00000018ffab7819 */ /* 0x008fee0000011697 */
[----:B------:R3:W2:Y:S04]  /*e560*/  LDL.S16 R192, [R1+0x20] ;  /* 0x0000200001c07983 */ /* 0x0006a80000100600 */
[----:B------:R3:W3:Y:S01]  /*e570*/  LDL.S16 R191, [R1+0x1c] ;  /* 0x00001c0001bf7983 */ /* 0x0006e20000100600 */
[----:B----4-:R-:W-:Y:S03]  /*e580*/  PRMT R0, R151, 0x7632, R0 ;  /* 0x0000763297007816 */ /* 0x010fe60000000000 */
[----:B------:R4:W4:Y:S01]  /*e590*/  LDL.S16 R188, [R1+0x14] ;  /* 0x0000140001bc7983 */ /* 0x0009220000100600 */
[----:B------:R-:W-:Y:S03]  /*e5a0*/  LOP3.LUT R169, R0, 0xff, RZ, 0xc0, !PT ;  /* 0x000000ff00a97812 */ /* 0x000fe600078ec0ff */
[----:B------:R-:W1:Y:S01]  /*e5b0*/  LDSM.16.MT88.4 R148, [R202+0x11000] ;  /* 0x01100000ca94783b */ /* 0x000e620000004200 */
[----:B------:R-:W-:Y:S02]  /*e5c0*/  PRMT R0, R159, 0x5410, R160 ;  /* 0x000054109f007816 */ /* 0x000fe400000000a0 */
[----:B------:R-:W-:Y:S02]  /*e5d0*/  PRMT R137, R169, 0x5410, R171 ;  /* 0x00005410a9897816 */ /* 0x000fe400000000ab */
[----:B------:R-:W-:Y:S02]  /*e5e0*/  LOP3.LUT R136, R0, R136, RZ, 0xc0, !PT ;  /* 0x0000008800887212 */ /* 0x000fe400078ec0ff */
[----:B------:R-:W-:Y:S01]  /*e5f0*/  PRMT R0, R158, 0x5410, R157 ;  /* 0x000054109e007816 */ /* 0x000fe2000000009d */
[----:B------:R1:W4:Y:S01]  /*e600*/  LDL.S16 R187, [R1+0x10] ;  /* 0x0000100001bb7983 */ /* 0x0003220000100600 */
[--C-:B------:R-:W-:Y:S03]  /*e610*/  HSET2.LE.AND R137, R137, R214.reuse, PT ;  /* 0x000000d689897233 */ /* 0x100fe60003803000 */
[----:B------:R1:W4:Y:S02]  /*e620*/  LDL.S16 R185, [R1+0x18] ;  /* 0x0000180001b97983 */ /* 0x0003240000100600 */
[----:B------:R-:W-:Y:S02]  /*e630*/  LOP3.LUT R137, R0, R137, RZ, 0xc0, !PT ;  /* 0x0000008900897212 */ /* 0x000fe400078ec0ff */
[----:B------:R-:W-:Y:S04]  /*e640*/  PRMT R0, R174, 0x5410, R175 ;  /* 0x00005410ae007816 */ /* 0x000fe800000000af */
[----:B------:R-:W-:Y:S02]  /*e650*/  LOP3.LUT R139, R0, 0xff00ff, RZ, 0xc0, !PT ;  /* 0x00ff00ff008b7812 */ /* 0x000fe400078ec0ff */
[----:B------:R-:W-:Y:S03]  /*e660*/  PRMT R0, R156, 0x5410, R164 ;  /* 0x000054109c007816 */ /* 0x000fe600000000a4 */
[----:B------:R-:W-:Y:S02]  /*e670*/  HSET2.LE.AND R139, R139, R214, PT ;  /* 0x000000d68b8b7233 */ /* 0x000fe40003803000 */
[----:B------:R-:W-:Y:S02]  /*e680*/  LOP3.LUT R138, R0, R138, RZ, 0xc0, !PT ;  /* 0x0000008a008a7212 */ /* 0x000fe400078ec0ff */
[----:B------:R-:W-:Y:S04]  /*e690*/  PRMT R0, R165, 0x5410, R166 ;  /* 0x00005410a5007816 */ /* 0x000fe800000000a6 */
[----:B------:R-:W-:Y:S07]  /*e6a0*/  LOP3.LUT R139, R0, R139, RZ, 0xc0, !PT ;  /* 0x0000008b008b7212 */ /* 0x000fee00078ec0ff */
        /* <DEDUP_REMOVED lines=9> */
[C---:B------:R-:W-:Y:S08]  /*e740*/  HMMA.16816.F32.BF16 R28, R136.reuse, R144, R28 ;  /* 0x00000090881c723c */ /* 0x040ff0000004181c */
[C---:B------:R-:W-:Y:S01]  /*e750*/  HMMA.16816.F32.BF16 R32, R136.reuse, R146, R32 ;  /* 0x000000928820723c */ /* 0x040fe20000041820 */
[----:B------:R-:W1:Y:S07]  /*e760*/  LDSM.16.MT88.4 R144, [R200+0x15000] ;  /* 0x01500000c890783b */ /* 0x000e6e0000004200 */
[C---:B------:R-:W-:Y:S08]  /*e770*/  HMMA.16816.F32.BF16 R36, R136.reuse, R152, R36 ;  /* 0x000000988824723c */ /* 0x040ff00000041824 */
[C---:B------:R-:W-:Y:S01]  /*e780*/  HMMA.16816.F32.BF16 R40, R136.reuse, R154, R40 ;  /* 0x0000009a8828723c */ /* 0x040fe20000041828 */
[----:B------:R-:W1:Y:S07]  /*e790*/  LDSM.16.MT88.4 R152, [R202+0x15000] ;  /* 0x01500000ca98783b */ /* 0x000e6e0000004200 */
[C---:B-1----:R-:W-:Y:S08]  /*e7a0*/  HMMA.16816.F32.BF16 R44, R136.reuse, R140, R44 ;  /* 0x0000008c882c723c */ /* 0x042ff0000004182c */
[C---:B------:R-:W-:Y:S01]  /*e7b0*/  HMMA.16816.F32.BF16 R48, R136.reuse, R142, R48 ;  /* 0x0000008e8830723c */ /* 0x040fe20000041830 */
[----:B------:R-:W-:Y:S07]  /*e7c0*/  LDSM.16.MT88.4 R140, [R180+0x5000] ;  /* 0x00500000b48c783b */ /* 0x000fee0000004200 */
[C---:B------:R-:W-:Y:S08]  /*e7d0*/  HMMA.16816.F32.BF16 R52, R136.reuse, R132, R52 ;  /* 0x000000848834723c */ /* 0x040ff00000041834 */
[C---:B------:R-:W-:Y:S01]  /*e7e0*/  HMMA.16816.F32.BF16 R56, R136.reuse, R134, R56 ;  /* 0x000000868838723c */ /* 0x040fe20000041838 */
[----:B------:R-:W1:Y:S07]  /*e7f0*/  LDSM.16.MT88.4 R132, [R172+0x5000] ;  /* 0x00500000ac84783b */ /* 0x000e6e0000004200 */
[C---:B------:R-:W-:Y:S03]  /*e800*/  HMMA.16816.F32.BF16 R60, R136.reuse, R148, R60 ;  /* 0x00000094883c723c */ /* 0x040fe6000004183c */
[----:B------:R-:W-:Y:S05]  /*e810*/  IMAD.WIDE.U32 R148, R198, -0x2daee0ad, RZ ;  /* 0xd2511f53c6947825 */ /* 0x000fea00078e00ff */
[C---:B------:R-:W-:Y:S03]  /*e820*/  HMMA.16816.F32.BF16 R64, R136.reuse, R150, R64 ;  /* 0x000000968840723c */ /* 0x040fe60000041840 */
[----:B------:R-:W-:Y:S05]  /*e830*/  LOP3.LUT R149, R218, UR13, R149, 0x96, !PT ;  /* 0x0000000dda957c12 */ /* 0x000fea000f8e9695 */
[C---:B------:R-:W-:Y:S08]  /*e840*/  HMMA.16816.F32.BF16 R68, R136.reuse, R144, R68 ;  /* 0x000000908844723c */ /* 0x040ff00000041844 */
[C---:B------:R-:W-:Y:S08]  /*e850*/  HMMA.16816.F32.BF16 R72, R136.reuse, R146, R72 ;  /* 0x000000928848723c */ /* 0x040ff00000041848 */
[C---:B------:R-:W-:Y:S03]  /*e860*/  HMMA.16816.F32.BF16 R76, R136.reuse, R152, R76 ;  /* 0x00000098884c723c */ /* 0x040fe6000004184c */
[----:B------:R-:W-:Y:S04]  /*e870*/  FADD.FTZ R152, R181, R176 ;  /* 0x000000b0b5987221 */ /* 0x000fe80000010000 */
[----:B------:R-:W-:Y:S01]  /*e880*/  FADD.FTZ R190, R190, R152 ;  /* 0x00000098bebe7221 */ /* 0x000fe20000010000 */
[C---:B------:R-:W-:Y:S08]  /*e890*/  HMMA.16816.F32.BF16 R80, R136.reuse, R154, R80 ;  /* 0x0000009a8850723c */ /* 0x040ff00000041850 */
[C---:B-1----:R-:W-:Y:S08]  /*e8a0*/  HMMA.16816.F32.BF16 R84, R136.reuse, R132, R84 ;  /* 0x000000848854723c */ /* 0x042ff00000041854 */
[C---:B------:R-:W-:Y:S01]  /*e8b0*/  HMMA.16816.F32.BF16 R88, R136.reuse, R134, R88 ;  /* 0x000000868858723c */ /* 0x040fe20000041858 */
[----:B------:R-:W-:Y:S07]  /*e8c0*/  LDSM.16.MT88.4 R132, [R202+0x17000] ;  /* 0x01700000ca84783b */ /* 0x000fee0000004200 */
[C---:B------:R-:W-:Y:S08]  /*e8d0*/  HMMA.16816.F32.BF16 R92, R136.reuse, R140, R92 ;  /* 0x0000008c885c723c */ /* 0x040ff0000004185c */
[C---:B------:R-:W-:Y:S01]  /*e8e0*/  HMMA.16816.F32.BF16 R96, R136.reuse, R142, R96 ;  /* 0x0000008e8860723c */ /* 0x040fe20000041860 */
[----:B------:R-:W-:Y:S02]  /*e8f0*/  LDSM.16.MT88.4 R140, [R172+0x7000] ;  /* 0x00700000ac8c783b */ /* 0x000fe40000004200 */
[----:B-----5:R-:W-:Y:S06]  /*e900*/  @!P4 HFMA2.BF16_V2 R193, -RZ.H0_H0, RZ.H0_H0, -R167.H0_H0 ;  /* 0x200000ffffc1c231 */ /* 0x020fec00003409a7 */
[----:B------:R1:W-:Y:S01]  /*e910*/  @!P4 STL.S16 [R1+0x24], R193 ;  /* 0x000024c10100c387 */ /* 0x0003e20000100600 */
[----:B------:R-:W-:Y:S03]  /*e920*/  PRMT R0, R193, 0x7610, R0 ;  /* 0x00007610c1007816 */ /* 0x000fe60000000000 */
[----:B------:R4:W5:Y:S01]  /*e930*/  LDL.S16 R151, [R1+0x8] ;  /* 0x0000080001977983 */ /* 0x0009620000100600 */
[----:B------:R-:W-:Y:S02]  /*e940*/  @!P4 PRMT R167, R0, 0x5410, RZ ;  /* 0x0000541000a7c816 */ /* 0x000fe400000000ff */
[----:B------:R-:W-:Y:S01]  /*e950*/  ISETP.LE.U32.AND P4, PT, R168, UR8, PT ;  /* 0x00000008a8007c0c */ /* 0x000fe2000bf83070 */
[----:B------:R5:W5:Y:S04]  /*e960*/  LDL.S16 R0, [R1+0xc] ;  /* 0x00000c0001007983 */ /* 0x000b680000100600 */
[----:B------:R-:W-:Y:S01]  /*e970*/  STG.E.U16 desc[UR24][R212.64+-0x50], R167 ;  /* 0xffffb0a7d4007986 */ /* 0x000fe2000c101518 */
[----:B--2---:R-:W-:Y:S02]  /*e980*/  @P6 HFMA2.BF16_V2 R192, -RZ.H0_H0, RZ.H0_H0, -R163.H0_H0 ;  /* 0x200000ffffc06231 */ /* 0x004fe400003409a3 */
[----:B---3--:R-:W-:Y:S03]  /*e990*/  @P3 HFMA2.BF16_V2 R191, -RZ.H0_H0, RZ.H0_H0, -R162.H0_H0 ;  /* 0x200000ffffbf3231 */ /* 0x008fe600003409a2 */
[----:B------:R2:W-:Y:S01]  /*e9a0*/  @P6 STL.S16 [R1+0x20], R192 ;  /* 0x000020c001006387 */ /* 0x0005e20000100600 */
[----:B------:R-:W-:Y:S01]  /*e9b0*/  PRMT R145, R192, 0x7610, R145 ;  /* 0x00007610c0917816 */ /* 0x000fe20000000091 */
[----:B-1----:R-:W1:Y:S01]  /*e9c0*/  MUFU.EX2 R193, R237 ;  /* 0x000000ed00c17308 */ /* 0x002e620000000800 */
[----:B----4-:R-:W-:Y:S01]  /*e9d0*/  @P5 HFMA2.BF16_V2 R188, -RZ.H0_H0, RZ.H0_H0, -R161.H0_H0 ;  /* 0x200000ffffbc5231 */ /* 0x010fe200003409a1 */
[----:B------:R3:W-:Y:S01]  /*e9e0*/  @P3 STL.S16 [R1+0x1c], R191 ;  /* 0x00001cbf01003387 */ /* 0x0007e20000100600 */
[----:B------:R-:W-:Y:S02]  /*e9f0*/  PRMT R144, R191, 0x7610, R144 ;  /* 0x00007610bf907816 */ /* 0x000fe40000000090 */
[----:B------:R-:W-:Y:S01]  /*ea00*/  @P6 PRMT R163, R145, 0x5410, RZ ;  /* 0x0000541091a36816 */ /* 0x000fe200000000ff */
[----:B------:R4:W4:Y:S01]  /*ea10*/  LDL.S16 R168, [R1+0x4] ;  /* 0x0000040001a87983 */ /* 0x0009220000100600 */
[----:B------:R-:W-:Y:S02]  /*ea20*/  PRMT R186, R188, 0x7610, R186 ;  /* 0x00007610bcba7816 */ /* 0x000fe400000000ba */
[----:B------:R-:W-:Y:S01]  /*ea30*/  @P3 PRMT R162, R144, 0x5410, RZ ;  /* 0x0000541090a23816 */ /* 0x000fe200000000ff */
[----:B------:R1:W-:Y:S01]  /*ea40*/  @P5 STL.S16 [R1+0x14], R188 ;  /* 0x000014bc01005387 */ /* 0x0003e20000100600 */
[----:B------:R-:W-:Y:S02]  /*ea50*/  ISETP.LE.U32.AND P3, PT, R169, UR8, PT ;  /* 0x00000008a9007c0c */ /* 0x000fe4000bf63070 */
[----:B------:R-:W-:Y:S01]  /*ea60*/  @P5 PRMT R161, R186, 0x5410, RZ ;  /* 0x00005410baa15816 */ /* 0x000fe200000000ff */
[----:B------:R-:W-:Y:S01]  /*ea70*/  @!P4 HFMA2.BF16_V2 R187, -RZ.H0_H0, RZ.H0_H0, -R159.H0_H0 ;  /* 0x200000ffffbbc231 */ /* 0x000fe2000034099f */
[----:B------:R-:W-:Y:S01]  /*ea80*/  ISETP.LE.U32.AND P5, PT, R171, UR8, PT ;  /* 0x00000008ab007c0c */ /* 0x000fe2000bfa3070 */
[----:B------:R-:W1:Y:S01]  /*ea90*/  LDSM.16.MT88.4 R144, [R200+0x17000] ;  /* 0x01700000c890783b */ /* 0x000e620000004200 */
[----:B------:R-:W-:Y:S01]  /*eaa0*/  @!P2 HFMA2.BF16_V2 R185, -RZ.H0_H0, RZ.H0_H0, -R160.H0_H0 ;  /* 0x200000ffffb9a231 */ /* 0x000fe200003409a0 */
[----:B------:R-:W-:Y:S02]  /*eab0*/  ISETP.GT.U32.AND P6, PT, R173, UR8, PT ;  /* 0x00000008ad007c0c */ /* 0x000fe4000bfc4070 */
[----:B------:R-:W-:Y:S02]  /*eac0*/  PRMT R169, R187, 0x7610, R169 ;  /* 0x00007610bba97816 */ /* 0x000fe400000000a9 */
[----:B------:R-:W-:Y:S01]  /*ead0*/  PRMT R150, R185, 0x7610, R150 ;  /* 0x00007610b9967816 */ /* 0x000fe20000000096 */
[----:B--2---:R-:W-:Y:S01]  /*eae0*/  MUFU.EX2 R192, R236 ;  /* 0x000000ec00c07308 */ /* 0x004fe20000000800 */
[----:B------:R2:W-:Y:S01]  /*eaf0*/  @!P4 STL.S16 [R1+0x10], R187 ;  /* 0x000010bb0100c387 */ /* 0x0005e20000100600 */
[----:B------:R-:W-:Y:S02]  /*eb00*/  @!P4 PRMT R159, R169, 0x5410, RZ ;  /* 0x00005410a99fc816 */ /* 0x000fe400000000ff */
[----:B------:R-:W-:Y:S01]  /*eb10*/  @!P2 PRMT R160, R150, 0x5410, RZ ;  /* 0x0000541096a0a816 */ /* 0x000fe200000000ff */
[----:B------:R2:W-:Y:S01]  /*eb20*/  @!P2 STL.S16 [R1+0x18], R185 ;  /* 0x000018b90100a387 */ /* 0x0005e20000100600 */
[----:B------:R-:W-:Y:S02]  /*eb30*/  ISETP.LE.U32.AND P2, PT, R170, UR8, PT ;  /* 0x00000008aa007c0c */ /* 0x000fe4000bf43070 */
[----:B------:R-:W-:Y:S01]  /*eb40*/  LOP3.LUT R150, R149, 0xffff, RZ, 0xc0, !PT ;  /* 0x0000ffff95967812 */ /* 0x000fe200078ec0ff */
[----:B------:R-:W-:Y:S01]  /*eb50*/  STG.E.U16 desc[UR24][R212.64+-0x4e], R163 ;  /* 0xffffb2a3d4007986 */ /* 0x000fe2000c101518 */
[----:B------:R-:W-:Y:S01]  /*eb60*/  ISETP.GT.U32.AND P4, PT, R174, UR8, PT ;  /* 0x00000008ae007c0c */ /* 0x000fe2000bf84070 */
[----:B---3--:R-:W3:Y:S01]  /*eb70*/  MUFU.EX2 R191, R238 ;  /* 0x000000ee00bf7308 */ /* 0x008ee20000000800 */
[C---:B------:R-:W-:Y:S01]  /*eb80*/  PRMT R186, R148.reuse, 0x7771, RZ ;  /* 0x0000777194ba7816 */ /* 0x040fe200000000ff */
[----:B------:R-:W-:Y:S01]  /*eb90*/  STG.E.U16 desc[UR24][R182.64+-0x50], R162 ;  /* 0xffffb0a2b6007986 */ /* 0x000fe2000c101518 */
[C---:B-1----:R-:W-:Y:S02]  /*eba0*/  PRMT R188, R148.reuse, 0x7773, RZ ;  /* 0x0000777394bc7816 */ /* 0x042fe400000000ff */
[----:B------:R-:W-:Y:S01]  /*ebb0*/  F2FP.BF16.F32.PACK_AB R176, R193, R194 ;  /* 0x000000c2c1b0723e */ /* 0x000fe200000010ff */
[----:B------:R-:W-:Y:S01]  /*ebc0*/  STG.E.U16 desc[UR24][R182.64+-0x4e], R161 ;  /* 0xffffb2a1b6007986 */ /* 0x000fe2000c101518 */
[----:B------:R-:W-:Y:S03]  /*ebd0*/  SHF.R.U32.HI R150, RZ, 0x8, R150 ;  /* 0x00000008ff967819 */ /* 0x000fe60000011696 */
[----:B------:R-:W-:Y:S02]  /*ebe0*/  STG.E.U16 desc[UR24][R212.64+-0x40], R159 ;  /* 0xffffc09fd4007986 */ /* 0x000fe4000c101518 */
[----:B------:R-:W-:Y:S02]  /*ebf0*/  @P4 HFMA2.BF16_V2 R252, -RZ.H0_H0, RZ.H0_H0, -R165.H0_H0 ;  /* 0x200000fffffc4231 */ /* 0x000fe400003409a5 */
[----:B------:R-:W-:Y:S01]  /*ec00*/  STG.E.U16 desc[UR24][R212.64+-0x3e], R160 ;  /* 0xffffc2a0d4007986 */ /* 0x000fe2000c101518 */
[----:B--2---:R-:W-:Y:S02]  /*ec10*/  PRMT R187, R148, 0x7772, RZ ;  /* 0x0000777294bb7816 */ /* 0x004fe400000000ff */
[----:B------:R-:W-:Y:S01]  /*ec20*/  @P4 PRMT R165, R252, 0x5410, RZ ;  /* 0x00005410fca54816 */ /* 0x000fe200000000ff */
[----:B------:R-:W-:Y:S01]  /*ec30*/  LDSM.16.MT88.4 R160, [R200+0x11800] ;  /* 0x01180000c8a0783b */ /* 0x000fe20000004200 */
[----:B------:R-:W-:Y:S02]  /*ec40*/  SHF.R.U32.HI R185, RZ, 0x18, R149 ;  /* 0x00000018ffb97819 */ /* 0x000fe40000011695 */
[----:B---3--:R-:W-:Y:S01]  /*ec50*/  F2FP.BF16.F32.PACK_AB R174, R191, R192 ;  /* 0x000000c0bfae723e */ /* 0x008fe200000010ff */
[C---:B------:R-:W-:Y:S03]  /*ec60*/  HMMA.16816.F32.BF16 R100, R136.reuse, R144, R100 ;  /* 0x000000908864723c */ /* 0x040fe60000041864 */
[----:B------:R-:W-:Y:S02]  /*ec70*/  PRMT R173, R174, 0x7632, R173 ;  /* 0x00007632aead7816 */ /* 0x000fe400000000ad */
[----:B------:R-:W-:Y:S03]  /*ec80*/  ISETP.GT.U32.AND P4, PT, R186, UR8, PT ;  /* 0x00000008ba007c0c */ /* 0x000fe6000bf84070 */
[C---:B------:R-:W-:Y:S01]  /*ec90*/  HMMA.16816.F32.BF16 R104, R136.reuse, R146, R104 ;  /* 0x000000928868723c */ /* 0x040fe20000041868 */
[----:B------:R-:W1:Y:S07]  /*eca0*/  LDSM.16.MT88.4 R144, [R180+0x7000] ;  /* 0x00700000b490783b */ /* 0x000e6e0000004200 */
[C---:B------:R-:W-:Y:S03]  /*ecb0*/  HMMA.16816.F32.BF16 R108, R136.reuse, R132, R108 ;  /* 0x00000084886c723c */ /* 0x040fe6000004186c */
[----:B------:R-:W-:Y:S04]  /*ecc0*/  PRMT R133, R149, 0x7632, R133 ;  /* 0x0000763295857816 */ /* 0x000fe80000000085 */
[----:B------:R-:W-:Y:S01]  /*ecd0*/  LOP3.LUT R181, R133, 0xff, RZ, 0xc0, !PT ;  /* 0x000000ff85b57812 */ /* 0x000fe200078ec0ff */
[C---:B------:R-:W-:Y:S03]  /*ece0*/  HMMA.16816.F32.BF16 R112, R136.reuse, R134, R112 ;  /* 0x000000868870723c */ /* 0x040fe60000041870 */
[----:B------:R-:W-:Y:S05]  /*ecf0*/  PRMT R135, R187, 0x5410, R188 ;  /* 0x00005410bb877816 */ /* 0x000fea00000000bc */
[C---:B------:R-:W-:Y:S08]  /*ed00*/  HMMA.16816.F32.BF16 R116, R136.reuse, R140, R116 ;  /* 0x0000008c8874723c */ /* 0x040ff00000041874 */
[C---:B------:R-:W-:Y:S01]  /*ed10*/  HMMA.16816.F32.BF16 R120, R136.reuse, R142, R120 ;  /* 0x0000008e8878723c */ /* 0x040fe20000041878 */
[----:B------:R-:W-:Y:S07]  /*ed20*/  LDSM.16.MT88.4 R140, [R172+0x1800] ;  /* 0x00180000ac8c783b */ /* 0x000fee0000004200 */
[C---:B-1----:R-:W-:Y:S03]  /*ed30*/  HMMA.16816.F32.BF16 R124, R136.reuse, R144, R124 ;  /* 0x00000090887c723c */ /* 0x042fe6000004187c */
[----:B------:R-:W-:Y:S05]  /*ed40*/  LOP3.LUT R144, R135, 0xff00ff, RZ, 0xc0, !PT ;  /* 0x00ff00ff87907812 */ /* 0x000fea00078ec0ff */
[----:B------:R-:W-:Y:S01]  /*ed50*/  HMMA.16816.F32.BF16 R128, R136, R146, R128 ;  /* 0x000000928880723c */ /* 0x000fe20000041880 */
[----:B------:R-:W-:Y:S02]  /*ed60*/  LDSM.16.MT88.4 R136, [R180+0x1800] ;  /* 0x00180000b488783b */ /* 0x000fe40000004200 */
[----:B-----5:R-:W-:Y:S02]  /*ed70*/  @!P3 HFMA2.BF16_V2 R151, -RZ.H0_H0, RZ.H0_H0, -R158.H0_H0 ;  /* 0x200000ffff97b231 */ /* 0x020fe4000034099e */
[----:B------:R-:W-:Y:S04]  /*ed80*/  @!P5 HFMA2.BF16_V2 R0, -RZ.H0_H0, RZ.H0_H0, -R157.H0_H0 ;  /* 0x200000ffff00d231 */ /* 0x000fe8000034099d */
[----:B------:R1:W-:Y:S01]  /*ed90*/  @!P3 STL.S16 [R1+0x8], R151 ;  /* 0x000008970100b387 */ /* 0x0003e20000100600 */
[----:B------:R-:W-:Y:S02]  /*eda0*/  PRMT R155, R151, 0x7610, R155 ;  /* 0x00007610979b7816 */ /* 0x000fe4000000009b */
[----:B------:R-:W-:Y:S01]  /*edb0*/  PRMT R153, R0, 0x7610, R153 ;  /* 0x0000761000997816 */ /* 0x000fe20000000099 */
[----:B------:R2:W-:Y:S01]  /*edc0*/  @!P5 STL.S16 [R1+0xc], R0 ;  /* 0x00000c000100d387 */ /* 0x0005e20000100600 */
[----:B------:R-:W-:Y:S02]  /*edd0*/  @!P3 PRMT R158, R155, 0x5410, RZ ;  /* 0x000054109b9eb816 */ /* 0x000fe400000000ff */
[----:B------:R-:W-:Y:S02]  /*ede0*/  @!P5 PRMT R157, R153, 0x5410, RZ ;  /* 0x00005410999dd816 */ /* 0x000fe400000000ff */
[----:B------:R3:W5:Y:S01]  /*edf0*/  LDL.S16 R153, [R1] ;  /* 0x0000000001997983 */ /* 0x0007620000100600 */
[----:B------:R-:W-:Y:S02]  /*ee00*/  ISETP.GT.U32.AND P3, PT, R175, UR8, PT ;  /* 0x00000008af007c0c */ /* 0x000fe4000bf64070 */
[C---:B------:R-:W-:Y:S01]  /*ee10*/  PRMT R175, R176.reuse, 0x7632, R175 ;  /* 0x00007632b0af7816 */ /* 0x040fe200000000af */
[----:B------:R-:W-:Y:S03]  /*ee20*/  STG.E.U16 desc[UR24][R182.64+-0x40], R158 ;  /* 0xffffc09eb6007986 */ /* 0x000fe6000c101518 */
[----:B------:R-:W-:Y:S01]  /*ee30*/  PRMT R135, R176, 0x5410, R175 ;  /* 0x00005410b0877816 */ /* 0x000fe200000000af */
[----:B------:R-:W-:Y:S01]  /*ee40*/  STG.E.U16 desc[UR24][R182.64+-0x3e], R157 ;  /* 0xffffc29db6007986 */ /* 0x000fe2000c101518 */
[----:B------:R-:W-:Y:S02]  /*ee50*/  @P4 HFMA2.BF16_V2 R245, -RZ.H0_H0, RZ.H0_H0, -R175.H0_H0 ;  /* 0x200000fffff54231 */ /* 0x000fe400003409af */
[----:B----4-:R-:W-:Y:S03]  /*ee60*/  @!P2 HFMA2.BF16_V2 R168, -RZ.H0_H0, RZ.H0_H0, -R156.H0_H0 ;  /* 0x200000ffffa8a231 */ /* 0x010fe6000034099c */
[----:B------:R-:W-:Y:S01]  /*ee70*/  @P4 PRMT R175, R245, 0x5410, RZ ;  /* 0x00005410f5af4816 */ /* 0x000fe200000000ff */
[----:B------:R-:W-:Y:S02]  /*ee80*/  @P3 HFMA2.BF16_V2 R251, -RZ.H0_H0, RZ.H0_H0, -R166.H0_H0 ;  /* 0x200000fffffb3231 */ /* 0x000fe400003409a6 */
[--C-:B-1----:R-:W-:Y:S01]  /*ee90*/  FADD.FTZ R151, R184, R177.reuse ;  /* 0x000000b1b8977221 */ /* 0x102fe20000010000 */
[----:B------:R-:W-:Y:S01]  /*eea0*/  PRMT R177, R178, 0x7632, R177 ;  /* 0x00007632b2b17816 */ /* 0x000fe200000000b1 */
[----:B------:R-:W-:Y:S01]  /*eeb0*/  @!P2 STL.S16 [R1+0x4], R168 ;  /* 0x000004a80100a387 */ /* 0x000fe20000100600 */
[----:B------:R-:W-:Y:S01]  /*eec0*/  PRMT R154, R168, 0x7610, R154 ;  /* 0x00007610a89a7816 */ /* 0x000fe2000000009a */
[----:B------:R-:W-:Y:S01]  /*eed0*/  IMAD.MOV.U32 R184, RZ, RZ, R148 ;  /* 0x000000ffffb87224 */ /* 0x000fe200078e0094 */
[----:B--2---:R-:W-:Y:S01]  /*eee0*/  LOP3.LUT R0, R150, 0xffff, RZ, 0xc0, !PT ;  /* 0x0000ffff96007812 */ /* 0x004fe200078ec0ff */
[----:B------:R-:W-:Y:S01]  /*eef0*/  LDSM.16.MT88.4 R168, [R200+0x17800] ;  /* 0x01780000c8a8783b */ /* 0x000fe20000004200 */
[----:B------:R-:W-:Y:S01]  /*ef00*/  @!P2 PRMT R156, R154, 0x5410, RZ ;  /* 0x000054109a9ca816 */ /* 0x000fe200000000ff */
[----:B------:R-:W-:Y:S01]  /*ef10*/  FADD.FTZ R189, R189, R151 ;  /* 0x00000097bdbd7221 */ /* 0x000fe20000010000 */
[----:B------:R-:W-:Y:S02]  /*ef20*/  ISETP.LE.U32.AND P5, PT, R0, UR8, PT ;  /* 0x0000000800007c0c */ /* 0x000fe4000bfa3070 */
[----:B------:R-:W-:Y:S02]  /*ef30*/  LOP3.LUT R0, R149, 0xff, RZ, 0xc0, !PT ;  /* 0x000000ff95007812 */ /* 0x000fe400078ec0ff */
[----:B------:R-:W-:Y:S01]  /*ef40*/  @P3 PRMT R166, R251, 0x5410, RZ ;  /* 0x00005410fba63816 */ /* 0x000fe200000000ff */
[----:B------:R-:W-:Y:S01]  /*ef50*/  STG.E.U16 desc[UR24][R212.64+-0x30], R156 ;  /* 0xffffd09cd4007986 */ /* 0x000fe2000c101518 */
[C---:B------:R-:W-:Y:S02]  /*ef60*/  ISETP.LE.U32.AND P2, PT, R0.reuse, UR8, PT ;  /* 0x0000000800007c0c */ /* 0x040fe4000bf43070 */
[----:B------:R-:W-:Y:S02]  /*ef70*/  PRMT R150, R0, 0x5410, R150 ;  /* 0x0000541000967816 */ /* 0x000fe40000000096 */
[----:B------:R-:W-:Y:S02]  /*ef80*/  F2FP.BF16.F32.PACK_AB R0, R197, R199 ;  /* 0x000000c7c500723e */ /* 0x000fe400000010ff */
[----:B------:R-:W-:Y:S02]  /*ef90*/  LOP3.LUT R184, R184, 0xff, RZ, 0xc0, !PT ;  /* 0x000000ffb8b87812 */ /* 0x000fe400078ec0ff */
[C---:B------:R-:W-:Y:S02]  /*efa0*/  PRMT R179, R0.reuse, 0x7632, R179 ;  /* 0x0000763200b37816 */ /* 0x040fe400000000b3 */
[----:B------:R-:W-:Y:S02]  /*efb0*/  HSET2.LE.AND R132, R150, R214, PT ;  /* 0x000000d696847233 */ /* 0x000fe40003803000 */
[----:B------:R-:W-:Y:S01]  /*efc0*/  PRMT R133, R0, 0x5410, R179 ;  /* 0x0000541000857816 */ /* 0x000fe200000000b3 */
[----:B------:R-:W-:Y:S01]  /*efd0*/  @!P2 HFMA2.BF16_V2 R250, -RZ.H0_H0, RZ.H0_H0, -R0.H0_H0 ;  /* 0x200000fffffaa231 */ /* 0x000fe20000340900 */
[----:B------:R-:W-:Y:S01]  /*efe0*/  ISETP.GT.U32.AND P3, PT, R187, UR8, PT ;  /* 0x00000008bb007c0c */ /* 0x000fe2000bf64070 */
[----:B------:R-:W-:Y:S01]  /*eff0*/  @!P5 HFMA2.BF16_V2 R249, -RZ.H0_H0, RZ.H0_H0, -R179.H0_H0 ;  /* 0x200000fffff9d231 */ /* 0x000fe200003409b3 */
[----:B------:R-:W-:Y:S02]  /*f000*/  LOP3.LUT R132, R133, R132, RZ, 0xc0, !PT ;  /* 0x0000008485847212 */ /* 0x000fe400078ec0ff */
[----:B------:R-:W-:Y:S02]  /*f010*/  @!P2 PRMT R0, R250, 0x5410, RZ ;  /* 0x00005410fa00a816 */ /* 0x000fe400000000ff */
[----:B------:R-:W-:Y:S02]  /*f020*/  PRMT R133, R181, 0x5410, R185 ;  /* 0x00005410b5857816 */ /* 0x000fe400000000b9 */
[----:B------:R-:W-:Y:S02]  /*f030*/  @!P5 PRMT R179, R249, 0x5410, RZ ;  /* 0x00005410f9b3d816 */ /* 0x000fe400000000ff */
[----:B------:R-:W-:Y:S02]  /*f040*/  ISETP.LE.U32.AND P2, PT, R181, UR8, PT ;  /* 0x00000008b5007c0c */ /* 0x000fe4000bf43070 */
[----:B------:R-:W-:Y:S01]  /*f050*/  HSET2.LE.AND R133, R133, R214, PT ;  /* 0x000000d685857233 */ /* 0x000fe20003803000 */
[----:B------:R-:W-:Y:S01]  /*f060*/  @P3 HFMA2.BF16_V2 R244, -RZ.H0_H0, RZ.H0_H0, -R174.H0_H0 ;  /* 0x200000fffff43231 */ /* 0x000fe200003409ae */
[----:B------:R-:W-:Y:S09]  /*f070*/  ISETP.LE.U32.AND P5, PT, R184, UR8, PT ;  /* 0x00000008b8007c0c */ /* 0x000ff2000bfa3070 */
[----:B------:R-:W-:Y:S04]  /*f080*/  @!P2 HFMA2.BF16_V2 R248, -RZ.H0_H0, RZ.H0_H0, -R178.H0_H0 ;  /* 0x200000fffff8a231 */ /* 0x000fe800003409b2 */
[----:B------:R-:W-:Y:S05]  /*f090*/  @!P5 HFMA2.BF16_V2 R246, -RZ.H0_H0, RZ.H0_H0, -R176.H0_H0 ;  /* 0x200000fffff6d231 */ /* 0x000fea00003409b0 */
[----:B------:R-:W-:Y:S01]  /*f0a0*/  @!P5 PRMT R176, R246, 0x5410, RZ ;  /* 0x00005410f6b0d816 */ /* 0x000fe200000000ff */
[----:B-----5:R-:W-:Y:S05]  /*f0b0*/  @P6 HFMA2.BF16_V2 R153, -RZ.H0_H0, RZ.H0_H0, -R164.H0_H0 ;  /* 0x200000ffff996231 */ /* 0x020fea00003409a4 */
[----:B------:R-:W-:Y:S01]  /*f0c0*/  PRMT R134, R153, 0x7610, R134 ;  /* 0x0000761099867816 */ /* 0x000fe20000000086 */
[----:B------:R-:W-:Y:S03]  /*f0d0*/  @P6 STL.S16 [R1], R153 ;  /* 0x0000009901006387 */ /* 0x000fe60000100600 */
[----:B------:R-:W-:Y:S01]  /*f0e0*/  @P6 PRMT R164, R134, 0x5410, RZ ;  /* 0x0000541086a46816 */ /* 0x000fe200000000ff */
[----:B------:R-:W1:Y:S01]  /*f0f0*/  LDSM.16.MT88.4 R152, [R202+0x11800] ;  /* 0x01180000ca98783b */ /* 0x000e620000004200 */
[----:B------:R-:W-:Y:S02]  /*f100*/  PRMT R134, R178, 0x5410, R177 ;  /* 0x00005410b2867816 */ /* 0x000fe400000000b1 */
[----:B------:R-:W-:Y:S02]  /*f110*/  @!P2 PRMT R178, R248, 0x5410, RZ ;  /* 0x00005410f8b2a816 */ /* 0x000fe400000000ff */
[----:B------:R-:W-:Y:S02]  /*f120*/  LOP3.LUT R133, R134, R133, RZ, 0xc0, !PT ;  /* 0x0000008586857212 */ /* 0x000fe400078ec0ff */
[----:B------:R-:W-:Y:S01]  /*f130*/  PRMT R134, R184, 0x5410, R186 ;  /* 0x00005410b8867816 */ /* 0x000fe200000000ba */
[----:B------:R-:W-:Y:S01]  /*f140*/  STG.E.U16 desc[UR24][R212.64+-0x2e], R164 ;  /* 0xffffd2a4d4007986 */ /* 0x000fe2000c101518 */
[----:B------:R-:W-:Y:S02]  /*f150*/  ISETP.LE.U32.AND P6, PT, R185, UR8, PT ;  /* 0x00000008b9007c0c */ /* 0x000fe4000bfc3070 */
[----:B------:R-:W-:Y:S01]  /*f160*/  ISETP.GT.U32.AND P2, PT, R188, UR8, PT ;  /* 0x00000008bc007c0c */ /* 0x000fe2000bf44070 */
[----:B------:R-:W-:Y:S01]  /*f170*/  STG.E.U16 desc[UR24][R182.64+-0x30], R165 ;  /* 0xffffd0a5b6007986 */ /* 0x000fe2000c101518 */
[--C-:B------:R-:W-:Y:S03]  /*f180*/  HSET2.LE.AND R134, R134, R214.reuse, PT ;  /* 0x000000d686867233 */ /* 0x100fe60003803000 */
[----:B------:R-:W-:Y:S02]  /*f190*/  STG.E.U16 desc[UR24][R182.64+-0x2e], R166 ;  /* 0xffffd2a6b6007986 */ /* 0x000fe4000c101518 */
[----:B------:R-:W-:Y:S02]  /*f1a0*/  LOP3.LUT R134, R135, R134, RZ, 0xc0, !PT ;  /* 0x0000008687867212 */ /* 0x000fe400078ec0ff */
[----:B------:R2:W-:Y:S01]  /*f1b0*/  STG.E.U16 desc[UR24][R212.64+-0x20], R0 ;  /* 0xffffe000d4007986 */ /* 0x0005e2000c101518 */
[----:B------:R-:W-:Y:S01]  /*f1c0*/  HSET2.LE.AND R135, R144, R214, PT ;  /* 0x000000d690877233 */ /* 0x000fe20003803000 */
[----:B------:R-:W-:Y:S02]  /*f1d0*/  @!P6 HFMA2.BF16_V2 R247, -RZ.H0_H0, RZ.H0_H0, -R177.H0_H0 ;  /* 0x200000fffff7e231 */ /* 0x000fe400003409b1 */
[----:B------:R-:W-:Y:S01]  /*f1e0*/  STG.E.U16 desc[UR24][R212.64+-0x1e], R179 ;  /* 0xffffe2b3d4007986 */ /* 0x000fe2000c101518 */
[----:B------:R-:W-:Y:S02]  /*f1f0*/  @P2 HFMA2.BF16_V2 R243, -RZ.H0_H0, RZ.H0_H0, -R173.H0_H0 ;  /* 0x200000fffff32231 */ /* 0x000fe400003409ad */
[----:B------:R-:W-:Y:S01]  /*f200*/  @!P6 PRMT R177, R247, 0x5410, RZ ;  /* 0x00005410f7b1e816 */ /* 0x000fe200000000ff */
[----:B------:R-:W-:Y:S04]  /*f210*/  STG.E.U16 desc[UR24][R182.64+-0x20], R178 ;  /* 0xffffe0b2b6007986 */ /* 0x000fe8000c101518 */
[----:B------:R-:W-:Y:S04]  /*f220*/  STG.E.U16 desc[UR24][R182.64+-0x1e], R177 ;  /* 0xffffe2b1b6007986 */ /* 0x000fe8000c101518 */
[----:B------:R-:W-:Y:S04]  /*f230*/  STG.E.U16 desc[UR24][R212.64+-0xe], R175 ;  /* 0xfffff2afd4007986 */ /* 0x000fe8000c101518 */
[----:B------:R-:W-:Y:S01]  /*f240*/  STG.E.U16 desc[UR24][R212.64+-0x10], R176 ;  /* 0xfffff0b0d4007986 */ /* 0x000fe2000c101518 */
[----:B--2---:R-:W-:Y:S02]  /*f250*/  PRMT R0, R174, 0x5410, R173 ;  /* 0x00005410ae007816 */ /* 0x004fe400000000ad */
[----:B------:R-:W-:Y:S02]  /*f260*/  @P3 PRMT R174, R244, 0x5410, RZ ;  /* 0x00005410f4ae3816 */ /* 0x000fe400000000ff */
[----:B------:R-:W-:Y:S01]  /*f270*/  LOP3.LUT R135, R0, R135, RZ, 0xc0, !PT ;  /* 0x0000008700877212 */ /* 0x000fe200078ec0ff */
[----:B------:R-:W-:Y:S01]  /*f280*/  FADD.FTZ R0, R196, R189 ;  /* 0x000000bdc4007221 */ /* 0x000fe20000010000 */
[----:B------:R-:W-:Y:S01]  /*f290*/  @P2 PRMT R173, R243, 0x5410, RZ ;  /* 0x00005410f3ad2816 */ /* 0x000fe200000000ff */
[----:B------:R-:W-:Y:S02]  /*f2a0*/  STG.E.U16 desc[UR24][R182.64+-0x10], R174 ;  /* 0xfffff0aeb6007986 */ /* 0x000fe4000c101518 */
[----:B------:R-:W-:Y:S02]  /*f2b0*/  FADD.FTZ R0, R195, R0 ;  /* 0x00000000c3007221 */ /* 0x000fe40000010000 */
[C---:B------:R-:W-:Y:S01]  /*f2c0*/  HMMA.16816.F32.BF16 R164, R132.reuse, R160, R4 ;  /* 0x000000a084a4723c */ /* 0x040fe20000041804 */
[----:B------:R-:W2:Y:S04]  /*f2d0*/  LDSM.16.MT88.4 R4, [R200+0x13800] ;  /* 0x01380000c804783b */ /* 0x000ea80000004200 */
[----:B------:R-:W-:Y:S03]  /*f2e0*/  FADD.FTZ R0, R192, R0 ;  /* 0x00000000c0007221 */ /* 0x000fe60000010000 */
[C---:B------:R-:W-:Y:S01]  /*f2f0*/  HMMA.16816.F32.BF16 R160, R132.reuse, R162, R8 ;  /* 0x000000a284a0723c */ /* 0x040fe20000041808 */
[----:B------:R-:W4:Y:S02]  /*f300*/  LDSM.16.MT88.4 R8, [R202+0x13800] ;  /* 0x01380000ca08783b */ /* 0x000f240000004200 */
[----:B------:R-:W-:Y:S01]  /*f310*/  FADD.FTZ R242, R191, R0 ;  /* 0x00000000bff27221 */ /* 0x000fe20000010000 */
[----:B------:R-:W-:Y:S04]  /*f320*/  IMAD.MOV.U32 R0, RZ, RZ, R3 ;  /* 0x000000ffff007224 */ /* 0x000fe800078e0003 */
[C---:B-1----:R-:W-:Y:S01]  /*f330*/  HMMA.16816.F32.BF16 R156, R132.reuse, R152, R12 ;  /* 0x00000098849c723c */ /* 0x042fe2000004180c */
[----:B------:R-:W1:Y:S07]  /*f340*/  LDSM.16.MT88.4 R12, [R172+0x3800] ;  /* 0x00380000ac0c783b */ /* 0x000e6e0000004200 */
[C---:B------:R-:W-:Y:S01]  /*f350*/  HMMA.16816.F32.BF16 R152, R132.reuse, R154, R16 ;  /* 0x0000009a8498723c */ /* 0x040fe20000041810 */
[----:B------:R-:W5:Y:S07]  /*f360*/  LDSM.16.MT88.4 R16, [R180+0x3800] ;  /* 0x00380000b410783b */ /* 0x000f6e0000004200 */
[C---:B------:R-:W-:Y:S01]  /*f370*/  HMMA.16816.F32.BF16 R148, R132.reuse, R140, R20 ;  /* 0x0000008c8494723c */ /* 0x040fe20000041814 */
[----:B------:R-:W3:Y:S07]  /*f380*/  LDSM.16.MT88.4 R20, [R200+0x15800] ;  /* 0x01580000c814783b */ /* 0x000eee0000004200 */
[C---:B------:R-:W-:Y:S01]  /*f390*/  HMMA.16816.F32.BF16 R144, R132.reuse, R142, R24 ;  /* 0x0000008e8490723c */ /* 0x040fe20000041818 */
[----:B------:R-:W3:Y:S07]  /*f3a0*/  LDSM.16.MT88.4 R24, [R202+0x15800] ;  /* 0x01580000ca18783b */ /* 0x000eee0000004200 */
[C---:B------:R-:W-:Y:S01]  /*f3b0*/  HMMA.16816.F32.BF16 R140, R132.reuse, R136, R28 ;  /* 0x00000088848c723c */ /* 0x040fe2000004181c */
[----:B------:R-:W3:Y:S07]  /*f3c0*/  LDSM.16.MT88.4 R28, [R172+0x5800] ;  /* 0x00580000ac1c783b */ /* 0x000eee0000004200 */
[C---:B------:R-:W-:Y:S01]  /*f3d0*/  HMMA.16816.F32.BF16 R136, R132.reuse, R138, R32 ;  /* 0x0000008a8488723c */ /* 0x040fe20000041820 */
[----:B------:R-:W3:Y:S07]  /*f3e0*/  LDSM.16.MT88.4 R32, [R180+0x5800] ;  /* 0x00580000b420783b */ /* 0x000eee0000004200 */
[C---:B--2---:R-:W-:Y:S01]  /*f3f0*/  HMMA.16816.F32.BF16 R36, R132.reuse, R4, R36 ;  /* 0x000000048424723c */ /* 0x044fe20000041824 */
[----:B------:R-:W-:Y:S07]  /*f400*/  STG.E.U16 desc[UR24][R182.64+-0xe], R173 ;  /* 0xfffff2adb6007986 */ /* 0x000fee000c101518 */
        /* <DEDUP_REMOVED lines=10> */
[C---:B---3--:R-:W-:Y:S08]  /*f4b0*/  HMMA.16816.F32.BF16 R68, R132.reuse, R20, R68 ;  /* 0x000000148444723c */ /* 0x048ff00000041844 */
        /* <DEDUP_REMOVED lines=9> */
[C---:B--2---:R-:W-:Y:S03]  /*f550*/  HMMA.16816.F32.BF16 R108, R132.reuse, R4, R108 ;  /* 0x00000004846c723c */ /* 0x044fe6000004186c */
[----:B------:R-:W-:Y:S04]  /*f560*/  FADD.FTZ R4, R199, R190 ;  /* 0x000000bec7047221 */ /* 0x000fe80000010000 */
[----:B------:R-:W-:Y:S01]  /*f570*/  FADD.FTZ R4, R197, R4 ;  /* 0x00000004c5047221 */ /* 0x000fe20000010000 */
[C---:B------:R-:W-:Y:S03]  /*f580*/  HMMA.16816.F32.BF16 R112, R132.reuse, R6, R112 ;  /* 0x000000068470723c */ /* 0x040fe60000041870 */
[----:B------:R-:W-:Y:S01]  /*f590*/  IADD3 R6, P2, PT, R212, -0x80, RZ ;  /* 0xffffff80d4067810 */ /* 0x000fe20007f5e0ff */
[----:B------:R-:W-:Y:S03]  /*f5a0*/  FADD.FTZ R4, R194, R4 ;  /* 0x00000004c2047221 */ /* 0x000fe60000010000 */
[----:B------:R-:W-:Y:S01]  /*f5b0*/  IADD3.X R5, PT, PT, R213, -0x1, RZ, P2, !PT ;  /* 0xffffffffd5057810 */ /* 0x000fe200017fe4ff */
[C---:B----4-:R-:W-:Y:S03]  /*f5c0*/  HMMA.16816.F32.BF16 R116, R132.reuse, R8, R116 ;  /* 0x000000088474723c */ /* 0x050fe60000041874 */
[----:B------:R-:W-:Y:S01]  /*f5d0*/  FADD.FTZ R239, R193, R4 ;  /* 0x00000004c1ef7221 */ /* 0x000fe20000010000 */
[----:B------:R-:W-:Y:S02]  /*f5e0*/  IMAD.MOV.U32 R212, RZ, RZ, R6 ;  /* 0x000000ffffd47224 */ /* 0x000fe400078e0006 */
[----:B------:R-:W-:Y:S02]  /*f5f0*/  IMAD.MOV.U32 R213, RZ, RZ, R5 ;  /* 0x000000ffffd57224 */ /* 0x000fe400078e0005 */
[C---:B------:R-:W-:Y:S08]  /*f600*/  HMMA.16816.F32.BF16 R120, R132.reuse, R10, R120 ;  /* 0x0000000a8478723c */ /* 0x040ff00000041878 */
[C---:B-1----:R-:W-:Y:S08]  /*f610*/  HMMA.16816.F32.BF16 R124, R132.reuse, R12, R124 ;  /* 0x0000000c847c723c */ /* 0x042ff0000004187c */
[----:B------:R-:W-:Y:S03]  /*f620*/  HMMA.16816.F32.BF16 R128, R132, R14, R128 ;  /* 0x0000000e8480723c */ /* 0x000fe60000041880 */
[----:B------:R-:W-:Y:S05]  /*f630*/  IMAD.MOV.U32 R132, RZ, RZ, R2 ;  /* 0x000000ffff847224 */ /* 0x000fea00078e0002 */
[----:B------:R-:W-:Y:S01]  /*f640*/  @!UPT UIADD3 URZ, UPT, UPT, URZ, URZ, URZ ;  /* 0x000000fffffff290 */ /* 0x000fe2000fffe0ff */
[----:B------:R-:W-:Y:S11]  /*f650*/  BRA.U UP0, `(.L_x_1049) ;  /* 0xffffffa900d07547 */ /* 0x000ff6000b83ffff */
.L_x_1048:
[----:B------:R-:W1:Y:S01]  /*f660*/  SHFL.BFLY PT, R0, R239, 0x2, 0x1f ;  /* 0x0c401f00ef007f89 */ /* 0x000e6200000e0000 */
[----:B------:R-:W2:Y:S01]  /*f670*/  LDCU UR4, c[0x0][0x4fc] ;  /* 0x00009f80ff0477ac */ /* 0x000ea20008000800 */
[----:B------:R-:W3:Y:S02]  /*f680*/  S2UR UR6, SR_CgaCtaId ;  /* 0x00000000000679c3 */ /* 0x000ee40000008800 */
[----:B------:R-:W4:Y:S01]  /*f690*/  SHFL.BFLY PT, R4, R242, 0x2, 0x1f ;  /* 0x0c401f00f2047f89 */ /* 0x000f2200000e0000 */
[----:B------:R-:W-:Y:S01]  /*f6a0*/  UISETP.NE.AND UP3, UPT, UR20, -0x1, UPT ;  /* 0xffffffff1400788c */ /* 0x000fe2000bf65270 */
[----:B------:R-:W2:Y:S01]  /*f6b0*/  LDCU.U8 UR8, c[0x0][0x549] ;  /* 0x0000a920ff0877ac */ /* 0x000ea20008000000 */
[----:B------:R-:W3:Y:S03]  /*f6c0*/  S2R R177, SR_TID.X ;  /* 0x0000000000b17919 */ /* 0x000ee60000002100 */
[----:B------:R-:W3:Y:S01]  /*f6d0*/  S2UR UR7, SR_CTAID.Y ;  /* 0x00000000000779c3 */ /* 0x000ee20000002600 */
[----:B------:R-:W3:Y:S01]  /*f6e0*/  LDCU UR9, c[0x0][0x434] ;  /* 0x00008680ff0977ac */ /* 0x000ee20008000800 */
[----:B------:R-:W4:Y:S06]  /*f6f0*/  LDCU.U8 UR10, c[0x0][0x548] ;  /* 0x0000a900ff0a77ac */ /* 0x000f2c0008000000 */
[----:B------:R-:W3:Y:S01]  /*f700*/  S2UR UR13, SR_CTAID.Z ;  /* 0x00000000000d79c3 */ /* 0x000ee20000002700 */
[----:B------:R-:W-:Y:S01]  /*f710*/  UISETP.NE.AND UP2, UPT, UR20, -0x1, UPT ;  /* 0xffffffff1400788c */ /* 0x000fe2000bf45270 */
[----:B------:R-:W3:Y:S01]  /*f720*/  LDCU UR12, c[0x0][0x434] ;  /* 0x00008680ff0c77ac */ /* 0x000ee20008000800 */
[----:B-1----:R-:W-:Y:S01]  /*f730*/  FADD.FTZ R239, R0, R239 ;  /* 0x000000ef00ef7221 */ /* 0x002fe20000010000 */
[----:B--2---:R-:W-:Y:S01]  /*f740*/  UISETP.NE.AND UP1, UPT, UR8, URZ, UPT ;  /* 0x000000ff0800728c */ /* 0x004fe2000bf25270 */
[----:B----4-:R-:W-:-:S03]  /*f750*/  FADD.FTZ R0, R4, R242 ;  /* 0x000000f204007221 */ /* 0x010fc60000010000 */
[----:B------:R-:W1:Y:S01]  /*f760*/  SHFL.BFLY PT, R4, R239, 0x1, 0x1f ;  /* 0x0c201f00ef047f89 */ /* 0x000e6200000e0000 */
[----:B------:R-:W-:-:S03]  /*f770*/  UISETP.NE.AND UP0, UPT, UR10, URZ, !UP1 ;  /* 0x000000ff0a00728c */ /* 0x000fc6000cf05270 */
[----:B------:R-:W2:Y:S03]  /*f780*/  SHFL.BFLY PT, R5, R0, 0x1, 0x1f ;  /* 0x0c201f0000057f89 */ /* 0x000ea600000e0000 */
[----:B------:R-:W4:Y:S01]  /*f790*/  @UP1 LDCU UR8, c[0x0][0x430] ;  /* 0x00008600ff0817ac */ /* 0x000f220008000800 */
[C---:B---3--:R-:W-:Y:S02]  /*f7a0*/  SHF.L.U32 R6, R177.reuse, 0x4, RZ ;  /* 0x00000004b1067819 */ /* 0x048fe400000006ff */
[C---:B------:R-:W-:Y:S02]  /*f7b0*/  LOP3.LUT P1, RZ, R177.reuse, 0x10, RZ, 0xc0, !PT ;  /* 0x00000010b1ff7812 */ /* 0x040fe4000782c0ff */
[----:B------:R-:W-:Y:S02]  /*f7c0*/  LOP3.LUT R6, R6, 0x1c0, RZ, 0xc0, !PT ;  /* 0x000001c006067812 */ /* 0x000fe400078ec0ff */
[----:B------:R-:W-:Y:S01]  /*f7d0*/  LOP3.LUT P2, RZ, R177, 0x8, RZ, 0xc0, !PT ;  /* 0x00000008b1ff7812 */ /* 0x000fe2000784c0ff */
[----:B-1----:R-:W-:Y:S01]  /*f7e0*/  FADD.FTZ R239, R239, R4 ;  /* 0x00000004efef7221 */ /* 0x002fe20000010000 */
[----:B----4-:R-:W-:Y:S01]  /*f7f0*/  @UP1 UIMAD UR12, UR8, UR9, URZ ;  /* 0x00000009080c12a4 */ /* 0x010fe2000f8e02ff */
[----:B--2---:R-:W-:-:S02]  /*f800*/  FADD.FTZ R132, R0, R5 ;  /* 0x0000000500847221 */ /* 0x004fc40000010000 */
[----:B------:R-:W1:Y:S01]  /*f810*/  MUFU.RCP R4, R239 ;  /* 0x000000ef00047308 */ /* 0x000e620000001000 */
[----:B------:R-:W-:Y:S02]  /*f820*/  FSETP.NE.FTZ.AND P4, PT, R239, RZ, PT ;  /* 0x000000ffef00720b */ /* 0x000fe40003f95000 */
[----:B------:R-:W-:Y:S02]  /*f830*/  SHF.L.U32 R5, R177, 0x1, RZ ;  /* 0x00000001b1057819 */ /* 0x000fe400000006ff */
[----:B------:R-:W-:Y:S02]  /*f840*/  FSETP.NE.FTZ.AND P3, PT, R132, RZ, PT ;  /* 0x000000ff8400720b */ /* 0x000fe40003f75000 */
[--C-:B-----5:R-:W-:Y:S01]  /*f850*/  LOP3.LUT R206, R206, 0x6, R5.reuse, 0xf8, !PT ;  /* 0x00000006cece7812 */ /* 0x120fe200078ef805 */
[----:B------:R-:W2:Y:S01]  /*f860*/  MUFU.RCP R27, R132 ;  /* 0x00000084001b7308 */ /* 0x000ea20000001000 */
[----:B-1----:R-:W-:Y:S02]  /*f870*/  FSEL R0, R4, 1, P4 ;  /* 0x3f80000004007808 */ /* 0x002fe40002000000 */
[----:B------:R-:W-:-:S03]  /*f880*/  LOP3.LUT R4, R6, 0x38, R5, 0xf8, !PT ;  /* 0x0000003806047812 */ /* 0x000fc600078ef805 */
[----:B------:R-:W-:Y:S01]  /*f890*/  FMUL.FTZ R0, R0, UR4 ;  /* 0x0000000400007c20 */ /* 0x000fe20008410000 */
[----:B------:R-:W-:Y:S02]  /*f8a0*/  LOP3.LUT R206, R206, R4, RZ, 0xfc, !PT ;  /* 0x00000004cece7212 */ /* 0x000fe400078efcff */
[----:B--2---:R-:W-:Y:S01]  /*f8b0*/  FSEL R27, R27, 1, P3 ;  /* 0x3f8000001b1b7808 */ /* 0x004fe20001800000 */
[C---:B------:R-:W-:Y:S01]  /*f8c0*/  FMUL.FTZ R175, R0.reuse, R160 ;  /* 0x000000a000af7220 */ /* 0x040fe20000410000 */
[C---:B------:R-:W-:Y:S01]  /*f8d0*/  FMUL.FTZ R160, R0.reuse, R48 ;  /* 0x0000003000a07220 */ /* 0x040fe20000410000 */
[C---:B------:R-:W-:Y:S01]  /*f8e0*/  FMUL.FTZ R12, R0.reuse, R157 ;  /* 0x0000009d000c7220 */ /* 0x040fe20000410000 */
[C---:B------:R-:W-:Y:S01]  /*f8f0*/  FMUL.FTZ R157, R0.reuse, R52 ;  /* 0x00000034009d7220 */ /* 0x040fe20000410000 */
[----:B------:R-:W-:Y:S01]  /*f900*/  FMUL.FTZ R27, R27, UR4 ;  /* 0x000000041b1b7c20 */ /* 0x000fe20008410000 */
[----:B------:R-:W-:Y:S01]  /*f910*/  UMOV UR4, 0x400 ;  /* 0x0000040000047882 */ /* 0x000fe20000000000 */
[----:B------:R-:W-:Y:S01]  /*f920*/  FMUL.FTZ R176, R0, R164 ;  /* 0x000000a400b07220 */ /* 0x000fe20000410000 */
[----:B------:R-:W-:Y:S01]  /*f930*/  ULEA UR6, UR6, UR4, 0x18 ;  /* 0x0000000406067291 */ /* 0x000fe2000f8ec0ff */
        /* <DEDUP_REMOVED lines=9> */
[----:B------:R-:W-:Y:S01]  /*f9d0*/  MOV R70, 0x10 ;  /* 0x0000001000467802 */ /* 0x000fe20000000f00 */
[----:B------:R-:W-:Y:S01]  /*f9e0*/  FMUL.FTZ R172, R0, R148 ;  /* 0x0000009400ac7220 */ /* 0x000fe20000410000 */
[----:B------:R-:W-:Y:S01]  /*f9f0*/  F2FP.BF16.F32.PACK_AB R54, R54, R10 ;  /* 0x0000000a3636723e */ /* 0x000fe200000010ff */
[C---:B------:R-:W-:Y:S01]  /*fa00*/  FMUL.FTZ R166, R27.reuse, R166 ;  /* 0x000000a61ba67220 */ /* 0x040fe20000410000 */
[C---:B------:R-:W-:Y:S01]  /*fa10*/  FMUL.FTZ R6, R27.reuse, R167 ;  /* 0x000000a71b067220 */ /* 0x040fe20000410000 */
[C---:B------:R-:W-:Y:S01]  /*fa20*/  FMUL.FTZ R8, R27.reuse, R58 ;  /* 0x0000003a1b087220 */ /* 0x040fe20000410000 */
[C---:B------:R-:W-:Y:S01]  /*fa30*/  FMUL.FTZ R52, R27.reuse, R59 ;  /* 0x0000003b1b347220 */ /* 0x040fe20000410000 */
[----:B------:R-:W-:Y:S01]  /*fa40*/  MOV R10, 0x20 ;  /* 0x00000020000a7802 */ /* 0x000fe20000000f00 */
[C---:B------:R-:W-:Y:S01]  /*fa50*/  FMUL.FTZ R7, R0.reuse, R161 ;  /* 0x000000a100077220 */ /* 0x040fe20000410000 */
[C---:B------:R-:W-:Y:S01]  /*fa60*/  FMUL.FTZ R171, R0.reuse, R144 ;  /* 0x0000009000ab7220 */ /* 0x040fe20000410000 */
[----:B------:R-:W-:Y:S01]  /*fa70*/  FMUL.FTZ R148, R0, R145 ;  /* 0x0000009100947220 */ /* 0x000fe20000410000 */
[C---:B------:R-:W-:Y:S01]  /*fa80*/  FMUL.FTZ R17, R27.reuse, R50 ;  /* 0x000000321b117220 */ /* 0x040fe20000410000 */
[----:B------:R-:W-:Y:S01]  /*fa90*/  F2FP.BF16.F32.PACK_AB R48, R48, R4 ;  /* 0x000000043030723e */ /* 0x000fe200000010ff */
[C---:B------:R-:W-:Y:S01]  /*faa0*/  FMUL.FTZ R170, R0.reuse, R140 ;  /* 0x0000008c00aa7220 */ /* 0x040fe20000410000 */
[C---:B------:R-:W-:Y:S01]  /*fab0*/  FMUL.FTZ R145, R0.reuse, R141 ;  /* 0x0000008d00917220 */ /* 0x040fe20000410000 */
[C---:B------:R-:W-:Y:S01]  /*fac0*/  FMUL.FTZ R169, R0.reuse, R136 ;  /* 0x0000008800a97220 */ /* 0x040fe20000410000 */
[----:B------:R-:W-:Y:S01]  /*fad0*/  FMUL.FTZ R144, R0, R137 ;  /* 0x0000008900907220 */ /* 0x000fe20000410000 */
[C---:B------:R-:W-:Y:S01]  /*fae0*/  FMUL.FTZ R5, R27.reuse, R62 ;  /* 0x0000003e1b057220 */ /* 0x040fe20000410000 */
[C---:B------:R-:W-:Y:S01]  /*faf0*/  FMUL.FTZ R50, R27.reuse, R63 ;  /* 0x0000003f1b327220 */ /* 0x040fe20000410000 */
[----:B------:R-:W-:Y:S01]  /*fb00*/  SEL R70, R70, 0xfffffff0, !P0 ;  /* 0xfffffff046467807 */ /* 0x000fe20004000000 */
[----:B------:R-:W-:Y:S01]  /*fb10*/  FMUL.FTZ R174, R0, R156 ;  /* 0x0000009c00ae7220 */ /* 0x000fe20000410000 */
[----:B------:R-:W-:Y:S01]  /*fb20*/  LEA R4, R206, UR6, 0x1 ;  /* 0x00000006ce047c11 */ /* 0x000fe2000f8e08ff */
        /* <DEDUP_REMOVED lines=51> */
[----:B------:R-:W-:Y:S01]  /*fe60*/  FMUL.FTZ R13, R27, R163 ;  /* 0x000000a31b0d7220 */ /* 0x000fe20000410000 */
[----:B------:R-:W-:Y:S01]  /*fe70*/  F2FP.BF16.F32.PACK_AB R0, R165, R176 ;  /* 0x000000b0a500723e */ /* 0x000fe200000010ff */
[C---:B------:R-:W-:Y:S01]  /*fe80*/  FMUL.FTZ R158, R27.reuse, R158 ;  /* 0x0000009e1b9e7220 */ /* 0x040fe20000410000 */
[----:B------:R-:W-:Y:S01]  /*fe90*/  F2FP.BF16.F32.PACK_AB R6, R6, R166 ;  /* 0x000000a60606723e */ /* 0x000fe200000010ff */
[----:B------:R-:W-:Y:S01]  /*fea0*/  FMUL.FTZ R11, R27, R159 ;  /* 0x0000009f1b0b7220 */ /* 0x000fe20000410000 */
[----:B------:R-:W-:Y:S01]  /*feb0*/  F2FP.BF16.F32.PACK_AB R52, R52, R8 ;  /* 0x000000083434723e */ /* 0x000fe200000010ff */
[----:B------:R1:W-:Y:S01]  /*fec0*/  STS [R4], R0 ;  /* 0x0000000004007388 */ /* 0x0003e20000000800 */
[----:B------:R-:W-:Y:S01]  /*fed0*/  F2FP.BF16.F32.PACK_AB R7, R7, R175 ;  /* 0x000000af0707723e */ /* 0x000fe200000010ff */
[C---:B------:R-:W-:Y:S01]  /*fee0*/  FMUL.FTZ R154, R27.reuse, R154 ;  /* 0x0000009a1b9a7220 */ /* 0x040fe20000410000 */
[----:B------:R-:W-:Y:S01]  /*fef0*/  IADD3 R8, PT, PT, R4, R70, RZ ;  /* 0x0000004604087210 */ /* 0x000fe20007ffe0ff */
[----:B------:R-:W-:Y:S01]  /*ff00*/  STS [R4+0x400], R6 ;  /* 0x0004000604007388 */ /* 0x000fe20000000800 */
[----:B------:R-:W-:Y:S01]  /*ff10*/  F2FP.BF16.F32.PACK_AB R50, R50, R5 ;  /* 0x000000053232723e */ /* 0x000fe200000010ff */
[----:B------:R-:W-:Y:S01]  /*ff20*/  FMUL.FTZ R16, R27, R155 ;  /* 0x0000009b1b107220 */ /* 0x000fe20000410000 */
[----:B------:R-:W-:Y:S01]  /*ff30*/  IADD3 R5, PT, PT, R4, R10, RZ ;  /* 0x0000000a04057210 */ /* 0x000fe20007ffe0ff */
[----:B------:R2:W-:Y:S01]  /*ff40*/  STS [R8], R7 ;  /* 0x0000000708007388 */ /* 0x0005e20000000800 */
[----:B------:R-:W-:Y:S01]  /*ff50*/  F2FP.BF16.F32.PACK_AB R13, R13, R162 ;  /* 0x000000a20d0d723e */ /* 0x000fe200000010ff */
[C---:B------:R-:W-:Y:S01]  /*ff60*/  FMUL.FTZ R150, R27.reuse, R150 ;  /* 0x000000961b967220 */ /* 0x040fe20000410000 */
[----:B------:R-:W-:Y:S01]  /*ff70*/  F2FP.BF16.F32.PACK_AB R12, R12, R174 ;  /* 0x000000ae0c0c723e */ /* 0x000fe200000010ff */
[----:B------:R-:W-:Y:S01]  /*ff80*/  FMUL.FTZ R14, R27, R151 ;  /* 0x000000971b0e7220 */ /* 0x000fe20000410000 */
[----:B------:R-:W-:Y:S01]  /*ff90*/  F2FP.BF16.F32.PACK_AB R11, R11, R158 ;  /* 0x0000009e0b0b723e */ /* 0x000fe200000010ff */
[----:B------:R-:W-:Y:S01]  /*ffa0*/  FMUL.FTZ R146, R27, R146 ;  /* 0x000000921b927220 */ /* 0x000fe20000410000 */
[----:B------:R-:W-:Y:S01]  /*ffb0*/  F2FP.BF16.F32.PACK_AB R9, R9, R173 ;  /* 0x000000ad0909723e */ /* 0x000fe200000010ff */
[C---:B------:R-:W-:Y:S01]  /*ffc0*/  FMUL.FTZ R68, R27.reuse, R147 ;  /* 0x000000931b447220 */ /* 0x040fe20000410000 */
[C---:B------:R-:W-:Y:S01]  /*ffd0*/  FMUL.FTZ R142, R27.reuse, R142 ;  /* 0x0000008e1b8e7220 */ /* 0x040fe20000410000 */
[C---:B------:R-:W-:Y:S01]  /*ffe0*/  FMUL.FTZ R143, R27.reuse, R143 ;  /* 0x0000008f1b8f7220 */ /* 0x040fe20000410000 */
[C---:B------:R-:W-:Y:S01]  /*fff0*/  FMUL.FTZ R138, R27.reuse, R138 ;  /* 0x0000008a1b8a7220 */ /* 0x040fe20000410000 */
[C---:B------:R-:W-:Y:S01]  /*10000*/  FMUL.FTZ R64, R27.reuse, R139 ;  /* 0x0000008b1b407220 */ /* 0x040fe20000410000 */
[----:B------:R-:W-:Y:S01]  /*10010*/  STS [R8+0x400], R13 ;  /* 0x0004000d08007388 */ /* 0x000fe20000000800 */
[C---:B------:R-:W-:Y:S01]  /*10020*/  FMUL.FTZ R22, R27.reuse, R38 ;  /* 0x000000261b167220 */ /* 0x040fe20000410000 */
[C---:B------:R-:W-:Y:S01]  /*10030*/  FMUL.FTZ R39, R27.reuse, R39 ;  /* 0x000000271b277220 */ /* 0x040fe20000410000 */
[----:B------:R-:W-:Y:S01]  /*10040*/  F2FP.BF16.F32.PACK_AB R16, R16, R154 ;  /* 0x0000009a1010723e */ /* 0x000fe200000010ff */
[----:B------:R-:W-:Y:S01]  /*10050*/  STS [R5], R12 ;  /* 0x0000000c05007388 */ /* 0x000fe20000000800 */
[C---:B-1----:R-:W-:Y:S01]  /*10060*/  IADD3 R0, PT, PT, R4.reuse, 0x40, RZ ;  /* 0x0000004004007810 */ /* 0x042fe20007ffe0ff */
[C---:B------:R-:W-:Y:S01]  /*10070*/  FMUL.FTZ R20, R27.reuse, R42 ;  /* 0x0000002a1b147220 */ /* 0x040fe20000410000 */
[----:B------:R-:W-:Y:S01]  /*10080*/  @P1 IADD3 R0, PT, PT, R4, -0x40, RZ ;  /* 0xffffffc004001810 */ /* 0x000fe20007ffe0ff */
[----:B------:R-:W-:Y:S01]  /*10090*/  STS [R5+0x400], R11 ;  /* 0x0004000b05007388 */ /* 0x000fe20000000800 */
[----:B------:R-:W-:Y:S01]  /*100a0*/  FMUL.FTZ R60, R27, R43 ;  /* 0x0000002b1b3c7220 */ /* 0x000fe20000410000 */
[----:B------:R-:W-:Y:S01]  /*100b0*/  F2FP.BF16.F32.PACK_AB R15, R15, R172 ;  /* 0x000000ac0f0f723e */ /* 0x000fe200000010ff */
[C---:B------:R-:W-:Y:S01]  /*100c0*/  FMUL.FTZ R47, R27.reuse, R47 ;  /* 0x0000002f1b2f7220 */ /* 0x040fe20000410000 */
[----:B--2---:R-:W-:Y:S01]  /*100d0*/  IADD3 R7, PT, PT, R70, R5, RZ ;  /* 0x0000000546077210 */ /* 0x004fe20007ffe0ff */
[C---:B------:R-:W-:Y:S01]  /*100e0*/  FMUL.FTZ R56, R27.reuse, R51 ;  /* 0x000000331b387220 */ /* 0x040fe20000410000 */
[----:B------:R-:W-:Y:S01]  /*100f0*/  IADD3 R10, PT, PT, R10, R0, RZ ;  /* 0x000000000a0a7210 */ /* 0x000fe20007ffe0ff */
[----:B------:R-:W1:Y:S01]  /*10100*/  @!UP3 LDCU.64 UR4, c[0x0][0x400] ;  /* 0x00008000ff04b7ac */ /* 0x000e620008000a00 */
[----:B------:R-:W-:Y:S01]  /*10110*/  F2FP.BF16.F32.PACK_AB R14, R14, R150 ;  /* 0x000000960e0e723e */ /* 0x000fe200000010ff */
[----:B------:R2:W-:Y:S01]  /*10120*/  STS [R7], R9 ;  /* 0x0000000907007388 */ /* 0x0005e20000000800 */
        /* <DEDUP_REMOVED lines=10> */
[----:B------:R-:W-:Y:S01]  /*101d0*/  F2FP.BF16.F32.PACK_AB R64, R64, R138 ;  /* 0x0000008a4040723e */ /* 0x000fe200000010ff */
[----:B------:R-:W-:Y:S01]  /*101e0*/  STS [R0+0x400], R14 ;  /* 0x0004000e00007388 */ /* 0x000fe20000000800 */
[----:B------:R-:W-:Y:S01]  /*101f0*/  IADD3 R6, PT, PT, R70, R10, RZ ;  /* 0x0000000a46067210 */ /* 0x000fe20007ffe0ff */
[----:B------:R-:W-:Y:S01]  /*10200*/  FMUL.FTZ R42, R27, R79 ;  /* 0x0000004f1b2a7220 */ /* 0x000fe20000410000 */
[----:B------:R-:W-:Y:S01]  /*10210*/  F2FP.BF16.F32.PACK_AB R63, R141, R168 ;  /* 0x000000a88d3f723e */ /* 0x000fe200000010ff */
[----:B------:R-:W-:Y:S01]  /*10220*/  FMUL.FTZ R82, R27, R82 ;  /* 0x000000521b527220 */ /* 0x000fe20000410000 */
[----:B------:R-:W-:Y:S01]  /*10230*/  F2FP.BF16.F32.PACK_AB R62, R39, R22 ;  /* 0x00000016273e723e */ /* 0x000fe200000010ff */
[C---:B------:R-:W-:Y:S01]  /*10240*/  FMUL.FTZ R40, R27.reuse, R83 ;  /* 0x000000531b287220 */ /* 0x040fe20000410000 */
[----:B------:R-:W-:Y:S01]  /*10250*/  F2FP.BF16.F32.PACK_AB R61, R140, R164 ;  /* 0x000000a48c3d723e */ /* 0x000fe200000010ff */
[C---:B------:R-:W-:Y:S01]  /*10260*/  FMUL.FTZ R86, R27.reuse, R86 ;  /* 0x000000561b567220 */ /* 0x040fe20000410000 */
[----:B------:R-:W-:Y:S01]  /*10270*/  F2FP.BF16.F32.PACK_AB R60, R60, R20 ;  /* 0x000000143c3c723e */ /* 0x000fe200000010ff */
[----:B------:R-:W-:Y:S01]  /*10280*/  FMUL.FTZ R38, R27, R87 ;  /* 0x000000571b267220 */ /* 0x000fe20000410000 */
[----:B------:R-:W-:Y:S01]  /*10290*/  F2FP.BF16.F32.PACK_AB R59, R137, R161 ;  /* 0x000000a1893b723e */ /* 0x000fe200000010ff */
[C---:B------:R-:W-:Y:S01]  /*102a0*/  FMUL.FTZ R90, R27.reuse, R90 ;  /* 0x0000005a1b5a7220 */ /* 0x040fe20000410000 */
[----:B--2---:R-:W-:Y:S01]  /*102b0*/  IADD3 R9, PT, PT, R70, R0, RZ ;  /* 0x0000000046097210 */ /* 0x004fe20007ffe0ff */
[----:B------:R-:W-:Y:S01]  /*102c0*/  FMUL.FTZ R36, R27, R91 ;  /* 0x0000005b1b247220 */ /* 0x000fe20000410000 */
[----:B------:R-:W-:Y:S01]  /*102d0*/  F2FP.BF16.F32.PACK_AB R58, R47, R18 ;  /* 0x000000122f3a723e */ /* 0x000fe200000010ff */
[C---:B------:R-:W-:Y:S01]  /*102e0*/  FMUL.FTZ R94, R27.reuse, R94 ;  /* 0x0000005e1b5e7220 */ /* 0x040fe20000410000 */
[----:B------:R-:W-:Y:S01]  /*102f0*/  F2FP.BF16.F32.PACK_AB R57, R136, R160 ;  /* 0x000000a08839723e */ /* 0x000fe200000010ff */
        /* <DEDUP_REMOVED lines=25> */
[----:B------:R-:W-:Y:S01]  /*10490*/  FMUL.FTZ R28, R27, R107 ;  /* 0x0000006b1b1c7220 */ /* 0x000fe20000410000 */
        /* <DEDUP_REMOVED lines=28> */
[----:B-1----:R-:W-:Y:S01]  /*10660*/  @!UP3 UIMAD.WIDE.U32 UR14, UR7, UR4, URZ ;  /* 0x00000004070eb2a5 */ /* 0x002fe2000f8e00ff */
[----:B------:R-:W-:Y:S01]  /*10670*/  F2FP.BF16.F32.PACK_AB R28, R28, R106 ;  /* 0x0000006a1c1c723e */ /* 0x000fe200000010ff */
[----:B------:R-:W-:Y:S01]  /*10680*/  STS [R0+0x2000], R55 ;  /* 0x0020003700007388 */ /* 0x000fe20000000800 */
[----:B------:R-:W-:Y:S01]  /*10690*/  F2FP.BF16.F32.PACK_AB R26, R26, R108 ;  /* 0x0000006c1a1a723e */ /* 0x000fe200000010ff */
[----:B------:R-:W-:Y:S01]  /*106a0*/  @!UP3 UIMAD UR11, UR7, UR5, UR15 ;  /* 0x00000005070bb2a4 */ /* 0x000fe2000f8e020f */
[----:B------:R-:W-:Y:S01]  /*106b0*/  F2FP.BF16.F32.PACK_AB R25, R25, R110 ;  /* 0x0000006e1919723e */ /* 0x000fe200000010ff */
[----:B------:R-:W-:Y:S01]  /*106c0*/  STS [R0+0x2400], R54 ;  /* 0x0024003600007388 */ /* 0x000fe20000000800 */
[----:B------:R-:W-:Y:S01]  /*106d0*/  F2FP.BF16.F32.PACK_AB R24, R24, R112 ;  /* 0x000000701818723e */ /* 0x000fe200000010ff */
[----:B------:R-:W1:Y:S01]  /*106e0*/  @UP3 LDCU.64 UR4, c[0x0][0x408] ;  /* 0x00008100ff0437ac */ /* 0x000e620008000a00 */
        /* <DEDUP_REMOVED lines=11> */
[----:B------:R-:W-:Y:S04]  /*107a0*/  STS [R10+0x2400], R50 ;  /* 0x002400320a007388 */ /* 0x000fe80000000800 */
[----:B------:R-:W-:Y:S01]  /*107b0*/  STS [R6+0x2000], R49 ;  /* 0x0020003106007388 */ /* 0x000fe20000000800 */
[----:B-1----:R-:W-:-:S03]  /*107c0*/  @UP3 UIMAD.WIDE.U32 UR16, UR20, UR4, URZ ;  /* 0x00000004141032a5 */ /* 0x002fc6000f8e00ff */
[----:B------:R-:W-:Y:S01]  /*107d0*/  STS [R6+0x2400], R48 ;  /* 0x0024003006007388 */ /* 0x000fe20000000800 */
[----:B------:R-:W-:Y:S02]  /*107e0*/  @UP3 UIMAD UR11, UR20, UR5, UR17 ;  /* 0x00000005140b32a4 */ /* 0x000fe4000f8e0211 */
[----:B------:R-:W-:Y:S01]  /*107f0*/  @!UP2 UIMAD UR20, UR7, UR9, URZ ;  /* 0x000000090714a2a4 */ /* 0x000fe2000f8e02ff */
[----:B------:R-:W-:Y:S01]  /*10800*/  STS [R4+0x4000], R47 ;  /* 0x0040002f04007388 */ /* 0x000fe20000000800 */
[----:B------:R-:W1:Y:S03]  /*10810*/  @UP1 LDCU UR5, c[0x0][0x430] ;  /* 0x00008600ff0517ac */ /* 0x000e660008000800 */
[----:B------:R-:W-:Y:S01]  /*10820*/  STS [R4+0x4400], R46 ;  /* 0x0044002e04007388 */ /* 0x000fe20000000800 */
[----:B------:R-:W-:Y:S01]  /*10830*/  @UP1 UMOV UR4, 0x1 ;  /* 0x0000000100041882 */ /* 0x000fe20000000000 */
[----:B------:R-:W-:Y:S01]  /*10840*/  @UP3 UMOV UR14, UR16 ;  /* 0x00000010000e3c82 */ /* 0x000fe20008000000 */
[----:B------:R-:W-:Y:S01]  /*10850*/  USHF.R.S32.HI UR8, URZ, 0x1f, UR20 ;  /* 0x0000001fff087899 */ /* 0x000fe20008011414 */
        /* <DEDUP_REMOVED lines=16> */
[----:B--2---:R-:W-:-:S03]  /*10960*/  SHF.L.U32 R36, R177, 0x3, RZ ;  /* 0x00000003b1247819 */ /* 0x004fc600000006ff */
[----:B------:R-:W-:Y:S01]  /*10970*/  STS [R8+0x6000], R29 ;  /* 0x0060001d08007388 */ /* 0x000fe20000000800 */
[----:B------:R-:W-:-:S03]  /*10980*/  LOP3.LUT R12, R36, 0x1f8, RZ, 0xc0, !PT ;  /* 0x000001f8240c7812 */ /* 0x000fc600078ec0ff */
[----:B------:R-:W-:Y:S01]  /*10990*/  STS [R8+0x6400], R28 ;  /* 0x0064001c08007388 */ /* 0x000fe20000000800 */
[----:B------:R-:W-:-:S03]  /*109a0*/  LOP3.LUT R12, R12, 0x38, R177, 0x78, !PT ;  /* 0x000000380c0c7812 */ /* 0x000fc600078e78b1 */
[----:B------:R-:W-:Y:S01]  /*109b0*/  STS [R5+0x6000], R26 ;  /* 0x0060001a05007388 */ /* 0x000fe20000000800 */
[----:B------:R-:W-:-:S03]  /*109c0*/  LOP3.LUT R12, R12, 0x1e00, R36, 0xf8, !PT ;  /* 0x00001e000c0c7812 */ /* 0x000fc600078ef824 */
[----:B------:R-:W-:Y:S04]  /*109d0*/  STS [R5+0x6400], R25 ;  /* 0x0064001905007388 */ /* 0x000fe80000000800 */
[----:B------:R-:W-:Y:S04]  /*109e0*/  STS [R7+0x6000], R24 ;  /* 0x0060001807007388 */ /* 0x000fe80000000800 */
[----:B------:R-:W-:Y:S01]  /*109f0*/  STS [R7+0x6400], R23 ;  /* 0x0064001707007388 */ /* 0x000fe20000000800 */
[----:B---3--:R-:W-:-:S03]  /*10a00*/  F2FP.BF16.F32.PACK_AB R4, R129, R128 ;  /* 0x000000808104723e */ /* 0x008fc600000010ff */
[----:B------:R-:W-:Y:S04]  /*10a10*/  STS [R0+0x6000], R22 ;  /* 0x0060001600007388 */ /* 0x000fe80000000800 */
[----:B------:R2:W-:Y:S04]  /*10a20*/  STS [R0+0x6400], R21 ;  /* 0x0064001500007388 */ /* 0x0005e80000000800 */
[----:B------:R3:W-:Y:S04]  /*10a30*/  STS [R9+0x6000], R20 ;  /* 0x0060001409007388 */ /* 0x0007e80000000800 */
[----:B------:R3:W-:Y:S04]  /*10a40*/  STS [R9+0x6400], R19 ;  /* 0x0064001309007388 */ /* 0x0007e80000000800 */
[----:B------:R3:W-:Y:S04]  /*10a50*/  STS [R10+0x6000], R18 ;  /* 0x006000120a007388 */ /* 0x0007e80000000800 */
[----:B------:R3:W-:Y:S01]  /*10a60*/  STS [R10+0x6400], R17 ;  /* 0x006400110a007388 */ /* 0x0007e20000000800 */
[----:B--2---:R-:W-:-:S05]  /*10a70*/  FMUL.FTZ R0, R27, R131 ;  /* 0x000000831b007220 */ /* 0x004fca0000410000 */
[----:B------:R-:W-:Y:S01]  /*10a80*/  F2FP.BF16.F32.PACK_AB R0, R0, R130 ;  /* 0x000000820000723e */ /* 0x000fe200000010ff */
[----:B-1----:R-:W-:Y:S06]  /*10a90*/  BRA.U UP1, `(.L_x_1052) ;  /* 0x0000000101207547 */ /* 0x002fec000b800000 */
        /* <DEDUP_REMOVED lines=8> */
.L_x_1052:
[----:B------:R1:W-:Y:S01]  /*10b20*/  STS [R6+0x6000], R4 ;  /* 0x0060000406007388 */ /* 0x0003e20000000800 */
[----:B------:R-:W-:Y:S01]  /*10b30*/  LEA R12, R12, UR6, 0x1 ;  /* 0x000000060c0c7c11 */ /* 0x000fe2000f8e08ff */
[----:B------:R-:W2:Y:S01]  /*10b40*/  S2UR UR6, SR_CTAID.X ;  /* 0x00000000000679c3 */ /* 0x000ea20000002500 */
[----:B------:R-:W-:Y:S01]  /*10b50*/  UIMAD UR12, UR13, UR12, URZ ;  /* 0x0000000c0d0c72a4 */ /* 0x000fe2000f8e02ff */
[----:B------:R4:W-:Y:S01]  /*10b60*/  STS [R6+0x6400], R0 ;  /* 0x0064000006007388 */ /* 0x0009e20000000800 */
[----:B------:R-:W-:Y:S01]  /*10b70*/  LOP3.LUT P0, RZ, R177, 0x3, RZ, 0xc0, !PT ;  /* 0x00000003b1ff7812 */ /* 0x000fe2000780c0ff */
[----:B------:R-:W-:Y:S01]  /*10b80*/  USEL UR20, UR20, URZ, UP0 ;  /* 0x000000ff14147287 */ /* 0x000fe20008000000 */
[----:B------:R-:W-:Y:S03]  /*10b90*/  BSSY.RECONVERGENT B0, `(.L_x_1053) ;  /* 0x000002d000007945 */ /* 0x000fe60003800200 */
[----:B------:R-:W-:Y:S01]  /*10ba0*/  BAR.SYNC.DEFER_BLOCKING 0x0 ;  /* 0x0000000000007b1d */ /* 0x000fe20000010000 */
[----:B------:R-:W-:Y:S01]  /*10bb0*/  @!UP0 UIMAD UR12, UR7, UR4, UR12 ;  /* 0x00000004070c82a4 */ /* 0x000fe2000f8e020c */
[----:B------:R-:W-:Y:S01]  /*10bc0*/  MOV R13, 0x7f800000 ;  /* 0x7f800000000d7802 */ /* 0x000fe20000000f00 */
[----:B------:R-:W-:Y:S01]  /*10bd0*/  USEL UR8, UR8, URZ, UP0 ;  /* 0x000000ff08087287 */ /* 0x000fe20008000000 */
[----:B------:R-:W-:Y:S01]  /*10be0*/  MOV R7, 0x7f800000 ;  /* 0x7f80000000077802 */ /* 0x000fe20000000f00 */
[----:B------:R-:W-:-:S03]  /*10bf0*/  USHF.L.U32 UR21, UR21, 0x6, URZ ;  /* 0x0000000615157899 */ /* 0x000fc600080006ff */
[----:B------:R-:W5:Y:S01]  /*10c00*/  @P3 LDC R5, c[0x0][0x458] ;  /* 0x00011600ff053b82 */ /* 0x000f620000000800 */
[----:B------:R-:W-:Y:S01]  /*10c10*/  USHF.R.S32.HI UR7, URZ, 0x1f, UR12 ;  /* 0x0000001fff077899 */ /* 0x000fe2000801140c */
[----:B------:R-:W3:Y:S01]  /*10c20*/  S2R R14, SR_CTAID.X ;  /* 0x00000000000e7919 */ /* 0x000ee20000002500 */
[----:B------:R-:W-:Y:S01]  /*10c30*/  UIADD3 UR21, UPT, UPT, -UR21, UR23, URZ ;  /* 0x0000001715157290 */ /* 0x000fe2000fffe1ff */
[----:B-1----:R-:W1:Y:S01]  /*10c40*/  @P4 MUFU.LG2 R4, R239 ;  /* 0x000000ef00044308 */ /* 0x002e620000000c00 */
[----:B--2---:R-:W-:-:S03]  /*10c50*/  UIMAD UR9, UR6, UR5, URZ ;  /* 0x00000005060972a4 */ /* 0x004fc6000f8e02ff */
[----:B----4-:R-:W2:Y:S01]  /*10c60*/  @P4 LDC R6, c[0x0][0x458] ;  /* 0x00011600ff064b82 */ /* 0x010ea20000000800 */
[----:B------:R-:W-:Y:S01]  /*10c70*/  USHF.L.U32 UR9, UR9, 0x6, URZ ;  /* 0x0000000609097899 */ /* 0x000fe200080006ff */
[----:B------:R4:W2:Y:S02]  /*10c80*/  LDS.128 R32, [R12+0x1800] ;  /* 0x001800000c207984 */ /* 0x0008a40000000c00 */
[----:B------:R-:W3:Y:S01]  /*10c90*/  @P3 MUFU.LG2 R0, R132 ;  /* 0x0000008400003308 */ /* 0x000ee20000000c00 */
[----:B------:R-:W-:Y:S02]  /*10ca0*/  USHF.R.S32.HI UR4, URZ, 0x1f, UR9 ;  /* 0x0000001fff047899 */ /* 0x000fe40008011409 */
[----:B------:R-:W-:-:S04]  /*10cb0*/  UIADD3 UR20, UP1, UP0, UR9, UR20, UR12 ;  /* 0x0000001409147290 */ /* 0x000fc8000f83e00c */
[----:B------:R-:W-:Y:S01]  /*10cc0*/  UIADD3.X UR4, UPT, UPT, UR4, UR8, UR7, UP1, UP0 ;  /* 0x0000000804047290 */ /* 0x000fe20008fe0407 */
[----:B-1----:R-:W-:Y:S01]  /*10cd0*/  @P4 FMUL.FTZ R4, R4, 0.69314718246459960938 ;  /* 0x3f31721804044820 */ /* 0x002fe20000410000 */
[----:B---3--:R-:W-:-:S03]  /*10ce0*/  @P3 FMUL.FTZ R0, R0, 0.69314718246459960938 ;  /* 0x3f31721800003820 */ /* 0x008fc60000410000 */
[----:B--2---:R-:W-:Y:S01]  /*10cf0*/  @P4 FFMA.FTZ R13, R3, R6, R4 ;  /* 0x00000006030d4223 */ /* 0x004fe20000010004 */
[----:B-----5:R-:W-:Y:S01]  /*10d00*/  @P3 FFMA.FTZ R7, R2, R5, R0 ;  /* 0x0000000502073223 */ /* 0x020fe20000010000 */
[----:B----4-:R-:W-:Y:S06]  /*10d10*/  @P0 BRA `(.L_x_1054) ;  /* 0x0000000000500947 */ /* 0x010fec0003800000 */
        /* <DEDUP_REMOVED lines=9> */
[----:B------:R-:W-:Y:S01]  /*10db0*/  @!P3 IADD3 R3, P1, PT, R0, UR20, RZ ;  /* 0x000000140003bc10 */ /* 0x000fe2000ff3e0ff */
[----:B------:R-:W2:Y:S03]  /*10dc0*/  @!P2 LDC.64 R10, c[0x0][0x420] ;  /* 0x00010800ff0aab82 */ /* 0x000ea60000000a00 */
        /* <DEDUP_REMOVED lines=9> */
.L_x_1054:
[----:B------:R-:W-:Y:S05]  /*10e60*/  BSYNC.RECONVERGENT B0 ;  /* 0x0000000000007941 */ /* 0x000fea0003800200 */
.L_x_1053:
[----:B------:R2:W5:Y:S01]  /*10e70*/  LDL R37, [R1+0x80] ;  /* 0x0000800001257983 */ /* 0x0005620000100800 */
[----:B------:R-:W3:Y:S03]  /*10e80*/  LDCU.64 UR4, c[0x0][0x410] ;  /* 0x00008200ff0477ac */ /* 0x000ee60008000a00 */
[----:B------:R2:W5:Y:S04]  /*10e90*/  LDL R38, [R1+0x78] ;  /* 0x0000780001267983 */ /* 0x0005680000100800 */
[----:B------:R2:W5:Y:S01]  /*10ea0*/  LDL R39, [R1+0x7c] ;  /* 0x00007c0001277983 */ /* 0x0005620000100800 */
[----:B-1----:R-:W-:Y:S01]  /*10eb0*/  SHF.R.U32.HI R2, RZ, 0x3, R177 ;  /* 0x00000003ff027819 */ /* 0x002fe200000116b1 */
[----:B------:R-:W-:Y:S01]  /*10ec0*/  IMAD.MOV.U32 R3, RZ, RZ, RZ ;  /* 0x000000ffff037224 */ /* 0x000fe200078e00ff */
[----:B------:R-:W-:Y:S01]  /*10ed0*/  LOP3.LUT R36, R36, 0x38, RZ, 0xc0, !PT ;  /* 0x0000003824247812 */ /* 0x000fe200078ec0ff */
[----:B------:R2:W1:Y:S01]  /*10ee0*/  LDS.128 R28, [R12] ;  /* 0x000000000c1c7984 */ /* 0x0004620000000c00 */
[----:B------:R-:W-:Y:S01]  /*10ef0*/  ISETP.GE.AND P3, PT, R2, UR21, PT ;  /* 0x0000001502007c0c */ /* 0x000fe2000bf66270 */
[----:B------:R-:W-:Y:S01]  /*10f00*/  IMAD.WIDE.U32 R6, R14, 0x40, R2 ;  /* 0x000000400e067825 */ /* 0x000fe200078e0002 */
[----:B------:R-:W-:Y:S01]  /*10f10*/  IADD3 R4, P0, PT, R36, UR14, RZ ;  /* 0x0000000e24047c10 */ /* 0x000fe2000ff1e0ff */
[----:B------:R2:W4:Y:S01]  /*10f20*/  LDS.128 R24, [R12+0x2000] ;  /* 0x002000000c187984 */ /* 0x0005220000000c00 */
[C---:B------:R-:W-:Y:S01]  /*10f30*/  IADD3 R3, PT, PT, R2.reuse, 0x20, RZ ;  /* 0x0000002002037810 */ /* 0x040fe20007ffe0ff */
[C---:B------:R-:W-:Y:S01]  /*10f40*/  VIADD R8, R2.reuse, 0x10 ;  /* 0x0000001002087836 */ /* 0x040fe20000000000 */
[----:B------:R-:W-:Y:S01]  /*10f50*/  IADD3.X R5, PT, PT, RZ, UR11, RZ, P0, !PT ;  /* 0x0000000bff057c10 */ /* 0x000fe200087fe4ff */
[----:B------:R2:W1:Y:S01]  /*10f60*/  LDS.128 R20, [R12+0x4000] ;  /* 0x004000000c147984 */ /* 0x0004620000000c00 */
[----:B---3--:R-:W-:Y:S01]  /*10f70*/  IMAD.U32 R0, RZ, RZ, UR4 ;  /* 0x00000004ff007e24 */ /* 0x008fe2000f8e00ff */
[----:B------:R-:W-:Y:S01]  /*10f80*/  BSSY.RECONVERGENT B0, `(.L_x_1055) ;  /* 0x000001c000007945 */ /* 0x000fe20003800200 */
[----:B------:R-:W-:Y:S01]  /*10f90*/  VIADD R2, R2, 0x30 ;  /* 0x0000003002027836 */ /* 0x000fe20000000000 */
[----:B------:R2:W3:Y:S01]  /*10fa0*/  LDS.128 R16, [R12+0x6000] ;  /* 0x006000000c107984 */ /* 0x0004e20000000c00 */
[----:B------:R-:W-:Y:S01]  /*10fb0*/  IMAD.WIDE.U32 R10, R0, UR13, R4 ;  /* 0x0000000d000a7c25 */ /* 0x000fe2000f8e0004 */
[----:B------:R-:W-:-:S02]  /*10fc0*/  MOV R0, UR5 ;  /* 0x0000000500007c02 */ /* 0x000fc40008000f00 */
[----:B------:R-:W-:Y:S02]  /*10fd0*/  ISETP.GE.AND P2, PT, R8, UR21, PT ;  /* 0x0000001508007c0c */ /* 0x000fe4000bf46270 */
[----:B------:R-:W-:Y:S01]  /*10fe0*/  ISETP.GE.AND P1, PT, R3, UR21, PT ;  /* 0x0000001503007c0c */ /* 0x000fe2000bf26270 */
[----:B------:R-:W-:Y:S01]  /*10ff0*/  IMAD R9, R0, UR13, R11 ;  /* 0x0000000d00097c24 */ /* 0x000fe2000f8e020b */
[----:B------:R-:W-:Y:S01]  /*11000*/  ISETP.GE.AND P0, PT, R2, UR21, PT ;  /* 0x0000001502007c0c */ /* 0x000fe2000bf06270 */
[----:B------:R-:W-:-:S12]  /*11010*/  @P3 BRA `(.L_x_1056) ;  /* 0x0000000000483947 */ /* 0x000fd80003800000 */
[----:B------:R-:W2:Y:S01]  /*11020*/  LDCU.64 UR6, c[0x0][0x408] ;  /* 0x00008100ff0677ac */ /* 0x000ea20008000a00 */
[----:B------:R-:W-:Y:S01]  /*11030*/  IMAD.MOV.U32 R8, RZ, RZ, R10 ;  /* 0x000000ffff087224 */ /* 0x000fe200078e000a */
[----:B------:R-:W4:Y:S01]  /*11040*/  LDCU.64 UR4, c[0x0][0x3f0] ;  /* 0x00007e00ff0477ac */ /* 0x000f220008000a00 */
[----:B------:R-:W1:Y:S01]  /*11050*/  LDCU UR8, c[0x0][0x440] ;  /* 0x00008800ff0877ac */ /* 0x000e620008000800 */
[----:B--2---:R-:W-:Y:S02]  /*11060*/  IMAD R0, R7, UR6, RZ ;  /* 0x0000000607007c24 */ /* 0x004fe4000f8e02ff */
[----:B------:R-:W-:-:S04]  /*11070*/  IMAD.WIDE.U32 R4, R6, UR6, R8 ;  /* 0x0000000606047c25 */ /* 0x000fc8000f8e0008 */
[----:B------:R-:W-:Y:S01]  /*11080*/  IMAD R0, R6, UR7, R0 ;  /* 0x0000000706007c24 */ /* 0x000fe2000f8e0200 */
[----:B----4-:R-:W-:Y:S02]  /*11090*/  LEA R2, P3, R4, UR4, 0x1 ;  /* 0x0000000404027c11 */ /* 0x010fe4000f8608ff */
[----:B-1----:R-:W-:Y:S01]  /*110a0*/  ISETP.GE.AND P6, PT, R36, UR8, PT ;  /* 0x0000000824007c0c */ /* 0x002fe2000bfc6270 */
[----:B------:R-:W-:Y:S01]  /*110b0*/  IMAD.IADD R0, R0, 0x1, R5 ;  /* 0x0000000100007824 */ /* 0x000fe200078e0205 */
[----:B-----5:R-:W-:Y:S02]  /*110c0*/  ISETP.GE.AND P5, PT, R39, UR8, PT ;  /* 0x0000000827007c0c */ /* 0x020fe4000bfa6270 */
[----:B------:R-:W-:Y:S02]  /*110d0*/  ISETP.GE.AND P4, PT, R38, UR8, PT ;  /* 0x0000000826007c0c */ /* 0x000fe4000bf86270 */
[----:B------:R-:W-:Y:S02]  /*110e0*/  LEA.HI.X R3, R4, UR5, R0, 0x1, P3 ;  /* 0x0000000504037c11 */ /* 0x000fe400098f0c00 */
[----:B------:R-:W-:-:S05]  /*110f0*/  ISETP.GE.AND P3, PT, R37, UR8, PT ;  /* 0x0000000825007c0c */ /* 0x000fca000bf66270 */
[----:B------:R1:W-:Y:S04]  /*11100*/  @!P6 STG.E.128 desc[UR24][R2.64], R28 ;  /* 0x0000001c0200e986 */ /* 0x0003e8000c101d18 */
[----:B------:R1:W-:Y:S04]  /*11110*/  @!P5 STG.E.128 desc[UR24][R2.64+0x80], R24 ;  /* 0x000080180200d986 */ /* 0x0003e8000c101d18 */
[----:B------:R1:W-:Y:S04]  /*11120*/  @!P4 STG.E.128 desc[UR24][R2.64+0x100], R20 ;  /* 0x000100140200c986 */ /* 0x0003e8000c101d18 */
[----:B---3--:R1:W-:Y:S02]  /*11130*/  @!P3 STG.E.128 desc[UR24][R2.64+0x180], R16 ;  /* 0x000180100200b986 */ /* 0x0083e4000c101d18 */
.L_x_1056:
[----:B------:R-:W-:Y:S05]  /*11140*/  BSYNC.RECONVERGENT B0 ;  /* 0x0000000000007941 */ /* 0x000fea0003800200 */
.L_x_1055:
        /* <DEDUP_REMOVED lines=9> */
[----:B------:R-:W4:Y:S03]  /*111e0*/  LDCU UR8, c[0x0][0x440] ;  /* 0x00008800ff0877ac */ /* 0x000f260008000800 */
[----:B------:R-:W-:Y:S01]  /*111f0*/  IMAD.X R2, RZ, RZ, R7, P2 ;  /* 0x000000ffff027224 */ /* 0x000fe200010e0607 */
[----:B------:R-:W1:Y:S03]  /*11200*/  LDCU.64 UR4, c[0x0][0x3f0] ;  /* 0x00007e00ff0477ac */ /* 0x000e660008000a00 */
[----:B--2---:R-:W-:-:S02]  /*11210*/  IMAD R13, R2, UR6, RZ ;  /* 0x00000006020d7c24 */ /* 0x004fc4000f8e02ff */
[----:B------:R-:W-:Y:S01]  /*11220*/  IMAD.MOV.U32 R2, RZ, RZ, R10 ;  /* 0x000000ffff027224 */ /* 0x000fe200078e000a */
[----:B----4-:R-:W-:-:S03]  /*11230*/  ISETP.GE.AND P5, PT, R36, UR8, PT ;  /* 0x0000000824007c0c */ /* 0x010fc6000bfa6270 */
[----:B------:R-:W-:Y:S01]  /*11240*/  IMAD.WIDE.U32 R4, R0, UR6, R2 ;  /* 0x0000000600047c25 */ /* 0x000fe2000f8e0002 */
[----:B-----5:R-:W-:Y:S02]  /*11250*/  ISETP.GE.AND P4, PT, R39, UR8, PT ;  /* 0x0000000827007c0c */ /* 0x020fe4000bf86270 */
[----:B------:R-:W-:Y:S01]  /*11260*/  ISETP.GE.AND P3, PT, R38, UR8, PT ;  /* 0x0000000826007c0c */ /* 0x000fe2000bf66270 */
[----:B------:R-:W-:Y:S01]  /*11270*/  IMAD R0, R0, UR7, R13 ;  /* 0x0000000700007c24 */ /* 0x000fe2000f8e020d */
[----:B------:R-:W-:Y:S02]  /*11280*/  ISETP.GE.AND P2, PT, R37, UR8, PT ;  /* 0x0000000825007c0c */ /* 0x000fe4000bf46270 */
[----:B-1----:R-:W-:Y:S01]  /*11290*/  LEA R2, P6, R4, UR4, 0x1 ;  /* 0x0000000404027c11 */ /* 0x002fe2000f8c08ff */
[----:B------:R-:W-:-:S05]  /*112a0*/  IMAD.IADD R0, R0, 0x1, R5 ;  /* 0x0000000100007824 */ /* 0x000fca00078e0205 */
[----:B------:R-:W-:-:S05]  /*112b0*/  LEA.HI.X R3, R4, UR5, R0, 0x1, P6 ;  /* 0x0000000504037c11 */ /* 0x000fca000b0f0c00 */
[----:B------:R1:W-:Y:S04]  /*112c0*/  @!P5 STG.E.128 desc[UR24][R2.64], R28 ;  /* 0x0000001c0200d986 */ /* 0x0003e8000c101d18 */
[----:B------:R1:W-:Y:S04]  /*112d0*/  @!P4 STG.E.128 desc[UR24][R2.64+0x80], R24 ;  /* 0x000080180200c986 */ /* 0x0003e8000c101d18 */
[----:B------:R1:W-:Y:S04]  /*112e0*/  @!P3 STG.E.128 desc[UR24][R2.64+0x100], R20 ;  /* 0x000100140200b986 */ /* 0x0003e8000c101d18 */
[----:B---3--:R1:W-:Y:S02]  /*112f0*/  @!P2 STG.E.128 desc[UR24][R2.64+0x180], R16 ;  /* 0x000180100200a986 */ /* 0x0083e4000c101d18 */
.L_x_1058:
[----:B------:R-:W-:Y:S05]  /*11300*/  BSYNC.RECONVERGENT B0 ;  /* 0x0000000000007941 */ /* 0x000fea0003800200 */
.L_x_1057:
        /* <DEDUP_REMOVED lines=9> */
[----:B------:R-:W4:Y:S03]  /*113a0*/  LDCU UR8, c[0x0][0x440] ;  /* 0x00008800ff0877ac */ /* 0x000f260008000800 */
[----:B------:R-:W-:Y:S01]  /*113b0*/  IMAD.X R2, RZ, RZ, R7, P1 ;  /* 0x000000ffff027224 */ /* 0x000fe200008e0607 */
[----:B------:R-:W3:Y:S03]  /*113c0*/  LDCU.64 UR4, c[0x0][0x3f0] ;  /* 0x00007e00ff0477ac */ /* 0x000ee60008000a00 */
        /* <DEDUP_REMOVED lines=8> */
[----:B---3--:R-:W-:Y:S01]  /*11450*/  LEA R2, P5, R4, UR4, 0x1 ;  /* 0x0000000404027c11 */ /* 0x008fe2000f8a08ff */
[----:B------:R-:W-:-:S05]  /*11460*/  IMAD.IADD R0, R0, 0x1, R5 ;  /* 0x0000000100007824 */ /* 0x000fca00078e0205 */
[----:B------:R-:W-:-:S05]  /*11470*/  LEA.HI.X R3, R4, UR5, R0, 0x1, P5 ;  /* 0x0000000504037c11 */ /* 0x000fca000a8f0c00 */
[----:B-1----:R1:W-:Y:S04]  /*11480*/  @!P4 STG.E.128 desc[UR24][R2.64], R28 ;  /* 0x0000001c0200c986 */ /* 0x0023e8000c101d18 */
[----:B------:R1:W-:Y:S04]  /*11490*/  @!P3 STG.E.128 desc[UR24][R2.64+0x80], R24 ;  /* 0x000080180200b986 */ /* 0x0003e8000c101d18 */
[----:B------:R1:W-:Y:S04]  /*114a0*/  @!P2 STG.E.128 desc[UR24][R2.64+0x100], R20 ;  /* 0x000100140200a986 */ /* 0x0003e8000c101d18 */
[----:B------:R1:W-:Y:S02]  /*114b0*/  @!P1 STG.E.128 desc[UR24][R2.64+0x180], R16 ;  /* 0x0001801002009986 */ /* 0x0003e4000c101d18 */
.L_x_1060:
[----:B------:R-:W-:Y:S05]  /*114c0*/  BSYNC.RECONVERGENT B0 ;  /* 0x0000000000007941 */ /* 0x000fea0003800200 */
.L_x_1059:
[----:B-1----:R1:W1:Y:S04]  /*114d0*/  LDS.128 R20, [R12+0x3800] ;  /* 0x003800000c147984 */ /* 0x0022680000000c00 */
[----:B------:R1:W1:Y:S01]  /*114e0*/  LDS.128 R16, [R12+0x5800] ;  /* 0x005800000c107984 */ /* 0x0002620000000c00 */
[----:B------:R-:W-:Y:S05]  /*114f0*/  @P0 EXIT ;  /* 0x000000000000094d */ /* 0x000fea0003800000 */
[----:B------:R-:W1:Y:S01]  /*11500*/  LDCU.64 UR6, c[0x0][0x408] ;  /* 0x00008100ff0677ac */ /* 0x000e620008000a00 */
[----:B------:R-:W-:Y:S01]  /*11510*/  IADD3 R0, P0, PT, R6, 0x30, RZ ;  /* 0x0000003006007810 */ /* 0x000fe20007f1e0ff */
[----:B-1234-:R-:W1:Y:S01]  /*11520*/  LDS.128 R12, [R12+0x7800] ;  /* 0x007800000c0c7984 */ /* 0x01ee620000000c00 */
[----:B------:R-:W-:Y:S01]  /*11530*/  IMAD.MOV.U32 R3, RZ, RZ, R9 ;  /* 0x000000ffff037224 */ /* 0x000fe200078e0009 */
[----:B------:R-:W2:Y:S02]  /*11540*/  LDCU.64 UR4, c[0x0][0x3f0] ;  /* 0x00007e00ff0477ac */ /* 0x000ea40008000a00 */
[----:B------:R-:W-:Y:S01]  /*11550*/  IMAD.X R2, RZ, RZ, R7, P0 ;  /* 0x000000ffff027224 */ /* 0x000fe200000e0607 */
[----:B------:R-:W3:Y:S03]  /*11560*/  LDCU UR8, c[0x0][0x440] ;  /* 0x00008800ff0877ac */ /* 0x000ee60008000800 */
[----:B------:R-:W-:-:S02]  /*11570*/  IMAD R6, R2, UR6, RZ ;  /* 0x0000000602067c24 */ /* 0x000fc4000f8e02ff */
[----:B------:R-:W-:-:S04]  /*11580*/  IMAD.MOV.U32 R2, RZ, RZ, R10 ;  /* 0x000000ffff027224 */ /* 0x000fc800078e000a */
[----:B------:R-:W-:Y:S01]  /*11590*/  IMAD.WIDE.U32 R4, R0, UR6, R2 ;  /* 0x0000000600047c25 */ /* 0x000fe2000f8e0002 */
[----:B---3--:R-:W-:-:S03]  /*115a0*/  ISETP.GE.AND P3, PT, R36, UR8, PT ;  /* 0x0000000824007c0c */ /* 0x008fc6000bf66270 */
[----:B------:R-:W-:Y:S01]  /*115b0*/  IMAD R0, R0, UR7, R6 ;  /* 0x0000000700007c24 */ /* 0x000fe2000f8e0206 */
[----:B--2---:R-:W-:Y:S02]  /*115c0*/  LEA R2, P0, R4, UR4, 0x1 ;  /* 0x0000000404027c11 */ /* 0x004fe4000f8008ff */
[----:B-----5:R-:W-:Y:S01]  /*115d0*/  ISETP.GE.AND P2, PT, R39, UR8, PT ;  /* 0x0000000827007c0c */ /* 0x020fe2000bf46270 */
[----:B------:R-:W-:Y:S01]  /*115e0*/  IMAD.IADD R0, R0, 0x1, R5 ;  /* 0x0000000100007824 */ /* 0x000fe200078e0205 */
[----:B------:R-:W-:-:S04]  /*115f0*/  ISETP.GE.AND P1, PT, R38, UR8, PT ;  /* 0x0000000826007c0c */ /* 0x000fc8000bf26270 */
[----:B------:R-:W-:Y:S02]  /*11600*/  LEA.HI.X R3, R4, UR5, R0, 0x1, P0 ;  /* 0x0000000504037c11 */ /* 0x000fe400080f0c00 */
[----:B------:R-:W-:-:S03]  /*11610*/  ISETP.GE.AND P0, PT, R37, UR8, PT ;  /* 0x0000000825007c0c */ /* 0x000fc6000bf06270 */
[----:B------:R2:W-:Y:S04]  /*11620*/  @!P3 STG.E.128 desc[UR24][R2.64], R32 ;  /* 0x000000200200b986 */ /* 0x0005e8000c101d18 */
[----:B------:R2:W-:Y:S04]  /*11630*/  @!P2 STG.E.128 desc[UR24][R2.64+0x80], R20 ;  /* 0x000080140200a986 */ /* 0x0005e8000c101d18 */
[----:B------:R2:W-:Y:S02]  /*11640*/  @!P1 STG.E.128 desc[UR24][R2.64+0x100], R16 ;  /* 0x0001001002009986 */ /* 0x0005e4000c101d18 */
[----:B-1----:R-:W-:Y:S05]  /*11650*/  @P0 EXIT ;  /* 0x000000000000094d */ /* 0x002fea0003800000 */
[----:B------:R-:W-:Y:S01]  /*11660*/  STG.E.128 desc[UR24][R2.64+0x180], R12 ;  /* 0x0001800c02007986 */ /* 0x000fe2000c101d18 */
[----:B------:R-:W-:Y:S05]  /*11670*/  EXIT ;  /* 0x000000000000794d */ /* 0x000fea0003800000 */
.L_x_1061:
        /* <DEDUP_REMOVED lines=16> */
.L_x_2352:


//--------------------- .text._ZN5flash16flash_fwd_kernelI23Flash_fwd_kernel_traitsILi256ELi64ELi64ELi4ELb0ELb0EN7cutlass10bfloat16_tE19Flash_kernel_traitsILi256ELi64ELi64ELi4ES3_EELb0ELb0ELb0ELb1ELb0ELb0ELb1ELb0EEEvNS_16Flash_fwd_paramsE --------------------------
	.section	.text._ZN5flash16flash_fwd_kernelI23Flash_fwd_kernel_traitsILi256ELi64ELi64ELi4ELb0ELb0EN7cutlass10bfloat16_tE19Flash_kernel_traitsILi256ELi64ELi64ELi4ES3_EELb0ELb0ELb0ELb1ELb0ELb0ELb1ELb0EEEvNS_16Flash_fwd_paramsE,"ax",@progbits
	.align	128
        .global         _ZN5flash16flash_fwd_kernelI23Flash_fwd_kernel_traitsILi256ELi64ELi64ELi4ELb0ELb0EN7cutlass10bfloat16_tE19Flash_kernel_traitsILi256ELi64ELi64ELi4ES3_EELb0ELb0ELb0ELb1ELb0ELb0ELb1ELb0EEEvNS_16Flash_fwd_paramsE
        .type           _ZN5flash16flash_fwd_kernelI23Flash_fwd_kernel_traitsILi256ELi64ELi64ELi4ELb0ELb0EN7cutlass10bfloat16_tE19Flash_kernel_traitsILi256ELi64ELi64ELi4ES3_EELb0ELb0ELb0ELb1ELb0ELb0ELb1ELb0EEEvNS_16Flash_fwd_paramsE,@function
        .size           _ZN5flash16flash_fwd_kernelI23Flash_fwd_kernel_traitsILi256ELi64ELi64ELi4ELb0ELb0EN7cutlass10bfloat16_tE19Flash_kernel_traitsILi256ELi64ELi64ELi4ES3_EELb0ELb0ELb0ELb1ELb0ELb0ELb1ELb0EEEvNS_16Flash_fwd_paramsE,(.L_x_2353 - _ZN5flash16flash_fwd_kernelI23Flash_fwd_kernel_traitsILi256ELi64ELi64ELi4ELb0ELb0EN7cutlass10bfloat16_tE19Flash_kernel_traitsILi256ELi64ELi64ELi4ES3_EELb0ELb0ELb0ELb1ELb0ELb0ELb1ELb0EEEvNS_16Flash_fwd_paramsE)
        .other          _ZN5flash16flash_fwd_kernelI23Flash_fwd_kernel_traitsILi256ELi64ELi64ELi4ELb0ELb0EN7cutlass10bfloat16_tE19Flash_kernel_traitsILi256ELi64ELi64ELi4ES3_EELb0ELb0ELb0ELb1ELb0ELb0ELb1ELb0EEEvNS_16Flash_fwd_paramsE,@"STO_CUDA_ENTRY STV_DEFAULT"
_ZN5flash16flash_fwd_kernelI23Flash_fwd_kernel_traitsILi256ELi64ELi64ELi4ELb0ELb0EN7cutlass10bfloat16_tE19Flash_kernel_traitsILi256ELi64ELi64ELi4ES3_EELb0ELb0ELb0ELb1ELb0ELb0ELb1ELb0EEEvNS_16Flash_fwd_paramsE:
.text._ZN5flash16flash_fwd_kernelI23Flash_fwd_kernel_traitsILi256ELi64ELi64ELi4ELb0ELb0EN7cutlass10bfloat16_tE19Flash_kernel_traitsILi256ELi64ELi64ELi4ES3_EELb0ELb0ELb0ELb1ELb0ELb0ELb1ELb0EEEvNS_16Flash_fwd_paramsE:
        /* <DEDUP_REMOVED lines=78> */
.L_x_1062:
        /* <DEDUP_REMOVED lines=30> */
.L_x_1064:
        /* <DEDUP_REMOVED lines=8> */
[----:B------:R-:W-:Y:S01]  /*0740*/  BSSY.RECONVERGENT B0, `(.L_x_1065) ;  /* 0x0000032000007945 */ /* 0x000fe20003800200 */
[----:B------:R-:W-:Y:S01]  /*0750*/  IADD3 R6, PT, PT, R16, 0x10, RZ ;  /* 0x0000001010067810 */ /* 0x000fe20007ffe0ff */
[----:B---3--:R-:W-:Y:S01]  /*0760*/  UIMAD UR10, UR26, UR10, URZ ;  /* 0x0000000a1a0a72a4 */ /* 0x008fe2000f8e02ff */
[C---:B------:R-:W-:Y:S01]  /*0770*/  IADD3 R4, P0, PT, R2.reuse, UR12, RZ ;  /* 0x0000000c02047c10 */ /* 0x040fe2000ff1e0ff */
[----:B------:R-:W-:Y:S01]  /*0780*/  UIADD3 UR23, UPT, UPT, -UR6, UR23, URZ ;  /* 0x0000001706177290 */ /* 0x000fe2000fffe1ff */
[----:B------:R-:W-:Y:S01]  /*0790*/  IMAD.WIDE.U32 R14, R15, 0x40, R16 ;  /* 0x000000400f0e7825 */ /* 0x000fe200078e0010 */
[----:B------:R-:W-:Y:S01]  /*07a0*/  UISETP.NE.AND UP0, UPT, UR20, -0x1, UPT ;  /* 0xffffffff1400788c */ /* 0x000fe2000bf05270 */
[----:B------:R-:W-:Y:S01]  /*07b0*/  IADD3.X R5, PT, PT, RZ, UR11, RZ, P0, !PT ;  /* 0x0000000bff057c10 */ /* 0x000fe200087fe4ff */
[----:B------:R-:W-:Y:S01]  /*07c0*/  @!UP1 UIMAD UR10, UR27, UR9, UR10 ;  /* 0x000000091b0a92a4 */ /* 0x000fe2000f8e020a */
[----:B------:R-:W-:Y:S01]  /*07d0*/  LOP3.LUT R9, R2, 0x40, RZ, 0xfc, !PT ;  /* 0x0000004002097812 */ /* 0x000fe200078efcff */
[----:B--2---:R-:W-:Y:S01]  /*07e0*/  UIMAD UR9, UR27, UR13, URZ ;  /* 0x0000000d1b0972a4 */ /* 0x004fe2000f8e02ff */
[----:B------:R-:W-:Y:S01]  /*07f0*/  ISETP.GE.AND P0, PT, R16, UR23, PT ;  /* 0x0000001710007c0c */ /* 0x000fe2000bf06270 */
[----:B------:R-:W-:Y:S01]  /*0800*/  UIMAD UR6, UR6, UR7, URZ ;  /* 0x00000007060672a4 */ /* 0x000fe2000f8e02ff */
[----:B------:R-:W-:Y:S01]  /*0810*/  ISETP.GE.AND P2, PT, R6, UR23, PT ;  /* 0x0000001706007c0c */ /* 0x000fe2000bf46270 */
[----:B------:R-:W-:Y:S01]  /*0820*/  USEL UR9, UR9, UR20, !UP0 ;  /* 0x0000001409097287 */ /* 0x000fe2000c000000 */
[C---:B------:R-:W-:Y:S01]  /*0830*/  LOP3.LUT R8, R2.reuse, 0x80, RZ, 0xfc, !PT ;  /* 0x0000008002087812 */ /* 0x040fe200078efcff */
[----:B-1----:R-:W-:Y:S01]  /*0840*/  IMAD.U32 R13, RZ, RZ, UR5 ;  /* 0x00000005ff0d7e24 */ /* 0x002fe2000f8e00ff */
[----:B------:R-:W-:Y:S01]  /*0850*/  USHF.R.S32.HI UR8, URZ, 0x1f, UR10 ;  /* 0x0000001fff087899 */ /* 0x000fe2000801140a */
[----:B------:R-:W-:Y:S01]  /*0860*/  IMAD.U32 R10, RZ, RZ, UR4 ;  /* 0x00000004ff0a7e24 */ /* 0x000fe2000f8e00ff */
[----:B------:R-:W-:Y:S01]  /*0870*/  USHF.R.S32.HI UR5, URZ, 0x1f, UR9 ;  /* 0x0000001fff057899 */ /* 0x000fe20008011409 */
[----:B------:R-:W-:Y:S01]  /*0880*/  LOP3.LUT R7, R2, 0xc0, RZ, 0xfc, !PT ;  /* 0x000000c002077812 */ /* 0x000fe200078efcff */
[----:B------:R-:W-:Y:S01]  /*0890*/  USEL UR9, UR9, URZ, UP1 ;  /* 0x000000ff09097287 */ /* 0x000fe20008800000 */
[----:B------:R-:W-:Y:S01]  /*08a0*/  IMAD.WIDE.U32 R10, R10, UR26, R4 ;  /* 0x0000001a0a0a7c25 */ /* 0x000fe2000f8e0004 */
[----:B------:R-:W-:Y:S01]  /*08b0*/  USHF.R.S32.HI UR4, URZ, 0x1f, UR6 ;  /* 0x0000001fff047899 */ /* 0x000fe20008011406 */
[C---:B------:R-:W-:Y:S01]  /*08c0*/  IADD3 R4, PT, PT, R16.reuse, 0x30, RZ ;  /* 0x0000003010047810 */ /* 0x040fe20007ffe0ff */
[----:B------:R-:W-:Y:S01]  /*08d0*/  USEL UR5, UR5, URZ, UP1 ;  /* 0x000000ff05057287 */ /* 0x000fe20008800000 */
[----:B------:R-:W-:Y:S01]  /*08e0*/  VIADD R5, R16, 0x20 ;  /* 0x0000002010057836 */ /* 0x000fe20000000000 */
[----:B------:R-:W-:Y:S01]  /*08f0*/  UIADD3 UR6, UP1, UP0, UR6, UR9, UR10 ;  /* 0x0000000906067290 */ /* 0x000fe2000f83e00a */
[----:B------:R-:W-:-:S03]  /*0900*/  IMAD R13, R13, UR26, R11 ;  /* 0x0000001a0d0d7c24 */ /* 0x000fc6000f8e020b */
[----:B------:R-:W-:Y:S01]  /*0910*/  UIADD3.X UR10, UPT, UPT, UR4, UR5, UR8, UP1, UP0 ;  /* 0x00000005040a7290 */ /* 0x000fe20008fe0408 */
        /* <DEDUP_REMOVED lines=20> */
.L_x_1066:
[----:B------:R-:W-:Y:S05]  /*0a60*/  BSYNC.RECONVERGENT B0 ;  /* 0x0000000000007941 */ /* 0x000fea0003800200 */
.L_x_1065:
        /* <DEDUP_REMOVED lines=24> */
.L_x_1068:
[----:B------:R-:W-:Y:S05]  /*0bf0*/  BSYNC.RECONVERGENT B0 ;  /* 0x0000000000007941 */ /* 0x000fea0003800200 */
.L_x_1067:
        /* <DEDUP_REMOVED lines=24> */
.L_x_1070:
[----:B------:R-:W-:Y:S05]  /*0d80*/  BSYNC.RECONVERGENT B0 ;  /* 0x0000000000007941 */ /* 0x000fea0003800200 */
.L_x_1069:
        /* <DEDUP_REMOVED lines=26> */
.L_x_1072:
[----:B------:R-:W-:Y:S05]  /*0f30*/  BSYNC.RECONVERGENT B0 ;  /* 0x0000000000007941 */ /* 0x000fea0003800200 */
.L_x_1071:
        /* <DEDUP_REMOVED lines=10> */
.L_x_1074:
[----:B------:R-:W-:Y:S05]  /*0fe0*/  BSYNC.RECONVERGENT B0 ;  /* 0x0000000000007941 */ /* 0x000fea0003800200 */
.L_x_1073:
        /* <DEDUP_REMOVED lines=10> */
.L_x_1076:
[----:B------:R-:W-:Y:S05]  /*1090*/  BSYNC.RECONVERGENT B0 ;  /* 0x0000000000007941 */ /* 0x000fea0003800200 */
.L_x_1075:
        /* <DEDUP_REMOVED lines=10> */
.L_x_1078:
[----:B------:R-:W-:Y:S05]  /*1140*/  BSYNC.RECONVERGENT B0 ;  /* 0x0000000000007941 */ /* 0x000fea0003800200 */
.L_x_1077:
        /* <DEDUP_REMOVED lines=10> */
.L_x_1063:
        /* <DEDUP_REMOVED lines=20> */
.L_x_1079:
[----:B------:R-:W1:Y:S01]  /*1330*/  LDCU.64 UR14, c[0x0][0x3b8] ;  /* 0x00007700ff0e77ac */ /* 0x000e620008000a00 */
[----:B------:R-:W-:-:S04]  /*1340*/  UIADD3 UR7, UPT, UPT, UR10, UR11, URZ ;  /* 0x0000000b0a077290 */ /* 0x000fc8000fffe0ff */
[----:B-1----:R-:W-:Y:S02]  /*1350*/  UIMAD.WIDE.U32 UR16, UR7, UR14, URZ ;  /* 0x0000000e071072a5 */ /* 0x002fe4000f8e00ff */
[----:B------:R-:W-:-:S04]  /*1360*/  UIMAD UR7, UR7, UR15, URZ ;  /* 0x0000000f070772a4 */ /* 0x000fc8000f8e02ff */
[----:B------:R-:W-:Y:S02]  /*1370*/  UIADD3 UR7, UPT, UPT, UR17, UR7, URZ ;  /* 0x0000000711077290 */ /* 0x000fe4000fffe0ff */
.L_x_1080:
        /* <DEDUP_REMOVED lines=39> */
.L_x_1081:
[----:B------:R-:W1:Y:S01]  /*15f0*/  LDCU.64 UR12, c[0x0][0x3c0] ;  /* 0x00007800ff0c77ac */ /* 0x000e620008000a00 */
[----:B------:R-:W-:-:S04]  /*1600*/  UIADD3 UR10, UPT, UPT, UR10, UR11, URZ ;  /* 0x0000000b0a0a7290 */ /* 0x000fc8000fffe0ff */
[----:B-1----:R-:W-:Y:S02]  /*1610*/  UIMAD.WIDE.U32 UR8, UR10, UR12, URZ ;  /* 0x0000000c0a0872a5 */ /* 0x002fe4000f8e00ff */
[----:B------:R-:W-:-:S04]  /*1620*/  UIMAD UR5, UR10, UR13, URZ ;  /* 0x0000000d0a0572a4 */ /* 0x000fc8000f8e02ff */
[----:B------:R-:W-:Y:S01]  /*1630*/  UIADD3 UR5, UPT, UPT, UR9, UR5, URZ ;  /* 0x0000000509057290 */ /* 0x000fe2000fffe0ff */
[----:B------:R-:W-:-:S11]  /*1640*/  UMOV UR4, UR8 ;  /* 0x0000000800047c82 */ /* 0x000fd60008000000 */
.L_x_1082:
[----:B------:R-:W-:Y:S01]  /*1650*/  IMAD.SHL.U32 R6, R0, 0x8, RZ ;  /* 0x0000000800067824 */ /* 0x000fe200078e00ff */
[----:B------:R-:W1:Y:S01]  /*1660*/  LDCU.128 UR8, c[0x0][0x3d0] ;  /* 0x00007a00ff0877ac */ /* 0x000e620008000c00 */
[----:B------:R-:W-:Y:S01]  /*1670*/  SHF.R.S32.HI R227, RZ, 0x1f, R4 ;  /* 0x0000001fffe37819 */ /* 0x000fe20000011404 */
[----:B------:R-:W-:Y:S01]  /*1680*/  BSSY.RECONVERGENT B0, `(.L_x_1083) ;  /* 0x0000058000007945 */ /* 0x000fe20003800200 */
[----:B------:R-:W-:Y:S01]  /*1690*/  SHF.R.U32.HI R7, RZ, 0x3, R0 ;  /* 0x00000003ff077819 */ /* 0x000fe20000011600 */
[----:B------:R-:W2:Y:S01]  /*16a0*/  LDCU.64 UR18, c[0x0][0x388] ;  /* 0x00007100ff1277ac */ /* 0x000ea20008000a00 */
[C---:B------:R-:W-:Y:S02]  /*16b0*/  LOP3.LUT R3, R6.reuse, 0x38, RZ, 0xc0, !PT ;  /* 0x0000003806037812 */ /* 0x040fe400078ec0ff */
[----:B------:R-:W-:Y:S01]  /*16c0*/  LOP3.LUT R165, R6, 0x1f8, RZ, 0xc0, !PT ;  /* 0x000001f806a57812 */ /* 0x000fe200078ec0ff */
[----:B------:R-:W-:Y:S01]  /*16d0*/  VIADD R2, R7, 0x30 ;  /* 0x0000003007027836 */ /* 0x000fe20000000000 */
[----:B------:R-:W-:-:S02]  /*16e0*/  IADD3 R14, P0, PT, R3, UR4, RZ ;  /* 0x00000004030e7c10 */ /* 0x000fc4000ff1e0ff */
[----:B------:R-:W-:Y:S01]  /*16f0*/  IADD3 R8, P1, PT, R3, UR16, RZ ;  /* 0x0000001003087c10 */ /* 0x000fe2000ff3e0ff */
[----:B------:R-:W3:Y:S01]  /*1700*/  LDCU.64 UR16, c[0x0][0x390] ;  /* 0x00007200ff1077ac */ /* 0x000ee20008000a00 */
[----:B------:R-:W-:Y:S01]  /*1710*/  LOP3.LUT R165, R165, 0x38, R0, 0x78, !PT ;  /* 0x00000038a5a57812 */ /* 0x000fe200078e7800 */
[----:B------:R-:W-:Y:S01]  /*1720*/  IMAD.X R15, RZ, RZ, UR5, P0 ;  /* 0x00000005ff0f7e24 */ /* 0x000fe200080e06ff */
[----:B------:R-:W-:Y:S01]  /*1730*/  IADD3 R10, P0, PT, R3, UR30, RZ ;  /* 0x0000001e030a7c10 */ /* 0x000fe2000ff1e0ff */
[----:B------:R-:W-:Y:S01]  /*1740*/  IMAD.X R9, RZ, RZ, UR7, P1 ;  /* 0x00000007ff097e24 */ /* 0x000fe200088e06ff */
[----:B------:R-:W4:Y:S01]  /*1750*/  LDCU.64 UR4, c[0x0][0x3c8] ;  /* 0x00007900ff0477ac */ /* 0x000f220008000a00 */
[----:B------:R-:W5:Y:S01]  /*1760*/  S2UR UR7, SR_CgaCtaId ;  /* 0x00000000000779c3 */ /* 0x000f620000008800 */
[C---:B-1----:R-:W-:Y:S01]  /*1770*/  IMAD R13, R227.reuse, UR8, RZ ;  /* 0x00000008e30d7c24 */ /* 0x042fe2000f8e02ff */
[----:B------:R-:W-:Y:S01]  /*1780*/  IADD3.X R11, PT, PT, RZ, UR28, RZ, P0, !PT ;  /* 0x0000001cff0b7c10 */ /* 0x000fe200087fe4ff */
[----:B------:R-:W-:Y:S01]  /*1790*/  IMAD R227, R227, UR10, RZ ;  /* 0x0000000ae3e37c24 */ /* 0x000fe2000f8e02ff */
[----:B------:R-:W-:Y:S01]  /*17a0*/  LOP3.LUT R165, R165, 0x1e00, R6, 0xf8, !PT ;  /* 0x00001e00a5a57812 */ /* 0x000fe200078ef806 */
[----:B------:R-:W-:Y:S01]  /*17b0*/  IMAD.WIDE.U32 R8, R7, UR14, R8 ;  /* 0x0000000e07087c25 */ /* 0x000fe2000f8e0008 */
[----:B------:R-:W-:-:S02]  /*17c0*/  LOP3.LUT R247, R3, 0x40, RZ, 0xfc, !PT ;  /* 0x0000004003f77812 */ /* 0x000fc400078efcff */
[----:B------:R-:W-:Y:S01]  /*17d0*/  LOP3.LUT R246, R3, 0x80, RZ, 0xfc, !PT ;  /* 0x0000008003f67812 */ /* 0x000fe200078efcff */
[----:B------:R-:W-:Y:S01]  /*17e0*/  IMAD.WIDE.U32 R14, R7, UR12, R14 ;  /* 0x0000000c070e7c25 */ /* 0x000fe2000f8e000e */
[----:B------:R-:W-:-:S03]  /*17f0*/  LOP3.LUT R245, R3, 0xc0, RZ, 0xfc, !PT ;  /* 0x000000c003f57812 */ /* 0x000fc600078efcff */
[C---:B------:R-:W-:Y:S01]  /*1800*/  IMAD R227, R4.reuse, UR11, R227 ;  /* 0x0000000b04e37c24 */ /* 0x040fe2000f8e02e3 */
[----:B------:R-:W-:Y:S01]  /*1810*/  UIADD3 UR11, UPT, UPT, -UR6, UR23, URZ ;  /* 0x00000017060b7290 */ /* 0x000fe2000fffe1ff */
[C---:B------:R-:W-:Y:S02]  /*1820*/  IMAD R9, R7.reuse, UR15, R9 ;  /* 0x0000000f07097c24 */ /* 0x040fe4000f8e0209 */
[C---:B------:R-:W-:Y:S02]  /*1830*/  IMAD R15, R7.reuse, UR13, R15 ;  /* 0x0000000d070f7c24 */ /* 0x040fe4000f8e020f */
[C---:B------:R-:W-:Y:S01]  /*1840*/  IMAD R13, R4.reuse, UR9, R13 ;  /* 0x00000009040d7c24 */ /* 0x040fe2000f8e020d */
[----:B------:R-:W-:Y:S01]  /*1850*/  ISETP.GE.AND P2, PT, R7, UR11, PT ;  /* 0x0000000b07007c0c */ /* 0x000fe2000bf46270 */
[----:B------:R-:W-:-:S04]  /*1860*/  IMAD.WIDE.U32 R8, R4, UR8, R8 ;  /* 0x0000000804087c25 */ /* 0x000fc8000f8e0008 */
[----:B------:R-:W-:Y:S01]  /*1870*/  IMAD.WIDE.U32 R4, R4, UR10, R14 ;  /* 0x0000000a04047c25 */ /* 0x000fe2000f8e000e */
[----:B--2---:R-:W-:Y:S01]  /*1880*/  LEA R233, P1, R8, UR18, 0x1 ;  /* 0x0000001208e97c11 */ /* 0x004fe2000f8208ff */
[----:B------:R-:W-:Y:S02]  /*1890*/  UMOV UR10, 0x400 ;  /* 0x00000400000a7882 */ /* 0x000fe40000000000 */
[----:B----4-:R-:W-:Y:S01]  /*18a0*/  IMAD.U32 R12, RZ, RZ, UR4 ;  /* 0x00000004ff0c7e24 */ /* 0x010fe2000f8e00ff */
[----:B---3--:R-:W-:Y:S01]  /*18b0*/  LEA R229, P0, R4, UR16, 0x1 ;  /* 0x0000001004e57c11 */ /* 0x008fe2000f8008ff */
[----:B------:R-:W-:Y:S01]  /*18c0*/  IMAD.IADD R232, R9, 0x1, R13 ;  /* 0x0000000109e87824 */ /* 0x000fe200078e020d */
[----:B-----5:R-:W-:Y:S01]  /*18d0*/  ULEA UR10, UR7, UR10, 0x18 ;  /* 0x0000000a070a7291 */ /* 0x020fe2000f8ec0ff */
[----:B------:R-:W-:Y:S02]  /*18e0*/  IMAD.IADD R227, R5, 0x1, R227 ;  /* 0x0000000105e37824 */ /* 0x000fe400078e02e3 */
[----:B------:R-:W-:Y:S01]  /*18f0*/  IMAD.WIDE.U32 R12, R12, UR26, R10 ;  /* 0x0000001a0c0c7c25 */ /* 0x000fe2000f8e000a */
[----:B------:R-:W-:-:S02]  /*1900*/  MOV R10, UR21 ;  /* 0x00000015000a7c02 */ /* 0x000fc40008000f00 */
[----:B------:R-:W-:Y:S01]  /*1910*/  LEA.HI.X R232, R8, UR19, R232, 0x1, P1 ;  /* 0x0000001308e87c11 */ /* 0x000fe200088f0ce8 */
[----:B------:R-:W-:Y:S01]  /*1920*/  IMAD.U32 R9, RZ, RZ, UR21 ;  /* 0x00000015ff097e24 */ /* 0x000fe2000f8e00ff */
[----:B------:R-:W-:Y:S01]  /*1930*/  LEA.HI.X R227, R4, UR17, R227, 0x1, P0 ;  /* 0x0000001104e37c11 */ /* 0x000fe200080f0ce3 */
[C---:B------:R-:W-:Y:S01]  /*1940*/  VIADD R5, R7.reuse, 0x10 ;  /* 0x0000001007057836 */ /* 0x040fe20000000000 */
[----:B------:R-:W-:Y:S01]  /*1950*/  LEA R10, P1, R10, R7, 0x6 ;  /* 0x000000070a0a7211 */ /* 0x000fe200078230ff */
[----:B------:R-:W-:Y:S01]  /*1960*/  IMAD.U32 R17, RZ, RZ, UR5 ;  /* 0x00000005ff117e24 */ /* 0x000fe2000f8e00ff */
[----:B------:R-:W-:Y:S02]  /*1970*/  IADD3 R4, PT, PT, R7, 0x20, RZ ;  /* 0x0000002007047810 */ /* 0x000fe40007ffe0ff */
[----:B------:R-:W-:Y:S01]  /*1980*/  ISETP.GE.AND P0, PT, R5, UR11, PT ;  /* 0x0000000b05007c0c */ /* 0x000fe2000bf06270 */
[----:B------:R-:W-:Y:S01]  /*1990*/  IMAD R17, R17, UR26, R13 ;  /* 0x0000001a11117c24 */ /* 0x000fe2000f8e020d */
[----:B------:R-:W-:-:S02]  /*19a0*/  ISETP.GE.AND P6, PT, R4, UR11, PT ;  /* 0x0000000b04007c0c */ /* 0x000fc4000bfc6270 */
        /* <DEDUP_REMOVED lines=37> */
.L_x_1084:
[----:B------:R-:W-:Y:S05]  /*1c00*/  BSYNC.RECONVERGENT B0 ;  /* 0x0000000000007941 */ /* 0x000fea0003800200 */
.L_x_1083:
        /* <DEDUP_REMOVED lines=40> */
.L_x_1086:
[----:B------:R-:W-:Y:S05]  /*1e90*/  BSYNC.RECONVERGENT B0 ;  /* 0x0000000000007941 */ /* 0x000fea0003800200 */
.L_x_1085:
        /* <DEDUP_REMOVED lines=39> */
.L_x_1088:
[----:B------:R-:W-:Y:S05]  /*2110*/  BSYNC.RECONVERGENT B0 ;  /* 0x0000000000007941 */ /* 0x000fea0003800200 */
.L_x_1087:
        /* <DEDUP_REMOVED lines=41> */
.L_x_1090:
[----:B------:R-:W-:Y:S05]  /*23b0*/  BSYNC.RECONVERGENT B0 ;  /* 0x0000000000007941 */ /* 0x000fea0003800200 */
.L_x_1089:
        /* <DEDUP_REMOVED lines=43> */
.L_x_1092:
[----:B------:R-:W-:Y:S05]  /*2670*/  BSYNC.RECONVERGENT B0 ;  /* 0x0000000000007941 */ /* 0x000fea0003800200 */
.L_x_1091:
        /* <DEDUP_REMOVED lines=36> */
.L_x_1094:
[----:B------:R-:W-:Y:S05]  /*28c0*/  BSYNC.RECONVERGENT B0 ;  /* 0x0000000000007941 */ /* 0x000fea0003800200 */
.L_x_1093:
        /* <DEDUP_REMOVED lines=36> */
.L_x_1096:
[----:B------:R-:W-:Y:S05]  /*2b10*/  BSYNC.RECONVERGENT B0 ;  /* 0x0000000000007941 */ /* 0x000fea0003800200 */
.L_x_1095:
        /* <DEDUP_REMOVED lines=37> */
.L_x_1098:
[----:B------:R-:W-:Y:S05]  /*2d70*/  BSYNC.RECONVERGENT B0 ;  /* 0x0000000000007941 */ /* 0x000fea0003800200 */
.L_x_1097:
        /* <DEDUP_REMOVED lines=66> */
.L_x_1100:
[----:B------:R4:W-:Y:S04]  /*31a0*/  STS.128 [R87+0x10000], RZ ;  /* 0x010000ff57007388 */ /* 0x0009e80000000c00 */
[----:B------:R4:W-:Y:S04]  /*31b0*/  STS.128 [R87+0x12000], RZ ;  /* 0x012000ff57007388 */ /* 0x0009e80000000c00 */
[----:B------:R4:W-:Y:S04]  /*31c0*/  STS.128 [R87+0x14000], RZ ;  /* 0x014000ff57007388 */ /* 0x0009e80000000c00 */
[----:B------:R4:W-:Y:S02]  /*31d0*/  STS.128 [R87+0x16000], RZ ;  /* 0x016000ff57007388 */ /* 0x0009e40000000c00 */
.L_x_1101:
[----:B------:R-:W-:Y:S05]  /*31e0*/  BSYNC.RECONVERGENT B0 ;  /* 0x0000000000007941 */ /* 0x000fea0003800200 */
.L_x_1099:
        /* <DEDUP_REMOVED lines=47> */
.L_x_1103:
[----:B------:R-:W-:Y:S05]  /*34e0*/  BSYNC.RECONVERGENT B0 ;  /* 0x0000000000007941 */ /* 0x000fea0003800200 */
.L_x_1102:
        /* <DEDUP_REMOVED lines=41> */
.L_x_1105:
[----:B------:R-:W-:Y:S05]  /*3780*/  BSYNC.RECONVERGENT B0 ;  /* 0x0000000000007941 */ /* 0x000fea0003800200 */
.L_x_1104:
        /* <DEDUP_REMOVED lines=41> */
.L_x_1107:
[----:B------:R-:W-:Y:S05]  /*3a20*/  BSYNC.RECONVERGENT B0 ;  /* 0x0000000000007941 */ /* 0x000fea0003800200 */
.L_x_1106:
[----:B------:R-:W-:Y:S01]  /*3a30*/  LDSM.16.M88.4 R72, [R77] ;  /* 0x000000004d48783b */ /* 0x000fe20000000200 */
[----:B------:R-:W-:Y:S01]  /*3a40*/  IMAD.MOV.U32 R84, RZ, RZ, 0x20 ;  /* 0x00000020ff547424 */ /* 0x000fe200078e00ff */
[----:B------:R-:W-:Y:S01]  /*3a50*/  LOP3.LUT P2, RZ, R0, 0x2, RZ, 0xc0, !PT ;  /* 0x0000000200ff7812 */ /* 0x000fe2000784c0ff */
[----:B------:R-:W-:Y:S01]  /*3a60*/  VIADD R89, R92, UR10 ;  /* 0x0000000a5c597c36 */ /* 0x000fe20008000000 */
[----:B------:R-:W5:Y:S01]  /*3a70*/  LDSM.16.M88.4 R44, [R92+UR10+0x8000] ;  /* 0x0080000a5c2c783b */ /* 0x000f620008000200 */
[----:B------:R-:W-:Y:S01]  /*3a80*/  IMAD.MOV.U32 R2, RZ, RZ, 0x40 ;  /* 0x00000040ff027424 */ /* 0x000fe200078e00ff */
[----:B------:R-:W-:Y:S01]  /*3a90*/  SEL R84, R84, 0xffffffe0, !P2 ;  /* 0xffffffe054547807 */ /* 0x000fe20005000000 */
[----:B------:R-:W5:Y:S01]  /*3aa0*/  LDCU UR4, c[0x0][0x50c] ;  /* 0x0000a180ff0477ac */ /* 0x000f620008000800 */
[----:B------:R-:W5:Y:S01]  /*3ab0*/  LDSM.16.M88.4 R36, [R92+UR10+0x8800] ;  /* 0x0088000a5c24783b */ /* 0x000f620008000200 */
[----:B------:R-:W-:Y:S02]  /*3ac0*/  LOP3.LUT P0, RZ, R0, 0x4, RZ, 0xc0, !PT ;  /* 0x0000000400ff7812 */ /* 0x000fe4000780c0ff */
[--C-:B------:R-:W-:Y:S01]  /*3ad0*/  IMAD.IADD R76, R77, 0x1, R84.reuse ;  /* 0x000000014d4c7824 */ /* 0x100fe200078e0254 */
[----:B------:R-:W5:Y:S01]  /*3ae0*/  LDSM.16.M88.4 R28, [R92+UR10+0x9000] ;  /* 0x0090000a5c1c783b */ /* 0x000f620008000200 */
[----:B------:R-:W-:Y:S01]  /*3af0*/  IMAD.IADD R90, R89, 0x1, R84 ;  /* 0x00000001595a7824 */ /* 0x000fe200078e0254 */
[----:B------:R-:W-:Y:S01]  /*3b00*/  SEL R2, R2, 0xffffffc0, !P0 ;  /* 0xffffffc002027807 */ /* 0x000fe20004000000 */
[----:B------:R-:W-:Y:S01]  /*3b10*/  UISETP.GE.U32.AND UP1, UPT, UR22, 0x41, UPT ;  /* 0x000000411600788c */ /* 0x000fe2000bf26070 */
[----:B-1--4-:R-:W1:Y:S03]  /*3b20*/  LDSM.16.M88.4 R8, [R92+UR10+0x9800] ;  /* 0x0098000a5c08783b */ /* 0x012e660008000200 */
[--C-:B------:R-:W-:Y:S01]  /*3b30*/  IMAD.IADD R91, R77, 0x1, R2.reuse ;  /* 0x000000014d5b7824 */ /* 0x100fe200078e0202 */
[----:B------:R-:W-:Y:S01]  /*3b40*/  LDSM.16.M88.4 R20, [R76] ;  /* 0x000000004c14783b */ /* 0x000fe20000000200 */
[----:B------:R-:W-:-:S02]  /*3b50*/  IMAD.IADD R89, R89, 0x1, R2 ;  /* 0x0000000159597824 */ /* 0x000fc400078e0202 */
[C---:B------:R-:W-:Y:S01]  /*3b60*/  IMAD.IADD R88, R84.reuse, 0x1, R91 ;  /* 0x0000000154587824 */ /* 0x040fe200078e025b */
[----:B--23--:R-:W2:Y:S01]  /*3b70*/  LDSM.16.M88.4 R16, [R90+0x8000] ;  /* 0x008000005a10783b */ /* 0x00cea20000000200 */
[----:B------:R-:W-:-:S03]  /*3b80*/  IMAD.IADD R2, R84, 0x1, R89 ;  /* 0x0000000154027824 */ /* 0x000fc600078e0259 */
[----:B------:R-:W3:Y:S04]  /*3b90*/  LDSM.16.M88.4 R56, [R90+0x8800] ;  /* 0x008800005a38783b */ /* 0x000ee80000000200 */
[----:B------:R-:W4:Y:S04]  /*3ba0*/  LDSM.16.M88.4 R60, [R90+0x9000] ;  /* 0x009000005a3c783b */ /* 0x000f280000000200 */
[----:B------:R-:W4:Y:S04]  /*3bb0*/  LDSM.16.M88.4 R52, [R90+0x9800] ;  /* 0x009800005a34783b */ /* 0x000f280000000200 */
[----:B------:R-:W-:Y:S01]  /*3bc0*/  LDSM.16.M88.4 R4, [R91] ;  /* 0x000000005b04783b */ /* 0x000fe20000000200 */
[C---:B-----5:R-:W-:Y:S03]  /*3bd0*/  HMMA.16816.F32.BF16 R48, R72.reuse, R44, RZ ;  /* 0x0000002c4830723c */ /* 0x060fe600000418ff */
[----:B------:R-:W5:Y:S04]  /*3be0*/  LDSM.16.M88.4 R12, [R89+0x8000] ;  /* 0x00800000590c783b */ /* 0x000f680000000200 */
[----:B------:R-:W-:Y:S01]  /*3bf0*/  LDSM.16.M88.4 R64, [R77+0x2000] ;  /* 0x002000004d40783b */ /* 0x000fe20000000200 */
[C---:B------:R-:W-:Y:S03]  /*3c00*/  HMMA.16816.F32.BF16 R40, R72.reuse, R36, RZ ;  /* 0x000000244828723c */ /* 0x040fe600000418ff */
        /* <DEDUP_REMOVED lines=19> */
[C---:B------:R-:W-:Y:S08]  /*3d40*/  HMMA.16816.F32.BF16 R24, R20.reuse, R52, R24 ;  /* 0x000000341418723c */ /* 0x040ff00000041818 */
[----:B------:R-:W-:Y:S01]  /*3d50*/  HMMA.16816.F32.BF16 R72, R20, R54, R72 ;  /* 0x000000361448723c */ /* 0x000fe20000041848 */
[----:B------:R-:W-:Y:S04]  /*3d60*/  LDSM.16.M88.4 R20, [R2+0x8000] ;  /* 0x008000000214783b */ /* 0x000fe80000000200 */
[----:B------:R-:W-:Y:S03]  /*3d70*/  LDSM.16.M88.4 R52, [R2+0x9000] ;  /* 0x009000000234783b */ /* 0x000fe60000000200 */
[C---:B-----5:R-:W-:Y:S08]  /*3d80*/  HMMA.16816.F32.BF16 R48, R4.reuse, R12, R48 ;  /* 0x0000000c0430723c */ /* 0x060ff00000041830 */
[C---:B------:R-:W-:Y:S01]  /*3d90*/  HMMA.16816.F32.BF16 R44, R4.reuse, R14, R44 ;  /* 0x0000000e042c723c */ /* 0x040fe2000004182c */
[----:B------:R-:W4:Y:S07]  /*3da0*/  LDSM.16.M88.4 R12, [R88] ;  /* 0x00000000580c783b */ /* 0x000f2e0000000200 */
        /* <DEDUP_REMOVED lines=8> */
[----:B------:R-:W3:Y:S04]  /*3e30*/  LDSM.16.M88.4 R4, [R92+UR10+0xa000] ;  /* 0x00a0000a5c04783b */ /* 0x000ee80008000200 */
[----:B------:R-:W-:Y:S03]  /*3e40*/  LDSM.16.M88.4 R56, [R91+0x2000] ;  /* 0x002000005b38783b */ /* 0x000fe60000000200 */
[C---:B----4-:R-:W-:Y:S08]  /*3e50*/  HMMA.16816.F32.BF16 R48, R12.reuse, R20, R48 ;  /* 0x000000140c30723c */ /* 0x050ff00000041830 */
[C---:B------:R-:W-:Y:S01]  /*3e60*/  HMMA.16816.F32.BF16 R44, R12.reuse, R22, R44 ;  /* 0x000000160c2c723c */ /* 0x040fe2000004182c */
[----:B------:R-:W4:Y:S07]  /*3e70*/  LDSM.16.M88.4 R20, [R92+UR10+0xa800] ;  /* 0x00a8000a5c14783b */ /* 0x000f2e0008000200 */
[C---:B-1----:R-:W-:Y:S08]  /*3e80*/  HMMA.16816.F32.BF16 R40, R12.reuse, R8, R40 ;  /* 0x000000080c28723c */ /* 0x042ff00000041828 */
[C---:B------:R-:W-:Y:S01]  /*3e90*/  HMMA.16816.F32.BF16 R36, R12.reuse, R10, R36 ;  /* 0x0000000a0c24723c */ /* 0x040fe20000041824 */
[----:B------:R-:W1:Y:S07]  /*3ea0*/  LDSM.16.M88.4 R8, [R92+UR10+0xb000] ;  /* 0x00b0000a5c08783b */ /* 0x000e6e0008000200 */
[C---:B------:R-:W-:Y:S08]  /*3eb0*/  HMMA.16816.F32.BF16 R32, R12.reuse, R52, R32 ;  /* 0x000000340c20723c */ /* 0x040ff00000041820 */
        /* <DEDUP_REMOVED lines=22> */
[C---:B-----5:R-:W-:Y:S08]  /*4020*/  HMMA.16816.F32.BF16 R40, R12.reuse, R16, R40 ;  /* 0x000000100c28723c */ /* 0x060ff00000041828 */
[C---:B------:R-:W-:Y:S01]  /*4030*/  HMMA.16816.F32.BF16 R36, R12.reuse, R18, R36 ;  /* 0x000000120c24723c */ /* 0x040fe20000041824 */
[----:B------:R-:W-:Y:S07]  /*4040*/  LDSM.16.M88.4 R16, [R88+0x2000] ;  /* 0x002000005810783b */ /* 0x000fee0000000200 */
[C---:B---3--:R-:W-:Y:S08]  /*4050*/  HMMA.16816.F32.BF16 R32, R12.reuse, R4, R32 ;  /* 0x000000040c20723c */ /* 0x048ff00000041820 */
[C---:B------:R-:W-:Y:S01]  /*4060*/  HMMA.16816.F32.BF16 R28, R12.reuse, R6, R28 ;  /* 0x000000060c1c723c */ /* 0x040fe2000004181c */
[----:B------:R-:W3:Y:S07]  /*4070*/  LDSM.16.M88.4 R4, [R2+0xa000] ;  /* 0x00a000000204783b */ /* 0x000eee0000000200 */
[C---:B------:R-:W-:Y:S08]  /*4080*/  HMMA.16816.F32.BF16 R24, R12.reuse, R52, R24 ;  /* 0x000000340c18723c */ /* 0x040ff00000041818 */
[----:B------:R-:W-:Y:S01]  /*4090*/  HMMA.16816.F32.BF16 R72, R12, R54, R72 ;  /* 0x000000360c48723c */ /* 0x000fe20000041848 */
[----:B------:R-:W5:Y:S04]  /*40a0*/  LDSM.16.M88.4 R12, [R2+0xa800] ;  /* 0x00a80000020c783b */ /* 0x000f680000000200 */
[----:B------:R-:W5:Y:S03]  /*40b0*/  LDSM.16.M88.4 R52, [R2+0xb000] ;  /* 0x00b000000234783b */ /* 0x000f660000000200 */
[C---:B----4-:R-:W-:Y:S08]  /*40c0*/  HMMA.16816.F32.BF16 R48, R56.reuse, R20, R48 ;  /* 0x000000143830723c */ /* 0x050ff00000041830 */
[C---:B------:R-:W-:Y:S01]  /*40d0*/  HMMA.16816.F32.BF16 R44, R56.reuse, R22, R44 ;  /* 0x00000016382c723c */ /* 0x040fe2000004182c */
[----:B------:R-:W4:Y:S07]  /*40e0*/  LDSM.16.M88.4 R20, [R2+0xb800] ;  /* 0x00b800000214783b */ /* 0x000f2e0000000200 */
[C---:B-1----:R-:W-:Y:S08]  /*40f0*/  HMMA.16816.F32.BF16 R40, R56.reuse, R8, R40 ;  /* 0x000000083828723c */ /* 0x042ff00000041828 */
[C---:B------:R-:W-:Y:S01]  /*4100*/  HMMA.16816.F32.BF16 R36, R56.reuse, R10, R36 ;  /* 0x0000000a3824723c */ /* 0x040fe20000041824 */
[----:B------:R-:W1:Y:S07]  /*4110*/  LDSM.16.M88.4 R8, [R92+UR10+0xc000] ;  /* 0x00c0000a5c08783b */ /* 0x000e6e0008000200 */
[C---:B------:R-:W-:Y:S08]  /*4120*/  HMMA.16816.F32.BF16 R32, R56.reuse, R68, R32 ;  /* 0x000000443820723c */ /* 0x040ff00000041820 */
[C---:B------:R-:W-:Y:S01]  /*4130*/  HMMA.16816.F32.BF16 R28, R56.reuse, R70, R28 ;  /* 0x00000046381c723c */ /* 0x040fe2000004181c */
[----:B------:R-:W-:Y:S07]  /*4140*/  LDSM.16.M88.4 R68, [R92+UR10+0xd800] ;  /* 0x00d8000a5c44783b */ /* 0x000fee0008000200 */
[C---:B--2---:R-:W-:Y:S08]  /*4150*/  HMMA.16816.F32.BF16 R24, R56.reuse, R60, R24 ;  /* 0x0000003c3818723c */ /* 0x044ff00000041818 */
[----:B------:R-:W-:Y:S01]  /*4160*/  HMMA.16816.F32.BF16 R72, R56, R62, R72 ;  /* 0x0000003e3848723c */ /* 0x000fe20000041848 */
[----:B------:R-:W-:Y:S04]  /*4170*/  LDSM.16.M88.4 R60, [R90+0xc000] ;  /* 0x00c000005a3c783b */ /* 0x000fe80000000200 */
[----:B------:R-:W-:Y:S03]  /*4180*/  LDSM.16.M88.4 R56, [R90+0xd000] ;  /* 0x00d000005a38783b */ /* 0x000fe60000000200 */
[C---:B---3--:R-:W-:Y:S08]  /*4190*/  HMMA.16816.F32.BF16 R48, R16.reuse, R4, R48 ;  /* 0x000000041030723c */ /* 0x048ff00000041830 */
[C---:B------:R-:W-:Y:S01]  /*41a0*/  HMMA.16816.F32.BF16 R44, R16.reuse, R6, R44 ;  /* 0x00000006102c723c */ /* 0x040fe2000004182c */
[----:B------:R-:W2:Y:S07]  /*41b0*/  LDSM.16.M88.4 R4, [R92+UR10+0xc800] ;  /* 0x00c8000a5c04783b */ /* 0x000eae0008000200 */
[C---:B-----5:R-:W-:Y:S08]  /*41c0*/  HMMA.16816.F32.BF16 R40, R16.reuse, R12, R40 ;  /* 0x0000000c1028723c */ /* 0x060ff00000041828 */
[C---:B------:R-:W-:Y:S01]  /*41d0*/  HMMA.16816.F32.BF16 R36, R16.reuse, R14, R36 ;  /* 0x0000000e1024723c */ /* 0x040fe20000041824 */
[----:B------:R-:W3:Y:S07]  /*41e0*/  LDSM.16.M88.4 R12, [R92+UR10+0xd000] ;  /* 0x00d0000a5c0c783b */ /* 0x000eee0008000200 */
[C---:B------:R-:W-:Y:S08]  /*41f0*/  HMMA.16816.F32.BF16 R32, R16.reuse, R52, R32 ;  /* 0x000000341020723c */ /* 0x040ff00000041820 */
[C---:B------:R-:W-:Y:S01]  /*4200*/  HMMA.16816.F32.BF16 R28, R16.reuse, R54, R28 ;  /* 0x00000036101c723c */ /* 0x040fe2000004181c */
[----:B------:R-:W-:Y:S07]  /*4210*/  LDSM.16.M88.4 R52, [R90+0xd800] ;  /* 0x00d800005a34783b */ /* 0x000fee0000000200 */
[C---:B----4-:R-:W-:Y:S08]  /*4220*/  HMMA.16816.F32.BF16 R24, R16.reuse, R20, R24 ;  /* 0x000000141018723c */ /* 0x050ff00000041818 */
[----:B------:R-:W-:Y:S01]  /*4230*/  HMMA.16816.F32.BF16 R72, R16, R22, R72 ;  /* 0x000000161048723c */ /* 0x000fe20000041848 */
[----:B------:R-:W-:Y:S04]  /*4240*/  LDSM.16.M88.4 R20, [R76+0x4000] ;  /* 0x004000004c14783b */ /* 0x000fe80000000200 */
[----:B------:R-:W4:Y:S03]  /*4250*/  LDSM.16.M88.4 R16, [R90+0xc800] ;  /* 0x00c800005a10783b */ /* 0x000f260000000200 */
        /* <DEDUP_REMOVED lines=12> */
[----:B------:R-:W-:Y:S03]  /*4320*/  LDSM.16.M88.4 R64, [R2+0xc000] ;  /* 0x00c000000240783b */ /* 0x000fe60000000200 */
[C---:B----4-:R-:W-:Y:S08]  /*4330*/  HMMA.16816.F32.BF16 R40, R20.reuse, R16, R40 ;  /* 0x000000101428723c */ /* 0x050ff00000041828 */
        /* <DEDUP_REMOVED lines=20> */
[----:B------:R-:W-:Y:S04]  /*4480*/  LDSM.16.M88.4 R16, [R77+0x6000] ;  /* 0x006000004d10783b */ /* 0x000fe80000000200 */
[----:B------:R-:W-:Y:S03]  /*4490*/  LDSM.16.M88.4 R76, [R76+0x6000] ;  /* 0x006000004c4c783b */ /* 0x000fe60000000200 */
[C---:B----4-:R-:W-:Y:S08]  /*44a0*/  HMMA.16816.F32.BF16 R24, R8.reuse, R52, R24 ;  /* 0x000000340818723c */ /* 0x050ff00000041818 */
[----:B------:R-:W-:Y:S01]  /*44b0*/  HMMA.16816.F32.BF16 R72, R8, R54, R72 ;  /* 0x000000360848723c */ /* 0x000fe20000041848 */
[----:B------:R-:W3:Y:S04]  /*44c0*/  LDSM.16.M88.4 R8, [R92+UR10+0xe800] ;  /* 0x00e8000a5c08783b */ /* 0x000ee80008000200 */
[----:B------:R-:W4:Y:S03]  /*44d0*/  LDSM.16.M88.4 R52, [R92+UR10+0xf000] ;  /* 0x00f0000a5c34783b */ /* 0x000f260008000200 */
        /* <DEDUP_REMOVED lines=25> */
[----:B------:R-:W-:Y:S03]  /*4670*/  LDSM.16.M88.4 R16, [R2+0xe800] ;  /* 0x00e800000210783b */ /* 0x000fe60000000200 */
        /* <DEDUP_REMOVED lines=8> */
[----:B------:R3:W5:Y:S01]  /*4700*/  LDSM.16.M88.4 R8, [R2+0xf800] ;  /* 0x00f800000208783b */ /* 0x0007620000000200 */
[----:B------:R-:W-:-:S06]  /*4710*/  DEPBAR.LE SB0, 0x0 ;  /* 0x000080000000791a */ /* 0x000fcc0000000000 */
[----:B------:R-:W-:Y:S08]  /*4720*/  HMMA.16816.F32.BF16 R24, R76, R80, R24 ;  /* 0x000000504c18723c */ /* 0x000ff00000041818 */
[C---:B------:R-:W-:Y:S08]  /*4730*/  HMMA.16816.F32.BF16 R48, R68.reuse, R64, R48 ;  /* 0x000000404430723c */ /* 0x040ff00000041830 */
[----:B------:R-:W-:Y:S01]  /*4740*/  HMMA.16816.F32.BF16 R44, R68, R66, R44 ;  /* 0x00000042442c723c */ /* 0x000fe2000004182c */
[----:B---3--:R-:W-:-:S07]  /*4750*/  LOP3.LUT R2, R224, 0x1f0, RZ, 0xc0, !PT ;  /* 0x000001f0e0027812 */ /* 0x008fce00078ec0ff */
[----:B------:R-:W-:Y:S08]  /*4760*/  HMMA.16816.F32.BF16 R72, R76, R82, R72 ;  /* 0x000000524c48723c */ /* 0x000ff00000041848 */
[C---:B------:R-:W-:Y:S08]  /*4770*/  HMMA.16816.F32.BF16 R32, R68.reuse, R56, R32 ;  /* 0x000000384420723c */ /* 0x040ff00000041820 */
[C---:B----4-:R-:W-:Y:S08]  /*4780*/  HMMA.16816.F32.BF16 R24, R68.reuse, R52, R24 ;  /* 0x000000344418723c */ /* 0x050ff00000041818 */
[C---:B------:R-:W-:Y:S08]  /*4790*/  HMMA.16816.F32.BF16 R40, R68.reuse, R60, R40 ;  /* 0x0000003c4428723c */ /* 0x040ff00000041828 */
[----:B------:R-:W-:Y:S08]  /*47a0*/  HMMA.16816.F32.BF16 R28, R68, R58, R28 ;  /* 0x0000003a441c723c */ /* 0x000ff0000004181c */
[C---:B-1----:R-:W-:Y:S08]  /*47b0*/  HMMA.16816.F32.BF16 R48, R4.reuse, R20, R48 ;  /* 0x000000140430723c */ /* 0x042ff00000041830 */
[----:B------:R-:W-:Y:S08]  /*47c0*/  HMMA.16816.F32.BF16 R44, R4, R22, R44 ;  /* 0x00000016042c723c */ /* 0x000ff0000004182c */
[----:B------:R-:W-:Y:S03]  /*47d0*/  HMMA.16816.F32.BF16 R36, R68, R62, R36 ;  /* 0x0000003e4424723c */ /* 0x000fe60000041824 */
[----:B------:R-:W-:Y:S01]  /*47e0*/  FMUL.FTZ R48, R48, UR4 ;  /* 0x0000000430307c20 */ /* 0x000fe20008410000 */
[----:B------:R-:W-:-:S04]  /*47f0*/  FMUL.FTZ R51, R51, UR4 ;  /* 0x0000000433337c20 */ /* 0x000fc80008410000 */
[----:B------:R-:W-:Y:S02]  /*4800*/  HMMA.16816.F32.BF16 R72, R68, R54, R72 ;  /* 0x000000364448723c */ /* 0x000fe40000041848 */
[----:B------:R-:W-:Y:S01]  /*4810*/  MUFU.TANH R51, R51 ;  /* 0x0000003300337308 */ /* 0x000fe20000002400 */
[----:B------:R-:W-:Y:S01]  /*4820*/  FMUL.FTZ R46, R46, UR4 ;  /* 0x000000042e2e7c20 */ /* 0x000fe20008410000 */
[----:B------:R-:W-:-:S04]  /*4830*/  FMUL.FTZ R47, R47, UR4 ;  /* 0x000000042f2f7c20 */ /* 0x000fc80008410000 */
[C---:B--2---:R-:W-:Y:S01]  /*4840*/  HMMA.16816.F32.BF16 R32, R4.reuse, R12, R32 ;  /* 0x0000000c0420723c */ /* 0x044fe20000041820 */
[----:B------:R-:W-:Y:S01]  /*4850*/  SHF.R.U32.HI R12, RZ, 0x2, R0 ;  /* 0x00000002ff0c7819 */ /* 0x000fe20000011600 */
[----:B------:R-:W-:Y:S01]  /*4860*/  IMAD.SHL.U32 R0, R0, 0x2, RZ ;  /* 0x0000000200007824 */ /* 0x000fe200078e00ff */
[----:B------:R-:W-:Y:S02]  /*4870*/  MUFU.TANH R46, R46 ;  /* 0x0000002e002e7308 */ /* 0x000fe40000002400 */
[----:B------:R-:W-:Y:S02]  /*4880*/  LOP3.LUT R13, R12, 0x7, RZ, 0xc0, !PT ;  /* 0x000000070c0d7812 */ /* 0x000fe400078ec0ff */
[----:B------:R-:W-:Y:S01]  /*4890*/  LOP3.LUT R0, R0, 0x6, RZ, 0xc0, !PT ;  /* 0x0000000600007812 */ /* 0x000fe200078ec0ff */
[----:B-----5:R-:W-:Y:S01]  /*48a0*/  HMMA.16816.F32.BF16 R24, R4, R8, R24 ;  /* 0x000000080418723c */ /* 0x020fe20000041818 */
[----:B------:R-:W-:Y:S01]  /*48b0*/  IMAD.U32 R9, RZ, RZ, UR17 ;  /* 0x00000011ff097e24 */ /* 0x000fe2000f8e00ff */
[----:B------:R-:W-:Y:S01]  /*48c0*/  IADD3 R13, PT, PT, R13, UR6, R2 ;  /* 0x000000060d0d7c10 */ /* 0x000fe2000fffe002 */
[----:B------:R-:W-:Y:S01]  /*48d0*/  IMAD.U32 R8, RZ, RZ, UR22 ;  /* 0x00000016ff087e24 */ /* 0x000fe2000f8e00ff */
[----:B------:R-:W-:Y:S01]  /*48e0*/  MUFU.TANH R12, R48 ;  /* 0x00000030000c7308 */ /* 0x000fe20000002400 */
[----:B------:R-:W-:-:S03]  /*48f0*/  IMAD R9, R9, 0x40, R0 ;  /* 0x0000004009097824 */ /* 0x000fc600078e0200 */
[C---:B------:R-:W-:Y:S01]  /*4900*/  HMMA.16816.F32.BF16 R40, R4.reuse, R16, R40 ;  /* 0x000000100428723c */ /* 0x040fe20000041828 */
[----:B------:R-:W-:Y:S01]  /*4910*/  FMUL.FTZ R16, R49, UR4 ;  /* 0x0000000431107c20 */ /* 0x000fe20008410000 */
[----:B------:R-:W-:Y:S01]  /*4920*/  IADD3 R8, PT, PT, R8, -UR23, R13 ;  /* 0x8000001708087c10 */ /* 0x000fe2000fffe00d */
[----:B------:R-:W-:Y:S02]  /*4930*/  VIADD R17, R9, 0x9 ;  /* 0x0000000909117836 */ /* 0x000fe40000000000 */
[----:B------:R-:W-:Y:S01]  /*4940*/  FMUL.FTZ R32, R32, UR4 ;  /* 0x0000000420207c20 */ /* 0x000fe20008410000 */
[----:B------:R-:W-:Y:S01]  /*4950*/  FMUL.FTZ R13, R45, UR4 ;  /* 0x000000042d0d7c20 */ /* 0x000fe20008410000 */
[----:B------:R-:W-:Y:S01]  /*4960*/  ISETP.GE.AND P1, PT, R9, UR22, PT ;  /* 0x0000001609007c0c */ /* 0x000fe2000bf26270 */
[----:B------:R-:W1:Y:S01]  /*4970*/  MUFU.TANH R16, R16 ;  /* 0x0000001000107308 */ /* 0x000e620000002400 */
[C---:B------:R-:W-:Y:S01]  /*4980*/  HMMA.16816.F32.BF16 R28, R4.reuse, R14, R28 ;  /* 0x0000000e041c723c */ /* 0x040fe2000004181c */
[----:B------:R-:W-:Y:S01]  /*4990*/  FMUL.FTZ R14, R44, UR4 ;  /* 0x000000042c0e7c20 */ /* 0x000fe20008410000 */
[----:B------:R-:W-:Y:S01]  /*49a0*/  FMUL.FTZ R35, R35, UR4 ;  /* 0x0000000423237c20 */ /* 0x000fe20008410000 */
[----:B------:R-:W-:Y:S01]  /*49b0*/  FMUL.FTZ R34, R34, UR4 ;  /* 0x0000000422227c20 */ /* 0x000fe20008410000 */
[----:B------:R-:W-:Y:S01]  /*49c0*/  ISETP.GE.AND P4, PT, R17, UR22, PT ;  /* 0x0000001611007c0c */ /* 0x000fe2000bf86270 */
[----:B------:R-:W-:Y:S01]  /*49d0*/  FMUL.FTZ R24, R24, UR4 ;  /* 0x0000000418187c20 */ /* 0x000fe20008410000 */
[----:B------:R-:W-:Y:S01]  /*49e0*/  FMUL.FTZ R26, R26, UR4 ;  /* 0x000000041a1a7c20 */ /* 0x000fe20008410000 */
[----:B------:R-:W2:Y:S01]  /*49f0*/  MUFU.TANH R14, R14 ;  /* 0x0000000e000e7308 */ /* 0x000ea20000002400 */
[----:B------:R-:W-:Y:S01]  /*4a00*/  HMMA.16816.F32.BF16 R36, R4, R18, R36 ;  /* 0x000000120424723c */ /* 0x000fe20000041824 */
[----:B------:R-:W-:Y:S01]  /*4a10*/  FMUL.FTZ R27, R27, UR4 ;  /* 0x000000041b1b7c20 */ /* 0x000fe20008410000 */
[----:B------:R-:W-:Y:S01]  /*4a20*/  FMUL.FTZ R42, R42, UR4 ;  /* 0x000000042a2a7c20 */ /* 0x000fe20008410000 */
[----:B------:R-:W-:-:S04]  /*4a30*/  FMUL.FTZ R43, R43, UR4 ;  /* 0x000000042b2b7c20 */ /* 0x000fc80008410000 */
[----:B------:R-:W-:Y:S01]  /*4a40*/  MUFU.TANH R45, R32 ;  /* 0x00000020002d7308 */ /* 0x000fe20000002400 */
[----:B------:R-:W-:Y:S01]  /*4a50*/  HMMA.16816.F32.BF16 R72, R4, R10, R72 ;  /* 0x0000000a0448723c */ /* 0x000fe20000041848 */
[----:B------:R-:W-:Y:S02]  /*4a60*/  VIADD R5, R9, 0x1 ;  /* 0x0000000109057836 */ /* 0x000fe40000000000 */
[----:B------:R-:W-:Y:S01]  /*4a70*/  FMUL.FTZ R10, R41, UR4 ;  /* 0x00000004290a7c20 */ /* 0x000fe20008410000 */
[----:B------:R-:W-:Y:S02]  /*4a80*/  VIADD R7, R9, 0x8 ;  /* 0x0000000809077836 */ /* 0x000fe40000000000 */
[----:B------:R-:W-:Y:S01]  /*4a90*/  FMUL.FTZ R11, R40, UR4 ;  /* 0x00000004280b7c20 */ /* 0x000fe20008410000 */
[C---:B------:R-:W-:Y:S02]  /*4aa0*/  IMAD.IADD R15, R8.reuse, 0x1, -R5 ;  /* 0x00000001080f7824 */ /* 0x040fe400078e0a05 */
[----:B------:R-:W-:Y:S01]  /*4ab0*/  FMUL.FTZ R41, R33, UR4 ;  /* 0x0000000421297c20 */ /* 0x000fe20008410000 */
[----:B------:R3:W-:Y:S01]  /*4ac0*/  MUFU.TANH R18, R10 ;  /* 0x0000000a00127308 */ /* 0x0007e20000002400 */
[----:B------:R-:W-:Y:S01]  /*4ad0*/  ISETP.GE.AND P5, PT, R7, UR22, PT ;  /* 0x0000001607007c0c */ /* 0x000fe2000bfa6270 */
[----:B------:R-:W-:Y:S01]  /*4ae0*/  IMAD.IADD R7, R8, 0x1, -R7 ;  /* 0x0000000108077824 */ /* 0x000fe200078e0a07 */
[----:B------:R-:W-:Y:S01]  /*4af0*/  IABS R15, R15 ;  /* 0x0000000f000f7213 */ /* 0x000fe20000000000 */
[----:B------:R-:W-:Y:S01]  /*4b00*/  FMUL.FTZ R6, R37, UR4 ;  /* 0x0000000425067c20 */ /* 0x000fe20008410000 */
[----:B------:R-:W-:Y:S01]  /*4b10*/  FMUL.FTZ R36, R36, UR4 ;  /* 0x0000000424247c20 */ /* 0x000fe20008410000 */
[----:B------:R-:W-:Y:S01]  /*4b20*/  FMUL.FTZ R198, R28, UR4 ;  /* 0x000000041cc67c20 */ /* 0x000fe20008410000 */
[----:B------:R-:W-:Y:S01]  /*4b30*/  IABS R7, R7 ;  /* 0x0000000700077213 */ /* 0x000fe20000000000 */
[----:B------:R-:W4:Y:S01]  /*4b40*/  MUFU.TANH R11, R11 ;  /* 0x0000000b000b7308 */ /* 0x000f220000002400 */
[----:B------:R-:W-:Y:S01]  /*4b50*/  I2FP.F32.S32 R15, R15 ;  /* 0x0000000f000f7245 */ /* 0x000fe20000201400 */
[----:B------:R-:W-:Y:S01]  /*4b60*/  VIADD R33, R9, 0x19 ;  /* 0x0000001909217836 */ /* 0x000fe20000000000 */
[----:B------:R-:W-:Y:S01]  /*4b70*/  I2FP.F32.S32 R7, R7 ;  /* 0x0000000700077245 */ /* 0x000fe20000201400 */
[----:B------:R-:W-:Y:S01]  /*4b80*/  FMUL.FTZ R28, R31, UR4 ;  /* 0x000000041f1c7c20 */ /* 0x000fe20008410000 */
[----:B------:R-:W-:-:S02]  /*4b90*/  IMAD.IADD R31, R8, 0x1, -R17 ;  /* 0x00000001081f7824 */ /* 0x000fc400078e0a11 */
[----:B-1----:R-:W-:Y:S01]  /*4ba0*/  FFMA.FTZ R16, R15, -UR5, R16 ;  /* 0x800000050f107c23 */ /* 0x002fe20008010010 */
[----:B------:R-:W-:Y:S02]  /*4bb0*/  VIADD R15, R9, 0x10 ;  /* 0x00000010090f7836 */ /* 0x000fe40000000000 */
[----:B--2---:R-:W-:Y:S01]  /*4bc0*/  FFMA.FTZ R14, R7, -UR5, R14 ;  /* 0x80000005070e7c23 */ /* 0x004fe2000801000e */
[C---:B------:R-:W-:Y:S01]  /*4bd0*/  VIADD R7, R9.reuse, 0x11 ;  /* 0x0000001109077836 */ /* 0x040fe20000000000 */
[----:B------:R1:W-:Y:S01]  /*4be0*/  MUFU.TANH R22, R36 ;  /* 0x0000002400167308 */ /* 0x0003e20000002400 */
[C---:B------:R-:W-:Y:S01]  /*4bf0*/  IMAD.IADD R21, R8.reuse, 0x1, -R15 ;  /* 0x0000000108157824 */ /* 0x040fe200078e0a0f */
[----:B------:R-:W-:Y:S01]  /*4c00*/  IABS R31, R31 ;  /* 0x0000001f001f7213 */ /* 0x000fe20000000000 */
[----:B------:R-:W-:Y:S02]  /*4c10*/  IMAD.IADD R23, R8, 0x1, -R7 ;  /* 0x0000000108177824 */ /* 0x000fe400078e0a07 */
[----:B------:R-:W-:Y:S01]  /*4c20*/  FMUL.FTZ R4, R50, UR4 ;  /* 0x0000000432047c20 */ /* 0x000fe20008410000 */
[C---:B------:R-:W-:Y:S01]  /*4c30*/  VIADD R37, R9.reuse, 0x18 ;  /* 0x0000001809257836 */ /* 0x040fe20000000000 */
[----:B---3--:R-:W-:Y:S01]  /*4c40*/  IABS R10, R21 ;  /* 0x00000015000a7213 */ /* 0x008fe20000000000 */
[C---:B------:R-:W-:Y:S01]  /*4c50*/  IMAD.IADD R20, R8.reuse, 0x1, -R33 ;  /* 0x0000000108147824 */ /* 0x040fe200078e0a21 */
[----:B------:R2:W3:Y:S01]  /*4c60*/  MUFU.TANH R21, R6 ;  /* 0x0000000600157308 */ /* 0x0004e20000002400 */
[----:B------:R-:W-:Y:S01]  /*4c70*/  IABS R23, R23 ;  /* 0x0000001700177213 */ /* 0x000fe20000000000 */
[----:B------:R-:W-:Y:S01]  /*4c80*/  IMAD.IADD R19, R8, 0x1, -R37 ;  /* 0x0000000108137824 */ /* 0x000fe200078e0a25 */
[----:B------:R-:W-:Y:S01]  /*4c90*/  I2FP.F32.S32 R10, R10 ;  /* 0x0000000a000a7245 */ /* 0x000fe20000201400 */
[----:B------:R-:W-:Y:S01]  /*4ca0*/  FMUL.FTZ R30, R30, UR4 ;  /* 0x000000041e1e7c20 */ /* 0x000fe20008410000 */
[----:B------:R-:W-:Y:S01]  /*4cb0*/  I2FP.F32.S32 R23, R23 ;  /* 0x0000001700177245 */ /* 0x000fe20000201400 */
[----:B------:R-:W-:Y:S01]  /*4cc0*/  FMUL.FTZ R38, R38, UR4 ;  /* 0x0000000426267c20 */ /* 0x000fe20008410000 */
[----:B------:R-:W-:Y:S01]  /*4cd0*/  IABS R20, R20 ;  /* 0x0000001400147213 */ /* 0x000fe20000000000 */
[----:B------:R-:W5:Y:S01]  /*4ce0*/  MUFU.TANH R41, R41 ;  /* 0x0000002900297308 */ /* 0x000f620000002400 */
[----:B-1----:R-:W-:Y:S01]  /*4cf0*/  I2FP.F32.S32 R36, R31 ;  /* 0x0000001f00247245 */ /* 0x002fe20000201400 */
[C---:B------:R-:W-:Y:S01]  /*4d00*/  VIADD R31, R9.reuse, 0x20 ;  /* 0x00000020091f7836 */ /* 0x040fe20000000000 */
[----:B------:R-:W-:Y:S01]  /*4d10*/  IABS R19, R19 ;  /* 0x0000001300137213 */ /* 0x000fe20000000000 */
[----:B----4-:R-:W-:Y:S01]  /*4d20*/  FFMA.FTZ R10, R10, -UR5, R11 ;  /* 0x800000050a0a7c23 */ /* 0x010fe2000801000b */
[----:B------:R-:W-:Y:S01]  /*4d30*/  I2FP.F32.S32 R20, R20 ;  /* 0x0000001400147245 */ /* 0x000fe20000201400 */
[----:B------:R-:W-:Y:S01]  /*4d40*/  IMAD.IADD R200, R8, 0x1, -R31 ;  /* 0x0000000108c87824 */ /* 0x000fe200078e0a1f */
[----:B------:R-:W-:Y:S01]  /*4d50*/  I2FP.F32.S32 R19, R19 ;  /* 0x0000001300137245 */ /* 0x000fe20000201400 */
[----:B------:R-:W-:-:S02]  /*4d60*/  VIADD R11, R9, 0x28 ;  /* 0x00000028090b7836 */ /* 0x000fc40000000000 */
[----:B--2---:R-:W-:Y:S01]  /*4d70*/  FFMA.FTZ R6, R23, -UR5, R18 ;  /* 0x8000000517067c23 */ /* 0x004fe20008010012 */
[----:B------:R-:W-:Y:S02]  /*4d80*/  VIADD R23, R9, 0x21 ;  /* 0x0000002109177836 */ /* 0x000fe40000000000 */
[----:B---3--:R-:W-:Y:S01]  /*4d90*/  FFMA.FTZ R21, R20, -UR5, R21 ;  /* 0x8000000514157c23 */ /* 0x008fe20008010015 */
[C---:B------:R-:W-:Y:S01]  /*4da0*/  VIADD R20, R8.reuse, 0x8 ;  /* 0x0000000808147836 */ /* 0x040fe20000000000 */
[----:B------:R-:W1:Y:S01]  /*4db0*/  MUFU.TANH R4, R4 ;  /* 0x0000000400047308 */ /* 0x000e620000002400 */
[C---:B------:R-:W-:Y:S02]  /*4dc0*/  IMAD.IADD R194, R8.reuse, 0x1, -R23 ;  /* 0x0000000108c27824 */ /* 0x040fe400078e0a17 */
[----:B------:R-:W-:Y:S01]  /*4dd0*/  FFMA.FTZ R22, R19, -UR5, R22 ;  /* 0x8000000513167c23 */ /* 0x000fe20008010016 */
[----:B------:R-:W-:Y:S01]  /*4de0*/  IABS R200, R200 ;  /* 0x000000c800c87213 */ /* 0x000fe20000000000 */
[C---:B------:R-:W-:Y:S01]  /*4df0*/  IMAD.IADD R19, R8.reuse, 0x1, -R11 ;  /* 0x0000000108137824 */ /* 0x040fe200078e0a0b */
[----:B------:R-:W-:Y:S01]  /*4e00*/  ISETP.GE.AND P3, PT, R15, UR22, PT ;  /* 0x000000160f007c0c */ /* 0x000fe2000bf66270 */
[--C-:B------:R-:W-:Y:S01]  /*4e10*/  IMAD.IADD R18, R8, 0x1, -R9.reuse ;  /* 0x0000000108127824 */ /* 0x100fe200078e0a09 */
[----:B------:R-:W-:Y:S01]  /*4e20*/  IABS R194, R194 ;  /* 0x000000c200c27213 */ /* 0x000fe20000000000 */
[C---:B------:R-:W-:Y:S01]  /*4e30*/  IMAD.IADD R32, R20.reuse, 0x1, -R9 ;  /* 0x0000000114207824 */ /* 0x040fe200078e0a09 */
[----:B------:R-:W-:Y:S01]  /*4e40*/  I2FP.F32.S32 R200, R200 ;  /* 0x000000c800c87245 */ /* 0x000fe20000201400 */
[----:B------:R-:W-:Y:S01]  /*4e50*/  MUFU.TANH R42, R42 ;  /* 0x0000002a002a7308 */ /* 0x000fe20000002400 */
[----:B------:R-:W-:Y:S01]  /*4e60*/  I2FP.F32.S32 R194, R194 ;  /* 0x000000c200c27245 */ /* 0x000fe20000201400 */
[----:B------:R-:W-:Y:S01]  /*4e70*/  IMAD.IADD R15, R20, 0x1, -R15 ;  /* 0x00000001140f7824 */ /* 0x000fe200078e0a0f */
[----:B------:R-:W-:Y:S01]  /*4e80*/  IABS R19, R19 ;  /* 0x0000001300137213 */ /* 0x000fe20000000000 */
[----:B------:R-:W-:Y:S01]  /*4e90*/  FFMA.FTZ R200, R200, -UR5, R45 ;  /* 0x80000005c8c87c23 */ /* 0x000fe2000801002d */
[----:B------:R-:W-:Y:S01]  /*4ea0*/  IABS R18, R18 ;  /* 0x0000001200127213 */ /* 0x000fe20000000000 */
[----:B-----5:R-:W-:Y:S01]  /*4eb0*/  FFMA.FTZ R194, R194, -UR5, R41 ;  /* 0x80000005c2c27c23 */ /* 0x020fe20008010029 */
[----:B------:R-:W-:Y:S01]  /*4ec0*/  IABS R32, R32 ;  /* 0x0000002000207213 */ /* 0x000fe20000000000 */
[----:B------:R-:W2:Y:S01]  /*4ed0*/  MUFU.TANH R13, R13 ;  /* 0x0000000d000d7308 */ /* 0x000ea20000002400 */
[----:B------:R-:W-:Y:S01]  /*4ee0*/  I2FP.F32.S32 R45, R19 ;  /* 0x00000013002d7245 */ /* 0x000fe20000201400 */
[----:B------:R-:W-:Y:S01]  /*4ef0*/  FMUL.FTZ R39, R39, UR4 ;  /* 0x0000000427277c20 */ /* 0x000fe20008410000 */
[----:B------:R-:W-:Y:S01]  /*4f00*/  I2FP.F32.S32 R41, R18 ;  /* 0x0000001200297245 */ /* 0x000fe20000201400 */
[----:B------:R-:W-:Y:S01]  /*4f10*/  FMUL.FTZ R29, R29, UR4 ;  /* 0x000000041d1d7c20 */ /* 0x000fe20008410000 */
[----:B------:R-:W-:Y:S01]  /*4f20*/  I2FP.F32.S32 R19, R32 ;  /* 0x0000002000137245 */ /* 0x000fe20000201400 */
[C---:B------:R-:W-:Y:S01]  /*4f30*/  IMAD.IADD R32, R20.reuse, 0x1, -R5 ;  /* 0x0000000114207824 */ /* 0x040fe200078e0a05 */
[----:B------:R-:W-:Y:S01]  /*4f40*/  ISETP.GE.AND P6, PT, R5, UR22, PT ;  /* 0x0000001605007c0c */ /* 0x000fe2000bfc6270 */
[----:B------:R-:W-:Y:S01]  /*4f50*/  FFMA.FTZ R12, R41, -UR5, R12 ;  /* 0x80000005290c7c23 */ /* 0x000fe2000801000c */
[----:B------:R-:W3:Y:S01]  /*4f60*/  MUFU.TANH R47, R47 ;  /* 0x0000002f002f7308 */ /* 0x000ee20000002400 */
[----:B-1----:R-:W-:Y:S01]  /*4f70*/  FFMA.FTZ R19, R19, -UR5, R4 ;  /* 0x8000000513137c23 */ /* 0x002fe20008010004 */
[----:B------:R-:W-:Y:S01]  /*4f80*/  IMAD.IADD R5, R20, 0x1, -R7 ;  /* 0x0000000114057824 */ /* 0x000fe200078e0a07 */
[----:B------:R-:W-:Y:S01]  /*4f90*/  IABS R15, R15 ;  /* 0x0000000f000f7213 */ /* 0x000fe20000000000 */
[----:B------:R-:W-:Y:S01]  /*4fa0*/  FMUL.FTZ R72, R72, UR4 ;  /* 0x0000000448487c20 */ /* 0x000fe20008410000 */
[----:B------:R-:W-:Y:S01]  /*4fb0*/  FSEL R18, R12, -INF , !P1 ;  /* 0xff8000000c127808 */ /* 0x000fe20004800000 */
[----:B------:R-:W-:Y:S01]  /*4fc0*/  IMAD.IADD R12, R20, 0x1, -R17 ;  /* 0x00000001140c7824 */ /* 0x000fe200078e0a11 */
[----:B------:R-:W-:Y:S01]  /*4fd0*/  IABS R5, R5 ;  /* 0x0000000500057213 */ /* 0x000fe20000000000 */
[----:B------:R1:W4:Y:S01]  /*4fe0*/  MUFU.TANH R4, R43 ;  /* 0x0000002b00047308 */ /* 0x0003220000002400 */
[----:B------:R-:W-:Y:S01]  /*4ff0*/  I2FP.F32.S32 R15, R15 ;  /* 0x0000000f000f7245 */ /* 0x000fe20000201400 */
[----:B--2---:R-:W-:Y:S01]  /*5000*/  FFMA.FTZ R13, R36, -UR5, R13 ;  /* 0x80000005240d7c23 */ /* 0x004fe2000801000d */
[----:B------:R-:W-:Y:S01]  /*5010*/  IABS R32, R32 ;  /* 0x0000002000207213 */ /* 0x000fe20000000000 */
[----:B------:R-:W-:Y:S01]  /*5020*/  FMUL.FTZ R73, R73, UR4 ;  /* 0x0000000449497c20 */ /* 0x000fe20008410000 */
[----:B------:R-:W-:Y:S01]  /*5030*/  IABS R12, R12 ;  /* 0x0000000c000c7213 */ /* 0x000fe20000000000 */
[----:B------:R-:W-:Y:S01]  /*5040*/  FFMA.FTZ R15, R15, -UR5, R42 ;  /* 0x800000050f0f7c23 */ /* 0x000fe2000801002a */
[----:B------:R-:W-:Y:S01]  /*5050*/  I2FP.F32.S32 R32, R32 ;  /* 0x0000002000207245 */ /* 0x000fe20000201400 */
[----:B------:R-:W2:Y:S01]  /*5060*/  MUFU.TANH R35, R35 ;  /* 0x0000002300237308 */ /* 0x000ea20000002400 */
[----:B------:R-:W-:Y:S01]  /*5070*/  I2FP.F32.S32 R12, R12 ;  /* 0x0000000c000c7245 */ /* 0x000fe20000201400 */
[----:B------:R-:W-:Y:S01]  /*5080*/  FMUL.FTZ R74, R74, UR4 ;  /* 0x000000044a4a7c20 */ /* 0x000fe20008410000 */
[----:B------:R-:W-:Y:S01]  /*5090*/  FSEL R19, R19, -INF , !P1 ;  /* 0xff80000013137808 */ /* 0x000fe20004800000 */
[----:B------:R-:W-:Y:S01]  /*50a0*/  FFMA.FTZ R17, R32, -UR5, R51 ;  /* 0x8000000520117c23 */ /* 0x000fe20008010033 */
[----:B------:R-:W-:Y:S01]  /*50b0*/  ISETP.GE.AND P1, PT, R7, UR22, PT ;  /* 0x0000001607007c0c */ /* 0x000fe2000bf26270 */
[----:B------:R-:W-:Y:S01]  /*50c0*/  FFMA.FTZ R7, R41, -UR5, R46 ;  /* 0x8000000529077c23 */ /* 0x000fe2000801002e */
[----:B------:R-:W-:Y:S01]  /*50d0*/  FSEL R10, R10, -INF , !P3 ;  /* 0xff8000000a0a7808 */ /* 0x000fe20005800000 */
[----:B------:R-:W5:Y:S01]  /*50e0*/  MUFU.TANH R30, R30 ;  /* 0x0000001e001e7308 */ /* 0x000f620000002400 */
[----:B-1----:R-:W-:Y:S01]  /*50f0*/  I2FP.F32.S32 R43, R5 ;  /* 0x00000005002b7245 */ /* 0x002fe20000201400 */
[----:B---3--:R-:W-:Y:S01]  /*5100*/  FFMA.FTZ R5, R12, -UR5, R47 ;  /* 0x800000050c057c23 */ /* 0x008fe2000801002f */
[----:B------:R-:W-:Y:S01]  /*5110*/  FSEL R15, R15, -INF , !P3 ;  /* 0xff8000000f0f7808 */ /* 0x000fe20005800000 */
[----:B------:R-:W-:Y:S01]  /*5120*/  FMUL.FTZ R75, R75, UR4 ;  /* 0x000000044b4b7c20 */ /* 0x000fe20008410000 */
[----:B------:R-:W-:Y:S01]  /*5130*/  ISETP.GE.AND P3, PT, R23, UR22, PT ;  /* 0x0000001617007c0c */ /* 0x000fe2000bf66270 */
[----:B----4-:R-:W-:Y:S01]  /*5140*/  FFMA.FTZ R4, R43, -UR5, R4 ;  /* 0x800000052b047c23 */ /* 0x010fe20008010004 */
[----:B------:R-:W-:Y:S01]  /*5150*/  IMAD.IADD R23, R20, 0x1, -R23 ;  /* 0x0000000114177824 */ /* 0x000fe200078e0a17 */
[----:B------:R-:W-:Y:S01]  /*5160*/  FSEL R12, R13, -INF , !P4 ;  /* 0xff8000000d0c7808 */ /* 0x000fe20006000000 */
[----:B------:R-:W1:Y:S01]  /*5170*/  MUFU.TANH R38, R38 ;  /* 0x0000002600267308 */ /* 0x000e620000002400 */
[----:B------:R-:W-:-:S02]  /*5180*/  FSEL R6, R6, -INF , !P1 ;  /* 0xff80000006067808 */ /* 0x000fc40004800000 */
[----:B------:R-:W-:Y:S02]  /*5190*/  FSEL R13, R4, -INF , !P1 ;  /* 0xff800000040d7808 */ /* 0x000fe40004800000 */
[----:B------:R-:W-:Y:S02]  /*51a0*/  FSEL R16, R16, -INF , !P6 ;  /* 0xff80000010107808 */ /* 0x000fe40007000000 */
[----:B------:R-:W-:Y:S01]  /*51b0*/  FSEL R17, R17, -INF , !P6 ;  /* 0xff80000011117808 */ /* 0x000fe20007000000 */
[----:B------:R-:W3:Y:S01]  /*51c0*/  MUFU.TANH R34, R34 ;  /* 0x0000002200227308 */ /* 0x000ee20000002400 */
[----:B------:R-:W-:Y:S02]  /*51d0*/  FSEL R14, R14, -INF , !P5 ;  /* 0xff8000000e0e7808 */ /* 0x000fe40006800000 */
[----:B------:R-:W-:Y:S02]  /*51e0*/  FSEL R7, R7, -INF , !P5 ;  /* 0xff80000007077808 */ /* 0x000fe40006800000 */
[----:B------:R-:W-:-:S02]  /*51f0*/  FSEL R5, R5, -INF , !P4 ;  /* 0xff80000005057808 */ /* 0x000fc40006000000 */
[----:B------:R-:W-:Y:S01]  /*5200*/  ISETP.GE.AND P1, PT, R11, UR22, PT ;  /* 0x000000160b007c0c */ /* 0x000fe2000bf26270 */
[C---:B------:R-:W-:Y:S01]  /*5210*/  IMAD.IADD R11, R20.reuse, 0x1, -R11 ;  /* 0x00000001140b7824 */ /* 0x040fe200078e0a0b */
[----:B------:R-:W-:Y:S01]  /*5220*/  ISETP.GE.AND P6, PT, R37, UR22, PT ;  /* 0x0000001625007c0c */ /* 0x000fe2000bfc6270 */
[C---:B------:R-:W-:Y:S01]  /*5230*/  IMAD.IADD R37, R20.reuse, 0x1, -R37 ;  /* 0x0000000114257824 */ /* 0x040fe200078e0a25 */
[----:B------:R-:W-:Y:S01]  /*5240*/  ISETP.GE.AND P5, PT, R33, UR22, PT ;  /* 0x0000001621007c0c */ /* 0x000fe2000bfa6270 */
[C---:B------:R-:W-:Y:S01]  /*5250*/  IMAD.IADD R33, R20.reuse, 0x1, -R33 ;  /* 0x0000000114217824 */ /* 0x040fe200078e0a21 */
[----:B------:R-:W-:Y:S01]  /*5260*/  ISETP.GE.AND P4, PT, R31, UR22, PT ;  /* 0x000000161f007c0c */ /* 0x000fe2000bf86270 */
[----:B------:R-:W-:Y:S01]  /*5270*/  IMAD.IADD R31, R20, 0x1, -R31 ;  /* 0x00000001141f7824 */ /* 0x000fe200078e0a1f */
[----:B------:R-:W-:Y:S01]  /*5280*/  IABS R23, R23 ;  /* 0x0000001700177213 */ /* 0x000fe20000000000 */
[----:B------:R-:W4:Y:S01]  /*5290*/  MUFU.TANH R39, R39 ;  /* 0x0000002700277308 */ /* 0x000f220000002400 */
[----:B------:R-:W-:-:S02]  /*52a0*/  IABS R11, R11 ;  /* 0x0000000b000b7213 */ /* 0x000fc40000000000 */
[----:B------:R-:W-:Y:S01]  /*52b0*/  I2FP.F32.S32 R4, R23 ;  /* 0x0000001700047245 */ /* 0x000fe20000201400 */
[C---:B------:R-:W-:Y:S01]  /*52c0*/  VIADD R23, R9.reuse, 0x38 ;  /* 0x0000003809177836 */ /* 0x040fe20000000000 */
[----:B------:R-:W-:Y:S02]  /*52d0*/  IABS R37, R37 ;  /* 0x0000002500257213 */ /* 0x000fe40000000000 */
[----:B------:R-:W-:Y:S01]  /*52e0*/  IABS R33, R33 ;  /* 0x0000002100217213 */ /* 0x000fe20000000000 */
[----:B--2---:R-:W-:Y:S01]  /*52f0*/  FFMA.FTZ R199, R4, -UR5, R35 ;  /* 0x8000000504c77c23 */ /* 0x004fe20008010023 */
[----:B------:R-:W-:Y:S01]  /*5300*/  IABS R31, R31 ;  /* 0x0000001f001f7213 */ /* 0x000fe20000000000 */
[----:B------:R-:W-:Y:S01]  /*5310*/  VIADD R35, R9, 0x29 ;  /* 0x0000002909237836 */ /* 0x000fe20000000000 */
[----:B------:R-:W-:Y:S01]  /*5320*/  I2FP.F32.S32 R213, R11 ;  /* 0x0000000b00d57245 */ /* 0x000fe20000201400 */
[----:B------:R-:W2:Y:S01]  /*5330*/  MUFU.TANH R198, R198 ;  /* 0x000000c600c67308 */ /* 0x000ea20000002400 */
[----:B------:R-:W-:-:S02]  /*5340*/  I2FP.F32.S32 R37, R37 ;  /* 0x0000002500257245 */ /* 0x000fc40000201400 */
[----:B------:R-:W-:Y:S01]  /*5350*/  I2FP.F32.S32 R32, R33 ;  /* 0x0000002100207245 */ /* 0x000fe20000201400 */
[----:B------:R-:W-:Y:S01]  /*5360*/  VIADD R33, R9, 0x30 ;  /* 0x0000003009217836 */ /* 0x000fe20000000000 */
[----:B------:R-:W-:Y:S01]  /*5370*/  I2FP.F32.S32 R31, R31 ;  /* 0x0000001f001f7245 */ /* 0x000fe20000201400 */
[----:B-----5:R-:W-:Y:S01]  /*5380*/  FFMA.FTZ R213, R213, -UR5, R30 ;  /* 0x80000005d5d57c23 */ /* 0x020fe2000801001e */
[----:B------:R-:W-:Y:S01]  /*5390*/  FSEL R4, R22, -INF , !P6 ;  /* 0xff80000016047808 */ /* 0x000fe20007000000 */
[----:B-1----:R-:W-:Y:S01]  /*53a0*/  FFMA.FTZ R11, R37, -UR5, R38 ;  /* 0x80000005250b7c23 */ /* 0x002fe20008010026 */
[----:B------:R-:W1:Y:S01]  /*53b0*/  MUFU.TANH R22, R24 ;  /* 0x0000001800167308 */ /* 0x000e620000002400 */
[----:B---3--:R-:W-:Y:S01]  /*53c0*/  FFMA.FTZ R215, R31, -UR5, R34 ;  /* 0x800000051fd77c23 */ /* 0x008fe20008010022 */
[----:B------:R-:W-:Y:S02]  /*53d0*/  IMAD.IADD R30, R8, 0x1, -R33 ;  /* 0x00000001081e7824 */ /* 0x000fe400078e0a21 */
[----:B----4-:R-:W-:Y:S01]  /*53e0*/  FFMA.FTZ R39, R32, -UR5, R39 ;  /* 0x8000000520277c23 */ /* 0x010fe20008010027 */
[C---:B------:R-:W-:Y:S01]  /*53f0*/  VIADD R31, R9.reuse, 0x31 ;  /* 0x00000031091f7836 */ /* 0x040fe20000000000 */
[----:B------:R-:W-:Y:S01]  /*5400*/  FSEL R194, R194, -INF , !P3 ;  /* 0xff800000c2c27808 */ /* 0x000fe20005800000 */
[----:B------:R-:W-:Y:S01]  /*5410*/  VIADD R37, R9, 0x39 ;  /* 0x0000003909257836 */ /* 0x000fe20000000000 */
[----:B------:R-:W-:Y:S01]  /*5420*/  FSEL R199, R199, -INF , !P3 ;  /* 0xff800000c7c77808 */ /* 0x000fe20005800000 */
[C---:B------:R-:W-:Y:S01]  /*5430*/  IMAD.IADD R32, R8.reuse, 0x1, -R35 ;  /* 0x0000000108207824 */ /* 0x040fe200078e0a23 */
[----:B------:R-:W-:Y:S01]  /*5440*/  ISETP.GE.AND P3, PT, R23, UR22, PT ;  /* 0x0000001617007c0c */ /* 0x000fe2000bf66270 */
[C---:B------:R-:W-:Y:S01]  /*5450*/  IMAD.IADD R36, R8.reuse, 0x1, -R31 ;  /* 0x0000000108247824 */ /* 0x040fe200078e0a1f */
[----:B------:R-:W-:Y:S01]  /*5460*/  IABS R30, R30 ;  /* 0x0000001e001e7213 */ /* 0x000fe20000000000 */
[C---:B------:R-:W-:Y:S01]  /*5470*/  IMAD.IADD R34, R8.reuse, 0x1, -R23 ;  /* 0x0000000108227824 */ /* 0x040fe200078e0a17 */
[----:B------:R-:W3:Y:S01]  /*5480*/  MUFU.TANH R29, R29 ;  /* 0x0000001d001d7308 */ /* 0x000ee20000002400 */
[----:B------:R-:W-:Y:S01]  /*5490*/  IMAD.IADD R38, R8, 0x1, -R37 ;  /* 0x0000000108267824 */ /* 0x000fe200078e0a25 */
[----:B------:R-:W-:Y:S01]  /*54a0*/  FSEL R8, R21, -INF , !P5 ;  /* 0xff80000015087808 */ /* 0x000fe20006800000 */
[----:B------:R-:W-:-:S02]  /*54b0*/  IMAD.IADD R23, R20, 0x1, -R23 ;  /* 0x0000000114177824 */ /* 0x000fc400078e0a17 */
[----:B------:R-:W-:Y:S01]  /*54c0*/  FMUL.FTZ R21, R25, UR4 ;  /* 0x0000000419157c20 */ /* 0x000fe20008410000 */
[----:B------:R-:W-:Y:S01]  /*54d0*/  I2FP.F32.S32 R25, R30 ;  /* 0x0000001e00197245 */ /* 0x000fe20000201400 */
[----:B--2---:R-:W-:Y:S01]  /*54e0*/  FFMA.FTZ R198, R45, -UR5, R198 ;  /* 0x800000052dc67c23 */ /* 0x004fe200080100c6 */
[----:B------:R-:W-:Y:S01]  /*54f0*/  FSEL R200, R200, -INF , !P4 ;  /* 0xff800000c8c87808 */ /* 0x000fe20006000000 */
[----:B------:R-:W-:Y:S01]  /*5500*/  MUFU.TANH R72, R72 ;  /* 0x0000004800487308 */ /* 0x000fe20000002400 */
[----:B------:R-:W-:Y:S01]  /*5510*/  IABS R23, R23 ;  /* 0x0000001700177213 */ /* 0x000fe20000000000 */
[----:B-1----:R-:W-:Y:S01]  /*5520*/  FFMA.FTZ R22, R25, -UR5, R22 ;  /* 0x8000000519167c23 */ /* 0x002fe20008010016 */
[----:B------:R-:W-:Y:S02]  /*5530*/  FSEL R215, R215, -INF , !P4 ;  /* 0xff800000d7d77808 */ /* 0x000fe40006000000 */
[----:B------:R-:W-:Y:S02]  /*5540*/  I2FP.F32.S32 R25, R23 ;  /* 0x0000001700197245 */ /* 0x000fe40000201400 */
[----:B------:R-:W-:Y:S01]  /*5550*/  FMNMX3.FTZ R23, R18, R16, R14, !PT ;  /* 0x0000001012177276 */ /* 0x000fe2000781000e */
[----:B------:R-:W1:Y:S01]  /*5560*/  MUFU.TANH R21, R21 ;  /* 0x0000001500157308 */ /* 0x000e620000002400 */
[----:B------:R-:W-:Y:S01]  /*5570*/  ISETP.GE.AND P4, PT, R31, UR22, PT ;  /* 0x000000161f007c0c */ /* 0x000fe2000bf86270 */
[----:B------:R-:W-:Y:S01]  /*5580*/  IMAD.IADD R31, R20, 0x1, -R31 ;  /* 0x00000001141f7824 */ /* 0x000fe200078e0a1f */
[----:B------:R-:W-:-:S02]  /*5590*/  IABS R32, R32 ;  /* 0x0000002000207213 */ /* 0x000fc40000000000 */
[----:B------:R-:W-:Y:S02]  /*55a0*/  FMNMX3.FTZ R23, R23, R12, R10, !PT ;  /* 0x0000000c17177276 */ /* 0x000fe4000781000a */
[----:B------:R-:W-:Y:S01]  /*55b0*/  IABS R36, R36 ;  /* 0x0000002400247213 */ /* 0x000fe20000000000 */
[----:B------:R-:W2:Y:S01]  /*55c0*/  MUFU.TANH R73, R73 ;  /* 0x0000004900497308 */ /* 0x000ea20000002400 */
[----:B------:R-:W-:Y:S02]  /*55d0*/  FSEL R11, R11, -INF , !P6 ;  /* 0xff8000000b0b7808 */ /* 0x000fe40007000000 */
[----:B------:R-:W-:Y:S02]  /*55e0*/  FSEL R9, R39, -INF , !P5 ;  /* 0xff80000027097808 */ /* 0x000fe40006800000 */
[----:B------:R-:W-:Y:S02]  /*55f0*/  I2FP.F32.S32 R32, R32 ;  /* 0x0000002000207245 */ /* 0x000fe40000201400 */
[----:B------:R-:W-:Y:S01]  /*5600*/  IABS R34, R34 ;  /* 0x0000002200227213 */ /* 0x000fe20000000000 */
[----:B------:R-:W4:Y:S01]  /*5610*/  MUFU.TANH R28, R28 ;  /* 0x0000001c001c7308 */ /* 0x000f220000002400 */
[----:B------:R-:W-:Y:S01]  /*5620*/  ISETP.GE.AND P6, PT, R35, UR22, PT ;  /* 0x0000001623007c0c */ /* 0x000fe2000bfc6270 */
[C---:B------:R-:W-:Y:S01]  /*5630*/  IMAD.IADD R35, R20.reuse, 0x1, -R35 ;  /* 0x0000000114237824 */ /* 0x040fe200078e0a23 */
[----:B------:R-:W-:Y:S01]  /*5640*/  ISETP.GE.AND P5, PT, R33, UR22, PT ;  /* 0x0000001621007c0c */ /* 0x000fe2000bfa6270 */
[----:B------:R-:W-:Y:S01]  /*5650*/  IMAD.IADD R33, R20, 0x1, -R33 ;  /* 0x0000000114217824 */ /* 0x000fe200078e0a21 */
[----:B------:R-:W-:Y:S01]  /*5660*/  FSEL R198, R198, -INF , !P1 ;  /* 0xff800000c6c67808 */ /* 0x000fe20004800000 */
[----:B------:R-:W-:Y:S01]  /*5670*/  IMAD.IADD R20, R20, 0x1, -R37 ;  /* 0x0000000114147824 */ /* 0x000fe200078e0a25 */
[----:B------:R-:W-:Y:S01]  /*5680*/  FSEL R213, R213, -INF , !P1 ;  /* 0xff800000d5d57808 */ /* 0x000fe20004800000 */
[----:B------:R-:W5:Y:S01]  /*5690*/  MUFU.TANH R26, R26 ;  /* 0x0000001a001a7308 */ /* 0x000f620000002400 */
[----:B------:R-:W-:Y:S01]  /*56a0*/  IABS R31, R31 ;  /* 0x0000001f001f7213 */ /* 0x000fe20000000000 */
[----:B---3--:R-:W-:Y:S01]  /*56b0*/  FFMA.FTZ R29, R32, -UR5, R29 ;  /* 0x80000005201d7c23 */ /* 0x008fe2000801001d */
[----:B------:R-:W-:-:S02]  /*56c0*/  FMNMX3.FTZ R23, R23, R6, R4, !PT ;  /* 0x0000000617177276 */ /* 0x000fc40007810004 */
[----:B------:R-:W-:Y:S01]  /*56d0*/  ISETP.GE.AND P1, PT, R37, UR22, PT ;  /* 0x0000001625007c0c */ /* 0x000fe2000bf26270 */
[----:B------:R-:W-:Y:S01]  /*56e0*/  IMAD.MOV.U32 R24, RZ, RZ, R31 ;  /* 0x000000ffff187224 */ /* 0x000fe200078e001f */
[----:B------:R-:W-:Y:S01]  /*56f0*/  I2FP.F32.S32 R36, R36 ;  /* 0x0000002400247245 */ /* 0x000fe20000201400 */
[----:B------:R-:W3:Y:S01]  /*5700*/  MUFU.TANH R27, R27 ;  /* 0x0000001b001b7308 */ /* 0x000ee20000002400 */
[----:B------:R-:W-:Y:S02]  /*5710*/  IABS R38, R38 ;  /* 0x0000002600267213 */ /* 0x000fe40000000000 */
[----:B------:R-:W-:Y:S01]  /*5720*/  I2FP.F32.S32 R37, R34 ;  /* 0x0000002200257245 */ /* 0x000fe20000201400 */
[----:B-1----:R-:W-:Y:S01]  /*5730*/  FFMA.FTZ R21, R36, -UR5, R21 ;  /* 0x8000000524157c23 */ /* 0x002fe20008010015 */
[----:B------:R-:W-:Y:S02]  /*5740*/  FMNMX3.FTZ R23, R23, R8, R200, !PT ;  /* 0x0000000817177276 */ /* 0x000fe400078100c8 */
[----:B------:R-:W-:Y:S01]  /*5750*/  IABS R35, R35 ;  /* 0x0000002300237213 */ /* 0x000fe20000000000 */
[----:B------:R-:W1:Y:S01]  /*5760*/  MUFU.TANH R74, R74 ;  /* 0x0000004a004a7308 */ /* 0x000e620000002400 */
[----:B------:R-:W-:Y:S01]  /*5770*/  I2FP.F32.S32 R38, R38 ;  /* 0x0000002600267245 */ /* 0x000fe20000201400 */
[----:B------:R-:W-:Y:S01]  /*5780*/  FFMA.FTZ R37, R37, -UR5, R72 ;  /* 0x8000000525257c23 */ /* 0x000fe20008010048 */
[----:B------:R-:W-:-:S02]  /*5790*/  IABS R33, R33 ;  /* 0x0000002100217213 */ /* 0x000fc40000000000 */
[----:B------:R-:W-:Y:S01]  /*57a0*/  IABS R20, R20 ;  /* 0x0000001400147213 */ /* 0x000fe20000000000 */
[----:B--2---:R-:W-:Y:S01]  /*57b0*/  FFMA.FTZ R38, R38, -UR5, R73 ;  /* 0x8000000526267c23 */ /* 0x004fe20008010049 */
[----:B------:R-:W-:Y:S01]  /*57c0*/  FSEL R196, R29, -INF , !P6 ;  /* 0xff8000001dc47808 */ /* 0x000fe20007000000 */
[----:B------:R-:W2:Y:S01]  /*57d0*/  MUFU.TANH R75, R75 ;  /* 0x0000004b004b7308 */ /* 0x000ea20000002400 */
[----:B------:R-:W-:Y:S02]  /*57e0*/  FSEL R210, R22, -INF , !P5 ;  /* 0xff80000016d27808 */ /* 0x000fe40006800000 */
[----:B------:R-:W-:Y:S02]  /*57f0*/  FMNMX3.FTZ R23, R23, R194, R198, !PT ;  /* 0x000000c217177276 */ /* 0x000fe400078100c6 */
[----:B------:R-:W-:Y:S02]  /*5800*/  I2FP.F32.S32 R35, R35 ;  /* 0x0000002300237245 */ /* 0x000fe40000201400 */
[----:B------:R-:W-:-:S02]  /*5810*/  I2FP.F32.S32 R31, R33 ;  /* 0x00000021001f7245 */ /* 0x000fc40000201400 */
[----:B------:R-:W-:Y:S01]  /*5820*/  I2FP.F32.S32 R24, R24 ;  /* 0x0000001800187245 */ /* 0x000fe20000201400 */
[----:B----4-:R-:W-:Y:S01]  /*5830*/  FFMA.FTZ R28, R35, -UR5, R28 ;  /* 0x80000005231c7c23 */ /* 0x010fe2000801001c */
[----:B------:R-:W-:Y:S01]  /*5840*/  I2FP.F32.S32 R20, R20 ;  /* 0x0000001400147245 */ /* 0x000fe20000201400 */
[----:B-----5:R-:W-:Y:S01]  /*5850*/  FFMA.FTZ R26, R31, -UR5, R26 ;  /* 0x800000051f1a7c23 */ /* 0x020fe2000801001a */
[----:B------:R-:W-:Y:S01]  /*5860*/  FSEL R208, R21, -INF , !P4 ;  /* 0xff80000015d07808 */ /* 0x000fe20006000000 */
[----:B---3--:R-:W-:Y:S01]  /*5870*/  FFMA.FTZ R27, R24, -UR5, R27 ;  /* 0x80000005181b7c23 */ /* 0x008fe2000801001b */
[----:B------:R-:W-:Y:S01]  /*5880*/  FSEL R206, R37, -INF , !P3 ;  /* 0xff80000025ce7808 */ /* 0x000fe20005800000 */
[----:B-1----:R-:W-:Y:S01]  /*5890*/  FFMA.FTZ R74, R25, -UR5, R74 ;  /* 0x80000005194a7c23 */ /* 0x002fe2000801004a */
[----:B------:R-:W-:Y:S01]  /*58a0*/  FMNMX3.FTZ R21, R23, R196, R210, !PT ;  /* 0x000000c417157276 */ /* 0x000fe200078100d2 */
[----:B--2---:R-:W-:Y:S01]  /*58b0*/  FFMA.FTZ R201, R20, -UR5, R75 ;  /* 0x8000000514c97c23 */ /* 0x004fe2000801004b */
[----:B------:R-:W-:-:S02]  /*58c0*/  FSEL R204, R38, -INF , !P1 ;  /* 0xff80000026cc7808 */ /* 0x000fc40004800000 */
[----:B------:R-:W-:Y:S02]  /*58d0*/  FMNMX3.FTZ R20, R19, R17, R7, !PT ;  /* 0x0000001113147276 */ /* 0x000fe40007810007 */
[----:B------:R-:W-:Y:S02]  /*58e0*/  FMNMX3.FTZ R21, R21, R208, R206, !PT ;  /* 0x000000d015157276 */ /* 0x000fe400078100ce */
[----:B------:R-:W-:Y:S02]  /*58f0*/  FSEL R203, R28, -INF , !P6 ;  /* 0xff8000001ccb7808 */ /* 0x000fe40007000000 */
[----:B------:R-:W-:Y:S02]  /*5900*/  FSEL R209, R26, -INF , !P5 ;  /* 0xff8000001ad17808 */ /* 0x000fe40006800000 */
[----:B------:R-:W-:Y:S02]  /*5910*/  FSEL R207, R27, -INF , !P4 ;  /* 0xff8000001bcf7808 */ /* 0x000fe40006000000 */
[----:B------:R-:W-:-:S02]  /*5920*/  FSEL R205, R74, -INF , !P3 ;  /* 0xff8000004acd7808 */ /* 0x000fc40005800000 */
[----:B------:R-:W-:Y:S02]  /*5930*/  FSEL R201, R201, -INF , !P1 ;  /* 0xff800000c9c97808 */ /* 0x000fe40004800000 */
[----:B------:R-:W-:Y:S02]  /*5940*/  FMNMX3.FTZ R20, R20, R5, R15, !PT ;  /* 0x0000000514147276 */ /* 0x000fe4000781000f */
[----:B------:R-:W-:Y:S01]  /*5950*/  FMNMX.FTZ R21, R204, R21, !PT ;  /* 0x00000015cc157209 */ /* 0x000fe20007810000 */
[----:B------:R-:W-:Y:S06]  /*5960*/  BAR.SYNC.DEFER_BLOCKING 0x0 ;  /* 0x0000000000007b1d */ /* 0x000fec0000010000 */
[----:B------:R-:W-:Y:S05]  /*5970*/  BRA.U !UP1, `(.L_x_1108) ;  /* 0x0000000509c47547 */ /* 0x000fea000b800000 */
        /* <DEDUP_REMOVED lines=16> */
[-C--:B------:R-:W-:Y:S01]  /*5a80*/  LEA.HI.X R29, R22, R232.reuse, R23, 0x1, P3 ;  /* 0x000000e8161d7211 */ /* 0x080fe200018f0c17 */
[----:B------:R-:W-:Y:S01]  /*5a90*/  IMAD.U32 R22, RZ, RZ, UR29 ;  /* 0x0000001dff167e24 */ /* 0x000fe2000f8e00ff */
[CC--:B------:R-:W-:Y:S01]  /*5aa0*/  LEA R24, P1, R26.reuse, R233.reuse, 0x1 ;  /* 0x000000e91a187211 */ /* 0x0c0fe200078208ff */
[----:B------:R-:W-:Y:S01]  /*5ab0*/  ULEA UR8, UP0, UR14, UR8, 0x5 ;  /* 0x000000080e087291 */ /* 0x000fe2000f8028ff */
[----:B------:R-:W-:Y:S01]  /*5ac0*/  IMAD.U32 R23, RZ, RZ, UR28 ;  /* 0x0000001cff177e24 */ /* 0x000fe2000f8e00ff */
[----:B------:R-:W-:Y:S02]  /*5ad0*/  ISETP.GE.AND P4, PT, R247, UR4, PT ;  /* 0x00000004f7007c0c */ /* 0x000fe4000bf86270 */
[-C--:B------:R-:W-:Y:S01]  /*5ae0*/  LEA.HI.X R25, R26, R232.reuse, R3, 0x1, P1 ;  /* 0x000000e81a197211 */ /* 0x080fe200008f0c03 */
[----:B------:R-:W-:Y:S01]  /*5af0*/  ULEA.HI.X UR6, UR14, UR6, UR15, 0x5, UP0 ;  /* 0x000000060e067291 */ /* 0x000fe200080f2c0f */
[-C--:B------:R-:W-:Y:S01]  /*5b00*/  LEA R26, P1, R22, R233.reuse, 0x1 ;  /* 0x000000e9161a7211 */ /* 0x080fe200078208ff */
[----:B------:R-:W-:Y:S01]  /*5b10*/  @!PT LDS RZ, [RZ] ;  /* 0x00000000fffff984 */ /* 0x000fe20000000800 */
[----:B------:R-:W-:Y:S01]  /*5b20*/  @!PT LDS RZ, [RZ] ;  /* 0x00000000fffff984 */ /* 0x000fe20000000800 */
[----:B------:R-:W-:Y:S01]  /*5b30*/  @!PT LDS RZ, [RZ] ;  /* 0x00000000fffff984 */ /* 0x000fe20000000800 */
[----:B------:R1:W-:Y:S01]  /*5b40*/  @!P5 LDGSTS.E.BYPASS.LTC128B.128 [R87+0x8000], desc[UR24][R28.64] ;  /* 0x080000001c57dfae */ /* 0x0003e2000b981a18 */
[----:B------:R-:W-:Y:S01]  /*5b50*/  ISETP.GE.AND P3, PT, R246, UR4, PT ;  /* 0x00000004f6007c0c */ /* 0x000fe2000bf66270 */
[----:B------:R-:W-:Y:S01]  /*5b60*/  IMAD.U32 R3, RZ, RZ, UR8 ;  /* 0x00000008ff037e24 */ /* 0x000fe2000f8e00ff */
[-C--:B------:R-:W-:Y:S01]  /*5b70*/  LEA.HI.X R27, R22, R232.reuse, R23, 0x1, P1 ;  /* 0x000000e8161b7211 */ /* 0x080fe200008f0c17 */
[----:B------:R1:W-:Y:S01]  /*5b80*/  @P5 STS.128 [R87+0x8000], RZ ;  /* 0x008000ff57005388 */ /* 0x0003e20000000c00 */
[----:B------:R-:W-:Y:S01]  /*5b90*/  ISETP.GE.AND P1, PT, R245, UR4, PT ;  /* 0x00000004f5007c0c */ /* 0x000fe2000bf26270 */
[----:B------:R-:W-:Y:S01]  /*5ba0*/  IMAD.U32 R22, RZ, RZ, UR6 ;  /* 0x00000006ff167e24 */ /* 0x000fe2000f8e00ff */
        /* <DEDUP_REMOVED lines=78> */
.L_x_1108:
        /* <DEDUP_REMOVED lines=44> */
[--C-:B------:R-:W-:Y:S01]  /*6350*/  FFMA.FTZ R194, R194, UR4, -R211.reuse ;  /* 0x00000004c2c27c23 */ /* 0x100fe200080108d3 */
[--C-:B------:R-:W-:Y:S01]  /*6360*/  FFMA.FTZ R196, R196, UR4, -R211.reuse ;  /* 0x00000004c4c47c23 */ /* 0x100fe200080108d3 */
[C---:B------:R-:W-:Y:S01]  /*6370*/  FSETP.NEU.FTZ.AND P1, PT, R3.reuse, -INF , PT ;  /* 0xff8000000300780b */ /* 0x040fe20003f3d000 */
[----:B------:R-:W-:Y:S01]  /*6380*/  FMUL.FTZ R202, R3, UR4 ;  /* 0x0000000403ca7c20 */ /* 0x000fe20008410000 */
[----:B------:R-:W1:Y:S01]  /*6390*/  MUFU.EX2 R188, R188 ;  /* 0x000000bc00bc7308 */ /* 0x000e620000000800 */
[--C-:B------:R-:W-:Y:S01]  /*63a0*/  FFMA.FTZ R243, R204, UR4, -R211.reuse ;  /* 0x00000004ccf37c23 */ /* 0x100fe200080108d3 */
[--C-:B------:R-:W-:Y:S01]  /*63b0*/  FFMA.FTZ R210, R210, UR4, -R211.reuse ;  /* 0x00000004d2d27c23 */ /* 0x100fe200080108d3 */
[----:B------:R-:W-:Y:S01]  /*63c0*/  FFMA.FTZ R206, R206, UR4, -R211 ;  /* 0x00000004cece7c23 */ /* 0x000fe200080108d3 */
[----:B------:R-:W-:-:S04]  /*63d0*/  FSEL R202, R202, RZ, P1 ;  /* 0x000000ffcaca7208 */ /* 0x000fc80000800000 */
[----:B------:R-:W-:Y:S01]  /*63e0*/  MUFU.EX2 R185, R185 ;  /* 0x000000b900b97308 */ /* 0x000fe20000000800 */
[--C-:B------:R-:W-:Y:S01]  /*63f0*/  FFMA.FTZ R183, R7, UR4, -R202.reuse ;  /* 0x0000000407b77c23 */ /* 0x100fe200080108ca */
[----:B------:R-:W-:Y:S01]  /*6400*/  IADD3 R7, PT, PT, R192, 0x10000, RZ ;  /* 0x00010000c0077810 */ /* 0x000fe20007ffe0ff */
[--C-:B------:R-:W-:Y:S01]  /*6410*/  FFMA.FTZ R187, R19, UR4, -R202.reuse ;  /* 0x0000000413bb7c23 */ /* 0x100fe200080108ca */
[--C-:B------:R-:W-:Y:S01]  /*6420*/  FFMA.FTZ R186, R17, UR4, -R202.reuse ;  /* 0x0000000411ba7c23 */ /* 0x100fe200080108ca */
[--C-:B------:R-:W-:Y:S01]  /*6430*/  FFMA.FTZ R182, R5, UR4, -R202.reuse ;  /* 0x0000000405b67c23 */ /* 0x100fe200080108ca */
[----:B------:R-:W-:Y:S01]  /*6440*/  @P0 IADD3 R191, PT, PT, R7, -0x40, RZ ;  /* 0xffffffc007bf0810 */ /* 0x000fe20007ffe0ff */
[--C-:B------:R-:W-:Y:S01]  /*6450*/  FFMA.FTZ R167, R11, UR4, -R202.reuse ;  /* 0x000000040ba77c23 */ /* 0x100fe200080108ca */
[----:B------:R-:W2:Y:S01]  /*6460*/  MUFU.EX2 R184, R184 ;  /* 0x000000b800b87308 */ /* 0x000ea20000000800 */
[--C-:B------:R-:W-:Y:S01]  /*6470*/  FFMA.FTZ R166, R9, UR4, -R202.reuse ;  /* 0x0000000409a67c23 */ /* 0x100fe200080108ca */
[----:B------:R-:W-:Y:S01]  /*6480*/  IADD3 R190, PT, PT, R84, R191, RZ ;  /* 0x000000bf54be7210 */ /* 0x000fe20007ffe0ff */
[----:B------:R-:W3:Y:S01]  /*6490*/  LDSM.16.MT88.4 R140, [R191] ;  /* 0x00000000bf8c783b */ /* 0x000ee20000004200 */
[--C-:B------:R-:W-:Y:S01]  /*64a0*/  FFMA.FTZ R179, R15, UR4, -R202.reuse ;  /* 0x000000040fb37c23 */ /* 0x100fe200080108ca */
[--C-:B------:R-:W-:Y:S01]  /*64b0*/  FFMA.FTZ R178, R13, UR4, -R202.reuse ;  /* 0x000000040db27c23 */ /* 0x100fe200080108ca */
[----:B-1----:R-:W-:Y:S01]  /*64c0*/  F2FP.BF16.F32.PACK_AB R128, R188, R189 ;  /* 0x000000bdbc80723e */ /* 0x002fe200000010ff */
[----:B------:R-:W1:Y:S01]  /*64d0*/  LDSM.16.MT88.4 R132, [R190] ;  /* 0x00000000be84783b */ /* 0x000e620000004200 */
[----:B------:R-:W-:Y:S01]  /*64e0*/  MUFU.EX2 R187, R187 ;  /* 0x000000bb00bb7308 */ /* 0x000fe20000000800 */
[--C-:B------:R-:W-:Y:S01]  /*64f0*/  FFMA.FTZ R198, R215, UR4, -R202.reuse ;  /* 0x00000004d7c67c23 */ /* 0x100fe200080108ca */
[--C-:B------:R-:W-:Y:S01]  /*6500*/  FFMA.FTZ R199, R199, UR4, -R202.reuse ;  /* 0x00000004c7c77c23 */ /* 0x100fe200080108ca */
[----:B------:R-:W4:Y:S01]  /*6510*/  LDSM.16.MT88.4 R56, [R191+0x2000] ;  /* 0x00200000bf38783b */ /* 0x000f220000004200 */
[--C-:B------:R-:W-:Y:S01]  /*6520*/  FFMA.FTZ R200, R213, UR4, -R202.reuse ;  /* 0x00000004d5c87c23 */ /* 0x100fe200080108ca */
[--C-:B------:R-:W-:Y:S01]  /*6530*/  FFMA.FTZ R203, R203, UR4, -R202.reuse ;  /* 0x00000004cbcb7c23 */ /* 0x100fe200080108ca */
[--C-:B------:R-:W-:Y:S01]  /*6540*/  FFMA.FTZ R204, R209, UR4, -R202.reuse ;  /* 0x00000004d1cc7c23 */ /* 0x100fe200080108ca */
[----:B------:R-:W5:Y:S01]  /*6550*/  LDSM.16.MT88.4 R64, [R190+0x2000] ;  /* 0x00200000be40783b */ /* 0x000f620000004200 */
[----:B------:R-:W3:Y:S01]  /*6560*/  MUFU.EX2 R186, R186 ;  /* 0x000000ba00ba7308 */ /* 0x000ee20000000800 */
[----:B--2---:R-:W-:Y:S01]  /*6570*/  F2FP.BF16.F32.PACK_AB R130, R184, R185 ;  /* 0x000000b9b882723e */ /* 0x004fe200000010ff */
[--C-:B------:R-:W-:Y:S01]  /*6580*/  FFMA.FTZ R207, R207, UR4, -R202.reuse ;  /* 0x00000004cfcf7c23 */ /* 0x100fe200080108ca */
[----:B------:R-:W2:Y:S01]  /*6590*/  LDSM.16.MT88.4 R88, [R191+0x4000] ;  /* 0x00400000bf58783b */ /* 0x000ea20000004200 */
[--C-:B------:R-:W-:Y:S01]  /*65a0*/  FFMA.FTZ R205, R205, UR4, -R202.reuse ;  /* 0x00000004cdcd7c23 */ /* 0x100fe200080108ca */
[----:B------:R-:W-:Y:S01]  /*65b0*/  FFMA.FTZ R213, R208, UR4, -R211 ;  /* 0x00000004d0d57c23 */ /* 0x000fe200080108d3 */
[----:B------:R-:W-:Y:S01]  /*65c0*/  FFMA.FTZ R202, R201, UR4, -R202 ;  /* 0x00000004c9ca7c23 */ /* 0x000fe200080108ca */
[----:B------:R-:W2:Y:S01]  /*65d0*/  LDSM.16.MT88.4 R96, [R190+0x4000] ;  /* 0x00400000be60783b */ /* 0x000ea20000004200 */
[----:B------:R-:W-:Y:S01]  /*65e0*/  MUFU.EX2 R183, R183 ;  /* 0x000000b700b77308 */ /* 0x000fe20000000800 */
[----:B------:R-:W-:-:S02]  /*65f0*/  FADD.FTZ R188, R189, R188 ;  /* 0x000000bcbdbc7221 */ /* 0x000fc40000010000 */
[----:B------:R-:W2:Y:S02]  /*6600*/  LDSM.16.MT88.4 R120, [R191+0x6000] ;  /* 0x00600000bf78783b */ /* 0x000ea40000004200 */
[----:B------:R-:W-:Y:S02]  /*6610*/  FADD.FTZ R185, R185, R188 ;  /* 0x000000bcb9b97221 */ /* 0x000fe40000010000 */
[----:B------:R-:W2:Y:S01]  /*6620*/  LDSM.16.MT88.4 R4, [R190+0x6000] ;  /* 0x00600000be04783b */ /* 0x000ea20000004200 */
[----:B------:R-:W1:Y:S01]  /*6630*/  MUFU.EX2 R182, R182 ;  /* 0x000000b600b67308 */ /* 0x000e620000000800 */
[----:B---3--:R-:W-:Y:S01]  /*6640*/  F2FP.BF16.F32.PACK_AB R129, R186, R187 ;  /* 0x000000bbba81723e */ /* 0x008fe200000010ff */
[----:B------:R-:W-:Y:S01]  /*6650*/  FADD.FTZ R186, R187, R186 ;  /* 0x000000babbba7221 */ /* 0x000fe20000010000 */
[----:B------:R-:W3:Y:S01]  /*6660*/  LDSM.16.MT88.4 R8, [R197+0x14800] ;  /* 0x01480000c508783b */ /* 0x000ee20000004200 */
[----:B------:R-:W-:-:S03]  /*6670*/  FADD.FTZ R184, R184, R185 ;  /* 0x000000b9b8b87221 */ /* 0x000fc60000010000 */
[----:B------:R-:W3:Y:S01]  /*6680*/  LDSM.16.MT88.4 R16, [R197+0x10800] ;  /* 0x01080000c510783b */ /* 0x000ee20000004200 */
[----:B------:R-:W-:Y:S03]  /*6690*/  MUFU.EX2 R181, R181 ;  /* 0x000000b500b57308 */ /* 0x000fe60000000800 */
[----:B------:R-:W3:Y:S04]  /*66a0*/  LDSM.16.MT88.4 R12, [R197+0x12800] ;  /* 0x01280000c50c783b */ /* 0x000ee80000004200 */
[----:B------:R-:W3:Y:S01]  /*66b0*/  LDSM.16.MT88.4 R20, [R191+0x800] ;  /* 0x00080000bf14783b */ /* 0x000ee20000004200 */
[----:B------:R-:W3:Y:S01]  /*66c0*/  MUFU.EX2 R180, R180 ;  /* 0x000000b400b47308 */ /* 0x000ee20000000800 */
[C---:B-1----:R-:W-:Y:S01]  /*66d0*/  F2FP.BF16.F32.PACK_AB R131, R182.reuse, R183 ;  /* 0x000000b7b683723e */ /* 0x042fe200000010ff */
[----:B------:R-:W-:Y:S01]  /*66e0*/  FADD.FTZ R183, R183, R186 ;  /* 0x000000bab7b77221 */ /* 0x000fe20000010000 */
[----:B------:R-:W-:Y:S03]  /*66f0*/  LDSM.16.MT88.4 R32, [R190+0x800] ;  /* 0x00080000be20783b */ /* 0x000fe60000004200 */
[----:B------:R-:W-:Y:S01]  /*6700*/  FADD.FTZ R182, R182, R183 ;  /* 0x000000b7b6b67221 */ /* 0x000fe20000010000 */
[----:B------:R-:W-:Y:S01]  /*6710*/  LDSM.16.MT88.4 R24, [R190+0x2800] ;  /* 0x00280000be18783b */ /* 0x000fe20000004200 */
        /* <DEDUP_REMOVED lines=19> */
[C---:B----4-:R-:W-:Y:S07]  /*6850*/  HMMA.16816.F32.BF16 R52, R128.reuse, R56, RZ ;  /* 0x000000388034723c */ /* 0x050fee00000418ff */
[----:B------:R-:W-:Y:S01]  /*6860*/  MUFU.EX2 R198, R198 ;  /* 0x000000c600c67308 */ /* 0x000fe20000000800 */
[C---:B-----5:R-:W-:Y:S07]  /*6870*/  HMMA.16816.F32.BF16 R60, R128.reuse, R64, RZ ;  /* 0x00000040803c723c */ /* 0x060fee00000418ff */
[----:B------:R-:W4:Y:S01]  /*6880*/  MUFU.EX2 R199, R199 ;  /* 0x000000c700c77308 */ /* 0x000f220000000800 */
[C---:B------:R-:W-:Y:S07]  /*6890*/  HMMA.16816.F32.BF16 R68, R128.reuse, R72, RZ ;  /* 0x000000488044723c */ /* 0x040fee00000418ff */
[----:B------:R-:W-:Y:S01]  /*68a0*/  MUFU.EX2 R200, R200 ;  /* 0x000000c800c87308 */ /* 0x000fe20000000800 */
[C---:B--2---:R-:W-:Y:S07]  /*68b0*/  HMMA.16816.F32.BF16 R84, R128.reuse, R88, RZ ;  /* 0x000000588054723c */ /* 0x044fee00000418ff */
[----:B------:R-:W2:Y:S01]  /*68c0*/  MUFU.EX2 R203, R203 ;  /* 0x000000cb00cb7308 */ /* 0x000ea20000000800 */
        /* <DEDUP_REMOVED lines=28> */
[----:B-1----:R-:W-:Y:S01]  /*6a90*/  F2FP.BF16.F32.PACK_AB R5, R178, R179 ;  /* 0x000000b3b205723e */ /* 0x002fe200000010ff */
[----:B------:R-:W-:-:S02]  /*6aa0*/  FADD.FTZ R179, R179, R182 ;  /* 0x000000b6b3b37221 */ /* 0x000fc40000010000 */
[----:B------:R-:W-:Y:S02]  /*6ab0*/  FADD.FTZ R180, R180, R181 ;  /* 0x000000b5b4b47221 */ /* 0x000fe40000010000 */
[----:B------:R-:W-:Y:S01]  /*6ac0*/  HMMA.16816.F32.BF16 R128, R128, R6, RZ ;  /* 0x000000068080723c */ /* 0x000fe200000418ff */
[----:B------:R-:W-:Y:S01]  /*6ad0*/  F2FP.BF16.F32.PACK_AB R6, R176, R177 ;  /* 0x000000b1b006723e */ /* 0x000fe200000010ff */
[----:B------:R-:W-:Y:S01]  /*6ae0*/  FADD.FTZ R178, R178, R179 ;  /* 0x000000b3b2b27221 */ /* 0x000fe20000010000 */
[----:B------:R-:W-:Y:S01]  /*6af0*/  F2FP.BF16.F32.PACK_AB R7, R166, R167 ;  /* 0x000000a7a607723e */ /* 0x000fe200000010ff */
        /* <DEDUP_REMOVED lines=167> */
[----:B------:R-:W2:Y:S01]  /*7570*/  LDC.64 R230, c[0x0][0x3c0] ;  /* 0x0000f000ffe67b82 */ /* 0x000ea20000000a00 */
[----:B------:R-:W3:Y:S01]  /*7580*/  LDCU UR4, c[0x0][0x440] ;  /* 0x00008800ff0477ac */ /* 0x000ee20008000800 */
        /* <DEDUP_REMOVED lines=14> */
[----:B------:R-:W1:Y:S01]  /*7670*/  LDCU UR8, c[0x0][0x50c] ;  /* 0x0000a180ff0877ac */ /* 0x000e620008000800 */
[C---:B--2---:R-:W-:Y:S01]  /*7680*/  SHF.L.U64.HI R238, R230.reuse, 0x4, R231 ;  /* 0x00000004e6ee7819 */ /* 0x044fe200000102e7 */
        /* <DEDUP_REMOVED lines=14> */
[----:B------:R-:W-:-:S02]  /*7770*/  LOP3.LUT R219, R219, 0x38, R2, 0xf8, !PT ;  /* 0x00000038dbdb7812 */ /* 0x000fc400078ef802 */
[----:B------:R-:W-:Y:S02]  /*7780*/  LOP3.LUT R223, R4, 0x200, R223, 0xf8, !PT ;  /* 0x0000020004df7812 */ /* 0x000fe400078ef8df */
[----:B------:R-:W-:Y:S02]  /*7790*/  LOP3.LUT R218, R220, 0x400, RZ, 0xc0, !PT ;  /* 0x00000400dcda7812 */ /* 0x000fe400078ec0ff */
[----:B------:R-:W-:Y:S02]  /*77a0*/  LOP3.LUT R5, R219, 0x8, R216, 0x78, !PT ;  /* 0x00000008db057812 */ /* 0x000fe400078e78d8 */
[----:B------:R-:W-:Y:S02]  /*77b0*/  LEA R223, R223, UR6, 0x1 ;  /* 0x00000006dfdf7c11 */ /* 0x000fe4000f8e08ff */
[----:B------:R-:W-:Y:S01]  /*77c0*/  IADD3 R7, PT, PT, R7, -UR23, R242 ;  /* 0x8000001707077c10 */ /* 0x000fe2000fffe0f2 */
[----:B------:R-:W-:Y:S01]  /*77d0*/  IMAD R218, R5, 0x2, R218 ;  /* 0x0000000205da7824 */ /* 0x000fe200078e02da */
[----:B------:R-:W-:Y:S01]  /*77e0*/  LOP3.LUT P0, RZ, R216, 0x2, RZ, 0xc0, !PT ;  /* 0x00000002d8ff7812 */ /* 0x000fe2000780c0ff */
[----:B------:R-:W-:Y:S01]  /*77f0*/  VIADD R242, R242, UR22 ;  /* 0x00000016f2f27c36 */ /* 0x000fe20008000000 */
[----:B------:R-:W-:Y:S01]  /*7800*/  LOP3.LUT R6, R2, 0x38, RZ, 0xc0, !PT ;  /* 0x0000003802067812 */ /* 0x000fe200078ec0ff */
[----:B------:R-:W-:Y:S01]  /*7810*/  IMAD.IADD R222, R222, 0x1, R223 ;  /* 0x00000001dede7824 */ /* 0x000fe200078e02df */
[----:B------:R-:W-:Y:S01]  /*7820*/  IADD3 R234, PT, PT, R7, 0x8, R234 ;  /* 0x0000000807ea7810 */ /* 0x000fe20007ffe0ea */
[----:B------:R-:W-:Y:S01]  /*7830*/  VIADD R244, R223, 0x10000 ;  /* 0x00010000dff47836 */ /* 0x000fe20000000000 */
[----:B------:R-:W-:-:S02]  /*7840*/  LOP3.LUT R240, R2, 0x38, RZ, 0xc0, !PT ;  /* 0x0000003802f07812 */ /* 0x000fc400078ec0ff */
[----:B------:R-:W-:Y:S02]  /*7850*/  SEL R217, R217, 0xffffffe0, !P0 ;  /* 0xffffffe0d9d97807 */ /* 0x000fe40004000000 */
[----:B---3--:R-:W-:Y:S01]  /*7860*/  ISETP.GE.AND P1, PT, R6, UR4, PT ;  /* 0x0000000406007c0c */ /* 0x008fe2000bf26270 */
[----:B------:R-:W1:Y:S01]  /*7870*/  LDCU UR4, c[0x0][0x45c] ;  /* 0x00008b80ff0477ac */ /* 0x000e620008000800 */
[----:B----4-:R-:W-:Y:S11]  /*7880*/  BRA `(.L_x_1110) ;  /* 0x0000000400987947 */ /* 0x010ff60003800000 */
.L_x_1112:
        /* <DEDUP_REMOVED lines=102> */
.L_x_1110:
[----:B------:R-:W-:Y:S04]  /*7ef0*/  DEPBAR.LE SB0, 0x0 ;  /* 0x000080000000791a */ /* 0x000fe80000000000 */
[----:B------:R-:W-:Y:S01]  /*7f00*/  BAR.SYNC.DEFER_BLOCKING 0x0 ;  /* 0x0000000000007b1d */ /* 0x000fe20000010000 */
[----:B------:R-:W-:Y:S01]  /*7f10*/  IMAD.WIDE.U32 R2, R230, UR11, RZ ;  /* 0x0000000be6027c25 */ /* 0x000fe2000f8e00ff */
[C---:B------:R-:W-:Y:S01]  /*7f20*/  LOP3.LUT R247, R240.reuse, 0x40, RZ, 0xfc, !PT ;  /* 0x00000040f0f77812 */ /* 0x040fe200078efcff */
[----:B------:R-:W-:Y:S01]  /*7f30*/  UISETP.NE.AND UP0, UPT, UR11, URZ, UPT ;  /* 0x000000ff0b00728c */ /* 0x000fe2000bf05270 */
[----:B------:R-:W-:Y:S01]  /*7f40*/  LOP3.LUT R246, R240, 0x80, RZ, 0xfc, !PT ;  /* 0x00000080f0f67812 */ /* 0x000fe200078efcff */
[----:B------:R-:W-:Y:S01]  /*7f50*/  IMAD R3, R231, UR11, R3 ;  /* 0x0000000be7037c24 */ /* 0x000fe2000f8e0203 */
[----:B------:R-:W-:Y:S01]  /*7f60*/  LEA R212, P2, R2, R229, 0x7 ;  /* 0x000000e502d47211 */ /* 0x000fe200078438ff */
[----:B------:R-:W-:Y:S01]  /*7f70*/  VIADD R204, R218, UR6 ;  /* 0x00000006dacc7c36 */ /* 0x000fe20008000000 */
[----:B------:R-:W-:Y:S02]  /*7f80*/  ISETP.GE.AND P4, PT, R247, UR9, PT ;  /* 0x00000009f7007c0c */ /* 0x000fe4000bf86270 */
[--C-:B------:R-:W-:Y:S02]  /*7f90*/  LEA.HI.X R213, R2, R227, R3.reuse, 0x7, P2 ;  /* 0x000000e302d57211 */ /* 0x100fe400010f3c03 */
[----:B------:R-:W-:Y:S02]  /*7fa0*/  ISETP.GE.AND P3, PT, R246, UR9, PT ;  /* 0x00000009f6007c0c */ /* 0x000fe4000bf66270 */
[----:B------:R-:W-:Y:S02]  /*7fb0*/  LOP3.LUT R245, R240, 0xc0, RZ, 0xfc, !PT ;  /* 0x000000c0f0f57812 */ /* 0x000fe400078efcff */
[----:B------:R-:W-:Y:S02]  /*7fc0*/  LEA R32, P0, R2, R239, 0x6 ;  /* 0x000000ef02207211 */ /* 0x000fe400078030ff */
[----:B------:R-:W-:Y:S02]  /*7fd0*/  ISETP.GE.AND P2, PT, R245, UR9, PT ;  /* 0x00000009f5007c0c */ /* 0x000fe4000bf46270 */
[----:B------:R-:W-:Y:S02]  /*7fe0*/  LEA R210, P6, R32, R229, 0x1 ;  /* 0x000000e520d27211 */ /* 0x000fe400078c08ff */
        /* <DEDUP_REMOVED lines=10> */
[----:B------:R-:W-:Y:S02]  /*8090*/  LEA R208, P5, R166, R229, 0x1 ;  /* 0x000000e5a6d07211 */ /* 0x000fe400078a08ff */
[----:B------:R-:W-:Y:S01]  /*80a0*/  @!PT LDS RZ, [RZ] ;  /* 0x00000000fffff984 */ /* 0x000fe20000000800 */
[----:B------:R-:W-:Y:S01]  /*80b0*/  @!PT LDS RZ, [RZ] ;  /* 0x00000000fffff984 */ /* 0x000fe20000000800 */
[----:B------:R-:W-:Y:S01]  /*80c0*/  @!PT LDS RZ, [RZ] ;  /* 0x00000000fffff984 */ /* 0x000fe20000000800 */
[----:B------:R-:W-:Y:S01]  /*80d0*/  @!P4 LDGSTS.E.BYPASS.LTC128B.128 [R236+0x12000], desc[UR24][R212.64+0x80] ;  /* 0x12000080d4eccfae */ /* 0x000fe2000b981a18 */
[----:B------:R-:W-:Y:S02]  /*80e0*/  LEA R206, P0, R230, R32, 0x5 ;  /* 0x00000020e6ce7211 */ /* 0x000fe400078028ff */
[----:B------:R-:W-:Y:S02]  /*80f0*/  LEA.HI.X R209, R166, R227, R34, 0x1, P5 ;  /* 0x000000e3a6d17211 */ /* 0x000fe400028f0c22 */
        /* <DEDUP_REMOVED lines=19> */
[----:B------:R-:W-:Y:S01]  /*8230*/  LOP3.LUT R164, R170, R219, R164, 0xf6, !PT ;  /* 0x000000dbaaa47212 */ /* 0x000fe200078ef6a4 */
[----:B------:R-:W-:Y:S03]  /*8240*/  IMAD.IADD R170, R204, 0x1, R217 ;  /* 0x00000001ccaa7824 */ /* 0x000fe600078e02d9 */
[----:B------:R-:W-:Y:S01]  /*8250*/  @!PT LDS RZ, [RZ] ;  /* 0x00000000fffff984 */ /* 0x000fe20000000800 */
[----:B------:R-:W-:Y:S01]  /*8260*/  @!PT LDS RZ, [RZ] ;  /* 0x00000000fffff984 */ /* 0x000fe20000000800 */
[----:B------:R-:W-:Y:S01]  /*8270*/  @!PT LDS RZ, [RZ] ;  /* 0x00000000fffff984 */ /* 0x000fe20000000800 */
[----:B------:R-:W-:Y:S01]  /*8280*/  @!P1 LDGSTS.E.BYPASS.LTC128B.128 [R236+0x10800], desc[UR24][R210.64] ;  /* 0x10800000d2ec9fae */ /* 0x000fe2000b981a18 */
[----:B------:R-:W-:Y:S04]  /*8290*/  LEA R228, R164, UR6, 0x1 ;  /* 0x00000006a4e47c11 */ /* 0x000fe8000f8e08ff */
[----:B------:R-:W-:Y:S01]  /*82a0*/  @P1 STS.128 [R236+0x10800], RZ ;  /* 0x010800ffec001388 */ /* 0x000fe20000000c00 */
[--C-:B------:R-:W-:Y:S04]  /*82b0*/  IMAD.IADD R171, R217, 0x1, R228.reuse ;  /* 0x00000001d9ab7824 */ /* 0x100fe800078e02e4 */
        /* <DEDUP_REMOVED lines=58> */
[----:B------:R-:W5:Y:S01]  /*8660*/  LDSM.16.M88.4 R184, [R218+UR6+0x9000] ;  /* 0x00900006dab8783b */ /* 0x000f620008000200 */
[----:B--2---:R-:W-:Y:S04]  /*8670*/  SEL R3, R221, 0xffffffc0, !P0 ;  /* 0xffffffc0dd037807 */ /* 0x004fe80004000000 */
[----:B------:R-:W0:Y:S05]  /*8680*/  LDGDEPBAR ;  /* 0x00000000000079af */ /* 0x000e2a0000000000 */
[----:B------:R-:W2:Y:S01]  /*8690*/  LDSM.16.M88.4 R188, [R218+UR6+0x9800] ;  /* 0x00980006dabc783b */ /* 0x000ea20008000200 */
[----:B------:R-:W-:Y:S02]  /*86a0*/  IMAD.IADD R226, R3, 0x1, R228 ;  /* 0x0000000103e27824 */ /* 0x000fe400078e02e4 */
[----:B------:R-:W-:Y:S02]  /*86b0*/  IMAD.IADD R168, R204, 0x1, R3 ;  /* 0x00000001cca87824 */ /* 0x000fe400078e0203 */
[----:B------:R-:W-:Y:S01]  /*86c0*/  LDSM.16.M88.4 R192, [R171] ;  /* 0x00000000abc0783b */ /* 0x000fe20000000200 */
[C---:B------:R-:W-:Y:S02]  /*86d0*/  IMAD.IADD R3, R217.reuse, 0x1, R226 ;  /* 0x00000001d9037824 */ /* 0x040fe400078e02e2 */
[----:B------:R-:W-:Y:S02]  /*86e0*/  IMAD.IADD R2, R217, 0x1, R168 ;  /* 0x00000001d9027824 */ /* 0x000fe400078e02a8 */
[----:B------:R-:W1:Y:S05]  /*86f0*/  LDSM.16.M88.4 R196, [R170+0x8000] ;  /* 0x00800000aac4783b */ /* 0x000e6a0000000200 */
[----:B------:R-:W1:Y:S05]  /*8700*/  LDSM.16.M88.4 R200, [R170+0x8800] ;  /* 0x00880000aac8783b */ /* 0x000e6a0000000200 */
[----:B------:R-:W1:Y:S01]  /*8710*/  LDSM.16.M88.4 R164, [R170+0x9000] ;  /* 0x00900000aaa4783b */ /* 0x000e620000000200 */
[C---:B---3--:R-:W-:Y:S04]  /*8720*/  HMMA.16816.F32.BF16 R4, R172.reuse, R176, RZ ;  /* 0x000000b0ac04723c */ /* 0x048fe800000418ff */
[----:B------:R-:W-:Y:S04]  /*8730*/  LDSM.16.M88.4 R204, [R2+0x8000] ;  /* 0x0080000002cc783b */ /* 0x000fe80000000200 */
[C---:B------:R-:W-:Y:S01]  /*8740*/  HMMA.16816.F32.BF16 R8, R172.reuse, R178, RZ ;  /* 0x000000b2ac08723c */ /* 0x040fe200000418ff */
[----:B------:R-:W-:Y:S05]  /*8750*/  LDSM.16.M88.4 R176, [R226] ;  /* 0x00000000e2b0783b */ /* 0x000fea0000000200 */
[----:B------:R-:W-:Y:S02]  /*8760*/  LDSM.16.M88.4 R208, [R168+0xa000] ;  /* 0x00a00000a8d0783b */ /* 0x000fe40000000200 */
[C---:B----4-:R-:W-:Y:S03]  /*8770*/  HMMA.16816.F32.BF16 R12, R172.reuse, R180, RZ ;  /* 0x000000b4ac0c723c */ /* 0x050fe600000418ff */
[----:B------:R-:W-:Y:S05]  /*8780*/  LDSM.16.M88.4 R212, [R170+0xc000] ;  /* 0x00c00000aad4783b */ /* 0x000fea0000000200 */
[C---:B------:R-:W-:Y:S01]  /*8790*/  HMMA.16816.F32.BF16 R16, R172.reuse, R182, RZ ;  /* 0x000000b6ac10723c */ /* 0x040fe200000418ff */
[----:B------:R-:W-:Y:S07]  /*87a0*/  LDSM.16.M88.4 R180, [R168+0x8000] ;  /* 0x00800000a8b4783b */ /* 0x000fee0000000200 */
[C---:B-----5:R-:W-:Y:S08]  /*87b0*/  HMMA.16816.F32.BF16 R20, R172.reuse, R184, RZ ;  /* 0x000000b8ac14723c */ /* 0x060ff000000418ff */
[C---:B------:R-:W-:Y:S01]  /*87c0*/  HMMA.16816.F32.BF16 R24, R172.reuse, R186, RZ ;  /* 0x000000baac18723c */ /* 0x040fe200000418ff */
[----:B------:R-:W-:Y:S07]  /*87d0*/  LDSM.16.M88.4 R184, [R168+0x8800] ;  /* 0x00880000a8b8783b */ /* 0x000fee0000000200 */
[C---:B--2---:R-:W-:Y:S08]  /*87e0*/  HMMA.16816.F32.BF16 R28, R172.reuse, R188, RZ ;  /* 0x000000bcac1c723c */ /* 0x044ff000000418ff */
[----:B------:R-:W-:Y:S01]  /*87f0*/  HMMA.16816.F32.BF16 R32, R172, R190, RZ ;  /* 0x000000beac20723c */ /* 0x000fe200000418ff */
[----:B------:R-:W2:Y:S05]  /*8800*/  LDSM.16.M88.4 R172, [R170+0x9800] ;  /* 0x00980000aaac783b */ /* 0x000eaa0000000200 */
[----:B------:R-:W3:Y:S02]  /*8810*/  LDSM.16.M88.4 R188, [R168+0x9000] ;  /* 0x00900000a8bc783b */ /* 0x000ee40000000200 */
[C---:B-1----:R-:W-:Y:S08]  /*8820*/  HMMA.16816.F32.BF16 R4, R192.reuse, R196, R4 ;  /* 0x000000c4c004723c */ /* 0x042ff00000041804 */
[C---:B------:R-:W-:Y:S01]  /*8830*/  HMMA.16816.F32.BF16 R8, R192.reuse, R198, R8 ;  /* 0x000000c6c008723c */ /* 0x040fe20000041808 */
[----:B------:R-:W1:Y:S07]  /*8840*/  LDSM.16.M88.4 R196, [R168+0x9800] ;  /* 0x00980000a8c4783b */ /* 0x000e6e0000000200 */
[C---:B------:R-:W-:Y:S08]  /*8850*/  HMMA.16816.F32.BF16 R12, R192.reuse, R200, R12 ;  /* 0x000000c8c00c723c */ /* 0x040ff0000004180c */
[C---:B------:R-:W-:Y:S01]  /*8860*/  HMMA.16816.F32.BF16 R16, R192.reuse, R202, R16 ;  /* 0x000000cac010723c */ /* 0x040fe20000041810 */
[----:B------:R-:W4:Y:S07]  /*8870*/  LDSM.16.M88.4 R200, [R3] ;  /* 0x0000000003c8783b */ /* 0x000f2e0000000200 */
[C---:B------:R-:W-:Y:S08]  /*8880*/  HMMA.16816.F32.BF16 R20, R192.reuse, R164, R20 ;  /* 0x000000a4c014723c */ /* 0x040ff00000041814 */
[C---:B------:R-:W-:Y:S01]  /*8890*/  HMMA.16816.F32.BF16 R24, R192.reuse, R166, R24 ;  /* 0x000000a6c018723c */ /* 0x040fe20000041818 */
[----:B------:R-:W5:Y:S07]  /*88a0*/  LDSM.16.M88.4 R164, [R2+0x8800] ;  /* 0x0088000002a4783b */ /* 0x000f6e0000000200 */
[C---:B--2---:R-:W-:Y:S08]  /*88b0*/  HMMA.16816.F32.BF16 R28, R192.reuse, R172, R28 ;  /* 0x000000acc01c723c */ /* 0x044ff0000004181c */
[----:B------:R-:W-:Y:S01]  /*88c0*/  HMMA.16816.F32.BF16 R32, R192, R174, R32 ;  /* 0x000000aec020723c */ /* 0x000fe20000041820 */
[----:B------:R-:W2:Y:S05]  /*88d0*/  LDSM.16.M88.4 R172, [R2+0x9000] ;  /* 0x0090000002ac783b */ /* 0x000eaa0000000200 */
[----:B------:R-:W-:Y:S02]  /*88e0*/  LDSM.16.M88.4 R192, [R218+UR6+0xb000] ;  /* 0x00b00006dac0783b */ /* 0x000fe40008000200 */
[C---:B------:R-:W-:Y:S08]  /*88f0*/  HMMA.16816.F32.BF16 R4, R176.reuse, R180, R4 ;  /* 0x000000b4b004723c */ /* 0x040ff00000041804 */
[C---:B------:R-:W-:Y:S01]  /*8900*/  HMMA.16816.F32.BF16 R8, R176.reuse, R182, R8 ;  /* 0x000000b6b008723c */ /* 0x040fe20000041808 */
[----:B------:R-:W-:Y:S07]  /*8910*/  LDSM.16.M88.4 R180, [R228+0x2000] ;  /* 0x00200000e4b4783b */ /* 0x000fee0000000200 */
[C---:B------:R-:W-:Y:S08]  /*8920*/  HMMA.16816.F32.BF16 R12, R176.reuse, R184, R12 ;  /* 0x000000b8b00c723c */ /* 0x040ff0000004180c */
[C---:B------:R-:W-:Y:S01]  /*8930*/  HMMA.16816.F32.BF16 R16, R176.reuse, R186, R16 ;  /* 0x000000bab010723c */ /* 0x040fe20000041810 */
[----:B------:R-:W-:Y:S07]  /*8940*/  LDSM.16.M88.4 R184, [R218+UR6+0xa000] ;  /* 0x00a00006dab8783b */ /* 0x000fee0008000200 */
[C---:B---3--:R-:W-:Y:S08]  /*8950*/  HMMA.16816.F32.BF16 R20, R176.reuse, R188, R20 ;  /* 0x000000bcb014723c */ /* 0x048ff00000041814 */
[C---:B------:R-:W-:Y:S01]  /*8960*/  HMMA.16816.F32.BF16 R24, R176.reuse, R190, R24 ;  /* 0x000000beb018723c */ /* 0x040fe20000041818 */
[----:B------:R-:W-:Y:S07]  /*8970*/  LDSM.16.M88.4 R188, [R218+UR6+0xa800] ;  /* 0x00a80006dabc783b */ /* 0x000fee0008000200 */
[C---:B-1----:R-:W-:Y:S08]  /*8980*/  HMMA.16816.F32.BF16 R28, R176.reuse, R196, R28 ;  /* 0x000000c4b01c723c */ /* 0x042ff0000004181c */
[----:B------:R-:W-:Y:S01]  /*8990*/  HMMA.16816.F32.BF16 R32, R176, R198, R32 ;  /* 0x000000c6b020723c */ /* 0x000fe20000041820 */
[----:B------:R-:W1:Y:S05]  /*89a0*/  LDSM.16.M88.4 R176, [R2+0x9800] ;  /* 0x0098000002b0783b */ /* 0x000e6a0000000200 */
[----:B------:R-:W-:Y:S02]  /*89b0*/  LDSM.16.M88.4 R196, [R171+0x2000] ;  /* 0x00200000abc4783b */ /* 0x000fe40000000200 */
[C---:B----4-:R-:W-:Y:S08]  /*89c0*/  HMMA.16816.F32.BF16 R4, R200.reuse, R204, R4 ;  /* 0x000000ccc804723c */ /* 0x050ff00000041804 */
[C---:B------:R-:W-:Y:S01]  /*89d0*/  HMMA.16816.F32.BF16 R8, R200.reuse, R206, R8 ;  /* 0x000000cec808723c */ /* 0x040fe20000041808 */
[----:B------:R-:W-:Y:S07]  /*89e0*/  LDSM.16.M88.4 R204, [R170+0xa000] ;  /* 0x00a00000aacc783b */ /* 0x000fee0000000200 */
[C---:B-----5:R-:W-:Y:S08]  /*89f0*/  HMMA.16816.F32.BF16 R12, R200.reuse, R164, R12 ;  /* 0x000000a4c80c723c */ /* 0x060ff0000004180c */
[C---:B------:R-:W-:Y:S01]  /*8a00*/  HMMA.16816.F32.BF16 R16, R200.reuse, R166, R16 ;  /* 0x000000a6c810723c */ /* 0x040fe20000041810 */
[----:B------:R-:W3:Y:S07]  /*8a10*/  LDSM.16.M88.4 R164, [R218+UR6+0xb800] ;  /* 0x00b80006daa4783b */ /* 0x000eee0008000200 */
[C---:B--2---:R-:W-:Y:S08]  /*8a20*/  HMMA.16816.F32.BF16 R20, R200.reuse, R172, R20 ;  /* 0x000000acc814723c */ /* 0x044ff00000041814 */
[C---:B------:R-:W-:Y:S01]  /*8a30*/  HMMA.16816.F32.BF16 R24, R200.reuse, R174, R24 ;  /* 0x000000aec818723c */ /* 0x040fe20000041818 */
[----:B------:R-:W2:Y:S07]  /*8a40*/  LDSM.16.M88.4 R172, [R170+0xa800] ;  /* 0x00a80000aaac783b */ /* 0x000eae0000000200 */
[C---:B-1----:R-:W-:Y:S08]  /*8a50*/  HMMA.16816.F32.BF16 R28, R200.reuse, R176, R28 ;  /* 0x000000b0c81c723c */ /* 0x042ff0000004181c */
[----:B------:R-:W-:Y:S01]  /*8a60*/  HMMA.16816.F32.BF16 R32, R200, R178, R32 ;  /* 0x000000b2c820723c */ /* 0x000fe20000041820 */
[----:B------:R-:W1:Y:S05]  /*8a70*/  LDSM.16.M88.4 R176, [R170+0xb000] ;  /* 0x00b00000aab0783b */ /* 0x000e6a0000000200 */
        /* <DEDUP_REMOVED lines=12> */
[----:B------:R-:W3:Y:S05]  /*8b40*/  LDSM.16.M88.4 R164, [R168+0xa800] ;  /* 0x00a80000a8a4783b */ /* 0x000eea0000000200 */
[----:B------:R-:W5:Y:S02]  /*8b50*/  LDSM.16.M88.4 R180, [R168+0xb000] ;  /* 0x00b00000a8b4783b */ /* 0x000f640000000200 */
[C---:B------:R-:W-:Y:S08]  /*8b60*/  HMMA.16816.F32.BF16 R4, R196.reuse, R204, R4 ;  /* 0x000000ccc404723c */ /* 0x040ff00000041804 */
[C---:B------:R-:W-:Y:S01]  /*8b70*/  HMMA.16816.F32.BF16 R8, R196.reuse, R206, R8 ;  /* 0x000000cec408723c */ /* 0x040fe20000041808 */
[----:B------:R-:W5:Y:S07]  /*8b80*/  LDSM.16.M88.4 R204, [R2+0xa000] ;  /* 0x00a0000002cc783b */ /* 0x000f6e0000000200 */
[C---:B--2---:R-:W-:Y:S08]  /*8b90*/  HMMA.16816.F32.BF16 R12, R196.reuse, R172, R12 ;  /* 0x000000acc40c723c */ /* 0x044ff0000004180c */
[C---:B------:R-:W-:Y:S01]  /*8ba0*/  HMMA.16816.F32.BF16 R16, R196.reuse, R174, R16 ;  /* 0x000000aec410723c */ /* 0x040fe20000041810 */
[----:B------:R-:W2:Y:S07]  /*8bb0*/  LDSM.16.M88.4 R172, [R2+0xa800] ;  /* 0x00a8000002ac783b */ /* 0x000eae0000000200 */
[C---:B-1----:R-:W-:Y:S08]  /*8bc0*/  HMMA.16816.F32.BF16 R20, R196.reuse, R176, R20 ;  /* 0x000000b0c414723c */ /* 0x042ff00000041814 */
[C---:B------:R-:W-:Y:S01]  /*8bd0*/  HMMA.16816.F32.BF16 R24, R196.reuse, R178, R24 ;  /* 0x000000b2c418723c */ /* 0x040fe20000041818 */
[----:B------:R-:W1:Y:S07]  /*8be0*/  LDSM.16.M88.4 R176, [R2+0xb000] ;  /* 0x00b0000002b0783b */ /* 0x000e6e0000000200 */
[C---:B----4-:R-:W-:Y:S08]  /*8bf0*/  HMMA.16816.F32.BF16 R28, R196.reuse, R184, R28 ;  /* 0x000000b8c41c723c */ /* 0x050ff0000004181c */
[----:B------:R-:W-:Y:S01]  /*8c00*/  HMMA.16816.F32.BF16 R32, R196, R186, R32 ;  /* 0x000000bac420723c */ /* 0x000fe20000041820 */
[----:B------:R-:W4:Y:S05]  /*8c10*/  LDSM.16.M88.4 R184, [R2+0xb800] ;  /* 0x00b8000002b8783b */ /* 0x000f2a0000000200 */
[----:B------:R-:W-:Y:S02]  /*8c20*/  LDSM.16.M88.4 R196, [R228+0x4000] ;  /* 0x00400000e4c4783b */ /* 0x000fe40000000200 */
[C---:B------:R-:W-:Y:S08]  /*8c30*/  HMMA.16816.F32.BF16 R4, R200.reuse, R208, R4 ;  /* 0x000000d0c804723c */ /* 0x040ff00000041804 */
[C---:B------:R-:W-:Y:S01]  /*8c40*/  HMMA.16816.F32.BF16 R8, R200.reuse, R210, R8 ;  /* 0x000000d2c808723c */ /* 0x040fe20000041808 */
[----:B------:R-:W4:Y:S07]  /*8c50*/  LDSM.16.M88.4 R208, [R218+UR6+0xc000] ;  /* 0x00c00006dad0783b */ /* 0x000f2e0008000200 */
[C---:B---3--:R-:W-:Y:S08]  /*8c60*/  HMMA.16816.F32.BF16 R12, R200.reuse, R164, R12 ;  /* 0x000000a4c80c723c */ /* 0x048ff0000004180c */
[C---:B------:R-:W-:Y:S01]  /*8c70*/  HMMA.16816.F32.BF16 R16, R200.reuse, R166, R16 ;  /* 0x000000a6c810723c */ /* 0x040fe20000041810 */
[----:B------:R-:W3:Y:S07]  /*8c80*/  LDSM.16.M88.4 R164, [R218+UR6+0xc800] ;  /* 0x00c80006daa4783b */ /* 0x000eee0008000200 */
        /* <DEDUP_REMOVED lines=19> */
[----:B------:R-:W4:Y:S02]  /*8dc0*/  LDSM.16.M88.4 R192, [R226+0x4000] ;  /* 0x00400000e2c0783b */ /* 0x000f240000000200 */
[C---:B------:R-:W-:Y:S08]  /*8dd0*/  HMMA.16816.F32.BF16 R4, R196.reuse, R208, R4 ;  /* 0x000000d0c404723c */ /* 0x040ff00000041804 */
[C---:B------:R-:W-:Y:S01]  /*8de0*/  HMMA.16816.F32.BF16 R8, R196.reuse, R210, R8 ;  /* 0x000000d2c408723c */ /* 0x040fe20000041808 */
[----:B------:R-:W-:Y:S07]  /*8df0*/  LDSM.16.M88.4 R208, [R2+0xc000] ;  /* 0x00c0000002d0783b */ /* 0x000fee0000000200 */
        /* <DEDUP_REMOVED lines=51> */
[----:B------:R-:W4:Y:S07]  /*9130*/  LDSM.16.M88.4 R204, [R168+0xe000] ;  /* 0x00e00000a8cc783b */ /* 0x000f2e0000000200 */
        /* <DEDUP_REMOVED lines=9> */
[----:B------:R1:W5:Y:S02]  /*91d0*/  LDSM.16.M88.4 R200, [R3+0x6000] ;  /* 0x0060000003c8783b */ /* 0x0003640000000200 */
[C---:B------:R-:W-:Y:S08]  /*91e0*/  HMMA.16816.F32.BF16 R4, R192.reuse, R208, R4 ;  /* 0x000000d0c004723c */ /* 0x040ff00000041804 */
[C---:B------:R-:W-:Y:S01]  /*91f0*/  HMMA.16816.F32.BF16 R8, R192.reuse, R210, R8 ;  /* 0x000000d2c008723c */ /* 0x040fe20000041808 */
[----:B------:R-:W-:Y:S07]  /*9200*/  IMAD.U32 R210, RZ, RZ, UR11 ;  /* 0x0000000bffd27e24 */ /* 0x000fee000f8e00ff */
[C---:B--2---:R-:W-:Y:S03]  /*9210*/  HMMA.16816.F32.BF16 R12, R192.reuse, R172, R12 ;  /* 0x000000acc00c723c */ /* 0x044fe6000004180c */
[----:B-1----:R-:W-:Y:S05]  /*9220*/  IMAD R3, R210, 0x40, R237 ;  /* 0x00000040d2037824 */ /* 0x002fea00078e02ed */
[C---:B------:R-:W-:Y:S01]  /*9230*/  HMMA.16816.F32.BF16 R16, R192.reuse, R174, R16 ;  /* 0x000000aec010723c */ /* 0x040fe20000041810 */
[----:B------:R-:W-:Y:S02]  /*9240*/  LDSM.16.M88.4 R172, [R2+0xf000] ;  /* 0x00f0000002ac783b */ /* 0x000fe40000000200 */
[----:B------:R-:W-:Y:S05]  /*9250*/  LOP3.LUT R209, RZ, R3, RZ, 0x33, !PT ;  /* 0x00000003ffd17212 */ /* 0x000fea00078e33ff */
[C---:B------:R-:W-:Y:S03]  /*9260*/  HMMA.16816.F32.BF16 R20, R192.reuse, R176, R20 ;  /* 0x000000b0c014723c */ /* 0x040fe60000041814 */
[----:B------:R-:W-:Y:S04]  /*9270*/  IMAD.IADD R209, R242, 0x1, R209 ;  /* 0x00000001f2d17824 */ /* 0x000fe800078e02d1 */
[----:B------:R-:W-:Y:S01]  /*9280*/  VIADD R210, R209, 0x8 ;  /* 0x00000008d1d27836 */ /* 0x000fe20000000000 */
[C---:B------:R-:W-:Y:S03]  /*9290*/  HMMA.16816.F32.BF16 R24, R192.reuse, R178, R24 ;  /* 0x000000b2c018723c */ /* 0x040fe60000041818 */
[----:B------:R-:W-:Y:S02]  /*92a0*/  IABS R209, R209 ;  /* 0x000000d100d17213 */ /* 0x000fe40000000000 */
[----:B------:R-:W-:Y:S02]  /*92b0*/  IABS R210, R210 ;  /* 0x000000d200d27213 */ /* 0x000fe40000000000 */
[----:B------:R-:W-:Y:S01]  /*92c0*/  I2FP.F32.S32 R209, R209 ;  /* 0x000000d100d17245 */ /* 0x000fe20000201400 */
[C---:B----4-:R-:W-:Y:S03]  /*92d0*/  HMMA.16816.F32.BF16 R28, R192.reuse, R184, R28 ;  /* 0x000000b8c01c723c */ /* 0x050fe6000004181c */
[----:B------:R-:W-:Y:S05]  /*92e0*/  I2FP.F32.S32 R210, R210 ;  /* 0x000000d200d27245 */ /* 0x000fea0000201400 */
[----:B------:R-:W-:Y:S08]  /*92f0*/  HMMA.16816.F32.BF16 R32, R192, R186, R32 ;  /* 0x000000bac020723c */ /* 0x000ff00000041820 */
[C---:B------:R-:W-:Y:S08]  /*9300*/  HMMA.16816.F32.BF16 R4, R196.reuse, R204, R4 ;  /* 0x000000ccc404723c */ /* 0x040ff00000041804 */
[C---:B------:R-:W-:Y:S08]  /*9310*/  HMMA.16816.F32.BF16 R8, R196.reuse, R206, R8 ;  /* 0x000000cec408723c */ /* 0x040ff00000041808 */
[C---:B---3--:R-:W-:Y:S08]  /*9320*/  HMMA.16816.F32.BF16 R12, R196.reuse, R164, R12 ;  /* 0x000000a4c40c723c */ /* 0x048ff0000004180c */
[C---:B------:R-:W-:Y:S01]  /*9330*/  HMMA.16816.F32.BF16 R16, R196.reuse, R166, R16 ;  /* 0x000000a6c410723c */ /* 0x040fe20000041810 */
[----:B------:R-:W1:Y:S07]  /*9340*/  LDSM.16.M88.4 R164, [R2+0xe800] ;  /* 0x00e8000002a4783b */ /* 0x000e6e0000000200 */
[C---:B-----5:R-:W-:Y:S08]  /*9350*/  HMMA.16816.F32.BF16 R20, R196.reuse, R180, R20 ;  /* 0x000000b4c414723c */ /* 0x060ff00000041814 */
[C---:B------:R-:W-:Y:S08]  /*9360*/  HMMA.16816.F32.BF16 R24, R196.reuse, R182, R24 ;  /* 0x000000b6c418723c */ /* 0x040ff00000041818 */
[C---:B------:R-:W-:Y:S08]  /*9370*/  HMMA.16816.F32.BF16 R28, R196.reuse, R188, R28 ;  /* 0x000000bcc41c723c */ /* 0x040ff0000004181c */
[----:B------:R-:W-:Y:S08]  /*9380*/  HMMA.16816.F32.BF16 R32, R196, R190, R32 ;  /* 0x000000bec420723c */ /* 0x000ff00000041820 */
[C---:B------:R-:W-:Y:S08]  /*9390*/  HMMA.16816.F32.BF16 R4, R200.reuse, R212, R4 ;  /* 0x000000d4c804723c */ /* 0x040ff00000041804 */
[C---:B------:R-:W-:Y:S08]  /*93a0*/  HMMA.16816.F32.BF16 R8, R200.reuse, R214, R8 ;  /* 0x000000d6c808723c */ /* 0x040ff00000041808 */
[C---:B-1----:R-:W-:Y:S03]  /*93b0*/  HMMA.16816.F32.BF16 R12, R200.reuse, R164, R12 ;  /* 0x000000a4c80c723c */ /* 0x042fe6000004180c */
[----:B------:R-:W-:Y:S01]  /*93c0*/  FMUL.FTZ R168, R4, UR8 ;  /* 0x0000000804a87c20 */ /* 0x000fe20008410000 */
[----:B------:R-:W-:Y:S01]  /*93d0*/  FMUL.FTZ R211, R6, UR8 ;  /* 0x0000000806d37c20 */ /* 0x000fe20008410000 */
[----:B------:R-:W-:Y:S01]  /*93e0*/  FMUL.FTZ R207, R7, UR8 ;  /* 0x0000000807cf7c20 */ /* 0x000fe20008410000 */
[--C-:B------:R-:W-:Y:S02]  /*93f0*/  IMAD.IADD R165, R234, 0x1, -R3.reuse ;  /* 0x00000001eaa57824 */ /* 0x100fe400078e0a03 */
[----:B------:R-:W-:Y:S01]  /*9400*/  FMUL.FTZ R208, R5, UR8 ;  /* 0x0000000805d07c20 */ /* 0x000fe20008410000 */
[----:B------:R1:W-:Y:S01]  /*9410*/  MUFU.TANH R190, R211 ;  /* 0x000000d300be7308 */ /* 0x0003e20000002400 */
[C---:B------:R-:W-:Y:S03]  /*9420*/  HMMA.16816.F32.BF16 R16, R200.reuse, R166, R16 ;  /* 0x000000a6c810723c */ /* 0x040fe60000041810 */
[----:B------:R-:W-:Y:S01]  /*9430*/  FMUL.FTZ R212, R11, UR8 ;  /* 0x000000080bd47c20 */ /* 0x000fe20008410000 */
[----:B------:R-:W-:Y:S01]  /*9440*/  FMUL.FTZ R205, R9, UR8 ;  /* 0x0000000809cd7c20 */ /* 0x000fe20008410000 */
[----:B------:R-:W-:Y:S01]  /*9450*/  IADD3 R166, PT, PT, R242, -0x9, -R3 ;  /* 0xfffffff7f2a67810 */ /* 0x000fe20007ffe803 */
[----:B------:R-:W-:Y:S03]  /*9460*/  FMUL.FTZ R206, R8, UR8 ;  /* 0x0000000808ce7c20 */ /* 0x000fe60008410000 */
[----:B------:R-:W2:Y:S01]  /*9470*/  MUFU.TANH R207, R207 ;  /* 0x000000cf00cf7308 */ /* 0x000ea20000002400 */
[----:B------:R-:W-:Y:S01]  /*9480*/  IABS R165, R165 ;  /* 0x000000a500a57213 */ /* 0x000fe20000000000 */
[C---:B------:R-:W-:Y:S03]  /*9490*/  HMMA.16816.F32.BF16 R20, R200.reuse, R172, R20 ;  /* 0x000000acc814723c */ /* 0x040fe60000041814 */
[----:B------:R-:W-:Y:S01]  /*94a0*/  FMUL.FTZ R250, R15, UR8 ;  /* 0x000000080ffa7c20 */ /* 0x000fe20008410000 */
[----:B------:R-:W-:Y:S01]  /*94b0*/  IABS R166, R166 ;  /* 0x000000a600a67213 */ /* 0x000fe20000000000 */
[----:B------:R-:W-:Y:S03]  /*94c0*/  FMUL.FTZ R252, R14, UR8 ;  /* 0x000000080efc7c20 */ /* 0x000fe60008410000 */
[----:B------:R-:W-:Y:S01]  /*94d0*/  MUFU.TANH R168, R168 ;  /* 0x000000a800a87308 */ /* 0x000fe20000002400 */
[----:B-1----:R-:W-:Y:S01]  /*94e0*/  FMUL.FTZ R211, R10, UR8 ;  /* 0x000000080ad37c20 */ /* 0x002fe20008410000 */
[----:B------:R-:W-:Y:S01]  /*94f0*/  I2FP.F32.S32 R166, R166 ;  /* 0x000000a600a67245 */ /* 0x000fe20000201400 */
[C---:B------:R-:W-:Y:S03]  /*9500*/  HMMA.16816.F32.BF16 R24, R200.reuse, R174, R24 ;  /* 0x000000aec818723c */ /* 0x040fe60000041818 */
[----:B------:R-:W-:Y:S01]  /*9510*/  I2FP.F32.S32 R165, R165 ;  /* 0x000000a500a57245 */ /* 0x000fe20000201400 */
[----:B------:R-:W-:Y:S03]  /*9520*/  FMUL.FTZ R251, R17, UR8 ;  /* 0x0000000811fb7c20 */ /* 0x000fe60008410000 */
[----:B------:R-:W1:Y:S01]  /*9530*/  MUFU.TANH R205, R205 ;  /* 0x000000cd00cd7308 */ /* 0x000e620000002400 */
[----:B--2---:R-:W-:Y:S01]  /*9540*/  FFMA.FTZ R10, R210, -UR5, R207 ;  /* 0x80000005d20a7c23 */ /* 0x004fe200080100cf */
[----:B------:R-:W-:Y:S01]  /*9550*/  FMUL.FTZ R248, R18, UR8 ;  /* 0x0000000812f87c20 */ /* 0x000fe20008410000 */
[----:B------:R-:W-:Y:S01]  /*9560*/  FFMA.FTZ R190, R165, -UR5, R190 ;  /* 0x80000005a5be7c23 */ /* 0x000fe200080100be */
[----:B------:R-:W-:Y:S02]  /*9570*/  IMAD.IADD R165, R242, 0x1, -R3 ;  /* 0x00000001f2a57824 */ /* 0x000fe400078e0a03 */
[----:B------:R-:W-:Y:S01]  /*9580*/  FMUL.FTZ R226, R19, UR8 ;  /* 0x0000000813e27c20 */ /* 0x000fe20008410000 */
[----:B------:R-:W-:Y:S01]  /*9590*/  FMUL.FTZ R215, R21, UR8 ;  /* 0x0000000815d77c20 */ /* 0x000fe20008410000 */
[----:B------:R-:W-:Y:S02]  /*95a0*/  FMUL.FTZ R249, R20, UR8 ;  /* 0x0000000814f97c20 */ /* 0x000fe40008410000 */
[----:B------:R-:W2:Y:S01]  /*95b0*/  MUFU.TANH R198, R211 ;  /* 0x000000d300c67308 */ /* 0x000ea20000002400 */
[----:B------:R-:W-:Y:S01]  /*95c0*/  VIADD R167, R165, 0xfffffff8 ;  /* 0xfffffff8a5a77836 */ /* 0x000fe20000000000 */
[----:B------:R-:W-:Y:S01]  /*95d0*/  IABS R165, R165 ;  /* 0x000000a500a57213 */ /* 0x000fe20000000000 */
[----:B------:R-:W-:Y:S03]  /*95e0*/  FMUL.FTZ R214, R22, UR8 ;  /* 0x0000000816d67c20 */ /* 0x000fe60008410000 */
[----:B------:R-:W-:Y:S01]  /*95f0*/  I2FP.F32.S32 R165, R165 ;  /* 0x000000a500a57245 */ /* 0x000fe20000201400 */
[----:B------:R-:W-:Y:S03]  /*9600*/  FMUL.FTZ R213, R24, UR8 ;  /* 0x0000000818d57c20 */ /* 0x000fe60008410000 */
[----:B------:R3:W4:Y:S01]  /*9610*/  MUFU.TANH R194, R212 ;  /* 0x000000d400c27308 */ /* 0x0007220000002400 */
[----:B-1----:R-:W-:Y:S01]  /*9620*/  FFMA.FTZ R11, R166, -UR5, R205 ;  /* 0x80000005a60b7c23 */ /* 0x002fe200080100cd */
[----:B------:R-:W-:Y:S01]  /*9630*/  IABS R207, R167 ;  /* 0x000000a700cf7213 */ /* 0x000fe20000000000 */
[C---:B------:R-:W-:Y:S01]  /*9640*/  FFMA.FTZ R15, R165.reuse, -UR5, R168 ;  /* 0x80000005a50f7c23 */ /* 0x040fe200080100a8 */
[--C-:B------:R-:W-:Y:S01]  /*9650*/  IADD3 R167, PT, PT, R234, -0x9, -R3.reuse ;  /* 0xfffffff7eaa77810 */ /* 0x100fe20007ffe803 */
[----:B------:R-:W-:Y:S01]  /*9660*/  FMUL.FTZ R210, R26, UR8 ;  /* 0x000000081ad27c20 */ /* 0x000fe20008410000 */
[--C-:B------:R-:W-:Y:S04]  /*9670*/  IADD3 R205, PT, PT, R234, -0x11, -R3.reuse ;  /* 0xffffffefeacd7810 */ /* 0x100fe80007ffe803 */
[----:B------:R-:W1:Y:S01]  /*9680*/  MUFU.TANH R208, R208 ;  /* 0x000000d000d07308 */ /* 0x000e620000002400 */
[----:B--2---:R-:W-:Y:S01]  /*9690*/  FFMA.FTZ R198, R165, -UR5, R198 ;  /* 0x80000005a5c67c23 */ /* 0x004fe200080100c6 */
[----:B------:R-:W-:Y:S01]  /*96a0*/  IABS R167, R167 ;  /* 0x000000a700a77213 */ /* 0x000fe20000000000 */
[----:B------:R-:W-:Y:S01]  /*96b0*/  FMUL.FTZ R211, R12, UR8 ;  /* 0x000000080cd37c20 */ /* 0x000fe20008410000 */
[C-C-:B------:R-:W-:Y:S02]  /*96c0*/  IADD3 R168, PT, PT, R242.reuse, -0x11, -R3.reuse ;  /* 0xffffffeff2a87810 */ /* 0x140fe40007ffe803 */
[----:B------:R-:W-:Y:S04]  /*96d0*/  I2FP.F32.S32 R167, R167 ;  /* 0x000000a700a77245 */ /* 0x000fe80000201400 */
[----:B------:R-:W2:Y:S01]  /*96e0*/  MUFU.TANH R206, R206 ;  /* 0x000000ce00ce7308 */ /* 0x000ea20000002400 */
[----:B------:R-:W-:Y:S01]  /*96f0*/  IABS R205, R205 ;  /* 0x000000cd00cd7213 */ /* 0x000fe20000000000 */
[----:B---3--:R-:W-:Y:S01]  /*9700*/  FMUL.FTZ R212, R23, UR8 ;  /* 0x0000000817d47c20 */ /* 0x008fe20008410000 */
[----:B----4-:R-:W-:Y:S01]  /*9710*/  FFMA.FTZ R194, R167, -UR5, R194 ;  /* 0x80000005a7c27c23 */ /* 0x010fe200080100c2 */
[----:B------:R-:W-:Y:S01]  /*9720*/  IABS R168, R168 ;  /* 0x000000a800a87213 */ /* 0x000fe20000000000 */
[----:B------:R3:W4:Y:S01]  /*9730*/  LDSM.16.M88.4 R164, [R2+0xf800] ;  /* 0x00f8000002a4783b */ /* 0x0007220000000200 */
[----:B------:R-:W-:Y:S04]  /*9740*/  DEPBAR.LE SB0, 0x0 ;  /* 0x000080000000791a */ /* 0x000fe80000000000 */
[----:B------:R-:W5:Y:S01]  /*9750*/  MUFU.TANH R250, R250 ;  /* 0x000000fa00fa7308 */ /* 0x000f620000002400 */
[----:B------:R-:W-:Y:S01]  /*9760*/  BAR.SYNC.DEFER_BLOCKING 0x0 ;  /* 0x0000000000007b1d */ /* 0x000fe20000010000 */
[----:B-1----:R-:W-:Y:S01]  /*9770*/  FFMA.FTZ R9, R209, -UR5, R208 ;  /* 0x80000005d1097c23 */ /* 0x002fe200080100d0 */
[----:B------:R-:W-:Y:S01]  /*9780*/  FMUL.FTZ R208, R13, UR8 ;  /* 0x000000080dd07c20 */ /* 0x000fe20008410000 */
[----:B------:R-:W-:Y:S02]  /*9790*/  I2FP.F32.S32 R207, R207 ;  /* 0x000000cf00cf7245 */ /* 0x000fe40000201400 */
[----:B------:R-:W-:Y:S04]  /*97a0*/  I2FP.F32.S32 R205, R205 ;  /* 0x000000cd00cd7245 */ /* 0x000fe80000201400 */
[----:B------:R1:W1:Y:S01]  /*97b0*/  MUFU.TANH R191, R208 ;  /* 0x000000d000bf7308 */ /* 0x0002620000002400 */
[----:B------:R-:W-:Y:S01]  /*97c0*/  I2FP.F32.S32 R168, R168 ;  /* 0x000000a800a87245 */ /* 0x000fe20000201400 */
[----:B--2---:R-:W-:Y:S01]  /*97d0*/  FFMA.FTZ R13, R207, -UR5, R206 ;  /* 0x80000005cf0d7c23 */ /* 0x004fe200080100ce */
[--C-:B------:R-:W-:Y:S02]  /*97e0*/  IADD3 R206, PT, PT, R242, -0x10, -R3.reuse ;  /* 0xfffffff0f2ce7810 */ /* 0x100fe40007ffe803 */
[--C-:B------:R-:W-:Y:S02]  /*97f0*/  IADD3 R207, PT, PT, R234, -0x10, -R3.reuse ;  /* 0xfffffff0eacf7810 */ /* 0x100fe40007ffe803 */
[----:B------:R-:W-:Y:S03]  /*9800*/  IABS R206, R206 ;  /* 0x000000ce00ce7213 */ /* 0x000fe60000000000 */
[----:B------:R-:W2:Y:S01]  /*9810*/  MUFU.TANH R251, R251 ;  /* 0x000000fb00fb7308 */ /* 0x000ea20000002400 */
[----:B-----5:R-:W-:Y:S01]  /*9820*/  FFMA.FTZ R250, R205, -UR5, R250 ;  /* 0x80000005cdfa7c23 */ /* 0x020fe200080100fa */
[--C-:B---3--:R-:W-:Y:S02]  /*9830*/  IADD3 R2, PT, PT, R242, -0x19, -R3.reuse ;  /* 0xffffffe7f2027810 */ /* 0x108fe40007ffe803 */
[----:B------:R-:W-:Y:S02]  /*9840*/  IADD3 R205, PT, PT, R234, -0x18, -R3 ;  /* 0xffffffe8eacd7810 */ /* 0x000fe40007ffe803 */
[----:B------:R-:W-:Y:S04]  /*9850*/  IABS R2, R2 ;  /* 0x0000000200027213 */ /* 0x000fe80000000000 */
[----:B------:R3:W5:Y:S01]  /*9860*/  MUFU.TANH R193, R211 ;  /* 0x000000d300c17308 */ /* 0x0007620000002400 */
[----:B-1----:R-:W-:Y:S01]  /*9870*/  FMUL.FTZ R208, R16, UR8 ;  /* 0x0000000810d07c20 */ /* 0x002fe20008410000 */
[----:B------:R-:W-:Y:S01]  /*9880*/  FFMA.FTZ R191, R168, -UR5, R191 ;  /* 0x80000005a8bf7c23 */ /* 0x000fe200080100bf */
[----:B------:R-:W-:Y:S02]  /*9890*/  I2FP.F32.S32 R2, R2 ;  /* 0x0000000200027245 */ /* 0x000fe40000201400 */
[----:B------:R-:W-:Y:S02]  /*98a0*/  IADD3 R168, PT, PT, R234, -0x19, -R3 ;  /* 0xffffffe7eaa87810 */ /* 0x000fe40007ffe803 */
[----:B------:R-:W-:Y:S03]  /*98b0*/  IABS R205, R205 ;  /* 0x000000cd00cd7213 */ /* 0x000fe60000000000 */
[----:B------:R-:W1:Y:S01]  /*98c0*/  MUFU.TANH R248, R248 ;  /* 0x000000f800f87308 */ /* 0x000e620000002400 */
[----:B------:R-:W-:Y:S01]  /*98d0*/  IABS R168, R168 ;  /* 0x000000a800a87213 */ /* 0x000fe20000000000 */
[----:B--2---:R-:W-:Y:S01]  /*98e0*/  FFMA.FTZ R251, R2, -UR5, R251 ;  /* 0x8000000502fb7c23 */ /* 0x004fe200080100fb */
[C---:B----4-:R-:W-:Y:S07]  /*98f0*/  HMMA.16816.F32.BF16 R28, R200.reuse, R164, R28 ;  /* 0x000000a4c81c723c */ /* 0x050fee000004181c */
[----:B------:R-:W2:Y:S01]  /*9900*/  MUFU.TANH R226, R226 ;  /* 0x000000e200e27308 */ /* 0x000ea20000002400 */
[C-C-:B------:R-:W-:Y:S01]  /*9910*/  IADD3 R2, PT, PT, R242.reuse, -0x28, -R3.reuse ;  /* 0xffffffd8f2027810 */ /* 0x140fe20007ffe803 */
[----:B---3--:R-:W-:Y:S01]  /*9920*/  FMUL.FTZ R211, R25, UR8 ;  /* 0x0000000819d37c20 */ /* 0x008fe20008410000 */
[----:B------:R-:W-:Y:S03]  /*9930*/  HMMA.16816.F32.BF16 R32, R200, R166, R32 ;  /* 0x000000a6c820723c */ /* 0x000fe60000041820 */
[--C-:B------:R-:W-:Y:S04]  /*9940*/  IADD3 R166, PT, PT, R242, -0x21, -R3.reuse ;  /* 0xffffffdff2a67810 */ /* 0x100fe80007ffe803 */
[----:B------:R-:W3:Y:S01]  /*9950*/  MUFU.TANH R215, R215 ;  /* 0x000000d700d77308 */ /* 0x000ee20000002400 */
[----:B------:R-:W-:Y:S02]  /*9960*/  I2FP.F32.S32 R206, R206 ;  /* 0x000000ce00ce7245 */ /* 0x000fe40000201400 */
[----:B------:R-:W-:Y:S02]  /*9970*/  I2FP.F32.S32 R205, R205 ;  /* 0x000000cd00cd7245 */ /* 0x000fe40000201400 */
[----:B------:R-:W-:Y:S01]  /*9980*/  I2FP.F32.S32 R165, R168 ;  /* 0x000000a800a57245 */ /* 0x000fe20000201400 */
[----:B------:R-:W-:Y:S01]  /*9990*/  FMUL.FTZ R209, R28, UR8 ;  /* 0x000000081cd17c20 */ /* 0x000fe20008410000 */
[----:B------:R-:W-:Y:S03]  /*99a0*/  IABS R166, R166 ;  /* 0x000000a600a67213 */ /* 0x000fe60000000000 */
[----:B------:R4:W-:Y:S01]  /*99b0*/  MUFU.TANH R195, R208 ;  /* 0x000000d000c37308 */ /* 0x0009e20000002400 */
[----:B------:R-:W-:Y:S01]  /*99c0*/  IADD3 R168, PT, PT, R242, -0x20, -R3 ;  /* 0xffffffe0f2a87810 */ /* 0x000fe20007ffe803 */
[----:B-----5:R-:W-:Y:S01]  /*99d0*/  FFMA.FTZ R193, R206, -UR5, R193 ;  /* 0x80000005cec17c23 */ /* 0x020fe200080100c1 */
[--C-:B------:R-:W-:Y:S01]  /*99e0*/  IADD3 R167, PT, PT, R234, -0x20, -R3.reuse ;  /* 0xffffffe0eaa77810 */ /* 0x100fe20007ffe803 */
[----:B-1----:R-:W-:Y:S01]  /*99f0*/  FFMA.FTZ R248, R205, -UR5, R248 ;  /* 0x80000005cdf87c23 */ /* 0x002fe200080100f8 */
[----:B------:R-:W-:Y:S01]  /*9a00*/  IABS R2, R2 ;  /* 0x0000000200027213 */ /* 0x000fe20000000000 */
[----:B--2---:R-:W-:Y:S01]  /*9a10*/  FFMA.FTZ R226, R165, -UR5, R226 ;  /* 0x80000005a5e27c23 */ /* 0x004fe200080100e2 */
[--C-:B------:R-:W-:Y:S03]  /*9a20*/  IADD3 R206, PT, PT, R242, -0x18, -R3.reuse ;  /* 0xffffffe8f2ce7810 */ /* 0x100fe60007ffe803 */
[----:B------:R-:W1:Y:S01]  /*9a30*/  MUFU.TANH R213, R213 ;  /* 0x000000d500d57308 */ /* 0x000e620000002400 */
[----:B------:R-:W-:Y:S01]  /*9a40*/  I2FP.F32.S32 R166, R166 ;  /* 0x000000a600a67245 */ /* 0x000fe20000201400 */
[----:B------:R-:W-:Y:S01]  /*9a50*/  FMUL.FTZ R32, R32, UR8 ;  /* 0x0000000820207c20 */ /* 0x000fe20008410000 */
[----:B------:R-:W-:Y:S01]  /*9a60*/  IADD3 R205, PT, PT, R234, -0x28, -R3 ;  /* 0xffffffd8eacd7810 */ /* 0x000fe20007ffe803 */
[----:B------:R-:W-:Y:S01]  /*9a70*/  FMUL.FTZ R33, R33, UR8 ;  /* 0x0000000821217c20 */ /* 0x000fe20008410000 */
[----:B------:R-:W-:Y:S01]  /*9a80*/  IABS R168, R168 ;  /* 0x000000a800a87213 */ /* 0x000fe20000000000 */
[----:B---3--:R-:W-:Y:S01]  /*9a90*/  FFMA.FTZ R215, R166, -UR5, R215 ;  /* 0x80000005a6d77c23 */ /* 0x008fe200080100d7 */
[----:B------:R-:W-:Y:S03]  /*9aa0*/  IABS R167, R167 ;  /* 0x000000a700a77213 */ /* 0x000fe60000000000 */
[----:B------:R-:W2:Y:S01]  /*9ab0*/  MUFU.TANH R249, R249 ;  /* 0x000000f900f97308 */ /* 0x000ea20000002400 */
[----:B------:R-:W-:Y:S01]  /*9ac0*/  I2FP.F32.S32 R2, R2 ;  /* 0x0000000200027245 */ /* 0x000fe20000201400 */
[----:B----4-:R-:W-:Y:S01]  /*9ad0*/  FMUL.FTZ R208, R27, UR8 ;  /* 0x000000081bd07c20 */ /* 0x010fe20008410000 */
[----:B------:R-:W-:Y:S01]  /*9ae0*/  IADD3 R165, PT, PT, R234, -0x21, -R3 ;  /* 0xffffffdfeaa57810 */ /* 0x000fe20007ffe803 */
[----:B------:R-:W-:Y:S01]  /*9af0*/  FMUL.FTZ R35, R35, UR8 ;  /* 0x0000000823237c20 */ /* 0x000fe20008410000 */
[----:B------:R-:W-:Y:S02]  /*9b00*/  IABS R206, R206 ;  /* 0x000000ce00ce7213 */ /* 0x000fe40000000000 */
[----:B------:R-:W-:Y:S03]  /*9b10*/  IABS R205, R205 ;  /* 0x000000cd00cd7213 */ /* 0x000fe60000000000 */
[----:B------:R-:W3:Y:S01]  /*9b20*/  MUFU.TANH R214, R214 ;  /* 0x000000d600d67308 */ /* 0x000ee20000002400 */
[----:B------:R-:W-:Y:S01]  /*9b30*/  I2FP.F32.S32 R168, R168 ;  /* 0x000000a800a87245 */ /* 0x000fe20000201400 */
[----:B-1----:R-:W-:Y:S01]  /*9b40*/  FFMA.FTZ R213, R2, -UR5, R213 ;  /* 0x8000000502d57c23 */ /* 0x002fe200080100d5 */
[----:B------:R-:W-:Y:S02]  /*9b50*/  I2FP.F32.S32 R167, R167 ;  /* 0x000000a700a77245 */ /* 0x000fe40000201400 */
[----:B------:R-:W-:Y:S02]  /*9b60*/  IABS R165, R165 ;  /* 0x000000a500a57213 */ /* 0x000fe40000000000 */
[C-C-:B------:R-:W-:Y:S03]  /*9b70*/  IADD3 R166, PT, PT, R242.reuse, -0x29, -R3.reuse ;  /* 0xffffffd7f2a67810 */ /* 0x140fe60007ffe803 */
[----:B------:R-:W1:Y:S01]  /*9b80*/  MUFU.TANH R210, R210 ;  /* 0x000000d200d27308 */ /* 0x000e620000002400 */
[----:B------:R-:W-:Y:S01]  /*9b90*/  IADD3 R2, PT, PT, R242, -0x30, -R3 ;  /* 0xffffffd0f2027810 */ /* 0x000fe20007ffe803 */
[----:B--2---:R-:W-:Y:S01]  /*9ba0*/  FFMA.FTZ R249, R168, -UR5, R249 ;  /* 0x80000005a8f97c23 */ /* 0x004fe200080100f9 */
[----:B------:R-:W-:Y:S01]  /*9bb0*/  I2FP.F32.S32 R206, R206 ;  /* 0x000000ce00ce7245 */ /* 0x000fe20000201400 */
[----:B------:R-:W-:Y:S01]  /*9bc0*/  FMUL.FTZ R168, R30, UR8 ;  /* 0x000000081ea87c20 */ /* 0x000fe20008410000 */
[----:B------:R-:W-:Y:S02]  /*9bd0*/  I2FP.F32.S32 R205, R205 ;  /* 0x000000cd00cd7245 */ /* 0x000fe40000201400 */
[----:B------:R-:W-:Y:S03]  /*9be0*/  I2FP.F32.S32 R165, R165 ;  /* 0x000000a500a57245 */ /* 0x000fe60000201400 */
[----:B------:R-:W2:Y:S01]  /*9bf0*/  MUFU.TANH R212, R212 ;  /* 0x000000d400d47308 */ /* 0x000ea20000002400 */
[----:B------:R-:W-:Y:S01]  /*9c00*/  IABS R166, R166 ;  /* 0x000000a600a67213 */ /* 0x000fe20000000000 */
[----:B---3--:R-:W-:Y:S01]  /*9c10*/  FFMA.FTZ R214, R167, -UR5, R214 ;  /* 0x80000005a7d67c23 */ /* 0x008fe200080100d6 */
[----:B------:R-:W-:Y:S01]  /*9c20*/  FMUL.FTZ R167, R31, UR8 ;  /* 0x000000081fa77c20 */ /* 0x000fe20008410000 */
[----:B------:R-:W-:Y:S01]  /*9c30*/  IABS R2, R2 ;  /* 0x0000000200027213 */ /* 0x000fe20000000000 */
[----:B------:R-:W-:Y:S01]  /*9c40*/  FFMA.FTZ R195, R206, -UR5, R195 ;  /* 0x80000005cec37c23 */ /* 0x000fe200080100c3 */
[----:B------:R-:W-:Y:S04]  /*9c50*/  I2FP.F32.S32 R166, R166 ;  /* 0x000000a600a67245 */ /* 0x000fe80000201400 */
[----:B------:R-:W3:Y:S01]  /*9c60*/  MUFU.TANH R211, R211 ;  /* 0x000000d300d37308 */ /* 0x000ee20000002400 */
[----:B------:R-:W-:Y:S01]  /*9c70*/  I2FP.F32.S32 R2, R2 ;  /* 0x0000000200027245 */ /* 0x000fe20000201400 */
[----:B-1----:R-:W-:Y:S01]  /*9c80*/  FFMA.FTZ R210, R205, -UR5, R210 ;  /* 0x80000005cdd27c23 */ /* 0x002fe200080100d2 */
[--C-:B------:R-:W-:Y:S02]  /*9c90*/  IADD3 R205, PT, PT, R242, -0x31, -R3.reuse ;  /* 0xffffffcff2cd7810 */ /* 0x100fe40007ffe803 */
[----:B------:R-:W-:Y:S02]  /*9ca0*/  IABS R207, R207 ;  /* 0x000000cf00cf7213 */ /* 0x000fe40000000000 */
[----:B------:R-:W-:Y:S03]  /*9cb0*/  IABS R205, R205 ;  /* 0x000000cd00cd7213 */ /* 0x000fe60000000000 */
[----:B------:R-:W1:Y:S01]  /*9cc0*/  MUFU.TANH R209, R209 ;  /* 0x000000d100d17308 */ /* 0x000e620000002400 */
[----:B------:R-:W-:Y:S01]  /*9cd0*/  I2FP.F32.S32 R207, R207 ;  /* 0x000000cf00cf7245 */ /* 0x000fe20000201400 */
[----:B--2---:R-:W-:Y:S01]  /*9ce0*/  FFMA.FTZ R212, R165, -UR5, R212 ;  /* 0x80000005a5d47c23 */ /* 0x004fe200080100d4 */
[----:B------:R-:W-:Y:S02]  /*9cf0*/  IADD3 R165, PT, PT, R234, -0x29, -R3 ;  /* 0xffffffd7eaa57810 */ /* 0x000fe40007ffe803 */
[----:B------:R-:W-:Y:S02]  /*9d00*/  I2FP.F32.S32 R6, R205 ;  /* 0x000000cd00067245 */ /* 0x000fe40000201400 */
[----:B------:R-:W-:Y:S03]  /*9d10*/  IABS R165, R165 ;  /* 0x000000a500a57213 */ /* 0x000fe60000000000 */
[----:B------:R-:W2:Y:S01]  /*9d20*/  MUFU.TANH R208, R208 ;  /* 0x000000d000d07308 */ /* 0x000ea20000002400 */
[----:B---3--:R-:W-:Y:S01]  /*9d30*/  FFMA.FTZ R211, R166, -UR5, R211 ;  /* 0x80000005a6d37c23 */ /* 0x008fe200080100d3 */
[----:B------:R-:W-:Y:S01]  /*9d40*/  FMUL.FTZ R166, R34, UR8 ;  /* 0x0000000822a67c20 */ /* 0x000fe20008410000 */
[----:B------:R-:W-:Y:S02]  /*9d50*/  IADD3 R34, PT, PT, R234, -0x30, -R3 ;  /* 0xffffffd0ea227810 */ /* 0x000fe40007ffe803 */
[----:B------:R-:W-:Y:S02]  /*9d60*/  I2FP.F32.S32 R165, R165 ;  /* 0x000000a500a57245 */ /* 0x000fe40000201400 */
[----:B------:R-:W-:Y:S03]  /*9d70*/  IABS R34, R34 ;  /* 0x0000002200227213 */ /* 0x000fe60000000000 */
[----:B------:R-:W3:Y:S01]  /*9d80*/  MUFU.TANH R252, R252 ;  /* 0x000000fc00fc7308 */ /* 0x000ee20000002400 */
[----:B-1----:R-:W-:Y:S01]  /*9d90*/  FFMA.FTZ R209, R2, -UR5, R209 ;  /* 0x8000000502d17c23 */ /* 0x002fe200080100d1 */
[--C-:B------:R-:W-:Y:S02]  /*9da0*/  IADD3 R2, PT, PT, R234, -0x31, -R3.reuse ;  /* 0xffffffcfea027810 */ /* 0x100fe40007ffe803 */
[----:B------:R-:W-:Y:S02]  /*9db0*/  I2FP.F32.S32 R34, R34 ;  /* 0x0000002200227245 */ /* 0x000fe40000201400 */
[----:B------:R-:W-:Y:S04]  /*9dc0*/  IABS R2, R2 ;  /* 0x0000000200027213 */ /* 0x000fe80000000000 */
[----:B------:R1:W4:Y:S01]  /*9dd0*/  MUFU.TANH R206, R32 ;  /* 0x0000002000ce7308 */ /* 0x0003220000002400 */
[----:B--2---:R-:W-:Y:S01]  /*9de0*/  FFMA.FTZ R208, R165, -UR5, R208 ;  /* 0x80000005a5d07c23 */ /* 0x004fe200080100d0 */
[----:B------:R-:W-:Y:S02]  /*9df0*/  I2FP.F32.S32 R2, R2 ;  /* 0x0000000200027245 */ /* 0x000fe40000201400 */
[--C-:B------:R-:W-:Y:S04]  /*9e00*/  IADD3 R165, PT, PT, R242, -0x38, -R3.reuse ;  /* 0xffffffc8f2a57810 */ /* 0x100fe80007ffe803 */
[----:B------:R-:W-:Y:S02]  /*9e10*/  IABS R165, R165 ;  /* 0x000000a500a57213 */ /* 0x000fe40000000000 */
[----:B------:R-:W2:Y:S01]  /*9e20*/  MUFU.TANH R168, R168 ;  /* 0x000000a800a87308 */ /* 0x000ea20000002400 */
[----:B---3--:R-:W-:Y:S01]  /*9e30*/  FFMA.FTZ R252, R207, -UR5, R252 ;  /* 0x80000005cffc7c23 */ /* 0x008fe200080100fc */
[----:B------:R-:W-:Y:S01]  /*9e40*/  FMUL.FTZ R207, R29, UR8 ;  /* 0x000000081dcf7c20 */ /* 0x000fe20008410000 */
[----:B------:R-:W-:Y:S02]  /*9e50*/  I2FP.F32.S32 R165, R165 ;  /* 0x000000a500a57245 */ /* 0x000fe40000201400 */
[--C-:B-1----:R-:W-:Y:S05]  /*9e60*/  IADD3 R32, PT, PT, R234, -0x38, -R3.reuse ;  /* 0xffffffc8ea207810 */ /* 0x102fea0007ffe803 */
[----:B------:R-:W1:Y:S01]  /*9e70*/  MUFU.TANH R167, R167 ;  /* 0x000000a700a77308 */ /* 0x000e620000002400 */
[----:B----4-:R-:W-:Y:S09]  /*9e80*/  FFMA.FTZ R206, R165, -UR5, R206 ;  /* 0x80000005a5ce7c23 */ /* 0x010ff200080100ce */
[----:B------:R3:W4:Y:S01]  /*9e90*/  MUFU.TANH R205, R33 ;  /* 0x0000002100cd7308 */ /* 0x0007220000002400 */
[----:B--2---:R-:W-:Y:S01]  /*9ea0*/  FFMA.FTZ R168, R34, -UR5, R168 ;  /* 0x8000000522a87c23 */ /* 0x004fe200080100a8 */
[----:B------:R-:W-:Y:S04]  /*9eb0*/  IADD3 R34, PT, PT, R242, -0x39, -R3 ;  /* 0xffffffc7f2227810 */ /* 0x000fe80007ffe803 */
[----:B------:R-:W-:Y:S04]  /*9ec0*/  IABS R34, R34 ;  /* 0x0000002200227213 */ /* 0x000fe80000000000 */
[----:B------:R-:W2:Y:S01]  /*9ed0*/  MUFU.TANH R207, R207 ;  /* 0x000000cf00cf7308 */ /* 0x000ea20000002400 */
[----:B-1----:R-:W-:Y:S01]  /*9ee0*/  FFMA.FTZ R167, R2, -UR5, R167 ;  /* 0x8000000502a77c23 */ /* 0x002fe200080100a7 */
[----:B------:R-:W-:Y:S02]  /*9ef0*/  IADD3 R2, PT, PT, R234, -0x39, -R3 ;  /* 0xffffffc7ea027810 */ /* 0x000fe40007ffe803 */
[----:B------:R-:W-:Y:S02]  /*9f00*/  IABS R3, R32 ;  /* 0x0000002000037213 */ /* 0x000fe40000000000 */
[----:B------:R-:W-:Y:S02]  /*9f10*/  FMNMX3.FTZ R32, R169, R15, R9, !PT ;  /* 0x0000000fa9207276 */ /* 0x000fe40007810009 */
[----:B------:R-:W-:Y:S02]  /*9f20*/  I2FP.F32.S32 R34, R34 ;  /* 0x0000002200227245 */ /* 0x000fe40000201400 */
[----:B------:R-:W1:Y:S01]  /*9f30*/  MUFU.TANH R166, R166 ;  /* 0x000000a600a67308 */ /* 0x000e620000002400 */
[----:B---3--:R-:W-:Y:S02]  /*9f40*/  FMNMX3.FTZ R33, R0, R190, R10, !PT ;  /* 0x000000be00217276 */ /* 0x008fe4000781000a */
[----:B------:R-:W-:Y:S01]  /*9f50*/  FMNMX3.FTZ R32, R32, R13, R11, !PT ;  /* 0x0000000d20207276 */ /* 0x000fe2000781000b */
[----:B----4-:R-:W-:Y:S01]  /*9f60*/  FFMA.FTZ R205, R34, -UR5, R205 ;  /* 0x8000000522cd7c23 */ /* 0x010fe200080100cd */
[----:B------:R-:W-:Y:S02]  /*9f70*/  FMNMX3.FTZ R33, R33, R198, R194, !PT ;  /* 0x000000c621217276 */ /* 0x000fe400078100c2 */
[----:B------:R-:W-:Y:S03]  /*9f80*/  FMNMX3.FTZ R32, R32, R193, R191, !PT ;  /* 0x000000c120207276 */ /* 0x000fe600078100bf */
[----:B------:R-:W3:Y:S01]  /*9f90*/  MUFU.TANH R165, R35 ;  /* 0x0000002300a57308 */ /* 0x000ee20000002400 */
[----:B------:R-:W-:Y:S01]  /*9fa0*/  FMNMX3.FTZ R33, R33, R252, R250, !PT ;  /* 0x000000fc21217276 */ /* 0x000fe200078100fa */
[----:B--2---:R-:W-:Y:S01]  /*9fb0*/  FFMA.FTZ R207, R6, -UR5, R207 ;  /* 0x8000000506cf7c23 */ /* 0x004fe200080100cf */
[----:B------:R-:W-:Y:S02]  /*9fc0*/  FMNMX3.FTZ R32, R32, R195, R251, !PT ;  /* 0x000000c320207276 */ /* 0x000fe400078100fb */
[----:B------:R-:W-:Y:S02]  /*9fd0*/  FMNMX3.FTZ R33, R33, R248, R226, !PT ;  /* 0x000000f821217276 */ /* 0x000fe400078100e2 */
[----:B------:R-:W-:Y:S02]  /*9fe0*/  FMNMX3.FTZ R32, R32, R249, R215, !PT ;  /* 0x000000f920207276 */ /* 0x000fe400078100d7 */
[----:B------:R-:W-:Y:S02]  /*9ff0*/  IABS R2, R2 ;  /* 0x0000000200027213 */ /* 0x000fe40000000000 */
[----:B------:R-:W-:Y:S02]  /*a000*/  FMNMX3.FTZ R33, R33, R214, R212, !PT ;  /* 0x000000d621217276 */ /* 0x000fe400078100d4 */
[----:B------:R-:W-:Y:S02]  /*a010*/  FMNMX3.FTZ R32, R32, R213, R211, !PT ;  /* 0x000000d520207276 */ /* 0x000fe400078100d3 */
[----:B------:R-:W-:Y:S02]  /*a020*/  I2FP.F32.S32 R3, R3 ;  /* 0x0000000300037245 */ /* 0x000fe40000201400 */
[----:B------:R-:W-:Y:S02]  /*a030*/  I2FP.F32.S32 R2, R2 ;  /* 0x0000000200027245 */ /* 0x000fe40000201400 */
[----:B------:R-:W-:Y:S01]  /*a040*/  FMNMX3.FTZ R7, R33, R210, R208, !PT ;  /* 0x000000d221077276 */ /* 0x000fe200078100d0 */
[----:B-1----:R-:W-:Y:S01]  /*a050*/  FFMA.FTZ R166, R3, -UR5, R166 ;  /* 0x8000000503a67c23 */ /* 0x002fe200080100a6 */
[----:B------:R-:W-:Y:S01]  /*a060*/  FMNMX3.FTZ R32, R32, R209, R207, !PT ;  /* 0x000000d120207276 */ /* 0x000fe200078100cf */
[----:B---3--:R-:W-:Y:S01]  /*a070*/  FFMA.FTZ R165, R2, -UR5, R165 ;  /* 0x8000000502a57c23 */ /* 0x008fe200080100a5 */
[----:B------:R-:W-:Y:S02]  /*a080*/  FMNMX3.FTZ R7, R7, R168, R167, !PT ;  /* 0x000000a807077276 */ /* 0x000fe400078100a7 */
[----:B------:R-:W-:Y:S01]  /*a090*/  FMNMX3.FTZ R32, R32, R206, R205, !PT ;  /* 0x000000ce20207276 */ /* 0x000fe200078100cd */
[----:B------:R-:W-:Y:S06]  /*a0a0*/  BRA.U.ANY UP0, `(.L_x_1112) ;  /* 0xffffffd500f87547 */ /* 0x000fec000b93ffff */
.L_x_1111:
[----:B-1----:R-:W1:Y:S01]  /*a0b0*/  SHFL.BFLY PT, R3, R32, 0x2, 0x1f ;  /* 0x0c401f0020037f89 */ /* 0x002e6200000e0000 */
[----:B------:R-:W-:Y:S01]  /*a0c0*/  FMNMX3.FTZ R7, R7, R166, R165, !PT ;  /* 0x000000a607077276 */ /* 0x000fe200078100a5 */
[----:B------:R-:W-:Y:S01]  /*a0d0*/  UISETP.GT.AND UP0, UPT, UR11, URZ, UPT ;  /* 0x000000ff0b00728c */ /* 0x000fe2000bf04270 */
[----:B------:R-:W-:Y:S05]  /*a0e0*/  IADD3 R180, PT, PT, R223, 0x10040, RZ ;  /* 0x00010040dfb47810 */ /* 0x000fea0007ffe0ff */
[----:B------:R-:W-:Y:S01]  /*a0f0*/  LDSM.16.MT88.4 R20, [R222+0x10000] ;  /* 0x01000000de14783b */ /* 0x000fe20000004200 */
[----:B------:R-:W-:Y:S01]  /*a100*/  @P0 IADD3 R180, PT, PT, R244, -0x40, RZ ;  /* 0xffffffc0f4b40810 */ /* 0x000fe20007ffe0ff */
[----:B------:R-:W-:Y:S03]  /*a110*/  UIADD3 UR7, UPT, UPT, UR11, -0x1, URZ ;  /* 0xffffffff0b077890 */ /* 0x000fe6000fffe0ff */
[----:B------:R-:W-:Y:S03]  /*a120*/  IADD3 R181, PT, PT, R217, R180, RZ ;  /* 0x000000b4d9b57210 */ /* 0x000fe60007ffe0ff */
[----:B------:R-:W2:Y:S01]  /*a130*/  SHFL.BFLY PT, R2, R7, 0x2, 0x1f ;  /* 0x0c401f0007027f89 */ /* 0x000ea200000e0000 */
[----:B------:R-:W-:Y:S07]  /*a140*/  UMOV UR11, UR7 ;  /* 0x00000007000b7c82 */ /* 0x000fee0008000000 */
[----:B------:R-:W-:Y:S08]  /*a150*/  LDSM.16.MT88.4 R28, [R180] ;  /* 0x00000000b41c783b */ /* 0x000ff00000004200 */
[----:B------:R-:W-:Y:S08]  /*a160*/  LDSM.16.MT88.4 R172, [R222+0x14800] ;  /* 0x01480000deac783b */ /* 0x000ff00000004200 */
[----:B------:R-:W-:Y:S01]  /*a170*/  LDSM.16.MT88.4 R176, [R180+0x4800] ;  /* 0x00480000b4b0783b */ /* 0x000fe20000004200 */
[----:B-1----:R-:W-:Y:S02]  /*a180*/  FMNMX.FTZ R17, R32, R3, !PT ;  /* 0x0000000320117209 */ /* 0x002fe40007810000 */
[----:B--2---:R-:W-:Y:S05]  /*a190*/  FMNMX.FTZ R4, R7, R2, !PT ;  /* 0x0000000207047209 */ /* 0x004fea0007810000 */
[----:B------:R-:W1:Y:S08]  /*a1a0*/  SHFL.BFLY PT, R164, R17, 0x1, 0x1f ;  /* 0x0c201f0011a47f89 */ /* 0x000e7000000e0000 */
[----:B------:R-:W2:Y:S01]  /*a1b0*/  SHFL.BFLY PT, R3, R4, 0x1, 0x1f ;  /* 0x0c201f0004037f89 */ /* 0x000ea200000e0000 */
[----:B-1----:R-:W-:Y:S04]  /*a1c0*/  FMNMX.FTZ R164, R17, R164, !PT ;  /* 0x000000a411a47209 */ /* 0x002fe80007810000 */
[C---:B------:R-:W-:Y:S01]  /*a1d0*/  FSETP.NEU.FTZ.AND P2, PT, R164.reuse, -INF , PT ;  /* 0xff800000a400780b */ /* 0x040fe20003f5d000 */
[----:B------:R-:W-:Y:S01]  /*a1e0*/  FMUL.FTZ R170, R164, UR4 ;  /* 0x00000004a4aa7c20 */ /* 0x000fe20008410000 */
[----:B--2---:R-:W-:Y:S01]  /*a1f0*/  FMNMX.FTZ R3, R4, R3, !PT ;  /* 0x0000000304037209 */ /* 0x004fe20007810000 */
[----:B------:R-:W-:Y:S03]  /*a200*/  FADD.FTZ R2, -R164, R169 ;  /* 0x000000a9a4027221 */ /* 0x000fe60000010100 */
[----:B------:R-:W-:Y:S01]  /*a210*/  FSEL R170, R170, RZ, P2 ;  /* 0x000000ffaaaa7208 */ /* 0x000fe20001000000 */
[C---:B------:R-:W-:Y:S01]  /*a220*/  FMUL.FTZ R169, R3.reuse, UR4 ;  /* 0x0000000403a97c20 */ /* 0x040fe20008410000 */
[C---:B------:R-:W-:Y:S01]  /*a230*/  FSETP.NEU.FTZ.AND P2, PT, R3.reuse, -INF , PT ;  /* 0xff8000000300780b */ /* 0x040fe20003f5d000 */
[----:B------:R-:W-:Y:S01]  /*a240*/  FADD.FTZ R0, -R3, R0 ;  /* 0x0000000003007221 */ /* 0x000fe20000010100 */
[----:B------:R-:W-:Y:S01]  /*a250*/  FMUL.FTZ R5, R2, UR4 ;  /* 0x0000000402057c20 */ /* 0x000fe20008410000 */
[--C-:B------:R-:W-:Y:S01]  /*a260*/  FFMA.FTZ R189, R15, UR4, -R170.reuse ;  /* 0x000000040fbd7c23 */ /* 0x100fe200080108aa */
[--C-:B------:R-:W-:Y:S01]  /*a270*/  FFMA.FTZ R186, R13, UR4, -R170.reuse ;  /* 0x000000040dba7c23 */ /* 0x100fe200080108aa */
[----:B------:R-:W-:Y:S01]  /*a280*/  FSEL R169, R169, RZ, P2 ;  /* 0x000000ffa9a97208 */ /* 0x000fe20001000000 */
[----:B------:R-:W1:Y:S01]  /*a290*/  LDSM.16.MT88.4 R12, [R223+0x10000] ;  /* 0x01000000df0c783b */ /* 0x000e620000004200 */
[--C-:B------:R-:W-:Y:S01]  /*a2a0*/  FFMA.FTZ R188, R9, UR4, -R170.reuse ;  /* 0x0000000409bc7c23 */ /* 0x100fe200080108aa */
[--C-:B------:R-:W-:Y:S01]  /*a2b0*/  FFMA.FTZ R185, R11, UR4, -R170.reuse ;  /* 0x000000040bb97c23 */ /* 0x100fe200080108aa */
[----:B------:R-:W-:Y:S01]  /*a2c0*/  FMUL.FTZ R6, R0, UR4 ;  /* 0x0000000400067c20 */ /* 0x000fe20008410000 */
[--C-:B------:R-:W-:Y:S01]  /*a2d0*/  FFMA.FTZ R184, R10, UR4, -R169.reuse ;  /* 0x000000040ab87c23 */ /* 0x100fe200080108a9 */
[--C-:B------:R-:W-:Y:S01]  /*a2e0*/  FFMA.FTZ R187, R190, UR4, -R169.reuse ;  /* 0x00000004bebb7c23 */ /* 0x100fe200080108a9 */
[--C-:B------:R-:W-:Y:S01]  /*a2f0*/  FFMA.FTZ R183, R198, UR4, -R169.reuse ;  /* 0x00000004c6b77c23 */ /* 0x100fe200080108a9 */
[--C-:B------:R-:W-:Y:S01]  /*a300*/  FFMA.FTZ R182, R194, UR4, -R169.reuse ;  /* 0x00000004c2b67c23 */ /* 0x100fe200080108a9 */
        /* <DEDUP_REMOVED lines=17> */
[C---:B--2---:R-:W-:Y:S01]  /*a420*/  FMUL.FTZ R4, R2.reuse, R160 ;  /* 0x000000a002047220 */ /* 0x044fe20000410000 */
[C---:B------:R-:W-:Y:S01]  /*a430*/  FMUL.FTZ R5, R2.reuse, R161 ;  /* 0x000000a102057220 */ /* 0x040fe20000410000 */
[C---:B------:R-:W-:Y:S01]  /*a440*/  FMUL.FTZ R8, R2.reuse, R156 ;  /* 0x0000009c02087220 */ /* 0x040fe20000410000 */
[C---:B------:R-:W-:Y:S01]  /*a450*/  FMUL.FTZ R9, R2.reuse, R157 ;  /* 0x0000009d02097220 */ /* 0x040fe20000410000 */
[C---:B------:R-:W-:Y:S01]  /*a460*/  FMUL.FTZ R16, R2.reuse, R148 ;  /* 0x0000009402107220 */ /* 0x040fe20000410000 */
[C---:B------:R-:W-:Y:S01]  /*a470*/  FMUL.FTZ R17, R2.reuse, R149 ;  /* 0x0000009502117220 */ /* 0x040fe20000410000 */
[----:B------:R-:W-:Y:S03]  /*a480*/  FMUL.FTZ R24, R2, R140 ;  /* 0x0000008c02187220 */ /* 0x000fe60000410000 */
[----:B------:R-:W2:Y:S01]  /*a490*/  MUFU.EX2 R188, R188 ;  /* 0x000000bc00bc7308 */ /* 0x000ea20000000800 */
        /* <DEDUP_REMOVED lines=13> */
[C---:B------:R-:W-:Y:S01]  /*a570*/  FMUL.FTZ R34, R0.reuse, R134 ;  /* 0x0000008600227220 */ /* 0x040fe20000410000 */
[----:B------:R-:W-:Y:S03]  /*a580*/  FMUL.FTZ R35, R0, R135 ;  /* 0x0000008700237220 */ /* 0x000fe60000410000 */
[----:B------:R-:W3:Y:S01]  /*a590*/  MUFU.EX2 R184, R184 ;  /* 0x000000b800b87308 */ /* 0x000ee20000000800 */
[----:B--2---:R-:W-:Y:S01]  /*a5a0*/  F2FP.BF16.F32.PACK_AB R160, R188, R189 ;  /* 0x000000bdbca0723e */ /* 0x004fe200000010ff */
        /* <DEDUP_REMOVED lines=14> */
[----:B------:R-:W2:Y:S01]  /*a690*/  MUFU.EX2 R185, R185 ;  /* 0x000000b900b97308 */ /* 0x000ea20000000800 */
[----:B---3--:R-:W-:Y:S01]  /*a6a0*/  F2FP.BF16.F32.PACK_AB R161, R184, R187 ;  /* 0x000000bbb8a1723e */ /* 0x008fe200000010ff */
        /* <DEDUP_REMOVED lines=14> */
[----:B------:R-:W3:Y:S01]  /*a790*/  MUFU.EX2 R182, R182 ;  /* 0x000000b600b67308 */ /* 0x000ee20000000800 */
        /* <DEDUP_REMOVED lines=16> */
[----:B---3--:R-:W-:Y:S01]  /*a8a0*/  F2FP.BF16.F32.PACK_AB R163, R182, R183 ;  /* 0x000000b7b6a3723e */ /* 0x008fe200000010ff */
        /* <DEDUP_REMOVED lines=335> */
.L_x_1109:
        /* <DEDUP_REMOVED lines=329> */
.L_x_1113:
        /* <DEDUP_REMOVED lines=52> */
.L_x_1115:
[----:B------:R-:W-:Y:S05]  /*d570*/  BSYNC.RECONVERGENT B0 ;  /* 0x0000000000007941 */ /* 0x000fea0003800200 */
.L_x_1114:
        /* <DEDUP_REMOVED lines=42> */
.L_x_1117:
[----:B------:R-:W-:Y:S05]  /*d820*/  BSYNC.RECONVERGENT B0 ;  /* 0x0000000000007941 */ /* 0x000fea0003800200 */
.L_x_1116:
        /* <DEDUP_REMOVED lines=27> */
.L_x_1119:
[----:B------:R-:W-:Y:S05]  /*d9e0*/  BSYNC.RECONVERGENT B0 ;  /* 0x0000000000007941 */ /* 0x000fea0003800200 */
.L_x_1118:
        /* <DEDUP_REMOVED lines=27> */
.L_x_1121:
[----:B------:R-:W-:Y:S05]  /*dba0*/  BSYNC.RECONVERGENT B0 ;  /* 0x0000000000007941 */ /* 0x000fea0003800200 */
.L_x_1120:
        /* <DEDUP_REMOVED lines=27> */
.L_x_1122:
        /* <DEDUP_REMOVED lines=10> */
.L_x_2353:


//--------------------- .text._ZN5flash16flash_fwd_kernelI23Flash_fwd_kernel_traitsILi256ELi64ELi64ELi4ELb0ELb0EN7cutlass10bfloat16_tE19Flash_kernel_traitsILi256ELi64ELi64ELi4ES3_EELb1ELb0ELb1ELb0ELb0ELb1ELb0ELb0EEEvNS_16Flash_fwd_paramsE --------------------------
	.section	.text._ZN5flash16flash_fwd_kernelI23Flash_fwd_kernel_traitsILi256ELi64ELi64ELi4ELb0ELb0EN7cutlass10bfloat16_tE19Flash_kernel_traitsILi256ELi64ELi64ELi4ES3_EELb1ELb0ELb1ELb0ELb0ELb1ELb0ELb0EEEvNS_16Flash_fwd_paramsE,"ax",@progbits
	.align	128
        .global         _ZN5flash16flash_fwd_kernelI23Flash_fwd_kernel_traitsILi256ELi64ELi64ELi4ELb0ELb0EN7cutlass10bfloat16_tE19Flash_kernel_traitsILi256ELi64ELi64ELi4ES3_EELb1ELb0ELb1ELb0ELb0ELb1ELb0ELb0EEEvNS_16Flash_fwd_paramsE
        .type           _ZN5flash16flash_fwd_kernelI23Flash_fwd_kernel_traitsILi256ELi64ELi64ELi4ELb0ELb0EN7cutlass10bfloat16_tE19Flash_kernel_traitsILi256ELi64ELi64ELi4ES3_EELb1ELb0ELb1ELb0ELb0ELb1ELb0ELb0EEEvNS_16Flash_fwd_paramsE,@function
        .size           _ZN5flash16flash_fwd_kernelI23Flash_fwd_kernel_traitsILi256ELi64ELi64ELi4ELb0ELb0EN7cutlass10bfloat16_tE19Flash_kernel_traitsILi256ELi64ELi64ELi4ES3_EELb1ELb0ELb1ELb0ELb0ELb1ELb0ELb0EEEvNS_16Flash_fwd_paramsE,(.L_x_2354 - _ZN5flash16flash_fwd_kernelI23Flash_fwd_kernel_traitsILi256ELi64ELi64ELi4ELb0ELb0EN7cutlass10bfloat16_tE19Flash_kernel_traitsILi256ELi64ELi64ELi4ES3_EELb1ELb0ELb1ELb0ELb0ELb1ELb0ELb0EEEvNS_16Flash_fwd_paramsE)
        .other          _ZN5flash16flash_fwd_kernelI23Flash_fwd_kernel_traitsILi256ELi64ELi64ELi4ELb0ELb0EN7cutlass10bfloat16_tE19Flash_kernel_traitsILi256ELi64ELi64ELi4ES3_EELb1ELb0ELb1ELb0ELb0ELb1ELb0ELb0EEEvNS_16Flash_fwd_paramsE,@"STO_CUDA_ENTRY STV_DEFAULT"
_ZN5flash16flash_fwd_kernelI23Flash_fwd_kernel_traitsILi256ELi64ELi64ELi4ELb0ELb0EN7cutlass10bfloat16_tE19Flash_kernel_traitsILi256ELi64ELi64ELi4ES3_EELb1ELb0ELb1ELb0ELb0ELb1ELb0ELb0EEEvNS_16Flash_fwd_paramsE:
.text._ZN5flash16flash_fwd_kernelI23Flash_fwd_kernel_traitsILi256ELi64ELi64ELi4ELb0ELb0EN7cutlass10bfloat16_tE19Flash_kernel_traitsILi256ELi64ELi64ELi4ES3_EELb1ELb0ELb1ELb0ELb0ELb1ELb0ELb0EEEvNS_16Flash_fwd_paramsE:
        /* <DEDUP_REMOVED lines=38> */
[----:B------:R-:W-:-:S02]  /*0260*/  @UP3 UIADD3 UR12, UP1, UPT, UR11, UR8, URZ ;  /* 0x000000080b0c3290 */ /* 0x000fc4000ff3e0ff */
[----:B------:R-:W-:Y:S02]  /*0270*/  UISETP.EQ.OR.EX UP2, UPT, UR7, URZ, !UP5, UP2 ;  /* 0x000000ff0700728c */ /* 0x000fe4000ef42720 */
[----:B------:R-:W-:Y:S02]  /*0280*/  @UP3 UIADD3.X UR13, UPT, UPT, UR10, UR9, URZ, UP1, !UPT ;  /* 0x000000090a0d3290 */ /* 0x000fe40008ffe4ff */
[----:B------:R-:W-:Y:S02]  /*0290*/  UIADD3 UR9, UP1, UPT, UR11, UR6, URZ ;  /* 0x000000060b097290 */ /* 0x000fe4000ff3e0ff */
[----:B-1----:R-:W-:Y:S02]  /*02a0*/  UISETP.NE.U32.AND UP0, UPT, UR4, URZ, UPT ;  /* 0x000000ff0400728c */ /* 0x002fe4000bf05070 */
[----:B------:R-:W-:Y:S02]  /*02b0*/  UIADD3.X UR8, UPT, UPT, UR10, UR7, URZ, UP1, !UPT ;  /* 0x000000070a087290 */ /* 0x000fe40008ffe4ff */
[----:B------:R-:W-:-:S11]  /*02c0*/  UISETP.NE.AND.EX UP0, UPT, UR5, URZ, UPT, UP0 ;  /* 0x000000ff0500728c */ /* 0x000fd6000bf05300 */
[----:B------:R-:W-:-:S04]  /*02d0*/  @UP0 UIADD3 UR4, UP1, UPT, UR11, UR4, URZ ;  /* 0x000000040b040290 */ /* 0x000fc8000ff3e0ff */
[----:B------:R-:W-:Y:S02]  /*02e0*/  @UP0 UIADD3.X UR5, UPT, UPT, UR10, UR5, URZ, UP1, !UPT ;  /* 0x000000050a050290 */ /* 0x000fe40008ffe4ff */
[----:B------:R-:W-:-:S04]  /*02f0*/  IMAD.U32 R10, RZ, RZ, UR4 ;  /* 0x00000004ff0a7e24 */ /* 0x000fc8000f8e00ff */
[----:B------:R-:W-:Y:S01]  /*0300*/  IMAD.U32 R11, RZ, RZ, UR5 ;  /* 0x00000005ff0b7e24 */ /* 0x000fe2000f8e00ff */
[----:B----4-:R-:W-:Y:S02]  /*0310*/  @P1 R2UR UR20, R8 ;  /* 0x00000000081412ca */ /* 0x010fe400000e0000 */
[----:B------:R-:W-:Y:S02]  /*0320*/  @P1 R2UR UR21, R9 ;  /* 0x00000000091512ca */ /* 0x000fe400000e0000 */
[----:B------:R-:W-:Y:S01]  /*0330*/  @P1 IADD3 R86, P0, PT, R6, R0, RZ ;  /* 0x0000000006561210 */ /* 0x000fe20007f1e0ff */
[----:B------:R-:W1:Y:S04]  /*0340*/  @!UP4 LDCU UR33, c[0x0][0x434] ;  /* 0x00008680ff21c7ac */ /* 0x000e680008000800 */
[----:B------:R-:W-:Y:S01]  /*0350*/  @P1 IMAD.X R3, RZ, RZ, R7, P0 ;  /* 0x000000ffff031224 */ /* 0x000fe200000e0607 */
[----:B------:R-:W3:Y:S03]  /*0360*/  @!UP0 LDCU.64 UR4, c[0x0][0x488] ;  /* 0x00009100ff0487ac */ /* 0x000ee60008000a00 */
[----:B------:R-:W-:-:S02]  /*0370*/  IMAD.U32 R8, RZ, RZ, UR20 ;  /* 0x00000014ff087e24 */ /* 0x000fc4000f8e00ff */
[----:B------:R-:W-:Y:S02]  /*0380*/  IMAD.U32 R9, RZ, RZ, UR21 ;  /* 0x00000015ff097e24 */ /* 0x000fe4000f8e00ff */
[----:B------:R-:W-:-:S03]  /*0390*/  @!P3 IMAD.MOV.U32 R2, RZ, RZ, R86 ;  /* 0x000000ffff02b224 */ /* 0x000fc600078e0056 */
[----:B--2---:R2:W-:Y:S01]  /*03a0*/  @!P3 STG.E.64 desc[UR16][R4.64], R8 ;  /* 0x000000080400b986 */ /* 0x0045e2000c101b10 */
[----:B------:R-:W-:-:S03]  /*03b0*/  PLOP3.LUT P1, PT, PT, PT, UP3, 0x80, 0x8 ;  /* 0x000000000008781c */ /* 0x000fc60003f2f038 */
[----:B------:R4:W-:Y:S01]  /*03c0*/  @!P3 STG.E.64 desc[UR16][R4.64+0x8], R2 ;  /* 0x000008020400b986 */ /* 0x0009e2000c101b10 */
[----:B------:R-:W-:Y:S02]  /*03d0*/  PLOP3.LUT P3, PT, PT, PT, UP2, 0x80, 0x8 ;  /* 0x000000000008781c */ /* 0x000fe40003f6f028 */
[----:B------:R-:W-:-:S13]  /*03e0*/  PLOP3.LUT P0, PT, PT, PT, UP0, 0x80, 0x8 ;  /* 0x000000000008781c */ /* 0x000fda0003f0f008 */
[----:B------:R-:W5:Y:S01]  /*03f0*/  @P0 LDG.E R0, desc[UR16][R10.64] ;  /* 0x000000100a000981 */ /* 0x000f62000c1e1900 */
[----:B--2---:R-:W-:Y:S02]  /*0400*/  IMAD.U32 R8, RZ, RZ, UR14 ;  /* 0x0000000eff087e24 */ /* 0x004fe4000f8e00ff */
[----:B------:R-:W-:-:S05]  /*0410*/  IMAD.U32 R9, RZ, RZ, UR15 ;  /* 0x0000000fff097e24 */ /* 0x000fca000f8e00ff */
[----:B------:R-:W2:Y:S04]  /*0420*/  @P4 LDG.E R6, desc[UR16][R8.64] ;  /* 0x0000001008064981 */ /* 0x000ea8000c1e1900 */
[----:B----4-:R4:W3:Y:S01]  /*0430*/  @P2 LDG.E R2, desc[UR16][R8.64+0x4] ;  /* 0x0000041008022981 */ /* 0x0108e2000c1e1900 */
[----:B------:R-:W-:Y:S02]  /*0440*/  IMAD.U32 R4, RZ, RZ, UR12 ;  /* 0x0000000cff047e24 */ /* 0x000fe4000f8e00ff */
[----:B------:R-:W-:-:S05]  /*0450*/  IMAD.U32 R5, RZ, RZ, UR13 ;  /* 0x0000000dff057e24 */ /* 0x000fca000f8e00ff */
[----:B------:R-:W3:Y:S01]  /*0460*/  @P1 LDG.E R4, desc[UR16][R4.64] ;  /* 0x0000001004041981 */ /* 0x000ee2000c1e1900 */
[----:B----4-:R-:W-:Y:S02]  /*0470*/  IMAD.U32 R8, RZ, RZ, UR9 ;  /* 0x00000009ff087e24 */ /* 0x010fe4000f8e00ff */
[----:B------:R-:W-:-:S05]  /*0480*/  IMAD.U32 R9, RZ, RZ, UR8 ;  /* 0x00000008ff097e24 */ /* 0x000fca000f8e00ff */
[----:B------:R-:W4:Y:S01]  /*0490*/  @!P3 LDG.E R5, desc[UR16][R8.64] ;  /* 0x000000100805b981 */ /* 0x000f22000c1e1900 */
[----:B------:R-:W-:Y:S01]  /*04a0*/  UMOV UR15, 0xffffffff ;  /* 0xffffffff000f7882 */ /* 0x000fe20000000000 */
[----:B------:R-:W-:Y:S01]  /*04b0*/  UISETP.NE.U32.AND UP1, UPT, UR6, URZ, UPT ;  /* 0x000000ff0600728c */ /* 0x000fe2000bf25070 */
[----:B------:R-:W-:Y:S01]  /*04c0*/  UMOV UR24, 0xffffffff ;  /* 0xffffffff00187882 */ /* 0x000fe20000000000 */
[----:B------:R-:W-:Y:S02]  /*04d0*/  USHF.L.U32 UR18, UR18, 0x6, URZ ;  /* 0x0000000612127899 */ /* 0x000fe400080006ff */
[----:B------:R-:W-:Y:S01]  /*04e0*/  UISETP.NE.AND.EX UP1, UPT, UR7, URZ, UPT, UP1 ;  /* 0x000000ff0700728c */ /* 0x000fe2000bf25310 */
[----:B------:R-:W-:Y:S01]  /*04f0*/  UMOV UR19, URZ ;  /* 0x000000ff00137c82 */ /* 0x000fe20008000000 */
[----:B------:R-:W1:Y:S01]  /*0500*/  @!UP0 LDCU UR6, c[0x0][0x43c] ;  /* 0x00008780ff0687ac */ /* 0x000e620008000800 */
[----:B--2---:R-:W-:Y:S02]  /*0510*/  @P4 R2UR UR15, R6 ;  /* 0x00000000060f42ca */ /* 0x004fe400000e0000 */
[----:B---3--:R-:W-:-:S13]  /*0520*/  @P2 R2UR UR8, R2 ;  /* 0x00000000020822ca */ /* 0x008fda00000e0000 */
[----:B-1----:R-:W-:-:S04]  /*0530*/  @UP4 UIADD3 UR33, UPT, UPT, UR8, -UR15, URZ ;  /* 0x8000000f08214290 */ /* 0x002fc8000fffe0ff */
[----:B------:R-:W-:Y:S01]  /*0540*/  UISETP.GT.AND UP2, UPT, UR33, UR18, UPT ;  /* 0x000000122100728c */ /* 0x000fe2000bf44270 */
[----:B------:R-:W-:-:S05]  /*0550*/  @P1 R2UR UR19, R4 ;  /* 0x00000000041312ca */ /* 0x000fca00000e0000 */
[----:B------:R-:W-:Y:S02]  /*0560*/  PLOP3.LUT P1, PT, PT, PT, UP2, 0x80, 0x8 ;  /* 0x000000000008781c */ /* 0x000fe40003f2f028 */
[----:B----4-:R-:W-:Y:S01]  /*0570*/  @!P3 R2UR UR24, R5 ;  /* 0x000000000518b2ca */ /* 0x010fe200000e0000 */
[----:B------:R-:W-:Y:S01]  /*0580*/  @!UP0 UISETP.NE.U32.AND UP2, UPT, UR4, URZ, UPT ;  /* 0x000000ff0400828c */ /* 0x000fe2000bf45070 */
[----:B------:R-:W1:Y:S01]  /*0590*/  @!UP1 LDCU UR4, c[0x0][0x438] ;  /* 0x00008700ff0497ac */ /* 0x000e620008000800 */
[----:B------:R-:W-:-:S12]  /*05a0*/  BRA.U !UP1, `(.L_x_1123) ;  /* 0x0000000109187547 */ /* 0x000fd8000b800000 */
[----:B------:R-:W-:-:S13]  /*05b0*/  PLOP3.LUT P2, PT, PT, PT, UP5, 0x80, 0x8 ;  /* 0x000000000008781c */ /* 0x000fda0003f4f058 */
[----:B------:R-:W1:Y:S04]  /*05c0*/  @P2 LDG.E R2, desc[UR16][R8.64+0x4] ;  /* 0x0000041008022981 */ /* 0x000e68000c1e1900 */
[----:B------:R-:W2:Y:S01]  /*05d0*/  @!P2 LDG.E R8, desc[UR16][R8.64] ;  /* 0x000000100808a981 */ /* 0x000ea2000c1e1900 */
[----:B-1----:R-:W-:-:S13]  /*05e0*/  @P2 R2UR UR4, R2 ;  /* 0x00000000020422ca */ /* 0x002fda00000e0000 */
[----:B------:R-:W-:-:S07]  /*05f0*/  @UP5 UIADD3 UR4, UPT, UPT, UR4, -UR24, URZ ;  /* 0x8000001804045290 */ /* 0x000fce000fffe0ff */
[----:B--2---:R-:W-:Y:S02]  /*0600*/  @!P2 R2UR UR4, R8 ;  /* 0x000000000804a2ca */ /* 0x004fe400000e0000 */
.L_x_1123:
        /* <DEDUP_REMOVED lines=29> */
[----:B------:R-:W-:Y:S01]  /*07e0*/  UISETP.NE.AND UP0, UPT, UR15, -0x1, UPT ;  /* 0xffffffff0f00788c */ /* 0x000fe2000bf05270 */
[----:B------:R-:W2:Y:S10]  /*07f0*/  LDCU.U8 UR10, c[0x0][0x548] ;  /* 0x0000a900ff0a77ac */ /* 0x000eb40008000000 */
[----:B------:R-:W3:Y:S01]  /*0800*/  @!UP0 LDCU.64 UR8, c[0x0][0x400] ;  /* 0x00008000ff0887ac */ /* 0x000ee20008000a00 */
[----:B-1----:R-:W-:Y:S01]  /*0810*/  UISETP.NE.AND UP1, UPT, UR4, URZ, UPT ;  /* 0x000000ff0400728c */ /* 0x002fe2000bf25270 */
[----:B------:R-:W1:Y:S10]  /*0820*/  @UP0 LDCU.64 UR6, c[0x0][0x408] ;  /* 0x00008100ff0607ac */ /* 0x000e740008000a00 */
[----:B------:R-:W4:Y:S01]  /*0830*/  @UP1 LDCU.64 UR4, c[0x0][0x430] ;  /* 0x00008600ff0417ac */ /* 0x000f220008000a00 */
[----:B---3--:R-:W-:Y:S01]  /*0840*/  @!UP0 UIMAD.WIDE.U32 UR12, UR29, UR8, URZ ;  /* 0x000000081d0c82a5 */ /* 0x008fe2000f8e00ff */
[----:B------:R-:W3:Y:S01]  /*0850*/  @UP1 LDCU UR8, c[0x0][0x430] ;  /* 0x00008600ff0817ac */ /* 0x000ee20008000800 */
[----:B-1----:R-:W-:-:S02]  /*0860*/  @UP0 UIMAD.WIDE.U32 UR20, UR15, UR6, URZ ;  /* 0x000000060f1402a5 */ /* 0x002fc4000f8e00ff */
[----:B------:R-:W-:Y:S02]  /*0870*/  @!UP0 UIMAD UR9, UR29, UR9, UR13 ;  /* 0x000000091d0982a4 */ /* 0x000fe4000f8e020d */
[----:B------:R-:W-:-:S03]  /*0880*/  @UP0 UIMAD UR9, UR15, UR7, UR21 ;  /* 0x000000070f0902a4 */ /* 0x000fc6000f8e0215 */
[----:B------:R-:W-:Y:S01]  /*0890*/  @UP1 UMOV UR7, 0x1 ;  /* 0x0000000100071882 */ /* 0x000fe20000000000 */
[----:B----4-:R-:W-:Y:S01]  /*08a0*/  @UP1 UIMAD UR11, UR4, UR5, URZ ;  /* 0x00000005040b12a4 */ /* 0x010fe2000f8e02ff */
[----:B------:R-:W-:Y:S01]  /*08b0*/  @UP0 UMOV UR12, UR20 ;  /* 0x00000014000c0c82 */ /* 0x000fe20008000000 */
[----:B--23--:R-:W-:Y:S10]  /*08c0*/  BRA.U UP1, `(.L_x_1125) ;  /* 0x0000000101287547 */ /* 0x00cff4000b800000 */
[----:B------:R-:W-:Y:S01]  /*08d0*/  UISETP.NE.AND UP0, UPT, UR10, URZ, UPT ;  /* 0x000000ff0a00728c */ /* 0x000fe2000bf05270 */
        /* <DEDUP_REMOVED lines=9> */
.L_x_1125:
[----:B------:R-:W1:Y:S01]  /*0970*/  LDCU.64 UR4, c[0x0][0x410] ;  /* 0x00008200ff0477ac */ /* 0x000e620008000a00 */
[----:B------:R-:W2:Y:S01]  /*0980*/  S2R R12, SR_CTAID.X ;  /* 0x00000000000c7919 */ /* 0x000ea20000002500 */
[----:B------:R-:W-:Y:S01]  /*0990*/  IMAD.SHL.U32 R0, R180, 0x8, RZ ;  /* 0x00000008b4007824 */ /* 0x000fe200078e00ff */
[----:B------:R-:W-:Y:S01]  /*09a0*/  SHF.R.U32.HI R6, RZ, 0x3, R180 ;  /* 0x00000003ff067819 */ /* 0x000fe200000116b4 */
[----:B------:R-:W4:Y:S01]  /*09b0*/  LDCU UR6, c[0x0][0x434] ;  /* 0x00008680ff0677ac */ /* 0x000f220008000800 */
[----:B------:R-:W-:Y:S01]  /*09c0*/  MOV R7, RZ ;  /* 0x000000ff00077202 */ /* 0x000fe20000000f00 */
[----:B------:R-:W-:Y:S01]  /*09d0*/  BSSY.RECONVERGENT B0, `(.L_x_1126) ;  /* 0x0000030000007945 */ /* 0x000fe20003800200 */
[----:B------:R-:W-:Y:S01]  /*09e0*/  LOP3.LUT R0, R0, 0x38, RZ, 0xc0, !PT ;  /* 0x0000003800007812 */ /* 0x000fe200078ec0ff */
[----:B------:R-:W-:Y:S01]  /*09f0*/  UISETP.NE.AND UP1, UPT, UR10, URZ, !UP1 ;  /* 0x000000ff0a00728c */ /* 0x000fe2000cf25270 */
[----:B------:R-:W-:Y:S01]  /*0a00*/  VIADD R4, R6, 0x10 ;  /* 0x0000001006047836 */ /* 0x000fe20000000000 */
[----:B------:R-:W-:Y:S01]  /*0a10*/  UISETP.NE.AND UP0, UPT, UR15, -0x1, UPT ;  /* 0xffffffff0f00788c */ /* 0x000fe2000bf05270 */
[----:B------:R-:W-:Y:S01]  /*0a20*/  IADD3 R14, P1, PT, R0, UR12, RZ ;  /* 0x0000000c000e7c10 */ /* 0x000fe2000ff3e0ff */
[----:B---3--:R-:W-:Y:S01]  /*0a30*/  UIMAD UR11, UR28, UR11, URZ ;  /* 0x0000000b1c0b72a4 */ /* 0x008fe2000f8e02ff */
[C---:B------:R-:W-:Y:S01]  /*0a40*/  IADD3 R3, PT, PT, R6.reuse, 0x20, RZ ;  /* 0x0000002006037810 */ /* 0x040fe20007ffe0ff */
[----:B------:R-:W-:Y:S01]  /*0a50*/  VIADD R2, R6, 0x30 ;  /* 0x0000003006027836 */ /* 0x000fe20000000000 */
[----:B------:R-:W-:Y:S01]  /*0a60*/  LOP3.LUT P6, R180, R180, 0x7, RZ, 0xc0, !PT ;  /* 0x00000007b4b47812 */ /* 0x000fe200078cc0ff */
[----:B------:R-:W-:-:S02]  /*0a70*/  IMAD.X R15, RZ, RZ, UR9, P1 ;  /* 0x00000009ff0f7e24 */ /* 0x000fc400088e06ff */
[----:B-1----:R-:W-:Y:S01]  /*0a80*/  IMAD.U32 R8, RZ, RZ, UR4 ;  /* 0x00000004ff087e24 */ /* 0x002fe2000f8e00ff */
[----:B------:R-:W-:Y:S01]  /*0a90*/  UIMAD UR4, UR18, UR8, URZ ;  /* 0x00000008120472a4 */ /* 0x000fe2000f8e02ff */
[----:B------:R-:W-:Y:S01]  /*0aa0*/  IMAD.U32 R10, RZ, RZ, UR5 ;  /* 0x00000005ff0a7e24 */ /* 0x000fe2000f8e00ff */
[----:B------:R-:W-:Y:S01]  /*0ab0*/  UIADD3 UR18, UPT, UPT, -UR18, UR33, URZ ;  /* 0x0000002112127290 */ /* 0x000fe2000fffe1ff */
[----:B------:R-:W-:Y:S01]  /*0ac0*/  IMAD.WIDE.U32 R8, R8, UR28, R14 ;  /* 0x0000001c08087c25 */ /* 0x000fe2000f8e000e */
[----:B----4-:R-:W-:Y:S02]  /*0ad0*/  UIMAD UR6, UR29, UR6, URZ ;  /* 0x000000061d0672a4 */ /* 0x010fe4000f8e02ff */
        /* <DEDUP_REMOVED lines=15> */
[----:B--2---:R-:W-:-:S03]  /*0bd0*/  IMAD.WIDE.U32 R12, R12, 0x40, R6 ;  /* 0x000000400c0c7825 */ /* 0x004fc600078e0006 */
        /* <DEDUP_REMOVED lines=15> */
.L_x_1127:
[----:B------:R-:W-:Y:S05]  /*0cd0*/  BSYNC.RECONVERGENT B0 ;  /* 0x0000000000007941 */ /* 0x000fea0003800200 */
.L_x_1126:
        /* <DEDUP_REMOVED lines=20> */
.L_x_1129:
[----:B------:R-:W-:Y:S05]  /*0e20*/  BSYNC.RECONVERGENT B0 ;  /* 0x0000000000007941 */ /* 0x000fea0003800200 */
.L_x_1128:
        /* <DEDUP_REMOVED lines=18> */
.L_x_1131:
[----:B------:R-:W-:Y:S05]  /*0f50*/  BSYNC.RECONVERGENT B0 ;  /* 0x0000000000007941 */ /* 0x000fea0003800200 */
.L_x_1130:
        /* <DEDUP_REMOVED lines=17> */
.L_x_1133:
[----:B------:R-:W-:Y:S05]  /*1070*/  BSYNC.RECONVERGENT B0 ;  /* 0x0000000000007941 */ /* 0x000fea0003800200 */
.L_x_1132:
        /* <DEDUP_REMOVED lines=10> */
.L_x_1135:
[----:B------:R-:W-:Y:S05]  /*1120*/  BSYNC.RECONVERGENT B0 ;  /* 0x0000000000007941 */ /* 0x000fea0003800200 */
.L_x_1134:
        /* <DEDUP_REMOVED lines=10> */
.L_x_1137:
[----:B------:R-:W-:Y:S05]  /*11d0*/  BSYNC.RECONVERGENT B0 ;  /* 0x0000000000007941 */ /* 0x000fea0003800200 */
.L_x_1136:
        /* <DEDUP_REMOVED lines=10> */
.L_x_1139:
[----:B------:R-:W-:Y:S05]  /*1280*/  BSYNC.RECONVERGENT B0 ;  /* 0x0000000000007941 */ /* 0x000fea0003800200 */
.L_x_1138:
        /* <DEDUP_REMOVED lines=10> */
.L_x_1124:
        /* <DEDUP_REMOVED lines=22> */
.L_x_1140:
[----:B------:R-:W1:Y:S01]  /*1490*/  LDCU.64 UR12, c[0x0][0x3b8] ;  /* 0x00007700ff0c77ac */ /* 0x000e620008000a00 */
[----:B------:R-:W-:-:S04]  /*14a0*/  UIADD3 UR6, UPT, UPT, UR19, UR24, URZ ;  /* 0x0000001813067290 */ /* 0x000fc8000fffe0ff */
[----:B-1----:R-:W-:Y:S02]  /*14b0*/  UIMAD.WIDE.U32 UR4, UR6, UR12, URZ ;  /* 0x0000000c060472a5 */ /* 0x002fe4000f8e00ff */
[----:B------:R-:W-:-:S04]  /*14c0*/  UIMAD UR6, UR6, UR13, URZ ;  /* 0x0000000d060672a4 */ /* 0x000fc8000f8e02ff */
[----:B------:R-:W-:Y:S01]  /*14d0*/  UIADD3 UR6, UPT, UPT, UR5, UR6, URZ ;  /* 0x0000000605067290 */ /* 0x000fe2000fffe0ff */
[----:B------:R-:W-:-:S11]  /*14e0*/  UMOV UR8, UR4 ;  /* 0x0000000400087c82 */ /* 0x000fd60008000000 */
.L_x_1141:
        /* <DEDUP_REMOVED lines=42> */
.L_x_1142:
[----:B------:R-:W1:Y:S01]  /*1790*/  LDCU.64 UR10, c[0x0][0x3c0] ;  /* 0x00007800ff0a77ac */ /* 0x000e620008000a00 */
[----:B------:R-:W-:-:S04]  /*17a0*/  UIADD3 UR19, UPT, UPT, UR19, UR24, URZ ;  /* 0x0000001813137290 */ /* 0x000fc8000fffe0ff */
[----:B-1----:R-:W-:Y:S02]  /*17b0*/  UIMAD.WIDE.U32 UR26, UR19, UR10, URZ ;  /* 0x0000000a131a72a5 */ /* 0x002fe4000f8e00ff */
[----:B------:R-:W-:-:S04]  /*17c0*/  UIMAD UR19, UR19, UR11, URZ ;  /* 0x0000000b131372a4 */ /* 0x000fc8000f8e02ff */
[----:B------:R-:W-:-:S12]  /*17d0*/  UIADD3 UR24, UPT, UPT, UR27, UR19, URZ ;  /* 0x000000131b187290 */ /* 0x000fd8000fffe0ff */
.L_x_1143:
[----:B------:R-:W-:Y:S01]  /*17e0*/  UIADD3 UR7, UPT, UPT, -UR18, UR33, URZ ;  /* 0x0000002112077290 */ /* 0x000fe2000fffe1ff */
[--C-:B------:R-:W-:Y:S01]  /*17f0*/  SHF.R.U32.HI R0, RZ, 0x3, R180.reuse ;  /* 0x00000003ff007819 */ /* 0x100fe200000116b4 */
[----:B------:R-:W1:Y:S01]  /*1800*/  S2R R12, SR_CTAID.X ;  /* 0x00000000000c7919 */ /* 0x000e620000002500 */
[----:B------:R-:W2:Y:S01]  /*1810*/  LDCU.64 UR4, c[0x0][0x3c8] ;  /* 0x00007900ff0477ac */ /* 0x000ea20008000a00 */
[----:B------:R-:W-:Y:S01]  /*1820*/  IMAD.SHL.U32 R186, R180, 0x8, RZ ;  /* 0x00000008b4ba7824 */ /* 0x000fe200078e00ff */
[----:B------:R-:W-:Y:S01]  /*1830*/  SHF.R.U32.HI R181, RZ, 0x1, R180 ;  /* 0x00000001ffb57819 */ /* 0x000fe200000116b4 */
[----:B------:R-:W-:Y:S01]  /*1840*/  IMAD.MOV.U32 R6, RZ, RZ, R0 ;  /* 0x000000ffff067224 */ /* 0x000fe200078e0000 */
[----:B------:R-:W-:Y:S01]  /*1850*/  ISETP.GE.AND P6, PT, R0, UR7, PT ;  /* 0x0000000700007c0c */ /* 0x000fe2000bfc6270 */
[----:B------:R-:W-:Y:S01]  /*1860*/  IMAD.MOV.U32 R7, RZ, RZ, RZ ;  /* 0x000000ffff077224 */ /* 0x000fe200078e00ff */
[----:B------:R-:W-:Y:S01]  /*1870*/  LOP3.LUT R167, R186, 0x38, RZ, 0xc0, !PT ;  /* 0x00000038baa77812 */ /* 0x000fe200078ec0ff */
[----:B------:R-:W-:Y:S01]  /*1880*/  VIADD R17, R0, 0x20 ;  /* 0x0000002000117836 */ /* 0x000fe20000000000 */
[----:B------:R-:W-:Y:S01]  /*1890*/  LOP3.LUT R165, R186, 0x1f8, RZ, 0xc0, !PT ;  /* 0x000001f8baa57812 */ /* 0x000fe200078ec0ff */
[C---:B------:R-:W-:Y:S01]  /*18a0*/  IMAD.SHL.U32 R176, R180.reuse, 0x40, RZ ;  /* 0x00000040b4b07824 */ /* 0x040fe200078e00ff */
[----:B------:R-:W-:Y:S01]  /*18b0*/  IADD3 R8, P0, PT, R167, UR34, RZ ;  /* 0x00000022a7087c10 */ /* 0x000fe2000ff1e0ff */
[----:B------:R-:W-:Y:S01]  /*18c0*/  IMAD.SHL.U32 R16, R180, 0x20, RZ ;  /* 0x00000020b4107824 */ /* 0x000fe200078e00ff */
[----:B------:R-:W-:Y:S01]  /*18d0*/  ISETP.GE.AND P4, PT, R17, UR7, PT ;  /* 0x0000000711007c0c */ /* 0x000fe2000bf86270 */
[----:B------:R-:W-:Y:S01]  /*18e0*/  UIADD3 UR41, UPT, UPT, UR23, -0x1, URZ ;  /* 0xffffffff17297890 */ /* 0x000fe2000fffe0ff */
[----:B------:R-:W-:Y:S01]  /*18f0*/  LOP3.LUT R87, R165, 0x38, R180, 0x78, !PT ;  /* 0x00000038a5577812 */ /* 0x000fe200078e78b4 */
[----:B------:R-:W-:Y:S01]  /*1900*/  IMAD.X R9, RZ, RZ, UR9, P0 ;  /* 0x00000009ff097e24 */ /* 0x000fe200080e06ff */
[----:B------:R-:W3:Y:S01]  /*1910*/  S2UR UR9, SR_CgaCtaId ;  /* 0x00000000000979c3 */ /* 0x000ee20000008800 */
[----:B------:R-:W-:Y:S01]  /*1920*/  USHF.L.U32 UR34, UR41, 0x6, URZ ;  /* 0x0000000629227899 */ /* 0x000fe200080006ff */
[----:B--2---:R-:W-:Y:S01]  /*1930*/  IMAD.U32 R24, RZ, RZ, UR4 ;  /* 0x00000004ff187e24 */ /* 0x004fe2000f8e00ff */
[----:B------:R-:W-:Y:S01]  /*1940*/  USHF.R.S32.HI UR19, URZ, 0x1f, UR22 ;  /* 0x0000001fff137899 */ /* 0x000fe20008011416 */
[----:B------:R-:W-:Y:S01]  /*1950*/  LOP3.LUT R166, R167, 0x1c0, R176, 0xf8, !PT ;  /* 0x000001c0a7a67812 */ /* 0x000fe200078ef8b0 */
[----:B------:R-:W-:Y:S01]  /*1960*/  UIADD3 UR18, UPT, UPT, -UR34, UR32, URZ ;  /* 0x0000002022127290 */ /* 0x000fe2000fffe1ff */
[----:B------:R-:W-:Y:S01]  /*1970*/  IMAD.WIDE.U32 R24, R24, UR28, R8 ;  /* 0x0000001c18187c25 */ /* 0x000fe2000f8e0008 */
[----:B------:R-:W-:Y:S01]  /*1980*/  USHF.L.U64.HI UR35, UR12, 0x6, UR13 ;  /* 0x000000060c237899 */ /* 0x000fe2000801020d */
[----:B------:R-:W2:Y:S01]  /*1990*/  @!P6 LDC.64 R4, c[0x0][0x3b0] ;  /* 0x0000ec00ff04eb82 */ /* 0x000ea20000000a00 */
[----:B------:R-:W-:Y:S01]  /*19a0*/  USHF.L.U32 UR36, UR12, 0x6, URZ ;  /* 0x000000060c247899 */ /* 0x000fe200080006ff */
[----:B------:R-:W-:Y:S01]  /*19b0*/  @!P4 IMAD.MOV.U32 R26, RZ, RZ, R24 ;  /* 0x000000ffff1ac224 */ /* 0x000fe200078e0018 */
[----:B------:R-:W-:Y:S01]  /*19c0*/  USHF.L.U32 UR27, UR12, 0x4, URZ ;  /* 0x000000040c1b7899 */ /* 0x000fe200080006ff */
[----:B------:R-:W-:Y:S01]  /*19d0*/  LOP3.LUT R85, R181, 0x8, RZ, 0xc0, !PT ;  /* 0x00000008b5557812 */ /* 0x000fe200078ec0ff */
[----:B------:R-:W-:Y:S01]  /*19e0*/  UIMAD.WIDE.U32 UR44, UR36, UR41, URZ ;  /* 0x00000029242c72a5 */ /* 0x000fe2000f8e00ff */
[----:B------:R-:W-:Y:S01]  /*19f0*/  LOP3.LUT R216, R176, 0x400, RZ, 0xc0, !PT ;  /* 0x00000400b0d87812 */ /* 0x000fe200078ec0ff */
[----:B-1----:R-:W-:Y:S01]  /*1a00*/  IMAD.WIDE.U32 R12, R12, 0x40, R6 ;  /* 0x000000400c0c7825 */ /* 0x002fe200078e0006 */
[----:B------:R-:W1:Y:S01]  /*1a10*/  @!P6 LDC.64 R30, c[0x0][0x380] ;  /* 0x0000e000ff1eeb82 */ /* 0x000e620000000a00 */
[----:B------:R-:W-:Y:S01]  /*1a20*/  LOP3.LUT R6, R176, 0x200, RZ, 0xc0, !PT ;  /* 0x00000200b0067812 */ /* 0x000fe200078ec0ff */
[----:B------:R-:W-:Y:S01]  /*1a30*/  USHF.L.U64.HI UR25, UR12, 0x4, UR13 ;  /* 0x000000040c197899 */ /* 0x000fe2000801020d */
[----:B------:R-:W-:Y:S01]  /*1a40*/  IMAD.U32 R7, RZ, RZ, UR5 ;  /* 0x00000005ff077e24 */ /* 0x000fe2000f8e00ff */
[----:B------:R-:W4:Y:S01]  /*1a50*/  LDCU.64 UR4, c[0x0][0x3d0] ;  /* 0x00007a00ff0477ac */ /* 0x000f220008000a00 */
[----:B------:R-:W-:Y:S01]  /*1a60*/  LOP3.LUT R16, R6, 0x7c00, R16, 0xf8, !PT ;  /* 0x00007c0006107812 */ /* 0x000fe200078ef810 */
[----:B------:R-:W-:Y:S01]  /*1a70*/  IMAD.MOV.U32 R220, RZ, RZ, 0x20 ;  /* 0x00000020ffdc7424 */ /* 0x000fe200078e00ff */
[----:B------:R-:W-:Y:S01]  /*1a80*/  LOP3.LUT R6, R186, 0x1e00, RZ, 0xc0, !PT ;  /* 0x00001e00ba067812 */ /* 0x000fe200078ec0ff */
[----:B------:R-:W-:Y:S01]  /*1a90*/  IMAD R25, R7, UR28, R25 ;  /* 0x0000001c07197c24 */ /* 0x000fe2000f8e0219 */
[----:B------:R-:W5:Y:S01]  /*1aa0*/  @!P4 LDC.64 R10, c[0x0][0x3b0] ;  /* 0x0000ec00ff0acb82 */ /* 0x000f620000000a00 */
[----:B------:R-:W-:Y:S01]  /*1ab0*/  UIMAD.WIDE.U32 UR42, UR12, 0x20, URZ ;  /* 0x000000200c2a78a5 */ /* 0x000fe2000f8e00ff */
[----:B------:R-:W-:Y:S01]  /*1ac0*/  LOP3.LUT R87, R87, R6, RZ, 0xfc, !PT ;  /* 0x0000000657577212 */ /* 0x000fe200078efcff */
[--C-:B------:R-:W-:Y:S01]  /*1ad0*/  @!P4 IMAD.MOV.U32 R27, RZ, RZ, R25.reuse ;  /* 0x000000ffff1bc224 */ /* 0x100fe200078e0019 */
[----:B------:R-:W-:Y:S01]  /*1ae0*/  IADD3 R6, P2, PT, R167, UR8, RZ ;  /* 0x00000008a7067c10 */ /* 0x000fe2000ff5e0ff */
[----:B------:R-:W-:Y:S01]  /*1af0*/  UIMAD UR8, UR35, UR41, URZ ;  /* 0x00000029230872a4 */ /* 0x000fe2000f8e02ff */
[----:B------:R-:W-:Y:S01]  /*1b00*/  LOP3.LUT R85, R166, R85, RZ, 0x3c, !PT ;  /* 0x00000055a6557212 */ /* 0x000fe200078e3cff */
[-C--:B--2---:R-:W-:Y:S01]  /*1b10*/  @!P6 IMAD R2, R13, R4.reuse, RZ ;  /* 0x000000040d02e224 */ /* 0x084fe200078e02ff */
[----:B------:R-:W-:Y:S01]  /*1b20*/  USHF.L.U32 UR37, UR13, 0x5, URZ ;  /* 0x000000050d257899 */ /* 0x000fe200080006ff */
[----:B------:R-:W-:Y:S01]  /*1b30*/  @!P6 IMAD.WIDE.U32 R8, R12, R4, R24 ;  /* 0x000000040c08e225 */ /* 0x000fe200078e0018 */
[----:B------:R-:W-:-:S02]  /*1b40*/  UIADD3 UR8, UPT, UPT, UR45, UR8, URZ ;  /* 0x000000082d087290 */ /* 0x000fc4000fffe0ff */
[----:B------:R-:W-:Y:S01]  /*1b50*/  UIADD3 UR31, UPT, UPT, UR32, UR31, -UR33 ;  /* 0x0000001f201f7290 */ /* 0x000fe2000fffe821 */
[----:B------:R-:W-:Y:S02]  /*1b60*/  VIADD R4, R0, 0x10 ;  /* 0x0000001000047836 */ /* 0x000fe40000000000 */
[----:B------:R-:W-:Y:S01]  /*1b70*/  @!P6 IMAD R5, R12, R5, R2 ;  /* 0x000000050c05e224 */ /* 0x000fe200078e0202 */
[----:B-1----:R-:W-:Y:S01]  /*1b80*/  @!P6 LEA R30, P0, R8, R30, 0x1 ;  /* 0x0000001e081ee211 */ /* 0x002fe200078008ff */
[----:B------:R-:W-:Y:S01]  /*1b90*/  VIADD R2, R0, 0x30 ;  /* 0x0000003000027836 */ /* 0x000fe20000000000 */
[----:B------:R-:W-:Y:S01]  /*1ba0*/  ISETP.GE.AND P5, PT, R4, UR7, PT ;  /* 0x0000000704007c0c */ /* 0x000fe2000bfa6270 */
[----:B------:R-:W-:Y:S02]  /*1bb0*/  @!P6 IMAD.IADD R5, R9, 0x1, R5 ;  /* 0x000000010905e824 */ /* 0x000fe400078e0205 */
[----:B------:R-:W-:Y:S01]  /*1bc0*/  IMAD.X R7, RZ, RZ, UR6, P2 ;  /* 0x00000006ff077e24 */ /* 0x000fe200090e06ff */
[----:B------:R-:W-:Y:S01]  /*1bd0*/  ISETP.GE.AND P3, PT, R2, UR7, PT ;  /* 0x0000000702007c0c */ /* 0x000fe2000bf66270 */
[----:B----4-:R-:W-:Y:S01]  /*1be0*/  IMAD.U32 R224, RZ, RZ, UR4 ;  /* 0x00000004ffe07e24 */ /* 0x010fe2000f8e00ff */
[----:B------:R-:W-:Y:S01]  /*1bf0*/  @!P6 LEA.HI.X R31, R8, R31, R5, 0x1, P0 ;  /* 0x0000001f081fe211 */ /* 0x000fe200000f0c05 */
[----:B------:R-:W-:Y:S01]  /*1c00*/  IMAD R8, R0, UR13, RZ ;  /* 0x0000000d00087c24 */ /* 0x000fe2000f8e02ff */
[----:B------:R-:W-:Y:S01]  /*1c10*/  @!P4 IADD3 R21, P0, PT, R12, 0x20, RZ ;  /* 0x000000200c15c810 */ /* 0x000fe20007f1e0ff */
[----:B------:R-:W-:Y:S01]  /*1c20*/  UMOV UR6, 0x400 ;  /* 0x0000040000067882 */ /* 0x000fe20000000000 */
[----:B------:R-:W-:Y:S01]  /*1c30*/  ISETP.GE.AND P2, PT, R4, UR18, PT ;  /* 0x0000001204007c0c */ /* 0x000fe2000bf46270 */
[----:B---3--:R-:W-:Y:S01]  /*1c40*/  ULEA UR6, UR9, UR6, 0x18 ;  /* 0x0000000609067291 */ /* 0x008fe2000f8ec0ff */
[----:B------:R-:W-:Y:S01]  /*1c50*/  IMAD.IADD R16, R85, 0x1, R16 ;  /* 0x0000000155107824 */ /* 0x000fe200078e0210 */
[C---:B------:R-:W-:Y:S01]  /*1c60*/  @!P5 IADD3 R23, P1, PT, R12.reuse, 0x10, RZ ;  /* 0x000000100c17d810 */ /* 0x040fe20007f3e0ff */
[----:B------:R-:W1:Y:S01]  /*1c70*/  @!P5 LDC.64 R14, c[0x0][0x3b0] ;  /* 0x0000ec00ff0edb82 */ /* 0x000e620000000a00 */
[--C-:B------:R-:W-:Y:S01]  /*1c80*/  @!P4 IMAD.X R20, RZ, RZ, R13.reuse, P0 ;  /* 0x000000ffff14c224 */ /* 0x100fe200000e060d */
[----:B------:R-:W-:Y:S01]  /*1c90*/  UIMAD UR9, UR19, UR4, URZ ;  /* 0x00000004130972a4 */ /* 0x000fe2000f8e02ff */
[----:B------:R-:W-:Y:S01]  /*1ca0*/  @!P3 IADD3 R19, P0, PT, R12, 0x30, RZ ;  /* 0x000000300c13b810 */ /* 0x000fe20007f1e0ff */
[----:B------:R-:W-:Y:S01]  /*1cb0*/  @!P5 IMAD.X R22, RZ, RZ, R13, P1 ;  /* 0x000000ffff16d224 */ /* 0x000fe200008e060d */
[----:B------:R-:W-:Y:S01]  /*1cc0*/  ISETP.GE.AND P1, PT, R4, UR18, PT ;  /* 0x0000001204007c0c */ /* 0x000fe2000bf26270 */
[----:B------:R-:W-:Y:S01]  /*1cd0*/  IMAD.WIDE.U32 R4, R0, UR12, R6 ;  /* 0x0000000c00047c25 */ /* 0x000fe2000f8e0006 */
[----:B------:R-:W-:Y:S01]  /*1ce0*/  LEA R87, R87, UR6, 0x1 ;  /* 0x0000000657577c11 */ /* 0x000fe2000f8e08ff */
[----:B------:R-:W2:Y:S01]  /*1cf0*/  @!P3 LDC.64 R6, c[0x0][0x3b0] ;  /* 0x0000ec00ff06bb82 */ /* 0x000ea20000000a00 */
[----:B------:R-:W-:Y:S01]  /*1d00*/  UIMAD UR9, UR22, UR5, UR9 ;  /* 0x00000005160972a4 */ /* 0x000fe2000f8e0209 */
[----:B------:R-:W-:Y:S01]  /*1d10*/  @!P3 IMAD.X R18, RZ, RZ, R13, P0 ;  /* 0x000000ffff12b224 */ /* 0x000fe200000e060d */
[----:B------:R-:W3:Y:S01]  /*1d20*/  LDCU.64 UR4, c[0x0][0x388] ;  /* 0x00007100ff0477ac */ /* 0x000ee20008000a00 */
[----:B------:R-:W-:Y:S01]  /*1d30*/  IMAD.IADD R5, R5, 0x1, R8 ;  /* 0x0000000105057824 */ /* 0x000fe200078e0208 */
[----:B------:R-:W-:Y:S01]  /*1d40*/  @!PT LDS RZ, [RZ] ;  /* 0x00000000fffff984 */ /* 0x000fe20000000800 */
[----:B------:R-:W-:Y:S01]  /*1d50*/  @!PT LDS RZ, [RZ] ;  /* 0x00000000fffff984 */ /* 0x000fe20000000800 */
[----:B------:R-:W-:Y:S01]  /*1d60*/  @!PT LDS RZ, [RZ] ;  /* 0x00000000fffff984 */ /* 0x000fe20000000800 */
[----:B------:R-:W-:Y:S01]  /*1d70*/  @!P6 LDGSTS.E.BYPASS.LTC128B.128 [R87], desc[UR16][R30.64] ;  /* 0x000000001e57efae */ /* 0x000fe2000b981a10 */
[----:B------:R-:W-:Y:S01]  /*1d80*/  @!P5 IMAD.MOV.U32 R28, RZ, RZ, R24 ;  /* 0x000000ffff1cd224 */ /* 0x000fe200078e0018 */
[----:B------:R-:W-:Y:S01]  /*1d90*/  LEA R94, R16, UR6, 0x1 ;  /* 0x00000006105e7c11 */ /* 0x000fe2000f8e08ff */
[----:B------:R-:W4:Y:S01]  /*1da0*/  @!P5 LDC.64 R12, c[0x0][0x380] ;  /* 0x0000e000ff0cdb82 */ /* 0x000f220000000a00 */
[----:B------:R-:W-:Y:S01]  /*1db0*/  IMAD.WIDE.U32 R224, R224, UR22, R4 ;  /* 0x00000016e0e07c25 */ /* 0x000fe2000f8e0004 */
[----:B------:R-:W-:Y:S01]  /*1dc0*/  @!P6 LDGSTS.E.BYPASS.LTC128B.128 [R87+0x2000], desc[UR16][R30.64+0x80] ;  /* 0x020000801e57efae */ /* 0x000fe2000b981a10 */
[----:B------:R-:W-:-:S02]  /*1dd0*/  VOTEU.ALL UP1, P1 ;  /* 0x0000000000ff7886 */ /* 0x000fc40000820000 */
[----:B------:R-:W-:Y:S01]  /*1de0*/  @!P5 IMAD.MOV.U32 R29, RZ, RZ, R25 ;  /* 0x000000ffff1dd224 */ /* 0x000fe200078e0019 */
[----:B------:R-:W-:Y:S01]  /*1df0*/  @!P6 LDGSTS.E.BYPASS.LTC128B.128 [R87+0x4000], desc[UR16][R30.64+0x100] ;  /* 0x040001001e57efae */ /* 0x000fe2000b981a10 */
[----:B-----5:R-:W-:Y:S01]  /*1e00*/  @!P4 IMAD R20, R20, R10, RZ ;  /* 0x0000000a1414c224 */ /* 0x020fe200078e02ff */
[----:B------:R-:W5:Y:S01]  /*1e10*/  @!P4 LDC.64 R8, c[0x0][0x380] ;  /* 0x0000e000ff08cb82 */ /* 0x000f620000000a00 */
[-C--:B-1----:R-:W-:Y:S01]  /*1e20*/  @!P5 IMAD R22, R22, R14.reuse, RZ ;  /* 0x0000000e1616d224 */ /* 0x082fe200078e02ff */
[----:B------:R-:W-:Y:S01]  /*1e30*/  @!P6 LDGSTS.E.BYPASS.LTC128B.128 [R87+0x6000], desc[UR16][R30.64+0x180] ;  /* 0x060001801e57efae */ /* 0x000fe2000b981a10 */
[----:B------:R-:W-:-:S04]  /*1e40*/  @!P5 IMAD.WIDE.U32 R28, R23, R14, R28 ;  /* 0x0000000e171cd225 */ /* 0x000fc800078e001c */
[----:B------:R-:W-:Y:S01]  /*1e50*/  @!P5 IMAD R15, R23, R15, R22 ;  /* 0x0000000f170fd224 */ /* 0x000fe200078e0216 */
[----:B------:R-:W1:Y:S01]  /*1e60*/  @!P3 LDC.64 R4, c[0x0][0x380] ;  /* 0x0000e000ff04bb82 */ /* 0x000e620000000a00 */
[C---:B------:R-:W-:Y:S02]  /*1e70*/  @!P4 IMAD R11, R21.reuse, R11, R20 ;  /* 0x0000000b150bc224 */ /* 0x040fe400078e0214 */
[----:B------:R-:W-:-:S04]  /*1e80*/  @!P4 IMAD.WIDE.U32 R26, R21, R10, R26 ;  /* 0x0000000a151ac225 */ /* 0x000fc800078e001a */
[----:B--2---:R-:W-:Y:S01]  /*1e90*/  @!P3 IMAD R18, R18, R6, RZ ;  /* 0x000000061212b224 */ /* 0x004fe200078e02ff */
[C---:B----4-:R-:W-:Y:S01]  /*1ea0*/  @!P5 LEA R12, P6, R28.reuse, R12, 0x1 ;  /* 0x0000000c1c0cd211 */ /* 0x050fe200078c08ff */
[----:B------:R-:W-:Y:S02]  /*1eb0*/  @!P5 IMAD.IADD R15, R29, 0x1, R15 ;  /* 0x000000011d0fd824 */ /* 0x000fe400078e020f */
[----:B------:R-:W-:Y:S02]  /*1ec0*/  @!P4 IMAD.IADD R11, R27, 0x1, R11 ;  /* 0x000000011b0bc824 */ /* 0x000fe400078e020b */
[C---:B------:R-:W-:Y:S01]  /*1ed0*/  @!P3 IMAD R7, R19.reuse, R7, R18 ;  /* 0x000000071307b224 */ /* 0x040fe200078e0212 */
[----:B------:R-:W-:Y:S01]  /*1ee0*/  @!P5 LEA.HI.X R13, R28, R13, R15, 0x1, P6 ;  /* 0x0000000d1c0dd211 */ /* 0x000fe200030f0c0f */
[----:B------:R-:W-:Y:S01]  /*1ef0*/  @!P3 IMAD.WIDE.U32 R24, R19, R6, R24 ;  /* 0x000000061318b225 */ /* 0x000fe200078e0018 */
[----:B-----5:R-:W-:-:S03]  /*1f00*/  @!P4 LEA R8, P0, R26, R8, 0x1 ;  /* 0x000000081a08c211 */ /* 0x020fc600078008ff */
[----:B------:R-:W-:Y:S01]  /*1f10*/  @!P3 IMAD.IADD R7, R25, 0x1, R7 ;  /* 0x000000011907b824 */ /* 0x000fe200078e0207 */
[----:B------:R-:W-:Y:S01]  /*1f20*/  @!P4 LEA.HI.X R9, R26, R9, R11, 0x1, P0 ;  /* 0x000000091a09c211 */ /* 0x000fe200000f0c0b */
[----:B------:R-:W-:Y:S01]  /*1f30*/  @!P5 LDGSTS.E.BYPASS.LTC128B.128 [R87+0x800], desc[UR16][R12.64] ;  /* 0x008000000c57dfae */ /* 0x000fe2000b981a10 */
[----:B------:R-:W-:Y:S01]  /*1f40*/  IMAD.U32 R6, RZ, RZ, UR44 ;  /* 0x0000002cff067e24 */ /* 0x000fe2000f8e00ff */
[C---:B-1----:R-:W-:Y:S02]  /*1f50*/  @!P3 LEA R4, P0, R24.reuse, R4, 0x1 ;  /* 0x000000041804b211 */ /* 0x042fe400078008ff */
[----:B------:R-:W-:Y:S01]  /*1f60*/  @!P5 LDGSTS.E.BYPASS.LTC128B.128 [R87+0x2800], desc[UR16][R12.64+0x80] ;  /* 0x028000800c57dfae */ /* 0x000fe2000b981a10 */
[----:B------:R-:W-:Y:S01]  /*1f70*/  IMAD.U32 R10, RZ, RZ, UR12 ;  /* 0x0000000cff0a7e24 */ /* 0x000fe2000f8e00ff */
[----:B------:R-:W-:Y:S02]  /*1f80*/  @!P3 LEA.HI.X R5, R24, R5, R7, 0x1, P0 ;  /* 0x000000051805b211 */ /* 0x000fe400000f0c07 */
[----:B------:R-:W-:Y:S01]  /*1f90*/  @!P5 LDGSTS.E.BYPASS.LTC128B.128 [R87+0x4800], desc[UR16][R12.64+0x100] ;  /* 0x048001000c57dfae */ /* 0x000fe2000b981a10 */
[----:B------:R-:W-:Y:S01]  /*1fa0*/  ISETP.GE.AND P0, PT, R2, UR18, PT ;  /* 0x0000001202007c0c */ /* 0x000fe2000bf06270 */
[----:B------:R-:W-:-:S02]  /*1fb0*/  IMAD.U32 R7, RZ, RZ, UR45 ;  /* 0x0000002dff077e24 */ /* 0x000fc4000f8e00ff */
[----:B------:R-:W-:Y:S01]  /*1fc0*/  @!P5 LDGSTS.E.BYPASS.LTC128B.128 [R87+0x6800], desc[UR16][R12.64+0x180] ;  /* 0x068001800c57dfae */ /* 0x000fe2000b981a10 */
[----:B------:R-:W-:Y:S01]  /*1fd0*/  ISETP.GE.AND P5, PT, R17, UR18, PT ;  /* 0x0000001211007c0c */ /* 0x000fe2000bfa6270 */
[----:B------:R-:W-:Y:S02]  /*1fe0*/  IMAD.MOV.U32 R182, RZ, RZ, 0x40 ;  /* 0x00000040ffb67424 */ /* 0x000fe400078e00ff */
[----:B------:R-:W-:Y:S01]  /*1ff0*/  @!P4 LDGSTS.E.BYPASS.LTC128B.128 [R87+0x1000], desc[UR16][R8.64] ;  /* 0x010000000857cfae */ /* 0x000fe2000b981a10 */
[----:B------:R-:W-:Y:S02]  /*2000*/  IMAD.SHL.U32 R185, R180, 0x2, RZ ;  /* 0x00000002b4b97824 */ /* 0x000fe400078e00ff */
[----:B------:R-:W-:Y:S01]  /*2010*/  IMAD.U32 R222, RZ, RZ, UR31 ;  /* 0x0000001fffde7e24 */ /* 0x000fe2000f8e00ff */
[----:B------:R-:W-:Y:S01]  /*2020*/  @!P4 LDGSTS.E.BYPASS.LTC128B.128 [R87+0x3000], desc[UR16][R8.64+0x80] ;  /* 0x030000800857cfae */ /* 0x000fe2000b981a10 */
[----:B------:R-:W-:Y:S01]  /*2030*/  IMAD.U32 R221, RZ, RZ, UR32 ;  /* 0x00000020ffdd7e24 */ /* 0x000fe2000f8e00ff */
[----:B------:R-:W-:-:S02]  /*2040*/  LOP3.LUT R185, R185, 0x6, RZ, 0xc0, !PT ;  /* 0x00000006b9b97812 */ /* 0x000fc400078ec0ff */
[----:B------:R-:W-:Y:S02]  /*2050*/  @!P4 LDGSTS.E.BYPASS.LTC128B.128 [R87+0x5000], desc[UR16][R8.64+0x100] ;  /* 0x050001000857cfae */ /* 0x000fe4000b981a10 */
[----:B------:R-:W-:Y:S02]  /*2060*/  VOTEU.ALL UP0, P5 ;  /* 0x0000000000ff7886 */ /* 0x000fe40002800000 */
[----:B------:R-:W-:Y:S01]  /*2070*/  @!P4 LDGSTS.E.BYPASS.LTC128B.128 [R87+0x7000], desc[UR16][R8.64+0x180] ;  /* 0x070001800857cfae */ /* 0x000fe2000b981a10 */
[----:B------:R-:W-:Y:S01]  /*2080*/  ISETP.GE.AND P4, PT, R2, UR18, PT ;  /* 0x0000001202007c0c */ /* 0x000fe2000bf86270 */
[----:B------:R-:W-:Y:S02]  /*2090*/  IMAD.U32 R2, RZ, RZ, UR8 ;  /* 0x00000008ff027e24 */ /* 0x000fe4000f8e00ff */
[----:B------:R-:W-:Y:S04]  /*20a0*/  @!P3 LDGSTS.E.BYPASS.LTC128B.128 [R87+0x1800], desc[UR16][R4.64] ;  /* 0x018000000457bfae */ /* 0x000fe8000b981a10 */
[----:B------:R-:W-:Y:S04]  /*20b0*/  @!P3 LDGSTS.E.BYPASS.LTC128B.128 [R87+0x3800], desc[UR16][R4.64+0x80] ;  /* 0x038000800457bfae */ /* 0x000fe8000b981a10 */
[----:B------:R-:W-:Y:S04]  /*20c0*/  @!P3 LDGSTS.E.BYPASS.LTC128B.128 [R87+0x5800], desc[UR16][R4.64+0x100] ;  /* 0x058001000457bfae */ /* 0x000fe8000b981a10 */
[----:B------:R1:W-:Y:S01]  /*20d0*/  @!P3 LDGSTS.E.BYPASS.LTC128B.128 [R87+0x7800], desc[UR16][R4.64+0x180] ;  /* 0x078001800457bfae */ /* 0x0003e2000b981a10 */
[----:B------:R-:W-:Y:S01]  /*20e0*/  ISETP.GE.AND P3, PT, R0, UR18, PT ;  /* 0x0000001200007c0c */ /* 0x000fe2000bf66270 */
[----:B-1----:R-:W-:Y:S01]  /*20f0*/  VIADD R4, R225, UR9 ;  /* 0x00000009e1047c36 */ /* 0x002fe20008000000 */
[C---:B---3--:R-:W-:Y:S01]  /*2100*/  LEA R225, P6, R224.reuse, UR4, 0x1 ;  /* 0x00000004e0e17c11 */ /* 0x048fe2000f8c08ff */
[----:B------:R-:W-:Y:S01]  /*2110*/  IMAD.U32 R5, RZ, RZ, UR45 ;  /* 0x0000002dff057e24 */ /* 0x000fe2000f8e00ff */
[----:B------:R-:W-:Y:S01]  /*2120*/  @!UP1 UIADD3 UR9, UP2, UPT, UR27, UR44, URZ ;  /* 0x0000002c1b099290 */ /* 0x000fe2000ff5e0ff */
[----:B------:R-:W-:Y:S01]  /*2130*/  IMAD.U32 R5, RZ, RZ, UR8 ;  /* 0x00000008ff057e24 */ /* 0x000fe2000f8e00ff */
[----:B------:R-:W-:Y:S01]  /*2140*/  LEA.HI.X R224, R224, UR5, R4, 0x1, P6 ;  /* 0x00000005e0e07c11 */ /* 0x000fe2000b0f0c04 */
[----:B------:R-:W-:-:S06]  /*2150*/  IMAD.U32 R4, RZ, RZ, UR44 ;  /* 0x0000002cff047e24 */ /* 0x000fcc000f8e00ff */
[-C--:B------:R-:W-:Y:S01]  /*2160*/  @!P3 LEA R14, P6, R6, R225.reuse, 0x1 ;  /* 0x000000e1060eb211 */ /* 0x080fe200078c08ff */
[----:B------:R-:W-:Y:S01]  /*2170*/  @!UP1 UIADD3.X UR38, UPT, UPT, UR25, UR8, URZ, UP2, !UPT ;  /* 0x0000000819269290 */ /* 0x000fe200097fe4ff */
[----:B------:R-:W-:Y:S02]  /*2180*/  @!P4 IMAD.WIDE.U32 R10, R10, 0x30, R4 ;  /* 0x000000300a0ac825 */ /* 0x000fe400078e0004 */
[-C--:B------:R-:W-:Y:S01]  /*2190*/  @!P3 LEA.HI.X R15, R6, R224.reuse, R2, 0x1, P6 ;  /* 0x000000e0060fb211 */ /* 0x080fe200030f0c02 */
[----:B------:R-:W1:Y:S01]  /*21a0*/  LDCU.64 UR4, c[0x0][0x3d8] ;  /* 0x00007b00ff0477ac */ /* 0x000e620008000a00 */
[----:B------:R-:W-:Y:S01]  /*21b0*/  IADD3 R8, P6, PT, R167, UR26, RZ ;  /* 0x0000001aa7087c10 */ /* 0x000fe2000ffde0ff */
[----:B------:R-:W-:Y:S01]  /*21c0*/  IMAD.U32 R5, RZ, RZ, UR9 ;  /* 0x00000009ff057e24 */ /* 0x000fe2000f8e00ff */
[----:B------:R-:W-:Y:S01]  /*21d0*/  @!UP0 UIADD3 UR9, UP1, UPT, UR44, UR42, URZ ;  /* 0x0000002a2c098290 */ /* 0x000fe2000ff3e0ff */
[----:B------:R-:W-:Y:S01]  /*21e0*/  IMAD.U32 R4, RZ, RZ, UR38 ;  /* 0x00000026ff047e24 */ /* 0x000fe2000f8e00ff */
[----:B------:R-:W-:Y:S01]  /*21f0*/  @!P3 LDGSTS.E.BYPASS.LTC128B.128 [R87+0x8000], desc[UR16][R14.64] ;  /* 0x080000000e57bfae */ /* 0x000fe2000b981a10 */
[----:B------:R-:W-:Y:S01]  /*2200*/  IMAD.X R9, RZ, RZ, UR24, P6 ;  /* 0x00000018ff097e24 */ /* 0x000fe2000b0e06ff */
[CC--:B------:R-:W-:Y:S01]  /*2210*/  @!P1 LEA R12, P6, R5.reuse, R225.reuse, 0x1 ;  /* 0x000000e1050c9211 */ /* 0x0c0fe200078c08ff */
[----:B------:R-:W-:Y:S01]  /*2220*/  @!UP0 UIADD3.X UR8, UPT, UPT, UR8, UR43, UR37, UP1, !UPT ;  /* 0x0000002b08088290 */ /* 0x000fe20008ffe425 */
[----:B------:R-:W-:Y:S01]  /*2230*/  IMAD.U32 R7, RZ, RZ, UR9 ;  /* 0x00000009ff077e24 */ /* 0x000fe2000f8e00ff */
[----:B------:R-:W-:Y:S01]  /*2240*/  @!P3 LDGSTS.E.BYPASS.LTC128B.128 [R87+0xa000], desc[UR16][R14.64+0x80] ;  /* 0x0a0000800e57bfae */ /* 0x000fe2000b981a10 */
[-C--:B------:R-:W-:Y:S01]  /*2250*/  @!P1 LEA.HI.X R13, R5, R224.reuse, R4, 0x1, P6 ;  /* 0x000000e0050d9211 */ /* 0x080fe200030f0c04 */
[----:B------:R-:W-:Y:S01]  /*2260*/  IMAD.U32 R4, RZ, RZ, UR13 ;  /* 0x0000000dff047e24 */ /* 0x000fe2000f8e00ff */
[----:B------:R-:W-:Y:S01]  /*2270*/  USHF.L.U64.HI UR37, UR10, 0x6, UR11 ;  /* 0x000000060a257899 */ /* 0x000fe2000801020b */
[----:B------:R-:W-:Y:S01]  /*2280*/  IMAD.U32 R5, RZ, RZ, UR8 ;  /* 0x00000008ff057e24 */ /* 0x000fe2000f8e00ff */
[CC--:B------:R-:W-:Y:S01]  /*2290*/  @!P5 LEA R6, P6, R7.reuse, R225.reuse, 0x1 ;  /* 0x000000e10706d211 */ /* 0x0c0fe200078c08ff */
[----:B------:R-:W-:Y:S01]  /*22a0*/  @!P4 IMAD R4, R4, 0x30, RZ ;  /* 0x000000300404c824 */ /* 0x000fe200078e02ff */
[----:B------:R-:W-:Y:S01]  /*22b0*/  @!P3 LDGSTS.E.BYPASS.LTC128B.128 [R87+0xc000], desc[UR16][R14.64+0x100] ;  /* 0x0c0001000e57bfae */ /* 0x000fe2000b981a10 */
[----:B------:R-:W-:Y:S01]  /*22c0*/  IMAD R2, R0, UR11, RZ ;  /* 0x0000000b00027c24 */ /* 0x000fe2000f8e02ff */
[-C--:B------:R-:W-:Y:S01]  /*22d0*/  @!P5 LEA.HI.X R7, R7, R224.reuse, R5, 0x1, P6 ;  /* 0x000000e00707d211 */ /* 0x080fe200030f0c05 */
[----:B------:R-:W-:Y:S01]  /*22e0*/  @!P4 IMAD.IADD R4, R11, 0x1, R4 ;  /* 0x000000010b04c824 */ /* 0x000fe200078e0204 */
[----:B------:R-:W-:Y:S01]  /*22f0*/  @!P4 LEA R18, P6, R10, R225, 0x1 ;  /* 0x000000e10a12c211 */ /* 0x000fe200078c08ff */
[----:B------:R-:W-:Y:S01]  /*2300*/  @!P3 LDGSTS.E.BYPASS.LTC128B.128 [R87+0xe000], desc[UR16][R14.64+0x180] ;  /* 0x0e0001800e57bfae */ /* 0x000fe2000b981a10 */
[----:B------:R-:W2:Y:S01]  /*2310*/  LDCU.64 UR8, c[0x0][0x390] ;  /* 0x00007200ff0877ac */ /* 0x000ea20008000a00 */
[----:B------:R-:W-:Y:S01]  /*2320*/  IMAD.WIDE.U32 R8, R0, UR10, R8 ;  /* 0x0000000a00087c25 */ /* 0x000fe2000f8e0008 */
[----:B------:R-:W-:Y:S01]  /*2330*/  @!P4 LEA.HI.X R19, R10, R224, R4, 0x1, P6 ;  /* 0x000000e00a13c211 */ /* 0x000fe200030f0c04 */
[----:B------:R-:W-:Y:S01]  /*2340*/  @!P1 LDGSTS.E.BYPASS.LTC128B.128 [R87+0x8800], desc[UR16][R12.64] ;  /* 0x088000000c579fae */ /* 0x000fe2000b981a10 */
[----:B------:R-:W-:Y:S01]  /*2350*/  ISETP.GE.AND P6, PT, R17, UR18, PT ;  /* 0x0000001211007c0c */ /* 0x000fe2000bfc6270 */
[----:B-1----:R-:W-:Y:S01]  /*2360*/  UIMAD UR40, UR19, UR4, URZ ;  /* 0x00000004132872a4 */ /* 0x002fe2000f8e02ff */
[----:B------:R-:W-:Y:S01]  /*2370*/  IMAD.IADD R9, R9, 0x1, R2 ;  /* 0x0000000109097824 */ /* 0x000fe200078e0202 */
[----:B------:R-:W-:Y:S01]  /*2380*/  @!P1 LDGSTS.E.BYPASS.LTC128B.128 [R87+0xa800], desc[UR16][R12.64+0x80] ;  /* 0x0a8000800c579fae */ /* 0x000fe2000b981a10 */
[----:B------:R-:W-:Y:S01]  /*2390*/  USHF.L.U32 UR38, UR10, 0x6, URZ ;  /* 0x000000060a267899 */ /* 0x000fe200080006ff */
[----:B------:R-:W-:Y:S01]  /*23a0*/  IMAD.U32 R5, RZ, RZ, UR4 ;  /* 0x00000004ff057e24 */ /* 0x000fe2000f8e00ff */
[----:B------:R-:W-:Y:S01]  /*23b0*/  UIMAD UR40, UR22, UR5, UR40 ;  /* 0x00000005162872a4 */ /* 0x000fe2000f8e0228 */
[----:B------:R-:W-:Y:S01]  /*23c0*/  @!P1 LDGSTS.E.BYPASS.LTC128B.128 [R87+0xc800], desc[UR16][R12.64+0x100] ;  /* 0x0c8001000c579fae */ /* 0x000fe2000b981a10 */
[----:B------:R-:W-:Y:S01]  /*23d0*/  UIMAD.WIDE.U32 UR38, UR38, UR41, URZ ;  /* 0x00000029262672a5 */ /* 0x000fe2000f8e00ff */
[----:B------:R-:W-:Y:S01]  /*23e0*/  IMAD.WIDE.U32 R8, R5, UR22, R8 ;  /* 0x0000001605087c25 */ /* 0x000fe2000f8e0008 */
[----:B------:R-:W-:Y:S01]  /*23f0*/  UIMAD UR37, UR37, UR41, URZ ;  /* 0x00000029252572a4 */ /* 0x000fe2000f8e02ff */
[----:B------:R1:W-:Y:S01]  /*2400*/  @!P1 LDGSTS.E.BYPASS.LTC128B.128 [R87+0xe800], desc[UR16][R12.64+0x180] ;  /* 0x0e8001800c579fae */ /* 0x0003e2000b981a10 */
[----:B------:R-:W-:Y:S01]  /*2410*/  UIMAD.WIDE.U32 UR42, UR10, 0x20, URZ ;  /* 0x000000200a2a78a5 */ /* 0x000fe2000f8e00ff */
[----:B------:R-:W-:Y:S01]  /*2420*/  VIADD R4, R9, UR40 ;  /* 0x0000002809047c36 */ /* 0x000fe20008000000 */
[----:B------:R-:W-:Y:S01]  /*2430*/  UIADD3 UR37, UPT, UPT, UR39, UR37, URZ ;  /* 0x0000002527257290 */ /* 0x000fe2000fffe0ff */
[----:B------:R-:W-:Y:S01]  /*2440*/  @!P5 LDGSTS.E.BYPASS.LTC128B.128 [R87+0x9000], desc[UR16][R6.64] ;  /* 0x090000000657dfae */ /* 0x000fe2000b981a10 */
[----:B------:R-:W-:Y:S01]  /*2450*/  VOTEU.ALL UP0, P6 ;  /* 0x0000000000ff7886 */ /* 0x000fe20003000000 */
[C---:B--2---:R-:W-:Y:S01]  /*2460*/  LEA R5, P1, R8.reuse, UR8, 0x1 ;  /* 0x0000000808057c11 */ /* 0x044fe2000f8208ff */
[----:B------:R-:W-:Y:S01]  /*2470*/  USHF.L.U32 UR18, UR11, 0x5, URZ ;  /* 0x000000050b127899 */ /* 0x000fe200080006ff */
[----:B------:R-:W-:Y:S01]  /*2480*/  @!P5 LDGSTS.E.BYPASS.LTC128B.128 [R87+0xb000], desc[UR16][R6.64+0x80] ;  /* 0x0b0000800657dfae */ /* 0x000fe2000b981a10 */
[----:B------:R-:W-:Y:S01]  /*2490*/  IMAD.U32 R11, RZ, RZ, UR39 ;  /* 0x00000027ff0b7e24 */ /* 0x000fe2000f8e00ff */
[----:B------:R-:W-:Y:S01]  /*24a0*/  LEA.HI.X R4, R8, UR9, R4, 0x1, P1 ;  /* 0x0000000908047c11 */ /* 0x000fe200088f0c04 */
[----:B------:R-:W-:Y:S01]  /*24b0*/  UIADD3 UR18, UPT, UPT, UR43, UR18, URZ ;  /* 0x000000122b127290 */ /* 0x000fe2000fffe0ff */
[----:B------:R-:W-:Y:S01]  /*24c0*/  @!P5 LDGSTS.E.BYPASS.LTC128B.128 [R87+0xd000], desc[UR16][R6.64+0x100] ;  /* 0x0d0001000657dfae */ /* 0x000fe2000b981a10 */
[----:B------:R-:W-:-:S02]  /*24d0*/  IMAD.U32 R9, RZ, RZ, UR37 ;  /* 0x00000025ff097e24 */ /* 0x000fc4000f8e00ff */
[----:B------:R-:W-:Y:S01]  /*24e0*/  IMAD.U32 R8, RZ, RZ, UR10 ;  /* 0x0000000aff087e24 */ /* 0x000fe2000f8e00ff */
[----:B------:R2:W-:Y:S01]  /*24f0*/  @!P5 LDGSTS.E.BYPASS.LTC128B.128 [R87+0xf000], desc[UR16][R6.64+0x180] ;  /* 0x0f0001800657dfae */ /* 0x0005e2000b981a10 */
[----:B------:R-:W-:Y:S02]  /*2500*/  IMAD.U32 R10, RZ, RZ, UR38 ;  /* 0x00000026ff0a7e24 */ /* 0x000fe4000f8e00ff */
[----:B------:R-:W-:Y:S01]  /*2510*/  IMAD.U32 R11, RZ, RZ, UR37 ;  /* 0x00000025ff0b7e24 */ /* 0x000fe2000f8e00ff */
[----:B------:R-:W-:Y:S04]  /*2520*/  @!P4 LDGSTS.E.BYPASS.LTC128B.128 [R87+0x9800], desc[UR16][R18.64] ;  /* 0x098000001257cfae */ /* 0x000fe8000b981a10 */
[----:B------:R-:W-:Y:S01]  /*2530*/  @!P4 LDGSTS.E.BYPASS.LTC128B.128 [R87+0xb800], desc[UR16][R18.64+0x80] ;  /* 0x0b8000801257cfae */ /* 0x000fe2000b981a10 */
[----:B-1----:R-:W-:-:S03]  /*2540*/  IMAD.U32 R12, RZ, RZ, UR10 ;  /* 0x0000000aff0c7e24 */ /* 0x002fc6000f8e00ff */
[----:B------:R-:W-:Y:S01]  /*2550*/  @!P4 LDGSTS.E.BYPASS.LTC128B.128 [R87+0xd800], desc[UR16][R18.64+0x100] ;  /* 0x0d8001001257cfae */ /* 0x000fe2000b981a10 */
[----:B------:R-:W-:-:S03]  /*2560*/  @!P0 IMAD.WIDE.U32 R12, R12, 0x30, R10 ;  /* 0x000000300c0c8825 */ /* 0x000fc600078e000a */
[----:B------:R1:W-:Y:S01]  /*2570*/  @!P4 LDGSTS.E.BYPASS.LTC128B.128 [R87+0xf800], desc[UR16][R18.64+0x180] ;  /* 0x0f8001801257cfae */ /* 0x0003e2000b981a10 */
[----:B------:R-:W-:Y:S01]  /*2580*/  LOP3.LUT R11, R180, 0x8, RZ, 0xc0, !PT ;  /* 0x00000008b40b7812 */ /* 0x000fe200078ec0ff */
[----:B------:R-:W-:Y:S02]  /*2590*/  IMAD.U32 R10, RZ, RZ, UR11 ;  /* 0x0000000bff0a7e24 */ /* 0x000fe4000f8e00ff */
[----:B------:R-:W0:Y:S01]  /*25a0*/  LDGDEPBAR ;  /* 0x00000000000079af */ /* 0x000e220000000000 */
[----:B------:R-:W-:Y:S01]  /*25b0*/  LOP3.LUT R11, R166, R11, RZ, 0x3c, !PT ;  /* 0x0000000ba60b7212 */ /* 0x000fe200078e3cff */
[----:B------:R-:W-:-:S04]  /*25c0*/  @!P0 IMAD R10, R10, 0x30, RZ ;  /* 0x000000300a0a8824 */ /* 0x000fc800078e02ff */
[----:B------:R-:W-:Y:S02]  /*25d0*/  IMAD R216, R11, 0x2, R216 ;  /* 0x000000020bd87824 */ /* 0x000fe400078e02d8 */
[----:B--2---:R-:W-:Y:S02]  /*25e0*/  IMAD.U32 R6, RZ, RZ, UR10 ;  /* 0x0000000aff067e24 */ /* 0x004fe4000f8e00ff */
[----:B------:R-:W-:Y:S02]  /*25f0*/  IMAD.U32 R7, RZ, RZ, UR11 ;  /* 0x0000000bff077e24 */ /* 0x000fe4000f8e00ff */
[----:B------:R-:W-:Y:S01]  /*2600*/  @!P0 IMAD.IADD R10, R13, 0x1, R10 ;  /* 0x000000010d0a8824 */ /* 0x000fe200078e020a */
[----:B------:R-:W-:Y:S01]  /*2610*/  @!P2 LEA R6, P1, R6, UR38, 0x4 ;  /* 0x000000260606ac11 */ /* 0x000fe2000f8220ff */
[----:B------:R-:W-:-:S03]  /*2620*/  VIADD R89, R216, UR6 ;  /* 0x00000006d8597c36 */ /* 0x000fc60008000000 */
[----:B------:R-:W-:Y:S02]  /*2630*/  @!P2 LEA.HI.X R7, R8, UR37, R7, 0x4, P1 ;  /* 0x000000250807ac11 */ /* 0x000fe400088f2407 */
[----:B------:R-:W-:Y:S01]  /*2640*/  @!P2 LEA R20, P5, R6, R5, 0x1 ;  /* 0x000000050614a211 */ /* 0x000fe200078a08ff */
[----:B-1----:R-:W-:Y:S01]  /*2650*/  IMAD.U32 R18, RZ, RZ, UR38 ;  /* 0x00000026ff127e24 */ /* 0x002fe2000f8e00ff */
[----:B------:R-:W-:-:S04]  /*2660*/  DEPBAR.LE SB0, 0x0 ;  /* 0x000080000000791a */ /* 0x000fc80000000000 */
[----:B------:R-:W-:Y:S01]  /*2670*/  IMAD.U32 R19, RZ, RZ, UR39 ;  /* 0x00000027ff137e24 */ /* 0x000fe2000f8e00ff */
[----:B------:R-:W-:Y:S01]  /*2680*/  @!UP0 UIADD3 UR39, UP1, UPT, UR38, UR42, URZ ;  /* 0x0000002a26278290 */ /* 0x000fe2000ff3e0ff */
[----:B------:R-:W-:Y:S01]  /*2690*/  BAR.SYNC.DEFER_BLOCKING 0x0 ;  /* 0x0000000000007b1d */ /* 0x000fe20000010000 */
[-C--:B------:R-:W-:Y:S02]  /*26a0*/  @!P3 LEA R14, P4, R18, R5.reuse, 0x1 ;  /* 0x00000005120eb211 */ /* 0x080fe400078808ff */
[----:B------:R-:W-:Y:S01]  /*26b0*/  @!UP0 UIADD3.X UR38, UPT, UPT, UR18, UR37, URZ, UP1, !UPT ;  /* 0x0000002512268290 */ /* 0x000fe20008ffe4ff */
[-C--:B------:R-:W-:Y:S01]  /*26c0*/  @!P2 LEA.HI.X R21, R6, R4.reuse, R7, 0x1, P5 ;  /* 0x000000040615a211 */ /* 0x080fe200028f0c07 */
[----:B------:R-:W-:Y:S01]  /*26d0*/  UISETP.GT.U32.AND UP0, UPT, UR41, UR14, UPT ;  /* 0x0000000e2900728c */ /* 0x000fe2000bf04070 */
[----:B------:R-:W-:Y:S01]  /*26e0*/  @!P3 LEA.HI.X R15, R18, R4, R9, 0x1, P4 ;  /* 0x00000004120fb211 */ /* 0x000fe200020f0c09 */
[----:B------:R-:W-:Y:S01]  /*26f0*/  IMAD.U32 R9, RZ, RZ, UR39 ;  /* 0x00000027ff097e24 */ /* 0x000fe2000f8e00ff */
[----:B------:R-:W-:Y:S01]  /*2700*/  @!P0 LEA R18, P1, R12, R5, 0x1 ;  /* 0x000000050c128211 */ /* 0x000fe200078208ff */
[----:B------:R-:W-:-:S03]  /*2710*/  IMAD.U32 R8, RZ, RZ, UR38 ;  /* 0x00000026ff087e24 */ /* 0x000fc6000f8e00ff */
[C---:B------:R-:W-:Y:S02]  /*2720*/  @!P6 LEA R22, P4, R9.reuse, R5, 0x1 ;  /* 0x000000050916e211 */ /* 0x040fe400078808ff */
[-C--:B------:R-:W-:Y:S02]  /*2730*/  @!P0 LEA.HI.X R19, R12, R4.reuse, R10, 0x1, P1 ;  /* 0x000000040c138211 */ /* 0x080fe400008f0c0a */
[----:B------:R-:W-:Y:S02]  /*2740*/  @!P6 LEA.HI.X R23, R9, R4, R8, 0x1, P4 ;  /* 0x000000040917e211 */ /* 0x000fe400020f0c08 */
[----:B------:R-:W-:-:S04]  /*2750*/  LOP3.LUT P1, RZ, R180, 0x4, RZ, 0xc0, !PT ;  /* 0x00000004b4ff7812 */ /* 0x000fc8000782c0ff */
[----:B------:R-:W-:Y:S01]  /*2760*/  SEL R182, R182, 0xffffffc0, !P1 ;  /* 0xffffffc0b6b67807 */ /* 0x000fe20004800000 */
[----:B------:R-:W-:Y:S01]  /*2770*/  @!PT LDS RZ, [RZ] ;  /* 0x00000000fffff984 */ /* 0x000fe20000000800 */
[----:B------:R-:W-:Y:S01]  /*2780*/  @!PT LDS RZ, [RZ] ;  /* 0x00000000fffff984 */ /* 0x000fe20000000800 */
[----:B------:R-:W-:Y:S01]  /*2790*/  @!PT LDS RZ, [RZ] ;  /* 0x00000000fffff984 */ /* 0x000fe20000000800 */
[----:B------:R-:W-:Y:S04]  /*27a0*/  @!P3 LDGSTS.E.BYPASS.LTC128B.128 [R87+0x10000], desc[UR16][R14.64] ;  /* 0x100000000e57bfae */ /* 0x000fe8000b981a10 */
[----:B------:R-:W-:Y:S01]  /*27b0*/  IMAD.IADD R92, R94, 0x1, R182 ;  /* 0x000000015e5c7824 */ /* 0x000fe200078e02b6 */
        /* <DEDUP_REMOVED lines=17> */
[----:B------:R-:W-:Y:S01]  /*28d0*/  @!P2 LDGSTS.E.BYPASS.LTC128B.128 [R87+0x16800], desc[UR16][R20.64+0x180] ;  /* 0x168001801457afae */ /* 0x000fe2000b981a10 */
        /* <DEDUP_REMOVED lines=30> */
[----:B-1----:R-:W3:Y:S04]  /*2ac0*/  LDSM.16.M88.4 R12, [R216+UR6+0x8000] ;  /* 0x00800006d80c783b */ /* 0x002ee80008000200 */
[----:B------:R-:W1:Y:S04]  /*2ad0*/  LDSM.16.M88.4 R56, [R216+UR6+0x8800] ;  /* 0x00880006d838783b */ /* 0x000e680008000200 */
[----:B------:R-:W4:Y:S04]  /*2ae0*/  LDSM.16.M88.4 R48, [R216+UR6+0x9000] ;  /* 0x00900006d830783b */ /* 0x000f280008000200 */
[----:B------:R-:W5:Y:S04]  /*2af0*/  LDSM.16.M88.4 R24, [R216+UR6+0x9800] ;  /* 0x00980006d818783b */ /* 0x000f680008000200 */
[----:B------:R-:W-:Y:S04]  /*2b00*/  LDSM.16.M88.4 R8, [R93] ;  /* 0x000000005d08783b */ /* 0x000fe80000000200 */
[----:B------:R-:W5:Y:S04]  /*2b10*/  LDSM.16.M88.4 R4, [R90+0x8000] ;  /* 0x008000005a04783b */ /* 0x000f680000000200 */
[----:B--2---:R-:W2:Y:S04]  /*2b20*/  LDSM.16.M88.4 R20, [R90+0x8800] ;  /* 0x008800005a14783b */ /* 0x004ea80000000200 */
[----:B------:R-:W2:Y:S04]  /*2b30*/  LDSM.16.M88.4 R36, [R90+0x9000] ;  /* 0x009000005a24783b */ /* 0x000ea80000000200 */
[----:B------:R-:W-:Y:S04]  /*2b40*/  LDSM.16.M88.4 R28, [R92] ;  /* 0x000000005c1c783b */ /* 0x000fe80000000200 */
[----:B------:R-:W-:Y:S01]  /*2b50*/  LDSM.16.M88.4 R32, [R89+0x8800] ;  /* 0x008800005920783b */ /* 0x000fe20000000200 */
[C---:B---3--:R-:W-:Y:S03]  /*2b60*/  HMMA.16816.F32.BF16 R16, R40.reuse, R12, RZ ;  /* 0x0000000c2810723c */ /* 0x048fe600000418ff */
[----:B------:R-:W-:Y:S04]  /*2b70*/  LDSM.16.M88.4 R64, [R216+UR6+0xb000] ;  /* 0x00b00006d840783b */ /* 0x000fe80008000200 */
[----:B------:R-:W-:Y:S01]  /*2b80*/  LDSM.16.M88.4 R72, [R90+0xa800] ;  /* 0x00a800005a48783b */ /* 0x000fe20000000200 */
[C---:B------:R-:W-:Y:S03]  /*2b90*/  HMMA.16816.F32.BF16 R12, R40.reuse, R14, RZ ;  /* 0x0000000e280c723c */ /* 0x040fe600000418ff */
[----:B------:R-:W-:Y:S04]  /*2ba0*/  LDSM.16.M88.4 R68, [R89+0xa000] ;  /* 0x00a000005944783b */ /* 0x000fe80000000200 */
[----:B------:R-:W-:Y:S01]  /*2bb0*/  LDSM.16.M88.4 R80, [R88+0xa000] ;  /* 0x00a000005850783b */ /* 0x000fe20000000200 */
[C---:B-1----:R-:W-:Y:S03]  /*2bc0*/  HMMA.16816.F32.BF16 R60, R40.reuse, R56, RZ ;  /* 0x00000038283c723c */ /* 0x042fe600000418ff */
[----:B------:R-:W-:Y:S04]  /*2bd0*/  LDSM.16.M88.4 R76, [R88+0xa800] ;  /* 0x00a80000584c783b */ /* 0x000fe80000000200 */
[----:B------:R-:W0:Y:S01]  /*2be0*/  LDGDEPBAR ;  /* 0x00000000000079af */ /* 0x000e220000000000 */
[C---:B----4-:R-:W-:Y:S08]  /*2bf0*/  HMMA.16816.F32.BF16 R52, R40.reuse, R48, RZ ;  /* 0x000000302834723c */ /* 0x050ff000000418ff */
[C---:B------:R-:W-:Y:S08]  /*2c00*/  HMMA.16816.F32.BF16 R56, R40.reuse, R58, RZ ;  /* 0x0000003a2838723c */ /* 0x040ff000000418ff */
[C---:B------:R-:W-:Y:S08]  /*2c10*/  HMMA.16816.F32.BF16 R48, R40.reuse, R50, RZ ;  /* 0x000000322830723c */ /* 0x040ff000000418ff */
[C---:B-----5:R-:W-:Y:S08]  /*2c20*/  HMMA.16816.F32.BF16 R44, R40.reuse, R24, RZ ;  /* 0x00000018282c723c */ /* 0x060ff000000418ff */
[----:B------:R-:W-:Y:S01]  /*2c30*/  HMMA.16816.F32.BF16 R40, R40, R26, RZ ;  /* 0x0000001a2828723c */ /* 0x000fe200000418ff */
[----:B------:R-:W1:Y:S07]  /*2c40*/  LDSM.16.M88.4 R24, [R90+0x9800] ;  /* 0x009800005a18783b */ /* 0x000e6e0000000200 */
        /* <DEDUP_REMOVED lines=8> */
[----:B------:R-:W4:Y:S07]  /*2cd0*/  LDSM.16.M88.4 R36, [R89+0x9800] ;  /* 0x009800005924783b */ /* 0x000f2e0000000200 */
[C---:B-1----:R-:W-:Y:S08]  /*2ce0*/  HMMA.16816.F32.BF16 R44, R8.reuse, R24, R44 ;  /* 0x00000018082c723c */ /* 0x042ff0000004182c */
[----:B------:R-:W-:Y:S01]  /*2cf0*/  HMMA.16816.F32.BF16 R40, R8, R26, R40 ;  /* 0x0000001a0828723c */ /* 0x000fe20000041828 */
[----:B------:R-:W-:Y:S04]  /*2d00*/  LDSM.16.M88.4 R8, [R91] ;  /* 0x000000005b08783b */ /* 0x000fe80000000200 */
[----:B------:R-:W1:Y:S03]  /*2d10*/  LDSM.16.M88.4 R24, [R88+0x8000] ;  /* 0x008000005818783b */ /* 0x000e660000000200 */
[C---:B---3--:R-:W-:Y:S08]  /*2d20*/  HMMA.16816.F32.BF16 R16, R28.reuse, R4, R16 ;  /* 0x000000041c10723c */ /* 0x048ff00000041810 */
[C---:B------:R-:W-:Y:S01]  /*2d30*/  HMMA.16816.F32.BF16 R12, R28.reuse, R6, R12 ;  /* 0x000000061c0c723c */ /* 0x040fe2000004180c */
[----:B------:R-:W3:Y:S07]  /*2d40*/  LDSM.16.M88.4 R4, [R88+0x8800] ;  /* 0x008800005804783b */ /* 0x000eee0000000200 */
[C---:B------:R-:W-:Y:S08]  /*2d50*/  HMMA.16816.F32.BF16 R60, R28.reuse, R32, R60 ;  /* 0x000000201c3c723c */ /* 0x040ff0000004183c */
[C---:B------:R-:W-:Y:S01]  /*2d60*/  HMMA.16816.F32.BF16 R56, R28.reuse, R34, R56 ;  /* 0x000000221c38723c */ /* 0x040fe20000041838 */
[----:B------:R-:W5:Y:S07]  /*2d70*/  LDSM.16.M88.4 R32, [R88+0x9000] ;  /* 0x009000005820783b */ /* 0x000f6e0000000200 */
[C---:B--2---:R-:W-:Y:S08]  /*2d80*/  HMMA.16816.F32.BF16 R52, R28.reuse, R20, R52 ;  /* 0x000000141c34723c */ /* 0x044ff00000041834 */
[C---:B------:R-:W-:Y:S01]  /*2d90*/  HMMA.16816.F32.BF16 R48, R28.reuse, R22, R48 ;  /* 0x000000161c30723c */ /* 0x040fe20000041830 */
[----:B------:R-:W2:Y:S07]  /*2da0*/  LDSM.16.M88.4 R20, [R88+0x9800] ;  /* 0x009800005814783b */ /* 0x000eae0000000200 */
[C---:B----4-:R-:W-:Y:S08]  /*2db0*/  HMMA.16816.F32.BF16 R44, R28.reuse, R36, R44 ;  /* 0x000000241c2c723c */ /* 0x050ff0000004182c */
[----:B------:R-:W-:Y:S01]  /*2dc0*/  HMMA.16816.F32.BF16 R40, R28, R38, R40 ;  /* 0x000000261c28723c */ /* 0x000fe20000041828 */
[----:B------:R-:W-:Y:S04]  /*2dd0*/  LDSM.16.M88.4 R28, [R94+0x2000] ;  /* 0x002000005e1c783b */ /* 0x000fe80000000200 */
[----:B------:R-:W-:Y:S03]  /*2de0*/  LDSM.16.M88.4 R36, [R216+UR6+0xb800] ;  /* 0x00b80006d824783b */ /* 0x000fe60008000200 */
[C---:B-1----:R-:W-:Y:S08]  /*2df0*/  HMMA.16816.F32.BF16 R16, R8.reuse, R24, R16 ;  /* 0x000000180810723c */ /* 0x042ff00000041810 */
[C---:B------:R-:W-:Y:S01]  /*2e00*/  HMMA.16816.F32.BF16 R12, R8.reuse, R26, R12 ;  /* 0x0000001a080c723c */ /* 0x040fe2000004180c */
[----:B------:R-:W1:Y:S07]  /*2e10*/  LDSM.16.M88.4 R24, [R216+UR6+0xa000] ;  /* 0x00a00006d818783b */ /* 0x000e6e0008000200 */
[C---:B---3--:R-:W-:Y:S08]  /*2e20*/  HMMA.16816.F32.BF16 R60, R8.reuse, R4, R60 ;  /* 0x00000004083c723c */ /* 0x048ff0000004183c */
[C---:B------:R-:W-:Y:S01]  /*2e30*/  HMMA.16816.F32.BF16 R56, R8.reuse, R6, R56 ;  /* 0x000000060838723c */ /* 0x040fe20000041838 */
[----:B------:R-:W3:Y:S07]  /*2e40*/  LDSM.16.M88.4 R4, [R216+UR6+0xa800] ;  /* 0x00a80006d804783b */ /* 0x000eee0008000200 */
[C---:B-----5:R-:W-:Y:S08]  /*2e50*/  HMMA.16816.F32.BF16 R52, R8.reuse, R32, R52 ;  /* 0x000000200834723c */ /* 0x060ff00000041834 */
[C---:B------:R-:W-:Y:S01]  /*2e60*/  HMMA.16816.F32.BF16 R48, R8.reuse, R34, R48 ;  /* 0x000000220830723c */ /* 0x040fe20000041830 */
[----:B------:R-:W-:Y:S07]  /*2e70*/  LDSM.16.M88.4 R32, [R90+0xb000] ;  /* 0x00b000005a20783b */ /* 0x000fee0000000200 */
        /* <DEDUP_REMOVED lines=17> */
[C---:B--2---:R-:W-:Y:S08]  /*2f90*/  HMMA.16816.F32.BF16 R16, R20.reuse, R8, R16 ;  /* 0x000000081410723c */ /* 0x044ff00000041810 */
[C---:B------:R-:W-:Y:S01]  /*2fa0*/  HMMA.16816.F32.BF16 R12, R20.reuse, R10, R12 ;  /* 0x0000000a140c723c */ /* 0x040fe2000004180c */
[----:B------:R-:W2:Y:S07]  /*2fb0*/  LDSM.16.M88.4 R8, [R91+0x2000] ;  /* 0x002000005b08783b */ /* 0x000eae0000000200 */
[C---:B------:R-:W-:Y:S08]  /*2fc0*/  HMMA.16816.F32.BF16 R60, R20.reuse, R72, R60 ;  /* 0x00000048143c723c */ /* 0x040ff0000004183c */
[C---:B------:R-:W-:Y:S01]  /*2fd0*/  HMMA.16816.F32.BF16 R56, R20.reuse, R74, R56 ;  /* 0x0000004a1438723c */ /* 0x040fe20000041838 */
[----:B------:R-:W-:Y:S07]  /*2fe0*/  LDSM.16.M88.4 R72, [R216+UR6+0xc000] ;  /* 0x00c00006d848783b */ /* 0x000fee0008000200 */
[C---:B------:R-:W-:Y:S08]  /*2ff0*/  HMMA.16816.F32.BF16 R52, R20.reuse, R32, R52 ;  /* 0x000000201434723c */ /* 0x040ff00000041834 */
[C---:B------:R-:W-:Y:S01]  /*3000*/  HMMA.16816.F32.BF16 R48, R20.reuse, R34, R48 ;  /* 0x000000221430723c */ /* 0x040fe20000041830 */
[----:B------:R-:W-:Y:S07]  /*3010*/  LDSM.16.M88.4 R32, [R94+0x4000] ;  /* 0x004000005e20783b */ /* 0x000fee0000000200 */
[C---:B-1----:R-:W-:Y:S08]  /*3020*/  HMMA.16816.F32.BF16 R44, R20.reuse, R24, R44 ;  /* 0x00000018142c723c */ /* 0x042ff0000004182c */
[----:B------:R-:W-:Y:S01]  /*3030*/  HMMA.16816.F32.BF16 R40, R20, R26, R40 ;  /* 0x0000001a1428723c */ /* 0x000fe20000041828 */
[----:B------:R-:W1:Y:S04]  /*3040*/  LDSM.16.M88.4 R24, [R88+0xb000] ;  /* 0x00b000005818783b */ /* 0x000e680000000200 */
[----:B------:R-:W1:Y:S03]  /*3050*/  LDSM.16.M88.4 R20, [R88+0xb800] ;  /* 0x00b800005814783b */ /* 0x000e660000000200 */
[C---:B---3--:R-:W-:Y:S08]  /*3060*/  HMMA.16816.F32.BF16 R16, R4.reuse, R68, R16 ;  /* 0x000000440410723c */ /* 0x048ff00000041810 */
[C---:B------:R-:W-:Y:S01]  /*3070*/  HMMA.16816.F32.BF16 R12, R4.reuse, R70, R12 ;  /* 0x00000046040c723c */ /* 0x040fe2000004180c */
[----:B------:R-:W-:Y:S07]  /*3080*/  LDSM.16.M88.4 R68, [R216+UR6+0xc800] ;  /* 0x00c80006d844783b */ /* 0x000fee0008000200 */
[C---:B----4-:R-:W-:Y:S08]  /*3090*/  HMMA.16816.F32.BF16 R60, R4.reuse, R64, R60 ;  /* 0x00000040043c723c */ /* 0x050ff0000004183c */
[C---:B------:R-:W-:Y:S01]  /*30a0*/  HMMA.16816.F32.BF16 R56, R4.reuse, R66, R56 ;  /* 0x000000420438723c */ /* 0x040fe20000041838 */
[----:B------:R-:W3:Y:S07]  /*30b0*/  LDSM.16.M88.4 R64, [R216+UR6+0xd000] ;  /* 0x00d00006d840783b */ /* 0x000eee0008000200 */
[C---:B-----5:R-:W-:Y:S08]  /*30c0*/  HMMA.16816.F32.BF16 R52, R4.reuse, R36, R52 ;  /* 0x000000240434723c */ /* 0x060ff00000041834 */
[C---:B------:R-:W-:Y:S01]  /*30d0*/  HMMA.16816.F32.BF16 R48, R4.reuse, R38, R48 ;  /* 0x000000260430723c */ /* 0x040fe20000041830 */
[----:B------:R-:W4:Y:S07]  /*30e0*/  LDSM.16.M88.4 R36, [R216+UR6+0xd800] ;  /* 0x00d80006d824783b */ /* 0x000f2e0008000200 */
[C---:B------:R-:W-:Y:S08]  /*30f0*/  HMMA.16816.F32.BF16 R44, R4.reuse, R28, R44 ;  /* 0x0000001c042c723c */ /* 0x040ff0000004182c */
[----:B------:R-:W-:Y:S01]  /*3100*/  HMMA.16816.F32.BF16 R40, R4, R30, R40 ;  /* 0x0000001e0428723c */ /* 0x000fe20000041828 */
[----:B------:R-:W-:Y:S04]  /*3110*/  LDSM.16.M88.4 R4, [R93+0x4000] ;  /* 0x004000005d04783b */ /* 0x000fe80000000200 */
[----:B------:R-:W5:Y:S03]  /*3120*/  LDSM.16.M88.4 R28, [R90+0xc000] ;  /* 0x00c000005a1c783b */ /* 0x000f660000000200 */
[C---:B--2---:R-:W-:Y:S08]  /*3130*/  HMMA.16816.F32.BF16 R16, R8.reuse, R80, R16 ;  /* 0x000000500810723c */ /* 0x044ff00000041810 */
[C---:B------:R-:W-:Y:S01]  /*3140*/  HMMA.16816.F32.BF16 R12, R8.reuse, R82, R12 ;  /* 0x00000052080c723c */ /* 0x040fe2000004180c */
[----:B------:R-:W-:Y:S07]  /*3150*/  LDSM.16.M88.4 R80, [R89+0xc000] ;  /* 0x00c000005950783b */ /* 0x000fee0000000200 */
        /* <DEDUP_REMOVED lines=8> */
[----:B------:R-:W2:Y:S04]  /*31e0*/  LDSM.16.M88.4 R20, [R90+0xd000] ;  /* 0x00d000005a14783b */ /* 0x000ea80000000200 */
[----:B------:R-:W2:Y:S03]  /*31f0*/  LDSM.16.M88.4 R8, [R90+0xd800] ;  /* 0x00d800005a08783b */ /* 0x000ea60000000200 */
[C---:B------:R-:W-:Y:S08]  /*3200*/  HMMA.16816.F32.BF16 R16, R32.reuse, R72, R16 ;  /* 0x000000482010723c */ /* 0x040ff00000041810 */
[C---:B------:R-:W-:Y:S01]  /*3210*/  HMMA.16816.F32.BF16 R12, R32.reuse, R74, R12 ;  /* 0x0000004a200c723c */ /* 0x040fe2000004180c */
[----:B------:R-:W-:Y:S07]  /*3220*/  LDSM.16.M88.4 R72, [R89+0xc800] ;  /* 0x00c800005948783b */ /* 0x000fee0000000200 */
[C---:B---3--:R-:W-:Y:S08]  /*3230*/  HMMA.16816.F32.BF16 R52, R32.reuse, R64, R52 ;  /* 0x000000402034723c */ /* 0x048ff00000041834 */
[C---:B------:R-:W-:Y:S01]  /*3240*/  HMMA.16816.F32.BF16 R48, R32.reuse, R66, R48 ;  /* 0x000000422030723c */ /* 0x040fe20000041830 */
[----:B------:R-:W3:Y:S07]  /*3250*/  LDSM.16.M88.4 R64, [R89+0xd800] ;  /* 0x00d800005940783b */ /* 0x000eee0000000200 */
[C---:B------:R-:W-:Y:S08]  /*3260*/  HMMA.16816.F32.BF16 R60, R32.reuse, R68, R60 ;  /* 0x00000044203c723c */ /* 0x040ff0000004183c */
[C---:B------:R-:W-:Y:S01]  /*3270*/  HMMA.16816.F32.BF16 R56, R32.reuse, R70, R56 ;  /* 0x000000462038723c */ /* 0x040fe20000041838 */
[----:B------:R-:W3:Y:S07]  /*3280*/  LDSM.16.M88.4 R68, [R89+0xd000] ;  /* 0x00d000005944783b */ /* 0x000eee0000000200 */
[C---:B----4-:R-:W-:Y:S08]  /*3290*/  HMMA.16816.F32.BF16 R44, R32.reuse, R36, R44 ;  /* 0x00000024202c723c */ /* 0x050ff0000004182c */
[----:B------:R-:W-:Y:S01]  /*32a0*/  HMMA.16816.F32.BF16 R40, R32, R38, R40 ;  /* 0x000000262028723c */ /* 0x000fe20000041828 */
[----:B------:R-:W-:Y:S04]  /*32b0*/  LDSM.16.M88.4 R36, [R91+0x4000] ;  /* 0x004000005b24783b */ /* 0x000fe80000000200 */
[----:B------:R-:W4:Y:S03]  /*32c0*/  LDSM.16.M88.4 R32, [R88+0xc000] ;  /* 0x00c000005820783b */ /* 0x000f260000000200 */
        /* <DEDUP_REMOVED lines=11> */
[----:B------:R-:W-:Y:S04]  /*3380*/  LDSM.16.M88.4 R8, [R94+0x6000] ;  /* 0x006000005e08783b */ /* 0x000fe80000000200 */
[----:B------:R-:W5:Y:S03]  /*3390*/  LDSM.16.M88.4 R4, [R216+UR6+0xe000] ;  /* 0x00e00006d804783b */ /* 0x000f660008000200 */
[C---:B------:R-:W-:Y:S08]  /*33a0*/  HMMA.16816.F32.BF16 R16, R76.reuse, R80, R16 ;  /* 0x000000504c10723c */ /* 0x040ff00000041810 */
[C---:B------:R-:W-:Y:S08]  /*33b0*/  HMMA.16816.F32.BF16 R12, R76.reuse, R82, R12 ;  /* 0x000000524c0c723c */ /* 0x040ff0000004180c */
[C---:B---3--:R-:W-:Y:S08]  /*33c0*/  HMMA.16816.F32.BF16 R44, R76.reuse, R64, R44 ;  /* 0x000000404c2c723c */ /* 0x048ff0000004182c */
[C---:B------:R-:W-:Y:S08]  /*33d0*/  HMMA.16816.F32.BF16 R52, R76.reuse, R68, R52 ;  /* 0x000000444c34723c */ /* 0x040ff00000041834 */
[C---:B------:R-:W-:Y:S01]  /*33e0*/  HMMA.16816.F32.BF16 R48, R76.reuse, R70, R48 ;  /* 0x000000464c30723c */ /* 0x040fe20000041830 */
[----:B------:R-:W3:Y:S07]  /*33f0*/  LDSM.16.M88.4 R68, [R216+UR6+0xf000] ;  /* 0x00f00006d844783b */ /* 0x000eee0008000200 */
[----:B------:R-:W-:Y:S01]  /*3400*/  HMMA.16816.F32.BF16 R64, R76, R66, R40 ;  /* 0x000000424c40723c */ /* 0x000fe20000041828 */
[----:B------:R-:W3:Y:S07]  /*3410*/  LDSM.16.M88.4 R40, [R216+UR6+0xe800] ;  /* 0x00e80006d828783b */ /* 0x000eee0008000200 */
[C---:B----4-:R-:W-:Y:S08]  /*3420*/  HMMA.16816.F32.BF16 R16, R36.reuse, R32, R16 ;  /* 0x000000202410723c */ /* 0x050ff00000041810 */
[----:B------:R-:W-:Y:S01]  /*3430*/  HMMA.16816.F32.BF16 R12, R36, R34, R12 ;  /* 0x00000022240c723c */ /* 0x000fe2000004180c */
[----:B------:R-:W-:Y:S07]  /*3440*/  LDSM.16.M88.4 R32, [R90+0xe800] ;  /* 0x00e800005a20783b */ /* 0x000fee0000000200 */
[C---:B------:R-:W-:Y:S01]  /*3450*/  HMMA.16816.F32.BF16 R60, R76.reuse, R72, R60 ;  /* 0x000000484c3c723c */ /* 0x040fe2000004183c */
[----:B------:R-:W4:Y:S07]  /*3460*/  S2R R72, SR_CTAID.X ;  /* 0x0000000000487919 */ /* 0x000f2e0000002500 */
[----:B------:R-:W-:Y:S08]  /*3470*/  HMMA.16816.F32.BF16 R56, R76, R74, R56 ;  /* 0x0000004a4c38723c */ /* 0x000ff00000041838 */
[C---:B-1----:R-:W-:Y:S08]  /*3480*/  HMMA.16816.F32.BF16 R52, R36.reuse, R24, R52 ;  /* 0x000000182434723c */ /* 0x042ff00000041834 */
[C---:B------:R-:W-:Y:S01]  /*3490*/  HMMA.16816.F32.BF16 R48, R36.reuse, R26, R48 ;  /* 0x0000001a2430723c */ /* 0x040fe20000041830 */
[----:B------:R-:W-:Y:S04]  /*34a0*/  LDSM.16.M88.4 R24, [R93+0x6000] ;  /* 0x006000005d18783b */ /* 0x000fe80000000200 */
[----:B------:R-:W-:Y:S03]  /*34b0*/  LDSM.16.M88.4 R92, [R92+0x6000] ;  /* 0x006000005c5c783b */ /* 0x000fe60000000200 */
[C---:B--2---:R-:W-:Y:S08]  /*34c0*/  HMMA.16816.F32.BF16 R44, R36.reuse, R20, R44 ;  /* 0x00000014242c723c */ /* 0x044ff0000004182c */
[----:B------:R-:W-:Y:S01]  /*34d0*/  HMMA.16816.F32.BF16 R64, R36, R22, R64 ;  /* 0x000000162440723c */ /* 0x000fe20000041840 */
[----:B------:R-:W1:Y:S07]  /*34e0*/  LDSM.16.M88.4 R20, [R216+UR6+0xf800] ;  /* 0x00f80006d814783b */ /* 0x000e6e0008000200 */
[C---:B-----5:R-:W-:Y:S08]  /*34f0*/  HMMA.16816.F32.BF16 R16, R8.reuse, R4, R16 ;  /* 0x000000040810723c */ /* 0x060ff00000041810 */
[----:B------:R-:W-:Y:S01]  /*3500*/  HMMA.16816.F32.BF16 R12, R8, R6, R12 ;  /* 0x00000006080c723c */ /* 0x000fe2000004180c */
[----:B------:R-:W2:Y:S07]  /*3510*/  LDSM.16.M88.4 R4, [R90+0xe000] ;  /* 0x00e000005a04783b */ /* 0x000eae0000000200 */
[C---:B------:R-:W-:Y:S08]  /*3520*/  HMMA.16816.F32.BF16 R60, R36.reuse, R28, R60 ;  /* 0x0000001c243c723c */ /* 0x040ff0000004183c */
[----:B------:R-:W-:Y:S01]  /*3530*/  HMMA.16816.F32.BF16 R56, R36, R30, R56 ;  /* 0x0000001e2438723c */ /* 0x000fe20000041838 */
[----:B------:R-:W5:Y:S04]  /*3540*/  LDSM.16.M88.4 R28, [R90+0xf000] ;  /* 0x00f000005a1c783b */ /* 0x000f680000000200 */
[----:B------:R-:W-:Y:S03]  /*3550*/  LDSM.16.M88.4 R36, [R90+0xf800] ;  /* 0x00f800005a24783b */ /* 0x000fe60000000200 */
[C---:B---3--:R-:W-:Y:S08]  /*3560*/  HMMA.16816.F32.BF16 R52, R8.reuse, R68, R52 ;  /* 0x000000440834723c */ /* 0x048ff00000041834 */
[C---:B------:R-:W-:Y:S08]  /*3570*/  HMMA.16816.F32.BF16 R60, R8.reuse, R40, R60 ;  /* 0x00000028083c723c */ /* 0x040ff0000004183c */
[C---:B------:R-:W-:Y:S01]  /*3580*/  HMMA.16816.F32.BF16 R56, R8.reuse, R42, R56 ;  /* 0x0000002a0838723c */ /* 0x040fe20000041838 */
[----:B------:R-:W3:Y:S07]  /*3590*/  LDSM.16.M88.4 R40, [R89+0xe000] ;  /* 0x00e000005928783b */ /* 0x000eee0000000200 */
[C---:B------:R-:W-:Y:S08]  /*35a0*/  HMMA.16816.F32.BF16 R48, R8.reuse, R70, R48 ;  /* 0x000000460830723c */ /* 0x040ff00000041830 */
[C---:B-1----:R-:W-:Y:S01]  /*35b0*/  HMMA.16816.F32.BF16 R68, R8.reuse, R20, R44 ;  /* 0x000000140844723c */ /* 0x042fe2000004182c */
[----:B------:R-:W-:Y:S07]  /*35c0*/  LDSM.16.M88.4 R44, [R89+0xe800] ;  /* 0x00e80000592c783b */ /* 0x000fee0000000200 */
[----:B------:R-:W-:Y:S01]  /*35d0*/  HMMA.16816.F32.BF16 R64, R8, R22, R64 ;  /* 0x000000160840723c */ /* 0x000fe20000041840 */
[----:B------:R-:W-:Y:S04]  /*35e0*/  LDSM.16.M88.4 R8, [R88+0xe000] ;  /* 0x00e000005808783b */ /* 0x000fe80000000200 */
[----:B------:R-:W-:Y:S03]  /*35f0*/  LDSM.16.M88.4 R20, [R89+0xf000] ;  /* 0x00f000005914783b */ /* 0x000fe60000000200 */
[C---:B--2---:R-:W-:Y:S08]  /*3600*/  HMMA.16816.F32.BF16 R16, R24.reuse, R4, R16 ;  /* 0x000000041810723c */ /* 0x044ff00000041810 */
[C---:B------:R-:W-:Y:S01]  /*3610*/  HMMA.16816.F32.BF16 R12, R24.reuse, R6, R12 ;  /* 0x00000006180c723c */ /* 0x040fe2000004180c */
[----:B------:R-:W1:Y:S07]  /*3620*/  LDSM.16.M88.4 R4, [R91+0x6000] ;  /* 0x006000005b04783b */ /* 0x000e6e0000000200 */
[----:B-----5:R-:W-:Y:S01]  /*3630*/  HMMA.16816.F32.BF16 R52, R24, R28, R52 ;  /* 0x0000001c1834723c */ /* 0x020fe20000041834 */
[----:B------:R-:W-:-:S02]  /*3640*/  SHF.R.U32.HI R29, RZ, 0x2, R180 ;  /* 0x00000002ff1d7819 */ /* 0x000fc400000116b4 */
[----:B------:R-:W-:Y:S02]  /*3650*/  LOP3.LUT R28, R181, 0x1f0, RZ, 0xc0, !PT ;  /* 0x000001f0b51c7812 */ /* 0x000fe400078ec0ff */
[----:B------:R-:W-:-:S03]  /*3660*/  LOP3.LUT R29, R29, 0x7, RZ, 0xc0, !PT ;  /* 0x000000071d1d7812 */ /* 0x000fc600078ec0ff */
[----:B---3--:R-:W-:Y:S01]  /*3670*/  HMMA.16816.F32.BF16 R16, R92, R40, R16 ;  /* 0x000000285c10723c */ /* 0x008fe20000041810 */
[----:B----4-:R-:W-:-:S04]  /*3680*/  IMAD R28, R72, 0x40, R28 ;  /* 0x00000040481c7824 */ /* 0x010fc800078e021c */
[----:B------:R-:W-:-:S03]  /*3690*/  IMAD.IADD R223, R29, 0x1, R28 ;  /* 0x000000011ddf7824 */ /* 0x000fc600078e021c */
[----:B------:R-:W-:Y:S02]  /*36a0*/  HMMA.16816.F32.BF16 R12, R92, R42, R12 ;  /* 0x0000002a5c0c723c */ /* 0x000fe4000004180c */
[----:B------:R-:W-:-:S04]  /*36b0*/  IADD3 R222, PT, PT, R223, 0x1, R222 ;  /* 0x00000001dfde7810 */ /* 0x000fc80007ffe0de */
[C---:B------:R-:W-:Y:S02]  /*36c0*/  VIADDMNMX R221, R222.reuse, 0x8, R221, PT ;  /* 0x00000008dedd7846 */ /* 0x040fe400038001dd */
[----:B------:R-:W-:Y:S01]  /*36d0*/  HMMA.16816.F32.BF16 R60, R24, R32, R60 ;  /* 0x00000020183c723c */ /* 0x000fe2000004183c */
[----:B------:R-:W-:Y:S02]  /*36e0*/  LOP3.LUT R33, R185, UR34, RZ, 0xfc, !PT ;  /* 0x00000022b9217c12 */ /* 0x000fe4000f8efcff */
[----:B------:R-:W-:-:S03]  /*36f0*/  VIMNMX R222, PT, PT, R222, UR32, PT ;  /* 0x00000020dede7c48 */ /* 0x000fc6000bfe0100 */
[----:B------:R-:W-:Y:S02]  /*3700*/  VIADD R28, R33, 0x8 ;  /* 0x00000008211c7836 */ /* 0x000fe40000000000 */
[----:B------:R-:W-:Y:S03]  /*3710*/  HMMA.16816.F32.BF16 R56, R24, R34, R56 ;  /* 0x000000221838723c */ /* 0x000fe60000041838 */
[----:B------:R-:W-:-:S05]  /*3720*/  ISETP.GE.AND P6, PT, R28, R222, PT ;  /* 0x000000de1c00720c */ /* 0x000fca0003fc6270 */
[----:B-1----:R-:W-:Y:S01]  /*3730*/  HMMA.16816.F32.BF16 R16, R4, R8, R16 ;  /* 0x000000080410723c */ /* 0x002fe20000041810 */
[----:B------:R-:W-:-:S05]  /*3740*/  IMAD.U32 R8, RZ, RZ, UR30 ;  /* 0x0000001eff087e24 */ /* 0x000fca000f8e00ff */
[----:B------:R-:W-:Y:S01]  /*3750*/  IADD3 R223, PT, PT, R223, UR32, -R8 ;  /* 0x00000020dfdf7c10 */ /* 0x000fe2000fffe808 */
[----:B------:R-:W-:Y:S01]  /*3760*/  VIADD R8, R33, 0x1 ;  /* 0x0000000121087836 */ /* 0x000fe20000000000 */
[C---:B------:R-:W-:Y:S03]  /*3770*/  HMMA.16816.F32.BF16 R48, R24.reuse, R30, R48 ;  /* 0x0000001e1830723c */ /* 0x040fe60000041830 */
[C---:B------:R-:W-:Y:S01]  /*3780*/  VIADD R32, R223.reuse, 0x8 ;  /* 0x00000008df207836 */ /* 0x040fe20000000000 */
[----:B------:R-:W-:Y:S02]  /*3790*/  ISETP.GT.AND P4, PT, R223, R8, PT ;  /* 0x00000008df00720c */ /* 0x000fe40003f84270 */
[----:B------:R-:W-:Y:S02]  /*37a0*/  ISETP.GE.AND P3, PT, R8, R222, PT ;  /* 0x000000de0800720c */ /* 0x000fe40003f66270 */
[----:B------:R-:W-:Y:S01]  /*37b0*/  HMMA.16816.F32.BF16 R68, R24, R36, R68 ;  /* 0x000000241844723c */ /* 0x000fe20000041844 */
[----:B------:R-:W-:-:S02]  /*37c0*/  ISETP.GT.AND P5, PT, R32, R8, PT ;  /* 0x000000082000720c */ /* 0x000fc40003fa4270 */
[----:B------:R-:W-:Y:S02]  /*37d0*/  FSEL R17, R17, -INF , !P4 ;  /* 0xff80000011117808 */ /* 0x000fe40006000000 */
[----:B------:R-:W-:Y:S02]  /*37e0*/  ISETP.GE.AND P0, PT, R8, R221, PT ;  /* 0x000000dd0800720c */ /* 0x000fe40003f06270 */
[----:B------:R-:W-:Y:S01]  /*37f0*/  FSEL R17, R17, -INF , !P3 ;  /* 0xff80000011117808 */ /* 0x000fe20005800000 */
[----:B------:R-:W-:Y:S01]  /*3800*/  HMMA.16816.F32.BF16 R64, R24, R38, R64 ;  /* 0x000000261840723c */ /* 0x000fe20000041840 */
[----:B------:R-:W1:Y:S01]  /*3810*/  LDSM.16.M88.4 R24, [R88+0xe800] ;  /* 0x00e800005818783b */ /* 0x000e620000000200 */
[----:B------:R-:W-:Y:S02]  /*3820*/  FSEL R19, R19, -INF , !P5 ;  /* 0xff80000013137808 */ /* 0x000fe40006800000 */
[-C--:B------:R-:W-:Y:S02]  /*3830*/  ISETP.GT.AND P4, PT, R223, R28.reuse, PT ;  /* 0x0000001cdf00720c */ /* 0x080fe40003f84270 */
[----:B------:R-:W-:-:S02]  /*3840*/  ISETP.GT.AND P3, PT, R32, R28, PT ;  /* 0x0000001c2000720c */ /* 0x000fc40003f64270 */
[----:B------:R-:W-:Y:S01]  /*3850*/  HMMA.16816.F32.BF16 R12, R4, R10, R12 ;  /* 0x0000000a040c723c */ /* 0x000fe2000004180c */
[----:B------:R-:W2:Y:S01]  /*3860*/  LDSM.16.M88.4 R8, [R89+0xf800] ;  /* 0x00f800005908783b */ /* 0x000ea20000000200 */
[----:B------:R-:W-:Y:S02]  /*3870*/  ISETP.GE.AND P5, PT, R28, R221, PT ;  /* 0x000000dd1c00720c */ /* 0x000fe40003fa6270 */
[----:B------:R-:W-:Y:S01]  /*3880*/  FSEL R19, R19, -INF , !P0 ;  /* 0xff80000013137808 */ /* 0x000fe20004000000 */
[----:B------:R-:W3:Y:S03]  /*3890*/  LDSM.16.M88.4 R28, [R88+0xf000] ;  /* 0x00f00000581c783b */ /* 0x000ee60000000200 */
[----:B------:R-:W-:Y:S01]  /*38a0*/  HMMA.16816.F32.BF16 R60, R92, R44, R60 ;  /* 0x0000002c5c3c723c */ /* 0x000fe2000004183c */
[----:B------:R-:W4:Y:S01]  /*38b0*/  LDSM.16.M88.4 R88, [R88+0xf800] ;  /* 0x00f800005858783b */ /* 0x000f220000000200 */
[----:B------:R-:W-:-:S06]  /*38c0*/  DEPBAR.LE SB0, 0x0 ;  /* 0x000080000000791a */ /* 0x000fcc0000000000 */
[----:B------:R-:W-:Y:S03]  /*38d0*/  HMMA.16816.F32.BF16 R56, R92, R46, R56 ;  /* 0x0000002e5c38723c */ /* 0x000fe60000041838 */
[----:B------:R-:W-:Y:S02]  /*38e0*/  FSEL R14, R14, -INF , !P3 ;  /* 0xff8000000e0e7808 */ /* 0x000fe40005800000 */
[----:B------:R-:W-:-:S03]  /*38f0*/  FSEL R12, R12, -INF , !P4 ;  /* 0xff8000000c0c7808 */ /* 0x000fc60006000000 */
[----:B------:R-:W-:Y:S01]  /*3900*/  HMMA.16816.F32.BF16 R52, R92, R20, R52 ;  /* 0x000000145c34723c */ /* 0x000fe20000041834 */
[----:B------:R-:W-:-:S05]  /*3910*/  VIADD R20, R33, 0x9 ;  /* 0x0000000921147836 */ /* 0x000fca0000000000 */
[-C--:B------:R-:W-:Y:S02]  /*3920*/  ISETP.GT.AND P0, PT, R223, R20.reuse, PT ;  /* 0x00000014df00720c */ /* 0x080fe40003f04270 */
[----:B------:R-:W-:Y:S01]  /*3930*/  ISETP.GT.AND P3, PT, R32, R20, PT ;  /* 0x000000142000720c */ /* 0x000fe20003f64270 */
[----:B-1----:R-:W-:Y:S01]  /*3940*/  HMMA.16816.F32.BF16 R60, R4, R24, R60 ;  /* 0x00000018043c723c */ /* 0x002fe2000004183c */
[----:B------:R-:W-:Y:S01]  /*3950*/  FSEL R13, R13, -INF , !P0 ;  /* 0xff8000000d0d7808 */ /* 0x000fe20004000000 */
[----:B------:R-:W-:Y:S01]  /*3960*/  VIADD R24, R33, 0x10 ;  /* 0x0000001021187836 */ /* 0x000fe20000000000 */
[----:B------:R-:W-:Y:S01]  /*3970*/  FSEL R21, R15, -INF , !P3 ;  /* 0xff8000000f157808 */ /* 0x000fe20005800000 */
[C---:B------:R-:W-:Y:S01]  /*3980*/  VIADD R15, R33.reuse, 0x11 ;  /* 0x00000011210f7836 */ /* 0x040fe20000000000 */
[C---:B------:R-:W-:Y:S01]  /*3990*/  ISETP.GE.AND P4, PT, R20.reuse, R222, PT ;  /* 0x000000de1400720c */ /* 0x040fe20003f86270 */
[----:B------:R-:W-:Y:S01]  /*39a0*/  VIADD R25, R33, 0x20 ;  /* 0x0000002021197836 */ /* 0x000fe20000000000 */
[----:B------:R-:W-:Y:S01]  /*39b0*/  BAR.SYNC.DEFER_BLOCKING 0x0 ;  /* 0x0000000000007b1d */ /* 0x000fe20000010000 */
[----:B------:R-:W-:Y:S01]  /*39c0*/  ISETP.GE.AND P0, PT, R20, R221, PT ;  /* 0x000000dd1400720c */ /* 0x000fe20003f06270 */
[----:B------:R-:W-:Y:S01]  /*39d0*/  HMMA.16816.F32.BF16 R48, R92, R22, R48 ;  /* 0x000000165c30723c */ /* 0x000fe20000041830 */
[----:B------:R-:W-:-:S02]  /*39e0*/  FSEL R22, R13, -INF , !P4 ;  /* 0xff8000000d167808 */ /* 0x000fc40006000000 */
[----:B------:R-:W-:Y:S02]  /*39f0*/  FSEL R21, R21, -INF , !P0 ;  /* 0xff80000015157808 */ /* 0x000fe40004000000 */
[CC--:B------:R-:W-:Y:S02]  /*3a00*/  ISETP.GT.AND P3, PT, R223.reuse, R24.reuse, PT ;  /* 0x00000018df00720c */ /* 0x0c0fe40003f64270 */
[----:B------:R-:W-:Y:S01]  /*3a10*/  ISETP.GT.AND P4, PT, R32, R24, PT ;  /* 0x000000182000720c */ /* 0x000fe20003f84270 */
[----:B------:R-:W-:Y:S01]  /*3a20*/  HMMA.16816.F32.BF16 R56, R4, R26, R56 ;  /* 0x0000001a0438723c */ /* 0x000fe20000041838 */
[----:B------:R-:W-:Y:S02]  /*3a30*/  ISETP.GT.AND P0, PT, R223, R15, PT ;  /* 0x0000000fdf00720c */ /* 0x000fe40003f04270 */
[----:B------:R-:W-:Y:S02]  /*3a40*/  FSEL R23, R12, -INF , !P6 ;  /* 0xff8000000c177808 */ /* 0x000fe40007000000 */
[----:B------:R-:W-:-:S02]  /*3a50*/  FSEL R13, R60, -INF , !P3 ;  /* 0xff8000003c0d7808 */ /* 0x000fc40005800000 */
[----:B------:R-:W-:Y:S01]  /*3a60*/  FSEL R62, R62, -INF , !P4 ;  /* 0xff8000003e3e7808 */ /* 0x000fe20006000000 */
[----:B--2---:R-:W-:Y:S01]  /*3a70*/  HMMA.16816.F32.BF16 R68, R92, R8, R68 ;  /* 0x000000085c44723c */ /* 0x004fe20000041844 */
[----:B------:R-:W-:Y:S02]  /*3a80*/  FSEL R12, R61, -INF , !P0 ;  /* 0xff8000003d0c7808 */ /* 0x000fe40004000000 */
[C---:B------:R-:W-:Y:S02]  /*3a90*/  ISETP.GE.AND P3, PT, R15.reuse, R222, PT ;  /* 0x000000de0f00720c */ /* 0x040fe40003f66270 */
[----:B------:R-:W-:Y:S02]  /*3aa0*/  ISETP.GT.AND P4, PT, R32, R15, PT ;  /* 0x0000000f2000720c */ /* 0x000fe40003f84270 */
[-C--:B------:R-:W-:Y:S01]  /*3ab0*/  ISETP.GE.AND P0, PT, R15, R221.reuse, PT ;  /* 0x000000dd0f00720c */ /* 0x080fe20003f06270 */
[----:B---3--:R-:W-:Y:S01]  /*3ac0*/  HMMA.16816.F32.BF16 R52, R4, R28, R52 ;  /* 0x0000001c0434723c */ /* 0x008fe20000041834 */
[C---:B------:R-:W-:Y:S01]  /*3ad0*/  VIADD R15, R33.reuse, 0x18 ;  /* 0x00000018210f7836 */ /* 0x040fe20000000000 */
[----:B------:R-:W-:Y:S01]  /*3ae0*/  FSEL R20, R14, -INF , !P5 ;  /* 0xff8000000e147808 */ /* 0x000fe20006800000 */
[----:B------:R-:W-:Y:S01]  /*3af0*/  VIADD R14, R33, 0x19 ;  /* 0x00000019210e7836 */ /* 0x000fe20000000000 */
[----:B------:R-:W-:-:S02]  /*3b00*/  ISETP.GE.AND P5, PT, R24, R221, PT ;  /* 0x000000dd1800720c */ /* 0x000fc40003fa6270 */
[----:B------:R-:W-:Y:S02]  /*3b10*/  FSEL R8, R63, -INF , !P4 ;  /* 0xff8000003f087808 */ /* 0x000fe40006000000 */
[----:B------:R-:W-:Y:S01]  /*3b20*/  HMMA.16816.F32.BF16 R64, R92, R10, R64 ;  /* 0x0000000a5c40723c */ /* 0x000fe20000041840 */
[----:B------:R-:W-:Y:S02]  /*3b30*/  FSEL R12, R12, -INF , !P3 ;  /* 0xff8000000c0c7808 */ /* 0x000fe40005800000 */
[-C--:B------:R-:W-:Y:S02]  /*3b40*/  ISETP.GT.AND P3, PT, R32, R15.reuse, PT ;  /* 0x0000000f2000720c */ /* 0x080fe40003f64270 */
[----:B------:R-:W-:Y:S01]  /*3b50*/  ISETP.GE.AND P6, PT, R24, R222, PT ;  /* 0x000000de1800720c */ /* 0x000fe20003fc6270 */
[----:B------:R-:W-:Y:S01]  /*3b60*/  VIADD R24, R33, 0x21 ;  /* 0x0000002121187836 */ /* 0x000fe20000000000 */
[----:B------:R-:W-:Y:S01]  /*3b70*/  ISETP.GT.AND P4, PT, R223, R15, PT ;  /* 0x0000000fdf00720c */ /* 0x000fe20003f84270 */
[----:B------:R-:W-:Y:S01]  /*3b80*/  HMMA.16816.F32.BF16 R48, R4, R30, R48 ;  /* 0x0000001e0430723c */ /* 0x000fe20000041830 */
[----:B------:R-:W-:-:S02]  /*3b90*/  FSEL R9, R62, -INF , !P5 ;  /* 0xff8000003e097808 */ /* 0x000fc40006800000 */
[----:B------:R-:W-:Y:S02]  /*3ba0*/  FSEL R8, R8, -INF , !P0 ;  /* 0xff80000008087808 */ /* 0x000fe40004000000 */
[----:B------:R-:W-:Y:S02]  /*3bb0*/  ISETP.GE.AND P5, PT, R15, R221, PT ;  /* 0x000000dd0f00720c */ /* 0x000fe40003fa6270 */
[----:B------:R-:W-:Y:S01]  /*3bc0*/  ISETP.GT.AND P0, PT, R223, R14, PT ;  /* 0x0000000edf00720c */ /* 0x000fe20003f04270 */
[----:B----4-:R-:W-:Y:S01]  /*3bd0*/  HMMA.16816.F32.BF16 R68, R4, R88, R68 ;  /* 0x000000580444723c */ /* 0x010fe20000041844 */
[----:B------:R-:W-:Y:S02]  /*3be0*/  FSEL R58, R58, -INF , !P3 ;  /* 0xff8000003a3a7808 */ /* 0x000fe40005800000 */
[----:B------:R-:W-:Y:S02]  /*3bf0*/  FSEL R13, R13, -INF , !P6 ;  /* 0xff8000000d0d7808 */ /* 0x000fe40007000000 */
[----:B------:R-:W-:-:S02]  /*3c00*/  ISETP.GE.AND P6, PT, R15, R222, PT ;  /* 0x000000de0f00720c */ /* 0x000fc40003fc6270 */
[----:B------:R-:W-:Y:S01]  /*3c10*/  FSEL R15, R56, -INF , !P4 ;  /* 0xff800000380f7808 */ /* 0x000fe20006000000 */
[----:B------:R-:W-:Y:S01]  /*3c20*/  HMMA.16816.F32.BF16 R64, R4, R90, R64 ;  /* 0x0000005a0440723c */ /* 0x000fe20000041840 */
[----:B------:R-:W-:Y:S01]  /*3c30*/  ISETP.GT.AND P3, PT, R32, R14, PT ;  /* 0x0000000e2000720c */ /* 0x000fe20003f64270 */
[C---:B------:R-:W-:Y:S01]  /*3c40*/  VIADD R7, R33.reuse, 0x30 ;  /* 0x0000003021077836 */ /* 0x040fe20000000000 */
[----:B------:R-:W-:Y:S01]  /*3c50*/  ISETP.GE.AND P4, PT, R14, R222, PT ;  /* 0x000000de0e00720c */ /* 0x000fe20003f86270 */
[----:B------:R-:W-:Y:S01]  /*3c60*/  VIADD R5, R33, 0x38 ;  /* 0x0000003821057836 */ /* 0x000fe20000000000 */
[----:B------:R-:W-:Y:S01]  /*3c70*/  FSEL R57, R57, -INF , !P0 ;  /* 0xff80000039397808 */ /* 0x000fe20004000000 */
[----:B------:R-:W-:Y:S01]  /*3c80*/  VIADD R6, R33, 0x31 ;  /* 0x0000003121067836 */ /* 0x000fe20000000000 */
[----:B------:R-:W-:Y:S02]  /*3c90*/  FSEL R11, R58, -INF , !P5 ;  /* 0xff8000003a0b7808 */ /* 0x000fe40006800000 */
[----:B------:R-:W-:-:S02]  /*3ca0*/  ISETP.GT.AND P5, PT, R32, R25, PT ;  /* 0x000000192000720c */ /* 0x000fc40003fa4270 */
[----:B------:R-:W-:Y:S02]  /*3cb0*/  ISETP.GE.AND P0, PT, R14, R221, PT ;  /* 0x000000dd0e00720c */ /* 0x000fe40003f06270 */
[----:B------:R-:W-:Y:S02]  /*3cc0*/  FSEL R10, R59, -INF , !P3 ;  /* 0xff8000003b0a7808 */ /* 0x000fe40005800000 */
[----:B------:R-:W-:Y:S02]  /*3cd0*/  FSEL R15, R15, -INF , !P6 ;  /* 0xff8000000f0f7808 */ /* 0x000fe40007000000 */
[----:B------:R-:W-:Y:S02]  /*3ce0*/  FSEL R14, R57, -INF , !P4 ;  /* 0xff800000390e7808 */ /* 0x000fe40006000000 */
[----:B------:R-:W-:Y:S02]  /*3cf0*/  ISETP.GT.AND P3, PT, R223, R25, PT ;  /* 0x00000019df00720c */ /* 0x000fe40003f64270 */
[----:B------:R-:W-:-:S02]  /*3d00*/  ISETP.GE.AND P6, PT, R25, R222, PT ;  /* 0x000000de1900720c */ /* 0x000fc40003fc6270 */
[----:B------:R-:W-:Y:S01]  /*3d10*/  ISETP.GE.AND P4, PT, R25, R221, PT ;  /* 0x000000dd1900720c */ /* 0x000fe20003f86270 */
[----:B------:R-:W-:Y:S01]  /*3d20*/  VIADD R25, R33, 0x28 ;  /* 0x0000002821197836 */ /* 0x000fe20000000000 */
[----:B------:R-:W-:Y:S02]  /*3d30*/  FSEL R54, R54, -INF , !P5 ;  /* 0xff80000036367808 */ /* 0x000fe40006800000 */
[-C--:B------:R-:W-:Y:S02]  /*3d40*/  ISETP.GT.AND P5, PT, R32, R24.reuse, PT ;  /* 0x000000182000720c */ /* 0x080fe40003fa4270 */
[----:B------:R-:W-:Y:S02]  /*3d50*/  FSEL R10, R10, -INF , !P0 ;  /* 0xff8000000a0a7808 */ /* 0x000fe40004000000 */
[----:B------:R-:W-:Y:S02]  /*3d60*/  ISETP.GT.AND P0, PT, R223, R24, PT ;  /* 0x00000018df00720c */ /* 0x000fe40003f04270 */
[----:B------:R-:W-:-:S02]  /*3d70*/  FSEL R52, R52, -INF , !P3 ;  /* 0xff80000034347808 */ /* 0x000fc40005800000 */
[----:B------:R-:W-:Y:S02]  /*3d80*/  FSEL R55, R55, -INF , !P5 ;  /* 0xff80000037377808 */ /* 0x000fe40006800000 */
[----:B------:R-:W-:Y:S02]  /*3d90*/  ISETP.GT.AND P5, PT, R223, R25, PT ;  /* 0x00000019df00720c */ /* 0x000fe40003fa4270 */
[----:B------:R-:W-:Y:S02]  /*3da0*/  FSEL R53, R53, -INF , !P0 ;  /* 0xff80000035357808 */ /* 0x000fe40004000000 */
[C---:B------:R-:W-:Y:S02]  /*3db0*/  ISETP.GE.AND P3, PT, R24.reuse, R222, PT ;  /* 0x000000de1800720c */ /* 0x040fe40003f66270 */
[----:B------:R-:W-:Y:S01]  /*3dc0*/  ISETP.GE.AND P0, PT, R24, R221, PT ;  /* 0x000000dd1800720c */ /* 0x000fe20003f06270 */
[----:B------:R-:W-:Y:S01]  /*3dd0*/  VIADD R24, R33, 0x29 ;  /* 0x0000002921187836 */ /* 0x000fe20000000000 */
[----:B------:R-:W-:-:S02]  /*3de0*/  FSEL R201, R52, -INF , !P6 ;  /* 0xff80000034c97808 */ /* 0x000fc40007000000 */
[----:B------:R-:W-:Y:S02]  /*3df0*/  ISETP.GE.AND P6, PT, R25, R222, PT ;  /* 0x000000de1900720c */ /* 0x000fe40003fc6270 */
[----:B------:R-:W-:Y:S02]  /*3e00*/  FSEL R48, R48, -INF , !P5 ;  /* 0xff80000030307808 */ /* 0x000fe40006800000 */
[----:B------:R-:W-:Y:S02]  /*3e10*/  ISETP.GT.AND P5, PT, R32, R24, PT ;  /* 0x000000182000720c */ /* 0x000fe40003fa4270 */
[----:B------:R-:W-:Y:S02]  /*3e20*/  FSEL R203, R48, -INF , !P6 ;  /* 0xff80000030cb7808 */ /* 0x000fe40007000000 */
[----:B------:R-:W-:Y:S02]  /*3e30*/  ISETP.GT.AND P6, PT, R223, R7, PT ;  /* 0x00000007df00720c */ /* 0x000fe40003fc4270 */
[----:B------:R-:W-:-:S02]  /*3e40*/  FSEL R202, R53, -INF , !P3 ;  /* 0xff80000035ca7808 */ /* 0x000fc40005800000 */
[----:B------:R-:W-:Y:S02]  /*3e50*/  ISETP.GT.AND P3, PT, R32, R25, PT ;  /* 0x000000192000720c */ /* 0x000fe40003f64270 */
[----:B------:R-:W-:Y:S02]  /*3e60*/  FSEL R51, R51, -INF , !P5 ;  /* 0xff80000033337808 */ /* 0x000fe40006800000 */
[C---:B------:R-:W-:Y:S02]  /*3e70*/  ISETP.GT.AND P5, PT, R223.reuse, R5, PT ;  /* 0x00000005df00720c */ /* 0x040fe40003fa4270 */
[----:B------:R-:W-:Y:S02]  /*3e80*/  FSEL R68, R68, -INF , !P6 ;  /* 0xff80000044447808 */ /* 0x000fe40007000000 */
[----:B------:R-:W-:Y:S02]  /*3e90*/  FSEL R208, R54, -INF , !P4 ;  /* 0xff80000036d07808 */ /* 0x000fe40006000000 */
[----:B------:R-:W-:-:S02]  /*3ea0*/  ISETP.GT.AND P6, PT, R223, R33, PT ;  /* 0x00000021df00720c */ /* 0x000fc40003fc4270 */
[----:B------:R-:W-:Y:S02]  /*3eb0*/  ISETP.GE.AND P4, PT, R25, R221, PT ;  /* 0x000000dd1900720c */ /* 0x000fe40003f86270 */
[----:B------:R-:W-:Y:S02]  /*3ec0*/  FSEL R50, R50, -INF , !P3 ;  /* 0xff80000032327808 */ /* 0x000fe40005800000 */
[----:B------:R-:W-:Y:S02]  /*3ed0*/  FSEL R64, R64, -INF , !P5 ;  /* 0xff80000040407808 */ /* 0x000fe40006800000 */
[----:B------:R-:W-:Y:S02]  /*3ee0*/  ISETP.GE.AND P5, PT, R33, R222, PT ;  /* 0x000000de2100720c */ /* 0x000fe40003fa6270 */
[----:B------:R-:W-:Y:S02]  /*3ef0*/  FSEL R4, R16, -INF , !P6 ;  /* 0xff80000010047808 */ /* 0x000fe40007000000 */
[----:B------:R-:W-:-:S02]  /*3f00*/  FSEL R209, R55, -INF , !P0 ;  /* 0xff80000037d17808 */ /* 0x000fc40004000000 */
[----:B------:R-:W-:Y:S02]  /*3f10*/  FSEL R205, R50, -INF , !P4 ;  /* 0xff80000032cd7808 */ /* 0x000fe40006000000 */
[C---:B------:R-:W-:Y:S02]  /*3f20*/  ISETP.GT.AND P0, PT, R223.reuse, R24, PT ;  /* 0x00000018df00720c */ /* 0x040fe40003f04270 */
[----:B------:R-:W-:Y:S02]  /*3f30*/  ISETP.GT.AND P4, PT, R223, R6, PT ;  /* 0x00000006df00720c */ /* 0x000fe40003f84270 */
[----:B------:R-:W-:Y:S02]  /*3f40*/  FSEL R4, R4, -INF , !P5 ;  /* 0xff80000004047808 */ /* 0x000fe40006800000 */
[----:B------:R-:W-:Y:S02]  /*3f50*/  FSEL R49, R49, -INF , !P0 ;  /* 0xff80000031317808 */ /* 0x000fe40004000000 */
[----:B------:R-:W-:-:S02]  /*3f60*/  FSEL R69, R69, -INF , !P4 ;  /* 0xff80000045457808 */ /* 0x000fc40006000000 */
[----:B------:R-:W-:Y:S02]  /*3f70*/  ISETP.GE.AND P0, PT, R24, R221, PT ;  /* 0x000000dd1800720c */ /* 0x000fe40003f06270 */
[CC--:B------:R-:W-:Y:S02]  /*3f80*/  ISETP.GE.AND P4, PT, R7.reuse, R222.reuse, PT ;  /* 0x000000de0700720c */ /* 0x0c0fe40003f86270 */
[----:B------:R-:W-:Y:S02]  /*3f90*/  ISETP.GT.AND P6, PT, R32, R7, PT ;  /* 0x000000072000720c */ /* 0x000fe40003fc4270 */
[----:B------:R-:W-:Y:S02]  /*3fa0*/  ISETP.GE.AND P5, PT, R7, R221, PT ;  /* 0x000000dd0700720c */ /* 0x000fe40003fa6270 */
[----:B------:R-:W-:Y:S02]  /*3fb0*/  FMNMX3.FTZ R7, R4, R17, R23, !PT ;  /* 0x0000001104077276 */ /* 0x000fe40007810017 */
[----:B------:R-:W-:-:S02]  /*3fc0*/  ISETP.GE.AND P3, PT, R24, R222, PT ;  /* 0x000000de1800720c */ /* 0x000fc40003f66270 */
[----:B------:R-:W-:Y:S02]  /*3fd0*/  FSEL R206, R51, -INF , !P0 ;  /* 0xff80000033ce7808 */ /* 0x000fe40004000000 */
[----:B------:R-:W-:Y:S02]  /*3fe0*/  ISETP.GE.AND P0, PT, R6, R222, PT ;  /* 0x000000de0600720c */ /* 0x000fe40003f06270 */
[----:B------:R-:W-:Y:S02]  /*3ff0*/  FMNMX3.FTZ R7, R7, R22, R13, !PT ;  /* 0x0000001607077276 */ /* 0x000fe4000781000d */
[----:B------:R-:W-:Y:S02]  /*4000*/  FSEL R204, R49, -INF , !P3 ;  /* 0xff80000031cc7808 */ /* 0x000fe40005800000 */
[----:B------:R-:W-:Y:S02]  /*4010*/  ISETP.GT.AND P3, PT, R32, R33, PT ;  /* 0x000000212000720c */ /* 0x000fe40003f64270 */
[----:B------:R-:W-:-:S02]  /*4020*/  FSEL R215, R69, -INF , !P0 ;  /* 0xff80000045d77808 */ /* 0x000fc40004000000 */
[----:B------:R-:W-:Y:S02]  /*4030*/  FMNMX3.FTZ R7, R7, R12, R15, !PT ;  /* 0x0000000c07077276 */ /* 0x000fe4000781000f */
[C---:B------:R-:W-:Y:S01]  /*4040*/  ISETP.GE.AND P0, PT, R33.reuse, R221, PT ;  /* 0x000000dd2100720c */ /* 0x040fe20003f06270 */
[----:B------:R-:W-:Y:S01]  /*4050*/  VIADD R33, R33, 0x39 ;  /* 0x0000003921217836 */ /* 0x000fe20000000000 */
[----:B------:R-:W-:Y:S02]  /*4060*/  FSEL R16, R18, -INF , !P3 ;  /* 0xff80000012107808 */ /* 0x000fe40005800000 */
[----:B------:R-:W-:Y:S02]  /*4070*/  FMNMX3.FTZ R7, R7, R14, R201, !PT ;  /* 0x0000000e07077276 */ /* 0x000fe400078100c9 */
[----:B------:R-:W-:Y:S02]  /*4080*/  FSEL R16, R16, -INF , !P0 ;  /* 0xff80000010107808 */ /* 0x000fe40004000000 */
[----:B------:R-:W-:-:S02]  /*4090*/  ISETP.GT.AND P0, PT, R223, R33, PT ;  /* 0x00000021df00720c */ /* 0x000fc40003f04270 */
[----:B------:R-:W-:Y:S02]  /*40a0*/  FSEL R217, R68, -INF , !P4 ;  /* 0xff80000044d97808 */ /* 0x000fe40006000000 */
[----:B------:R-:W-:Y:S02]  /*40b0*/  ISETP.GE.AND P3, PT, R5, R222, PT ;  /* 0x000000de0500720c */ /* 0x000fe40003f66270 */
[----:B------:R-:W-:Y:S02]  /*40c0*/  FMNMX3.FTZ R7, R7, R202, R203, !PT ;  /* 0x000000ca07077276 */ /* 0x000fe400078100cb */
[----:B------:R-:W-:Y:S02]  /*40d0*/  FSEL R65, R65, -INF , !P0 ;  /* 0xff80000041417808 */ /* 0x000fe40004000000 */
[----:B------:R-:W-:Y:S02]  /*40e0*/  FSEL R214, R64, -INF , !P3 ;  /* 0xff80000040d67808 */ /* 0x000fe40005800000 */
[----:B------:R-:W-:-:S02]  /*40f0*/  ISETP.GE.AND P0, PT, R33, R222, PT ;  /* 0x000000de2100720c */ /* 0x000fc40003f06270 */
[----:B------:R-:W-:Y:S02]  /*4100*/  FMNMX3.FTZ R25, R7, R204, R217, !PT ;  /* 0x000000cc07197276 */ /* 0x000fe400078100d9 */
[----:B------:R-:W-:Y:S02]  /*4110*/  ISETP.GT.AND P4, PT, R32, R6, PT ;  /* 0x000000062000720c */ /* 0x000fe40003f84270 */
[----:B------:R-:W-:Y:S02]  /*4120*/  ISETP.GE.AND P3, PT, R6, R221, PT ;  /* 0x000000dd0600720c */ /* 0x000fe40003f66270 */
[----:B------:R-:W-:Y:S02]  /*4130*/  FSEL R213, R65, -INF , !P0 ;  /* 0xff80000041d57808 */ /* 0x000fe40004000000 */
        /* <DEDUP_REMOVED lines=17> */
[-C--:B------:R-:W-:Y:S01]  /*4250*/  LEA.HI.X R29, R26, R224.reuse, R6, 0x1, P0 ;  /* 0x000000e01a1d7211 */ /* 0x080fe200000f0c06 */
[----:B------:R-:W-:Y:S01]  /*4260*/  UIADD3.X UR31, UPT, UPT, UR25, UR30, URZ, UP1, !UPT ;  /* 0x0000001e191f7290 */ /* 0x000fe20008ffe4ff */
[CC--:B------:R-:W-:Y:S02]  /*4270*/  LEA R26, P0, R7.reuse, R225.reuse, 0x1 ;  /* 0x000000e1071a7211 */ /* 0x0c0fe400078008ff */
[----:B------:R-:W-:Y:S01]  /*4280*/  MOV R6, UR30 ;  /* 0x0000001e00067c02 */ /* 0x000fe20008000f00 */
[----:B------:R-:W-:Y:S01]  /*4290*/  ULEA.HI.X UR30, UR12, UR30, UR13, 0x5, UP0 ;  /* 0x0000001e0c1e7291 */ /* 0x000fe200080f2c0d */
[----:B------:R-:W-:Y:S01]  /*42a0*/  @!PT LDS RZ, [RZ] ;  /* 0x00000000fffff984 */ /* 0x000fe20000000800 */
[----:B------:R-:W-:Y:S01]  /*42b0*/  @!PT LDS RZ, [RZ] ;  /* 0x00000000fffff984 */ /* 0x000fe20000000800 */
[----:B------:R-:W-:Y:S01]  /*42c0*/  @!PT LDS RZ, [RZ] ;  /* 0x00000000fffff984 */ /* 0x000fe20000000800 */
[----:B------:R1:W-:Y:S02]  /*42d0*/  LDGSTS.E.BYPASS.LTC128B.128 [R87+0x8000], desc[UR16][R28.64] ;  /* 0x080000001c577fae */ /* 0x0003e4000b981a10 */
        /* <DEDUP_REMOVED lines=24> */
.L_x_1144:
[----:B------:R-:W-:Y:S01]  /*4460*/  FMNMX3.FTZ R24, R24, R21, R9, !PT ;  /* 0x0000001518187276 */ /* 0x000fe20007810009 */
[----:B------:R-:W2:Y:S01]  /*4470*/  LDCU UR30, c[0x0][0x3e0] ;  /* 0x00007c00ff1e77ac */ /* 0x000ea20008000800 */
[----:B------:R-:W-:Y:S01]  /*4480*/  FMNMX.FTZ R25, R213, R25, !PT ;  /* 0x00000019d5197209 */ /* 0x000fe20007810000 */
[----:B------:R-:W3:Y:S01]  /*4490*/  LDC R173, c[0x0][0x4f8] ;  /* 0x00013e00ffad7b82 */ /* 0x000ee20000000800 */
[----:B------:R-:W-:Y:S01]  /*44a0*/  FMNMX3.FTZ R24, R24, R8, R11, !PT ;  /* 0x0000000818187276 */ /* 0x000fe2000781000b */
[----:B------:R-:W-:Y:S01]  /*44b0*/  USHF.L.U32 UR35, UR41, 0x1, URZ ;  /* 0x0000000129237899 */ /* 0x000fe200080006ff */
[----:B------:R-:W-:Y:S01]  /*44c0*/  FSEL R70, R70, -INF , !P6 ;  /* 0xff80000046467808 */ /* 0x000fe20007000000 */
[----:B------:R-:W4:Y:S01]  /*44d0*/  SHFL.BFLY PT, R6, R25, 0x2, 0x1f ;  /* 0x0c401f0019067f89 */ /* 0x000f2200000e0000 */
[----:B------:R-:W-:Y:S01]  /*44e0*/  ISETP.GT.AND P0, PT, R32, R5, PT ;  /* 0x000000052000720c */ /* 0x000fe20003f04270 */
[----:B------:R-:W5:Y:S01]  /*44f0*/  LDCU UR34, c[0x0][0x45c] ;  /* 0x00008b80ff2277ac */ /* 0x000f620008000800 */
[----:B------:R-:W-:-:S02]  /*4500*/  ISETP.GE.AND P6, PT, R5, R221, PT ;  /* 0x000000dd0500720c */ /* 0x000fc40003fc6270 */
[----:B------:R-:W-:Y:S01]  /*4510*/  FMNMX3.FTZ R5, R24, R10, R208, !PT ;  /* 0x0000000a18057276 */ /* 0x000fe200078100d0 */
[----:B------:R-:W-:Y:S01]  /*4520*/  UIADD3 UR33, UPT, UPT, UR20, -0x61c88647, URZ ;  /* 0x9e3779b914217890 */ /* 0x000fe2000fffe0ff */
[----:B------:R-:W-:Y:S01]  /*4530*/  FSEL R211, R70, -INF , !P5 ;  /* 0xff80000046d37808 */ /* 0x000fe20006800000 */
[----:B------:R-:W-:Y:S01]  /*4540*/  UIADD3 UR32, UPT, UPT, UR20, 0x3c6ef372, URZ ;  /* 0x3c6ef37214207890 */ /* 0x000fe2000fffe0ff */
[----:B------:R-:W-:Y:S01]  /*4550*/  ISETP.GT.AND P5, PT, R32, R33, PT ;  /* 0x000000212000720c */ /* 0x000fe20003fa4270 */
[----:B------:R-:W-:Y:S01]  /*4560*/  UIADD3 UR40, UPT, UPT, UR21, 0x76cf5d0a, URZ ;  /* 0x76cf5d0a15287890 */ /* 0x000fe2000fffe0ff */
[----:B------:R-:W-:Y:S01]  /*4570*/  FSEL R71, R71, -INF , !P4 ;  /* 0xff80000047477808 */ /* 0x000fe20006000000 */
[----:B--2---:R-:W-:Y:S01]  /*4580*/  UIMAD UR29, UR29, UR30, UR28 ;  /* 0x0000001e1d1d72a4 */ /* 0x004fe2000f8e021c */
[----:B------:R-:W-:Y:S01]  /*4590*/  FSEL R66, R66, -INF , !P0 ;  /* 0xff80000042427808 */ /* 0x000fe20004000000 */
[----:B------:R-:W-:Y:S01]  /*45a0*/  UIADD3 UR39, UPT, UPT, UR21, 0x32370b8f, URZ ;  /* 0x32370b8f15277890 */ /* 0x000fe2000fffe0ff */
[----:B------:R-:W-:Y:S01]  /*45b0*/  FMNMX3.FTZ R5, R5, R209, R205, !PT ;  /* 0x000000d105057276 */ /* 0x000fe200078100cd */
[----:B------:R-:W-:Y:S01]  /*45c0*/  USHF.L.U32 UR29, UR29, 0x5, URZ ;  /* 0x000000051d1d7899 */ /* 0x000fe200080006ff */
[----:B------:R-:W-:Y:S01]  /*45d0*/  ISETP.GE.AND P4, PT, R33, R221, PT ;  /* 0x000000dd2100720c */ /* 0x000fe20003f86270 */
[----:B------:R-:W-:Y:S01]  /*45e0*/  UIADD3 UR31, UPT, UPT, UR20, -0x255992d5, URZ ;  /* 0xdaa66d2b141f7890 */ /* 0x000fe2000fffe0ff */
[----:B------:R-:W-:Y:S01]  /*45f0*/  FSEL R67, R67, -INF , !P5 ;  /* 0xff80000043437808 */ /* 0x000fe20006800000 */
[----:B------:R-:W-:Y:S01]  /*4600*/  USHF.R.S32.HI UR28, URZ, 0x1f, UR29 ;  /* 0x0000001fff1c7899 */ /* 0x000fe2000801141d */
[----:B------:R-:W-:Y:S01]  /*4610*/  FSEL R210, R71, -INF , !P3 ;  /* 0xff80000047d27808 */ /* 0x000fe20005800000 */
[----:B------:R-:W-:Y:S01]  /*4620*/  UIADD3 UR30, UPT, UPT, UR20, 0x78dde6e4, URZ ;  /* 0x78dde6e4141e7890 */ /* 0x000fe2000fffe0ff */
[----:B------:R-:W-:Y:S01]  /*4630*/  FSEL R207, R66, -INF , !P6 ;  /* 0xff80000042cf7808 */ /* 0x000fe20007000000 */
[----:B------:R-:W-:Y:S01]  /*4640*/  UIADD3 UR37, UPT, UPT, UR21, -0x56f99767, URZ ;  /* 0xa906689915257890 */ /* 0x000fe2000fffe0ff */
[----:B------:R-:W-:Y:S01]  /*4650*/  FMNMX3.FTZ R5, R5, R206, R211, !PT ;  /* 0x000000ce05057276 */ /* 0x000fe200078100d3 */
[----:B------:R-:W-:Y:S01]  /*4660*/  UIADD3 UR38, UPT, UPT, UR21, -0x126145ec, URZ ;  /* 0xed9eba1415267890 */ /* 0x000fe2000fffe0ff */
[----:B------:R-:W-:Y:S01]  /*4670*/  FSEL R175, R67, -INF , !P4 ;  /* 0xff80000043af7808 */ /* 0x000fe20006000000 */
[----:B------:R-:W-:Y:S01]  /*4680*/  UIADD3 UR36, UPT, UPT, UR21, 0x646e171e, URZ ;  /* 0x646e171e15247890 */ /* 0x000fe2000fffe0ff */
[----:B------:R-:W-:Y:S01]  /*4690*/  FMNMX3.FTZ R5, R5, R210, R207, !PT ;  /* 0x000000d205057276 */ /* 0x000fe200078100cf */
[----:B------:R-:W-:Y:S01]  /*46a0*/  UISETP.GT.U32.AND UP0, UPT, UR41, UR14, UPT ;  /* 0x0000000e2900728c */ /* 0x000fe2000bf04070 */
[----:B----4-:R-:W-:-:S02]  /*46b0*/  FMNMX.FTZ R6, R25, R6, !PT ;  /* 0x0000000619067209 */ /* 0x010fc40007810000 */
[----:B------:R-:W-:Y:S02]  /*46c0*/  FMNMX.FTZ R7, R175, R5, !PT ;  /* 0x00000005af077209 */ /* 0x000fe40007810000 */
[----:B------:R-:W-:Y:S01]  /*46d0*/  SHF.R.U32.HI R238, RZ, 0x5, R180 ;  /* 0x00000005ffee7819 */ /* 0x000fe200000116b4 */
[----:B------:R-:W2:Y:S01]  /*46e0*/  SHFL.BFLY PT, R164, R6, 0x1, 0x1f ;  /* 0x0c201f0006a47f89 */ /* 0x000ea200000e0000 */
[----:B------:R-:W-:Y:S02]  /*46f0*/  LOP3.LUT R234, R180, 0x1f, RZ, 0xc0, !PT ;  /* 0x0000001fb4ea7812 */ /* 0x000fe400078ec0ff */
[----:B------:R-:W-:Y:S01]  /*4700*/  LOP3.LUT R183, R85, 0x200, R176, 0xf8, !PT ;  /* 0x0000020055b77812 */ /* 0x000fe200078ef8b0 */
[----:B------:R-:W4:Y:S01]  /*4710*/  SHFL.BFLY PT, R5, R7, 0x2, 0x1f ;  /* 0x0c401f0007057f89 */ /* 0x000f2200000e0000 */
[----:B------:R-:W-:Y:S01]  /*4720*/  IMAD R238, R72, 0x4, R238 ;  /* 0x0000000448ee7824 */ /* 0x000fe200078e02ee */
[----:B------:R-:W-:Y:S01]  /*4730*/  IADD3 R234, P3, P0, R86, UR29, R234 ;  /* 0x0000001d56ea7c10 */ /* 0x000fe2000f87e0ea */
[----:B------:R-:W-:Y:S01]  /*4740*/  UIADD3 UR29, UPT, UPT, UR20, 0x1715609d, URZ ;  /* 0x1715609d141d7890 */ /* 0x000fe2000fffe0ff */
[----:B---3--:R-:W-:Y:S01]  /*4750*/  LOP3.LUT R173, R173, 0xff, RZ, 0xc0, !PT ;  /* 0x000000ffadad7812 */ /* 0x008fe200078ec0ff */
[----:B------:R-:W-:Y:S01]  /*4760*/  IMAD.WIDE.U32 R238, R238, -0x326172a9, RZ ;  /* 0xcd9e8d57eeee7825 */ /* 0x000fe200078e00ff */
[----:B------:R-:W-:Y:S01]  /*4770*/  IADD3.X R230, PT, PT, R3, UR28, RZ, P3, P0 ;  /* 0x0000001c03e67c10 */ /* 0x000fe20009fe04ff */
[----:B------:R-:W-:Y:S01]  /*4780*/  UIADD3 UR28, UPT, UPT, UR21, -0x4498517b, URZ ;  /* 0xbb67ae85151c7890 */ /* 0x000fe2000fffe0ff */
[----:B------:R-:W-:Y:S01]  /*4790*/  LEA R200, R183, UR6, 0x1 ;  /* 0x00000006b7c87c11 */ /* 0x000fe2000f8e08ff */
[----:B------:R-:W-:Y:S01]  /*47a0*/  IMAD.U32 R3, RZ, RZ, UR35 ;  /* 0x00000023ff037e24 */ /* 0x000fe2000f8e00ff */
[----:B------:R-:W-:Y:S01]  /*47b0*/  LOP3.LUT R230, R230, UR20, R239, 0x96, !PT ;  /* 0x00000014e6e67c12 */ /* 0x000fe2000f8e96ef */
[----:B------:R-:W-:Y:S01]  /*47c0*/  IMAD.WIDE.U32 R234, R234, -0x2daee0ad, RZ ;  /* 0xd2511f53eaea7825 */ /* 0x000fe200078e00ff */
[----:B------:R-:W-:Y:S01]  /*47d0*/  UIADD3 UR35, UPT, UPT, UR35, 0x1, URZ ;  /* 0x0000000123237890 */ /* 0x000fe2000fffe0ff */
[----:B------:R-:W-:Y:S02]  /*47e0*/  LDSM.16.MT88.4 R156, [R200+0x10000] ;  /* 0x01000000c89c783b */ /* 0x000fe40000004200 */
[----:B------:R-:W-:Y:S01]  /*47f0*/  IMAD.WIDE.U32 R230, R230, -0x2daee0ad, RZ ;  /* 0xd2511f53e6e67825 */ /* 0x000fe200078e00ff */
[----:B------:R-:W-:Y:S01]  /*4800*/  LOP3.LUT R3, R3, UR21, R235, 0x96, !PT ;  /* 0x0000001503037c12 */ /* 0x000fe2000f8e96eb */
[----:B------:R-:W-:Y:S02]  /*4810*/  LDSM.16.MT88.4 R40, [R200+0x12000] ;  /* 0x01200000c828783b */ /* 0x000fe40000004200 */
[----:B------:R-:W-:Y:S01]  /*4820*/  IMAD R173, R173, 0x10000, R173 ;  /* 0x00010000adad7824 */ /* 0x000fe200078e02ad */
[----:B------:R-:W-:Y:S01]  /*4830*/  LOP3.LUT R226, R234, UR28, R231, 0x96, !PT ;  /* 0x0000001ceae27c12 */ /* 0x000fe2000f8e96e7 */
[----:B------:R-:W-:Y:S01]  /*4840*/  IMAD.WIDE.U32 R24, R3, -0x326172a9, RZ ;  /* 0xcd9e8d5703187825 */ /* 0x000fe200078e00ff */
[----:B--2---:R-:W-:Y:S01]  /*4850*/  FMNMX.FTZ R164, R6, R164, !PT ;  /* 0x000000a406a47209 */ /* 0x004fe20007810000 */
[----:B------:R-:W-:Y:S01]  /*4860*/  UIADD3 UR28, UPT, UPT, UR20, -0x4ab325aa, URZ ;  /* 0xb54cda56141c7890 */ /* 0x000fe2000fffe0ff */
[----:B----4-:R-:W-:Y:S01]  /*4870*/  FMNMX.FTZ R5, R7, R5, !PT ;  /* 0x0000000507057209 */ /* 0x010fe20007810000 */
[----:B------:R-:W-:Y:S01]  /*4880*/  IMAD.WIDE.U32 R226, R226, -0x326172a9, RZ ;  /* 0xcd9e8d57e2e27825 */ /* 0x000fe200078e00ff */
[----:B------:R-:W-:-:S03]  /*4890*/  FSETP.NEU.FTZ.AND P0, PT, R164, -INF , PT ;  /* 0xff800000a400780b */ /* 0x000fc60003f1d000 */
[----:B-----5:R-:W-:Y:S01]  /*48a0*/  FMUL.FTZ R212, R164, UR34 ;  /* 0x00000022a4d47c20 */ /* 0x020fe20008410000 */
[----:B------:R-:W-:Y:S01]  /*48b0*/  LOP3.LUT R6, R238, UR33, R25, 0x96, !PT ;  /* 0x00000021ee067c12 */ /* 0x000fe2000f8e9619 */
[----:B------:R-:W2:Y:S01]  /*48c0*/  SHFL.BFLY PT, R3, R5, 0x1, 0x1f ;  /* 0x0c201f0005037f89 */ /* 0x000ea200000e0000 */
[----:B------:R-:W-:Y:S01]  /*48d0*/  LOP3.LUT R24, R24, UR32, R227, 0x96, !PT ;  /* 0x0000002018187c12 */ /* 0x000fe2000f8e96e3 */
[----:B------:R-:W-:Y:S01]  /*48e0*/  IMAD.IADD R218, R182, 0x1, R200 ;  /* 0x00000001b6da7824 */ /* 0x000fe200078e02c8 */
[----:B------:R-:W-:Y:S01]  /*48f0*/  FSEL R212, R212, RZ, P0 ;  /* 0x000000ffd4d47208 */ /* 0x000fe20000000000 */
[----:B------:R-:W-:Y:S01]  /*4900*/  IMAD.WIDE.U32 R6, R6, -0x2daee0ad, RZ ;  /* 0xd2511f5306067825 */ /* 0x000fe200078e00ff */
[----:B------:R-:W-:Y:S03]  /*4910*/  LDSM.16.MT88.4 R72, [R200+0x14000] ;  /* 0x01400000c848783b */ /* 0x000fe60000004200 */
[----:B------:R-:W-:-:S04]  /*4920*/  IMAD.WIDE.U32 R24, R24, -0x2daee0ad, RZ ;  /* 0xd2511f5318187825 */ /* 0x000fc800078e00ff */
[--C-:B------:R-:W-:Y:S01]  /*4930*/  FFMA.FTZ R198, R4, UR34, -R212.reuse ;  /* 0x0000002204c67c23 */ /* 0x100fe200080108d4 */
[----:B------:R-:W-:Y:S01]  /*4940*/  LOP3.LUT R4, R230, UR40, R7, 0x96, !PT ;  /* 0x00000028e6047c12 */ /* 0x000fe2000f8e9607 */
[--C-:B------:R-:W-:Y:S01]  /*4950*/  FFMA.FTZ R196, R23, UR34, -R212.reuse ;  /* 0x0000002217c47c23 */ /* 0x100fe200080108d4 */
[--C-:B------:R-:W-:Y:S01]  /*4960*/  FFMA.FTZ R192, R22, UR34, -R212.reuse ;  /* 0x0000002216c07c23 */ /* 0x100fe200080108d4 */
[----:B------:R-:W-:Y:S01]  /*4970*/  LOP3.LUT R6, R6, UR39, R25, 0x96, !PT ;  /* 0x0000002706067c12 */ /* 0x000fe2000f8e9619 */
[--C-:B------:R-:W-:Y:S01]  /*4980*/  FFMA.FTZ R197, R17, UR34, -R212.reuse ;  /* 0x0000002211c57c23 */ /* 0x100fe200080108d4 */
[----:B-1----:R-:W-:Y:S01]  /*4990*/  IMAD.WIDE.U32 R26, R4, -0x326172a9, RZ ;  /* 0xcd9e8d57041a7825 */ /* 0x002fe200078e00ff */
[----:B------:R-:W-:Y:S03]  /*49a0*/  MUFU.EX2 R198, R198 ;  /* 0x000000c600c67308 */ /* 0x000fe60000000800 */
[--C-:B------:R-:W-:Y:S01]  /*49b0*/  FFMA.FTZ R187, R15, UR34, -R212.reuse ;  /* 0x000000220fbb7c23 */ /* 0x100fe200080108d4 */
[--C-:B------:R-:W-:Y:S01]  /*49c0*/  FFMA.FTZ R178, R14, UR34, -R212.reuse ;  /* 0x000000220eb27c23 */ /* 0x100fe200080108d4 */
[----:B------:R-:W-:Y:S01]  /*49d0*/  IMAD.WIDE.U32 R6, R6, -0x326172a9, RZ ;  /* 0xcd9e8d5706067825 */ /* 0x000fe200078e00ff */
[----:B------:R-:W-:Y:S01]  /*49e0*/  LOP3.LUT R23, R226, UR31, R27, 0x96, !PT ;  /* 0x0000001fe2177c12 */ /* 0x000fe2000f8e961b */
[----:B------:R-:W-:Y:S02]  /*49f0*/  LDSM.16.MT88.4 R140, [R218+0x10000] ;  /* 0x01000000da8c783b */ /* 0x000fe40000004200 */
[----:B------:R-:W-:Y:S01]  /*4a00*/  FFMA.FTZ R191, R13, UR34, -R212 ;  /* 0x000000220dbf7c23 */ /* 0x000fe200080108d4 */
[----:B------:R-:W-:Y:S01]  /*4a10*/  IMAD.IADD R199, R84, 0x1, R218 ;  /* 0x0000000154c77824 */ /* 0x000fe200078e02da */
[----:B--2---:R-:W-:Y:S01]  /*4a20*/  FMNMX.FTZ R3, R5, R3, !PT ;  /* 0x0000000305037209 */ /* 0x004fe20007810000 */
[----:B------:R-:W-:Y:S01]  /*4a30*/  IMAD.WIDE.U32 R22, R23, -0x2daee0ad, RZ ;  /* 0xd2511f5317167825 */ /* 0x000fe200078e00ff */
[----:B------:R-:W-:Y:S01]  /*4a40*/  LOP3.LUT R4, R26, UR30, R7, 0x96, !PT ;  /* 0x0000001e1a047c12 */ /* 0x000fe2000f8e9607 */
[----:B------:R-:W-:Y:S01]  /*4a50*/  MUFU.EX2 R196, R196 ;  /* 0x000000c400c47308 */ /* 0x000fe20000000800 */
[C---:B------:R-:W-:Y:S01]  /*4a60*/  FSETP.NEU.FTZ.AND P0, PT, R3.reuse, -INF , PT ;  /* 0xff8000000300780b */ /* 0x040fe20003f1d000 */
[----:B------:R-:W-:Y:S01]  /*4a70*/  FMUL.FTZ R174, R3, UR34 ;  /* 0x0000002203ae7c20 */ /* 0x000fe20008410000 */
[----:B------:R-:W-:Y:S01]  /*4a80*/  IMAD.IADD R172, R84, 0x1, R200 ;  /* 0x0000000154ac7824 */ /* 0x000fe200078e02c8 */
[----:B------:R-:W-:Y:S01]  /*4a90*/  LDSM.16.MT88.4 R132, [R199+0x10000] ;  /* 0x01000000c784783b */ /* 0x000fe20000004200 */
[----:B------:R-:W-:-:S04]  /*4aa0*/  IMAD.WIDE.U32 R4, R4, -0x2daee0ad, RZ ;  /* 0xd2511f5304047825 */ /* 0x000fc800078e00ff */
[--C-:B------:R-:W-:Y:S01]  /*4ab0*/  FFMA.FTZ R188, R12, UR34, -R212.reuse ;  /* 0x000000220cbc7c23 */ /* 0x100fe200080108d4 */
[----:B------:R-:W-:Y:S01]  /*4ac0*/  FSEL R174, R174, RZ, P0 ;  /* 0x000000ffaeae7208 */ /* 0x000fe20000000000 */
[----:B------:R-:W1:Y:S01]  /*4ad0*/  MUFU.EX2 R192, R192 ;  /* 0x000000c000c07308 */ /* 0x000e620000000800 */
[----:B------:R-:W2:Y:S01]  /*4ae0*/  LDSM.16.MT88.4 R148, [R172+0x10000] ;  /* 0x01000000ac94783b */ /* 0x000ea20000004200 */
[----:B------:R-:W-:Y:S01]  /*4af0*/  LOP3.LUT R22, R22, UR37, R5, 0x96, !PT ;  /* 0x0000002516167c12 */ /* 0x000fe2000f8e9605 */
[----:B------:R-:W-:Y:S01]  /*4b00*/  FFMA.FTZ R203, R203, UR34, -R212 ;  /* 0x00000022cbcb7c23 */ /* 0x000fe200080108d4 */
[--C-:B------:R-:W-:Y:S01]  /*4b10*/  FFMA.FTZ R193, R20, UR34, -R174.reuse ;  /* 0x0000002214c17c23 */ /* 0x100fe200080108ae */
[--C-:B------:R-:W-:Y:S01]  /*4b20*/  FFMA.FTZ R190, R21, UR34, -R174.reuse ;  /* 0x0000002215be7c23 */ /* 0x100fe200080108ae */
[--C-:B------:R-:W-:Y:S01]  /*4b30*/  FFMA.FTZ R195, R16, UR34, -R174.reuse ;  /* 0x0000002210c37c23 */ /* 0x100fe200080108ae */
[----:B------:R-:W-:Y:S01]  /*4b40*/  LOP3.LUT R16, R24, UR38, R23, 0x96, !PT ;  /* 0x0000002618107c12 */ /* 0x000fe2000f8e9617 */
[----:B------:R-:W-:Y:S01]  /*4b50*/  IMAD.WIDE.U32 R22, R22, -0x326172a9, RZ ;  /* 0xcd9e8d5716167825 */ /* 0x000fe200078e00ff */
[----:B------:R-:W-:Y:S03]  /*4b60*/  MUFU.EX2 R197, R197 ;  /* 0x000000c500c57308 */ /* 0x000fe60000000800 */
[----:B------:R-:W-:Y:S01]  /*4b70*/  FFMA.FTZ R194, R19, UR34, -R174 ;  /* 0x0000002213c27c23 */ /* 0x000fe200080108ae */
[----:B------:R-:W-:Y:S01]  /*4b80*/  LDSM.16.MT88.4 R48, [R172+0x12000] ;  /* 0x01200000ac30783b */ /* 0x000fe20000004200 */
[----:B------:R-:W-:Y:S01]  /*4b90*/  IMAD.WIDE.U32 R16, R16, -0x326172a9, RZ ;  /* 0xcd9e8d5710107825 */ /* 0x000fe200078e00ff */
[----:B------:R-:W-:-:S03]  /*4ba0*/  PRMT R7, R22, 0x7773, RZ ;  /* 0x0000777316077816 */ /* 0x000fc600000000ff */
[----:B------:R-:W-:Y:S01]  /*4bb0*/  FFMA.FTZ R189, R9, UR34, -R174 ;  /* 0x0000002209bd7c23 */ /* 0x000fe200080108ae */
[----:B------:R-:W-:Y:S01]  /*4bc0*/  PRMT R131, R22, 0x7772, RZ ;  /* 0x0000777216837816 */ /* 0x000fe200000000ff */
[----:B------:R-:W-:Y:S01]  /*4bd0*/  IMAD.MOV.U32 R5, RZ, RZ, R22 ;  /* 0x000000ffff057224 */ /* 0x000fe200078e0016 */
[----:B------:R-:W-:Y:S01]  /*4be0*/  MUFU.EX2 R193, R193 ;  /* 0x000000c100c17308 */ /* 0x000fe20000000800 */
[----:B------:R-:W-:Y:S01]  /*4bf0*/  LOP3.LUT R129, R16, UR28, R23, 0x96, !PT ;  /* 0x0000001c10817c12 */ /* 0x000fe2000f8e9617 */
[----:B------:R-:W-:Y:S01]  /*4c00*/  LDSM.16.MT88.4 R80, [R172+0x14000] ;  /* 0x01400000ac50783b */ /* 0x000fe20000004200 */
[----:B------:R-:W-:Y:S01]  /*4c10*/  PRMT R130, R22, 0x7771, RZ ;  /* 0x0000777116827816 */ /* 0x000fe200000000ff */
[----:B------:R-:W-:Y:S01]  /*4c20*/  FFMA.FTZ R184, R8, UR34, -R174 ;  /* 0x0000002208b87c23 */ /* 0x000fe200080108ae */
[----:B------:R-:W-:Y:S01]  /*4c30*/  LOP3.LUT R5, R5, 0xff, RZ, 0xc0, !PT ;  /* 0x000000ff05057812 */ /* 0x000fe200078ec0ff */
[----:B------:R-:W-:Y:S01]  /*4c40*/  LDSM.16.MT88.4 R112, [R172+0x16000] ;  /* 0x01600000ac70783b */ /* 0x000fe20000004200 */
[----:B------:R-:W-:Y:S01]  /*4c50*/  PRMT R131, R131, 0x5410, R7 ;  /* 0x0000541083837816 */ /* 0x000fe20000000007 */
[----:B------:R-:W3:Y:S01]  /*4c60*/  MUFU.EX2 R190, R190 ;  /* 0x000000be00be7308 */ /* 0x000ee20000000800 */
[----:B------:R-:W-:Y:S01]  /*4c70*/  LOP3.LUT R128, R129, 0xffff, RZ, 0xc0, !PT ;  /* 0x0000ffff81807812 */ /* 0x000fe200078ec0ff */
[----:B------:R-:W-:Y:S01]  /*4c80*/  LDSM.16.MT88.4 R56, [R218+0x12000] ;  /* 0x01200000da38783b */ /* 0x000fe20000004200 */
[----:B------:R-:W-:Y:S01]  /*4c90*/  PRMT R130, R5, 0x5410, R130 ;  /* 0x0000541005827816 */ /* 0x000fe20000000082 */
[----:B------:R-:W-:Y:S01]  /*4ca0*/  FFMA.FTZ R179, R11, UR34, -R174 ;  /* 0x000000220bb37c23 */ /* 0x000fe200080108ae */
[----:B------:R-:W-:Y:S01]  /*4cb0*/  LOP3.LUT R131, R131, 0xff00ff, RZ, 0xc0, !PT ;  /* 0x00ff00ff83837812 */ /* 0x000fe200078ec0ff */
[----:B------:R-:W-:Y:S01]  /*4cc0*/  LDSM.16.MT88.4 R64, [R199+0x12000] ;  /* 0x01200000c740783b */ /* 0x000fe20000004200 */
[----:B------:R-:W-:Y:S01]  /*4cd0*/  LOP3.LUT R7, R129, 0xff, RZ, 0xc0, !PT ;  /* 0x000000ff81077812 */ /* 0x000fe200078ec0ff */
[----:B------:R-:W-:Y:S01]  /*4ce0*/  MUFU.EX2 R195, R195 ;  /* 0x000000c300c37308 */ /* 0x000fe20000000800 */
[----:B------:R-:W-:Y:S01]  /*4cf0*/  SHF.R.U32.HI R128, RZ, 0x8, R128 ;  /* 0x00000008ff807819 */ /* 0x000fe20000011680 */
[----:B------:R-:W-:Y:S01]  /*4d00*/  LDSM.16.MT88.4 R88, [R218+0x14000] ;  /* 0x01400000da58783b */ /* 0x000fe20000004200 */
[--C-:B------:R-:W-:Y:S01]  /*4d10*/  HSET2.LE.AND R130, R130, R173.reuse, PT ;  /* 0x000000ad82827233 */ /* 0x100fe20003803000 */
[----:B------:R-:W-:Y:S01]  /*4d20*/  FFMA.FTZ R177, R10, UR34, -R174 ;  /* 0x000000220ab17c23 */ /* 0x000fe200080108ae */
[--C-:B------:R-:W-:Y:S01]  /*4d30*/  HSET2.LE.AND R131, R131, R173.reuse, PT ;  /* 0x000000ad83837233 */ /* 0x100fe20003803000 */
[----:B------:R-:W-:Y:S01]  /*4d40*/  LDSM.16.MT88.4 R96, [R199+0x14000] ;  /* 0x01400000c760783b */ /* 0x000fe20000004200 */
[----:B-1----:R-:W-:Y:S01]  /*4d50*/  F2FP.BF16.F32.PACK_AB R18, R192, R196 ;  /* 0x000000c4c012723e */ /* 0x002fe200000010ff */
[----:B------:R-:W1:Y:S01]  /*4d60*/  MUFU.EX2 R194, R194 ;  /* 0x000000c200c27308 */ /* 0x000e620000000800 */
[----:B---3--:R-:W-:Y:S01]  /*4d70*/  F2FP.BF16.F32.PACK_AB R16, R190, R193 ;  /* 0x000000c1be10723e */ /* 0x008fe200000010ff */
[----:B------:R-:W-:Y:S01]  /*4d80*/  LDSM.16.MT88.4 R104, [R200+0x16000] ;  /* 0x01600000c868783b */ /* 0x000fe20000004200 */
[----:B------:R-:W-:Y:S01]  /*4d90*/  PRMT R128, R7, 0x5410, R128 ;  /* 0x0000541007807816 */ /* 0x000fe20000000080 */
[----:B------:R-:W-:Y:S01]  /*4da0*/  FFMA.FTZ R204, R204, UR34, -R212 ;  /* 0x00000022cccc7c23 */ /* 0x000fe200080108d4 */
[----:B------:R-:W-:Y:S01]  /*4db0*/  PRMT R5, R129, 0x7632, R5 ;  /* 0x0000763281057816 */ /* 0x000fe20000000005 */
[----:B------:R-:W-:Y:S01]  /*4dc0*/  LDSM.16.MT88.4 R120, [R218+0x16000] ;  /* 0x01600000da78783b */ /* 0x000fe20000004200 */
[----:B------:R-:W-:Y:S01]  /*4dd0*/  LOP3.LUT R130, R18, R130, RZ, 0xc0, !PT ;  /* 0x0000008212827212 */ /* 0x000fe200078ec0ff */
[----:B------:R-:W-:Y:S01]  /*4de0*/  MUFU.EX2 R187, R187 ;  /* 0x000000bb00bb7308 */ /* 0x000fe20000000800 */
[----:B------:R-:W-:Y:S01]  /*4df0*/  LOP3.LUT R131, R16, R131, RZ, 0xc0, !PT ;  /* 0x0000008310837212 */ /* 0x000fe200078ec0ff */
[----:B------:R-:W-:Y:S01]  /*4e00*/  LDSM.16.MT88.4 R12, [R172+0x10800] ;  /* 0x01080000ac0c783b */ /* 0x000fe20000004200 */
[----:B------:R-:W-:Y:S01]  /*4e10*/  LOP3.LUT R6, R6, UR29, R17, 0x96, !PT ;  /* 0x0000001d06067c12 */ /* 0x000fe2000f8e9611 */
[--C-:B------:R-:W-:Y:S01]  /*4e20*/  FFMA.FTZ R205, R205, UR34, -R174.reuse ;  /* 0x00000022cdcd7c23 */ /* 0x100fe200080108ae */
[--C-:B------:R-:W-:Y:S01]  /*4e30*/  HSET2.LE.AND R128, R128, R173.reuse, PT ;  /* 0x000000ad80807233 */ /* 0x100fe20003803000 */
[----:B------:R-:W3:Y:S01]  /*4e40*/  LDSM.16.MT88.4 R16, [R199+0x16000] ;  /* 0x01600000c710783b */ /* 0x000ee20000004200 */
[----:B------:R-:W-:Y:S01]  /*4e50*/  F2FP.BF16.F32.PACK_AB R7, R197, R198 ;  /* 0x000000c6c507723e */ /* 0x000fe200000010ff */
[----:B------:R-:W4:Y:S01]  /*4e60*/  MUFU.EX2 R178, R178 ;  /* 0x000000b200b27308 */ /* 0x000f220000000800 */
[----:B------:R-:W-:Y:S01]  /*4e70*/  SHF.R.U32.HI R129, RZ, 0x18, R129 ;  /* 0x00000018ff817819 */ /* 0x000fe20000011681 */
[----:B------:R-:W5:Y:S01]  /*4e80*/  LDSM.16.MT88.4 R8, [R172+0x12800] ;  /* 0x01280000ac08783b */ /* 0x000f620000004200 */
[----:B------:R-:W-:Y:S01]  /*4e90*/  LOP3.LUT R5, R5, 0xff, RZ, 0xc0, !PT ;  /* 0x000000ff05057812 */ /* 0x000fe200078ec0ff */
[----:B------:R-:W-:Y:S01]  /*4ea0*/  FFMA.FTZ R206, R206, UR34, -R174 ;  /* 0x00000022cece7c23 */ /* 0x000fe200080108ae */
[----:B------:R-:W-:Y:S01]  /*4eb0*/  LOP3.LUT R128, R7, R128, RZ, 0xc0, !PT ;  /* 0x0000008007807212 */ /* 0x000fe200078ec0ff */
[----:B------:R-:W-:Y:S01]  /*4ec0*/  IMAD.WIDE.U32 R6, R6, -0x2daee0ad, RZ ;  /* 0xd2511f5306067825 */ /* 0x000fe200078e00ff */
[----:B------:R-:W-:Y:S01]  /*4ed0*/  PRMT R129, R5, 0x5410, R129 ;  /* 0x0000541005817816 */ /* 0x000fe20000000081 */
[----:B------:R-:W-:Y:S01]  /*4ee0*/  MUFU.EX2 R191, R191 ;  /* 0x000000bf00bf7308 */ /* 0x000fe20000000800 */
[----:B-1----:R-:W-:Y:S01]  /*4ef0*/  F2FP.BF16.F32.PACK_AB R5, R194, R195 ;  /* 0x000000c3c205723e */ /* 0x002fe200000010ff */
[----:B------:R-:W-:Y:S01]  /*4f00*/  LDSM.16.MT88.4 R168, [R172+0x16800] ;  /* 0x01680000aca8783b */ /* 0x000fe20000004200 */
[----:B------:R-:W-:Y:S01]  /*4f10*/  LOP3.LUT R29, R4, UR36, R7, 0x96, !PT ;  /* 0x00000024041d7c12 */ /* 0x000fe2000f8e9607 */
[----:B------:R-:W-:Y:S01]  /*4f20*/  IMAD.MOV.U32 R4, RZ, RZ, R6 ;  /* 0x000000ffff047224 */ /* 0x000fe200078e0006 */
[--C-:B------:R-:W-:Y:S01]  /*4f30*/  HSET2.LE.AND R129, R129, R173.reuse, PT ;  /* 0x000000ad81817233 */ /* 0x100fe20003803000 */
[----:B------:R-:W-:Y:S01]  /*4f40*/  LDSM.16.MT88.4 R32, [R200+0x10800] ;  /* 0x01080000c820783b */ /* 0x000fe20000004200 */
[C---:B------:R-:W-:Y:S01]  /*4f50*/  PRMT R30, R6.reuse, 0x7771, RZ ;  /* 0x00007771061e7816 */ /* 0x040fe200000000ff */
[----:B------:R-:W1:Y:S01]  /*4f60*/  MUFU.EX2 R188, R188 ;  /* 0x000000bc00bc7308 */ /* 0x000e620000000800 */
[C---:B------:R-:W-:Y:S01]  /*4f70*/  PRMT R31, R6.reuse, 0x7772, RZ ;  /* 0x00007772061f7816 */ /* 0x040fe200000000ff */
[----:B------:R-:W-:Y:S01]  /*4f80*/  LDSM.16.MT88.4 R24, [R199+0x10800] ;  /* 0x01080000c718783b */ /* 0x000fe20000004200 */
[----:B------:R-:W-:Y:S01]  /*4f90*/  LOP3.LUT R129, R5, R129, RZ, 0xc0, !PT ;  /* 0x0000008105817212 */ /* 0x000fe200078ec0ff */
[--C-:B------:R-:W-:Y:S01]  /*4fa0*/  FFMA.FTZ R201, R201, UR34, -R212.reuse ;  /* 0x00000022c9c97c23 */ /* 0x100fe200080108d4 */
[----:B------:R-:W-:Y:S01]  /*4fb0*/  PRMT R5, R6, 0x7773, RZ ;  /* 0x0000777306057816 */ /* 0x000fe200000000ff */
[----:B------:R-:W-:Y:S01]  /*4fc0*/  FFMA.FTZ R202, R202, UR34, -R212 ;  /* 0x00000022caca7c23 */ /* 0x000fe200080108d4 */
[----:B------:R-:W-:Y:S01]  /*4fd0*/  LOP3.LUT R4, R4, 0xff, RZ, 0xc0, !PT ;  /* 0x000000ff04047812 */ /* 0x000fe200078ec0ff */
[----:B------:R-:W-:Y:S01]  /*4fe0*/  MUFU.EX2 R189, R189 ;  /* 0x000000bd00bd7308 */ /* 0x000fe20000000800 */
[----:B------:R-:W-:Y:S01]  /*4ff0*/  LOP3.LUT R6, R29, 0xffff, RZ, 0xc0, !PT ;  /* 0x0000ffff1d067812 */ /* 0x000fe200078ec0ff */
[C---:B--2---:R-:W-:Y:S01]  /*5000*/  HMMA.16816.F32.BF16 R152, R128.reuse, R148, RZ ;  /* 0x000000948098723c */ /* 0x044fe200000418ff */
[--C-:B------:R-:W-:Y:S01]  /*5010*/  PRMT R31, R31, 0x5410, R5.reuse ;  /* 0x000054101f1f7816 */ /* 0x100fe20000000005 */
[----:B------:R-:W-:Y:S01]  /*5020*/  FFMA.FTZ R208, R208, UR34, -R174 ;  /* 0x00000022d0d07c23 */ /* 0x000fe200080108ae */
[----:B------:R-:W-:Y:S01]  /*5030*/  PRMT R30, R4, 0x5410, R30 ;  /* 0x00005410041e7816 */ /* 0x000fe2000000001e */
[----:B------:R-:W-:Y:S01]  /*5040*/  FFMA.FTZ R209, R209, UR34, -R174 ;  /* 0x00000022d1d17c23 */ /* 0x000fe200080108ae */
[C---:B------:R-:W-:Y:S01]  /*5050*/  LOP3.LUT R4, R29.reuse, 0xff, RZ, 0xc0, !PT ;  /* 0x000000ff1d047812 */ /* 0x040fe200078ec0ff */
[----:B------:R-:W2:Y:S01]  /*5060*/  MUFU.EX2 R184, R184 ;  /* 0x000000b800b87308 */ /* 0x000ea20000000800 */
[----:B------:R-:W-:Y:S01]  /*5070*/  PRMT R5, R29, 0x7632, R5 ;  /* 0x000076321d057816 */ /* 0x000fe20000000005 */
[C---:B------:R-:W-:Y:S01]  /*5080*/  HMMA.16816.F32.BF16 R148, R128.reuse, R150, RZ ;  /* 0x000000968094723c */ /* 0x040fe200000418ff */
[----:B------:R-:W-:Y:S01]  /*5090*/  SHF.R.U32.HI R6, RZ, 0x8, R6 ;  /* 0x00000008ff067819 */ /* 0x000fe20000011606 */
[--C-:B------:R-:W-:Y:S01]  /*50a0*/  FFMA.FTZ R217, R217, UR34, -R212.reuse ;  /* 0x00000022d9d97c23 */ /* 0x100fe200080108d4 */
[----:B------:R-:W-:Y:S01]  /*50b0*/  LOP3.LUT R5, R5, 0xff, RZ, 0xc0, !PT ;  /* 0x000000ff05057812 */ /* 0x000fe200078ec0ff */
[----:B------:R-:W-:Y:S01]  /*50c0*/  FFMA.FTZ R215, R215, UR34, -R212 ;  /* 0x00000022d7d77c23 */ /* 0x000fe200080108d4 */
[--C-:B------:R-:W-:Y:S01]  /*50d0*/  HSET2.LE.AND R30, R30, R173.reuse, PT ;  /* 0x000000ad1e1e7233 */ /* 0x100fe20003803000 */
[----:B------:R-:W-:Y:S01]  /*50e0*/  MUFU.EX2 R179, R179 ;  /* 0x000000b300b37308 */ /* 0x000fe20000000800 */
[----:B----4-:R-:W-:Y:S01]  /*50f0*/  F2FP.BF16.F32.PACK_AB R7, R178, R187 ;  /* 0x000000bbb207723e */ /* 0x010fe200000010ff */
[C---:B---3--:R-:W-:Y:S01]  /*5100*/  HMMA.16816.F32.BF16 R124, R128.reuse, R16, RZ ;  /* 0x00000010807c723c */ /* 0x048fe200000418ff */
[----:B------:R-:W-:Y:S01]  /*5110*/  PRMT R4, R4, 0x5410, R6 ;  /* 0x0000541004047816 */ /* 0x000fe20000000006 */
[--C-:B------:R-:W-:Y:S01]  /*5120*/  FFMA.FTZ R214, R214, UR34, -R212.reuse ;  /* 0x00000022d6d67c23 */ /* 0x100fe200080108d4 */
[----:B------:R-:W-:Y:S01]  /*5130*/  SHF.R.U32.HI R29, RZ, 0x18, R29 ;  /* 0x00000018ff1d7819 */ /* 0x000fe2000001161d */
[----:B------:R-:W-:Y:S01]  /*5140*/  FFMA.FTZ R237, R213, UR34, -R212 ;  /* 0x00000022d5ed7c23 */ /* 0x000fe200080108d4 */
[----:B------:R-:W-:Y:S01]  /*5150*/  LOP3.LUT R30, R7, R30, RZ, 0xc0, !PT ;  /* 0x0000001e071e7212 */ /* 0x000fe200078ec0ff */
[----:B------:R-:W3:Y:S01]  /*5160*/  MUFU.EX2 R177, R177 ;  /* 0x000000b100b17308 */ /* 0x000ee20000000800 */
[----:B------:R-:W-:Y:S01]  /*5170*/  PRMT R29, R5, 0x5410, R29 ;  /* 0x00005410051d7816 */ /* 0x000fe2000000001d */
[C---:B------:R-:W-:Y:S01]  /*5180*/  HMMA.16816.F32.BF16 R44, R128.reuse, R48, RZ ;  /* 0x00000030802c723c */ /* 0x040fe200000418ff */
[--C-:B------:R-:W-:Y:S01]  /*5190*/  HSET2.LE.AND R28, R4, R173.reuse, PT ;  /* 0x000000ad041c7233 */ /* 0x100fe20003803000 */
[--C-:B------:R-:W-:Y:S01]  /*51a0*/  FFMA.FTZ R211, R211, UR34, -R174.reuse ;  /* 0x00000022d3d37c23 */ /* 0x100fe200080108ae */
[----:B------:R-:W4:Y:S01]  /*51b0*/  LDSM.16.MT88.4 R4, [R172+0x14800] ;  /* 0x01480000ac04783b */ /* 0x000f220000004200 */
[----:B-1----:R-:W-:Y:S01]  /*51c0*/  F2FP.BF16.F32.PACK_AB R17, R188, R191 ;  /* 0x000000bfbc11723e */ /* 0x002fe200000010ff */
[--C-:B------:R-:W-:Y:S01]  /*51d0*/  FFMA.FTZ R210, R210, UR34, -R174.reuse ;  /* 0x00000022d2d27c23 */ /* 0x100fe200080108ae */
[--C-:B------:R-:W-:Y:S01]  /*51e0*/  HSET2.LE.AND R29, R29, R173.reuse, PT ;  /* 0x000000ad1d1d7233 */ /* 0x100fe20003803000 */
[----:B------:R-:W-:Y:S01]  /*51f0*/  MUFU.EX2 R203, R203 ;  /* 0x000000cb00cb7308 */ /* 0x000fe20000000800 */
[----:B--2---:R-:W-:Y:S01]  /*5200*/  F2FP.BF16.F32.PACK_AB R16, R184, R189 ;  /* 0x000000bdb810723e */ /* 0x004fe200000010ff */
[C---:B------:R-:W-:Y:S01]  /*5210*/  HMMA.16816.F32.BF16 R76, R128.reuse, R80, RZ ;  /* 0x00000050804c723c */ /* 0x040fe200000418ff */
[----:B------:R-:W-:Y:S01]  /*5220*/  LOP3.LUT R28, R17, R28, RZ, 0xc0, !PT ;  /* 0x0000001c111c7212 */ /* 0x000fe200078ec0ff */
[--C-:B------:R-:W-:Y:S01]  /*5230*/  FFMA.FTZ R207, R207, UR34, -R174.reuse ;  /* 0x00000022cfcf7c23 */ /* 0x100fe200080108ae */
[----:B------:R-:W-:Y:S01]  /*5240*/  LOP3.LUT R29, R16, R29, RZ, 0xc0, !PT ;  /* 0x0000001d101d7212 */ /* 0x000fe200078ec0ff */
[----:B------:R-:W-:Y:S01]  /*5250*/  FFMA.FTZ R236, R175, UR34, -R174 ;  /* 0x00000022afec7c23 */ /* 0x000fe200080108ae */
[----:B------:R-:W-:Y:S01]  /*5260*/  LOP3.LUT R31, R31, 0xff00ff, RZ, 0xc0, !PT ;  /* 0x00ff00ff1f1f7812 */ /* 0x000fe200078ec0ff */
[----:B------:R-:W1:Y:S01]  /*5270*/  MUFU.EX2 R204, R204 ;  /* 0x000000cc00cc7308 */ /* 0x000e620000000800 */
[----:B---3--:R-:W-:Y:S01]  /*5280*/  F2FP.BF16.F32.PACK_AB R20, R177, R179 ;  /* 0x000000b3b114723e */ /* 0x008fe200000010ff */
[----:B------:R-:W-:Y:S01]  /*5290*/  HMMA.16816.F32.BF16 R108, R128, R112, RZ ;  /* 0x00000070806c723c */ /* 0x000fe200000418ff */
[----:B------:R-:W-:Y:S01]  /*52a0*/  FADD.FTZ R197, R198, R197 ;  /* 0x000000c5c6c57221 */ /* 0x000fe20000010000 */
[----:B------:R-:W-:Y:S01]  /*52b0*/  HSET2.LE.AND R31, R31, R173, PT ;  /* 0x000000ad1f1f7233 */ /* 0x000fe20003803000 */
[----:B------:R-:W-:-:S02]  /*52c0*/  FADD.FTZ R194, R195, R194 ;  /* 0x000000c2c3c27221 */ /* 0x000fc40000010000 */
[----:B------:R-:W-:Y:S01]  /*52d0*/  FADD.FTZ R196, R196, R197 ;  /* 0x000000c5c4c47221 */ /* 0x000fe20000010000 */
[----:B------:R-:W-:Y:S01]  /*52e0*/  MUFU.EX2 R205, R205 ;  /* 0x000000cd00cd7308 */ /* 0x000fe20000000800 */
[----:B------:R-:W-:Y:S01]  /*52f0*/  LOP3.LUT R31, R20, R31, RZ, 0xc0, !PT ;  /* 0x0000001f141f7212 */ /* 0x000fe200078ec0ff */
[----:B------:R-:W-:Y:S01]  /*5300*/  HMMA.16816.F32.BF16 R160, R128, R156, RZ ;  /* 0x0000009c80a0723c */ /* 0x000fe200000418ff */
[----:B------:R-:W-:Y:S01]  /*5310*/  LDSM.16.MT88.4 R20, [R200+0x12800] ;  /* 0x01280000c814783b */ /* 0x000fe20000004200 */
[----:B------:R-:W-:Y:S01]  /*5320*/  FADD.FTZ R193, R193, R194 ;  /* 0x000000c2c1c17221 */ /* 0x000fe20000010000 */
[----:B------:R-:W-:-:S03]  /*5330*/  FADD.FTZ R196, R192, R196 ;  /* 0x000000c4c0c47221 */ /* 0x000fc60000010000 */
[----:B------:R-:W2:Y:S01]  /*5340*/  MUFU.EX2 R206, R206 ;  /* 0x000000ce00ce7308 */ /* 0x000ea20000000800 */
[----:B------:R-:W-:Y:S01]  /*5350*/  FADD.FTZ R193, R190, R193 ;  /* 0x000000c1bec17221 */ /* 0x000fe20000010000 */
[C---:B------:R-:W-:Y:S01]  /*5360*/  HMMA.16816.F32.BF16 R144, R128.reuse, R140, RZ ;  /* 0x0000008c8090723c */ /* 0x040fe200000418ff */
[----:B------:R-:W-:Y:S02]  /*5370*/  FADD.FTZ R191, R191, R196 ;  /* 0x000000c4bfbf7221 */ /* 0x000fe40000010000 */
[----:B------:R-:W-:Y:S02]  /*5380*/  FADD.FTZ R189, R189, R193 ;  /* 0x000000c1bdbd7221 */ /* 0x000fe40000010000 */
[----:B------:R-:W-:Y:S01]  /*5390*/  FADD.FTZ R191, R188, R191 ;  /* 0x000000bfbcbf7221 */ /* 0x000fe20000010000 */
[----:B------:R-:W-:Y:S01]  /*53a0*/  MUFU.EX2 R201, R201 ;  /* 0x000000c900c97308 */ /* 0x000fe20000000800 */
[----:B------:R-:W-:Y:S01]  /*53b0*/  FADD.FTZ R189, R184, R189 ;  /* 0x000000bdb8bd7221 */ /* 0x000fe20000010000 */
[----:B------:R-:W-:Y:S01]  /*53c0*/  HMMA.16816.F32.BF16 R136, R128, R132, RZ ;  /* 0x000000848088723c */ /* 0x000fe200000418ff */
[----:B------:R-:W-:-:S02]  /*53d0*/  FADD.FTZ R187, R187, R191 ;  /* 0x000000bfbbbb7221 */ /* 0x000fc40000010000 */
[----:B------:R-:W-:Y:S02]  /*53e0*/  FADD.FTZ R179, R179, R189 ;  /* 0x000000bdb3b37221 */ /* 0x000fe40000010000 */
[----:B------:R-:W-:Y:S01]  /*53f0*/  FADD.FTZ R187, R178, R187 ;  /* 0x000000bbb2bb7221 */ /* 0x000fe20000010000 */
[----:B------:R-:W3:Y:S01]  /*5400*/  MUFU.EX2 R202, R202 ;  /* 0x000000ca00ca7308 */ /* 0x000ee20000000800 */
[----:B------:R-:W-:Y:S01]  /*5410*/  FADD.FTZ R179, R177, R179 ;  /* 0x000000b3b1b37221 */ /* 0x000fe20000010000 */
[C---:B------:R-:W-:Y:S06]  /*5420*/  HMMA.16816.F32.BF16 R36, R128.reuse, R40, RZ ;  /* 0x000000288024723c */ /* 0x040fec00000418ff */
[----:B------:R-:W-:Y:S02]  /*5430*/  MUFU.EX2 R208, R208 ;  /* 0x000000d000d07308 */ /* 0x000fe40000000800 */
[C---:B------:R-:W-:Y:S06]  /*5440*/  HMMA.16816.F32.BF16 R52, R128.reuse, R56, RZ ;  /* 0x000000388034723c */ /* 0x040fec00000418ff */
[----:B------:R-:W3:Y:S02]  /*5450*/  MUFU.EX2 R209, R209 ;  /* 0x000000d100d17308 */ /* 0x000ee40000000800 */
        /* <DEDUP_REMOVED lines=29> */
[----:B------:R-:W1:Y:S07]  /*5630*/  LDSM.16.MT88.4 R16, [R218+0x10800] ;  /* 0x01080000da10783b */ /* 0x000e6e0000004200 */
[C---:B------:R-:W-:Y:S08]  /*5640*/  HMMA.16816.F32.BF16 R152, R28.reuse, R12, R152 ;  /* 0x0000000c1c98723c */ /* 0x040ff00000041898 */
        /* <DEDUP_REMOVED lines=14> */
[----:B-----5:R-:W-:Y:S01]  /*5730*/  HMMA.16816.F32.BF16 R60, R28, R8, R60 ;  /* 0x000000081c3c723c */ /* 0x020fe2000004183c */
[----:B------:R-:W-:-:S07]  /*5740*/  IMAD.U32 R8, RZ, RZ, UR35 ;  /* 0x00000023ff087e24 */ /* 0x000fce000f8e00ff */
[----:B----4-:R-:W-:Y:S01]  /*5750*/  HMMA.16816.F32.BF16 R68, R28, R4, R68 ;  /* 0x000000041c44723c */ /* 0x010fe20000041844 */
[----:B------:R-:W-:-:S05]  /*5760*/  LOP3.LUT R4, R8, UR21, R235, 0x96, !PT ;  /* 0x0000001508047c12 */ /* 0x000fca000f8e96eb */
[----:B------:R-:W-:Y:S02]  /*5770*/  IMAD.WIDE.U32 R4, R4, -0x326172a9, RZ ;  /* 0xcd9e8d5704047825 */ /* 0x000fe400078e00ff */
[----:B------:R-:W-:Y:S01]  /*5780*/  HMMA.16816.F32.BF16 R40, R28, R22, R40 ;  /* 0x000000161c28723c */ /* 0x000fe20000041828 */
[----:B------:R-:W-:Y:S02]  /*5790*/  LOP3.LUT R4, R4, UR32, R227, 0x96, !PT ;  /* 0x0000002004047c12 */ /* 0x000fe4000f8e96e3 */
[----:B------:R-:W-:-:S05]  /*57a0*/  LOP3.LUT R22, R238, UR33, R5, 0x96, !PT ;  /* 0x00000021ee167c12 */ /* 0x000fca000f8e9605 */
[----:B------:R-:W-:Y:S01]  /*57b0*/  HMMA.16816.F32.BF16 R64, R28, R10, R64 ;  /* 0x0000000a1c40723c */ /* 0x000fe20000041840 */
[----:B------:R-:W4:Y:S01]  /*57c0*/  LDSM.16.MT88.4 R8, [R200+0x16800] ;  /* 0x01680000c808783b */ /* 0x000f220000004200 */
[----:B------:R-:W-:-:S06]  /*57d0*/  IMAD.WIDE.U32 R22, R22, -0x2daee0ad, RZ ;  /* 0xd2511f5316167825 */ /* 0x000fcc00078e00ff */
[----:B-1----:R-:W-:Y:S01]  /*57e0*/  HMMA.16816.F32.BF16 R84, R28, R16, R84 ;  /* 0x000000101c54723c */ /* 0x002fe20000041854 */
[----:B------:R-:W-:-:S07]  /*57f0*/  IMAD.WIDE.U32 R16, R4, -0x2daee0ad, RZ ;  /* 0xd2511f5304107825 */ /* 0x000fce00078e00ff */
[C---:B------:R-:W-:Y:S01]  /*5800*/  HMMA.16816.F32.BF16 R72, R28.reuse, R6, R72 ;  /* 0x000000061c48723c */ /* 0x040fe20000041848 */
[----:B------:R1:W5:Y:S07]  /*5810*/  LDSM.16.MT88.4 R4, [R218+0x16800] ;  /* 0x01680000da04783b */ /* 0x00036e0000004200 */
[----:B------:R-:W-:Y:S01]  /*5820*/  HMMA.16816.F32.BF16 R112, R28, R170, R112 ;  /* 0x000000aa1c70723c */ /* 0x000fe20000041870 */
[----:B------:R-:W-:-:S05]  /*5830*/  LOP3.LUT R170, R22, UR39, R17, 0x96, !PT ;  /* 0x0000002716aa7c12 */ /* 0x000fca000f8e9611 */
[----:B------:R-:W-:Y:S02]  /*5840*/  IMAD.WIDE.U32 R170, R170, -0x326172a9, RZ ;  /* 0xcd9e8d57aaaa7825 */ /* 0x000fe400078e00ff */
[----:B------:R-:W-:Y:S01]  /*5850*/  HMMA.16816.F32.BF16 R36, R28, R20, R36 ;  /* 0x000000141c24723c */ /* 0x000fe20000041824 */
[----:B------:R-:W-:-:S05]  /*5860*/  LOP3.LUT R20, R230, UR40, R23, 0x96, !PT ;  /* 0x00000028e6147c12 */ /* 0x000fca000f8e9617 */
[----:B------:R-:W-:Y:S02]  /*5870*/  IMAD.WIDE.U32 R20, R20, -0x326172a9, RZ ;  /* 0xcd9e8d5714147825 */ /* 0x000fe400078e00ff */
[----:B------:R-:W-:Y:S01]  /*5880*/  HMMA.16816.F32.BF16 R108, R28, R168, R108 ;  /* 0x000000a81c6c723c */ /* 0x000fe2000004186c */
[----:B------:R-:W-:-:S07]  /*5890*/  LOP3.LUT R168, R20, UR30, R171, 0x96, !PT ;  /* 0x0000001e14a87c12 */ /* 0x000fce000f8e96ab */
[C---:B--2---:R-:W-:Y:S01]  /*58a0*/  HMMA.16816.F32.BF16 R92, R28.reuse, R12, R92 ;  /* 0x0000000c1c5c723c */ /* 0x044fe2000004185c */
[----:B------:R-:W-:Y:S01]  /*58b0*/  LOP3.LUT R12, R226, UR31, R21, 0x96, !PT ;  /* 0x0000001fe20c7c12 */ /* 0x000fe2000f8e9615 */
[----:B------:R-:W-:Y:S01]  /*58c0*/  IMAD.WIDE.U32 R168, R168, -0x2daee0ad, RZ ;  /* 0xd2511f53a8a87825 */ /* 0x000fe200078e00ff */
[----:B------:R-:W-:Y:S03]  /*58d0*/  LDSM.16.MT88.4 R20, [R172+0x13000] ;  /* 0x01300000ac14783b */ /* 0x000fe60000004200 */
[----:B------:R-:W-:Y:S02]  /*58e0*/  IMAD.WIDE.U32 R12, R12, -0x2daee0ad, RZ ;  /* 0xd2511f530c0c7825 */ /* 0x000fe400078e00ff */
[----:B----4-:R-:W-:Y:S03]  /*58f0*/  HMMA.16816.F32.BF16 R104, R28, R10, R104 ;  /* 0x0000000a1c68723c */ /* 0x010fe60000041868 */
[----:B-1----:R-:W-:-:S02]  /*5900*/  LOP3.LUT R218, R16, UR38, R13, 0x96, !PT ;  /* 0x0000002610da7c12 */ /* 0x002fc4000f8e960d */
[----:B------:R-:W-:-:S03]  /*5910*/  LOP3.LUT R12, R12, UR37, R169, 0x96, !PT ;  /* 0x000000250c0c7c12 */ /* 0x000fc6000f8e96a9 */
[----:B------:R-:W-:Y:S01]  /*5920*/  IMAD.WIDE.U32 R218, R218, -0x326172a9, RZ ;  /* 0xcd9e8d57dada7825 */ /* 0x000fe200078e00ff */
[----:B------:R-:W-:Y:S03]  /*5930*/  HMMA.16816.F32.BF16 R100, R28, R8, R100 ;  /* 0x000000081c64723c */ /* 0x000fe60000041864 */
[----:B------:R-:W-:Y:S01]  /*5940*/  IMAD.WIDE.U32 R12, R12, -0x326172a9, RZ ;  /* 0xcd9e8d570c0c7825 */ /* 0x000fe200078e00ff */
[----:B------:R-:W-:-:S03]  /*5950*/  LOP3.LUT R170, R170, UR29, R219, 0x96, !PT ;  /* 0x0000001daaaa7c12 */ /* 0x000fc6000f8e96db */
[----:B------:R-:W-:Y:S01]  /*5960*/  IMAD.MOV.U32 R11, RZ, RZ, R12 ;  /* 0x000000ffff0b7224 */ /* 0x000fe200078e000c */
[----:B------:R-:W-:Y:S01]  /*5970*/  LOP3.LUT R16, R218, UR28, R13, 0x96, !PT ;  /* 0x0000001cda107c12 */ /* 0x000fe2000f8e960d */
[C---:B-----5:R-:W-:Y:S01]  /*5980*/  HMMA.16816.F32.BF16 R116, R28.reuse, R4, R116 ;  /* 0x000000041c74723c */ /* 0x060fe20000041874 */
[----:B------:R-:W-:Y:S01]  /*5990*/  PRMT R9, R12, 0x7773, RZ ;  /* 0x000077730c097816 */ /* 0x000fe200000000ff */
[----:B------:R-:W-:Y:S01]  /*59a0*/  IMAD.IADD R218, R182, 0x1, R200 ;  /* 0x00000001b6da7824 */ /* 0x000fe200078e02c8 */
[----:B------:R-:W-:Y:S01]  /*59b0*/  PRMT R10, R12, 0x7772, RZ ;  /* 0x000077720c0a7816 */ /* 0x000fe200000000ff */
[----:B------:R-:W-:Y:S01]  /*59c0*/  IMAD.WIDE.U32 R170, R170, -0x2daee0ad, RZ ;  /* 0xd2511f53aaaa7825 */ /* 0x000fe200078e00ff */
[----:B------:R-:W-:Y:S02]  /*59d0*/  LOP3.LUT R5, R16, 0xffff, RZ, 0xc0, !PT ;  /* 0x0000ffff10057812 */ /* 0x000fe400078ec0ff */
[----:B------:R-:W-:Y:S01]  /*59e0*/  PRMT R8, R12, 0x7771, RZ ;  /* 0x000077710c087816 */ /* 0x000fe200000000ff */
[----:B------:R-:W-:Y:S01]  /*59f0*/  HMMA.16816.F32.BF16 R160, R28, R32, R160 ;  /* 0x000000201ca0723c */ /* 0x000fe200000418a0 */
[----:B------:R-:W-:-:S02]  /*5a00*/  LOP3.LUT R4, R11, 0xff, RZ, 0xc0, !PT ;  /* 0x000000ff0b047812 */ /* 0x000fc400078ec0ff */
[----:B------:R-:W-:Y:S02]  /*5a10*/  SHF.R.U32.HI R5, RZ, 0x8, R5 ;  /* 0x00000008ff057819 */ /* 0x000fe40000011605 */
[----:B------:R-:W-:Y:S02]  /*5a20*/  PRMT R9, R10, 0x5410, R9 ;  /* 0x000054100a097816 */ /* 0x000fe40000000009 */
[----:B------:R-:W-:Y:S01]  /*5a30*/  PRMT R4, R4, 0x5410, R8 ;  /* 0x0000541004047816 */ /* 0x000fe20000000008 */
[----:B------:R-:W-:Y:S01]  /*5a40*/  HMMA.16816.F32.BF16 R156, R28, R34, R156 ;  /* 0x000000221c9c723c */ /* 0x000fe2000004189c */
[----:B------:R-:W1:Y:S01]  /*5a50*/  LDSM.16.MT88.4 R32, [R199+0x16800] ;  /* 0x01680000c720783b */ /* 0x000e620000004200 */
[----:B------:R-:W-:-:S06]  /*5a60*/  LOP3.LUT R168, R168, UR36, R171, 0x96, !PT ;  /* 0x00000024a8a87c12 */ /* 0x000fcc000f8e96ab */
[C---:B------:R-:W-:Y:S01]  /*5a70*/  HMMA.16816.F32.BF16 R136, R28.reuse, R24, R136 ;  /* 0x000000181c88723c */ /* 0x040fe20000041888 */
[----:B------:R-:W-:Y:S02]  /*5a80*/  LOP3.LUT R24, R16, 0xff, RZ, 0xc0, !PT ;  /* 0x000000ff10187812 */ /* 0x000fe400078ec0ff */
[----:B------:R-:W-:Y:S02]  /*5a90*/  SHF.R.U32.HI R25, RZ, 0x18, R16 ;  /* 0x00000018ff197819 */ /* 0x000fe40000011610 */
[--C-:B------:R-:W-:Y:S02]  /*5aa0*/  PRMT R24, R24, 0x5410, R5.reuse ;  /* 0x0000541018187816 */ /* 0x100fe40000000005 */
[----:B------:R-:W-:Y:S01]  /*5ab0*/  PRMT R5, R16, 0x7632, R5 ;  /* 0x0000763210057816 */ /* 0x000fe20000000005 */
[----:B------:R-:W-:Y:S01]  /*5ac0*/  HMMA.16816.F32.BF16 R132, R28, R26, R132 ;  /* 0x0000001a1c84723c */ /* 0x000fe20000041884 */
[----:B------:R-:W-:Y:S02]  /*5ad0*/  LOP3.LUT R27, R9, 0xff00ff, RZ, 0xc0, !PT ;  /* 0x00ff00ff091b7812 */ /* 0x000fe400078ec0ff */
[----:B------:R-:W-:Y:S01]  /*5ae0*/  HSET2.LE.AND R26, R4, R173, PT ;  /* 0x000000ad041a7233 */ /* 0x000fe20003803000 */
[----:B------:R-:W2:Y:S01]  /*5af0*/  LDSM.16.MT88.4 R8, [R172+0x15000] ;  /* 0x01500000ac08783b */ /* 0x000ea20000004200 */
[----:B------:R-:W-:-:S02]  /*5b00*/  LOP3.LUT R5, R5, 0xff, RZ, 0xc0, !PT ;  /* 0x000000ff05057812 */ /* 0x000fc400078ec0ff */
[--C-:B------:R-:W-:Y:S01]  /*5b10*/  HSET2.LE.AND R27, R27, R173.reuse, PT ;  /* 0x000000ad1b1b7233 */ /* 0x100fe20003803000 */
[C---:B------:R-:W-:Y:S01]  /*5b20*/  HMMA.16816.F32.BF16 R120, R28.reuse, R6, R120 ;  /* 0x000000061c78723c */ /* 0x040fe20000041878 */
[----:B------:R-:W-:Y:S02]  /*5b30*/  F2FP.BF16.F32.PACK_AB R6, R204, R203 ;  /* 0x000000cbcc06723e */ /* 0x000fe400000010ff */
[----:B------:R-:W-:Y:S02]  /*5b40*/  F2FP.BF16.F32.PACK_AB R4, R206, R205 ;  /* 0x000000cdce04723e */ /* 0x000fe400000010ff */
[----:B------:R-:W-:Y:S02]  /*5b50*/  PRMT R25, R5, 0x5410, R25 ;  /* 0x0000541005197816 */ /* 0x000fe40000000019 */
[----:B------:R-:W-:Y:S01]  /*5b60*/  LOP3.LUT R26, R6, R26, RZ, 0xc0, !PT ;  /* 0x0000001a061a7212 */ /* 0x000fe200078ec0ff */
[----:B------:R-:W-:Y:S01]  /*5b70*/  HMMA.16816.F32.BF16 R96, R28, R14, R96 ;  /* 0x0000000e1c60723c */ /* 0x000fe20000041860 */
[----:B------:R-:W-:Y:S01]  /*5b80*/  LOP3.LUT R27, R4, R27, RZ, 0xc0, !PT ;  /* 0x0000001b041b7212 */ /* 0x000fe200078ec0ff */
[----:B------:R-:W-:Y:S01]  /*5b90*/  LDSM.16.MT88.4 R12, [R172+0x11000] ;  /* 0x01100000ac0c783b */ /* 0x000fe20000004200 */
[----:B------:R-:W-:-:S02]  /*5ba0*/  HSET2.LE.AND R24, R24, R173, PT ;  /* 0x000000ad18187233 */ /* 0x000fc40003803000 */
[----:B------:R-:W-:Y:S01]  /*5bb0*/  HSET2.LE.AND R25, R25, R173, PT ;  /* 0x000000ad19197233 */ /* 0x000fe20003803000 */
[----:B------:R-:W4:Y:S02]  /*5bc0*/  LDSM.16.MT88.4 R4, [R218+0x11000] ;  /* 0x01100000da04783b */ /* 0x000f240000004200 */
[C---:B------:R-:W-:Y:S02]  /*5bd0*/  HMMA.16816.F32.BF16 R88, R28.reuse, R18, R88 ;  /* 0x000000121c58723c */ /* 0x040fe40000041858 */
[----:B------:R-:W5:Y:S06]  /*5be0*/  LDSM.16.MT88.4 R16, [R172+0x17000] ;  /* 0x01700000ac10783b */ /* 0x000f6c0000004200 */
[C---:B-1----:R-:W-:Y:S01]  /*5bf0*/  HMMA.16816.F32.BF16 R124, R28.reuse, R32, R124 ;  /* 0x000000201c7c723c */ /* 0x042fe2000004187c */
[----:B---3--:R-:W-:Y:S01]  /*5c00*/  F2FP.BF16.F32.PACK_AB R33, R202, R201 ;  /* 0x000000c9ca21723e */ /* 0x008fe200000010ff */
[----:B------:R-:W-:Y:S01]  /*5c10*/  FADD.FTZ R201, R201, R187 ;  /* 0x000000bbc9c97221 */ /* 0x000fe20000010000 */
[----:B------:R-:W-:Y:S01]  /*5c20*/  F2FP.BF16.F32.PACK_AB R32, R209, R208 ;  /* 0x000000d0d120723e */ /* 0x000fe200000010ff */
[----:B------:R-:W-:Y:S01]  /*5c30*/  FADD.FTZ R208, R208, R179 ;  /* 0x000000b3d0d07221 */ /* 0x000fe20000010000 */
[----:B------:R-:W-:Y:S01]  /*5c40*/  LOP3.LUT R24, R33, R24, RZ, 0xc0, !PT ;  /* 0x0000001821187212 */ /* 0x000fe200078ec0ff */
[----:B------:R-:W-:Y:S01]  /*5c50*/  FADD.FTZ R201, R202, R201 ;  /* 0x000000c9cac97221 */ /* 0x000fe20000010000 */
[----:B------:R-:W-:Y:S01]  /*5c60*/  LOP3.LUT R25, R32, R25, RZ, 0xc0, !PT ;  /* 0x0000001920197212 */ /* 0x000fe200078ec0ff */
[----:B------:R-:W-:Y:S01]  /*5c70*/  HMMA.16816.F32.BF16 R128, R28, R34, R128 ;  /* 0x000000221c80723c */ /* 0x000fe20000041880 */
[----:B------:R-:W-:Y:S01]  /*5c80*/  LDSM.16.MT88.4 R28, [R200+0x11000] ;  /* 0x01100000c81c783b */ /* 0x000fe20000004200 */
[----:B------:R-:W-:Y:S01]  /*5c90*/  FADD.FTZ R208, R209, R208 ;  /* 0x000000d0d1d07221 */ /* 0x000fe20000010000 */
[----:B------:R-:W-:-:S02]  /*5ca0*/  FADD.FTZ R203, R203, R201 ;  /* 0x000000c9cbcb7221 */ /* 0x000fc40000010000 */
[----:B------:R-:W-:Y:S01]  /*5cb0*/  LDSM.16.MT88.4 R32, [R218+0x17000] ;  /* 0x01700000da20783b */ /* 0x000fe20000004200 */
[----:B------:R-:W-:Y:S01]  /*5cc0*/  FADD.FTZ R205, R205, R208 ;  /* 0x000000d0cdcd7221 */ /* 0x000fe20000010000 */
[----:B------:R-:W-:Y:S01]  /*5cd0*/  FADD.FTZ R203, R204, R203 ;  /* 0x000000cbcccb7221 */ /* 0x000fe20000010000 */
[----:B--2---:R-:W-:Y:S02]  /*5ce0*/  HMMA.16816.F32.BF16 R76, R24, R8, R76 ;  /* 0x00000008184c723c */ /* 0x004fe4000004184c */
        /* <DEDUP_REMOVED lines=24> */
[----:B-1----:R-:W-:Y:S01]  /*5e70*/  HMMA.16816.F32.BF16 R92, R24, R8, R92 ;  /* 0x00000008185c723c */ /* 0x002fe2000004185c */
[----:B------:R-:W-:Y:S01]  /*5e80*/  IMAD.MOV.U32 R8, RZ, RZ, R170 ;  /* 0x000000ffff087224 */ /* 0x000fe200078e00aa */
[----:B------:R-:W-:-:S04]  /*5e90*/  PRMT R9, R170, 0x7773, RZ ;  /* 0x00007773aa097816 */ /* 0x000fc800000000ff */
[----:B------:R-:W-:Y:S02]  /*5ea0*/  LOP3.LUT R8, R8, 0xff, RZ, 0xc0, !PT ;  /* 0x000000ff08087812 */ /* 0x000fe400078ec0ff */
[----:B----4-:R-:W-:Y:S01]  /*5eb0*/  HMMA.16816.F32.BF16 R40, R24, R18, R40 ;  /* 0x000000121828723c */ /* 0x010fe20000041828 */
[C---:B------:R-:W-:Y:S02]  /*5ec0*/  LOP3.LUT R18, R168.reuse, 0xffff, RZ, 0xc0, !PT ;  /* 0x0000ffffa8127812 */ /* 0x040fe400078ec0ff */
[----:B------:R-:W-:Y:S02]  /*5ed0*/  LOP3.LUT R19, R168, 0xff, RZ, 0xc0, !PT ;  /* 0x000000ffa8137812 */ /* 0x000fe400078ec0ff */
[----:B------:R-:W-:-:S03]  /*5ee0*/  SHF.R.U32.HI R18, RZ, 0x8, R18 ;  /* 0x00000008ff127819 */ /* 0x000fc60000011612 */
[C---:B------:R-:W-:Y:S01]  /*5ef0*/  HMMA.16816.F32.BF16 R36, R24.reuse, R16, R36 ;  /* 0x000000101824723c */ /* 0x040fe20000041824 */
[C---:B------:R-:W-:Y:S02]  /*5f00*/  PRMT R16, R170.reuse, 0x7771, RZ ;  /* 0x00007771aa107816 */ /* 0x040fe400000000ff */
[----:B------:R-:W-:Y:S02]  /*5f10*/  PRMT R17, R170, 0x7772, RZ ;  /* 0x00007772aa117816 */ /* 0x000fe400000000ff */
[----:B------:R-:W-:Y:S02]  /*5f20*/  PRMT R16, R8, 0x5410, R16 ;  /* 0x0000541008107816 */ /* 0x000fe40000000010 */
[----:B------:R-:W-:Y:S01]  /*5f30*/  PRMT R17, R17, 0x5410, R9 ;  /* 0x0000541011117816 */ /* 0x000fe20000000009 */
[----:B--2---:R-:W-:Y:S01]  /*5f40*/  HMMA.16816.F32.BF16 R100, R24, R4, R100 ;  /* 0x000000041864723c */ /* 0x004fe20000041864 */
[----:B------:R-:W-:Y:S02]  /*5f50*/  PRMT R5, R168, 0x7632, R5 ;  /* 0x00007632a8057816 */ /* 0x000fe40000000005 */
[----:B------:R-:W-:-:S02]  /*5f60*/  SHF.R.U32.HI R4, RZ, 0x18, R168 ;  /* 0x00000018ff047819 */ /* 0x000fc400000116a8 */
[----:B------:R-:W-:Y:S01]  /*5f70*/  LOP3.LUT R5, R5, 0xff, RZ, 0xc0, !PT ;  /* 0x000000ff05057812 */ /* 0x000fe200078ec0ff */
[----:B------:R-:W-:Y:S01]  /*5f80*/  LDSM.16.MT88.4 R168, [R218+0x15800] ;  /* 0x01580000daa8783b */ /* 0x000fe20000004200 */
[----:B------:R-:W-:Y:S01]  /*5f90*/  PRMT R18, R19, 0x5410, R18 ;  /* 0x0000541013127816 */ /* 0x000fe20000000012 */
[C---:B------:R-:W-:Y:S01]  /*5fa0*/  HMMA.16816.F32.BF16 R104, R24.reuse, R6, R104 ;  /* 0x000000061868723c */ /* 0x040fe20000041868 */
[----:B------:R-:W-:Y:S02]  /*5fb0*/  PRMT R5, R5, 0x5410, R4 ;  /* 0x0000541005057816 */ /* 0x000fe40000000004 */
[----:B------:R-:W-:Y:S02]  /*5fc0*/  LOP3.LUT R7, R17, 0xff00ff, RZ, 0xc0, !PT ;  /* 0x00ff00ff11077812 */ /* 0x000fe400078ec0ff */
[--C-:B------:R-:W-:Y:S02]  /*5fd0*/  HSET2.LE.AND R6, R16, R173.reuse, PT ;  /* 0x000000ad10067233 */ /* 0x100fe40003803000 */
[--C-:B------:R-:W-:Y:S01]  /*5fe0*/  HSET2.LE.AND R4, R18, R173.reuse, PT ;  /* 0x000000ad12047233 */ /* 0x100fe20003803000 */
[----:B------:R-:W-:Y:S01]  /*5ff0*/  HMMA.16816.F32.BF16 R44, R24, R20, R44 ;  /* 0x00000014182c723c */ /* 0x000fe2000004182c */
[----:B------:R-:W-:Y:S01]  /*6000*/  LDSM.16.MT88.4 R16, [R172+0x17800] ;  /* 0x01780000ac10783b */ /* 0x000fe20000004200 */
[----:B------:R-:W-:-:S02]  /*6010*/  HSET2.LE.AND R7, R7, R173, PT ;  /* 0x000000ad07077233 */ /* 0x000fc40003803000 */
[----:B------:R-:W-:-:S04]  /*6020*/  HSET2.LE.AND R5, R5, R173, PT ;  /* 0x000000ad05057233 */ /* 0x000fc80003803000 */
[C---:B------:R-:W-:Y:S01]  /*6030*/  HMMA.16816.F32.BF16 R48, R24.reuse, R22, R48 ;  /* 0x000000161830723c */ /* 0x040fe20000041830 */
[----:B------:R-:W1:Y:S07]  /*6040*/  LDSM.16.MT88.4 R20, [R199+0x11000] ;  /* 0x01100000c714783b */ /* 0x000e6e0000004200 */
[C---:B---3--:R-:W-:Y:S08]  /*6050*/  HMMA.16816.F32.BF16 R68, R24.reuse, R12, R68 ;  /* 0x0000000c1844723c */ /* 0x048ff00000041844 */
[C---:B------:R-:W-:Y:S01]  /*6060*/  HMMA.16816.F32.BF16 R72, R24.reuse, R14, R72 ;  /* 0x0000000e1848723c */ /* 0x040fe20000041848 */
[----:B------:R-:W2:Y:S07]  /*6070*/  LDSM.16.MT88.4 R12, [R172+0x11800] ;  /* 0x01180000ac0c783b */ /* 0x000eae0000004200 */
[C---:B------:R-:W-:Y:S01]  /*6080*/  HMMA.16816.F32.BF16 R96, R24.reuse, R10, R96 ;  /* 0x0000000a1860723c */ /* 0x040fe20000041860 */
[----:B------:R-:W3:Y:S07]  /*6090*/  LDSM.16.MT88.4 R8, [R172+0x13800] ;  /* 0x01380000ac08783b */ /* 0x000eee0000004200 */
[----:B-----5:R-:W-:Y:S01]  /*60a0*/  HMMA.16816.F32.BF16 R124, R24, R28, R124 ;  /* 0x0000001c187c723c */ /* 0x020fe2000004187c */
[----:B------:R-:W-:Y:S01]  /*60b0*/  F2FP.BF16.F32.PACK_AB R28, R215, R217 ;  /* 0x000000d9d71c723e */ /* 0x000fe200000010ff */
[----:B------:R-:W-:Y:S01]  /*60c0*/  FADD.FTZ R217, R217, R203 ;  /* 0x000000cbd9d97221 */ /* 0x000fe20000010000 */
[----:B------:R-:W-:-:S02]  /*60d0*/  F2FP.BF16.F32.PACK_AB R29, R237, R214 ;  /* 0x000000d6ed1d723e */ /* 0x000fc400000010ff */
[----:B------:R-:W-:Y:S01]  /*60e0*/  LOP3.LUT R4, R28, R4, RZ, 0xc0, !PT ;  /* 0x000000041c047212 */ /* 0x000fe200078ec0ff */
[----:B------:R-:W-:Y:S01]  /*60f0*/  FADD.FTZ R217, R215, R217 ;  /* 0x000000d9d7d97221 */ /* 0x000fe20000010000 */
[----:B------:R-:W-:Y:S01]  /*6100*/  F2FP.BF16.F32.PACK_AB R28, R236, R207 ;  /* 0x000000cfec1c723e */ /* 0x000fe200000010ff */
[C---:B------:R-:W-:Y:S01]  /*6110*/  HMMA.16816.F32.BF16 R116, R24.reuse, R32, R116 ;  /* 0x000000201874723c */ /* 0x040fe20000041874 */
[----:B------:R-:W-:Y:S01]  /*6120*/  F2FP.BF16.F32.PACK_AB R32, R210, R211 ;  /* 0x000000d3d220723e */ /* 0x000fe200000010ff */
[----:B------:R-:W-:Y:S01]  /*6130*/  FADD.FTZ R211, R211, R205 ;  /* 0x000000cdd3d37221 */ /* 0x000fe20000010000 */
[----:B------:R-:W-:Y:S01]  /*6140*/  LOP3.LUT R6, R29, R6, RZ, 0xc0, !PT ;  /* 0x000000061d067212 */ /* 0x000fe200078ec0ff */
[----:B------:R-:W-:Y:S01]  /*6150*/  FADD.FTZ R217, R214, R217 ;  /* 0x000000d9d6d97221 */ /* 0x000fe20000010000 */
[----:B------:R-:W-:Y:S01]  /*6160*/  LOP3.LUT R5, R32, R5, RZ, 0xc0, !PT ;  /* 0x0000000520057212 */ /* 0x000fe200078ec0ff */
[----:B------:R-:W-:Y:S01]  /*6170*/  FADD.FTZ R211, R210, R211 ;  /* 0x000000d3d2d37221 */ /* 0x000fe20000010000 */
[----:B------:R-:W-:Y:S01]  /*6180*/  LOP3.LUT R7, R28, R7, RZ, 0xc0, !PT ;  /* 0x000000071c077212 */ /* 0x000fe200078ec0ff */
[----:B-1----:R-:W-:Y:S01]  /*6190*/  HMMA.16816.F32.BF16 R136, R24, R20, R136 ;  /* 0x000000141888723c */ /* 0x002fe20000041888 */
[----:B------:R-:W-:Y:S01]  /*61a0*/  FADD.FTZ R237, R237, R217 ;  /* 0x000000d9eded7221 */ /* 0x000fe20000010000 */
[----:B------:R-:W-:-:S04]  /*61b0*/  FADD.FTZ R211, R207, R211 ;  /* 0x000000d3cfd37221 */ /* 0x000fc80000010000 */
[----:B------:R-:W-:Y:S02]  /*61c0*/  FADD.FTZ R236, R236, R211 ;  /* 0x000000d3ecec7221 */ /* 0x000fe40000010000 */
[----:B------:R-:W-:Y:S01]  /*61d0*/  HMMA.16816.F32.BF16 R132, R24, R22, R132 ;  /* 0x000000161884723c */ /* 0x000fe20000041884 */
[----:B------:R-:W1:Y:S04]  /*61e0*/  LDSM.16.MT88.4 R20, [R172+0x15800] ;  /* 0x01580000ac14783b */ /* 0x000e680000004200 */
[----:B------:R-:W-:Y:S03]  /*61f0*/  LDSM.16.MT88.4 R172, [R218+0x13800] ;  /* 0x01380000daac783b */ /* 0x000fe60000004200 */
        /* <DEDUP_REMOVED lines=8> */
[----:B------:R-:W4:Y:S07]  /*6280*/  LDSM.16.MT88.4 R16, [R199+0x11800] ;  /* 0x01180000c710783b */ /* 0x000f2e0000004200 */
        /* <DEDUP_REMOVED lines=45> */
[--C-:B------:R-:W-:Y:S01]  /*6560*/  SHF.R.U32.HI R181, RZ, 0x1, R180.reuse ;  /* 0x00000001ffb57819 */ /* 0x100fe200000116b4 */
[----:B------:R-:W-:Y:S01]  /*6570*/  IMAD.MOV.U32 R184, RZ, RZ, 0x20 ;  /* 0x00000020ffb87424 */ /* 0x000fe200078e00ff */
[----:B------:R-:W-:Y:S01]  /*6580*/  LOP3.LUT R165, R186, 0x1f8, RZ, 0xc0, !PT ;  /* 0x000001f8baa57812 */ /* 0x000fe200078ec0ff */
[----:B------:R-:W-:Y:S01]  /*6590*/  USHF.R.S32.HI UR19, URZ, 0x1f, UR22 ;  /* 0x0000001fff137899 */ /* 0x000fe20008011416 */
[----:B------:R-:W-:Y:S01]  /*65a0*/  LOP3.LUT R217, R181, 0x8, RZ, 0xc0, !PT ;  /* 0x00000008b5d97812 */ /* 0x000fe200078ec0ff */
[----:B------:R-:W-:Y:S01]  /*65b0*/  UIADD3 UR41, UPT, UPT, UR23, -0x2, URZ ;  /* 0xfffffffe17297890 */ /* 0x000fe2000fffe0ff */
[----:B------:R-:W-:Y:S01]  /*65c0*/  LOP3.LUT R11, R165, 0x38, R180, 0x78, !PT ;  /* 0x00000038a50b7812 */ /* 0x000fe200078e78b4 */
        /* <DEDUP_REMOVED lines=10> */
[----:B------:R-:W-:Y:S01]  /*6670*/  IMAD.U32 R6, RZ, RZ, UR34 ;  /* 0x00000022ff067e24 */ /* 0x000fe2000f8e00ff */
[----:B------:R-:W-:Y:S01]  /*6680*/  UIMAD UR28, UR22, UR5, UR28 ;  /* 0x00000005161c72a4 */ /* 0x000fe2000f8e021c */
[----:B------:R-:W-:Y:S01]  /*6690*/  IMAD.WIDE.U32 R8, R8, UR22, R4 ;  /* 0x0000001608087c25 */ /* 0x000fe2000f8e0004 */
[----:B------:R-:W-:Y:S01]  /*66a0*/  USHF.L.U64.HI UR30, UR10, 0x4, UR11 ;  /* 0x000000040a1e7899 */ /* 0x000fe2000801020b */
[----:B------:R-:W-:Y:S01]  /*66b0*/  SEL R184, R184, 0xffffffe0, !P2 ;  /* 0xffffffe0b8b87807 */ /* 0x000fe20005000000 */
[----:B------:R-:W-:Y:S01]  /*66c0*/  ULEA UR29, UP0, UR34, UR32, 0x6 ;  /* 0x00000020221d7291 */ /* 0x000fe2000f8030ff */
[----:B------:R-:W-:Y:S01]  /*66d0*/  IMAD.SHL.U32 R5, R180, 0x20, RZ ;  /* 0x00000020b4057824 */ /* 0x000fe200078e00ff */
[----:B------:R-:W-:Y:S01]  /*66e0*/  BAR.SYNC.DEFER_BLOCKING 0x0 ;  /* 0x0000000000007b1d */ /* 0x000fe20000010000 */
[----:B------:R-:W-:Y:S01]  /*66f0*/  VIADD R12, R9, UR28 ;  /* 0x0000001c090c7c36 */ /* 0x000fe20008000000 */
[----:B---3--:R-:W-:Y:S01]  /*6700*/  LEA R4, P0, R8, UR8, 0x1 ;  /* 0x0000000808047c11 */ /* 0x008fe2000f8008ff */
[----:B------:R-:W-:Y:S01]  /*6710*/  ULEA.HI.X UR28, UR34, UR30, UR31, 0x6, UP0 ;  /* 0x0000001e221c7291 */ /* 0x000fe200080f341f */
[----:B------:R-:W-:Y:S01]  /*6720*/  LOP3.LUT R5, R176, 0x7c00, R5, 0xf8, !PT ;  /* 0x00007c00b0057812 */ /* 0x000fe200078ef805 */
[----:B------:R-:W-:Y:S01]  /*6730*/  IMAD.U32 R10, RZ, RZ, UR29 ;  /* 0x0000001dff0a7e24 */ /* 0x000fe2000f8e00ff */
[----:B------:R-:W-:Y:S01]  /*6740*/  LEA.HI.X R12, R8, UR9, R12, 0x1, P0 ;  /* 0x00000009080c7c11 */ /* 0x000fe200080f0c0c */
[----:B------:R-:W-:Y:S01]  /*6750*/  ULEA UR33, UP0, UR10, UR29, 0x5 ;  /* 0x0000001d0a217291 */ /* 0x000fe2000f8028ff */
[----:B------:R-:W-:Y:S01]  /*6760*/  LOP3.LUT R217, R5, R166, R217, 0xf6, !PT ;  /* 0x000000a605d97212 */ /* 0x000fe200078ef6d9 */
[----:B------:R-:W-:Y:S01]  /*6770*/  IMAD.U32 R5, RZ, RZ, UR31 ;  /* 0x0000001fff057e24 */ /* 0x000fe2000f8e00ff */
[----:B------:R-:W-:Y:S01]  /*6780*/  UIADD3 UR31, UP1, UPT, UR29, UR32, URZ ;  /* 0x000000201d1f7290 */ /* 0x000fe2000ff3e0ff */
[-C--:B------:R-:W-:Y:S01]  /*6790*/  LEA R18, P0, R6, R4.reuse, 0x7 ;  /* 0x0000000406127211 */ /* 0x080fe200078038ff */
[----:B------:R-:W-:Y:S01]  /*67a0*/  IMAD.U32 R9, RZ, RZ, UR28 ;  /* 0x0000001cff097e24 */ /* 0x000fe2000f8e00ff */
[----:B------:R-:W-:Y:S01]  /*67b0*/  LEA R16, P4, R10, R4, 0x1 ;  /* 0x000000040a107211 */ /* 0x000fe200078808ff */
[----:B------:R-:W-:Y:S01]  /*67c0*/  UIADD3.X UR30, UPT, UPT, UR28, UR30, URZ, UP1, !UPT ;  /* 0x0000001e1c1e7290 */ /* 0x000fe20008ffe4ff */
[-C--:B------:R-:W-:Y:S01]  /*67d0*/  LEA.HI.X R19, R6, R12.reuse, R5, 0x7, P0 ;  /* 0x0000000c06137211 */ /* 0x080fe200000f3c05 */
[----:B------:R-:W-:Y:S01]  /*67e0*/  IMAD.U32 R8, RZ, RZ, UR31 ;  /* 0x0000001fff087e24 */ /* 0x000fe2000f8e00ff */
[----:B------:R-:W-:Y:S01]  /*67f0*/  LEA R166, R11, UR6, 0x1 ;  /* 0x000000060ba67c11 */ /* 0x000fe2000f8e08ff */
[----:B------:R-:W-:Y:S01]  /*6800*/  ULEA.HI.X UR32, UR10, UR28, UR11, 0x5, UP0 ;  /* 0x0000001c0a207291 */ /* 0x000fe200080f2c0b */
[----:B------:R-:W-:Y:S01]  /*6810*/  IMAD.U32 R7, RZ, RZ, UR35 ;  /* 0x00000023ff077e24 */ /* 0x000fe2000f8e00ff */
[----:B------:R-:W-:Y:S01]  /*6820*/  LEA.HI.X R17, R10, R12, R9, 0x1, P4 ;  /* 0x0000000c0a117211 */ /* 0x000fe200020f0c09 */
[----:B------:R-:W-:Y:S01]  /*6830*/  IMAD.U32 R6, RZ, RZ, UR33 ;  /* 0x00000021ff067e24 */ /* 0x000fe2000f8e00ff */
[-C--:B------:R-:W-:Y:S01]  /*6840*/  LEA R14, P3, R8, R4.reuse, 0x1 ;  /* 0x00000004080e7211 */ /* 0x080fe200078608ff */
[----:B------:R-:W-:Y:S01]  /*6850*/  IMAD.U32 R7, RZ, RZ, UR30 ;  /* 0x0000001eff077e24 */ /* 0x000fe2000f8e00ff */
[----:B------:R-:W-:Y:S01]  /*6860*/  @!PT LDS RZ, [RZ] ;  /* 0x00000000fffff984 */ /* 0x000fe20000000800 */
[----:B------:R-:W-:Y:S01]  /*6870*/  @!PT LDS RZ, [RZ] ;  /* 0x00000000fffff984 */ /* 0x000fe20000000800 */
[----:B------:R-:W-:Y:S01]  /*6880*/  @!PT LDS RZ, [RZ] ;  /* 0x00000000fffff984 */ /* 0x000fe20000000800 */
[----:B------:R-:W-:Y:S01]  /*6890*/  LDGSTS.E.BYPASS.LTC128B.128 [R166+0x10000], desc[UR16][R18.64] ;  /* 0x1000000012a67fae */ /* 0x000fe2000b981a10 */
[----:B------:R-:W-:Y:S01]  /*68a0*/  IMAD.U32 R5, RZ, RZ, UR32 ;  /* 0x00000020ff057e24 */ /* 0x000fe2000f8e00ff */
[----:B------:R-:W-:Y:S01]  /*68b0*/  LEA R4, P0, R6, R4, 0x1 ;  /* 0x0000000406047211 */ /* 0x000fe200078008ff */
[----:B------:R-:W-:Y:S01]  /*68c0*/  VIADD R20, R216, UR6 ;  /* 0x00000006d8147c36 */ /* 0x000fe20008000000 */
[----:B------:R-:W-:Y:S01]  /*68d0*/  LDGSTS.E.BYPASS.LTC128B.128 [R166+0x12000], desc[UR16][R18.64+0x80] ;  /* 0x1200008012a67fae */ /* 0x000fe2000b981a10 */
[-C--:B------:R-:W-:Y:S01]  /*68e0*/  LEA.HI.X R15, R8, R12.reuse, R7, 0x1, P3 ;  /* 0x0000000c080f7211 */ /* 0x080fe200018f0c07 */
[----:B------:R-:W-:Y:S01]  /*68f0*/  UISETP.GT.U32.AND UP2, UPT, UR41, UR14, UPT ;  /* 0x0000000e2900728c */ /* 0x000fe2000bf44070 */
[----:B------:R-:W-:Y:S01]  /*6900*/  LEA.HI.X R5, R6, R12, R5, 0x1, P0 ;  /* 0x0000000c06057211 */ /* 0x000fe200000f0c05 */
[----:B------:R-:W-:Y:S01]  /*6910*/  LDGSTS.E.BYPASS.LTC128B.128 [R166+0x14000], desc[UR16][R18.64+0x100] ;  /* 0x1400010012a67fae */ /* 0x000fe2000b981a10 */
[----:B------:R-:W-:Y:S01]  /*6920*/  LEA R217, R217, UR6, 0x1 ;  /* 0x00000006d9d97c11 */ /* 0x000fe2000f8e08ff */
[----:B------:R-:W-:-:S02]  /*6930*/  IMAD.IADD R185, R20, 0x1, R184 ;  /* 0x0000000114b97824 */ /* 0x000fc400078e02b8 */
[----:B------:R-:W-:Y:S02]  /*6940*/  LDGSTS.E.BYPASS.LTC128B.128 [R166+0x16000], desc[UR16][R18.64+0x180] ;  /* 0x1600018012a67fae */ /* 0x000fe4000b981a10 */
[--C-:B------:R-:W-:Y:S02]  /*6950*/  IMAD.IADD R229, R184, 0x1, R217.reuse ;  /* 0x00000001b8e57824 */ /* 0x100fe400078e02d9 */
[----:B------:R-:W-:Y:S01]  /*6960*/  LDGSTS.E.BYPASS.LTC128B.128 [R166+0x10800], desc[UR16][R16.64] ;  /* 0x1080000010a67fae */ /* 0x000fe2000b981a10 */
[----:B------:R-:W-:Y:S02]  /*6970*/  IMAD.IADD R228, R182, 0x1, R217 ;  /* 0x00000001b6e47824 */ /* 0x000fe400078e02d9 */
[----:B------:R-:W-:Y:S01]  /*6980*/  IMAD.IADD R182, R20, 0x1, R182 ;  /* 0x0000000114b67824 */ /* 0x000fe200078e02b6 */
[----:B------:R-:W-:Y:S01]  /*6990*/  LDGSTS.E.BYPASS.LTC128B.128 [R166+0x12800], desc[UR16][R16.64+0x80] ;  /* 0x1280008010a67fae */ /* 0x000fe2000b981a10 */
[C---:B------:R-:W-:Y:S02]  /*69a0*/  IMAD.IADD R187, R184.reuse, 0x1, R228 ;  /* 0x00000001b8bb7824 */ /* 0x040fe400078e02e4 */
[----:B------:R-:W-:Y:S01]  /*69b0*/  IMAD.IADD R184, R184, 0x1, R182 ;  /* 0x00000001b8b87824 */ /* 0x000fe200078e02b6 */
        /* <DEDUP_REMOVED lines=14> */
[----:B------:R-:W-:Y:S04]  /*6aa0*/  LDSM.16.M88.4 R208, [R229] ;  /* 0x00000000e5d0783b */ /* 0x000fe80000000200 */
[----:B-1----:R-:W-:Y:S04]  /*6ab0*/  LDSM.16.M88.4 R16, [R216+UR6+0x9800] ;  /* 0x00980006d810783b */ /* 0x002fe80008000200 */
[----:B--2---:R-:W1:Y:S04]  /*6ac0*/  LDSM.16.M88.4 R4, [R185+0x8000] ;  /* 0x00800000b904783b */ /* 0x004e680000000200 */
[----:B------:R-:W2:Y:S04]  /*6ad0*/  LDSM.16.M88.4 R8, [R185+0x8800] ;  /* 0x00880000b908783b */ /* 0x000ea80000000200 */
[----:B------:R-:W2:Y:S04]  /*6ae0*/  LDSM.16.M88.4 R192, [R185+0x9000] ;  /* 0x00900000b9c0783b */ /* 0x000ea80000000200 */
[----:B------:R-:W2:Y:S04]  /*6af0*/  LDSM.16.M88.4 R212, [R185+0x9800] ;  /* 0x00980000b9d4783b */ /* 0x000ea80000000200 */
[----:B------:R-:W-:Y:S01]  /*6b00*/  LDSM.16.M88.4 R200, [R182+0x8000] ;  /* 0x00800000b6c8783b */ /* 0x000fe20000000200 */
[C---:B---3--:R-:W-:Y:S03]  /*6b10*/  HMMA.16816.F32.BF16 R12, R204.reuse, R176, RZ ;  /* 0x000000b0cc0c723c */ /* 0x048fe600000418ff */
[----:B------:R-:W-:Y:S04]  /*6b20*/  LDSM.16.M88.4 R20, [R182+0x9000] ;  /* 0x00900000b614783b */ /* 0x000fe80000000200 */
[----:B------:R-:W-:Y:S01]  /*6b30*/  LDSM.16.M88.4 R188, [R182+0x8800] ;  /* 0x00880000b6bc783b */ /* 0x000fe20000000200 */
[C---:B------:R-:W-:Y:S03]  /*6b40*/  HMMA.16816.F32.BF16 R176, R204.reuse, R178, RZ ;  /* 0x000000b2ccb0723c */ /* 0x040fe600000418ff */
[----:B------:R-:W-:Y:S04]  /*6b50*/  LDSM.16.M88.4 R196, [R187] ;  /* 0x00000000bbc4783b */ /* 0x000fe80000000200 */
[----:B------:R-:W0:Y:S01]  /*6b60*/  LDGDEPBAR ;  /* 0x00000000000079af */ /* 0x000e220000000000 */
[C---:B----4-:R-:W-:Y:S08]  /*6b70*/  HMMA.16816.F32.BF16 R172, R204.reuse, R168, RZ ;  /* 0x000000a8ccac723c */ /* 0x050ff000000418ff */
[C---:B------:R-:W-:Y:S08]  /*6b80*/  HMMA.16816.F32.BF16 R168, R204.reuse, R170, RZ ;  /* 0x000000aacca8723c */ /* 0x040ff000000418ff */
[----:B-----5:R-:W-:Y:S08]  /*6b90*/  HMMA.16816.F32.BF16 R32, R204, R28, RZ ;  /* 0x0000001ccc20723c */ /* 0x020ff000000418ff */
[C---:B-1----:R-:W-:Y:S08]  /*6ba0*/  HMMA.16816.F32.BF16 R12, R208.reuse, R4, R12 ;  /* 0x00000004d00c723c */ /* 0x042ff0000004180c */
[----:B------:R-:W-:Y:S01]  /*6bb0*/  HMMA.16816.F32.BF16 R176, R208, R6, R176 ;  /* 0x00000006d0b0723c */ /* 0x000fe200000418b0 */
[----:B------:R-:W1:Y:S07]  /*6bc0*/  LDSM.16.M88.4 R4, [R228] ;  /* 0x00000000e404783b */ /* 0x000e6e0000000200 */
[C---:B------:R-:W-:Y:S08]  /*6bd0*/  HMMA.16816.F32.BF16 R28, R204.reuse, R30, RZ ;  /* 0x0000001ecc1c723c */ /* 0x040ff000000418ff */
[C---:B------:R-:W-:Y:S08]  /*6be0*/  HMMA.16816.F32.BF16 R24, R204.reuse, R16, RZ ;  /* 0x00000010cc18723c */ /* 0x040ff000000418ff */
[----:B------:R-:W-:Y:S01]  /*6bf0*/  HMMA.16816.F32.BF16 R204, R204, R18, RZ ;  /* 0x00000012cccc723c */ /* 0x000fe200000418ff */
[----:B------:R-:W3:Y:S07]  /*6c00*/  LDSM.16.M88.4 R16, [R182+0x9800] ;  /* 0x00980000b610783b */ /* 0x000eee0000000200 */
[C---:B--2---:R-:W-:Y:S08]  /*6c10*/  HMMA.16816.F32.BF16 R172, R208.reuse, R8, R172 ;  /* 0x00000008d0ac723c */ /* 0x044ff000000418ac */
[C---:B------:R-:W-:Y:S01]  /*6c20*/  HMMA.16816.F32.BF16 R168, R208.reuse, R10, R168 ;  /* 0x0000000ad0a8723c */ /* 0x040fe200000418a8 */
[----:B------:R-:W2:Y:S07]  /*6c30*/  LDSM.16.M88.4 R8, [R184+0x8000] ;  /* 0x00800000b808783b */ /* 0x000eae0000000200 */
[C---:B------:R-:W-:Y:S08]  /*6c40*/  HMMA.16816.F32.BF16 R32, R208.reuse, R192, R32 ;  /* 0x000000c0d020723c */ /* 0x040ff00000041820 */
[C---:B------:R-:W-:Y:S01]  /*6c50*/  HMMA.16816.F32.BF16 R28, R208.reuse, R194, R28 ;  /* 0x000000c2d01c723c */ /* 0x040fe2000004181c */
[----:B------:R-:W4:Y:S07]  /*6c60*/  LDSM.16.M88.4 R192, [R184+0x8800] ;  /* 0x00880000b8c0783b */ /* 0x000f2e0000000200 */
[C---:B------:R-:W-:Y:S08]  /*6c70*/  HMMA.16816.F32.BF16 R24, R208.reuse, R212, R24 ;  /* 0x000000d4d018723c */ /* 0x040ff00000041818 */
[----:B------:R-:W-:Y:S01]  /*6c80*/  HMMA.16816.F32.BF16 R204, R208, R214, R204 ;  /* 0x000000d6d0cc723c */ /* 0x000fe200000418cc */
[----:B------:R-:W-:Y:S04]  /*6c90*/  LDSM.16.M88.4 R208, [R184+0x9800] ;  /* 0x00980000b8d0783b */ /* 0x000fe80000000200 */
[----:B------:R-:W-:Y:S03]  /*6ca0*/  LDSM.16.M88.4 R212, [R185+0xb000] ;  /* 0x00b00000b9d4783b */ /* 0x000fe60000000200 */
[C---:B-1----:R-:W-:Y:S08]  /*6cb0*/  HMMA.16816.F32.BF16 R12, R4.reuse, R200, R12 ;  /* 0x000000c8040c723c */ /* 0x042ff0000004180c */
[C---:B------:R-:W-:Y:S01]  /*6cc0*/  HMMA.16816.F32.BF16 R176, R4.reuse, R202, R176 ;  /* 0x000000ca04b0723c */ /* 0x040fe200000418b0 */
[----:B------:R-:W-:Y:S07]  /*6cd0*/  LDSM.16.M88.4 R200, [R229+0x2000] ;  /* 0x00200000e5c8783b */ /* 0x000fee0000000200 */
[C---:B------:R-:W-:Y:S08]  /*6ce0*/  HMMA.16816.F32.BF16 R32, R4.reuse, R20, R32 ;  /* 0x000000140420723c */ /* 0x040ff00000041820 */
[C---:B------:R-:W-:Y:S01]  /*6cf0*/  HMMA.16816.F32.BF16 R28, R4.reuse, R22, R28 ;  /* 0x00000016041c723c */ /* 0x040fe2000004181c */
[----:B------:R-:W1:Y:S07]  /*6d00*/  LDSM.16.M88.4 R20, [R184+0x9000] ;  /* 0x00900000b814783b */ /* 0x000e6e0000000200 */
[C---:B------:R-:W-:Y:S08]  /*6d10*/  HMMA.16816.F32.BF16 R172, R4.reuse, R188, R172 ;  /* 0x000000bc04ac723c */ /* 0x040ff000000418ac */
[C---:B------:R-:W-:Y:S01]  /*6d20*/  HMMA.16816.F32.BF16 R168, R4.reuse, R190, R168 ;  /* 0x000000be04a8723c */ /* 0x040fe200000418a8 */
[----:B------:R-:W-:Y:S07]  /*6d30*/  LDSM.16.M88.4 R188, [R217+0x2000] ;  /* 0x00200000d9bc783b */ /* 0x000fee0000000200 */
[C---:B---3--:R-:W-:Y:S08]  /*6d40*/  HMMA.16816.F32.BF16 R24, R4.reuse, R16, R24 ;  /* 0x000000100418723c */ /* 0x048ff00000041818 */
[----:B------:R-:W-:Y:S01]  /*6d50*/  HMMA.16816.F32.BF16 R204, R4, R18, R204 ;  /* 0x0000001204cc723c */ /* 0x000fe200000418cc */
[----:B------:R-:W3:Y:S04]  /*6d60*/  LDSM.16.M88.4 R4, [R216+UR6+0xa000] ;  /* 0x00a00006d804783b */ /* 0x000ee80008000200 */
[----:B------:R-:W5:Y:S03]  /*6d70*/  LDSM.16.M88.4 R16, [R216+UR6+0xa800] ;  /* 0x00a80006d810783b */ /* 0x000f660008000200 */
[C---:B--2---:R-:W-:Y:S08]  /*6d80*/  HMMA.16816.F32.BF16 R12, R196.reuse, R8, R12 ;  /* 0x00000008c40c723c */ /* 0x044ff0000004180c */
[C---:B------:R-:W-:Y:S01]  /*6d90*/  HMMA.16816.F32.BF16 R176, R196.reuse, R10, R176 ;  /* 0x0000000ac4b0723c */ /* 0x040fe200000418b0 */
[----:B------:R-:W2:Y:S07]  /*6da0*/  LDSM.16.M88.4 R8, [R216+UR6+0xb000] ;  /* 0x00b00006d808783b */ /* 0x000eae0008000200 */
[C---:B----4-:R-:W-:Y:S08]  /*6db0*/  HMMA.16816.F32.BF16 R172, R196.reuse, R192, R172 ;  /* 0x000000c0c4ac723c */ /* 0x050ff000000418ac */
[C---:B------:R-:W-:Y:S01]  /*6dc0*/  HMMA.16816.F32.BF16 R168, R196.reuse, R194, R168 ;  /* 0x000000c2c4a8723c */ /* 0x040fe200000418a8 */
[----:B------:R-:W-:Y:S07]  /*6dd0*/  LDSM.16.M88.4 R192, [R216+UR6+0xb800] ;  /* 0x00b80006d8c0783b */ /* 0x000fee0008000200 */
[C---:B-1----:R-:W-:Y:S08]  /*6de0*/  HMMA.16816.F32.BF16 R32, R196.reuse, R20, R32 ;  /* 0x00000014c420723c */ /* 0x042ff00000041820 */
[----:B------:R-:W-:Y:S01]  /*6df0*/  HMMA.16816.F32.BF16 R28, R196, R22, R28 ;  /* 0x00000016c41c723c */ /* 0x000fe2000004181c */
[----:B------:R-:W1:Y:S07]  /*6e00*/  LDSM.16.M88.4 R20, [R185+0xa000] ;  /* 0x00a00000b914783b */ /* 0x000e6e0000000200 */
[C---:B---3--:R-:W-:Y:S08]  /*6e10*/  HMMA.16816.F32.BF16 R12, R188.reuse, R4, R12 ;  /* 0x00000004bc0c723c */ /* 0x048ff0000004180c */
[C---:B------:R-:W-:Y:S01]  /*6e20*/  HMMA.16816.F32.BF16 R176, R188.reuse, R6, R176 ;  /* 0x00000006bcb0723c */ /* 0x040fe200000418b0 */
[----:B------:R-:W3:Y:S07]  /*6e30*/  LDSM.16.M88.4 R4, [R185+0xa800] ;  /* 0x00a80000b904783b */ /* 0x000eee0000000200 */
[C---:B-----5:R-:W-:Y:S08]  /*6e40*/  HMMA.16816.F32.BF16 R172, R188.reuse, R16, R172 ;  /* 0x00000010bcac723c */ /* 0x060ff000000418ac */
[C---:B------:R-:W-:Y:S01]  /*6e50*/  HMMA.16816.F32.BF16 R168, R188.reuse, R18, R168 ;  /* 0x00000012bca8723c */ /* 0x040fe200000418a8 */
[----:B------:R-:W-:Y:S07]  /*6e60*/  LDSM.16.M88.4 R16, [R228+0x2000] ;  /* 0x00200000e410783b */ /* 0x000fee0000000200 */
[C---:B--2---:R-:W-:Y:S08]  /*6e70*/  HMMA.16816.F32.BF16 R32, R188.reuse, R8, R32 ;  /* 0x00000008bc20723c */ /* 0x044ff00000041820 */
[----:B------:R-:W-:Y:S01]  /*6e80*/  HMMA.16816.F32.BF16 R28, R188, R10, R28 ;  /* 0x0000000abc1c723c */ /* 0x000fe2000004181c */
[----:B------:R-:W2:Y:S07]  /*6e90*/  LDSM.16.M88.4 R8, [R182+0xa000] ;  /* 0x00a00000b608783b */ /* 0x000eae0000000200 */
[C---:B------:R-:W-:Y:S08]  /*6ea0*/  HMMA.16816.F32.BF16 R24, R196.reuse, R208, R24 ;  /* 0x000000d0c418723c */ /* 0x040ff00000041818 */
[----:B------:R-:W-:Y:S01]  /*6eb0*/  HMMA.16816.F32.BF16 R204, R196, R210, R204 ;  /* 0x000000d2c4cc723c */ /* 0x000fe200000418cc */
[----:B------:R-:W4:Y:S04]  /*6ec0*/  LDSM.16.M88.4 R208, [R185+0xb800] ;  /* 0x00b80000b9d0783b */ /* 0x000f280000000200 */
[----:B------:R-:W5:Y:S03]  /*6ed0*/  LDSM.16.M88.4 R196, [R182+0xa800] ;  /* 0x00a80000b6c4783b */ /* 0x000f660000000200 */
[C---:B-1----:R-:W-:Y:S08]  /*6ee0*/  HMMA.16816.F32.BF16 R12, R200.reuse, R20, R12 ;  /* 0x00000014c80c723c */ /* 0x042ff0000004180c */
[----:B------:R-:W-:Y:S01]  /*6ef0*/  HMMA.16816.F32.BF16 R176, R200, R22, R176 ;  /* 0x00000016c8b0723c */ /* 0x000fe200000418b0 */
[----:B------:R-:W-:Y:S07]  /*6f00*/  LDSM.16.M88.4 R20, [R187+0x2000] ;  /* 0x00200000bb14783b */ /* 0x000fee0000000200 */
[C---:B------:R-:W-:Y:S08]  /*6f10*/  HMMA.16816.F32.BF16 R24, R188.reuse, R192, R24 ;  /* 0x000000c0bc18723c */ /* 0x040ff00000041818 */
[----:B------:R-:W-:Y:S01]  /*6f20*/  HMMA.16816.F32.BF16 R204, R188, R194, R204 ;  /* 0x000000c2bccc723c */ /* 0x000fe200000418cc */
[----:B------:R-:W1:Y:S04]  /*6f30*/  LDSM.16.M88.4 R192, [R182+0xb000] ;  /* 0x00b00000b6c0783b */ /* 0x000e680000000200 */
[----:B------:R-:W1:Y:S03]  /*6f40*/  LDSM.16.M88.4 R188, [R182+0xb800] ;  /* 0x00b80000b6bc783b */ /* 0x000e660000000200 */
[C---:B---3--:R-:W-:Y:S08]  /*6f50*/  HMMA.16816.F32.BF16 R172, R200.reuse, R4, R172 ;  /* 0x00000004c8ac723c */ /* 0x048ff000000418ac */
[----:B------:R-:W-:Y:S01]  /*6f60*/  HMMA.16816.F32.BF16 R168, R200, R6, R168 ;  /* 0x00000006c8a8723c */ /* 0x000fe200000418a8 */
[----:B------:R-:W3:Y:S07]  /*6f70*/  LDSM.16.M88.4 R4, [R184+0xa000] ;  /* 0x00a00000b804783b */ /* 0x000eee0000000200 */
[C---:B--2---:R-:W-:Y:S08]  /*6f80*/  HMMA.16816.F32.BF16 R12, R16.reuse, R8, R12 ;  /* 0x00000008100c723c */ /* 0x044ff0000004180c */
[----:B------:R-:W-:Y:S01]  /*6f90*/  HMMA.16816.F32.BF16 R176, R16, R10, R176 ;  /* 0x0000000a10b0723c */ /* 0x000fe200000418b0 */
[----:B------:R-:W2:Y:S07]  /*6fa0*/  LDSM.16.M88.4 R8, [R184+0xa800] ;  /* 0x00a80000b808783b */ /* 0x000eae0000000200 */
[C---:B------:R-:W-:Y:S08]  /*6fb0*/  HMMA.16816.F32.BF16 R32, R200.reuse, R212, R32 ;  /* 0x000000d4c820723c */ /* 0x040ff00000041820 */
[C---:B------:R-:W-:Y:S01]  /*6fc0*/  HMMA.16816.F32.BF16 R28, R200.reuse, R214, R28 ;  /* 0x000000d6c81c723c */ /* 0x040fe2000004181c */
[----:B------:R-:W-:Y:S07]  /*6fd0*/  LDSM.16.M88.4 R212, [R216+UR6+0xc000] ;  /* 0x00c00006d8d4783b */ /* 0x000fee0008000200 */
[C---:B----4-:R-:W-:Y:S08]  /*6fe0*/  HMMA.16816.F32.BF16 R24, R200.reuse, R208, R24 ;  /* 0x000000d0c818723c */ /* 0x050ff00000041818 */
[----:B------:R-:W-:Y:S01]  /*6ff0*/  HMMA.16816.F32.BF16 R204, R200, R210, R204 ;  /* 0x000000d2c8cc723c */ /* 0x000fe200000418cc */
[----:B------:R-:W4:Y:S04]  /*7000*/  LDSM.16.M88.4 R208, [R184+0xb000] ;  /* 0x00b00000b8d0783b */ /* 0x000f280000000200 */
[----:B------:R-:W-:Y:S03]  /*7010*/  LDSM.16.M88.4 R200, [R185+0xc000] ;  /* 0x00c00000b9c8783b */ /* 0x000fe60000000200 */
[C---:B-----5:R-:W-:Y:S08]  /*7020*/  HMMA.16816.F32.BF16 R172, R16.reuse, R196, R172 ;  /* 0x000000c410ac723c */ /* 0x060ff000000418ac */
[C---:B------:R-:W-:Y:S01]  /*7030*/  HMMA.16816.F32.BF16 R168, R16.reuse, R198, R168 ;  /* 0x000000c610a8723c */ /* 0x040fe200000418a8 */
[----:B------:R-:W5:Y:S07]  /*7040*/  LDSM.16.M88.4 R196, [R184+0xb800] ;  /* 0x00b80000b8c4783b */ /* 0x000f6e0000000200 */
[C---:B-1----:R-:W-:Y:S08]  /*7050*/  HMMA.16816.F32.BF16 R32, R16.reuse, R192, R32 ;  /* 0x000000c01020723c */ /* 0x042ff00000041820 */
[C---:B------:R-:W-:Y:S01]  /*7060*/  HMMA.16816.F32.BF16 R28, R16.reuse, R194, R28 ;  /* 0x000000c2101c723c */ /* 0x040fe2000004181c */
[----:B------:R-:W-:Y:S07]  /*7070*/  LDSM.16.M88.4 R192, [R229+0x4000] ;  /* 0x00400000e5c0783b */ /* 0x000fee0000000200 */
[C---:B------:R-:W-:Y:S08]  /*7080*/  HMMA.16816.F32.BF16 R24, R16.reuse, R188, R24 ;  /* 0x000000bc1018723c */ /* 0x040ff00000041818 */
[----:B------:R-:W-:Y:S01]  /*7090*/  HMMA.16816.F32.BF16 R204, R16, R190, R204 ;  /* 0x000000be10cc723c */ /* 0x000fe200000418cc */
[----:B------:R-:W-:Y:S04]  /*70a0*/  LDSM.16.M88.4 R188, [R216+UR6+0xc800] ;  /* 0x00c80006d8bc783b */ /* 0x000fe80008000200 */
[----:B------:R-:W-:Y:S03]  /*70b0*/  LDSM.16.M88.4 R16, [R216+UR6+0xd000] ;  /* 0x00d00006d810783b */ /* 0x000fe60008000200 */
[C---:B---3--:R-:W-:Y:S08]  /*70c0*/  HMMA.16816.F32.BF16 R12, R20.reuse, R4, R12 ;  /* 0x00000004140c723c */ /* 0x048ff0000004180c */
[C---:B------:R-:W-:Y:S01]  /*70d0*/  HMMA.16816.F32.BF16 R176, R20.reuse, R6, R176 ;  /* 0x0000000614b0723c */ /* 0x040fe200000418b0 */
[----:B------:R-:W1:Y:S07]  /*70e0*/  LDSM.16.M88.4 R4, [R217+0x4000] ;  /* 0x00400000d904783b */ /* 0x000e6e0000000200 */
[C---:B--2---:R-:W-:Y:S08]  /*70f0*/  HMMA.16816.F32.BF16 R172, R20.reuse, R8, R172 ;  /* 0x0000000814ac723c */ /* 0x044ff000000418ac */
[C---:B------:R-:W-:Y:S01]  /*7100*/  HMMA.16816.F32.BF16 R168, R20.reuse, R10, R168 ;  /* 0x0000000a14a8723c */ /* 0x040fe200000418a8 */
[----:B------:R-:W2:Y:S07]  /*7110*/  LDSM.16.M88.4 R8, [R216+UR6+0xd800] ;  /* 0x00d80006d808783b */ /* 0x000eae0008000200 */
[C---:B----4-:R-:W-:Y:S08]  /*7120*/  HMMA.16816.F32.BF16 R32, R20.reuse, R208, R32 ;  /* 0x000000d01420723c */ /* 0x050ff00000041820 */
[C---:B------:R-:W-:Y:S01]  /*7130*/  HMMA.16816.F32.BF16 R28, R20.reuse, R210, R28 ;  /* 0x000000d2141c723c */ /* 0x040fe2000004181c */
[----:B------:R-:W-:Y:S07]  /*7140*/  LDSM.16.M88.4 R208, [R185+0xd800] ;  /* 0x00d80000b9d0783b */ /* 0x000fee0000000200 */
[C---:B-----5:R-:W-:Y:S08]  /*7150*/  HMMA.16816.F32.BF16 R24, R20.reuse, R196, R24 ;  /* 0x000000c41418723c */ /* 0x060ff00000041818 */
[----:B------:R-:W-:Y:S01]  /*7160*/  HMMA.16816.F32.BF16 R204, R20, R198, R204 ;  /* 0x000000c614cc723c */ /* 0x000fe200000418cc */
[----:B------:R-:W3:Y:S04]  /*7170*/  LDSM.16.M88.4 R196, [R185+0xc800] ;  /* 0x00c80000b9c4783b */ /* 0x000ee80000000200 */
[----:B------:R-:W4:Y:S03]  /*7180*/  LDSM.16.M88.4 R20, [R185+0xd000] ;  /* 0x00d00000b914783b */ /* 0x000f260000000200 */
[C---:B-1----:R-:W-:Y:S08]  /*7190*/  HMMA.16816.F32.BF16 R12, R4.reuse, R212, R12 ;  /* 0x000000d4040c723c */ /* 0x042ff0000004180c */
[C---:B------:R-:W-:Y:S01]  /*71a0*/  HMMA.16816.F32.BF16 R176, R4.reuse, R214, R176 ;  /* 0x000000d604b0723c */ /* 0x040fe200000418b0 */
[----:B------:R-:W-:Y:S07]  /*71b0*/  LDSM.16.M88.4 R212, [R182+0xd800] ;  /* 0x00d80000b6d4783b */ /* 0x000fee0000000200 */
        /* <DEDUP_REMOVED lines=8> */
[----:B------:R-:W1:Y:S04]  /*7240*/  LDSM.16.M88.4 R4, [R228+0x4000] ;  /* 0x00400000e404783b */ /* 0x000e680000000200 */
[----:B------:R-:W2:Y:S03]  /*7250*/  LDSM.16.M88.4 R8, [R182+0xd000] ;  /* 0x00d00000b608783b */ /* 0x000ea60000000200 */
[C---:B------:R-:W-:Y:S08]  /*7260*/  HMMA.16816.F32.BF16 R12, R192.reuse, R200, R12 ;  /* 0x000000c8c00c723c */ /* 0x040ff0000004180c */
[C---:B------:R-:W-:Y:S01]  /*7270*/  HMMA.16816.F32.BF16 R176, R192.reuse, R202, R176 ;  /* 0x000000cac0b0723c */ /* 0x040fe200000418b0 */
[----:B------:R-:W-:Y:S07]  /*7280*/  LDSM.16.M88.4 R200, [R184+0xc000] ;  /* 0x00c00000b8c8783b */ /* 0x000fee0000000200 */
[C---:B---3--:R-:W-:Y:S08]  /*7290*/  HMMA.16816.F32.BF16 R172, R192.reuse, R196, R172 ;  /* 0x000000c4c0ac723c */ /* 0x048ff000000418ac */
[C---:B------:R-:W-:Y:S01]  /*72a0*/  HMMA.16816.F32.BF16 R168, R192.reuse, R198, R168 ;  /* 0x000000c6c0a8723c */ /* 0x040fe200000418a8 */
[----:B------:R-:W-:Y:S07]  /*72b0*/  LDSM.16.M88.4 R196, [R184+0xc800] ;  /* 0x00c80000b8c4783b */ /* 0x000fee0000000200 */
[C---:B----4-:R-:W-:Y:S08]  /*72c0*/  HMMA.16816.F32.BF16 R32, R192.reuse, R20, R32 ;  /* 0x00000014c020723c */ /* 0x050ff00000041820 */
        /* <DEDUP_REMOVED lines=11> */
[----:B------:R-:W5:Y:S07]  /*7380*/  LDSM.16.M88.4 R16, [R216+UR6+0xe000] ;  /* 0x00e00006d810783b */ /* 0x000f6e0008000200 */
[C---:B--2---:R-:W-:Y:S08]  /*7390*/  HMMA.16816.F32.BF16 R32, R4.reuse, R8, R32 ;  /* 0x000000080420723c */ /* 0x044ff00000041820 */
[C---:B------:R-:W-:Y:S01]  /*73a0*/  HMMA.16816.F32.BF16 R28, R4.reuse, R10, R28 ;  /* 0x0000000a041c723c */ /* 0x040fe2000004181c */
[----:B------:R-:W2:Y:S07]  /*73b0*/  LDSM.16.M88.4 R8, [R216+UR6+0xe800] ;  /* 0x00e80006d808783b */ /* 0x000eae0008000200 */
[C---:B------:R-:W-:Y:S08]  /*73c0*/  HMMA.16816.F32.BF16 R24, R4.reuse, R212, R24 ;  /* 0x000000d40418723c */ /* 0x040ff00000041818 */
[----:B------:R-:W-:Y:S01]  /*73d0*/  HMMA.16816.F32.BF16 R204, R4, R214, R204 ;  /* 0x000000d604cc723c */ /* 0x000fe200000418cc */
[----:B------:R-:W2:Y:S04]  /*73e0*/  LDSM.16.M88.4 R4, [R216+UR6+0xf000] ;  /* 0x00f00006d804783b */ /* 0x000ea80008000200 */
[----:B------:R-:W-:Y:S03]  /*73f0*/  LDSM.16.M88.4 R212, [R185+0xe000] ;  /* 0x00e00000b9d4783b */ /* 0x000fe60000000200 */
[C---:B---3--:R-:W-:Y:S01]  /*7400*/  HMMA.16816.F32.BF16 R12, R20.reuse, R200, R12 ;  /* 0x000000c8140c723c */ /* 0x048fe2000004180c */
[----:B------:R-:W-:Y:S07]  /*7410*/  LDSM.16.M88.4 R216, [R216+UR6+0xf800] ;  /* 0x00f80006d8d8783b */ /* 0x000fee0008000200 */
[C---:B------:R-:W-:Y:S01]  /*7420*/  HMMA.16816.F32.BF16 R176, R20.reuse, R202, R176 ;  /* 0x000000ca14b0723c */ /* 0x040fe200000418b0 */
[----:B------:R-:W3:Y:S07]  /*7430*/  LDSM.16.M88.4 R200, [R229+0x6000] ;  /* 0x00600000e5c8783b */ /* 0x000eee0000000200 */
[C---:B------:R-:W-:Y:S08]  /*7440*/  HMMA.16816.F32.BF16 R172, R20.reuse, R196, R172 ;  /* 0x000000c414ac723c */ /* 0x040ff000000418ac */
[C---:B------:R-:W-:Y:S01]  /*7450*/  HMMA.16816.F32.BF16 R168, R20.reuse, R198, R168 ;  /* 0x000000c614a8723c */ /* 0x040fe200000418a8 */
[----:B------:R-:W-:Y:S07]  /*7460*/  LDSM.16.M88.4 R196, [R185+0xe800] ;  /* 0x00e80000b9c4783b */ /* 0x000fee0000000200 */
[C---:B----4-:R-:W-:Y:S08]  /*7470*/  HMMA.16816.F32.BF16 R32, R20.reuse, R192, R32 ;  /* 0x000000c01420723c */ /* 0x050ff00000041820 */
[C---:B------:R-:W-:Y:S01]  /*7480*/  HMMA.16816.F32.BF16 R28, R20.reuse, R194, R28 ;  /* 0x000000c2141c723c */ /* 0x040fe2000004181c */
[----:B------:R-:W-:Y:S07]  /*7490*/  LDSM.16.M88.4 R192, [R185+0xf000] ;  /* 0x00f00000b9c0783b */ /* 0x000fee0000000200 */
[C---:B-1----:R-:W-:Y:S08]  /*74a0*/  HMMA.16816.F32.BF16 R24, R20.reuse, R188, R24 ;  /* 0x000000bc1418723c */ /* 0x042ff00000041818 */
[----:B------:R-:W-:Y:S01]  /*74b0*/  HMMA.16816.F32.BF16 R204, R20, R190, R204 ;  /* 0x000000be14cc723c */ /* 0x000fe200000418cc */
[----:B------:R-:W-:Y:S04]  /*74c0*/  LDSM.16.M88.4 R20, [R228+0x6000] ;  /* 0x00600000e414783b */ /* 0x000fe80000000200 */
[----:B------:R1:W-:Y:S03]  /*74d0*/  LDSM.16.M88.4 R188, [R185+0xf800] ;  /* 0x00f80000b9bc783b */ /* 0x0003e60000000200 */
[C---:B-----5:R-:W-:Y:S08]  /*74e0*/  HMMA.16816.F32.BF16 R12, R208.reuse, R16, R12 ;  /* 0x00000010d00c723c */ /* 0x060ff0000004180c */
[C---:B------:R-:W-:Y:S01]  /*74f0*/  HMMA.16816.F32.BF16 R176, R208.reuse, R18, R176 ;  /* 0x00000012d0b0723c */ /* 0x040fe200000418b0 */
[----:B------:R-:W4:Y:S07]  /*7500*/  LDSM.16.M88.4 R16, [R182+0xe000] ;  /* 0x00e00000b610783b */ /* 0x000f2e0000000200 */
[----:B--2---:R-:W-:Y:S01]  /*7510*/  HMMA.16816.F32.BF16 R172, R208, R8, R172 ;  /* 0x00000008d0ac723c */ /* 0x004fe200000418ac */
[----:B-1----:R-:W-:-:S07]  /*7520*/  IMAD.SHL.U32 R185, R180, 0x2, RZ ;  /* 0x00000002b4b97824 */ /* 0x002fce00078e00ff */
[----:B------:R-:W-:Y:S01]  /*7530*/  HMMA.16816.F32.BF16 R168, R208, R10, R168 ;  /* 0x0000000ad0a8723c */ /* 0x000fe200000418a8 */
[----:B------:R1:W-:Y:S01]  /*7540*/  LDSM.16.M88.4 R8, [R187+0x6000] ;  /* 0x00600000bb08783b */ /* 0x0003e20000000200 */
[----:B------:R-:W-:-:S06]  /*7550*/  LOP3.LUT R185, R185, 0x6, RZ, 0xc0, !PT ;  /* 0x00000006b9b97812 */ /* 0x000fcc00078ec0ff */
[C---:B------:R-:W-:Y:S08]  /*7560*/  HMMA.16816.F32.BF16 R32, R208.reuse, R4, R32 ;  /* 0x00000004d020723c */ /* 0x040ff00000041820 */
[----:B------:R-:W-:Y:S01]  /*7570*/  HMMA.16816.F32.BF16 R28, R208, R6, R28 ;  /* 0x00000006d01c723c */ /* 0x000fe2000004181c */
[----:B------:R-:W2:Y:S07]  /*7580*/  LDSM.16.M88.4 R4, [R184+0xe000] ;  /* 0x00e00000b804783b */ /* 0x000eae0000000200 */
[----:B---3--:R-:W-:Y:S01]  /*7590*/  HMMA.16816.F32.BF16 R12, R200, R212, R12 ;  /* 0x000000d4c80c723c */ /* 0x008fe2000004180c */
[----:B-1----:R-:W-:-:S07]  /*75a0*/  VIADD R187, R223, 0x8 ;  /* 0x00000008dfbb7836 */ /* 0x002fce0000000000 */
[C---:B------:R-:W-:Y:S08]  /*75b0*/  HMMA.16816.F32.BF16 R24, R208.reuse, R216, R24 ;  /* 0x000000d8d018723c */ /* 0x040ff00000041818 */
[----:B------:R-:W-:Y:S01]  /*75c0*/  HMMA.16816.F32.BF16 R208, R208, R218, R204 ;  /* 0x000000dad0d0723c */ /* 0x000fe200000418cc */
[----:B------:R-:W1:Y:S07]  /*75d0*/  LDSM.16.M88.4 R204, [R182+0xe800] ;  /* 0x00e80000b6cc783b */ /* 0x000e6e0000000200 */
[----:B------:R-:W-:Y:S08]  /*75e0*/  HMMA.16816.F32.BF16 R176, R200, R214, R176 ;  /* 0x000000d6c8b0723c */ /* 0x000ff000000418b0 */
[----:B----4-:R-:W-:Y:S08]  /*75f0*/  HMMA.16816.F32.BF16 R12, R20, R16, R12 ;  /* 0x00000010140c723c */ /* 0x010ff0000004180c */
[----:B------:R-:W-:Y:S08]  /*7600*/  HMMA.16816.F32.BF16 R172, R200, R196, R172 ;  /* 0x000000c4c8ac723c */ /* 0x000ff000000418ac */
[----:B------:R-:W-:Y:S01]  /*7610*/  HMMA.16816.F32.BF16 R176, R20, R18, R176 ;  /* 0x0000001214b0723c */ /* 0x000fe200000418b0 */
[----:B------:R-:W3:Y:S07]  /*7620*/  LDSM.16.M88.4 R16, [R184+0xe800] ;  /* 0x00e80000b810783b */ /* 0x000eee0000000200 */
[C---:B------:R-:W-:Y:S08]  /*7630*/  HMMA.16816.F32.BF16 R24, R200.reuse, R188, R24 ;  /* 0x000000bcc818723c */ /* 0x040ff00000041818 */
[----:B------:R-:W-:Y:S01]  /*7640*/  HMMA.16816.F32.BF16 R208, R200, R190, R208 ;  /* 0x000000bec8d0723c */ /* 0x000fe200000418d0 */
[----:B------:R-:W4:Y:S07]  /*7650*/  LDSM.16.M88.4 R188, [R182+0xf000] ;  /* 0x00f00000b6bc783b */ /* 0x000f2e0000000200 */
[----:B--2---:R-:W-:Y:S08]  /*7660*/  HMMA.16816.F32.BF16 R12, R8, R4, R12 ;  /* 0x00000004080c723c */ /* 0x004ff0000004180c */
[----:B------:R-:W-:Y:S01]  /*7670*/  HMMA.16816.F32.BF16 R32, R200, R192, R32 ;  /* 0x000000c0c820723c */ /* 0x000fe20000041820 */
[----:B------:R-:W-:-:S04]  /*7680*/  IMAD.U32 R192, RZ, RZ, UR23 ;  /* 0x00000017ffc07e24 */ /* 0x000fc8000f8e00ff */
[----:B------:R-:W-:-:S03]  /*7690*/  IMAD R192, R192, 0x40, R185 ;  /* 0x00000040c0c07824 */ /* 0x000fc600078e02b9 */
[----:B------:R-:W-:Y:S01]  /*76a0*/  HMMA.16816.F32.BF16 R168, R200, R198, R168 ;  /* 0x000000c6c8a8723c */ /* 0x000fe200000418a8 */
[C---:B------:R-:W-:Y:S02]  /*76b0*/  VIADD R5, R192.reuse, 0xffffff80 ;  /* 0xffffff80c0057836 */ /* 0x040fe40000000000 */
[----:B------:R-:W-:-:S03]  /*76c0*/  VIADD R4, R192, 0xffffff81 ;  /* 0xffffff81c0047836 */ /* 0x000fc60000000000 */
[-C--:B------:R-:W-:Y:S02]  /*76d0*/  ISETP.GT.AND P4, PT, R223, R5.reuse, PT ;  /* 0x00000005df00720c */ /* 0x080fe40003f84270 */
[----:B-1----:R-:W-:Y:S01]  /*76e0*/  HMMA.16816.F32.BF16 R172, R20, R204, R172 ;  /* 0x000000cc14ac723c */ /* 0x002fe200000418ac */
[----:B------:R-:W-:Y:S02]  /*76f0*/  ISETP.GT.AND P3, PT, R187, R5, PT ;  /* 0x00000005bb00720c */ /* 0x000fe40003f64270 */
[----:B------:R-:W-:Y:S02]  /*7700*/  ISETP.GT.AND P0, PT, R223, R4, PT ;  /* 0x00000004df00720c */ /* 0x000fe40003f04270 */
[----:B------:R-:W-:Y:S02]  /*7710*/  ISETP.GE.AND P6, PT, R5, R222, PT ;  /* 0x000000de0500720c */ /* 0x000fe40003fc6270 */
[----:B------:R-:W-:Y:S01]  /*7720*/  FSEL R12, R12, -INF , !P4 ;  /* 0xff8000000c0c7808 */ /* 0x000fe20006000000 */
[----:B------:R-:W-:Y:S01]  /*7730*/  HMMA.16816.F32.BF16 R176, R8, R6, R176 ;  /* 0x0000000608b0723c */ /* 0x000fe200000418b0 */
[----:B------:R-:W-:-:S02]  /*7740*/  FSEL R14, R14, -INF , !P3 ;  /* 0xff8000000e0e7808 */ /* 0x000fc40005800000 */
[----:B------:R-:W-:Y:S02]  /*7750*/  ISETP.GT.AND P3, PT, R187, R4, PT ;  /* 0x00000004bb00720c */ /* 0x000fe40003f64270 */
[----:B------:R-:W-:Y:S02]  /*7760*/  FSEL R13, R13, -INF , !P0 ;  /* 0xff8000000d0d7808 */ /* 0x000fe40004000000 */
[C---:B------:R-:W-:Y:S01]  /*7770*/  ISETP.GE.AND P4, PT, R4.reuse, R222, PT ;  /* 0x000000de0400720c */ /* 0x040fe20003f86270 */
[----:B------:R-:W-:Y:S01]  /*7780*/  HMMA.16816.F32.BF16 R28, R200, R194, R28 ;  /* 0x000000c2c81c723c */ /* 0x000fe2000004181c */
[-C--:B------:R-:W-:Y:S01]  /*7790*/  ISETP.GE.AND P0, PT, R4, R221.reuse, PT ;  /* 0x000000dd0400720c */ /* 0x080fe20003f06270 */
[----:B------:R-:W-:Y:S01]  /*77a0*/  VIADD R4, R192, 0xffffff88 ;  /* 0xffffff88c0047836 */ /* 0x000fe20000000000 */
[----:B------:R-:W-:Y:S01]  /*77b0*/  FSEL R194, R12, -INF , !P6 ;  /* 0xff8000000cc27808 */ /* 0x000fe20007000000 */
[----:B------:R-:W-:Y:S01]  /*77c0*/  VIADD R12, R192, 0xffffff89 ;  /* 0xffffff89c00c7836 */ /* 0x000fe20000000000 */
[----:B------:R-:W-:-:S02]  /*77d0*/  ISETP.GE.AND P5, PT, R5, R221, PT ;  /* 0x000000dd0500720c */ /* 0x000fc40003fa6270 */
[----:B------:R-:W-:Y:S01]  /*77e0*/  FSEL R15, R15, -INF , !P3 ;  /* 0xff8000000f0f7808 */ /* 0x000fe20005800000 */
[----:B------:R-:W-:Y:S01]  /*77f0*/  HMMA.16816.F32.BF16 R168, R20, R206, R168 ;  /* 0x000000ce14a8723c */ /* 0x000fe200000418a8 */
[-C--:B------:R-:W-:Y:S02]  /*7800*/  ISETP.GT.AND P3, PT, R223, R4.reuse, PT ;  /* 0x00000004df00720c */ /* 0x080fe40003f64270 */
[----:B------:R-:W-:Y:S02]  /*7810*/  FSEL R196, R14, -INF , !P5 ;  /* 0xff8000000ec47808 */ /* 0x000fe40006800000 */
[----:B------:R-:W-:Y:S02]  /*7820*/  FSEL R197, R15, -INF , !P0 ;  /* 0xff8000000fc57808 */ /* 0x000fe40004000000 */
[----:B------:R-:W-:Y:S01]  /*7830*/  ISETP.GT.AND P5, PT, R187, R4, PT ;  /* 0x00000004bb00720c */ /* 0x000fe20003fa4270 */
[----:B---3--:R-:W-:Y:S01]  /*7840*/  HMMA.16816.F32.BF16 R172, R8, R16, R172 ;  /* 0x0000001008ac723c */ /* 0x008fe200000418ac */
[----:B------:R-:W-:Y:S01]  /*7850*/  ISETP.GT.AND P0, PT, R223, R12, PT ;  /* 0x0000000cdf00720c */ /* 0x000fe20003f04270 */
[----:B------:R-:W-:Y:S01]  /*7860*/  VIADD R17, R192, 0xffffff90 ;  /* 0xffffff90c0117836 */ /* 0x000fe20000000000 */
[----:B------:R-:W-:Y:S01]  /*7870*/  FSEL R198, R176, -INF , !P3 ;  /* 0xff800000b0c67808 */ /* 0x000fe20005800000 */
[----:B------:R-:W-:Y:S01]  /*7880*/  VIADD R16, R192, 0xffffff91 ;  /* 0xffffff91c0107836 */ /* 0x000fe20000000000 */
[----:B------:R-:W-:-:S02]  /*7890*/  FSEL R193, R13, -INF , !P4 ;  /* 0xff8000000dc17808 */ /* 0x000fc40006000000 */
[----:B------:R-:W-:Y:S01]  /*78a0*/  FSEL R176, R178, -INF , !P5 ;  /* 0xff800000b2b07808 */ /* 0x000fe20006800000 */
[----:B----4-:R-:W-:Y:S01]  /*78b0*/  HMMA.16816.F32.BF16 R32, R20, R188, R32 ;  /* 0x000000bc1420723c */ /* 0x010fe20000041820 */
[----:B------:R-:W-:Y:S01]  /*78c0*/  FSEL R177, R177, -INF , !P0 ;  /* 0xff800000b1b17808 */ /* 0x000fe20004000000 */
[----:B------:R-:W-:Y:S01]  /*78d0*/  VIADD R178, R192, 0xffffff99 ;  /* 0xffffff99c0b27836 */ /* 0x000fe20000000000 */
[CC--:B------:R-:W-:Y:S02]  /*78e0*/  ISETP.GE.AND P6, PT, R4.reuse, R222.reuse, PT ;  /* 0x000000de0400720c */ /* 0x0c0fe40003fc6270 */
[-C--:B------:R-:W-:Y:S02]  /*78f0*/  ISETP.GE.AND P4, PT, R4, R221.reuse, PT ;  /* 0x000000dd0400720c */ /* 0x080fe40003f86270 */
[C---:B------:R-:W-:Y:S01]  /*7900*/  ISETP.GE.AND P3, PT, R12.reuse, R222, PT ;  /* 0x000000de0c00720c */ /* 0x040fe20003f66270 */
[----:B------:R-:W1:Y:S01]  /*7910*/  LDSM.16.M88.4 R4, [R184+0xf000] ;  /* 0x00f00000b804783b */ /* 0x000e620000000200 */
[----:B------:R-:W-:Y:S01]  /*7920*/  ISETP.GE.AND P5, PT, R12, R221, PT ;  /* 0x000000dd0c00720c */ /* 0x000fe20003fa6270 */
[----:B------:R-:W-:Y:S01]  /*7930*/  HMMA.16816.F32.BF16 R168, R8, R18, R168 ;  /* 0x0000001208a8723c */ /* 0x000fe200000418a8 */
[----:B------:R-:W-:-:S02]  /*7940*/  ISETP.GT.AND P0, PT, R187, R12, PT ;  /* 0x0000000cbb00720c */ /* 0x000fc40003f04270 */
[----:B------:R-:W2:Y:S01]  /*7950*/  LDSM.16.M88.4 R12, [R182+0xf800] ;  /* 0x00f80000b60c783b */ /* 0x000ea20000000200 */
[----:B------:R-:W-:Y:S02]  /*7960*/  FSEL R188, R177, -INF , !P3 ;  /* 0xff800000b1bc7808 */ /* 0x000fe40005800000 */
[----:B------:R-:W-:Y:S02]  /*7970*/  FSEL R179, R179, -INF , !P0 ;  /* 0xff800000b3b37808 */ /* 0x000fe40004000000 */
[-C--:B------:R-:W-:Y:S01]  /*7980*/  ISETP.GT.AND P0, PT, R223, R17.reuse, PT ;  /* 0x00000011df00720c */ /* 0x080fe20003f04270 */
[----:B------:R-:W-:Y:S01]  /*7990*/  HMMA.16816.F32.BF16 R28, R20, R190, R28 ;  /* 0x000000be141c723c */ /* 0x000fe2000004181c */
[----:B------:R-:W-:Y:S02]  /*79a0*/  FSEL R177, R179, -INF , !P5 ;  /* 0xff800000b3b17808 */ /* 0x000fe40006800000 */
[----:B------:R-:W-:Y:S02]  /*79b0*/  ISETP.GT.AND P3, PT, R187, R17, PT ;  /* 0x00000011bb00720c */ /* 0x000fe40003f64270 */
[----:B------:R-:W-:-:S02]  /*79c0*/  ISETP.GT.AND P5, PT, R223, R16, PT ;  /* 0x00000010df00720c */ /* 0x000fc40003fa4270 */
[----:B------:R-:W-:Y:S02]  /*79d0*/  FSEL R198, R198, -INF , !P6 ;  /* 0xff800000c6c67808 */ /* 0x000fe40007000000 */
[----:B------:R-:W-:Y:S02]  /*79e0*/  FSEL R176, R176, -INF , !P4 ;  /* 0xff800000b0b07808 */ /* 0x000fe40006000000 */
[C---:B------:R-:W-:Y:S02]  /*79f0*/  ISETP.GE.AND P6, PT, R17.reuse, R222, PT ;  /* 0x000000de1100720c */ /* 0x040fe40003fc6270 */
[----:B------:R-:W-:Y:S02]  /*7a00*/  ISETP.GE.AND P4, PT, R17, R221, PT ;  /* 0x000000dd1100720c */ /* 0x000fe40003f86270 */
[----:B------:R-:W-:Y:S02]  /*7a10*/  FSEL R18, R172, -INF , !P0 ;  /* 0xff800000ac127808 */ /* 0x000fe40004000000 */
[----:B------:R-:W-:-:S02]  /*7a20*/  FSEL R174, R174, -INF , !P3 ;  /* 0xff800000aeae7808 */ /* 0x000fc40005800000 */
[----:B------:R-:W-:Y:S02]  /*7a30*/  FSEL R17, R173, -INF , !P5 ;  /* 0xff800000ad117808 */ /* 0x000fe40006800000 */
[C---:B------:R-:W-:Y:S02]  /*7a40*/  ISETP.GE.AND P0, PT, R16.reuse, R222, PT ;  /* 0x000000de1000720c */ /* 0x040fe40003f06270 */
[----:B------:R-:W-:Y:S02]  /*7a50*/  ISETP.GT.AND P3, PT, R187, R16, PT ;  /* 0x00000010bb00720c */ /* 0x000fe40003f64270 */
[----:B------:R-:W-:Y:S01]  /*7a60*/  ISETP.GE.AND P5, PT, R16, R221, PT ;  /* 0x000000dd1000720c */ /* 0x000fe20003fa6270 */
[----:B------:R-:W-:Y:S01]  /*7a70*/  VIADD R16, R192, 0xffffff98 ;  /* 0xffffff98c0107836 */ /* 0x000fe20000000000 */
[----:B------:R-:W-:Y:S02]  /*7a80*/  FSEL R172, R175, -INF , !P3 ;  /* 0xff800000afac7808 */ /* 0x000fe40005800000 */
[----:B------:R-:W-:Y:S01]  /*7a90*/  FSEL R173, R174, -INF , !P4 ;  /* 0xff800000aead7808 */ /* 0x000fe20006000000 */
[----:B-1----:R-:W-:Y:S01]  /*7aa0*/  HMMA.16816.F32.BF16 R32, R8, R4, R32 ;  /* 0x000000040820723c */ /* 0x002fe20000041820 */
[----:B------:R-:W-:Y:S01]  /*7ab0*/  FSEL R175, R18, -INF , !P6 ;  /* 0xff80000012af7808 */ /* 0x000fe20007000000 */
[----:B------:R-:W-:Y:S01]  /*7ac0*/  VIADD R5, R192, 0xffffffa1 ;  /* 0xffffffa1c0057836 */ /* 0x000fe20000000000 */
[----:B------:R-:W-:-:S02]  /*7ad0*/  FSEL R174, R17, -INF , !P0 ;  /* 0xff80000011ae7808 */ /* 0x000fc40004000000 */
[----:B------:R-:W-:Y:S02]  /*7ae0*/  ISETP.GT.AND P3, PT, R223, R16, PT ;  /* 0x00000010df00720c */ /* 0x000fe40003f64270 */
[C---:B------:R-:W-:Y:S01]  /*7af0*/  ISETP.GE.AND P6, PT, R16.reuse, R222, PT ;  /* 0x000000de1000720c */ /* 0x040fe20003fc6270 */
[----:B--2---:R-:W-:Y:S01]  /*7b00*/  HMMA.16816.F32.BF16 R24, R20, R12, R24 ;  /* 0x0000000c1418723c */ /* 0x004fe20000041818 */
[----:B------:R-:W-:Y:S01]  /*7b10*/  ISETP.GE.AND P4, PT, R16, R221, PT ;  /* 0x000000dd1000720c */ /* 0x000fe20003f86270 */
[----:B------:R-:W-:Y:S01]  /*7b20*/  VIADD R13, R192, 0xffffffa0 ;  /* 0xffffffa0c00d7836 */ /* 0x000fe20000000000 */
[----:B------:R-:W-:Y:S02]  /*7b30*/  ISETP.GT.AND P0, PT, R187, R16, PT ;  /* 0x00000010bb00720c */ /* 0x000fe40003f04270 */
[----:B------:R-:W1:Y:S01]  /*7b40*/  LDSM.16.M88.4 R16, [R184+0xf800] ;  /* 0x00f80000b810783b */ /* 0x000e620000000200 */
[----:B------:R-:W-:Y:S01]  /*7b50*/  FSEL R172, R172, -INF , !P5 ;  /* 0xff800000acac7808 */ /* 0x000fe20006800000 */
[----:B------:R-:W-:-:S04]  /*7b60*/  DEPBAR.LE SB0, 0x0 ;  /* 0x000080000000791a */ /* 0x000fc80000000000 */
[----:B------:R-:W-:Y:S01]  /*7b70*/  BAR.SYNC.DEFER_BLOCKING 0x0 ;  /* 0x0000000000007b1d */ /* 0x000fe20000010000 */
[-C--:B------:R-:W-:Y:S01]  /*7b80*/  ISETP.GT.AND P5, PT, R223, R178.reuse, PT ;  /* 0x000000b2df00720c */ /* 0x080fe20003fa4270 */
[----:B------:R-:W-:Y:S01]  /*7b90*/  HMMA.16816.F32.BF16 R208, R20, R14, R208 ;  /* 0x0000000e14d0723c */ /* 0x000fe200000418d0 */
[----:B------:R-:W-:Y:S02]  /*7ba0*/  FSEL R170, R170, -INF , !P0 ;  /* 0xff800000aaaa7808 */ /* 0x000fe40004000000 */
[----:B------:R-:W-:Y:S02]  /*7bb0*/  ISETP.GT.AND P0, PT, R187, R178, PT ;  /* 0x000000b2bb00720c */ /* 0x000fe40003f04270 */
[----:B------:R-:W-:Y:S02]  /*7bc0*/  FSEL R168, R168, -INF , !P3 ;  /* 0xff800000a8a87808 */ /* 0x000fe40005800000 */
[----:B------:R-:W-:Y:S01]  /*7bd0*/  FSEL R4, R169, -INF , !P5 ;  /* 0xff800000a9047808 */ /* 0x000fe20006800000 */
[----:B------:R-:W-:Y:S01]  /*7be0*/  HMMA.16816.F32.BF16 R28, R8, R6, R28 ;  /* 0x00000006081c723c */ /* 0x000fe2000004181c */
[----:B------:R-:W-:Y:S01]  /*7bf0*/  ISETP.GE.AND P3, PT, R178, R222, PT ;  /* 0x000000deb200720c */ /* 0x000fe20003f66270 */
[----:B------:R-:W-:Y:S01]  /*7c00*/  VIADD R6, R192, 0xffffffb0 ;  /* 0xffffffb0c0067836 */ /* 0x000fe20000000000 */
[----:B------:R-:W-:-:S02]  /*7c10*/  ISETP.GE.AND P5, PT, R178, R221, PT ;  /* 0x000000ddb200720c */ /* 0x000fc40003fa6270 */
[----:B------:R-:W-:Y:S02]  /*7c20*/  FSEL R12, R171, -INF , !P0 ;  /* 0xff800000ab0c7808 */ /* 0x000fe40004000000 */
[----:B------:R-:W-:Y:S02]  /*7c30*/  FSEL R171, R168, -INF , !P6 ;  /* 0xff800000a8ab7808 */ /* 0x000fe40007000000 */
[----:B------:R-:W-:Y:S02]  /*7c40*/  FSEL R169, R170, -INF , !P4 ;  /* 0xff800000aaa97808 */ /* 0x000fe40006000000 */
[----:B------:R-:W-:Y:S01]  /*7c50*/  FSEL R170, R4, -INF , !P3 ;  /* 0xff80000004aa7808 */ /* 0x000fe20005800000 */
[----:B------:R-:W-:Y:S01]  /*7c60*/  VIADD R4, R192, 0xffffffa9 ;  /* 0xffffffa9c0047836 */ /* 0x000fe20000000000 */
[----:B------:R-:W-:Y:S02]  /*7c70*/  FSEL R168, R12, -INF , !P5 ;  /* 0xff8000000ca87808 */ /* 0x000fe40006800000 */
[----:B------:R-:W-:-:S02]  /*7c80*/  ISETP.GT.AND P0, PT, R223, R13, PT ;  /* 0x0000000ddf00720c */ /* 0x000fc40003f04270 */
[----:B------:R-:W-:Y:S02]  /*7c90*/  ISETP.GT.AND P3, PT, R187, R13, PT ;  /* 0x0000000dbb00720c */ /* 0x000fe40003f64270 */
[----:B------:R-:W-:Y:S02]  /*7ca0*/  ISETP.GT.AND P5, PT, R223, R5, PT ;  /* 0x00000005df00720c */ /* 0x000fe40003fa4270 */
[----:B------:R-:W-:Y:S02]  /*7cb0*/  FSEL R32, R32, -INF , !P0 ;  /* 0xff80000020207808 */ /* 0x000fe40004000000 */
[----:B------:R-:W-:Y:S01]  /*7cc0*/  FSEL R34, R34, -INF , !P3 ;  /* 0xff80000022227808 */ /* 0x000fe20005800000 */
[----:B-1----:R-:W-:Y:S01]  /*7cd0*/  HMMA.16816.F32.BF16 R24, R8, R16, R24 ;  /* 0x000000100818723c */ /* 0x002fe20000041818 */
[----:B------:R-:W-:Y:S02]  /*7ce0*/  FSEL R33, R33, -INF , !P5 ;  /* 0xff80000021217808 */ /* 0x000fe40006800000 */
[----:B------:R-:W-:-:S02]  /*7cf0*/  ISETP.GE.AND P0, PT, R5, R222, PT ;  /* 0x000000de0500720c */ /* 0x000fc40003f06270 */
[----:B------:R-:W-:Y:S02]  /*7d00*/  ISETP.GT.AND P3, PT, R187, R5, PT ;  /* 0x00000005bb00720c */ /* 0x000fe40003f64270 */
[-C--:B------:R-:W-:Y:S01]  /*7d10*/  ISETP.GE.AND P5, PT, R5, R221.reuse, PT ;  /* 0x000000dd0500720c */ /* 0x080fe20003fa6270 */
[----:B------:R-:W-:Y:S01]  /*7d20*/  VIADD R5, R192, 0xffffffa8 ;  /* 0xffffffa8c0057836 */ /* 0x000fe20000000000 */
[----:B------:R-:W-:Y:S01]  /*7d30*/  ISETP.GE.AND P4, PT, R13, R221, PT ;  /* 0x000000dd0d00720c */ /* 0x000fe20003f86270 */
[----:B------:R-:W-:Y:S01]  /*7d40*/  HMMA.16816.F32.BF16 R8, R8, R18, R208 ;  /* 0x000000120808723c */ /* 0x000fe200000418d0 */
[----:B------:R-:W-:Y:S02]  /*7d50*/  FSEL R35, R35, -INF , !P3 ;  /* 0xff80000023237808 */ /* 0x000fe40005800000 */
[----:B------:R-:W-:Y:S02]  /*7d60*/  ISETP.GT.AND P3, PT, R223, R5, PT ;  /* 0x00000005df00720c */ /* 0x000fe40003f64270 */
[----:B------:R-:W-:-:S02]  /*7d70*/  FSEL R215, R33, -INF , !P0 ;  /* 0xff80000021d77808 */ /* 0x000fc40004000000 */
[----:B------:R-:W-:Y:S02]  /*7d80*/  FSEL R213, R34, -INF , !P4 ;  /* 0xff80000022d57808 */ /* 0x000fe40006000000 */
[----:B------:R-:W-:Y:S02]  /*7d90*/  ISETP.GT.AND P0, PT, R187, R5, PT ;  /* 0x00000005bb00720c */ /* 0x000fe40003f04270 */
[----:B------:R-:W-:Y:S02]  /*7da0*/  ISETP.GE.AND P4, PT, R5, R222, PT ;  /* 0x000000de0500720c */ /* 0x000fe40003f86270 */
[----:B------:R-:W-:Y:S02]  /*7db0*/  FSEL R28, R28, -INF , !P3 ;  /* 0xff8000001c1c7808 */ /* 0x000fe40005800000 */
[----:B------:R-:W-:Y:S02]  /*7dc0*/  FSEL R212, R35, -INF , !P5 ;  /* 0xff80000023d47808 */ /* 0x000fe40006800000 */
[----:B------:R-:W-:-:S02]  /*7dd0*/  ISETP.GT.AND P5, PT, R223, R4, PT ;  /* 0x00000004df00720c */ /* 0x000fc40003fa4270 */
[----:B------:R-:W-:Y:S02]  /*7de0*/  FSEL R30, R30, -INF , !P0 ;  /* 0xff8000001e1e7808 */ /* 0x000fe40004000000 */
[----:B------:R-:W-:Y:S02]  /*7df0*/  ISETP.GT.AND P0, PT, R187, R4, PT ;  /* 0x00000004bb00720c */ /* 0x000fe40003f04270 */
[----:B------:R-:W-:Y:S02]  /*7e00*/  FSEL R219, R28, -INF , !P4 ;  /* 0xff8000001cdb7808 */ /* 0x000fe40006000000 */
[----:B------:R-:W-:Y:S02]  /*7e10*/  FMNMX3.FTZ R7, R164, R194, R193, !PT ;  /* 0x000000c2a4077276 */ /* 0x000fe400078100c1 */
[----:B------:R-:W-:Y:S02]  /*7e20*/  ISETP.GE.AND P6, PT, R13, R222, PT ;  /* 0x000000de0d00720c */ /* 0x000fe40003fc6270 */
[----:B------:R-:W-:-:S02]  /*7e30*/  ISETP.GT.AND P4, PT, R223, R6, PT ;  /* 0x00000006df00720c */ /* 0x000fc40003f84270 */
[----:B------:R-:W-:Y:S02]  /*7e40*/  FSEL R29, R29, -INF , !P5 ;  /* 0xff8000001d1d7808 */ /* 0x000fe40006800000 */
[C---:B------:R-:W-:Y:S02]  /*7e50*/  ISETP.GE.AND P3, PT, R4.reuse, R222, PT ;  /* 0x000000de0400720c */ /* 0x040fe40003f66270 */
[----:B------:R-:W-:Y:S01]  /*7e60*/  ISETP.GE.AND P5, PT, R4, R221, PT ;  /* 0x000000dd0400720c */ /* 0x000fe20003fa6270 */
[----:B------:R-:W-:Y:S01]  /*7e70*/  VIADD R4, R192, 0xffffffb8 ;  /* 0xffffffb8c0047836 */ /* 0x000fe20000000000 */
[----:B------:R-:W-:Y:S02]  /*7e80*/  FSEL R31, R31, -INF , !P0 ;  /* 0xff8000001f1f7808 */ /* 0x000fe40004000000 */
[----:B------:R-:W-:Y:S02]  /*7e90*/  FMNMX3.FTZ R7, R7, R198, R188, !PT ;  /* 0x000000c607077276 */ /* 0x000fe400078100bc */
[----:B------:R-:W-:-:S02]  /*7ea0*/  FSEL R217, R32, -INF , !P6 ;  /* 0xff80000020d97808 */ /* 0x000fc40007000000 */
[----:B------:R-:W-:Y:S02]  /*7eb0*/  ISETP.GE.AND P0, PT, R6, R222, PT ;  /* 0x000000de0600720c */ /* 0x000fe40003f06270 */
[----:B------:R-:W-:Y:S02]  /*7ec0*/  FSEL R24, R24, -INF , !P4 ;  /* 0xff80000018187808 */ /* 0x000fe40006000000 */
[----:B------:R-:W-:Y:S01]  /*7ed0*/  ISETP.GE.AND P6, PT, R5, R221, PT ;  /* 0x000000dd0500720c */ /* 0x000fe20003fc6270 */
[C---:B------:R-:W-:Y:S01]  /*7ee0*/  VIADD R5, R192.reuse, 0xffffffb1 ;  /* 0xffffffb1c0057836 */ /* 0x040fe20000000000 */
[----:B------:R-:W-:Y:S01]  /*7ef0*/  FMNMX3.FTZ R7, R7, R175, R174, !PT ;  /* 0x000000af07077276 */ /* 0x000fe200078100ae */
[----:B------:R-:W-:Y:S01]  /*7f00*/  VIADD R192, R192, 0xffffffb9 ;  /* 0xffffffb9c0c07836 */ /* 0x000fe20000000000 */
[----:B------:R-:W-:Y:S02]  /*7f10*/  FSEL R211, R24, -INF , !P0 ;  /* 0xff80000018d37808 */ /* 0x000fe40004000000 */
[----:B------:R-:W-:-:S02]  /*7f20*/  ISETP.GT.AND P0, PT, R223, R4, PT ;  /* 0x00000004df00720c */ /* 0x000fc40003f04270 */
[----:B------:R-:W-:Y:S02]  /*7f30*/  FSEL R218, R29, -INF , !P3 ;  /* 0xff8000001dda7808 */ /* 0x000fe40005800000 */
[----:B------:R-:W-:Y:S02]  /*7f40*/  ISETP.GT.AND P3, PT, R223, R5, PT ;  /* 0x00000005df00720c */ /* 0x000fe40003f64270 */
[----:B------:R-:W-:Y:S02]  /*7f50*/  FMNMX3.FTZ R7, R7, R171, R170, !PT ;  /* 0x000000ab07077276 */ /* 0x000fe400078100aa */
[----:B------:R-:W-:Y:S02]  /*7f60*/  FSEL R8, R8, -INF , !P0 ;  /* 0xff80000008087808 */ /* 0x000fe40004000000 */
[----:B------:R-:W-:Y:S02]  /*7f70*/  ISETP.GT.AND P0, PT, R223, R192, PT ;  /* 0x000000c0df00720c */ /* 0x000fe40003f04270 */
[----:B------:R-:W-:-:S02]  /*7f80*/  ISETP.GE.AND P4, PT, R5, R222, PT ;  /* 0x000000de0500720c */ /* 0x000fc40003f86270 */
[----:B------:R-:W-:Y:S02]  /*7f90*/  FSEL R25, R25, -INF , !P3 ;  /* 0xff80000019197808 */ /* 0x000fe40005800000 */
[----:B------:R-:W-:Y:S02]  /*7fa0*/  FMNMX3.FTZ R7, R7, R217, R215, !PT ;  /* 0x000000d907077276 */ /* 0x000fe400078100d7 */
[-C--:B------:R-:W-:Y:S02]  /*7fb0*/  ISETP.GE.AND P3, PT, R4, R222.reuse, PT ;  /* 0x000000de0400720c */ /* 0x080fe40003f66270 */
[----:B------:R-:W-:Y:S02]  /*7fc0*/  FSEL R191, R9, -INF , !P0 ;  /* 0xff80000009bf7808 */ /* 0x000fe40004000000 */
[----:B------:R-:W-:Y:S02]  /*7fd0*/  FSEL R210, R25, -INF , !P4 ;  /* 0xff80000019d27808 */ /* 0x000fe40006000000 */
[----:B------:R-:W-:-:S02]  /*7fe0*/  ISETP.GE.AND P0, PT, R192, R222, PT ;  /* 0x000000dec000720c */ /* 0x000fc40003f06270 */
[----:B------:R-:W-:Y:S02]  /*7ff0*/  FMNMX3.FTZ R9, R7, R219, R218, !PT ;  /* 0x000000db07097276 */ /* 0x000fe400078100da */
[----:B------:R-:W-:Y:S02]  /*8000*/  FSEL R209, R8, -INF , !P3 ;  /* 0xff80000008d17808 */ /* 0x000fe40005800000 */
[----:B------:R-:W-:Y:S02]  /*8010*/  ISETP.GE.AND P4, PT, R6, R221, PT ;  /* 0x000000dd0600720c */ /* 0x000fe40003f86270 */
[----:B------:R-:W-:Y:S02]  /*8020*/  ISETP.GT.AND P3, PT, R187, R6, PT ;  /* 0x00000006bb00720c */ /* 0x000fe40003f64270 */
[----:B------:R-:W-:Y:S02]  /*8030*/  FSEL R191, R191, -INF , !P0 ;  /* 0xff800000bfbf7808 */ /* 0x000fe40004000000 */
        /* <DEDUP_REMOVED lines=11> */
[CC--:B------:R-:W-:Y:S01]  /*80f0*/  LEA R12, P0, R14.reuse, R225.reuse, 0x7 ;  /* 0x000000e10e0c7211 */ /* 0x0c0fe200078038ff */
[----:B------:R-:W-:Y:S01]  /*8100*/  IMAD.U32 R7, RZ, RZ, UR29 ;  /* 0x0000001dff077e24 */ /* 0x000fe2000f8e00ff */
[----:B------:R-:W-:Y:S01]  /*8110*/  ULEA UR29, UP0, UR12, UR29, 0x5 ;  /* 0x0000001d0c1d7291 */ /* 0x000fe2000f8028ff */
[----:B------:R-:W-:Y:S01]  /*8120*/  IMAD.U32 R8, RZ, RZ, UR27 ;  /* 0x0000001bff087e24 */ /* 0x000fe2000f8e00ff */
[-C--:B------:R-:W-:Y:S01]  /*8130*/  LEA.HI.X R13, R14, R224.reuse, R6, 0x7, P0 ;  /* 0x000000e00e0d7211 */ /* 0x080fe200000f3c06 */
[----:B------:R-:W-:Y:S01]  /*8140*/  UIADD3.X UR25, UPT, UPT, UR25, UR28, URZ, UP1, !UPT ;  /* 0x0000001c19197290 */ /* 0x000fe20008ffe4ff */
[CC--:B------:R-:W-:Y:S01]  /*8150*/  LEA R14, P0, R7.reuse, R225.reuse, 0x1 ;  /* 0x000000e1070e7211 */ /* 0x0c0fe200078008ff */
        /* <DEDUP_REMOVED lines=30> */
.L_x_1146:
[----:B------:R-:W-:Y:S01]  /*8340*/  FMNMX3.FTZ R7, R3, R196, R197, !PT ;  /* 0x000000c403077276 */ /* 0x000fe200078100c5 */
[----:B------:R-:W-:Y:S01]  /*8350*/  USHF.L.U32 UR36, UR41, 0x1, URZ ;  /* 0x0000000129247899 */ /* 0x000fe200080006ff */
[----:B------:R-:W-:Y:S01]  /*8360*/  ISETP.GT.AND P0, PT, R187, R5, PT ;  /* 0x00000005bb00720c */ /* 0x000fe20003f04270 */
[----:B------:R-:W-:Y:S01]  /*8370*/  UIADD3 UR29, UPT, UPT, UR20, -0x61c88647, URZ ;  /* 0x9e3779b9141d7890 */ /* 0x000fe2000fffe0ff */
[----:B------:R-:W-:Y:S01]  /*8380*/  FMNMX3.FTZ R7, R7, R176, R177, !PT ;  /* 0x000000b007077276 */ /* 0x000fe200078100b1 */
[----:B------:R-:W-:Y:S01]  /*8390*/  UIADD3 UR28, UPT, UPT, UR20, 0x3c6ef372, URZ ;  /* 0x3c6ef372141c7890 */ /* 0x000fe2000fffe0ff */
[----:B------:R-:W-:Y:S01]  /*83a0*/  FMNMX3.FTZ R6, R9, R209, R191, !PT ;  /* 0x000000d109067276 */ /* 0x000fe200078100bf */
[----:B------:R-:W-:Y:S01]  /*83b0*/  UIADD3 UR34, UPT, UPT, UR21, 0x76cf5d0a, URZ ;  /* 0x76cf5d0a15227890 */ /* 0x000fe2000fffe0ff */
[----:B------:R-:W-:Y:S01]  /*83c0*/  FMNMX3.FTZ R7, R7, R173, R172, !PT ;  /* 0x000000ad07077276 */ /* 0x000fe200078100ac */
[----:B------:R-:W-:Y:S01]  /*83d0*/  UIADD3 UR33, UPT, UPT, UR21, 0x32370b8f, URZ ;  /* 0x32370b8f15217890 */ /* 0x000fe2000fffe0ff */
[----:B------:R-:W-:Y:S01]  /*83e0*/  FSEL R26, R26, -INF , !P3 ;  /* 0xff8000001a1a7808 */ /* 0x000fe20005800000 */
[----:B------:R-:W2:Y:S01]  /*83f0*/  LDCU UR35, c[0x0][0x45c] ;  /* 0x00008b80ff2377ac */ /* 0x000ea20008000800 */
[----:B------:R-:W-:Y:S01]  /*8400*/  FMNMX3.FTZ R7, R7, R169, R168, !PT ;  /* 0x000000a907077276 */ /* 0x000fe200078100a8 */
[----:B------:R-:W3:Y:S01]  /*8410*/  LDC R8, c[0x0][0x4f8] ;  /* 0x00013e00ff087b82 */ /* 0x000ee20000000800 */
[----:B------:R-:W-:Y:S01]  /*8420*/  FSEL R216, R30, -INF , !P6 ;  /* 0xff8000001ed87808 */ /* 0x000fe20007000000 */
[----:B------:R-:W-:Y:S01]  /*8430*/  UIADD3 UR27, UPT, UPT, UR20, -0x255992d5, URZ ;  /* 0xdaa66d2b141b7890 */ /* 0x000fe2000fffe0ff */
[----:B------:R-:W-:Y:S01]  /*8440*/  ISETP.GT.AND P3, PT, R187, R4, PT ;  /* 0x00000004bb00720c */ /* 0x000fe20003f64270 */
[----:B------:R-:W-:Y:S01]  /*8450*/  UIADD3 UR25, UPT, UPT, UR20, 0x78dde6e4, URZ ;  /* 0x78dde6e414197890 */ /* 0x000fe2000fffe0ff */
[----:B------:R-:W-:Y:S01]  /*8460*/  FSEL R27, R27, -INF , !P0 ;  /* 0xff8000001b1b7808 */ /* 0x000fe20004000000 */
[----:B------:R-:W-:Y:S01]  /*8470*/  UIADD3 UR32, UPT, UPT, UR21, -0x126145ec, URZ ;  /* 0xed9eba1415207890 */ /* 0x000fe2000fffe0ff */
[----:B------:R-:W-:Y:S01]  /*8480*/  ISETP.GE.AND P6, PT, R5, R221, PT ;  /* 0x000000dd0500720c */ /* 0x000fe20003fc6270 */
[----:B------:R-:W-:Y:S01]  /*8490*/  UIADD3 UR31, UPT, UPT, UR21, -0x56f99767, URZ ;  /* 0xa9066899151f7890 */ /* 0x000fe2000fffe0ff */
[----:B------:R-:W-:Y:S01]  /*84a0*/  FSEL R214, R31, -INF , !P5 ;  /* 0xff8000001fd67808 */ /* 0x000fe20006800000 */
[----:B------:R-:W4:Y:S01]  /*84b0*/  SHFL.BFLY PT, R5, R6, 0x2, 0x1f ;  /* 0x0c401f0006057f89 */ /* 0x000f2200000e0000 */
[----:B------:R-:W-:Y:S01]  /*84c0*/  ISETP.GT.AND P0, PT, R187, R192, PT ;  /* 0x000000c0bb00720c */ /* 0x000fe20003f04270 */
[----:B------:R-:W-:Y:S01]  /*84d0*/  UIADD3 UR12, UPT, UPT, UR20, -0x4ab325aa, URZ ;  /* 0xb54cda56140c7890 */ /* 0x000fe2000fffe0ff */
[----:B------:R-:W-:Y:S01]  /*84e0*/  FMNMX3.FTZ R7, R7, R213, R212, !PT ;  /* 0x000000d507077276 */ /* 0x000fe200078100d4 */
[----:B------:R-:W-:Y:S01]  /*84f0*/  UIADD3 UR13, UPT, UPT, UR20, 0x1715609d, URZ ;  /* 0x1715609d140d7890 */ /* 0x000fe2000fffe0ff */
[----:B------:R-:W-:Y:S01]  /*8500*/  FSEL R10, R10, -INF , !P3 ;  /* 0xff8000000a0a7808 */ /* 0x000fe20005800000 */
[----:B------:R-:W-:Y:S01]  /*8510*/  UIADD3 UR30, UPT, UPT, UR21, 0x646e171e, URZ ;  /* 0x646e171e151e7890 */ /* 0x000fe2000fffe0ff */
[-C--:B------:R-:W-:Y:S01]  /*8520*/  ISETP.GE.AND P5, PT, R4, R221.reuse, PT ;  /* 0x000000dd0400720c */ /* 0x080fe20003fa6270 */
[----:B------:R-:W-:Y:S01]  /*8530*/  @UP2 UIADD3 UR23, UPT, UPT, UR23, -0x3, URZ ;  /* 0xfffffffd17172890 */ /* 0x000fe2000fffe0ff */
[----:B------:R-:W-:-:S02]  /*8540*/  ISETP.GE.AND P3, PT, R192, R221, PT ;  /* 0x000000ddc000720c */ /* 0x000fc40003f66270 */
[----:B------:R-:W-:Y:S02]  /*8550*/  FSEL R11, R11, -INF , !P0 ;  /* 0xff8000000b0b7808 */ /* 0x000fe40004000000 */
[----:B------:R-:W-:Y:S02]  /*8560*/  FSEL R190, R26, -INF , !P4 ;  /* 0xff8000001abe7808 */ /* 0x000fe40006000000 */
[----:B------:R-:W-:Y:S02]  /*8570*/  FSEL R189, R27, -INF , !P6 ;  /* 0xff8000001bbd7808 */ /* 0x000fe40007000000 */
[----:B------:R-:W-:Y:S02]  /*8580*/  FMNMX3.FTZ R7, R7, R216, R214, !PT ;  /* 0x000000d807077276 */ /* 0x000fe400078100d6 */
[----:B------:R-:W-:Y:S02]  /*8590*/  FSEL R179, R10, -INF , !P5 ;  /* 0xff8000000ab37808 */ /* 0x000fe40006800000 */
[----:B------:R-:W-:-:S02]  /*85a0*/  FSEL R178, R11, -INF , !P3 ;  /* 0xff8000000bb27808 */ /* 0x000fc40005800000 */
[----:B------:R-:W-:Y:S02]  /*85b0*/  FMNMX3.FTZ R4, R7, R190, R189, !PT ;  /* 0x000000be07047276 */ /* 0x000fe400078100bd */
[----:B----4-:R-:W-:Y:S02]  /*85c0*/  FMNMX.FTZ R6, R6, R5, !PT ;  /* 0x0000000506067209 */ /* 0x010fe40007810000 */
[----:B------:R-:W-:Y:S02]  /*85d0*/  FMNMX3.FTZ R4, R4, R179, R178, !PT ;  /* 0x000000b304047276 */ /* 0x000fe400078100b2 */
[----:B------:R-:W-:Y:S01]  /*85e0*/  MOV R5, UR36 ;  /* 0x0000002400057c02 */ /* 0x000fe20008000f00 */
[----:B------:R-:W4:Y:S01]  /*85f0*/  SHFL.BFLY PT, R182, R6, 0x1, 0x1f ;  /* 0x0c201f0006b67f89 */ /* 0x000f2200000e0000 */
[----:B------:R-:W-:Y:S02]  /*8600*/  UIADD3 UR36, UPT, UPT, UR36, 0x1, URZ ;  /* 0x0000000124247890 */ /* 0x000fe4000fffe0ff */
[----:B------:R-:W-:Y:S01]  /*8610*/  LOP3.LUT R5, R5, UR21, R235, 0x96, !PT ;  /* 0x0000001505057c12 */ /* 0x000fe2000f8e96eb */
[----:B------:R-:W5:Y:S04]  /*8620*/  SHFL.BFLY PT, R7, R4, 0x2, 0x1f ;  /* 0x0c401f0004077f89 */ /* 0x000f6800000e0000 */
[----:B------:R-:W-:-:S05]  /*8630*/  IMAD.WIDE.U32 R204, R5, -0x326172a9, RZ ;  /* 0xcd9e8d5705cc7825 */ /* 0x000fca00078e00ff */
[----:B------:R-:W-:Y:S02]  /*8640*/  LOP3.LUT R202, R238, UR29, R205, 0x96, !PT ;  /* 0x0000001deeca7c12 */ /* 0x000fe4000f8e96cd */
[----:B------:R-:W-:-:S03]  /*8650*/  LOP3.LUT R204, R204, UR28, R227, 0x96, !PT ;  /* 0x0000001ccccc7c12 */ /* 0x000fc6000f8e96e3 */
[----:B------:R-:W-:-:S04]  /*8660*/  IMAD.WIDE.U32 R202, R202, -0x2daee0ad, RZ ;  /* 0xd2511f53caca7825 */ /* 0x000fc800078e00ff */
[----:B------:R-:W-:Y:S01]  /*8670*/  IMAD.WIDE.U32 R204, R204, -0x2daee0ad, RZ ;  /* 0xd2511f53cccc7825 */ /* 0x000fe200078e00ff */
[----:B------:R-:W-:Y:S02]  /*8680*/  LOP3.LUT R5, R230, UR34, R203, 0x96, !PT ;  /* 0x00000022e6057c12 */ /* 0x000fe4000f8e96cb */
[----:B----4-:R-:W-:Y:S02]  /*8690*/  FMNMX.FTZ R182, R6, R182, !PT ;  /* 0x000000b606b67209 */ /* 0x010fe40007810000 */
[----:B------:R-:W-:Y:S01]  /*86a0*/  LOP3.LUT R202, R202, UR33, R205, 0x96, !PT ;  /* 0x00000021caca7c12 */ /* 0x000fe2000f8e96cd */
[----:B------:R-:W-:Y:S01]  /*86b0*/  IMAD.WIDE.U32 R200, R5, -0x326172a9, RZ ;  /* 0xcd9e8d5705c87825 */ /* 0x000fe200078e00ff */
[----:B-----5:R-:W-:-:S03]  /*86c0*/  FMNMX.FTZ R4, R4, R7, !PT ;  /* 0x0000000704047209 */ /* 0x020fc60007810000 */
[C---:B--2---:R-:W-:Y:S01]  /*86d0*/  FMUL.FTZ R208, R182.reuse, UR35 ;  /* 0x00000023b6d07c20 */ /* 0x044fe20008410000 */
[----:B------:R-:W-:Y:S01]  /*86e0*/  FSETP.NEU.FTZ.AND P3, PT, R182, -INF , PT ;  /* 0xff800000b600780b */ /* 0x000fe20003f7d000 */
[----:B------:R-:W-:Y:S01]  /*86f0*/  IMAD.WIDE.U32 R202, R202, -0x326172a9, RZ ;  /* 0xcd9e8d57caca7825 */ /* 0x000fe200078e00ff */
[----:B------:R-:W-:Y:S01]  /*8700*/  LOP3.LUT R5, R226, UR27, R201, 0x96, !PT ;  /* 0x0000001be2057c12 */ /* 0x000fe2000f8e96c9 */
[----:B-1----:R-:W1:Y:S01]  /*8710*/  SHFL.BFLY PT, R166, R4, 0x1, 0x1f ;  /* 0x0c201f0004a67f89 */ /* 0x002e6200000e0000 */
[----:B------:R-:W-:Y:S02]  /*8720*/  FSEL R208, R208, RZ, P3 ;  /* 0x000000ffd0d07208 */ /* 0x000fe40001800000 */
[----:B------:R-:W-:Y:S01]  /*8730*/  LOP3.LUT R200, R200, UR25, R203, 0x96, !PT ;  /* 0x00000019c8c87c12 */ /* 0x000fe2000f8e96cb */
[----:B------:R-:W-:Y:S01]  /*8740*/  IMAD.WIDE.U32 R6, R5, -0x2daee0ad, RZ ;  /* 0xd2511f5305067825 */ /* 0x000fe200078e00ff */
[----:B------:R-:W-:-:S03]  /*8750*/  FSEL R9, R182, RZ, P3 ;  /* 0x000000ffb6097208 */ /* 0x000fc60001800000 */
[--C-:B------:R-:W-:Y:S01]  /*8760*/  FFMA.FTZ R192, R188, UR35, -R208.reuse ;  /* 0x00000023bcc07c23 */ /* 0x100fe200080108d0 */
[----:B------:R-:W-:Y:S01]  /*8770*/  FFMA.FTZ R195, R194, UR35, -R208 ;  /* 0x00000023c2c37c23 */ /* 0x000fe200080108d0 */
[----:B------:R-:W-:Y:S01]  /*8780*/  IMAD.WIDE.U32 R200, R200, -0x2daee0ad, RZ ;  /* 0xd2511f53c8c87825 */ /* 0x000fe200078e00ff */
[----:B------:R-:W-:-:S03]  /*8790*/  LOP3.LUT R204, R204, UR32, R7, 0x96, !PT ;  /* 0x00000020cccc7c12 */ /* 0x000fc6000f8e9607 */
[----:B------:R-:W-:Y:S01]  /*87a0*/  FADD.FTZ R9, R164, -R9 ;  /* 0x80000009a4097221 */ /* 0x000fe20000010000 */
[--C-:B------:R-:W-:Y:S01]  /*87b0*/  FFMA.FTZ R194, R193, UR35, -R208.reuse ;  /* 0x00000023c1c27c23 */ /* 0x100fe200080108d0 */
[--C-:B------:R-:W-:Y:S01]  /*87c0*/  FFMA.FTZ R193, R198, UR35, -R208.reuse ;  /* 0x00000023c6c17c23 */ /* 0x100fe200080108d0 */
[----:B------:R-:W-:Y:S01]  /*87d0*/  LOP3.LUT R6, R6, UR31, R201, 0x96, !PT ;  /* 0x0000001f06067c12 */ /* 0x000fe2000f8e96c9 */
[----:B------:R-:W-:Y:S01]  /*87e0*/  IMAD.WIDE.U32 R204, R204, -0x326172a9, RZ ;  /* 0xcd9e8d57cccc7825 */ /* 0x000fe200078e00ff */
[----:B------:R-:W-:Y:S03]  /*87f0*/  MUFU.EX2 R195, R195 ;  /* 0x000000c300c37308 */ /* 0x000fe60000000800 */
[--C-:B------:R-:W-:Y:S01]  /*8800*/  FFMA.FTZ R203, R175, UR35, -R208.reuse ;  /* 0x00000023afcb7c23 */ /* 0x100fe200080108d0 */
        /* <DEDUP_REMOVED lines=8> */
[----:B-1----:R-:W-:Y:S01]  /*8890*/  FMNMX.FTZ R166, R4, R166, !PT ;  /* 0x000000a604a67209 */ /* 0x002fe20007810000 */
[--C-:B------:R-:W-:Y:S01]  /*88a0*/  FFMA.FTZ R218, R218, UR35, -R208.reuse ;  /* 0x00000023dada7c23 */ /* 0x100fe200080108d0 */
[----:B------:R-:W-:Y:S01]  /*88b0*/  LOP3.LUT R11, R7, 0xffff, RZ, 0xc0, !PT ;  /* 0x0000ffff070b7812 */ /* 0x000fe200078ec0ff */
[--C-:B------:R-:W-:Y:S01]  /*88c0*/  FFMA.FTZ R211, R211, UR35, -R208.reuse ;  /* 0x00000023d3d37c23 */ /* 0x100fe200080108d0 */
[C---:B------:R-:W-:Y:S01]  /*88d0*/  FSETP.NEU.FTZ.AND P0, PT, R166.reuse, -INF , PT ;  /* 0xff800000a600780b */ /* 0x040fe20003f1d000 */
[----:B------:R-:W-:Y:S01]  /*88e0*/  FMUL.FTZ R4, R166, UR35 ;  /* 0x00000023a6047c20 */ /* 0x000fe20008410000 */
[C---:B------:R-:W-:Y:S01]  /*88f0*/  PRMT R10, R6.reuse, 0x7773, RZ ;  /* 0x00007773060a7816 */ /* 0x040fe200000000ff */
[----:B------:R-:W-:Y:S01]  /*8900*/  MUFU.EX2 R193, R193 ;  /* 0x000000c100c17308 */ /* 0x000fe20000000800 */
[----:B------:R-:W-:Y:S01]  /*8910*/  PRMT R5, R6, 0x7772, RZ ;  /* 0x0000777206057816 */ /* 0x000fe200000000ff */
[--C-:B------:R-:W-:Y:S01]  /*8920*/  FFMA.FTZ R210, R210, UR35, -R208.reuse ;  /* 0x00000023d2d27c23 */ /* 0x100fe200080108d0 */
[----:B------:R-:W-:Y:S01]  /*8930*/  FSEL R188, R4, RZ, P0 ;  /* 0x000000ff04bc7208 */ /* 0x000fe20000000000 */
[----:B------:R-:W-:Y:S01]  /*8940*/  FFMA.FTZ R209, R209, UR35, -R208 ;  /* 0x00000023d1d17c23 */ /* 0x000fe200080108d0 */
[----:B------:R-:W-:-:S02]  /*8950*/  MOV R4, R6 ;  /* 0x0000000600047202 */ /* 0x000fc40000000f00 */
[----:B------:R-:W-:Y:S01]  /*8960*/  PRMT R6, R6, 0x7771, RZ ;  /* 0x0000777106067816 */ /* 0x000fe200000000ff */
[--C-:B------:R-:W-:Y:S01]  /*8970*/  FFMA.FTZ R176, R176, UR35, -R188.reuse ;  /* 0x00000023b0b07c23 */ /* 0x100fe200080108bc */
[----:B------:R-:W-:Y:S01]  /*8980*/  LOP3.LUT R4, R4, 0xff, RZ, 0xc0, !PT ;  /* 0x000000ff04047812 */ /* 0x000fe200078ec0ff */
[--C-:B------:R-:W-:Y:S01]  /*8990*/  FFMA.FTZ R187, R196, UR35, -R188.reuse ;  /* 0x00000023c4bb7c23 */ /* 0x100fe200080108bc */
[----:B------:R-:W-:Y:S01]  /*89a0*/  LOP3.LUT R16, R7, 0xff, RZ, 0xc0, !PT ;  /* 0x000000ff07107812 */ /* 0x000fe200078ec0ff */
[----:B------:R1:W-:Y:S01]  /*89b0*/  MUFU.EX2 R164, R176 ;  /* 0x000000b000a47308 */ /* 0x0003e20000000800 */
[----:B------:R-:W-:Y:S01]  /*89c0*/  SHF.R.U32.HI R11, RZ, 0x8, R11 ;  /* 0x00000008ff0b7819 */ /* 0x000fe2000001160b */
[----:B------:R-:W-:Y:S01]  /*89d0*/  FFMA.FTZ R184, R197, UR35, -R188 ;  /* 0x00000023c5b87c23 */ /* 0x000fe200080108bc */
[----:B------:R-:W-:Y:S01]  /*89e0*/  PRMT R6, R4, 0x5410, R6 ;  /* 0x0000541004067816 */ /* 0x000fe20000000006 */
[----:B------:R-:W-:Y:S01]  /*89f0*/  FMUL.FTZ R196, R9, UR35 ;  /* 0x0000002309c47c20 */ /* 0x000fe20008410000 */
[----:B------:R-:W-:Y:S01]  /*8a00*/  PRMT R4, R16, 0x5410, R11 ;  /* 0x0000541010047816 */ /* 0x000fe2000000000b */
[----:B------:R-:W-:Y:S01]  /*8a10*/  FFMA.FTZ R206, R173, UR35, -R188 ;  /* 0x00000023adce7c23 */ /* 0x000fe200080108bc */
[----:B------:R-:W-:Y:S01]  /*8a20*/  PRMT R5, R5, 0x5410, R10 ;  /* 0x0000541005057816 */ /* 0x000fe2000000000a */
[----:B------:R-:W2:Y:S01]  /*8a30*/  MUFU.EX2 R192, R192 ;  /* 0x000000c000c07308 */ /* 0x000ea20000000800 */
[----:B------:R-:W-:Y:S01]  /*8a40*/  FSEL R10, R166, RZ, P0 ;  /* 0x000000ffa60a7208 */ /* 0x000fe20000000000 */
[--C-:B------:R-:W-:Y:S01]  /*8a50*/  FFMA.FTZ R204, R169, UR35, -R188.reuse ;  /* 0x00000023a9cc7c23 */ /* 0x100fe200080108bc */
[----:B------:R-:W-:Y:S01]  /*8a60*/  PRMT R9, R7, 0x7632, R9 ;  /* 0x0000763207097816 */ /* 0x000fe20000000009 */
[----:B------:R-:W-:Y:S01]  /*8a70*/  FFMA.FTZ R207, R172, UR35, -R188 ;  /* 0x00000023accf7c23 */ /* 0x000fe200080108bc */
[----:B------:R-:W-:Y:S01]  /*8a80*/  SEL R197, R220, 0xffffffe0, !P2 ;  /* 0xffffffe0dcc57807 */ /* 0x000fe20005000000 */
[----:B------:R-:W-:Y:S01]  /*8a90*/  FADD.FTZ R3, R3, -R10 ;  /* 0x8000000a03037221 */ /* 0x000fe20000010000 */
[----:B------:R-:W-:Y:S01]  /*8aa0*/  LOP3.LUT R9, R9, 0xff, RZ, 0xc0, !PT ;  /* 0x000000ff09097812 */ /* 0x000fe200078ec0ff */
[----:B------:R-:W-:Y:S01]  /*8ab0*/  MUFU.EX2 R187, R187 ;  /* 0x000000bb00bb7308 */ /* 0x000fe20000000800 */
[----:B-1----:R-:W-:Y:S01]  /*8ac0*/  LEA R176, R183, UR6, 0x1 ;  /* 0x00000006b7b07c11 */ /* 0x002fe2000f8e08ff */
[--C-:B------:R-:W-:Y:S01]  /*8ad0*/  FFMA.FTZ R183, R177, UR35, -R188.reuse ;  /* 0x00000023b1b77c23 */ /* 0x100fe200080108bc */
[----:B------:R-:W-:Y:S01]  /*8ae0*/  FMUL.FTZ R3, R3, UR35 ;  /* 0x0000002303037c20 */ /* 0x000fe20008410000 */
[----:B---3--:R-:W-:Y:S01]  /*8af0*/  LOP3.LUT R177, R8, 0xff, RZ, 0xc0, !PT ;  /* 0x000000ff08b17812 */ /* 0x008fe200078ec0ff */
[--C-:B------:R-:W-:Y:S01]  /*8b00*/  FFMA.FTZ R213, R213, UR35, -R188.reuse ;  /* 0x00000023d5d57c23 */ /* 0x100fe200080108bc */
[C---:B------:R-:W-:Y:S01]  /*8b10*/  IADD3 R16, PT, PT, R176.reuse, 0x10000, RZ ;  /* 0x00010000b0107810 */ /* 0x040fe20007ffe0ff */
[----:B------:R-:W-:Y:S01]  /*8b20*/  LDSM.16.MT88.4 R12, [R176+0x10000] ;  /* 0x01000000b00c783b */ /* 0x000fe20000004200 */
[----:B------:R-:W-:Y:S01]  /*8b30*/  IADD3 R198, PT, PT, R176, 0x10040, RZ ;  /* 0x00010040b0c67810 */ /* 0x000fe20007ffe0ff */
[----:B------:R-:W1:Y:S01]  /*8b40*/  MUFU.EX2 R184, R184 ;  /* 0x000000b800b87308 */ /* 0x000e620000000800 */
[----:B------:R-:W-:Y:S01]  /*8b50*/  @P1 IADD3 R198, PT, PT, R16, -0x40, RZ ;  /* 0xffffffc010c61810 */ /* 0x000fe20007ffe0ff */
[--C-:B------:R-:W-:Y:S01]  /*8b60*/  FFMA.FTZ R216, R216, UR35, -R188.reuse ;  /* 0x00000023d8d87c23 */ /* 0x100fe200080108bc */
[----:B------:R-:W-:Y:S01]  /*8b70*/  SHF.R.U32.HI R8, RZ, 0x18, R7 ;  /* 0x00000018ff087819 */ /* 0x000fe20000011607 */
[----:B------:R-:W-:Y:S01]  /*8b80*/  FFMA.FTZ R214, R214, UR35, -R188 ;  /* 0x00000023d6d67c23 */ /* 0x000fe200080108bc */
[----:B------:R-:W-:Y:S01]  /*8b90*/  LOP3.LUT R7, R5, 0xff00ff, RZ, 0xc0, !PT ;  /* 0x00ff00ff05077812 */ /* 0x000fe200078ec0ff */
[----:B------:R-:W3:Y:S01]  /*8ba0*/  LDSM.16.MT88.4 R28, [R198] ;  /* 0x00000000c61c783b */ /* 0x000ee20000004200 */
[----:B------:R-:W-:Y:S01]  /*8bb0*/  LEA R177, R177, R177, 0x10 ;  /* 0x000000b1b1b17211 */ /* 0x000fe200078e80ff */
[----:B------:R-:W4:Y:S01]  /*8bc0*/  MUFU.EX2 R183, R183 ;  /* 0x000000b700b77308 */ /* 0x000f220000000800 */
[----:B------:R-:W-:Y:S01]  /*8bd0*/  PRMT R5, R9, 0x5410, R8 ;  /* 0x0000541009057816 */ /* 0x000fe20000000008 */
[--C-:B------:R-:W-:Y:S01]  /*8be0*/  FFMA.FTZ R212, R212, UR35, -R188.reuse ;  /* 0x00000023d4d47c23 */ /* 0x100fe200080108bc */
[----:B--2---:R-:W-:Y:S01]  /*8bf0*/  F2FP.BF16.F32.PACK_AB R11, R192, R193 ;  /* 0x000000c1c00b723e */ /* 0x004fe200000010ff */
[--C-:B------:R-:W-:Y:S01]  /*8c00*/  FFMA.FTZ R233, R179, UR35, -R188.reuse ;  /* 0x00000023b3e97c23 */ /* 0x100fe200080108bc */
[--C-:B------:R-:W-:Y:S01]  /*8c10*/  HSET2.LE.AND R6, R6, R177.reuse, PT ;  /* 0x000000b106067233 */ /* 0x100fe20003803000 */
[----:B------:R-:W-:Y:S01]  /*8c20*/  FFMA.FTZ R232, R178, UR35, -R188 ;  /* 0x00000023b2e87c23 */ /* 0x000fe200080108bc */
[--C-:B------:R-:W-:Y:S01]  /*8c30*/  HSET2.LE.AND R7, R7, R177.reuse, PT ;  /* 0x000000b107077233 */ /* 0x100fe20003803000 */
[----:B------:R-:W2:Y:S01]  /*8c40*/  MUFU.EX2 R196, R196 ;  /* 0x000000c400c47308 */ /* 0x000ea20000000800 */
[----:B------:R-:W-:-:S02]  /*8c50*/  HSET2.LE.AND R4, R4, R177, PT ;  /* 0x000000b104047233 */ /* 0x000fc40003803000 */
[----:B------:R-:W-:Y:S02]  /*8c60*/  HSET2.LE.AND R5, R5, R177, PT ;  /* 0x000000b105057233 */ /* 0x000fe40003803000 */
[----:B------:R-:W-:Y:S02]  /*8c70*/  F2FP.BF16.F32.PACK_AB R9, R194, R195 ;  /* 0x000000c3c209723e */ /* 0x000fe400000010ff */
[----:B-1----:R-:W-:Y:S01]  /*8c80*/  F2FP.BF16.F32.PACK_AB R8, R184, R187 ;  /* 0x000000bbb808723e */ /* 0x002fe200000010ff */
[----:B------:R-:W1:Y:S01]  /*8c90*/  MUFU.EX2 R3, R3 ;  /* 0x0000000300037308 */ /* 0x000e620000000800 */
[----:B----4-:R-:W-:Y:S02]  /*8ca0*/  F2FP.BF16.F32.PACK_AB R10, R183, R164 ;  /* 0x000000a4b70a723e */ /* 0x010fe400000010ff */
[----:B------:R-:W-:Y:S02]  /*8cb0*/  LOP3.LUT R6, R11, R6, RZ, 0xc0, !PT ;  /* 0x000000060b067212 */ /* 0x000fe400078ec0ff */
[----:B------:R-:W-:-:S02]  /*8cc0*/  LOP3.LUT R7, R10, R7, RZ, 0xc0, !PT ;  /* 0x000000070a077212 */ /* 0x000fc400078ec0ff */
[----:B------:R-:W-:Y:S01]  /*8cd0*/  LOP3.LUT R4, R9, R4, RZ, 0xc0, !PT ;  /* 0x0000000409047212 */ /* 0x000fe200078ec0ff */
[----:B------:R-:W4:Y:S01]  /*8ce0*/  MUFU.EX2 R203, R203 ;  /* 0x000000cb00cb7308 */ /* 0x000f220000000800 */
[----:B------:R-:W-:Y:S01]  /*8cf0*/  LOP3.LUT R5, R8, R5, RZ, 0xc0, !PT ;  /* 0x0000000508057212 */ /* 0x000fe200078ec0ff */
[-C--:B--2---:R-:W-:Y:S01]  /*8d00*/  FMUL.FTZ R24, R144, R196.reuse ;  /* 0x000000c490187220 */ /* 0x084fe20000410000 */
[-C--:B------:R-:W-:Y:S01]  /*8d10*/  FMUL.FTZ R25, R145, R196.reuse ;  /* 0x000000c491197220 */ /* 0x080fe20000410000 */
[-C--:B------:R-:W-:Y:S01]  /*8d20*/  FMUL.FTZ R140, R140, R196.reuse ;  /* 0x000000c48c8c7220 */ /* 0x080fe20000410000 */
[----:B------:R-:W-:Y:S01]  /*8d30*/  FMUL.FTZ R141, R141, R196 ;  /* 0x000000c48d8d7220 */ /* 0x000fe20000410000 */
[----:B------:R-:W-:Y:S01]  /*8d40*/  IADD3 R199, PT, PT, R197, R176, RZ ;  /* 0x000000b0c5c77210 */ /* 0x000fe20007ffe0ff */
[-C--:B------:R-:W-:Y:S01]  /*8d50*/  FMUL.FTZ R44, R44, R196.reuse ;  /* 0x000000c42c2c7220 */ /* 0x080fe20000410000 */
[-C--:B------:R-:W-:Y:S01]  /*8d60*/  FMUL.FTZ R45, R45, R196.reuse ;  /* 0x000000c42d2d7220 */ /* 0x080fe20000410000 */
        /* <DEDUP_REMOVED lines=8> */
[C---:B---3--:R-:W-:Y:S01]  /*8df0*/  HMMA.16816.F32.BF16 R24, R4.reuse, R28, R24 ;  /* 0x0000001c0418723c */ /* 0x048fe20000041818 */
[-C--:B------:R-:W-:Y:S01]  /*8e00*/  FMUL.FTZ R50, R50, R3.reuse ;  /* 0x0000000332327220 */ /* 0x080fe20000410000 */
[-C--:B------:R-:W-:Y:S01]  /*8e10*/  FMUL.FTZ R51, R51, R3.reuse ;  /* 0x0000000333337220 */ /* 0x080fe20000410000 */
[----:B------:R-:W-:Y:S01]  /*8e20*/  IADD3 R197, PT, PT, R197, R198, RZ ;  /* 0x000000c6c5c57210 */ /* 0x000fe20007ffe0ff */
        /* <DEDUP_REMOVED lines=9> */
[----:B------:R-:W2:Y:S01]  /*8ec0*/  LDSM.16.MT88.4 R136, [R197+0x2000] ;  /* 0x00200000c588783b */ /* 0x000ea20000004200 */
[-C--:B------:R-:W-:Y:S01]  /*8ed0*/  FMUL.FTZ R71, R71, R3.reuse ;  /* 0x0000000347477220 */ /* 0x080fe20000410000 */
[-C--:B------:R-:W-:Y:S01]  /*8ee0*/  FMUL.FTZ R72, R72, R196.reuse ;  /* 0x000000c448487220 */ /* 0x080fe20000410000 */
[-C--:B------:R-:W-:Y:S01]  /*8ef0*/  FMUL.FTZ R73, R73, R196.reuse ;  /* 0x000000c449497220 */ /* 0x080fe20000410000 */
[----:B------:R-:W3:Y:S01]  /*8f00*/  LDSM.16.MT88.4 R144, [R198+0x2000] ;  /* 0x00200000c690783b */ /* 0x000ee20000004200 */
[-C--:B------:R-:W-:Y:S01]  /*8f10*/  FMUL.FTZ R74, R74, R3.reuse ;  /* 0x000000034a4a7220 */ /* 0x080fe20000410000 */
[-C--:B------:R-:W-:Y:S01]  /*8f20*/  FMUL.FTZ R75, R75, R3.reuse ;  /* 0x000000034b4b7220 */ /* 0x080fe20000410000 */
[-C--:B------:R-:W-:Y:S01]  /*8f30*/  FMUL.FTZ R60, R60, R196.reuse ;  /* 0x000000c43c3c7220 */ /* 0x080fe20000410000 */
[----:B------:R-:W5:Y:S01]  /*8f40*/  LDSM.16.MT88.4 R20, [R199+0x10000] ;  /* 0x01000000c714783b */ /* 0x000f620000004200 */
        /* <DEDUP_REMOVED lines=32> */
[----:B------:R-:W-:Y:S01]  /*9150*/  LDSM.16.MT88.4 R152, [R197] ;  /* 0x00000000c598783b */ /* 0x000fe20000004200 */
        /* <DEDUP_REMOVED lines=42> */
[C---:B-----5:R-:W-:Y:S01]  /*9400*/  HMMA.16816.F32.BF16 R16, R4.reuse, R20, R16 ;  /* 0x000000140410723c */ /* 0x060fe20000041810 */
        /* <DEDUP_REMOVED lines=21> */
[----:B------:R-:W-:Y:S01]  /*9560*/  MUFU.EX2 R201, R201 ;  /* 0x000000c900c97308 */ /* 0x000fe20000000800 */
[-C--:B------:R-:W-:Y:S01]  /*9570*/  FMUL.FTZ R124, R124, R196.reuse ;  /* 0x000000c47c7c7220 */ /* 0x080fe20000410000 */
[C---:B------:R-:W-:Y:S01]  /*9580*/  HMMA.16816.F32.BF16 R20, R4.reuse, R22, R148 ;  /* 0x000000160414723c */ /* 0x040fe20000041894 */
[----:B------:R-:W5:Y:S01]  /*9590*/  LDSM.16.MT88.4 R148, [R176+0x12000] ;  /* 0x01200000b094783b */ /* 0x000f620000004200 */
[-C--:B------:R-:W-:Y:S01]  /*95a0*/  FMUL.FTZ R125, R125, R196.reuse ;  /* 0x000000c47d7d7220 */ /* 0x080fe20000410000 */
[-C--:B------:R-:W-:Y:S01]  /*95b0*/  FMUL.FTZ R126, R126, R3.reuse ;  /* 0x000000037e7e7220 */ /* 0x080fe20000410000 */
[-C--:B------:R-:W-:Y:S01]  /*95c0*/  FMUL.FTZ R127, R127, R3.reuse ;  /* 0x000000037f7f7220 */ /* 0x080fe20000410000 */
[-C--:B------:R-:W-:Y:S01]  /*95d0*/  FMUL.FTZ R8, R160, R196.reuse ;  /* 0x000000c4a0087220 */ /* 0x080fe20000410000 */
[----:B------:R-:W-:Y:S01]  /*95e0*/  MUFU.EX2 R206, R206 ;  /* 0x000000ce00ce7308 */ /* 0x000fe20000000800 */
[-C--:B------:R-:W-:Y:S01]  /*95f0*/  FMUL.FTZ R9, R161, R196.reuse ;  /* 0x000000c4a1097220 */ /* 0x080fe20000410000 */
[C---:B--2---:R-:W-:Y:S01]  /*9600*/  HMMA.16816.F32.BF16 R84, R4.reuse, R136, R84 ;  /* 0x000000880454723c */ /* 0x044fe20000041854 */
[-C--:B------:R-:W-:Y:S01]  /*9610*/  FMUL.FTZ R10, R162, R3.reuse ;  /* 0x00000003a20a7220 */ /* 0x080fe20000410000 */
[-C--:B------:R-:W-:Y:S01]  /*9620*/  FMUL.FTZ R11, R163, R3.reuse ;  /* 0x00000003a30b7220 */ /* 0x080fe20000410000 */
[-C--:B------:R-:W-:Y:S01]  /*9630*/  FMUL.FTZ R156, R156, R196.reuse ;  /* 0x000000c49c9c7220 */ /* 0x080fe20000410000 */
[-C--:B------:R-:W-:Y:S01]  /*9640*/  FMUL.FTZ R157, R157, R196.reuse ;  /* 0x000000c49d9d7220 */ /* 0x080fe20000410000 */
[-C--:B------:R-:W-:Y:S01]  /*9650*/  FMUL.FTZ R158, R158, R3.reuse ;  /* 0x000000039e9e7220 */ /* 0x080fe20000410000 */
[----:B------:R-:W-:Y:S01]  /*9660*/  MUFU.EX2 R204, R204 ;  /* 0x000000cc00cc7308 */ /* 0x000fe20000000800 */
[-C--:B------:R-:W-:Y:S01]  /*9670*/  FMUL.FTZ R159, R159, R3.reuse ;  /* 0x000000039f9f7220 */ /* 0x080fe20000410000 */
[C---:B------:R-:W-:Y:S01]  /*9680*/  HMMA.16816.F32.BF16 R88, R4.reuse, R138, R88 ;  /* 0x0000008a0458723c */ /* 0x040fe20000041858 */
[----:B------:R-:W2:Y:S01]  /*9690*/  LDSM.16.MT88.4 R136, [R199+0x16000] ;  /* 0x01600000c788783b */ /* 0x000ea20000004200 */
[-C--:B------:R-:W-:Y:S01]  /*96a0*/  FMUL.FTZ R128, R128, R196.reuse ;  /* 0x000000c480807220 */ /* 0x080fe20000410000 */
[-C--:B------:R-:W-:Y:S01]  /*96b0*/  FMUL.FTZ R129, R129, R196.reuse ;  /* 0x000000c481817220 */ /* 0x080fe20000410000 */
[-C--:B------:R-:W-:Y:S01]  /*96c0*/  FMUL.FTZ R130, R130, R3.reuse ;  /* 0x0000000382827220 */ /* 0x080fe20000410000 */
[-C--:B------:R-:W-:Y:S01]  /*96d0*/  FMUL.FTZ R131, R131, R3.reuse ;  /* 0x0000000383837220 */ /* 0x080fe20000410000 */
[----:B------:R-:W-:Y:S01]  /*96e0*/  MUFU.EX2 R207, R207 ;  /* 0x000000cf00cf7308 */ /* 0x000fe20000000800 */
[----:B------:R-:W-:Y:S01]  /*96f0*/  LDSM.16.MT88.4 R160, [R176+0x12800] ;  /* 0x01280000b0a0783b */ /* 0x000fe20000004200 */
[----:B---3--:R-:W-:Y:S01]  /*9700*/  HMMA.16816.F32.BF16 R76, R4, R144, R76 ;  /* 0x00000090044c723c */ /* 0x008fe2000004184c */
[----:B------:R-:W-:Y:S01]  /*9710*/  FFMA.FTZ R195, R237, R196, R195 ;  /* 0x000000c4edc37223 */ /* 0x000fe200000100c3 */
[----:B------:R-:W-:Y:S01]  /*9720*/  FFMA.FTZ R3, R236, R3, R187 ;  /* 0x00000003ec037223 */ /* 0x000fe200000100bb */
[----:B------:R-:W-:-:S02]  /*9730*/  PLOP3.LUT P0, PT, PT, PT, UP2, 0x80, 0x8 ;  /* 0x000000000008781c */ /* 0x000fc40003f0f028 */
[----:B------:R-:W-:Y:S01]  /*9740*/  FADD.FTZ R194, R194, R195 ;  /* 0x000000c3c2c27221 */ /* 0x000fe20000010000 */
[----:B------:R-:W-:Y:S01]  /*9750*/  MUFU.EX2 R217, R217 ;  /* 0x000000d900d97308 */ /* 0x000fe20000000800 */
[----:B------:R-:W-:Y:S01]  /*9760*/  FADD.FTZ R3, R184, R3 ;  /* 0x00000003b8037221 */ /* 0x000fe20000010000 */
[C---:B------:R-:W-:Y:S01]  /*9770*/  HMMA.16816.F32.BF16 R80, R4.reuse, R146, R80 ;  /* 0x000000920450723c */ /* 0x040fe20000041850 */
[----:B------:R-:W-:Y:S01]  /*9780*/  LDSM.16.MT88.4 R144, [R176+0x16000] ;  /* 0x01600000b090783b */ /* 0x000fe20000004200 */
[----:B------:R-:W-:Y:S01]  /*9790*/  FADD.FTZ R194, R193, R194 ;  /* 0x000000c2c1c27221 */ /* 0x000fe20000010000 */
[----:B------:R-:W-:Y:S01]  /*97a0*/  FADD.FTZ R164, R164, R3 ;  /* 0x00000003a4a47221 */ /* 0x000fe20000010000 */
[-C--:B------:R-:W-:Y:S02]  /*97b0*/  MOV R3, R166.reuse ;  /* 0x000000a600037202 */ /* 0x080fe40000000f00 */
[----:B------:R-:W-:Y:S01]  /*97c0*/  MUFU.EX2 R215, R215 ;  /* 0x000000d700d77308 */ /* 0x000fe20000000800 */
[----:B------:R-:W-:Y:S01]  /*97d0*/  FADD.FTZ R192, R192, R194 ;  /* 0x000000c2c0c07221 */ /* 0x000fe20000010000 */
[----:B-1----:R-:W-:Y:S01]  /*97e0*/  HMMA.16816.F32.BF16 R92, R4, R140, R92 ;  /* 0x0000008c045c723c */ /* 0x002fe2000004185c */
[----:B------:R-:W-:Y:S01]  /*97f0*/  FADD.FTZ R164, R183, R164 ;  /* 0x000000a4b7a47221 */ /* 0x000fe20000010000 */
[----:B------:R-:W-:Y:S01]  /*9800*/  @P0 MOV R3, R166 ;  /* 0x000000a600030202 */ /* 0x000fe20000000f00 */
[----:B----4-:R-:W-:-:S03]  /*9810*/  FADD.FTZ R192, R203, R192 ;  /* 0x000000c0cbc07221 */ /* 0x010fc60000010000 */
[----:B------:R-:W-:Y:S02]  /*9820*/  MUFU.EX2 R219, R219 ;  /* 0x000000db00db7308 */ /* 0x000fe40000000800 */
[C---:B------:R-:W-:Y:S01]  /*9830*/  HMMA.16816.F32.BF16 R96, R4.reuse, R142, R96 ;  /* 0x0000008e0460723c */ /* 0x040fe20000041860 */
[----:B------:R-:W1:Y:S05]  /*9840*/  LDSM.16.MT88.4 R140, [R198+0x6000] ;  /* 0x00600000c68c783b */ /* 0x000e6a0000004200 */
[----:B------:R-:W-:Y:S02]  /*9850*/  MUFU.EX2 R218, R218 ;  /* 0x000000da00da7308 */ /* 0x000fe40000000800 */
[C---:B-----5:R-:W-:Y:S06]  /*9860*/  HMMA.16816.F32.BF16 R36, R4.reuse, R148, R36 ;  /* 0x000000940424723c */ /* 0x060fec0000041824 */
[----:B------:R-:W-:Y:S02]  /*9870*/  MUFU.EX2 R213, R213 ;  /* 0x000000d500d57308 */ /* 0x000fe40000000800 */
[C---:B------:R-:W-:Y:S01]  /*9880*/  HMMA.16816.F32.BF16 R40, R4.reuse, R150, R40 ;  /* 0x000000960428723c */ /* 0x040fe20000041828 */
[----:B------:R-:W3:Y:S05]  /*9890*/  LDSM.16.MT88.4 R148, [R197+0x6000] ;  /* 0x00600000c594783b */ /* 0x000eea0000004200 */
[----:B------:R-:W-:Y:S02]  /*98a0*/  MUFU.EX2 R216, R216 ;  /* 0x000000d800d87308 */ /* 0x000fe40000000800 */
[----:B------:R-:W-:Y:S01]  /*98b0*/  HMMA.16816.F32.BF16 R32, R4, R152, R32 ;  /* 0x000000980420723c */ /* 0x000fe20000041820 */
[----:B------:R-:W-:Y:S01]  /*98c0*/  LOP3.LUT R152, R202, UR13, R205, 0x96, !PT ;  /* 0x0000000dca987c12 */ /* 0x000fe2000f8e96cd */
[--C-:B------:R-:W-:Y:S01]  /*98d0*/  FFMA.FTZ R202, R170, UR35, -R208.reuse ;  /* 0x00000023aaca7c23 */ /* 0x100fe200080108d0 */
[----:B------:R-:W-:-:S03]  /*98e0*/  FFMA.FTZ R208, R191, UR35, -R208 ;  /* 0x00000023bfd07c23 */ /* 0x000fc600080108d0 */
[----:B------:R-:W-:Y:S01]  /*98f0*/  IMAD.WIDE.U32 R152, R152, -0x2daee0ad, RZ ;  /* 0xd2511f5398987825 */ /* 0x000fe200078e00ff */
[----:B------:R4:W-:Y:S01]  /*9900*/  MUFU.EX2 R205, R174 ;  /* 0x000000ae00cd7308 */ /* 0x0009e20000000800 */
[----:B--2---:R-:W-:Y:S01]  /*9910*/  HMMA.16816.F32.BF16 R108, R4, R136, R108 ;  /* 0x00000088046c723c */ /* 0x004fe2000004186c */
[C---:B------:R-:W-:Y:S02]  /*9920*/  PRMT R137, R152.reuse, 0x7773, RZ ;  /* 0x0000777398897816 */ /* 0x040fe400000000ff */
[----:B------:R-:W-:-:S04]  /*9930*/  PRMT R136, R152, 0x7772, RZ ;  /* 0x0000777298887816 */ /* 0x000fc800000000ff */
[----:B------:R-:W2:Y:S01]  /*9940*/  MUFU.EX2 R202, R202 ;  /* 0x000000ca00ca7308 */ /* 0x000ea20000000800 */
[C---:B------:R-:W-:Y:S01]  /*9950*/  HMMA.16816.F32.BF16 R112, R4.reuse, R138, R112 ;  /* 0x0000008a0470723c */ /* 0x040fe20000041870 */
[----:B------:R-:W-:Y:S02]  /*9960*/  MOV R139, R152 ;  /* 0x00000098008b7202 */ /* 0x000fe40000000f00 */
[----:B------:R-:W-:Y:S02]  /*9970*/  PRMT R138, R152, 0x7771, RZ ;  /* 0x00007771988a7816 */ /* 0x000fe400000000ff */
[--C-:B------:R-:W-:Y:S01]  /*9980*/  LOP3.LUT R152, R200, UR30, R153.reuse, 0x96, !PT ;  /* 0x0000001ec8987c12 */ /* 0x100fe2000f8e9699 */
[----:B------:R-:W-:Y:S01]  /*9990*/  FFMA.FTZ R200, R168, UR35, -R188 ;  /* 0x00000023a8c87c23 */ /* 0x000fe200080108bc */
[----:B------:R-:W-:Y:S01]  /*99a0*/  LOP3.LUT R139, R139, 0xff, RZ, 0xc0, !PT ;  /* 0x000000ff8b8b7812 */ /* 0x000fe200078ec0ff */
[C---:B-1----:R-:W-:Y:S01]  /*99b0*/  HMMA.16816.F32.BF16 R116, R4.reuse, R140, R116 ;  /* 0x0000008c0474723c */ /* 0x042fe20000041874 */
[----:B------:R-:W-:Y:S01]  /*99c0*/  PRMT R153, R152, 0x7632, R153 ;  /* 0x0000763298997816 */ /* 0x000fe20000000099 */
[----:B----4-:R-:W-:Y:S01]  /*99d0*/  LDSM.16.MT88.4 R172, [R198+0x800] ;  /* 0x00080000c6ac783b */ /* 0x010fe20000004200 */
[----:B------:R-:W-:Y:S01]  /*99e0*/  PRMT R136, R136, 0x5410, R137 ;  /* 0x0000541088887816 */ /* 0x000fe20000000089 */
[----:B------:R-:W1:Y:S01]  /*99f0*/  MUFU.EX2 R200, R200 ;  /* 0x000000c800c87308 */ /* 0x000e620000000800 */
[----:B------:R-:W-:Y:S01]  /*9a00*/  LOP3.LUT R137, R152, 0xff, RZ, 0xc0, !PT ;  /* 0x000000ff98897812 */ /* 0x000fe200078ec0ff */
[----:B------:R-:W-:Y:S01]  /*9a10*/  LDSM.16.MT88.4 R168, [R197+0x800] ;  /* 0x00080000c5a8783b */ /* 0x000fe20000004200 */
[----:B------:R-:W-:Y:S01]  /*9a20*/  LOP3.LUT R153, R153, 0xff, RZ, 0xc0, !PT ;  /* 0x000000ff99997812 */ /* 0x000fe200078ec0ff */
[----:B------:R-:W-:Y:S01]  /*9a30*/  HMMA.16816.F32.BF16 R120, R4, R142, R120 ;  /* 0x0000008e0478723c */ /* 0x000fe20000041878 */
[----:B------:R-:W-:Y:S01]  /*9a40*/  PRMT R138, R139, 0x5410, R138 ;  /* 0x000054108b8a7816 */ /* 0x000fe2000000008a */
[----:B------:R-:W4:Y:S01]  /*9a50*/  LDSM.16.MT88.4 R140, [R199+0x10800] ;  /* 0x01080000c78c783b */ /* 0x000f220000004200 */
[----:B------:R-:W-:Y:S01]  /*9a60*/  LOP3.LUT R139, R136, 0xff00ff, RZ, 0xc0, !PT ;  /* 0x00ff00ff888b7812 */ /* 0x000fe200078ec0ff */
[----:B------:R-:W5:Y:S02]  /*9a70*/  MUFU.EX2 R214, R214 ;  /* 0x000000d600d67308 */ /* 0x000f640000000800 */
[----:B------:R-:W-:-:S02]  /*9a80*/  HSET2.LE.AND R138, R138, R177, PT ;  /* 0x000000b18a8a7233 */ /* 0x000fc40003803000 */
[C---:B------:R-:W-:Y:S01]  /*9a90*/  HMMA.16816.F32.BF16 R132, R4.reuse, R154, R132 ;  /* 0x0000009a0484723c */ /* 0x040fe20000041884 */
[----:B------:R-:W-:Y:S02]  /*9aa0*/  LOP3.LUT R154, R152, 0xffff, RZ, 0xc0, !PT ;  /* 0x0000ffff989a7812 */ /* 0x000fe400078ec0ff */
[----:B------:R-:W-:Y:S01]  /*9ab0*/  SHF.R.U32.HI R152, RZ, 0x18, R152 ;  /* 0x00000018ff987819 */ /* 0x000fe20000011698 */
[----:B------:R-:W5:Y:S01]  /*9ac0*/  MUFU.EX2 R212, R212 ;  /* 0x000000d400d47308 */ /* 0x000f620000000800 */
[----:B------:R-:W-:Y:S02]  /*9ad0*/  SHF.R.U32.HI R154, RZ, 0x8, R154 ;  /* 0x00000008ff9a7819 */ /* 0x000fe4000001169a */
[----:B------:R-:W-:Y:S01]  /*9ae0*/  PRMT R136, R153, 0x5410, R152 ;  /* 0x0000541099887816 */ /* 0x000fe20000000098 */
[----:B------:R-:W-:Y:S01]  /*9af0*/  HMMA.16816.F32.BF16 R100, R4, R144, R100 ;  /* 0x000000900464723c */ /* 0x000fe20000041864 */
[----:B------:R-:W-:Y:S02]  /*9b00*/  PRMT R137, R137, 0x5410, R154 ;  /* 0x0000541089897816 */ /* 0x000fe4000000009a */
[----:B------:R-:W-:Y:S01]  /*9b10*/  HSET2.LE.AND R139, R139, R177, PT ;  /* 0x000000b18b8b7233 */ /* 0x000fe20003803000 */
[----:B------:R-:W5:Y:S01]  /*9b20*/  MUFU.EX2 R211, R211 ;  /* 0x000000d300d37308 */ /* 0x000f620000000800 */
[----:B--2---:R-:W-:-:S02]  /*9b30*/  F2FP.BF16.F32.PACK_AB R155, R202, R201 ;  /* 0x000000c9ca9b723e */ /* 0x004fc400000010ff */
[----:B-1----:R-:W-:Y:S01]  /*9b40*/  F2FP.BF16.F32.PACK_AB R153, R200, R204 ;  /* 0x000000ccc899723e */ /* 0x002fe200000010ff */
[C---:B------:R-:W-:Y:S01]  /*9b50*/  HMMA.16816.F32.BF16 R104, R4.reuse, R146, R104 ;  /* 0x000000920468723c */ /* 0x040fe20000041868 */
[----:B------:R-:W1:Y:S01]  /*9b60*/  LDSM.16.MT88.4 R144, [R176+0x10800] ;  /* 0x01080000b090783b */ /* 0x000e620000004200 */
[C---:B------:R-:W-:Y:S01]  /*9b70*/  F2FP.BF16.F32.PACK_AB R152, R205.reuse, R203 ;  /* 0x000000cbcd98723e */ /* 0x040fe200000010ff */
[----:B------:R-:W-:Y:S01]  /*9b80*/  FADD.FTZ R205, R205, R192 ;  /* 0x000000c0cdcd7221 */ /* 0x000fe20000010000 */
[----:B------:R-:W-:Y:S01]  /*9b90*/  LOP3.LUT R138, R155, R138, RZ, 0xc0, !PT ;  /* 0x0000008a9b8a7212 */ /* 0x000fe200078ec0ff */
[----:B------:R-:W2:Y:S01]  /*9ba0*/  MUFU.EX2 R210, R210 ;  /* 0x000000d200d27308 */ /* 0x000ea20000000800 */
[----:B------:R-:W-:Y:S01]  /*9bb0*/  LOP3.LUT R139, R153, R139, RZ, 0xc0, !PT ;  /* 0x0000008b998b7212 */ /* 0x000fe200078ec0ff */
[----:B------:R-:W-:Y:S01]  /*9bc0*/  FADD.FTZ R205, R201, R205 ;  /* 0x000000cdc9cd7221 */ /* 0x000fe20000010000 */
[----:B---3--:R-:W-:Y:S01]  /*9bd0*/  HMMA.16816.F32.BF16 R124, R4, R148, R124 ;  /* 0x00000094047c723c */ /* 0x008fe2000004187c */
[----:B------:R-:W-:-:S02]  /*9be0*/  HSET2.LE.AND R148, R137, R177, PT ;  /* 0x000000b189947233 */ /* 0x000fc40003803000 */
[----:B------:R-:W-:Y:S01]  /*9bf0*/  HSET2.LE.AND R137, R136, R177, PT ;  /* 0x000000b188897233 */ /* 0x000fe20003803000 */
[----:B------:R-:W-:Y:S01]  /*9c00*/  FADD.FTZ R202, R202, R205 ;  /* 0x000000cdcaca7221 */ /* 0x000fe20000010000 */
[----:B------:R-:W-:Y:S01]  /*9c10*/  F2FP.BF16.F32.PACK_AB R149, R207, R206 ;  /* 0x000000cecf95723e */ /* 0x000fe200000010ff */
[----:B------:R-:W3:Y:S01]  /*9c20*/  MUFU.EX2 R209, R209 ;  /* 0x000000d100d17308 */ /* 0x000ee20000000800 */
[----:B------:R-:W-:Y:S01]  /*9c30*/  LOP3.LUT R136, R152, R148, RZ, 0xc0, !PT ;  /* 0x0000009498887212 */ /* 0x000fe200078ec0ff */
[C---:B------:R-:W-:Y:S01]  /*9c40*/  HMMA.16816.F32.BF16 R8, R4.reuse, R12, R8 ;  /* 0x0000000c0408723c */ /* 0x040fe20000041808 */
[----:B------:R-:W-:Y:S01]  /*9c50*/  LOP3.LUT R137, R149, R137, RZ, 0xc0, !PT ;  /* 0x0000008995897212 */ /* 0x000fe200078ec0ff */
[----:B------:R-:W-:Y:S01]  /*9c60*/  LDSM.16.MT88.4 R152, [R199+0x12800] ;  /* 0x01280000c798783b */ /* 0x000fe20000004200 */
[----:B------:R-:W-:Y:S01]  /*9c70*/  FADD.FTZ R206, R206, R164 ;  /* 0x000000a4cece7221 */ /* 0x000fe20000010000 */
[----:B------:R-:W-:Y:S01]  /*9c80*/  FADD.FTZ R202, R217, R202 ;  /* 0x000000cad9ca7221 */ /* 0x000fe20000010000 */
[-C--:B------:R-:W-:Y:S01]  /*9c90*/  MOV R164, R182.reuse ;  /* 0x000000b600a47202 */ /* 0x080fe20000000f00 */
[----:B------:R-:W3:Y:S01]  /*9ca0*/  MUFU.EX2 R208, R208 ;  /* 0x000000d000d07308 */ /* 0x000ee20000000800 */
[----:B------:R-:W-:Y:S01]  /*9cb0*/  FADD.FTZ R206, R207, R206 ;  /* 0x000000cecfce7221 */ /* 0x000fe20000010000 */
[----:B------:R-:W-:Y:S01]  /*9cc0*/  HMMA.16816.F32.BF16 R12, R4, R14, R156 ;  /* 0x0000000e040c723c */ /* 0x000fe2000004189c */
[----:B------:R-:W-:Y:S01]  /*9cd0*/  LDSM.16.MT88.4 R156, [R198+0x2800] ;  /* 0x00280000c69c783b */ /* 0x000fe20000004200 */
[----:B------:R-:W-:Y:S01]  /*9ce0*/  @P0 MOV R164, R182 ;  /* 0x000000b600a40202 */ /* 0x000fe20000000f00 */
[----:B------:R-:W-:-:S03]  /*9cf0*/  FADD.FTZ R204, R204, R206 ;  /* 0x000000cecccc7221 */ /* 0x000fc60000010000 */
[----:B------:R-:W-:Y:S01]  /*9d00*/  MUFU.EX2 R233, R233 ;  /* 0x000000e900e97308 */ /* 0x000fe20000000800 */
[----:B------:R-:W-:Y:S01]  /*9d10*/  FADD.FTZ R204, R200, R204 ;  /* 0x000000ccc8cc7221 */ /* 0x000fe20000010000 */
[C---:B----4-:R-:W-:Y:S06]  /*9d20*/  HMMA.16816.F32.BF16 R16, R136.reuse, R140, R16 ;  /* 0x0000008c8810723c */ /* 0x050fec0000041810 */
[----:B------:R-:W-:Y:S02]  /*9d30*/  MUFU.EX2 R232, R232 ;  /* 0x000000e800e87308 */ /* 0x000fe40000000800 */
[----:B------:R-:W-:Y:S01]  /*9d40*/  HMMA.16816.F32.BF16 R20, R136, R142, R20 ;  /* 0x0000008e8814723c */ /* 0x000fe20000041814 */
[----:B------:R-:W4:Y:S07]  /*9d50*/  LDSM.16.MT88.4 R140, [R199+0x14800] ;  /* 0x01480000c78c783b */ /* 0x000f2e0000004200 */
[----:B------:R-:W-:Y:S01]  /*9d60*/  HMMA.16816.F32.BF16 R4, R4, R150, R128 ;  /* 0x000000960404723c */ /* 0x000fe20000041880 */
[----:B------:R-:W5:Y:S04]  /*9d70*/  LDSM.16.MT88.4 R128, [R198+0x4800] ;  /* 0x00480000c680783b */ /* 0x000f680000004200 */
[----:B------:R-:W-:Y:S03]  /*9d80*/  LDSM.16.MT88.4 R148, [R197+0x2800] ;  /* 0x00280000c594783b */ /* 0x000fe60000004200 */
[C---:B-1----:R-:W-:Y:S08]  /*9d90*/  HMMA.16816.F32.BF16 R8, R136.reuse, R144, R8 ;  /* 0x000000908808723c */ /* 0x042ff00000041808 */
[C---:B------:R-:W-:Y:S01]  /*9da0*/  HMMA.16816.F32.BF16 R12, R136.reuse, R146, R12 ;  /* 0x00000092880c723c */ /* 0x040fe2000004180c */
[----:B------:R-:W1:Y:S07]  /*9db0*/  LDSM.16.MT88.4 R144, [R176+0x14800] ;  /* 0x01480000b090783b */ /* 0x000e6e0000004200 */
[C---:B------:R-:W-:Y:S08]  /*9dc0*/  HMMA.16816.F32.BF16 R24, R136.reuse, R172, R24 ;  /* 0x000000ac8818723c */ /* 0x040ff00000041818 */
[C---:B------:R-:W-:Y:S08]  /*9dd0*/  HMMA.16816.F32.BF16 R28, R136.reuse, R174, R28 ;  /* 0x000000ae881c723c */ /* 0x040ff0000004181c */
[C---:B----4-:R-:W-:Y:S08]  /*9de0*/  HMMA.16816.F32.BF16 R76, R136.reuse, R140, R76 ;  /* 0x0000008c884c723c */ /* 0x050ff0000004184c */
[C---:B------:R-:W-:Y:S01]  /*9df0*/  HMMA.16816.F32.BF16 R80, R136.reuse, R142, R80 ;  /* 0x0000008e8850723c */ /* 0x040fe20000041850 */
[----:B------:R-:W4:Y:S07]  /*9e00*/  LDSM.16.MT88.4 R140, [R176+0x16800] ;  /* 0x01680000b08c783b */ /* 0x000f2e0000004200 */
[----:B-----5:R-:W-:Y:S01]  /*9e10*/  HMMA.16816.F32.BF16 R84, R136, R128, R84 ;  /* 0x000000808854723c */ /* 0x020fe20000041854 */
[----:B------:R-:W-:-:S04]  /*9e20*/  MOV R128, UR36 ;  /* 0x0000002400807c02 */ /* 0x000fc80008000f00 */
[----:B------:R-:W-:-:S03]  /*9e30*/  LOP3.LUT R128, R128, UR21, R235, 0x96, !PT ;  /* 0x0000001580807c12 */ /* 0x000fc6000f8e96eb */
[----:B-1----:R-:W-:Y:S02]  /*9e40*/  HMMA.16816.F32.BF16 R68, R136, R144, R68 ;  /* 0x000000908844723c */ /* 0x002fe40000041844 */
[----:B------:R-:W-:-:S05]  /*9e50*/  IMAD.WIDE.U32 R128, R128, -0x326172a9, RZ ;  /* 0xcd9e8d5780807825 */ /* 0x000fca00078e00ff */
[----:B------:R-:W-:Y:S01]  /*9e60*/  LOP3.LUT R172, R238, UR29, R129, 0x96, !PT ;  /* 0x0000001deeac7c12 */ /* 0x000fe2000f8e9681 */
[----:B------:R-:W-:Y:S01]  /*9e70*/  HMMA.16816.F32.BF16 R72, R136, R146, R72 ;  /* 0x000000928848723c */ /* 0x000fe20000041848 */
[----:B------:R-:W1:Y:S03]  /*9e80*/  LDSM.16.MT88.4 R144, [R199+0x16800] ;  /* 0x01680000c790783b */ /* 0x000e660000004200 */
[----:B------:R-:W-:-:S04]  /*9e90*/  IMAD.WIDE.U32 R172, R172, -0x2daee0ad, RZ ;  /* 0xd2511f53acac7825 */ /* 0x000fc800078e00ff */
[----:B------:R-:W-:Y:S01]  /*9ea0*/  HMMA.16816.F32.BF16 R60, R136, R148, R60 ;  /* 0x00000094883c723c */ /* 0x000fe2000004183c */
[----:B------:R-:W-:Y:S02]  /*9eb0*/  LOP3.LUT R148, R128, UR28, R227, 0x96, !PT ;  /* 0x0000001c80947c12 */ /* 0x000fe4000f8e96e3 */
[----:B------:R-:W-:-:S03]  /*9ec0*/  LOP3.LUT R174, R230, UR34, R173, 0x96, !PT ;  /* 0x00000022e6ae7c12 */ /* 0x000fc6000f8e96ad */
[----:B------:R-:W-:Y:S02]  /*9ed0*/  IMAD.WIDE.U32 R148, R148, -0x2daee0ad, RZ ;  /* 0xd2511f5394947825 */ /* 0x000fe400078e00ff */
[----:B------:R-:W-:Y:S01]  /*9ee0*/  HMMA.16816.F32.BF16 R88, R136, R130, R88 ;  /* 0x000000828858723c */ /* 0x000fe20000041858 */
[----:B------:R-:W5:Y:S01]  /*9ef0*/  LDSM.16.MT88.4 R128, [R198+0x6800] ;  /* 0x00680000c680783b */ /* 0x000f620000004200 */
[----:B------:R-:W-:Y:S01]  /*9f00*/  IMAD.WIDE.U32 R174, R174, -0x326172a9, RZ ;  /* 0xcd9e8d57aeae7825 */ /* 0x000fe200078e00ff */
[----:B------:R-:W-:-:S05]  /*9f10*/  LOP3.LUT R172, R172, UR33, R149, 0x96, !PT ;  /* 0x00000021acac7c12 */ /* 0x000fca000f8e9695 */
[----:B------:R-:W-:Y:S01]  /*9f20*/  IMAD.WIDE.U32 R172, R172, -0x326172a9, RZ ;  /* 0xcd9e8d57acac7825 */ /* 0x000fe200078e00ff */
[----:B----4-:R-:W-:Y:S01]  /*9f30*/  HMMA.16816.F32.BF16 R100, R136, R140, R100 ;  /* 0x0000008c8864723c */ /* 0x010fe20000041864 */
[----:B------:R-:W-:-:S03]  /*9f40*/  LOP3.LUT R140, R226, UR27, R175, 0x96, !PT ;  /* 0x0000001be28c7c12 */ /* 0x000fc6000f8e96af */
[----:B------:R-:W-:Y:S02]  /*9f50*/  LOP3.LUT R174, R174, UR25, R173, 0x96, !PT ;  /* 0x00000019aeae7c12 */ /* 0x000fe4000f8e96ad */
[----:B------:R-:W-:Y:S02]  /*9f60*/  IMAD.WIDE.U32 R140, R140, -0x2daee0ad, RZ ;  /* 0xd2511f538c8c7825 */ /* 0x000fe400078e00ff */
[----:B------:R-:W-:Y:S02]  /*9f70*/  HMMA.16816.F32.BF16 R36, R136, R160, R36 ;  /* 0x000000a08824723c */ /* 0x000fe40000041824 */
[----:B------:R-:W-:Y:S01]  /*9f80*/  IMAD.WIDE.U32 R174, R174, -0x2daee0ad, RZ ;  /* 0xd2511f53aeae7825 */ /* 0x000fe200078e00ff */
[----:B------:R-:W-:-:S04]  /*9f90*/  LOP3.LUT R228, R148, UR32, R141, 0x96, !PT ;  /* 0x0000002094e47c12 */ /* 0x000fc8000f8e968d */
[----:B------:R-:W-:Y:S01]  /*9fa0*/  LOP3.LUT R140, R140, UR31, R175, 0x96, !PT ;  /* 0x0000001f8c8c7c12 */ /* 0x000fe2000f8e96af */
[----:B------:R-:W-:Y:S01]  /*9fb0*/  HMMA.16816.F32.BF16 R40, R136, R162, R40 ;  /* 0x000000a28828723c */ /* 0x000fe20000041828 */
[----:B------:R-:W4:Y:S01]  /*9fc0*/  LDSM.16.MT88.4 R160, [R197+0x6800] ;  /* 0x00680000c5a0783b */ /* 0x000f220000004200 */
[----:B------:R-:W-:-:S05]  /*9fd0*/  IMAD.WIDE.U32 R228, R228, -0x326172a9, RZ ;  /* 0xcd9e8d57e4e47825 */ /* 0x000fca00078e00ff */
[----:B------:R-:W-:Y:S01]  /*9fe0*/  LOP3.LUT R172, R172, UR13, R229, 0x96, !PT ;  /* 0x0000000dacac7c12 */ /* 0x000fe2000f8e96e5 */
[----:B------:R-:W-:Y:S01]  /*9ff0*/  HMMA.16816.F32.BF16 R104, R136, R142, R104 ;  /* 0x0000008e8868723c */ /* 0x000fe20000041868 */
[----:B------:R-:W-:-:S04]  /*a000*/  IMAD.WIDE.U32 R142, R140, -0x326172a9, RZ ;  /* 0xcd9e8d578c8e7825 */ /* 0x000fc800078e00ff */
[----:B------:R-:W-:Y:S01]  /*a010*/  FFMA.FTZ R229, R189, UR35, -R188 ;  /* 0x00000023bde57c23 */ /* 0x000fe200080108bc */
[----:B------:R-:W-:Y:S01]  /*a020*/  IMAD.WIDE.U32 R172, R172, -0x2daee0ad, RZ ;  /* 0xd2511f53acac7825 */ /* 0x000fe200078e00ff */
[----:B------:R-:W-:-:S03]  /*a030*/  LOP3.LUT R140, R228, UR12, R143, 0x96, !PT ;  /* 0x0000000ce48c7c12 */ /* 0x000fc6000f8e968f */
[----:B------:R-:W-:Y:S01]  /*a040*/  FFMA.FTZ R228, R190, UR35, -R188 ;  /* 0x00000023bee47c23 */ /* 0x000fe200080108bc */
[C---:B-1----:R-:W-:Y:S01]  /*a050*/  HMMA.16816.F32.BF16 R108, R136.reuse, R144, R108 ;  /* 0x00000090886c723c */ /* 0x042fe2000004186c */
[----:B------:R-:W-:Y:S01]  /*a060*/  MOV R144, R142 ;  /* 0x0000008e00907202 */ /* 0x000fe20000000f00 */
[----:B------:R-:W-:Y:S01]  /*a070*/  MUFU.EX2 R229, R229 ;  /* 0x000000e500e57308 */ /* 0x000fe20000000800 */
[C---:B------:R-:W-:Y:S01]  /*a080*/  PRMT R141, R142.reuse, 0x7771, RZ ;  /* 0x000077718e8d7816 */ /* 0x040fe200000000ff */
[----:B------:R-:W-:Y:S01]  /*a090*/  LDSM.16.MT88.4 R188, [R176+0x15800] ;  /* 0x01580000b0bc783b */ /* 0x000fe20000004200 */
[C---:B------:R-:W-:Y:S02]  /*a0a0*/  PRMT R143, R142.reuse, 0x7773, RZ ;  /* 0x000077738e8f7816 */ /* 0x040fe400000000ff */
[----:B------:R-:W-:Y:S01]  /*a0b0*/  PRMT R142, R142, 0x7772, RZ ;  /* 0x000077728e8e7816 */ /* 0x000fe200000000ff */
[C---:B------:R-:W-:Y:S01]  /*a0c0*/  HMMA.16816.F32.BF16 R44, R136.reuse, R152, R44 ;  /* 0x00000098882c723c */ /* 0x040fe2000004182c */
[----:B------:R-:W-:Y:S01]  /*a0d0*/  LOP3.LUT R174, R174, UR30, R173, 0x96, !PT ;  /* 0x0000001eaeae7c12 */ /* 0x000fe2000f8e96ad */
[----:B------:R-:W1:Y:S06]  /*a0e0*/  MUFU.EX2 R228, R228 ;  /* 0x000000e400e47308 */ /* 0x000e6c0000000800 */
[C---:B------:R-:W-:Y:S01]  /*a0f0*/  HMMA.16816.F32.BF16 R48, R136.reuse, R154, R48 ;  /* 0x0000009a8830723c */ /* 0x040fe20000041830 */
[----:B------:R-:W2:Y:S07]  /*a100*/  LDSM.16.MT88.4 R152, [R197+0x4800] ;  /* 0x00480000c598783b */ /* 0x000eae0000004200 */
[----:B-----5:R-:W-:Y:S01]  /*a110*/  HMMA.16816.F32.BF16 R116, R136, R128, R116 ;  /* 0x000000808874723c */ /* 0x020fe20000041874 */
[----:B------:R-:W-:-:S02]  /*a120*/  LOP3.LUT R128, R144, 0xff, RZ, 0xc0, !PT ;  /* 0x000000ff90807812 */ /* 0x000fc400078ec0ff */
[----:B------:R-:W-:Y:S02]  /*a130*/  PRMT R129, R142, 0x5410, R143 ;  /* 0x000054108e817816 */ /* 0x000fe4000000008f */
[----:B------:R-:W-:Y:S02]  /*a140*/  PRMT R142, R140, 0x7632, R142 ;  /* 0x000076328c8e7816 */ /* 0x000fe4000000008e */
[----:B------:R-:W-:Y:S01]  /*a150*/  PRMT R128, R128, 0x5410, R141 ;  /* 0x0000541080807816 */ /* 0x000fe2000000008d */
[----:B------:R-:W-:Y:S01]  /*a160*/  HMMA.16816.F32.BF16 R52, R136, R156, R52 ;  /* 0x0000009c8834723c */ /* 0x000fe20000041834 */
[----:B------:R-:W-:Y:S02]  /*a170*/  SHF.R.U32.HI R141, RZ, 0x18, R140 ;  /* 0x00000018ff8d7819 */ /* 0x000fe4000001168c */
[----:B------:R-:W-:Y:S02]  /*a180*/  LOP3.LUT R142, R142, 0xff, RZ, 0xc0, !PT ;  /* 0x000000ff8e8e7812 */ /* 0x000fe400078ec0ff */
[----:B------:R-:W-:-:S03]  /*a190*/  F2FP.BF16.F32.PACK_AB R143, R218, R219 ;  /* 0x000000dbda8f723e */ /* 0x000fc600000010ff */
[C---:B------:R-:W-:Y:S01]  /*a1a0*/  HMMA.16816.F32.BF16 R56, R136.reuse, R158, R56 ;  /* 0x0000009e8838723c */ /* 0x040fe20000041838 */
[----:B------:R-:W5:Y:S07]  /*a1b0*/  LDSM.16.MT88.4 R156, [R176+0x11000] ;  /* 0x01100000b09c783b */ /* 0x000f6e0000004200 */
[C---:B------:R-:W-:Y:S01]  /*a1c0*/  HMMA.16816.F32.BF16 R64, R136.reuse, R150, R64 ;  /* 0x000000968840723c */ /* 0x040fe20000041840 */
[----:B------:R-:W1:Y:S07]  /*a1d0*/  LDSM.16.MT88.4 R148, [R198+0x1000] ;  /* 0x00100000c694783b */ /* 0x000e6e0000004200 */
[C---:B------:R-:W-:Y:S01]  /*a1e0*/  HMMA.16816.F32.BF16 R112, R136.reuse, R146, R112 ;  /* 0x000000928870723c */ /* 0x040fe20000041870 */
[----:B------:R-:W1:Y:S07]  /*a1f0*/  LDSM.16.MT88.4 R144, [R197+0x1000] ;  /* 0x00100000c590783b */ /* 0x000e6e0000004200 */
[----:B------:R-:W-:Y:S01]  /*a200*/  HMMA.16816.F32.BF16 R32, R136, R168, R32 ;  /* 0x000000a88820723c */ /* 0x000fe20000041820 */
[----:B------:R-:W-:-:S04]  /*a210*/  LOP3.LUT R168, R140, 0xffff, RZ, 0xc0, !PT ;  /* 0x0000ffff8ca87812 */ /* 0x000fc800078ec0ff */
[----:B------:R-:W-:-:S03]  /*a220*/  SHF.R.U32.HI R168, RZ, 0x8, R168 ;  /* 0x00000008ffa87819 */ /* 0x000fc600000116a8 */
[C---:B------:R-:W-:Y:S01]  /*a230*/  HMMA.16816.F32.BF16 R120, R136.reuse, R130, R120 ;  /* 0x000000828878723c */ /* 0x040fe20000041878 */
[----:B------:R-:W-:Y:S02]  /*a240*/  LOP3.LUT R130, R140, 0xff, RZ, 0xc0, !PT ;  /* 0x000000ff8c827812 */ /* 0x000fe400078ec0ff */
[--C-:B------:R-:W-:Y:S02]  /*a250*/  HSET2.LE.AND R140, R128, R177.reuse, PT ;  /* 0x000000b1808c7233 */ /* 0x100fe40003803000 */
[----:B------:R-:W-:Y:S02]  /*a260*/  LOP3.LUT R131, R129, 0xff00ff, RZ, 0xc0, !PT ;  /* 0x00ff00ff81837812 */ /* 0x000fe400078ec0ff */
[----:B------:R-:W-:Y:S01]  /*a270*/  PRMT R128, R130, 0x5410, R168 ;  /* 0x0000541082807816 */ /* 0x000fe200000000a8 */
[----:B------:R-:W-:Y:S01]  /*a280*/  HMMA.16816.F32.BF16 R132, R136, R170, R132 ;  /* 0x000000aa8884723c */ /* 0x000fe20000041884 */
[----:B------:R-:W-:Y:S02]  /*a290*/  PRMT R129, R142, 0x5410, R141 ;  /* 0x000054108e817816 */ /* 0x000fe4000000008d */
[----:B------:R-:W-:-:S02]  /*a2a0*/  HSET2.LE.AND R131, R131, R177, PT ;  /* 0x000000b183837233 */ /* 0x000fc40003803000 */
[--C-:B------:R-:W-:Y:S02]  /*a2b0*/  HSET2.LE.AND R128, R128, R177.reuse, PT ;  /* 0x000000b180807233 */ /* 0x100fe40003803000 */
[----:B------:R-:W-:Y:S01]  /*a2c0*/  HSET2.LE.AND R129, R129, R177, PT ;  /* 0x000000b181817233 */ /* 0x000fe20003803000 */
[C---:B----4-:R-:W-:Y:S01]  /*a2d0*/  HMMA.16816.F32.BF16 R124, R136.reuse, R160, R124 ;  /* 0x000000a0887c723c */ /* 0x050fe2000004187c */
[----:B------:R-:W-:Y:S02]  /*a2e0*/  F2FP.BF16.F32.PACK_AB R168, R214, R216 ;  /* 0x000000d8d6a8723e */ /* 0x000fe400000010ff */
[C---:B------:R-:W-:Y:S01]  /*a2f0*/  F2FP.BF16.F32.PACK_AB R161, R215.reuse, R217 ;  /* 0x000000d9d7a1723e */ /* 0x040fe200000010ff */
[----:B------:R-:W-:Y:S01]  /*a300*/  FADD.FTZ R215, R215, R202 ;  /* 0x000000cad7d77221 */ /* 0x000fe20000010000 */
[----:B------:R-:W-:Y:S01]  /*a310*/  F2FP.BF16.F32.PACK_AB R160, R212, R213 ;  /* 0x000000d5d4a0723e */ /* 0x000fe200000010ff */
[----:B------:R-:W-:Y:S01]  /*a320*/  FADD.FTZ R213, R213, R204 ;  /* 0x000000ccd5d57221 */ /* 0x000fe20000010000 */
[----:B------:R-:W-:Y:S01]  /*a330*/  LOP3.LUT R130, R143, R140, RZ, 0xc0, !PT ;  /* 0x0000008c8f827212 */ /* 0x000fe200078ec0ff */
[C---:B--2---:R-:W-:Y:S01]  /*a340*/  HMMA.16816.F32.BF16 R92, R136.reuse, R152, R92 ;  /* 0x00000098885c723c */ /* 0x044fe2000004185c */
[----:B------:R-:W-:Y:S01]  /*a350*/  LOP3.LUT R131, R168, R131, RZ, 0xc0, !PT ;  /* 0x00000083a8837212 */ /* 0x000fe200078ec0ff */
[----:B------:R-:W-:Y:S01]  /*a360*/  LDSM.16.MT88.4 R140, [R176+0x13000] ;  /* 0x01300000b08c783b */ /* 0x000fe20000004200 */
[----:B------:R-:W-:Y:S01]  /*a370*/  LOP3.LUT R128, R161, R128, RZ, 0xc0, !PT ;  /* 0x00000080a1807212 */ /* 0x000fe200078ec0ff */
[----:B------:R-:W-:Y:S01]  /*a380*/  FADD.FTZ R213, R212, R213 ;  /* 0x000000d5d4d57221 */ /* 0x000fe20000010000 */
[----:B------:R-:W-:Y:S01]  /*a390*/  LOP3.LUT R129, R160, R129, RZ, 0xc0, !PT ;  /* 0x00000081a0817212 */ /* 0x000fe200078ec0ff */
[----:B------:R-:W-:Y:S01]  /*a3a0*/  LDSM.16.MT88.4 R168, [R198+0x3000] ;  /* 0x00300000c6a8783b */ /* 0x000fe20000004200 */
[----:B------:R-:W-:Y:S01]  /*a3b0*/  FADD.FTZ R215, R219, R215 ;  /* 0x000000d7dbd77221 */ /* 0x000fe20000010000 */
[----:B------:R-:W-:Y:S01]  /*a3c0*/  HMMA.16816.F32.BF16 R96, R136, R154, R96 ;  /* 0x0000009a8860723c */ /* 0x000fe20000041860 */
[----:B------:R-:W-:Y:S01]  /*a3d0*/  FADD.FTZ R216, R216, R213 ;  /* 0x000000d5d8d87221 */ /* 0x000fe20000010000 */
[----:B------:R-:W2:Y:S01]  /*a3e0*/  LDSM.16.MT88.4 R152, [R199+0x11000] ;  /* 0x01100000c798783b */ /* 0x000ea20000004200 */
[----:B------:R-:W-:-:S02]  /*a3f0*/  FADD.FTZ R218, R218, R215 ;  /* 0x000000d7dada7221 */ /* 0x000fc40000010000 */
[----:B------:R-:W-:Y:S02]  /*a400*/  FADD.FTZ R216, R214, R216 ;  /* 0x000000d8d6d87221 */ /* 0x000fe40000010000 */
[----:B------:R-:W-:Y:S01]  /*a410*/  FADD.FTZ R218, R211, R218 ;  /* 0x000000dad3da7221 */ /* 0x000fe20000010000 */
[----:B------:R-:W-:Y:S01]  /*a420*/  HMMA.16816.F32.BF16 R4, R136, R162, R4 ;  /* 0x000000a28804723c */ /* 0x000fe20000041804 */
[----:B------:R-:W-:Y:S02]  /*a430*/  LDSM.16.MT88.4 R136, [R197+0x5000] ;  /* 0x00500000c588783b */ /* 0x000fe40000004200 */
[----:B------:R-:W-:-:S04]  /*a440*/  FADD.FTZ R218, R210, R218 ;  /* 0x000000dad2da7221 */ /* 0x000fc80000010000 */
[----:B---3--:R-:W-:Y:S01]  /*a450*/  FADD.FTZ R218, R209, R218 ;  /* 0x000000dad1da7221 */ /* 0x008fe20000010000 */
[----:B-----5:R-:W-:Y:S01]  /*a460*/  HMMA.16816.F32.BF16 R160, R128, R156, R8 ;  /* 0x0000009c80a0723c */ /* 0x020fe20000041808 */
[----:B------:R-:W3:Y:S02]  /*a470*/  LDSM.16.MT88.4 R8, [R199+0x13000] ;  /* 0x01300000c708783b */ /* 0x000ee40000004200 */
[----:B------:R-:W-:-:S05]  /*a480*/  FADD.FTZ R237, R208, R218 ;  /* 0x000000dad0ed7221 */ /* 0x000fca0000010000 */
        /* <DEDUP_REMOVED lines=9> */
[C---:B------:R-:W-:Y:S01]  /*a520*/  HMMA.16816.F32.BF16 R12, R128.reuse, R158, R12 ;  /* 0x0000009e800c723c */ /* 0x040fe2000004180c */
[----:B------:R-:W5:Y:S07]  /*a530*/  LDSM.16.MT88.4 R156, [R197+0x3000] ;  /* 0x00300000c59c783b */ /* 0x000f6e0000004200 */
        /* <DEDUP_REMOVED lines=8> */
[----:B------:R-:W-:Y:S07]  /*a5c0*/  LDSM.16.MT88.4 R148, [R197+0x7000] ;  /* 0x00700000c594783b */ /* 0x000fee0000004200 */
[C---:B----4-:R-:W-:Y:S08]  /*a5d0*/  HMMA.16816.F32.BF16 R84, R128.reuse, R144, R84 ;  /* 0x000000908054723c */ /* 0x050ff00000041854 */
        /* <DEDUP_REMOVED lines=13> */
[----:B------:R-:W5:Y:S07]  /*a6b0*/  LDSM.16.MT88.4 R136, [R176+0x13800] ;  /* 0x01380000b088783b */ /* 0x000f6e0000004200 */
[----:B---3--:R-:W-:Y:S01]  /*a6c0*/  HMMA.16816.F32.BF16 R100, R128, R8, R100 ;  /* 0x000000088064723c */ /* 0x008fe20000041864 */
[----:B------:R-:W-:-:S02]  /*a6d0*/  PRMT R9, R172, 0x7773, RZ ;  /* 0x00007773ac097816 */ /* 0x000fc400000000ff */
[----:B------:R-:W-:-:S04]  /*a6e0*/  PRMT R8, R172, 0x7772, RZ ;  /* 0x00007772ac087816 */ /* 0x000fc800000000ff */
[----:B------:R-:W-:Y:S01]  /*a6f0*/  PRMT R8, R8, 0x5410, R9 ;  /* 0x0000541008087816 */ /* 0x000fe20000000009 */
[----:B------:R-:W-:Y:S01]  /*a700*/  HMMA.16816.F32.BF16 R104, R128, R10, R104 ;  /* 0x0000000a8068723c */ /* 0x000fe20000041868 */
[----:B------:R-:W-:Y:S02]  /*a710*/  MOV R11, R172 ;  /* 0x000000ac000b7202 */ /* 0x000fe40000000f00 */
[----:B------:R-:W-:Y:S02]  /*a720*/  PRMT R10, R172, 0x7771, RZ ;  /* 0x00007771ac0a7816 */ /* 0x000fe400000000ff */
[----:B------:R-:W-:-:S03]  /*a730*/  LOP3.LUT R8, R8, 0xff00ff, RZ, 0xc0, !PT ;  /* 0x00ff00ff08087812 */ /* 0x000fc600078ec0ff */
        /* <DEDUP_REMOVED lines=9> */
[----:B-1----:R-:W-:Y:S01]  /*a7d0*/  HMMA.16816.F32.BF16 R116, R128, R144, R116 ;  /* 0x000000908074723c */ /* 0x002fe20000041874 */
[----:B------:R-:W-:-:S02]  /*a7e0*/  PRMT R11, R140, 0x5410, R11 ;  /* 0x000054108c0b7816 */ /* 0x000fc4000000000b */
[----:B------:R-:W-:Y:S02]  /*a7f0*/  PRMT R10, R142, 0x5410, R10 ;  /* 0x000054108e0a7816 */ /* 0x000fe4000000000a */
[----:B------:R-:W-:Y:S02]  /*a800*/  PRMT R9, R141, 0x5410, R174 ;  /* 0x000054108d097816 */ /* 0x000fe400000000ae */
[--C-:B------:R-:W-:Y:S01]  /*a810*/  HSET2.LE.AND R140, R11, R177.reuse, PT ;  /* 0x000000b10b8c7233 */ /* 0x100fe20003803000 */
[C---:B------:R-:W-:Y:S01]  /*a820*/  HMMA.16816.F32.BF16 R120, R128.reuse, R146, R120 ;  /* 0x000000928078723c */ /* 0x040fe20000041878 */
[----:B------:R-:W-:Y:S01]  /*a830*/  F2FP.BF16.F32.PACK_AB R143, R210, R211 ;  /* 0x000000d3d28f723e */ /* 0x000fe200000010ff */
[----:B------:R-:W-:Y:S01]  /*a840*/  LDSM.16.MT88.4 R144, [R199+0x15800] ;  /* 0x01580000c790783b */ /* 0x000fe20000004200 */
[--C-:B------:R-:W-:Y:S02]  /*a850*/  HSET2.LE.AND R11, R8, R177.reuse, PT ;  /* 0x000000b1080b7233 */ /* 0x100fe40003803000 */
[--C-:B------:R-:W-:Y:S01]  /*a860*/  HSET2.LE.AND R10, R10, R177.reuse, PT ;  /* 0x000000b10a0a7233 */ /* 0x100fe20003803000 */
[----:B------:R-:W-:Y:S01]  /*a870*/  LDSM.16.MT88.4 R172, [R198+0x1800] ;  /* 0x00180000c6ac783b */ /* 0x000fe20000004200 */
[----:B------:R-:W-:Y:S01]  /*a880*/  HSET2.LE.AND R9, R9, R177, PT ;  /* 0x000000b109097233 */ /* 0x000fe20003803000 */
[----:B------:R-:W-:Y:S01]  /*a890*/  HMMA.16816.F32.BF16 R124, R128, R148, R124 ;  /* 0x00000094807c723c */ /* 0x000fe2000004187c */
[----:B------:R-:W-:Y:S01]  /*a8a0*/  LOP3.LUT R8, R143, R140, RZ, 0xc0, !PT ;  /* 0x0000008c8f087212 */ /* 0x000fe200078ec0ff */
[----:B------:R-:W-:Y:S01]  /*a8b0*/  LDSM.16.MT88.4 R176, [R199+0x13800] ;  /* 0x01380000c7b0783b */ /* 0x000fe20000004200 */
[----:B------:R-:W-:Y:S01]  /*a8c0*/  F2FP.BF16.F32.PACK_AB R142, R229, R228 ;  /* 0x000000e4e58e723e */ /* 0x000fe200000010ff */
[----:B------:R-:W-:Y:S01]  /*a8d0*/  FADD.FTZ R228, R228, R216 ;  /* 0x000000d8e4e47221 */ /* 0x000fe20000010000 */
[----:B------:R-:W-:-:S02]  /*a8e0*/  F2FP.BF16.F32.PACK_AB R141, R208, R209 ;  /* 0x000000d1d08d723e */ /* 0x000fc400000010ff */
[----:B------:R-:W-:Y:S01]  /*a8f0*/  F2FP.BF16.F32.PACK_AB R140, R232, R233 ;  /* 0x000000e9e88c723e */ /* 0x000fe200000010ff */
[----:B------:R-:W-:Y:S01]  /*a900*/  HMMA.16816.F32.BF16 R4, R128, R150, R4 ;  /* 0x000000968004723c */ /* 0x000fe20000041804 */
[----:B------:R-:W1:Y:S01]  /*a910*/  LDSM.16.MT88.4 R148, [R199+0x11800] ;  /* 0x01180000c794783b */ /* 0x000e620000004200 */
[----:B------:R-:W-:Y:S01]  /*a920*/  LOP3.LUT R9, R142, R9, RZ, 0xc0, !PT ;  /* 0x000000098e097212 */ /* 0x000fe200078ec0ff */
[----:B------:R-:W-:Y:S01]  /*a930*/  FADD.FTZ R228, R229, R228 ;  /* 0x000000e4e5e47221 */ /* 0x000fe20000010000 */
[----:B------:R-:W-:Y:S01]  /*a940*/  LOP3.LUT R10, R141, R10, RZ, 0xc0, !PT ;  /* 0x0000000a8d0a7212 */ /* 0x000fe200078ec0ff */
[----:B------:R-:W3:Y:S01]  /*a950*/  LDSM.16.MT88.4 R128, [R198+0x7800] ;  /* 0x00780000c680783b */ /* 0x000ee20000004200 */
[----:B------:R-:W-:Y:S01]  /*a960*/  LOP3.LUT R11, R140, R11, RZ, 0xc0, !PT ;  /* 0x0000000b8c0b7212 */ /* 0x000fe200078ec0ff */
[----:B------:R-:W-:Y:S02]  /*a970*/  FADD.FTZ R228, R233, R228 ;  /* 0x000000e4e9e47221 */ /* 0x000fe40000010000 */
[----:B------:R-:W3:Y:S02]  /*a980*/  LDSM.16.MT88.4 R140, [R199+0x17800] ;  /* 0x01780000c78c783b */ /* 0x000ee40000004200 */
[----:B------:R-:W-:-:S02]  /*a990*/  FADD.FTZ R236, R232, R228 ;  /* 0x000000e4e8ec7221 */ /* 0x000fc40000010000 */
[C---:B--2---:R-:W-:Y:S08]  /*a9a0*/  HMMA.16816.F32.BF16 R100, R8.reuse, R152, R100 ;  /* 0x000000980864723c */ /* 0x044ff00000041864 */
[C---:B------:R-:W-:Y:S08]  /*a9b0*/  HMMA.16816.F32.BF16 R104, R8.reuse, R154, R104 ;  /* 0x0000009a0868723c */ /* 0x040ff00000041868 */
[C---:B----4-:R-:W-:Y:S08]  /*a9c0*/  HMMA.16816.F32.BF16 R160, R8.reuse, R156, R160 ;  /* 0x0000009c08a0723c */ /* 0x050ff000000418a0 */
[C---:B-----5:R-:W-:Y:S08]  /*a9d0*/  HMMA.16816.F32.BF16 R36, R8.reuse, R136, R36 ;  /* 0x000000880824723c */ /* 0x060ff00000041824 */
[C---:B------:R-:W-:Y:S01]  /*a9e0*/  HMMA.16816.F32.BF16 R40, R8.reuse, R138, R40 ;  /* 0x0000008a0828723c */ /* 0x040fe20000041828 */
[----:B------:R-:W2:Y:S07]  /*a9f0*/  LDSM.16.MT88.4 R136, [R198+0x5800] ;  /* 0x00580000c688783b */ /* 0x000eae0000004200 */
[C---:B-1----:R-:W-:Y:S01]  /*aa00*/  HMMA.16816.F32.BF16 R152, R8.reuse, R148, R16 ;  /* 0x000000940898723c */ /* 0x042fe20000041810 */
[----:B------:R-:W-:Y:S07]  /*aa10*/  LDSM.16.MT88.4 R16, [R197+0x3800] ;  /* 0x00380000c510783b */ /* 0x000fee0000004200 */
[C---:B---3--:R-:W-:Y:S08]  /*aa20*/  HMMA.16816.F32.BF16 R116, R8.reuse, R128, R116 ;  /* 0x000000800874723c */ /* 0x048ff00000041874 */
[C---:B------:R-:W-:Y:S01]  /*aa30*/  HMMA.16816.F32.BF16 R120, R8.reuse, R130, R120 ;  /* 0x000000820878723c */ /* 0x040fe20000041878 */
[----:B------:R-:W1:Y:S07]  /*aa40*/  LDSM.16.MT88.4 R128, [R197+0x7800] ;  /* 0x00780000c580783b */ /* 0x000e6e0000004200 */
[C---:B------:R-:W-:Y:S01]  /*aa50*/  HMMA.16816.F32.BF16 R156, R8.reuse, R158, R12 ;  /* 0x0000009e089c723c */ /* 0x040fe2000004180c */
[----:B------:R-:W3:Y:S07]  /*aa60*/  LDSM.16.MT88.4 R12, [R197+0x1800] ;  /* 0x00180000c50c783b */ /* 0x000eee0000004200 */
[C---:B------:R-:W-:Y:S01]  /*aa70*/  HMMA.16816.F32.BF16 R148, R8.reuse, R150, R20 ;  /* 0x000000960894723c */ /* 0x040fe20000041814 */
[----:B------:R-:W4:Y:S07]  /*aa80*/  LDSM.16.MT88.4 R20, [R197+0x5800] ;  /* 0x00580000c514783b */ /* 0x000f2e0000004200 */
        /* <DEDUP_REMOVED lines=21> */
[----:B------:R-:W-:Y:S01]  /*abe0*/  HMMA.16816.F32.BF16 R128, R8, R130, R4 ;  /* 0x000000820880723c */ /* 0x000fe20000041804 */
[----:B------:R-:W-:-:S04]  /*abf0*/  NOP ;  /* 0x0000000000007918 */ /* 0x000fc80000000000 */
[----:B------:R-:W-:-:S15]  /*ac00*/  BRA.U UP2, `(.L_x_1147) ;  /* 0x0000000102047547 */ /* 0x000fde000b800000 */
.L_x_1145:
[----:B------:R-:W-:-:S12]  /*ac10*/  UIADD3 UR23, UPT, UPT, UR41, -0x1, URZ ;  /* 0xffffffff29177890 */ /* 0x000fd8000fffe0ff */
.L_x_1147:
[----:B------:R-:W-:-:S09]  /*ac20*/  UISETP.GE.AND UP0, UPT, UR23, UR14, UPT ;  /* 0x0000000e1700728c */ /* 0x000fd2000bf06270 */
[----:B------:R-:W-:Y:S05]  /*ac30*/  BRA.U !UP0, `(.L_x_1148) ;  /* 0x0000004508f87547 */ /* 0x000fea000b800000 */
[----:B------:R-:W-:Y:S01]  /*ac40*/  IMAD.U32 R8, RZ, RZ, UR26 ;  /* 0x0000001aff087e24 */ /* 0x000fe2000f8e00ff */
[----:B------:R-:W-:Y:S01]  /*ac50*/  UIMAD.WIDE.U32 UR12, UR23, UR10, URZ ;  /* 0x0000000a170c72a5 */ /* 0x000fe2000f8e00ff */
[----:B------:R-:W-:Y:S01]  /*ac60*/  IMAD.U32 R9, RZ, RZ, UR24 ;  /* 0x00000018ff097e24 */ /* 0x000fe2000f8e00ff */
[----:B------:R-:W-:Y:S01]  /*ac70*/  LOP3.LUT R232, R165, 0x38, R180, 0x78, !PT ;  /* 0x00000038a5e87812 */ /* 0x000fe200078e78b4 */
[----:B------:R-:W-:Y:S01]  /*ac80*/  IMAD.U32 R6, RZ, RZ, UR4 ;  /* 0x00000004ff067e24 */ /* 0x000fe2000f8e00ff */
[----:B------:R-:W-:Y:S01]  /*ac90*/  UIMAD UR4, UR19, UR4, URZ ;  /* 0x00000004130472a4 */ /* 0x000fe2000f8e02ff */
[----:B------:R-:W-:Y:S01]  /*aca0*/  IMAD.WIDE.U32 R8, R0, UR10, R8 ;  /* 0x0000000a00087c25 */ /* 0x000fe2000f8e0008 */
[----:B------:R-:W1:Y:S01]  /*acb0*/  S2R R229, SR_TID.X ;  /* 0x0000000000e57919 */ /* 0x000e620000002100 */
[----:B------:R-:W-:Y:S01]  /*acc0*/  UMOV UR6, 0x400 ;  /* 0x0000040000067882 */ /* 0x000fe20000000000 */
[----:B------:R-:W-:Y:S01]  /*acd0*/  UIMAD UR4, UR22, UR5, UR4 ;  /* 0x00000005160472a4 */ /* 0x000fe2000f8e0204 */
[----:B------:R-:W2:Y:S01]  /*ace0*/  S2UR UR5, SR_CgaCtaId ;  /* 0x00000000000579c3 */ /* 0x000ea20000008800 */
[----:B------:R-:W-:Y:S01]  /*acf0*/  IMAD.SHL.U32 R219, R180, 0x40, RZ ;  /* 0x00000040b4db7824 */ /* 0x000fe200078e00ff */
[----:B------:R-:W-:Y:S01]  /*ad00*/  IADD3 R9, PT, PT, R2, R9, RZ ;  /* 0x0000000902097210 */ /* 0x000fe20007ffe0ff */
[----:B------:R-:W-:Y:S01]  /*ad10*/  IMAD.SHL.U32 R216, R180, 0x20, RZ ;  /* 0x00000020b4d87824 */ /* 0x000fe200078e00ff */
[----:B------:R-:W-:Y:S01]  /*ad20*/  MOV R215, 0x40 ;  /* 0x0000004000d77802 */ /* 0x000fe20000000f00 */
[----:B------:R-:W-:Y:S01]  /*ad30*/  IMAD.U32 R4, RZ, RZ, UR23 ;  /* 0x00000017ff047e24 */ /* 0x000fe2000f8e00ff */
[----:B------:R-:W-:Y:S01]  /*ad40*/  LOP3.LUT R0, R219, 0x200, RZ, 0xc0, !PT ;  /* 0x00000200db007812 */ /* 0x000fe200078ec0ff */
[----:B------:R-:W-:Y:S01]  /*ad50*/  IMAD.WIDE.U32 R6, R6, UR22, R8 ;  /* 0x0000001606067c25 */ /* 0x000fe2000f8e0008 */
[C---:B------:R-:W-:Y:S01]  /*ad60*/  LOP3.LUT R2, R167.reuse, 0x1c0, R219, 0xf8, !PT ;  /* 0x000001c0a7027812 */ /* 0x040fe200078ef8db */
[----:B------:R-:W-:Y:S01]  /*ad70*/  UIADD3 UR42, UP0, UPT, UR42, -0x180, URZ ;  /* 0xfffffe802a2a7890 */ /* 0x000fe2000ff1e0ff */
[----:B------:R-:W-:Y:S01]  /*ad80*/  LOP3.LUT R216, R0, 0x7c00, R216, 0xf8, !PT ;  /* 0x00007c0000d87812 */ /* 0x000fe200078ef8d8 */
[----:B------:R-:W-:Y:S01]  /*ad90*/  IMAD R185, R4, 0x40, R185 ;  /* 0x0000004004b97824 */ /* 0x000fe200078e02b9 */
[--C-:B------:R-:W-:Y:S01]  /*ada0*/  SHF.R.U32.HI R0, RZ, 0x1, R180.reuse ;  /* 0x00000001ff007819 */ /* 0x100fe200000116b4 */
[----:B------:R-:W-:Y:S01]  /*adb0*/  IMAD.MOV.U32 R214, RZ, RZ, 0x20 ;  /* 0x00000020ffd67424 */ /* 0x000fe200078e00ff */
[----:B------:R-:W-:Y:S01]  /*adc0*/  IADD3 R5, P0, PT, R167, R6, RZ ;  /* 0x00000006a7057210 */ /* 0x000fe20007f1e0ff */
[----:B------:R-:W-:Y:S01]  /*add0*/  IMAD.U32 R6, RZ, RZ, UR12 ;  /* 0x0000000cff067e24 */ /* 0x000fe2000f8e00ff */
[C---:B------:R-:W-:Y:S01]  /*ade0*/  LOP3.LUT R180, R2.reuse, 0x8, R180, 0x78, !PT ;  /* 0x0000000802b47812 */ /* 0x040fe200078e78b4 */
[----:B------:R-:W-:Y:S01]  /*adf0*/  VIADD R228, R223, 0x8 ;  /* 0x00000008dfe47836 */ /* 0x000fe20000000000 */
[----:B------:R-:W-:Y:S01]  /*ae00*/  LOP3.LUT R0, R2, 0x8, R0, 0x78, !PT ;  /* 0x0000000802007812 */ /* 0x000fe200078e7800 */
[----:B------:R-:W-:Y:S01]  /*ae10*/  UIADD3 UR12, UPT, UPT, UR23, 0x1, URZ ;  /* 0x00000001170c7890 */ /* 0x000fe2000fffe0ff */
[----:B------:R-:W-:Y:S01]  /*ae20*/  IADD3.X R2, PT, PT, R7, UR4, RZ, P0, !PT ;  /* 0x0000000407027c10 */ /* 0x000fe200087fe4ff */
[----:B------:R-:W-:Y:S01]  /*ae30*/  UIMAD UR4, UR23, UR11, UR13 ;  /* 0x0000000b170472a4 */ /* 0x000fe2000f8e020d */
[----:B------:R-:W-:Y:S01]  /*ae40*/  IMAD.U32 R7, RZ, RZ, UR13 ;  /* 0x0000000dff077e24 */ /* 0x000fe2000f8e00ff */
[----:B------:R-:W3:Y:S01]  /*ae50*/  S2UR UR13, SR_CgaCtaId ;  /* 0x00000000000d79c3 */ /* 0x000ee20000008800 */
[----:B------:R-:W-:Y:S01]  /*ae60*/  LOP3.LUT R219, R219, 0x400, RZ, 0xc0, !PT ;  /* 0x00000400dbdb7812 */ /* 0x000fe200078ec0ff */
[----:B--2---:R-:W-:Y:S01]  /*ae70*/  ULEA UR5, UR5, UR6, 0x18 ;  /* 0x0000000605057291 */ /* 0x004fe2000f8ec0ff */
[C---:B------:R-:W-:Y:S01]  /*ae80*/  SHF.L.U64.HI R2, R5.reuse, 0x1, R2 ;  /* 0x0000000105027819 */ /* 0x040fe20000010202 */
[----:B------:R-:W-:Y:S01]  /*ae90*/  IMAD.U32 R4, RZ, RZ, UR4 ;  /* 0x00000004ff047e24 */ /* 0x000fe2000f8e00ff */
[----:B------:R-:W-:Y:S01]  /*aea0*/  SHF.L.U32 R5, R5, 0x1, RZ ;  /* 0x0000000105057819 */ /* 0x000fe200000006ff */
[----:B------:R-:W-:Y:S01]  /*aeb0*/  IMAD R219, R180, 0x2, R219 ;  /* 0x00000002b4db7824 */ /* 0x000fe200078e02db */
[----:B------:R-:W-:Y:S01]  /*aec0*/  LOP3.LUT R216, R216, R0, RZ, 0xfc, !PT ;  /* 0x00000000d8d87212 */ /* 0x000fe200078efcff */
[----:B------:R-:W-:Y:S01]  /*aed0*/  IMAD.MOV.U32 R0, RZ, RZ, R164 ;  /* 0x000000ffff007224 */ /* 0x000fe200078e00a4 */
[----:B------:R-:W-:Y:S01]  /*aee0*/  LEA R5, P0, R6, R5, 0x7 ;  /* 0x0000000506057211 */ /* 0x000fe200078038ff */
[----:B------:R-:W-:Y:S01]  /*aef0*/  VIADD R213, R219, UR5 ;  /* 0x00000005dbd57c36 */ /* 0x000fe20008000000 */
[----:B------:R-:W-:Y:S01]  /*af00*/  SEL R215, R215, 0xffffffc0, !P1 ;  /* 0xffffffc0d7d77807 */ /* 0x000fe20004800000 */
[----:B------:R-:W-:Y:S01]  /*af10*/  USHF.L.U64.HI UR11, UR10, 0x5, UR11 ;  /* 0x000000050a0b7899 */ /* 0x000fe2000801020b */
[----:B------:R-:W-:Y:S01]  /*af20*/  LEA R216, R216, UR5, 0x1 ;  /* 0x00000005d8d87c11 */ /* 0x000fe2000f8e08ff */
[----:B------:R-:W-:Y:S01]  /*af30*/  USHF.L.U32 UR10, UR10, 0x5, URZ ;  /* 0x000000050a0a7899 */ /* 0x000fe200080006ff */
[----:B------:R-:W-:Y:S01]  /*af40*/  LEA.HI.X R2, R6, R2, R4, 0x7, P0 ;  /* 0x0000000206027211 */ /* 0x000fe200000f3c04 */
[----:B------:R-:W-:Y:S01]  /*af50*/  IMAD.IADD R218, R213, 0x1, R215 ;  /* 0x00000001d5da7824 */ /* 0x000fe200078e02d7 */
[----:B------:R-:W-:Y:S01]  /*af60*/  SEL R214, R214, 0xffffffe0, !P2 ;  /* 0xffffffe0d6d67807 */ /* 0x000fe20005000000 */
[----:B------:R-:W-:Y:S01]  /*af70*/  IMAD.IADD R215, R215, 0x1, R216 ;  /* 0x00000001d7d77824 */ /* 0x000fe200078e02d8 */
[----:B------:R-:W-:Y:S01]  /*af80*/  IADD3 R240, P0, PT, R5, UR8, RZ ;  /* 0x0000000805f07c10 */ /* 0x000fe2000ff1e0ff */
[----:B------:R-:W-:Y:S01]  /*af90*/  UMOV UR8, 0x400 ;  /* 0x0000040000087882 */ /* 0x000fe20000000000 */
[----:B------:R-:W-:Y:S01]  /*afa0*/  LOP3.LUT R232, R232, 0x1e00, R186, 0xf8, !PT ;  /* 0x00001e00e8e87812 */ /* 0x000fe200078ef8ba */
[----:B------:R-:W-:Y:S01]  /*afb0*/  IMAD.IADD R213, R213, 0x1, R214 ;  /* 0x00000001d5d57824 */ /* 0x000fe200078e02d6 */
[----:B------:R-:W-:Y:S01]  /*afc0*/  IADD3.X R241, PT, PT, R2, UR9, RZ, P0, !PT ;  /* 0x0000000902f17c10 */ /* 0x000fe200087fe4ff */
[C---:B------:R-:W-:Y:S01]  /*afd0*/  IMAD.IADD R217, R214.reuse, 0x1, R218 ;  /* 0x00000001d6d97824 */ /* 0x040fe200078e02da */
[----:B------:R-:W-:Y:S01]  /*afe0*/  IADD3 R212, PT, PT, R214, R216, RZ ;  /* 0x000000d8d6d47210 */ /* 0x000fe20007ffe0ff */
[----:B------:R-:W-:Y:S01]  /*aff0*/  IMAD.MOV.U32 R2, RZ, RZ, R3 ;  /* 0x000000ffff027224 */ /* 0x000fe200078e0003 */
[----:B------:R-:W-:Y:S01]  /*b000*/  LEA R232, R232, UR5, 0x1 ;  /* 0x00000005e8e87c11 */ /* 0x000fe2000f8e08ff */
[----:B------:R-:W-:Y:S01]  /*b010*/  IMAD.IADD R214, R214, 0x1, R215 ;  /* 0x00000001d6d67824 */ /* 0x000fe200078e02d7 */
[----:B------:R-:W-:Y:S01]  /*b020*/  IADD3 R233, PT, PT, R185, 0x20, RZ ;  /* 0x00000020b9e97810 */ /* 0x000fe20007ffe0ff */
[----:B------:R-:W2:Y:S01]  /*b030*/  LDCU UR4, c[0x0][0x45c] ;  /* 0x00008b80ff0477ac */ /* 0x000ea20008000800 */
[----:B------:R-:W-:-:S02]  /*b040*/  ULEA UR23, UR23, 0x1, 0x1 ;  /* 0x0000000117177891 */ /* 0x000fc4000f8e08ff */
[----:B------:R-:W-:Y:S02]  /*b050*/  UIADD3.X UR29, UPT, UPT, UR18, -0x1, URZ, UP0, !UPT ;  /* 0xffffffff121d7890 */ /* 0x000fe400087fe4ff */
[----:B---3--:R-:W-:Y:S01]  /*b060*/  ULEA UR6, UR13, UR8, 0x18 ;  /* 0x000000080d067291 */ /* 0x008fe2000f8ec0ff */
[----:B-1----:R-:W-:Y:S11]  /*b070*/  BRA `(.L_x_1149) ;  /* 0x0000000000a47947 */ /* 0x002ff60003800000 */
.L_x_1151:
        /* <DEDUP_REMOVED lines=41> */
.L_x_1149:
[----:B------:R-:W-:Y:S04]  /*b310*/  DEPBAR.LE SB0, 0x0 ;  /* 0x000080000000791a */ /* 0x000fe80000000000 */
[----:B------:R-:W-:Y:S01]  /*b320*/  BAR.SYNC.DEFER_BLOCKING 0x0 ;  /* 0x0000000000007b1d */ /* 0x000fe20000010000 */
[----:B------:R-:W-:Y:S01]  /*b330*/  IADD3 R6, P0, PT, R240, UR10, RZ ;  /* 0x0000000af0067c10 */ /* 0x000fe2000ff1e0ff */
[----:B------:R-:W-:Y:S01]  /*b340*/  VIADD R3, R233, 0xffffffe1 ;  /* 0xffffffe1e9037836 */ /* 0x000fe20000000000 */
[----:B------:R-:W-:Y:S02]  /*b350*/  UIADD3 UR28, UPT, UPT, UR12, -0x1, URZ ;  /* 0xffffffff0c1c7890 */ /* 0x000fe4000fffe0ff */
[----:B------:R-:W-:Y:S02]  /*b360*/  IADD3.X R7, PT, PT, R241, UR11, RZ, P0, !PT ;  /* 0x0000000bf1077c10 */ /* 0x000fe400087fe4ff */
[----:B------:R-:W-:Y:S01]  /*b370*/  IADD3 R4, P0, PT, R6, UR42, RZ ;  /* 0x0000002a06047c10 */ /* 0x000fe2000ff1e0ff */
[----:B------:R-:W-:Y:S01]  /*b380*/  UISETP.GT.AND UP0, UPT, UR28, UR14, UPT ;  /* 0x0000000e1c00728c */ /* 0x000fe2000bf04270 */
[-C--:B------:R-:W-:Y:S02]  /*b390*/  ISETP.GT.AND P4, PT, R223, R3.reuse, PT ;  /* 0x00000003df00720c */ /* 0x080fe40003f84270 */
[----:B------:R-:W-:Y:S02]  /*b3a0*/  IADD3.X R5, PT, PT, R7, UR29, RZ, P0, !PT ;  /* 0x0000001d07057c10 */ /* 0x000fe400087fe4ff */
[----:B------:R-:W-:Y:S02]  /*b3b0*/  IADD3 R12, P0, PT, R4, UR42, RZ ;  /* 0x0000002a040c7c10 */ /* 0x000fe4000ff1e0ff */
        /* <DEDUP_REMOVED lines=23> */
[----:B------:R-:W1:Y:S05]  /*b530*/  LDSM.16.M88.4 R8, [R219+UR5+0x8000] ;  /* 0x00800005db08783b */ /* 0x000e6a0008000200 */
[----:B------:R-:W3:Y:S05]  /*b540*/  LDSM.16.M88.4 R16, [R219+UR5+0x8800] ;  /* 0x00880005db10783b */ /* 0x000eea0008000200 */
[----:B------:R-:W4:Y:S05]  /*b550*/  LDSM.16.M88.4 R24, [R219+UR5+0x9000] ;  /* 0x00900005db18783b */ /* 0x000f2a0008000200 */
[----:B------:R-:W0:Y:S05]  /*b560*/  LDGDEPBAR ;  /* 0x00000000000079af */ /* 0x000e2a0000000000 */
[----:B------:R-:W5:Y:S05]  /*b570*/  LDSM.16.M88.4 R164, [R219+UR5+0x9800] ;  /* 0x00980005dba4783b */ /* 0x000f6a0008000200 */
[----:B------:R-:W-:Y:S05]  /*b580*/  LDSM.16.M88.4 R168, [R212] ;  /* 0x00000000d4a8783b */ /* 0x000fea0000000200 */
[----:B------:R-:W2:Y:S05]  /*b590*/  LDSM.16.M88.4 R172, [R213+0x8000] ;  /* 0x00800000d5ac783b */ /* 0x000eaa0000000200 */
[----:B------:R-:W2:Y:S05]  /*b5a0*/  LDSM.16.M88.4 R176, [R213+0x8800] ;  /* 0x00880000d5b0783b */ /* 0x000eaa0000000200 */
[----:B------:R-:W2:Y:S01]  /*b5b0*/  LDSM.16.M88.4 R180, [R213+0x9000] ;  /* 0x00900000d5b4783b */ /* 0x000ea20000000200 */
[C---:B-1----:R-:W-:Y:S04]  /*b5c0*/  HMMA.16816.F32.BF16 R4, R32.reuse, R8, RZ ;  /* 0x000000082004723c */ /* 0x042fe800000418ff */
[----:B------:R-:W1:Y:S04]  /*b5d0*/  LDSM.16.M88.4 R184, [R213+0x9800] ;  /* 0x00980000d5b8783b */ /* 0x000e680000000200 */
[C---:B------:R-:W-:Y:S01]  /*b5e0*/  HMMA.16816.F32.BF16 R8, R32.reuse, R10, RZ ;  /* 0x0000000a2008723c */ /* 0x040fe200000418ff */
[----:B------:R-:W-:Y:S05]  /*b5f0*/  LDSM.16.M88.4 R188, [R215] ;  /* 0x00000000d7bc783b */ /* 0x000fea0000000200 */
[----:B------:R-:W1:Y:S02]  /*b600*/  LDSM.16.M88.4 R192, [R218+0x8000] ;  /* 0x00800000dac0783b */ /* 0x000e640000000200 */
[C---:B---3--:R-:W-:Y:S03]  /*b610*/  HMMA.16816.F32.BF16 R12, R32.reuse, R16, RZ ;  /* 0x00000010200c723c */ /* 0x048fe600000418ff */
[----:B------:R-:W-:Y:S05]  /*b620*/  LDSM.16.M88.4 R196, [R218+0x9800] ;  /* 0x00980000dac4783b */ /* 0x000fea0000000200 */
[C---:B------:R-:W-:Y:S01]  /*b630*/  HMMA.16816.F32.BF16 R16, R32.reuse, R18, RZ ;  /* 0x000000122010723c */ /* 0x040fe200000418ff */
[----:B------:R-:W-:Y:S05]  /*b640*/  LDSM.16.M88.4 R200, [R218+0xa800] ;  /* 0x00a80000dac8783b */ /* 0x000fea0000000200 */
[----:B------:R-:W-:Y:S02]  /*b650*/  LDSM.16.M88.4 R204, [R218+0xc800] ;  /* 0x00c80000dacc783b */ /* 0x000fe40000000200 */
[C---:B----4-:R-:W-:Y:S03]  /*b660*/  HMMA.16816.F32.BF16 R20, R32.reuse, R24, RZ ;  /* 0x000000182014723c */ /* 0x050fe600000418ff */
[----:B------:R-:W-:Y:S05]  /*b670*/  LDSM.16.M88.4 R208, [R217+0xd000] ;  /* 0x00d00000d9d0783b */ /* 0x000fea0000000200 */
[C---:B------:R-:W-:Y:S08]  /*b680*/  HMMA.16816.F32.BF16 R24, R32.reuse, R26, RZ ;  /* 0x0000001a2018723c */ /* 0x040ff000000418ff */
[C---:B-----5:R-:W-:Y:S08]  /*b690*/  HMMA.16816.F32.BF16 R28, R32.reuse, R164, RZ ;  /* 0x000000a4201c723c */ /* 0x060ff000000418ff */
[----:B------:R-:W-:Y:S01]  /*b6a0*/  HMMA.16816.F32.BF16 R32, R32, R166, RZ ;  /* 0x000000a62020723c */ /* 0x000fe200000418ff */
[----:B------:R-:W3:Y:S07]  /*b6b0*/  LDSM.16.M88.4 R164, [R218+0x8800] ;  /* 0x00880000daa4783b */ /* 0x000eee0000000200 */
        /* <DEDUP_REMOVED lines=11> */
[----:B------:R-:W1:Y:S05]  /*b770*/  LDSM.16.M88.4 R168, [R214] ;  /* 0x00000000d6a8783b */ /* 0x000e6a0000000200 */
[----:B------:R-:W-:Y:S02]  /*b780*/  LDSM.16.M88.4 R184, [R216+0x2000] ;  /* 0x00200000d8b8783b */ /* 0x000fe40000000200 */
[C---:B------:R-:W-:Y:S08]  /*b790*/  HMMA.16816.F32.BF16 R4, R188.reuse, R192, R4 ;  /* 0x000000c0bc04723c */ /* 0x040ff00000041804 */
        /* <DEDUP_REMOVED lines=10> */
[----:B------:R-:W4:Y:S05]  /*b840*/  LDSM.16.M88.4 R188, [R219+UR5+0xa000] ;  /* 0x00a00005dbbc783b */ /* 0x000f2a0008000200 */
[----:B------:R-:W-:Y:S02]  /*b850*/  LDSM.16.M88.4 R196, [R213+0xb000] ;  /* 0x00b00000d5c4783b */ /* 0x000fe40000000200 */
[C---:B-1----:R-:W-:Y:S08]  /*b860*/  HMMA.16816.F32.BF16 R4, R168.reuse, R176, R4 ;  /* 0x000000b0a804723c */ /* 0x042ff00000041804 */
[C---:B------:R-:W-:Y:S01]  /*b870*/  HMMA.16816.F32.BF16 R8, R168.reuse, R178, R8 ;  /* 0x000000b2a808723c */ /* 0x040fe20000041808 */
[----:B------:R-:W1:Y:S07]  /*b880*/  LDSM.16.M88.4 R176, [R219+UR5+0xa800] ;  /* 0x00a80005dbb0783b */ /* 0x000e6e0008000200 */
[C---:B---3--:R-:W-:Y:S08]  /*b890*/  HMMA.16816.F32.BF16 R12, R168.reuse, R164, R12 ;  /* 0x000000a4a80c723c */ /* 0x048ff0000004180c */
[C---:B------:R-:W-:Y:S01]  /*b8a0*/  HMMA.16816.F32.BF16 R16, R168.reuse, R166, R16 ;  /* 0x000000a6a810723c */ /* 0x040fe20000041810 */
[----:B------:R-:W3:Y:S07]  /*b8b0*/  LDSM.16.M88.4 R164, [R219+UR5+0xb000] ;  /* 0x00b00005dba4783b */ /* 0x000eee0008000200 */
[C---:B--2---:R-:W-:Y:S08]  /*b8c0*/  HMMA.16816.F32.BF16 R20, R168.reuse, R172, R20 ;  /* 0x000000aca814723c */ /* 0x044ff00000041814 */
[C---:B------:R-:W-:Y:S01]  /*b8d0*/  HMMA.16816.F32.BF16 R24, R168.reuse, R174, R24 ;  /* 0x000000aea818723c */ /* 0x040fe20000041818 */
[----:B------:R-:W-:Y:S07]  /*b8e0*/  LDSM.16.M88.4 R172, [R212+0x2000] ;  /* 0x00200000d4ac783b */ /* 0x000fee0000000200 */
[C---:B------:R-:W-:Y:S08]  /*b8f0*/  HMMA.16816.F32.BF16 R28, R168.reuse, R180, R28 ;  /* 0x000000b4a81c723c */ /* 0x040ff0000004181c */
[----:B------:R-:W-:Y:S01]  /*b900*/  HMMA.16816.F32.BF16 R32, R168, R182, R32 ;  /* 0x000000b6a820723c */ /* 0x000fe20000041820 */
[----:B------:R-:W2:Y:S05]  /*b910*/  LDSM.16.M88.4 R168, [R219+UR5+0xb800] ;  /* 0x00b80005dba8783b */ /* 0x000eaa0008000200 */
[----:B------:R-:W5:Y:S02]  /*b920*/  LDSM.16.M88.4 R180, [R213+0xa000] ;  /* 0x00a00000d5b4783b */ /* 0x000f640000000200 */
[C---:B----4-:R-:W-:Y:S08]  /*b930*/  HMMA.16816.F32.BF16 R4, R184.reuse, R188, R4 ;  /* 0x000000bcb804723c */ /* 0x050ff00000041804 */
        /* <DEDUP_REMOVED lines=8> */
[C---:B--2---:R-:W-:Y:S08]  /*b9c0*/  HMMA.16816.F32.BF16 R28, R184.reuse, R168, R28 ;  /* 0x000000a8b81c723c */ /* 0x044ff0000004181c */
[----:B------:R-:W-:Y:S01]  /*b9d0*/  HMMA.16816.F32.BF16 R32, R184, R170, R32 ;  /* 0x000000aab820723c */ /* 0x000fe20000041820 */
[----:B------:R-:W2:Y:S05]  /*b9e0*/  LDSM.16.M88.4 R168, [R218+0xb000] ;  /* 0x00b00000daa8783b */ /* 0x000eaa0000000200 */
[----:B------:R-:W-:Y:S02]  /*b9f0*/  LDSM.16.M88.4 R184, [R214+0x2000] ;  /* 0x00200000d6b8783b */ /* 0x000fe40000000200 */
[C---:B-----5:R-:W-:Y:S08]  /*ba00*/  HMMA.16816.F32.BF16 R4, R172.reuse, R180, R4 ;  /* 0x000000b4ac04723c */ /* 0x060ff00000041804 */
[C---:B------:R-:W-:Y:S01]  /*ba10*/  HMMA.16816.F32.BF16 R8, R172.reuse, R182, R8 ;  /* 0x000000b6ac08723c */ /* 0x040fe20000041808 */
[----:B------:R-:W4:Y:S07]  /*ba20*/  LDSM.16.M88.4 R180, [R218+0xb800] ;  /* 0x00b80000dab4783b */ /* 0x000f2e0000000200 */
[C---:B------:R-:W-:Y:S08]  /*ba30*/  HMMA.16816.F32.BF16 R12, R172.reuse, R192, R12 ;  /* 0x000000c0ac0c723c */ /* 0x040ff0000004180c */
[C---:B------:R-:W-:Y:S01]  /*ba40*/  HMMA.16816.F32.BF16 R16, R172.reuse, R194, R16 ;  /* 0x000000c2ac10723c */ /* 0x040fe20000041810 */
[----:B------:R-:W5:Y:S07]  /*ba50*/  LDSM.16.M88.4 R192, [R217+0xa000] ;  /* 0x00a00000d9c0783b */ /* 0x000f6e0000000200 */
[C---:B------:R-:W-:Y:S08]  /*ba60*/  HMMA.16816.F32.BF16 R20, R172.reuse, R196, R20 ;  /* 0x000000c4ac14723c */ /* 0x040ff00000041814 */
[C---:B------:R-:W-:Y:S01]  /*ba70*/  HMMA.16816.F32.BF16 R24, R172.reuse, R198, R24 ;  /* 0x000000c6ac18723c */ /* 0x040fe20000041818 */
[----:B------:R-:W-:Y:S07]  /*ba80*/  LDSM.16.M88.4 R196, [R216+0x4000] ;  /* 0x00400000d8c4783b */ /* 0x000fee0000000200 */
[C---:B-1----:R-:W-:Y:S08]  /*ba90*/  HMMA.16816.F32.BF16 R28, R172.reuse, R176, R28 ;  /* 0x000000b0ac1c723c */ /* 0x042ff0000004181c */
[----:B------:R-:W-:Y:S01]  /*baa0*/  HMMA.16816.F32.BF16 R32, R172, R178, R32 ;  /* 0x000000b2ac20723c */ /* 0x000fe20000041820 */
[----:B------:R-:W1:Y:S05]  /*bab0*/  LDSM.16.M88.4 R172, [R217+0xa800] ;  /* 0x00a80000d9ac783b */ /* 0x000e6a0000000200 */
[----:B------:R-:W1:Y:S02]  /*bac0*/  LDSM.16.M88.4 R176, [R217+0xb000] ;  /* 0x00b00000d9b0783b */ /* 0x000e640000000200 */
[C---:B---3--:R-:W-:Y:S08]  /*bad0*/  HMMA.16816.F32.BF16 R4, R164.reuse, R188, R4 ;  /* 0x000000bca404723c */ /* 0x048ff00000041804 */
[C---:B------:R-:W-:Y:S01]  /*bae0*/  HMMA.16816.F32.BF16 R8, R164.reuse, R190, R8 ;  /* 0x000000bea408723c */ /* 0x040fe20000041808 */
[----:B------:R-:W3:Y:S07]  /*baf0*/  LDSM.16.M88.4 R188, [R217+0xb800] ;  /* 0x00b80000d9bc783b */ /* 0x000eee0000000200 */
[C---:B------:R-:W-:Y:S08]  /*bb00*/  HMMA.16816.F32.BF16 R12, R164.reuse, R200, R12 ;  /* 0x000000c8a40c723c */ /* 0x040ff0000004180c */
[C---:B------:R-:W-:Y:S01]  /*bb10*/  HMMA.16816.F32.BF16 R16, R164.reuse, R202, R16 ;  /* 0x000000caa410723c */ /* 0x040fe20000041810 */
[----:B------:R-:W3:Y:S07]  /*bb20*/  LDSM.16.M88.4 R200, [R219+UR5+0xc000] ;  /* 0x00c00005dbc8783b */ /* 0x000eee0008000200 */
[C---:B--2---:R-:W-:Y:S08]  /*bb30*/  HMMA.16816.F32.BF16 R20, R164.reuse, R168, R20 ;  /* 0x000000a8a414723c */ /* 0x044ff00000041814 */
[C---:B------:R-:W-:Y:S01]  /*bb40*/  HMMA.16816.F32.BF16 R24, R164.reuse, R170, R24 ;  /* 0x000000aaa418723c */ /* 0x040fe20000041818 */
[----:B------:R-:W-:Y:S07]  /*bb50*/  LDSM.16.M88.4 R168, [R219+UR5+0xd000] ;  /* 0x00d00005dba8783b */ /* 0x000fee0008000200 */
[C---:B----4-:R-:W-:Y:S08]  /*bb60*/  HMMA.16816.F32.BF16 R28, R164.reuse, R180, R28 ;  /* 0x000000b4a41c723c */ /* 0x050ff0000004181c */
[----:B------:R-:W-:Y:S01]  /*bb70*/  HMMA.16816.F32.BF16 R32, R164, R182, R32 ;  /* 0x000000b6a420723c */ /* 0x000fe20000041820 */
[----:B------:R-:W2:Y:S05]  /*bb80*/  LDSM.16.M88.4 R164, [R219+UR5+0xc800] ;  /* 0x00c80005dba4783b */ /* 0x000eaa0008000200 */
[----:B------:R-:W-:Y:S02]  /*bb90*/  LDSM.16.M88.4 R180, [R213+0xc000] ;  /* 0x00c00000d5b4783b */ /* 0x000fe40000000200 */
        /* <DEDUP_REMOVED lines=9> */
[C---:B---3--:R-:W-:Y:S08]  /*bc30*/  HMMA.16816.F32.BF16 R28, R184.reuse, R188, R28 ;  /* 0x000000bcb81c723c */ /* 0x048ff0000004181c */
[----:B------:R-:W-:Y:S01]  /*bc40*/  HMMA.16816.F32.BF16 R32, R184, R190, R32 ;  /* 0x000000beb820723c */ /* 0x000fe20000041820 */
[----:B------:R-:W3:Y:S05]  /*bc50*/  LDSM.16.M88.4 R184, [R213+0xc800] ;  /* 0x00c80000d5b8783b */ /* 0x000eea0000000200 */
        /* <DEDUP_REMOVED lines=10> */
[C---:B-1----:R-:W-:Y:S08]  /*bd00*/  HMMA.16816.F32.BF16 R28, R196.reuse, R172, R28 ;  /* 0x000000acc41c723c */ /* 0x042ff0000004181c */
[----:B------:R-:W-:Y:S01]  /*bd10*/  HMMA.16816.F32.BF16 R32, R196, R174, R32 ;  /* 0x000000aec420723c */ /* 0x000fe20000041820 */
[----:B------:R-:W1:Y:S05]  /*bd20*/  LDSM.16.M88.4 R172, [R218+0xd800] ;  /* 0x00d80000daac783b */ /* 0x000e6a0000000200 */
[----:B------:R-:W-:Y:S02]  /*bd30*/  LDSM.16.M88.4 R196, [R217+0xc800] ;  /* 0x00c80000d9c4783b */ /* 0x000fe40000000200 */
[C---:B----4-:R-:W-:Y:S08]  /*bd40*/  HMMA.16816.F32.BF16 R4, R176.reuse, R180, R4 ;  /* 0x000000b4b004723c */ /* 0x050ff00000041804 */
[C---:B------:R-:W-:Y:S01]  /*bd50*/  HMMA.16816.F32.BF16 R8, R176.reuse, R182, R8 ;  /* 0x000000b6b008723c */ /* 0x040fe20000041808 */
[----:B------:R-:W-:Y:S07]  /*bd60*/  LDSM.16.M88.4 R180, [R214+0x4000] ;  /* 0x00400000d6b4783b */ /* 0x000fee0000000200 */
[C---:B---3--:R-:W-:Y:S08]  /*bd70*/  HMMA.16816.F32.BF16 R12, R176.reuse, R184, R12 ;  /* 0x000000b8b00c723c */ /* 0x048ff0000004180c */
[C---:B------:R-:W-:Y:S01]  /*bd80*/  HMMA.16816.F32.BF16 R16, R176.reuse, R186, R16 ;  /* 0x000000bab010723c */ /* 0x040fe20000041810 */
[----:B------:R-:W3:Y:S07]  /*bd90*/  LDSM.16.M88.4 R184, [R217+0xc000] ;  /* 0x00c00000d9b8783b */ /* 0x000eee0000000200 */
[C---:B-----5:R-:W-:Y:S08]  /*bda0*/  HMMA.16816.F32.BF16 R20, R176.reuse, R188, R20 ;  /* 0x000000bcb014723c */ /* 0x060ff00000041814 */
[C---:B------:R-:W-:Y:S01]  /*bdb0*/  HMMA.16816.F32.BF16 R24, R176.reuse, R190, R24 ;  /* 0x000000beb018723c */ /* 0x040fe20000041818 */
[----:B------:R-:W-:Y:S07]  /*bdc0*/  LDSM.16.M88.4 R188, [R219+UR5+0xe000] ;  /* 0x00e00005dbbc783b */ /* 0x000fee0008000200 */
[C---:B--2---:R-:W-:Y:S08]  /*bdd0*/  HMMA.16816.F32.BF16 R28, R176.reuse, R164, R28 ;  /* 0x000000a4b01c723c */ /* 0x044ff0000004181c */
[----:B------:R-:W-:Y:S01]  /*bde0*/  HMMA.16816.F32.BF16 R32, R176, R166, R32 ;  /* 0x000000a6b020723c */ /* 0x000fe20000041820 */
[----:B------:R-:W2:Y:S05]  /*bdf0*/  LDSM.16.M88.4 R164, [R217+0xd800] ;  /* 0x00d80000d9a4783b */ /* 0x000eaa0000000200 */
[----:B------:R-:W4:Y:S02]  /*be00*/  LDSM.16.M88.4 R176, [R216+0x6000] ;  /* 0x00600000d8b0783b */ /* 0x000f240000000200 */
[C---:B------:R-:W-:Y:S08]  /*be10*/  HMMA.16816.F32.BF16 R4, R192.reuse, R200, R4 ;  /* 0x000000c8c004723c */ /* 0x040ff00000041804 */
[C---:B------:R-:W-:Y:S01]  /*be20*/  HMMA.16816.F32.BF16 R8, R192.reuse, R202, R8 ;  /* 0x000000cac008723c */ /* 0x040fe20000041808 */
[----:B------:R-:W5:Y:S07]  /*be30*/  LDSM.16.M88.4 R200, [R219+UR5+0xe800] ;  /* 0x00e80005dbc8783b */ /* 0x000f6e0008000200 */
        /* <DEDUP_REMOVED lines=8> */
[----:B------:R-:W-:Y:S05]  /*bec0*/  LDSM.16.M88.4 R172, [R212+0x6000] ;  /* 0x00600000d4ac783b */ /* 0x000fea0000000200 */
[----:B------:R-:W-:Y:S02]  /*bed0*/  LDSM.16.M88.4 R192, [R215+0x6000] ;  /* 0x00600000d7c0783b */ /* 0x000fe40000000200 */
[C---:B---3--:R-:W-:Y:S08]  /*bee0*/  HMMA.16816.F32.BF16 R4, R180.reuse, R184, R4 ;  /* 0x000000b8b404723c */ /* 0x048ff00000041804 */
[C---:B------:R-:W-:Y:S01]  /*bef0*/  HMMA.16816.F32.BF16 R8, R180.reuse, R186, R8 ;  /* 0x000000bab408723c */ /* 0x040fe20000041808 */
[----:B------:R-:W1:Y:S07]  /*bf00*/  LDSM.16.M88.4 R184, [R213+0xe000] ;  /* 0x00e00000d5b8783b */ /* 0x000e6e0000000200 */
[C---:B------:R-:W-:Y:S08]  /*bf10*/  HMMA.16816.F32.BF16 R12, R180.reuse, R196, R12 ;  /* 0x000000c4b40c723c */ /* 0x040ff0000004180c */
[C---:B------:R-:W-:Y:S01]  /*bf20*/  HMMA.16816.F32.BF16 R16, R180.reuse, R198, R16 ;  /* 0x000000c6b410723c */ /* 0x040fe20000041810 */
[----:B------:R-:W-:Y:S07]  /*bf30*/  LDSM.16.M88.4 R196, [R218+0xe000] ;  /* 0x00e00000dac4783b */ /* 0x000fee0000000200 */
[C---:B------:R-:W-:Y:S08]  /*bf40*/  HMMA.16816.F32.BF16 R20, R180.reuse, R208, R20 ;  /* 0x000000d0b414723c */ /* 0x040ff00000041814 */
[C---:B------:R-:W-:Y:S08]  /*bf50*/  HMMA.16816.F32.BF16 R24, R180.reuse, R210, R24 ;  /* 0x000000d2b418723c */ /* 0x040ff00000041818 */
[C---:B--2---:R-:W-:Y:S08]  /*bf60*/  HMMA.16816.F32.BF16 R28, R180.reuse, R164, R28 ;  /* 0x000000a4b41c723c */ /* 0x044ff0000004181c */
[----:B------:R-:W-:Y:S01]  /*bf70*/  HMMA.16816.F32.BF16 R32, R180, R166, R32 ;  /* 0x000000a6b420723c */ /* 0x000fe20000041820 */
[----:B------:R-:W2:Y:S05]  /*bf80*/  LDSM.16.M88.4 R164, [R213+0xe800] ;  /* 0x00e80000d5a4783b */ /* 0x000eaa0000000200 */
[----:B------:R-:W3:Y:S02]  /*bf90*/  LDSM.16.M88.4 R180, [R213+0xf000] ;  /* 0x00f00000d5b4783b */ /* 0x000ee40000000200 */
        /* <DEDUP_REMOVED lines=11> */
[----:B------:R-:W5:Y:S05]  /*c050*/  LDSM.16.M88.4 R168, [R218+0xe800] ;  /* 0x00e80000daa8783b */ /* 0x000f6a0000000200 */
[----:B------:R-:W5:Y:S02]  /*c060*/  LDSM.16.M88.4 R176, [R218+0xf000] ;  /* 0x00f00000dab0783b */ /* 0x000f640000000200 */
[C---:B-1----:R-:W-:Y:S08]  /*c070*/  HMMA.16816.F32.BF16 R4, R172.reuse, R184, R4 ;  /* 0x000000b8ac04723c */ /* 0x042ff00000041804 */
[C---:B------:R-:W-:Y:S01]  /*c080*/  HMMA.16816.F32.BF16 R8, R172.reuse, R186, R8 ;  /* 0x000000baac08723c */ /* 0x040fe20000041808 */
[----:B------:R-:W1:Y:S07]  /*c090*/  LDSM.16.M88.4 R184, [R214+0x6000] ;  /* 0x00600000d6b8783b */ /* 0x000e6e0000000200 */
[C---:B--2---:R-:W-:Y:S08]  /*c0a0*/  HMMA.16816.F32.BF16 R12, R172.reuse, R164, R12 ;  /* 0x000000a4ac0c723c */ /* 0x044ff0000004180c */
[C---:B------:R-:W-:Y:S01]  /*c0b0*/  HMMA.16816.F32.BF16 R16, R172.reuse, R166, R16 ;  /* 0x000000a6ac10723c */ /* 0x040fe20000041810 */
[----:B------:R-:W2:Y:S07]  /*c0c0*/  LDSM.16.M88.4 R164, [R217+0xe800] ;  /* 0x00e80000d9a4783b */ /* 0x000eae0000000200 */
[C---:B---3--:R-:W-:Y:S03]  /*c0d0*/  HMMA.16816.F32.BF16 R20, R172.reuse, R180, R20 ;  /* 0x000000b4ac14723c */ /* 0x048fe60000041814 */
[C---:B------:R-:W-:Y:S05]  /*c0e0*/  VIADD R180, R233.reuse, 0x11 ;  /* 0x00000011e9b47836 */ /* 0x040fea0000000000 */
[C---:B------:R-:W-:Y:S08]  /*c0f0*/  HMMA.16816.F32.BF16 R24, R172.reuse, R182, R24 ;  /* 0x000000b6ac18723c */ /* 0x040ff00000041818 */
[C---:B----4-:R-:W-:Y:S08]  /*c100*/  HMMA.16816.F32.BF16 R28, R172.reuse, R188, R28 ;  /* 0x000000bcac1c723c */ /* 0x050ff0000004181c */
[----:B------:R-:W-:Y:S03]  /*c110*/  HMMA.16816.F32.BF16 R32, R172, R190, R32 ;  /* 0x000000beac20723c */ /* 0x000fe60000041820 */
[----:B------:R-:W-:Y:S05]  /*c120*/  VIADD R172, R233, 0xffffffe0 ;  /* 0xffffffe0e9ac7836 */ /* 0x000fea0000000000 */
[-C--:B------:R-:W-:Y:S01]  /*c130*/  ISETP.GT.AND P2, PT, R223, R172.reuse, PT ;  /* 0x000000acdf00720c */ /* 0x080fe20003f44270 */
[C---:B------:R-:W-:Y:S05]  /*c140*/  HMMA.16816.F32.BF16 R4, R192.reuse, R196, R4 ;  /* 0x000000c4c004723c */ /* 0x040fea0000041804 */
[----:B------:R-:W-:Y:S02]  /*c150*/  ISETP.GT.AND P1, PT, R228, R172, PT ;  /* 0x000000ace400720c */ /* 0x000fe40003f24270 */
[C---:B------:R-:W-:Y:S01]  /*c160*/  ISETP.GE.AND P6, PT, R172.reuse, R222, PT ;  /* 0x000000deac00720c */ /* 0x040fe20003fc6270 */
[C---:B------:R-:W-:Y:S03]  /*c170*/  HMMA.16816.F32.BF16 R8, R192.reuse, R198, R8 ;  /* 0x000000c6c008723c */ /* 0x040fe60000041808 */
[-C--:B------:R-:W-:Y:S02]  /*c180*/  ISETP.GE.AND P3, PT, R172, R221.reuse, PT ;  /* 0x000000ddac00720c */ /* 0x080fe40003f66270 */
[----:B------:R-:W-:Y:S03]  /*c190*/  LDSM.16.M88.4 R172, [R217+0xf800] ;  /* 0x00f80000d9ac783b */ /* 0x000fe60000000200 */
[C---:B-----5:R-:W-:Y:S08]  /*c1a0*/  HMMA.16816.F32.BF16 R12, R192.reuse, R168, R12 ;  /* 0x000000a8c00c723c */ /* 0x060ff0000004180c */
[C---:B------:R-:W-:Y:S01]  /*c1b0*/  HMMA.16816.F32.BF16 R16, R192.reuse, R170, R16 ;  /* 0x000000aac010723c */ /* 0x040fe20000041810 */
[----:B------:R-:W3:Y:S01]  /*c1c0*/  LDSM.16.M88.4 R168, [R217+0xf000] ;  /* 0x00f00000d9a8783b */ /* 0x000ee20000000200 */
[----:B------:R-:W-:Y:S04]  /*c1d0*/  DEPBAR.LE SB0, 0x0 ;  /* 0x000080000000791a */ /* 0x000fe80000000000 */
[----:B------:R-:W-:Y:S02]  /*c1e0*/  BAR.SYNC.DEFER_BLOCKING 0x0 ;  /* 0x0000000000007b1d */ /* 0x000fe40000010000 */
[C---:B------:R-:W-:Y:S08]  /*c1f0*/  HMMA.16816.F32.BF16 R20, R192.reuse, R176, R20 ;  /* 0x000000b0c014723c */ /* 0x040ff00000041814 */
[C---:B------:R-:W-:Y:S03]  /*c200*/  HMMA.16816.F32.BF16 R24, R192.reuse, R178, R24 ;  /* 0x000000b2c018723c */ /* 0x040fe60000041818 */
[C---:B------:R-:W-:Y:S02]  /*c210*/  VIADD R179, R233.reuse, 0x10 ;  /* 0x00000010e9b37836 */ /* 0x040fe40000000000 */
[C---:B------:R-:W-:Y:S03]  /*c220*/  VIADD R178, R233.reuse, 0x19 ;  /* 0x00000019e9b27836 */ /* 0x040fe60000000000 */
[C---:B------:R-:W-:Y:S08]  /*c230*/  HMMA.16816.F32.BF16 R28, R192.reuse, R200, R28 ;  /* 0x000000c8c01c723c */ /* 0x040ff0000004181c */
[----:B------:R-:W-:Y:S08]  /*c240*/  HMMA.16816.F32.BF16 R32, R192, R202, R32 ;  /* 0x000000cac020723c */ /* 0x000ff00000041820 */
        /* <DEDUP_REMOVED lines=10> */
[C---:B------:R-:W-:Y:S01]  /*c2f0*/  VIADD R166, R233.reuse, 0xfffffff1 ;  /* 0xfffffff1e9a67836 */ /* 0x040fe20000000000 */
[----:B------:R-:W-:Y:S01]  /*c300*/  FSEL R6, R6, -INF , !P1 ;  /* 0xff80000006067808 */ /* 0x000fe20004800000 */
[C---:B------:R-:W-:Y:S01]  /*c310*/  VIADD R167, R233.reuse, 0xfffffff9 ;  /* 0xfffffff9e9a77836 */ /* 0x040fe20000000000 */
[----:B------:R-:W-:Y:S01]  /*c320*/  FSEL R165, R8, -INF , !P0 ;  /* 0xff80000008a57808 */ /* 0x000fe20004000000 */
[----:B------:R-:W-:Y:S01]  /*c330*/  VIADD R8, R233, 0xfffffff0 ;  /* 0xfffffff0e9087836 */ /* 0x000fe20000000000 */
[C---:B------:R-:W-:Y:S01]  /*c340*/  ISETP.GT.AND P0, PT, R228.reuse, R3, PT ;  /* 0x00000003e400720c */ /* 0x040fe20003f04270 */
[C---:B---3--:R-:W-:Y:S03]  /*c350*/  HMMA.16816.F32.BF16 R20, R184.reuse, R168, R20 ;  /* 0x000000a8b814723c */ /* 0x048fe60000041814 */
[----:B------:R-:W-:Y:S01]  /*c360*/  FSEL R11, R11, -INF , !P0 ;  /* 0xff8000000b0b7808 */ /* 0x000fe20004000000 */
[----:B------:R-:W-:Y:S01]  /*c370*/  VIADD R168, R233, 0xfffffff8 ;  /* 0xfffffff8e9a87836 */ /* 0x000fe20000000000 */
[----:B------:R-:W-:Y:S02]  /*c380*/  ISETP.GT.AND P0, PT, R223, R8, PT ;  /* 0x00000008df00720c */ /* 0x000fe40003f04270 */
[----:B------:R-:W-:Y:S01]  /*c390*/  ISETP.GT.AND P1, PT, R228, R4, PT ;  /* 0x00000004e400720c */ /* 0x000fe20003f24270 */
[C---:B------:R-:W-:Y:S03]  /*c3a0*/  HMMA.16816.F32.BF16 R24, R184.reuse, R170, R24 ;  /* 0x000000aab818723c */ /* 0x040fe60000041818 */
[----:B------:R-:W-:Y:S01]  /*c3b0*/  FSEL R177, R12, -INF , !P0 ;  /* 0xff8000000cb17808 */ /* 0x000fe20004000000 */
[C---:B------:R-:W-:Y:S01]  /*c3c0*/  VIADD R170, R233.reuse, 0x1 ;  /* 0x00000001e9aa7836 */ /* 0x040fe20000000000 */
[----:B------:R-:W-:Y:S01]  /*c3d0*/  ISETP.GT.AND P0, PT, R228, R166, PT ;  /* 0x000000a6e400720c */ /* 0x000fe20003f04270 */
[----:B------:R-:W-:Y:S01]  /*c3e0*/  VIADD R171, R233, 0x8 ;  /* 0x00000008e9ab7836 */ /* 0x000fe20000000000 */
[----:B------:R-:W-:Y:S01]  /*c3f0*/  FSEL R5, R5, -INF , !P4 ;  /* 0xff80000005057808 */ /* 0x000fe20006000000 */
[C---:B------:R-:W-:Y:S03]  /*c400*/  HMMA.16816.F32.BF16 R28, R184.reuse, R172, R28 ;  /* 0x000000acb81c723c */ /* 0x040fe6000004181c */
[----:B------:R-:W-:Y:S02]  /*c410*/  FSEL R15, R15, -INF , !P0 ;  /* 0xff8000000f0f7808 */ /* 0x000fe40004000000 */
[C---:B------:R-:W-:Y:S02]  /*c420*/  ISETP.GT.AND P0, PT, R223.reuse, R168, PT ;  /* 0x000000a8df00720c */ /* 0x040fe40003f04270 */
[----:B------:R-:W-:Y:S01]  /*c430*/  FSEL R10, R10, -INF , !P1 ;  /* 0xff8000000a0a7808 */ /* 0x000fe20004800000 */
[----:B------:R-:W-:Y:S03]  /*c440*/  HMMA.16816.F32.BF16 R32, R184, R174, R32 ;  /* 0x000000aeb820723c */ /* 0x000fe60000041820 */
[----:B------:R-:W-:Y:S02]  /*c450*/  FSEL R16, R16, -INF , !P0 ;  /* 0xff80000010107808 */ /* 0x000fe40004000000 */
[C---:B------:R-:W-:Y:S02]  /*c460*/  ISETP.GT.AND P0, PT, R228.reuse, R167, PT ;  /* 0x000000a7e400720c */ /* 0x040fe40003f04270 */
[----:B------:R-:W-:Y:S02]  /*c470*/  ISETP.GT.AND P4, PT, R223, R3, PT ;  /* 0x00000003df00720c */ /* 0x000fe40003f84270 */
[----:B------:R-:W-:Y:S02]  /*c480*/  ISETP.GT.AND P1, PT, R228, R8, PT ;  /* 0x00000008e400720c */ /* 0x000fe40003f24270 */
[----:B------:R-:W-:Y:S02]  /*c490*/  FSEL R19, R19, -INF , !P0 ;  /* 0xff80000013137808 */ /* 0x000fe40004000000 */
[----:B------:R-:W-:Y:S02]  /*c4a0*/  ISETP.GT.AND P0, PT, R223, R170, PT ;  /* 0x000000aadf00720c */ /* 0x000fe40003f04270 */
[----:B------:R-:W-:Y:S02]  /*c4b0*/  FSEL R9, R9, -INF , !P4 ;  /* 0xff80000009097808 */ /* 0x000fe40006000000 */
[----:B------:R-:W-:Y:S02]  /*c4c0*/  FSEL R169, R14, -INF , !P1 ;  /* 0xff8000000ea97808 */ /* 0x000fe40004800000 */
[----:B------:R-:W-:Y:S02]  /*c4d0*/  ISETP.GT.AND P4, PT, R223, R166, PT ;  /* 0x000000a6df00720c */ /* 0x000fe40003f84270 */
[C---:B------:R-:W-:Y:S02]  /*c4e0*/  ISETP.GT.AND P1, PT, R228.reuse, R168, PT ;  /* 0x000000a8e400720c */ /* 0x040fe40003f24270 */
[----:B------:R-:W-:Y:S01]  /*c4f0*/  FSEL R210, R21, -INF , !P0 ;  /* 0xff80000015d27808 */ /* 0x000fe20004000000 */
[----:B------:R-:W-:Y:S01]  /*c500*/  VIADD R21, R233, 0x9 ;  /* 0x00000009e9157836 */ /* 0x000fe20000000000 */
[----:B------:R-:W-:Y:S02]  /*c510*/  ISETP.GT.AND P0, PT, R228, R170, PT ;  /* 0x000000aae400720c */ /* 0x000fe40003f04270 */
[----:B------:R-:W-:Y:S02]  /*c520*/  FSEL R176, R13, -INF , !P4 ;  /* 0xff8000000db07808 */ /* 0x000fe40006000000 */
[----:B------:R-:W-:Y:S02]  /*c530*/  FSEL R18, R18, -INF , !P1 ;  /* 0xff80000012127808 */ /* 0x000fe40004800000 */
[----:B------:R-:W-:Y:S02]  /*c540*/  ISETP.GT.AND P4, PT, R223, R167, PT ;  /* 0x000000a7df00720c */ /* 0x000fe40003f84270 */
[----:B------:R-:W-:Y:S02]  /*c550*/  ISETP.GT.AND P1, PT, R228, R233, PT ;  /* 0x000000e9e400720c */ /* 0x000fe40003f24270 */
[----:B------:R-:W-:Y:S02]  /*c560*/  FSEL R23, R23, -INF , !P0 ;  /* 0xff80000017177808 */ /* 0x000fe40004000000 */
[----:B------:R-:W-:Y:S02]  /*c570*/  ISETP.GT.AND P0, PT, R223, R171, PT ;  /* 0x000000abdf00720c */ /* 0x000fe40003f04270 */
[----:B------:R-:W-:Y:S02]  /*c580*/  FSEL R17, R17, -INF , !P4 ;  /* 0xff80000011117808 */ /* 0x000fe40006000000 */
[----:B------:R-:W-:Y:S02]  /*c590*/  FSEL R22, R22, -INF , !P1 ;  /* 0xff80000016167808 */ /* 0x000fe40004800000 */
[----:B------:R-:W-:Y:S02]  /*c5a0*/  ISETP.GT.AND P4, PT, R223, R233, PT ;  /* 0x000000e9df00720c */ /* 0x000fe40003f84270 */
[----:B------:R-:W-:Y:S02]  /*c5b0*/  ISETP.GT.AND P1, PT, R228, R171, PT ;  /* 0x000000abe400720c */ /* 0x000fe40003f24270 */
[----:B------:R-:W-:Y:S01]  /*c5c0*/  FSEL R245, R24, -INF , !P0 ;  /* 0xff80000018f57808 */ /* 0x000fe20004000000 */
[----:B------:R-:W-:Y:S01]  /*c5d0*/  VIADD R24, R233, 0x18 ;  /* 0x00000018e9187836 */ /* 0x000fe20000000000 */
[-C--:B------:R-:W-:Y:S02]  /*c5e0*/  ISETP.GT.AND P0, PT, R228, R21.reuse, PT ;  /* 0x00000015e400720c */ /* 0x080fe40003f04270 */
        /* <DEDUP_REMOVED lines=20> */
[-C--:B------:R-:W-:Y:S02]  /*c730*/  ISETP.GE.AND P4, PT, R4, R222.reuse, PT ;  /* 0x000000de0400720c */ /* 0x080fe40003f86270 */
[-C--:B------:R-:W-:Y:S02]  /*c740*/  ISETP.GE.AND P1, PT, R3, R222.reuse, PT ;  /* 0x000000de0300720c */ /* 0x080fe40003f26270 */
[----:B------:R-:W-:Y:S02]  /*c750*/  FSEL R13, R164, -INF , !P6 ;  /* 0xff800000a40d7808 */ /* 0x000fe40007000000 */
[----:B------:R-:W-:Y:S02]  /*c760*/  FSEL R14, R5, -INF , !P5 ;  /* 0xff800000050e7808 */ /* 0x000fe40006800000 */
[----:B------:R-:W-:Y:S02]  /*c770*/  FSEL R35, R35, -INF , !P0 ;  /* 0xff80000023237808 */ /* 0x000fe40004000000 */
[-C--:B------:R-:W-:Y:S02]  /*c780*/  ISETP.GE.AND P6, PT, R3, R221.reuse, PT ;  /* 0x000000dd0300720c */ /* 0x080fe40003fc6270 */
[----:B------:R-:W-:Y:S02]  /*c790*/  ISETP.GE.AND P0, PT, R4, R221, PT ;  /* 0x000000dd0400720c */ /* 0x000fe40003f06270 */
[----:B------:R-:W-:Y:S02]  /*c7a0*/  FSEL R12, R6, -INF , !P3 ;  /* 0xff800000060c7808 */ /* 0x000fe40005800000 */
[----:B------:R-:W-:Y:S02]  /*c7b0*/  FSEL R7, R7, -INF , !P2 ;  /* 0xff80000007077808 */ /* 0x000fe40005000000 */
[-C--:B------:R-:W-:Y:S02]  /*c7c0*/  ISETP.GE.AND P5, PT, R8, R222.reuse, PT ;  /* 0x000000de0800720c */ /* 0x080fe40003fa6270 */
[-C--:B------:R-:W-:Y:S02]  /*c7d0*/  ISETP.GE.AND P2, PT, R166, R222.reuse, PT ;  /* 0x000000dea600720c */ /* 0x080fe40003f46270 */
[----:B------:R-:W-:Y:S02]  /*c7e0*/  FSEL R6, R165, -INF , !P4 ;  /* 0xff800000a5067808 */ /* 0x000fe40006000000 */
[----:B------:R-:W-:Y:S02]  /*c7f0*/  FSEL R9, R9, -INF , !P1 ;  /* 0xff80000009097808 */ /* 0x000fe40004800000 */
[----:B------:R-:W-:Y:S02]  /*c800*/  FMNMX3.FTZ R4, R0, R13, R14, !PT ;  /* 0x0000000d00047276 */ /* 0x000fe4000781000e */
[----:B------:R-:W-:Y:S02]  /*c810*/  FSEL R11, R11, -INF , !P6 ;  /* 0xff8000000b0b7808 */ /* 0x000fe40007000000 */
[-C--:B------:R-:W-:Y:S02]  /*c820*/  ISETP.GE.AND P6, PT, R167, R222.reuse, PT ;  /* 0x000000dea700720c */ /* 0x080fe40003fc6270 */
[----:B------:R-:W-:Y:S02]  /*c830*/  ISETP.GE.AND P1, PT, R168, R222, PT ;  /* 0x000000dea800720c */ /* 0x000fe40003f26270 */
[----:B------:R-:W-:Y:S02]  /*c840*/  FSEL R175, R177, -INF , !P5 ;  /* 0xff800000b1af7808 */ /* 0x000fe40006800000 */
[----:B------:R-:W-:Y:S02]  /*c850*/  FSEL R174, R176, -INF , !P2 ;  /* 0xff800000b0ae7808 */ /* 0x000fe40005000000 */
[----:B------:R-:W-:Y:S02]  /*c860*/  FMNMX3.FTZ R4, R4, R6, R9, !PT ;  /* 0x0000000604047276 */ /* 0x000fe40007810009 */
[----:B------:R-:W-:Y:S02]  /*c870*/  FSEL R10, R10, -INF , !P0 ;  /* 0xff8000000a0a7808 */ /* 0x000fe40004000000 */
[-C--:B------:R-:W-:Y:S02]  /*c880*/  ISETP.GE.AND P2, PT, R170, R222.reuse, PT ;  /* 0x000000deaa00720c */ /* 0x080fe40003f46270 */
[-C--:B------:R-:W-:Y:S02]  /*c890*/  ISETP.GE.AND P4, PT, R166, R221.reuse, PT ;  /* 0x000000dda600720c */ /* 0x080fe40003f86270 */
[-C--:B------:R-:W-:Y:S02]  /*c8a0*/  ISETP.GE.AND P0, PT, R168, R221.reuse, PT ;  /* 0x000000dda800720c */ /* 0x080fe40003f06270 */
[----:B------:R-:W-:Y:S02]  /*c8b0*/  FSEL R201, R17, -INF , !P6 ;  /* 0xff80000011c97808 */ /* 0x000fe40007000000 */
[----:B------:R-:W-:Y:S02]  /*c8c0*/  ISETP.GE.AND P3, PT, R8, R221, PT ;  /* 0x000000dd0800720c */ /* 0x000fe40003f66270 */
[----:B------:R-:W-:Y:S02]  /*c8d0*/  FSEL R200, R16, -INF , !P1 ;  /* 0xff80000010c87808 */ /* 0x000fe40004800000 */
[----:B------:R-:W-:Y:S02]  /*c8e0*/  ISETP.GE.AND P6, PT, R233, R222, PT ;  /* 0x000000dee900720c */ /* 0x000fe40003fc6270 */
[----:B------:R-:W-:Y:S02]  /*c8f0*/  FMNMX3.FTZ R3, R2, R12, R7, !PT ;  /* 0x0000000c02037276 */ /* 0x000fe40007810007 */
[----:B------:R-:W-:Y:S02]  /*c900*/  FMNMX3.FTZ R4, R4, R175, R174, !PT ;  /* 0x000000af04047276 */ /* 0x000fe400078100ae */
[-C--:B------:R-:W-:Y:S02]  /*c910*/  ISETP.GE.AND P5, PT, R167, R221.reuse, PT ;  /* 0x000000dda700720c */ /* 0x080fe40003fa6270 */
[----:B------:R-:W-:Y:S02]  /*c920*/  FSEL R210, R210, -INF , !P2 ;  /* 0xff800000d2d27808 */ /* 0x000fe40005000000 */
[----:B------:R-:W-:Y:S02]  /*c930*/  FSEL R172, R15, -INF , !P4 ;  /* 0xff8000000fac7808 */ /* 0x000fe40006000000 */
[----:B------:R-:W-:Y:S02]  /*c940*/  FSEL R202, R18, -INF , !P0 ;  /* 0xff80000012ca7808 */ /* 0x000fe40004000000 */
[-C--:B------:R-:W-:Y:S02]  /*c950*/  ISETP.GE.AND P2, PT, R233, R221.reuse, PT ;  /* 0x000000dde900720c */ /* 0x080fe40003f46270 */
[----:B------:R-:W-:Y:S02]  /*c960*/  FSEL R173, R169, -INF , !P3 ;  /* 0xff800000a9ad7808 */ /* 0x000fe40005800000 */
[-C--:B------:R-:W-:Y:S02]  /*c970*/  ISETP.GE.AND P4, PT, R171, R222.reuse, PT ;  /* 0x000000deab00720c */ /* 0x080fe40003f86270 */
[----:B------:R-:W-:Y:S02]  /*c980*/  ISETP.GE.AND P0, PT, R21, R222, PT ;  /* 0x000000de1500720c */ /* 0x000fe40003f06270 */
[----:B------:R-:W-:Y:S02]  /*c990*/  FSEL R211, R20, -INF , !P6 ;  /* 0xff80000014d37808 */ /* 0x000fe40007000000 */
[----:B------:R-:W-:Y:S02]  /*c9a0*/  FMNMX3.FTZ R3, R3, R10, R11, !PT ;  /* 0x0000000a03037276 */ /* 0x000fe4000781000b */
[----:B------:R-:W-:Y:S02]  /*c9b0*/  FMNMX3.FTZ R4, R4, R200, R201, !PT ;  /* 0x000000c804047276 */ /* 0x000fe400078100c9 */
[----:B------:R-:W-:Y:S02]  /*c9c0*/  FSEL R203, R19, -INF , !P5 ;  /* 0xff80000013cb7808 */ /* 0x000fe40006800000 */
[-C--:B------:R-:W-:Y:S02]  /*c9d0*/  ISETP.GE.AND P5, PT, R21, R221.reuse, PT ;  /* 0x000000dd1500720c */ /* 0x080fe40003fa6270 */
[----:B------:R-:W-:Y:S02]  /*c9e0*/  FSEL R209, R22, -INF , !P2 ;  /* 0xff80000016d17808 */ /* 0x000fe40005000000 */
[----:B------:R-:W-:Y:S02]  /*c9f0*/  ISETP.GE.AND P3, PT, R170, R221, PT ;  /* 0x000000ddaa00720c */ /* 0x000fe40003f66270 */
[-C--:B------:R-:W-:Y:S02]  /*ca00*/  ISETP.GE.AND P6, PT, R179, R222.reuse, PT ;  /* 0x000000deb300720c */ /* 0x080fe40003fc6270 */
[-C--:B------:R-:W-:Y:S02]  /*ca10*/  ISETP.GE.AND P2, PT, R180, R222.reuse, PT ;  /* 0x000000deb400720c */ /* 0x080fe40003f46270 */
[----:B------:R-:W-:Y:S02]  /*ca20*/  FSEL R245, R245, -INF , !P4 ;  /* 0xff800000f5f57808 */ /* 0x000fe40006000000 */
[----:B------:R-:W-:Y:S02]  /*ca30*/  FSEL R244, R25, -INF , !P0 ;  /* 0xff80000019f47808 */ /* 0x000fe40004000000 */
[----:B------:R-:W-:Y:S02]  /*ca40*/  FMNMX3.FTZ R3, R3, R173, R172, !PT ;  /* 0x000000ad03037276 */ /* 0x000fe400078100ac */
[----:B------:R-:W-:Y:S02]  /*ca50*/  FMNMX3.FTZ R4, R4, R211, R210, !PT ;  /* 0x000000d304047276 */ /* 0x000fe400078100d2 */
[----:B------:R-:W-:Y:S02]  /*ca60*/  ISETP.GE.AND P1, PT, R171, R221, PT ;  /* 0x000000ddab00720c */ /* 0x000fe40003f26270 */
[----:B------:R-:W-:Y:S02]  /*ca70*/  FSEL R242, R27, -INF , !P5 ;  /* 0xff8000001bf27808 */ /* 0x000fe40006800000 */
[----:B------:R-:W-:Y:S02]  /*ca80*/  FSEL R208, R23, -INF , !P3 ;  /* 0xff80000017d07808 */ /* 0x000fe40005800000 */
[-C--:B------:R-:W-:Y:S02]  /*ca90*/  ISETP.GE.AND P0, PT, R178, R222.reuse, PT ;  /* 0x000000deb200720c */ /* 0x080fe40003f06270 */
[----:B------:R-:W-:Y:S02]  /*caa0*/  ISETP.GE.AND P5, PT, R24, R222, PT ;  /* 0x000000de1800720c */ /* 0x000fe40003fa6270 */
[----:B------:R-:W-:Y:S02]  /*cab0*/  FSEL R199, R28, -INF , !P6 ;  /* 0xff8000001cc77808 */ /* 0x000fe40007000000 */
[----:B------:R-:W-:Y:S02]  /*cac0*/  FMNMX3.FTZ R3, R3, R202, R203, !PT ;  /* 0x000000ca03037276 */ /* 0x000fe400078100cb */
[----:B------:R-:W-:Y:S02]  /*cad0*/  FSEL R198, R29, -INF , !P2 ;  /* 0xff8000001dc67808 */ /* 0x000fe40005000000 */
[----:B------:R-:W-:Y:S02]  /*cae0*/  FMNMX3.FTZ R8, R4, R245, R244, !PT ;  /* 0x000000f504087276 */ /* 0x000fe400078100f4 */
[----:B------:R-:W-:Y:S02]  /*caf0*/  FSEL R243, R26, -INF , !P1 ;  /* 0xff8000001af37808 */ /* 0x000fe40004800000 */
[-C--:B------:R-:W-:Y:S02]  /*cb00*/  ISETP.GE.AND P3, PT, R179, R221.reuse, PT ;  /* 0x000000ddb300720c */ /* 0x080fe40003f66270 */
[-C--:B------:R-:W-:Y:S02]  /*cb10*/  ISETP.GE.AND P1, PT, R178, R221.reuse, PT ;  /* 0x000000ddb200720c */ /* 0x080fe40003f26270 */
[----:B------:R-:W-:Y:S02]  /*cb20*/  ISETP.GE.AND P4, PT, R180, R221, PT ;  /* 0x000000ddb400720c */ /* 0x000fe40003f86270 */
[----:B------:R-:W-:Y:S02]  /*cb30*/  FMNMX3.FTZ R3, R3, R209, R208, !PT ;  /* 0x000000d103037276 */ /* 0x000fe400078100d0 */
[----:B------:R-:W-:Y:S02]  /*cb40*/  FSEL R178, R33, -INF , !P0 ;  /* 0xff80000021b27808 */ /* 0x000fe40004000000 */
[----:B------:R-:W-:Y:S02]  /*cb50*/  FSEL R179, R32, -INF , !P5 ;  /* 0xff80000020b37808 */ /* 0x000fe40006800000 */
[----:B------:R-:W-:Y:S02]  /*cb60*/  FMNMX3.FTZ R8, R8, R199, R198, !PT ;  /* 0x000000c708087276 */ /* 0x000fe400078100c6 */
[----:B------:R-:W-:Y:S02]  /*cb70*/  ISETP.GE.AND P6, PT, R24, R221, PT ;  /* 0x000000dd1800720c */ /* 0x000fe40003fc6270 */
[----:B------:R-:W-:Y:S02]  /*cb80*/  FSEL R197, R30, -INF , !P3 ;  /* 0xff8000001ec57808 */ /* 0x000fe40005800000 */
[----:B------:R-:W-:Y:S02]  /*cb90*/  FSEL R196, R31, -INF , !P4 ;  /* 0xff8000001fc47808 */ /* 0x000fe40006000000 */
[----:B------:R-:W-:Y:S02]  /*cba0*/  FMNMX3.FTZ R3, R3, R243, R242, !PT ;  /* 0x000000f303037276 */ /* 0x000fe400078100f2 */
[----:B------:R-:W-:Y:S01]  /*cbb0*/  FMNMX3.FTZ R8, R8, R179, R178, !PT ;  /* 0x000000b308087276 */ /* 0x000fe200078100b2 */
[----:B------:R-:W-:Y:S06]  /*cbc0*/  BRA.U.ANY UP0, `(.L_x_1151) ;  /* 0xffffffe5002c7547 */ /* 0x000fec000b93ffff */
.L_x_1150:
[----:B------:R-:W-:Y:S01]  /*cbd0*/  SHFL.BFLY PT, R5, R8, 0x2, 0x1f ;  /* 0x0c401f0008057f89 */ /* 0x000fe200000e0000 */
[----:B------:R-:W-:Y:S01]  /*cbe0*/  FSEL R165, R35, -INF , !P1 ;  /* 0xff80000023a57808 */ /* 0x000fe20004800000 */
[----:B------:R-:W-:Y:S01]  /*cbf0*/  UIADD3 UR8, UPT, UPT, UR23, -0x1, URZ ;  /* 0xffffffff17087890 */ /* 0x000fe2000fffe0ff */
[----:B------:R-:W-:Y:S01]  /*cc00*/  FSEL R166, R34, -INF , !P6 ;  /* 0xff80000022a67808 */ /* 0x000fe20007000000 */
[----:B------:R-:W-:Y:S01]  /*cc10*/  UIADD3 UR18, UPT, UPT, UR20, -0x61c88647, URZ ;  /* 0x9e3779b914127890 */ /* 0x000fe2000fffe0ff */
[----:B------:R-:W-:Y:S01]  /*cc20*/  FMNMX3.FTZ R3, R3, R197, R196, !PT ;  /* 0x000000c503037276 */ /* 0x000fe200078100c4 */
[----:B------:R-:W-:Y:S01]  /*cc30*/  UIADD3 UR26, UPT, UPT, UR21, 0x32370b8f, URZ ;  /* 0x32370b8f151a7890 */ /* 0x000fe2000fffe0ff */
[----:B------:R-:W-:Y:S01]  /*cc40*/  MOV R180, R229 ;  /* 0x000000e500b47202 */ /* 0x000fe20000000f00 */
[----:B------:R-:W-:Y:S01]  /*cc50*/  UIADD3 UR27, UPT, UPT, UR21, 0x76cf5d0a, URZ ;  /* 0x76cf5d0a151b7890 */ /* 0x000fe2000fffe0ff */
[----:B------:R-:W-:Y:S01]  /*cc60*/  FMNMX3.FTZ R3, R3, R166, R165, !PT ;  /* 0x000000a603037276 */ /* 0x000fe200078100a5 */
[----:B------:R-:W-:Y:S01]  /*cc70*/  UIADD3 UR12, UPT, UPT, UR20, -0x255992d5, URZ ;  /* 0xdaa66d2b140c7890 */ /* 0x000fe2000fffe0ff */
[----:B------:R-:W-:Y:S01]  /*cc80*/  SHF.L.U32 R186, R180, 0x3, RZ ;  /* 0x00000003b4ba7819 */ /* 0x000fe200000006ff */
[----:B------:R-:W-:Y:S01]  /*cc90*/  UIADD3 UR19, UPT, UPT, UR20, 0x78dde6e4, URZ ;  /* 0x78dde6e414137890 */ /* 0x000fe2000fffe0ff */
[----:B------:R-:W-:Y:S01]  /*cca0*/  SHF.R.U32.HI R181, RZ, 0x1, R180 ;  /* 0x00000001ffb57819 */ /* 0x000fe200000116b4 */
[----:B------:R-:W2:Y:S01]  /*ccb0*/  SHFL.BFLY PT, R4, R3, 0x2, 0x1f ;  /* 0x0c401f0003047f89 */ /* 0x000ea200000e0000 */
[----:B------:R-:W-:Y:S01]  /*ccc0*/  UIADD3 UR25, UPT, UPT, UR21, -0x126145ec, URZ ;  /* 0xed9eba1415197890 */ /* 0x000fe2000fffe0ff */
[----:B------:R-:W-:Y:S01]  /*ccd0*/  LOP3.LUT R167, R186, 0x38, RZ, 0xc0, !PT ;  /* 0x00000038baa77812 */ /* 0x000fe200078ec0ff */
[----:B------:R-:W-:Y:S01]  /*cce0*/  UIADD3 UR24, UPT, UPT, UR21, -0x56f99767, URZ ;  /* 0xa906689915187890 */ /* 0x000fe2000fffe0ff */
[----:B------:R-:W-:Y:S01]  /*ccf0*/  IADD3 R233, PT, PT, R233, -0x40, RZ ;  /* 0xffffffc0e9e97810 */ /* 0x000fe20007ffe0ff */
[----:B------:R-:W-:Y:S02]  /*cd00*/  UIADD3 UR9, UPT, UPT, UR20, -0x4ab325aa, URZ ;  /* 0xb54cda5614097890 */ /* 0x000fe4000fffe0ff */
[----:B------:R-:W-:Y:S02]  /*cd10*/  UIADD3 UR22, UPT, UPT, UR21, 0x646e171e, URZ ;  /* 0x646e171e15167890 */ /* 0x000fe4000fffe0ff */
[----:B------:R-:W-:Y:S02]  /*cd20*/  UIADD3 UR13, UPT, UPT, UR20, 0x1715609d, URZ ;  /* 0x1715609d140d7890 */ /* 0x000fe4000fffe0ff */
[----:B------:R-:W-:Y:S01]  /*cd30*/  UISETP.GT.AND UP0, UPT, UR28, UR14, UPT ;  /* 0x0000000e1c00728c */ /* 0x000fe2000bf04270 */
[----:B--2---:R-:W-:Y:S02]  /*cd40*/  FMNMX.FTZ R4, R3, R4, !PT ;  /* 0x0000000403047209 */ /* 0x004fe40007810000 */
[----:B------:R-:W-:Y:S02]  /*cd50*/  FMNMX.FTZ R5, R8, R5, !PT ;  /* 0x0000000508057209 */ /* 0x000fe40007810000 */
[----:B------:R-:W-:Y:S01]  /*cd60*/  MOV R8, UR8 ;  /* 0x0000000800087c02 */ /* 0x000fe20008000f00 */
[----:B------:R-:W-:Y:S01]  /*cd70*/  UIADD3 UR8, UPT, UPT, UR20, 0x3c6ef372, URZ ;  /* 0x3c6ef37214087890 */ /* 0x000fe2000fffe0ff */
[----:B------:R-:W2:Y:S02]  /*cd80*/  SHFL.BFLY PT, R3, R4, 0x1, 0x1f ;  /* 0x0c201f0004037f89 */ /* 0x000ea400000e0000 */
[----:B------:R-:W-:Y:S06]  /*cd90*/  LOP3.LUT R8, R8, UR21, R235, 0x96, !PT ;  /* 0x0000001508087c12 */ /* 0x000fec000f8e96eb */
[----:B------:R-:W3:Y:S01]  /*cda0*/  SHFL.BFLY PT, R164, R5, 0x1, 0x1f ;  /* 0x0c201f0005a47f89 */ /* 0x000ee200000e0000 */
[----:B------:R-:W-:Y:S05]  /*cdb0*/  IMAD.WIDE.U32 R246, R8, -0x326172a9, RZ ;  /* 0xcd9e8d5708f67825 */ /* 0x000fea00078e00ff */
[----:B------:R-:W-:Y:S02]  /*cdc0*/  LOP3.LUT R8, R238, UR18, R247, 0x96, !PT ;  /* 0x00000012ee087c12 */ /* 0x000fe4000f8e96f7 */
[----:B------:R-:W-:Y:S03]  /*cdd0*/  LOP3.LUT R246, R227, UR8, R246, 0x96, !PT ;  /* 0x00000008e3f67c12 */ /* 0x000fe6000f8e96f6 */
[----:B------:R-:W-:Y:S04]  /*cde0*/  IMAD.WIDE.U32 R204, R8, -0x2daee0ad, RZ ;  /* 0xd2511f5308cc7825 */ /* 0x000fe800078e00ff */
[----:B------:R-:W-:Y:S01]  /*cdf0*/  IMAD.WIDE.U32 R246, R246, -0x2daee0ad, RZ ;  /* 0xd2511f53f6f67825 */ /* 0x000fe200078e00ff */
[----:B--2---:R-:W-:Y:S04]  /*ce00*/  FMNMX.FTZ R3, R4, R3, !PT ;  /* 0x0000000304037209 */ /* 0x004fe80007810000 */
[----:B------:R-:W-:Y:S02]  /*ce10*/  LOP3.LUT R204, R204, UR26, R247, 0x96, !PT ;  /* 0x0000001acccc7c12 */ /* 0x000fe4000f8e96f7 */
[----:B---3--:R-:W-:Y:S01]  /*ce20*/  FMNMX.FTZ R164, R5, R164, !PT ;  /* 0x000000a405a47209 */ /* 0x008fe20007810000 */
[----:B------:R-:W-:Y:S01]  /*ce30*/  FMUL.FTZ R177, R3, UR4 ;  /* 0x0000000403b17c20 */ /* 0x000fe20008410000 */
[----:B------:R-:W-:Y:S01]  /*ce40*/  LOP3.LUT R5, R230, UR27, R205, 0x96, !PT ;  /* 0x0000001be6057c12 */ /* 0x000fe2000f8e96cd */
[----:B------:R-:W-:Y:S01]  /*ce50*/  IMAD.WIDE.U32 R204, R204, -0x326172a9, RZ ;  /* 0xcd9e8d57cccc7825 */ /* 0x000fe200078e00ff */
[C---:B------:R-:W-:Y:S03]  /*ce60*/  FSETP.NEU.FTZ.AND P1, PT, R164.reuse, -INF , PT ;  /* 0xff800000a400780b */ /* 0x040fe60003f3d000 */
[----:B------:R-:W-:Y:S01]  /*ce70*/  FMUL.FTZ R195, R164, UR4 ;  /* 0x00000004a4c37c20 */ /* 0x000fe20008410000 */
[----:B------:R-:W-:Y:S01]  /*ce80*/  IMAD.WIDE.U32 R206, R5, -0x326172a9, RZ ;  /* 0xcd9e8d5705ce7825 */ /* 0x000fe200078e00ff */
[----:B------:R-:W-:Y:S03]  /*ce90*/  FSETP.NEU.FTZ.AND P0, PT, R3, -INF , PT ;  /* 0xff8000000300780b */ /* 0x000fe60003f1d000 */
[----:B------:R-:W-:Y:S02]  /*cea0*/  FSEL R195, R195, RZ, P1 ;  /* 0x000000ffc3c37208 */ /* 0x000fe40000800000 */
[----:B------:R-:W-:Y:S02]  /*ceb0*/  LOP3.LUT R206, R206, UR19, R205, 0x96, !PT ;  /* 0x00000013cece7c12 */ /* 0x000fe4000f8e96cd */
[----:B------:R-:W-:Y:S01]  /*cec0*/  LOP3.LUT R4, R226, UR12, R207, 0x96, !PT ;  /* 0x0000000ce2047c12 */ /* 0x000fe2000f8e96cf */
[--C-:B------:R-:W-:Y:S01]  /*ced0*/  FFMA.FTZ R190, R6, UR4, -R195.reuse ;  /* 0x0000000406be7c23 */ /* 0x100fe200080108c3 */
[----:B------:R-:W-:Y:S01]  /*cee0*/  SHF.L.U32 R6, R180, 0x6, RZ ;  /* 0x00000006b4067819 */ /* 0x000fe200000006ff */
[----:B------:R-:W-:Y:S04]  /*cef0*/  IMAD.WIDE.U32 R206, R206, -0x2daee0ad, RZ ;  /* 0xd2511f53cece7825 */ /* 0x000fe800078e00ff */
[--C-:B------:R-:W-:Y:S01]  /*cf00*/  FFMA.FTZ R189, R9, UR4, -R195.reuse ;  /* 0x0000000409bd7c23 */ /* 0x100fe200080108c3 */
[----:B------:R-:W-:Y:S01]  /*cf10*/  FSEL R177, R177, RZ, P0 ;  /* 0x000000ffb1b17208 */ /* 0x000fe20000000000 */
[----:B------:R-:W-:Y:S04]  /*cf20*/  IMAD.WIDE.U32 R4, R4, -0x2daee0ad, RZ ;  /* 0xd2511f5304047825 */ /* 0x000fe800078e00ff */
[--C-:B------:R-:W-:Y:S01]  /*cf30*/  FFMA.FTZ R192, R13, UR4, -R195.reuse ;  /* 0x000000040dc07c23 */ /* 0x100fe200080108c3 */
[----:B------:R-:W-:Y:S01]  /*cf40*/  MUFU.EX2 R190, R190 ;  /* 0x000000be00be7308 */ /* 0x000fe20000000800 */
[----:B------:R-:W-:Y:S01]  /*cf50*/  FFMA.FTZ R191, R14, UR4, -R195 ;  /* 0x000000040ebf7c23 */ /* 0x000fe200080108c3 */
[----:B------:R-:W-:Y:S01]  /*cf60*/  FFMA.FTZ R188, R10, UR4, -R177 ;  /* 0x000000040abc7c23 */ /* 0x000fe200080108b1 */
[----:B------:R-:W-:Y:S01]  /*cf70*/  LOP3.LUT R8, R4, UR24, R207, 0x96, !PT ;  /* 0x0000001804087c12 */ /* 0x000fe2000f8e96cf */
[----:B------:R-:W-:Y:S01]  /*cf80*/  FFMA.FTZ R187, R11, UR4, -R177 ;  /* 0x000000040bbb7c23 */ /* 0x000fe200080108b1 */
[----:B------:R-:W-:Y:S01]  /*cf90*/  LOP3.LUT R246, R246, UR25, R5, 0x96, !PT ;  /* 0x00000019f6f67c12 */ /* 0x000fe2000f8e9605 */
[--C-:B------:R-:W-:Y:S01]  /*cfa0*/  FFMA.FTZ R193, R12, UR4, -R177.reuse ;  /* 0x000000040cc17c23 */ /* 0x100fe200080108b1 */
[--C-:B------:R-:W-:Y:S01]  /*cfb0*/  LOP3.LUT R5, R167, 0x1c0, R6.reuse, 0xf8, !PT ;  /* 0x000001c0a7057812 */ /* 0x100fe200078ef806 */
[----:B------:R-:W-:Y:S01]  /*cfc0*/  IMAD.WIDE.U32 R8, R8, -0x326172a9, RZ ;  /* 0xcd9e8d5708087825 */ /* 0x000fe200078e00ff */
[----:B------:R-:W-:Y:S01]  /*cfd0*/  LOP3.LUT R4, R181, 0x8, RZ, 0xc0, !PT ;  /* 0x00000008b5047812 */ /* 0x000fe200078ec0ff */
[----:B------:R-:W-:Y:S02]  /*cfe0*/  MUFU.EX2 R189, R189 ;  /* 0x000000bd00bd7308 */ /* 0x000fe40000000800 */
[--C-:B------:R-:W-:Y:S01]  /*cff0*/  FFMA.FTZ R194, R7, UR4, -R177.reuse ;  /* 0x0000000407c27c23 */ /* 0x100fe200080108b1 */
[----:B------:R-:W-:Y:S01]  /*d000*/  IMAD.WIDE.U32 R246, R246, -0x326172a9, RZ ;  /* 0xcd9e8d57f6f67825 */ /* 0x000fe200078e00ff */
[----:B------:R-:W-:Y:S02]  /*d010*/  LOP3.LUT R4, R5, R4, RZ, 0x3c, !PT ;  /* 0x0000000405047212 */ /* 0x000fe400078e3cff */
[----:B------:R-:W-:Y:S01]  /*d020*/  MOV R11, R8 ;  /* 0x00000008000b7202 */ /* 0x000fe20000000f00 */
[--C-:B------:R-:W-:Y:S01]  /*d030*/  FFMA.FTZ R205, R173, UR4, -R177.reuse ;  /* 0x00000004adcd7c23 */ /* 0x100fe200080108b1 */
[----:B------:R-:W-:Y:S02]  /*d040*/  LOP3.LUT R182, R4, 0x200, R6, 0xf8, !PT ;  /* 0x0000020004b67812 */ /* 0x000fe400078ef806 */
[----:B------:R-:W-:Y:S01]  /*d050*/  MUFU.EX2 R188, R188 ;  /* 0x000000bc00bc7308 */ /* 0x000fe20000000800 */
[----:B------:R-:W-:Y:S01]  /*d060*/  PRMT R10, R8, 0x7773, RZ ;  /* 0x00007773080a7816 */ /* 0x000fe200000000ff */
[----:B------:R-:W-:Y:S01]  /*d070*/  FFMA.FTZ R207, R172, UR4, -R177 ;  /* 0x00000004accf7c23 */ /* 0x000fe200080108b1 */
[----:B------:R-:W-:Y:S01]  /*d080*/  PRMT R5, R8, 0x7772, RZ ;  /* 0x0000777208057816 */ /* 0x000fe200000000ff */
[--C-:B------:R-:W-:Y:S01]  /*d090*/  FFMA.FTZ R200, R200, UR4, -R195.reuse ;  /* 0x00000004c8c87c23 */ /* 0x100fe200080108c3 */
[----:B------:R-:W-:Y:S01]  /*d0a0*/  PRMT R170, R8, 0x7771, RZ ;  /* 0x0000777108aa7816 */ /* 0x000fe200000000ff */
[----:B------:R-:W-:Y:S01]  /*d0b0*/  FFMA.FTZ R201, R201, UR4, -R195 ;  /* 0x00000004c9c97c23 */ /* 0x000fe200080108c3 */
[----:B------:R-:W2:Y:S01]  /*d0c0*/  LDC R8, c[0x0][0x4f8] ;  /* 0x00013e00ff087b82 */ /* 0x000ea20000000800 */
[----:B------:R-:W-:Y:S02]  /*d0d0*/  LEA R182, R182, UR6, 0x1 ;  /* 0x00000006b6b67c11 */ /* 0x000fe4000f8e08ff */
[----:B------:R-:W-:Y:S01]  /*d0e0*/  MUFU.EX2 R187, R187 ;  /* 0x000000bb00bb7308 */ /* 0x000fe20000000800 */
[----:B------:R-:W-:Y:S01]  /*d0f0*/  FSEL R4, R164, RZ, P1 ;  /* 0x000000ffa4047208 */ /* 0x000fe20000800000 */
[----:B------:R-:W-:Y:S01]  /*d100*/  FFMA.FTZ R202, R202, UR4, -R177 ;  /* 0x00000004caca7c23 */ /* 0x000fe200080108b1 */
[----:B------:R-:W-:Y:S01]  /*d110*/  LOP3.LUT R169, R246, UR9, R9, 0x96, !PT ;  /* 0x00000009f6a97c12 */ /* 0x000fe2000f8e9609 */
[----:B------:R-:W3:Y:S01]  /*d120*/  LDSM.16.MT88.4 R12, [R182+0x10000] ;  /* 0x01000000b60c783b */ /* 0x000ee20000004200 */
[----:B------:R-:W-:Y:S01]  /*d130*/  LOP3.LUT P1, RZ, R180, 0x4, RZ, 0xc0, !PT ;  /* 0x00000004b4ff7812 */ /* 0x000fe2000782c0ff */
[----:B------:R-:W-:Y:S01]  /*d140*/  FADD.FTZ R4, -R4, R0 ;  /* 0x0000000004047221 */ /* 0x000fe20000010100 */
[----:B------:R-:W-:Y:S03]  /*d150*/  FSEL R0, R3, RZ, P0 ;  /* 0x000000ff03007208 */ /* 0x000fe60000000000 */
[----:B------:R-:W-:Y:S01]  /*d160*/  MUFU.EX2 R192, R192 ;  /* 0x000000c000c07308 */ /* 0x000fe20000000800 */
[----:B------:R-:W-:Y:S01]  /*d170*/  LOP3.LUT P0, RZ, R180, 0x2, RZ, 0xc0, !PT ;  /* 0x00000002b4ff7812 */ /* 0x000fe2000780c0ff */
[----:B------:R-:W-:Y:S01]  /*d180*/  FMUL.FTZ R4, R4, UR4 ;  /* 0x0000000404047c20 */ /* 0x000fe20008410000 */
[----:B------:R-:W-:Y:S01]  /*d190*/  LOP3.LUT R168, R169, 0xffff, RZ, 0xc0, !PT ;  /* 0x0000ffffa9a87812 */ /* 0x000fe200078ec0ff */
[----:B------:R-:W-:Y:S01]  /*d1a0*/  FADD.FTZ R0, -R0, R2 ;  /* 0x0000000200007221 */ /* 0x000fe20000010100 */
[----:B------:R-:W-:Y:S01]  /*d1b0*/  SEL R185, R220, 0xffffffe0, !P0 ;  /* 0xffffffe0dcb97807 */ /* 0x000fe20004000000 */
[----:B------:R-:W-:Y:S01]  /*d1c0*/  FFMA.FTZ R203, R203, UR4, -R177 ;  /* 0x00000004cbcb7c23 */ /* 0x000fe200080108b1 */
[----:B------:R-:W-:Y:S01]  /*d1d0*/  PRMT R6, R169, 0x7632, R6 ;  /* 0x00007632a9067816 */ /* 0x000fe20000000006 */
[----:B------:R-:W-:Y:S01]  /*d1e0*/  FMUL.FTZ R0, R0, UR4 ;  /* 0x0000000400007c20 */ /* 0x000fe20008410000 */
[----:B------:R-:W-:Y:S01]  /*d1f0*/  IADD3 R184, PT, PT, R185, R182, RZ ;  /* 0x000000b6b9b87210 */ /* 0x000fe20007ffe0ff */
[----:B------:R-:W4:Y:S01]  /*d200*/  MUFU.EX2 R2, R4 ;  /* 0x0000000400027308 */ /* 0x000f220000000800 */
[----:B------:R-:W-:Y:S01]  /*d210*/  LOP3.LUT R9, R169, 0xff, RZ, 0xc0, !PT ;  /* 0x000000ffa9097812 */ /* 0x000fe200078ec0ff */
[--C-:B------:R-:W-:Y:S01]  /*d220*/  FFMA.FTZ R245, R245, UR4, -R195.reuse ;  /* 0x00000004f5f57c23 */ /* 0x100fe200080108c3 */
[----:B------:R-:W-:Y:S01]  /*d230*/  LOP3.LUT R11, R11, 0xff, RZ, 0xc0, !PT ;  /* 0x000000ff0b0b7812 */ /* 0x000fe200078ec0ff */
[----:B-1----:R-:W1:Y:S01]  /*d240*/  LDSM.16.MT88.4 R20, [R184+0x10000] ;  /* 0x01000000b814783b */ /* 0x002e620000004200 */
[----:B------:R-:W-:Y:S01]  /*d250*/  PRMT R5, R5, 0x5410, R10 ;  /* 0x0000541005057816 */ /* 0x000fe2000000000a */
[----:B------:R-:W-:Y:S01]  /*d260*/  FFMA.FTZ R244, R244, UR4, -R195 ;  /* 0x00000004f4f47c23 */ /* 0x000fe200080108c3 */
[----:B--2---:R-:W-:Y:S03]  /*d270*/  LOP3.LUT R8, R8, 0xff, RZ, 0xc0, !PT ;  /* 0x000000ff08087812 */ /* 0x004fe600078ec0ff */
[----:B------:R-:W2:Y:S01]  /*d280*/  MUFU.EX2 R191, R191 ;  /* 0x000000bf00bf7308 */ /* 0x000ea20000000800 */
[----:B------:R-:W-:Y:S01]  /*d290*/  SHF.R.U32.HI R168, RZ, 0x8, R168 ;  /* 0x00000008ffa87819 */ /* 0x000fe200000116a8 */
[----:B------:R-:W-:Y:S01]  /*d2a0*/  FFMA.FTZ R243, R243, UR4, -R177 ;  /* 0x00000004f3f37c23 */ /* 0x000fe200080108b1 */
[----:B------:R-:W-:Y:S01]  /*d2b0*/  SHF.R.U32.HI R169, RZ, 0x18, R169 ;  /* 0x00000018ffa97819 */ /* 0x000fe200000116a9 */
[----:B------:R-:W-:Y:S01]  /*d2c0*/  FFMA.FTZ R242, R242, UR4, -R177 ;  /* 0x00000004f2f27c23 */ /* 0x000fe200080108b1 */
[----:B------:R-:W-:Y:S01]  /*d2d0*/  LOP3.LUT R6, R6, 0xff, RZ, 0xc0, !PT ;  /* 0x000000ff06067812 */ /* 0x000fe200078ec0ff */
[----:B------:R-:W-:Y:S01]  /*d2e0*/  FFMA.FTZ R211, R211, UR4, -R195 ;  /* 0x00000004d3d37c23 */ /* 0x000fe200080108c3 */
[----:B------:R-:W-:Y:S03]  /*d2f0*/  LEA R176, R8, R8, 0x10 ;  /* 0x0000000808b07211 */ /* 0x000fe600078e80ff */
[----:B------:R-:W-:Y:S01]  /*d300*/  MUFU.EX2 R193, R193 ;  /* 0x000000c100c17308 */ /* 0x000fe20000000800 */
[----:B------:R-:W-:Y:S01]  /*d310*/  PRMT R170, R11, 0x5410, R170 ;  /* 0x000054100baa7816 */ /* 0x000fe200000000aa */
[C---:B----4-:R-:W-:Y:S01]  /*d320*/  FMUL.FTZ R16, R2.reuse, R148 ;  /* 0x0000009402107220 */ /* 0x050fe20000410000 */
[----:B------:R-:W-:Y:S01]  /*d330*/  PRMT R168, R9, 0x5410, R168 ;  /* 0x0000541009a87816 */ /* 0x000fe200000000a8 */
[----:B------:R-:W-:Y:S01]  /*d340*/  FMUL.FTZ R9, R2, R157 ;  /* 0x0000009d02097220 */ /* 0x000fe20000410000 */
[----:B------:R-:W-:Y:S01]  /*d350*/  PRMT R169, R6, 0x5410, R169 ;  /* 0x0000541006a97816 */ /* 0x000fe200000000a9 */
[----:B------:R-:W-:Y:S01]  /*d360*/  FMUL.FTZ R17, R2, R149 ;  /* 0x0000009502117220 */ /* 0x000fe20000410000 */
[----:B------:R-:W-:Y:S03]  /*d370*/  LOP3.LUT R5, R5, 0xff00ff, RZ, 0xc0, !PT ;  /* 0x00ff00ff05057812 */ /* 0x000fe600078ec0ff */
[----:B------:R-:W4:Y:S01]  /*d380*/  MUFU.EX2 R194, R194 ;  /* 0x000000c200c27308 */ /* 0x000f220000000800 */
[----:B------:R-:W-:Y:S01]  /*d390*/  IADD3 R8, PT, PT, R182, 0x10000, RZ ;  /* 0x00010000b6087810 */ /* 0x000fe20007ffe0ff */
[----:B------:R-:W-:Y:S01]  /*d3a0*/  FMUL.FTZ R24, R2, R140 ;  /* 0x0000008c02187220 */ /* 0x000fe20000410000 */
[----:B------:R-:W-:Y:S01]  /*d3b0*/  IADD3 R183, PT, PT, R182, 0x10040, RZ ;  /* 0x00010040b6b77810 */ /* 0x000fe20007ffe0ff */
[C---:B------:R-:W-:Y:S01]  /*d3c0*/  FMUL.FTZ R25, R2.reuse, R141 ;  /* 0x0000008d02197220 */ /* 0x040fe20000410000 */
[--C-:B------:R-:W-:Y:S01]  /*d3d0*/  HSET2.LE.AND R170, R170, R176.reuse, PT ;  /* 0x000000b0aaaa7233 */ /* 0x100fe20003803000 */
[C---:B------:R-:W-:Y:S01]  /*d3e0*/  FMUL.FTZ R32, R2.reuse, R132 ;  /* 0x0000008402207220 */ /* 0x040fe20000410000 */
[--C-:B------:R-:W-:Y:S03]  /*d3f0*/  HSET2.LE.AND R171, R5, R176.reuse, PT ;  /* 0x000000b005ab7233 */ /* 0x100fe60003803000 */
[----:B------:R-:W5:Y:S01]  /*d400*/  MUFU.EX2 R0, R0 ;  /* 0x0000000000007308 */ /* 0x000f620000000800 */
[--C-:B------:R-:W-:Y:S01]  /*d410*/  HSET2.LE.AND R168, R168, R176.reuse, PT ;  /* 0x000000b0a8a87233 */ /* 0x100fe20003803000 */
[C---:B------:R-:W-:Y:S01]  /*d420*/  FMUL.FTZ R33, R2.reuse, R133 ;  /* 0x0000008502217220 */ /* 0x040fe20000410000 */
[--C-:B------:R-:W-:Y:S01]  /*d430*/  HSET2.LE.AND R169, R169, R176.reuse, PT ;  /* 0x000000b0a9a97233 */ /* 0x100fe20003803000 */
[----:B------:R-:W-:Y:S01]  /*d440*/  FMUL.FTZ R36, R2, R36 ;  /* 0x0000002402247220 */ /* 0x000fe20000410000 */
[----:B------:R-:W-:Y:S01]  /*d450*/  @P1 IADD3 R183, PT, PT, R8, -0x40, RZ ;  /* 0xffffffc008b71810 */ /* 0x000fe20007ffe0ff */
[C---:B------:R-:W-:Y:S01]  /*d460*/  FMUL.FTZ R8, R2.reuse, R156 ;  /* 0x0000009c02087220 */ /* 0x040fe20000410000 */
[----:B------:R-:W-:Y:S01]  /*d470*/  F2FP.BF16.F32.PACK_AB R7, R189, R190 ;  /* 0x000000bebd07723e */ /* 0x000fe200000010ff */
[C---:B------:R-:W-:Y:S01]  /*d480*/  FMUL.FTZ R37, R2.reuse, R37 ;  /* 0x0000002502257220 */ /* 0x040fe20000410000 */
[----:B------:R-:W-:Y:S01]  /*d490*/  F2FP.BF16.F32.PACK_AB R6, R187, R188 ;  /* 0x000000bcbb06723e */ /* 0x000fe200000010ff */
[----:B------:R-:W1:Y:S01]  /*d4a0*/  LDSM.16.MT88.4 R28, [R183] ;  /* 0x00000000b71c783b */ /* 0x000e620000004200 */
[----:B--2---:R-:W-:Y:S01]  /*d4b0*/  F2FP.BF16.F32.PACK_AB R5, R191, R192 ;  /* 0x000000c0bf05723e */ /* 0x004fe200000010ff */
[----:B------:R-:W-:Y:S01]  /*d4c0*/  FMUL.FTZ R40, R2, R40 ;  /* 0x0000002802287220 */ /* 0x000fe20000410000 */
[----:B----4-:R-:W-:Y:S01]  /*d4d0*/  F2FP.BF16.F32.PACK_AB R4, R194, R193 ;  /* 0x000000c1c204723e */ /* 0x010fe200000010ff */
[C---:B------:R-:W-:Y:S01]  /*d4e0*/  FMUL.FTZ R41, R2.reuse, R41 ;  /* 0x0000002902297220 */ /* 0x040fe20000410000 */
[----:B------:R-:W-:Y:S01]  /*d4f0*/  LOP3.LUT R170, R7, R170, RZ, 0xc0, !PT ;  /* 0x000000aa07aa7212 */ /* 0x000fe200078ec0ff */
[----:B------:R-:W-:Y:S01]  /*d500*/  FMUL.FTZ R44, R2, R44 ;  /* 0x0000002c022c7220 */ /* 0x000fe20000410000 */
[----:B------:R-:W-:Y:S01]  /*d510*/  LOP3.LUT R171, R6, R171, RZ, 0xc0, !PT ;  /* 0x000000ab06ab7212 */ /* 0x000fe200078ec0ff */
[----:B-----5:R-:W-:Y:S01]  /*d520*/  FMUL.FTZ R6, R0, R162 ;  /* 0x000000a200067220 */ /* 0x020fe20000410000 */
[----:B------:R-:W-:Y:S01]  /*d530*/  LOP3.LUT R168, R5, R168, RZ, 0xc0, !PT ;  /* 0x000000a805a87212 */ /* 0x000fe200078ec0ff */
[----:B------:R-:W-:Y:S01]  /*d540*/  FMUL.FTZ R5, R2, R161 ;  /* 0x000000a102057220 */ /* 0x000fe20000410000 */
[----:B------:R-:W-:Y:S01]  /*d550*/  LOP3.LUT R169, R4, R169, RZ, 0xc0, !PT ;  /* 0x000000a904a97212 */ /* 0x000fe200078ec0ff */
[----:B------:R-:W-:Y:S01]  /*d560*/  FMUL.FTZ R4, R2, R160 ;  /* 0x000000a002047220 */ /* 0x000fe20000410000 */
[C---:B------:R-:W-:Y:S01]  /*d570*/  FMUL.FTZ R7, R0.reuse, R163 ;  /* 0x000000a300077220 */ /* 0x040fe20000410000 */
[C---:B------:R-:W-:Y:S01]  /*d580*/  FMUL.FTZ R10, R0.reuse, R158 ;  /* 0x0000009e000a7220 */ /* 0x040fe20000410000 */
[----:B------:R-:W-:Y:S01]  /*d590*/  LDSM.16.MT88.4 R160, [R183+0x2800] ;  /* 0x00280000b7a0783b */ /* 0x000fe20000004200 */
[C---:B------:R-:W-:Y:S01]  /*d5a0*/  FMUL.FTZ R11, R0.reuse, R159 ;  /* 0x0000009f000b7220 */ /* 0x040fe20000410000 */
[----:B------:R-:W-:Y:S01]  /*d5b0*/  IADD3 R185, PT, PT, R185, R183, RZ ;  /* 0x000000b7b9b97210 */ /* 0x000fe20007ffe0ff */
[C---:B------:R-:W-:Y:S01]  /*d5c0*/  FMUL.FTZ R26, R0.reuse, R142 ;  /* 0x0000008e001a7220 */ /* 0x040fe20000410000 */
[----:B------:R-:W-:Y:S01]  /*d5d0*/  FMUL.FTZ R27, R0, R143 ;  /* 0x0000008f001b7220 */ /* 0x000fe20000410000 */
[C---:B---3--:R-:W-:Y:S01]  /*d5e0*/  HMMA.16816.F32.BF16 R4, R168.reuse, R12, R4 ;  /* 0x0000000ca804723c */ /* 0x048fe20000041804 */
[----:B------:R-:W-:Y:S02]  /*d5f0*/  MUFU.EX2 R202, R202 ;  /* 0x000000ca00ca7308 */ /* 0x000fe40000000800 */
[----:B------:R-:W-:Y:S02]  /*d600*/  LDSM.16.MT88.4 R140, [R185+0x2000] ;  /* 0x00200000b98c783b */ /* 0x000fe40000004200 */
[C---:B------:R-:W-:Y:S01]  /*d610*/  FMUL.FTZ R12, R2.reuse, R152 ;  /* 0x00000098020c7220 */ /* 0x040fe20000410000 */
[----:B------:R-:W-:Y:S01]  /*d620*/  FMUL.FTZ R13, R2, R153 ;  /* 0x00000099020d7220 */ /* 0x000fe20000410000 */
[C---:B------:R-:W-:Y:S01]  /*d630*/  FMUL.FTZ R34, R0.reuse, R134 ;  /* 0x0000008600227220 */ /* 0x040fe20000410000 */
[C---:B------:R-:W-:Y:S03]  /*d640*/  HMMA.16816.F32.BF16 R8, R168.reuse, R14, R8 ;  /* 0x0000000ea808723c */ /* 0x040fe60000041808 */
[----:B------:R-:W2:Y:S01]  /*d650*/  MUFU.EX2 R203, R203 ;  /* 0x000000cb00cb7308 */ /* 0x000ea20000000800 */
[C---:B------:R-:W-:Y:S01]  /*d660*/  FMUL.FTZ R14, R0.reuse, R154 ;  /* 0x0000009a000e7220 */ /* 0x040fe20000410000 */
[C---:B------:R-:W-:Y:S01]  /*d670*/  FMUL.FTZ R15, R0.reuse, R155 ;  /* 0x0000009b000f7220 */ /* 0x040fe20000410000 */
[C---:B------:R-:W-:Y:S01]  /*d680*/  FMUL.FTZ R35, R0.reuse, R135 ;  /* 0x0000008700237220 */ /* 0x040fe20000410000 */
[----:B------:R-:W3:Y:S01]  /*d690*/  LDSM.16.MT88.4 R152, [R185] ;  /* 0x00000000b998783b */ /* 0x000ee20000004200 */
[C---:B------:R-:W-:Y:S01]  /*d6a0*/  FMUL.FTZ R18, R0.reuse, R150 ;  /* 0x0000009600127220 */ /* 0x040fe20000410000 */
[C---:B------:R-:W-:Y:S01]  /*d6b0*/  FMUL.FTZ R19, R0.reuse, R151 ;  /* 0x0000009700137220 */ /* 0x040fe20000410000 */
[C---:B------:R-:W-:Y:S01]  /*d6c0*/  FMUL.FTZ R38, R0.reuse, R38 ;  /* 0x0000002600267220 */ /* 0x040fe20000410000 */
[----:B------:R-:W-:Y:S01]  /*d6d0*/  FMUL.FTZ R39, R0, R39 ;  /* 0x0000002700277220 */ /* 0x000fe20000410000 */
[C---:B-1----:R-:W-:Y:S01]  /*d6e0*/  HMMA.16816.F32.BF16 R12, R168.reuse, R20, R12 ;  /* 0x00000014a80c723c */ /* 0x042fe2000004180c */
[----:B------:R-:W1:Y:S02]  /*d6f0*/  MUFU.EX2 R205, R205 ;  /* 0x000000cd00cd7308 */ /* 0x000e640000000800 */
[----:B------:R-:W-:Y:S01]  /*d700*/  LDSM.16.MT88.4 R132, [R183+0x2000] ;  /* 0x00200000b784783b */ /* 0x000fe20000004200 */
[C---:B------:R-:W-:Y:S01]  /*d710*/  FMUL.FTZ R20, R2.reuse, R144 ;  /* 0x0000009002147220 */ /* 0x040fe20000410000 */
[----:B------:R-:W-:Y:S01]  /*d720*/  FMUL.FTZ R21, R2, R145 ;  /* 0x0000009102157220 */ /* 0x000fe20000410000 */
[C---:B------:R-:W-:Y:S01]  /*d730*/  FMUL.FTZ R42, R0.reuse, R42 ;  /* 0x0000002a002a7220 */ /* 0x040fe20000410000 */
[----:B--2---:R-:W-:Y:S01]  /*d740*/  F2FP.BF16.F32.PACK_AB R156, R203, R202 ;  /* 0x000000cacb9c723e */ /* 0x004fe200000010ff */
[C---:B------:R-:W-:Y:S03]  /*d750*/  HMMA.16816.F32.BF16 R16, R168.reuse, R22, R16 ;  /* 0x00000016a810723c */ /* 0x040fe60000041810 */
[----:B------:R-:W-:Y:S01]  /*d760*/  MUFU.EX2 R207, R207 ;  /* 0x000000cf00cf7308 */ /* 0x000fe20000000800 */
[C---:B------:R-:W-:Y:S01]  /*d770*/  FMUL.FTZ R22, R0.reuse, R146 ;  /* 0x0000009200167220 */ /* 0x040fe20000410000 */
[C---:B------:R-:W-:Y:S01]  /*d780*/  FMUL.FTZ R23, R0.reuse, R147 ;  /* 0x0000009300177220 */ /* 0x040fe20000410000 */
[----:B------:R-:W-:Y:S01]  /*d790*/  FMUL.FTZ R43, R0, R43 ;  /* 0x0000002b002b7220 */ /* 0x000fe20000410000 */
[----:B------:R-:W2:Y:S01]  /*d7a0*/  LDSM.16.MT88.4 R144, [R182+0x12000] ;  /* 0x01200000b690783b */ /* 0x000ea20000004200 */
[----:B------:R-:W-:Y:S01]  /*d7b0*/  FMUL.FTZ R45, R2, R45 ;  /* 0x0000002d022d7220 */ /* 0x000fe20000410000 */
        /* <DEDUP_REMOVED lines=8> */
[C---:B------:R-:W-:Y:S01]  /*d840*/  FMUL.FTZ R50, R0.reuse, R50 ;  /* 0x0000003200327220 */ /* 0x040fe20000410000 */
[C---:B------:R-:W-:Y:S01]  /*d850*/  FMUL.FTZ R51, R0.reuse, R51 ;  /* 0x0000003300337220 */ /* 0x040fe20000410000 */
[C---:B------:R-:W-:Y:S03]  /*d860*/  HMMA.16816.F32.BF16 R24, R168.reuse, R30, R24 ;  /* 0x0000001ea818723c */ /* 0x040fe60000041818 */
[----:B------:R-:W-:Y:S01]  /*d870*/  MUFU.EX2 R242, R242 ;  /* 0x000000f200f27308 */ /* 0x000fe20000000800 */
[C---:B------:R-:W-:Y:S01]  /*d880*/  FMUL.FTZ R30, R0.reuse, R138 ;  /* 0x0000008a001e7220 */ /* 0x040fe20000410000 */
[----:B------:R-:W-:Y:S01]  /*d890*/  FMUL.FTZ R31, R0, R139 ;  /* 0x0000008b001f7220 */ /* 0x000fe20000410000 */
[C---:B------:R-:W-:Y:S01]  /*d8a0*/  FMUL.FTZ R52, R2.reuse, R52 ;  /* 0x0000003402347220 */ /* 0x040fe20000410000 */
[----:B------:R-:W4:Y:S01]  /*d8b0*/  LDSM.16.MT88.4 R136, [R184+0x12000] ;  /* 0x01200000b888783b */ /* 0x000f220000004200 */
        /* <DEDUP_REMOVED lines=12> */
[----:B------:R-:W-:Y:S02]  /*d980*/  LDSM.16.MT88.4 R152, [R185+0x800] ;  /* 0x00080000b998783b */ /* 0x000fe40000004200 */
[----:B------:R-:W-:Y:S01]  /*d990*/  MUFU.EX2 R200, R200 ;  /* 0x000000c800c87308 */ /* 0x000fe20000000800 */
        /* <DEDUP_REMOVED lines=37> */
[C---:B------:R-:W-:Y:S03]  /*dbf0*/  HMMA.16816.F32.BF16 R52, R168.reuse, R132, R52 ;  /* 0x00000084a834723c */ /* 0x040fe60000041834 */
        /* <DEDUP_REMOVED lines=34> */
[----:B------:R-:W-:Y:S01]  /*de20*/  LOP3.LUT R204, R204, UR13, R247, 0x96, !PT ;  /* 0x0000000dcccc7c12 */ /* 0x000fe2000f8e96f7 */
        /* <DEDUP_REMOVED lines=20> */
[----:B------:R-:W-:Y:S01]  /*df70*/  FFMA.FTZ R210, R210, UR4, -R195 ;  /* 0x00000004d2d27c23 */ /* 0x000fe200080108c3 */
[--C-:B------:R-:W-:Y:S01]  /*df80*/  FFMA.FTZ R209, R209, UR4, -R177.reuse ;  /* 0x00000004d1d17c23 */ /* 0x100fe200080108b1 */
[----:B------:R-:W-:Y:S01]  /*df90*/  FFMA.FTZ R208, R208, UR4, -R177 ;  /* 0x00000004d0d07c23 */ /* 0x000fe200080108b1 */
[C---:B------:R-:W-:Y:S01]  /*dfa0*/  HMMA.16816.F32.BF16 R88, R168.reuse, R142, R88 ;  /* 0x0000008ea858723c */ /* 0x040fe20000041858 */
[----:B------:R-:W4:Y:S02]  /*dfb0*/  LDSM.16.MT88.4 R140, [R184+0x16000] ;  /* 0x01600000b88c783b */ /* 0x000f240000004200 */
[----:B------:R-:W-:Y:S01]  /*dfc0*/  MUFU.EX2 R210, R210 ;  /* 0x000000d200d27308 */ /* 0x000fe20000000800 */
[--C-:B------:R-:W-:Y:S01]  /*dfd0*/  FFMA.FTZ R199, R199, UR4, -R195.reuse ;  /* 0x00000004c7c77c23 */ /* 0x100fe200080108c3 */
[----:B------:R-:W-:Y:S01]  /*dfe0*/  FFMA.FTZ R198, R198, UR4, -R195 ;  /* 0x00000004c6c67c23 */ /* 0x000fe200080108c3 */
[--C-:B------:R-:W-:Y:S01]  /*dff0*/  FFMA.FTZ R197, R197, UR4, -R177.reuse ;  /* 0x00000004c5c57c23 */ /* 0x100fe200080108b1 */
[--C-:B------:R-:W-:Y:S01]  /*e000*/  FFMA.FTZ R196, R196, UR4, -R177.reuse ;  /* 0x00000004c4c47c23 */ /* 0x100fe200080108b1 */
[--C-:B------:R-:W-:Y:S01]  /*e010*/  FFMA.FTZ R166, R166, UR4, -R177.reuse ;  /* 0x00000004a6a67c23 */ /* 0x100fe200080108b1 */
[C---:B--2---:R-:W-:Y:S04]  /*e020*/  HMMA.16816.F32.BF16 R92, R168.reuse, R136, R92 ;  /* 0x00000088a85c723c */ /* 0x044fe8000004185c */
[----:B------:R-:W-:Y:S01]  /*e030*/  MUFU.EX2 R209, R209 ;  /* 0x000000d100d17308 */ /* 0x000fe20000000800 */
[----:B------:R-:W-:Y:S01]  /*e040*/  FFMA.FTZ R177, R165, UR4, -R177 ;  /* 0x00000004a5b17c23 */ /* 0x000fe200080108b1 */
[----:B------:R-:W-:Y:S01]  /*e050*/  FFMA.FTZ R192, R2, R237, R192 ;  /* 0x000000ed02c07223 */ /* 0x000fe200000100c0 */
[----:B------:R-:W-:Y:S01]  /*e060*/  MOV R2, R3 ;  /* 0x0000000300027202 */ /* 0x000fe20000000f00 */
[----:B------:R-:W-:Y:S01]  /*e070*/  FFMA.FTZ R193, R0, R236, R193 ;  /* 0x000000ec00c17223 */ /* 0x000fe200000100c1 */
[----:B------:R-:W-:Y:S01]  /*e080*/  MOV R0, R164 ;  /* 0x000000a400007202 */ /* 0x000fe20000000f00 */
[C---:B------:R-:W-:Y:S01]  /*e090*/  HMMA.16816.F32.BF16 R96, R168.reuse, R138, R96 ;  /* 0x0000008aa860723c */ /* 0x040fe20000041860 */
[----:B------:R-:W2:Y:S03]  /*e0a0*/  LDSM.16.MT88.4 R136, [R183+0x6000] ;  /* 0x00600000b788783b */ /* 0x000ea60000004200 */
[----:B------:R-:W-:Y:S01]  /*e0b0*/  MUFU.EX2 R165, R177 ;  /* 0x000000b100a57308 */ /* 0x000fe20000000800 */
[----:B------:R-:W-:Y:S01]  /*e0c0*/  FADD.FTZ R192, R191, R192 ;  /* 0x000000c0bfc07221 */ /* 0x000fe20000010000 */
[----:B------:R-:W-:Y:S03]  /*e0d0*/  FADD.FTZ R193, R194, R193 ;  /* 0x000000c1c2c17221 */ /* 0x000fe60000010000 */
[----:B------:R-:W-:Y:S01]  /*e0e0*/  FADD.FTZ R192, R190, R192 ;  /* 0x000000c0bec07221 */ /* 0x000fe20000010000 */
[C---:B---3--:R-:W-:Y:S04]  /*e0f0*/  HMMA.16816.F32.BF16 R100, R168.reuse, R132, R100 ;  /* 0x00000084a864723c */ /* 0x048fe80000041864 */
[----:B------:R-:W-:Y:S01]  /*e100*/  MUFU.EX2 R208, R208 ;  /* 0x000000d000d07308 */ /* 0x000fe20000000800 */
[----:B------:R-:W-:Y:S01]  /*e110*/  FADD.FTZ R193, R188, R193 ;  /* 0x000000c1bcc17221 */ /* 0x000fe20000010000 */
[----:B------:R-:W-:Y:S03]  /*e120*/  FADD.FTZ R189, R189, R192 ;  /* 0x000000c0bdbd7221 */ /* 0x000fe60000010000 */
[----:B------:R-:W-:Y:S01]  /*e130*/  FADD.FTZ R187, R187, R193 ;  /* 0x000000c1bbbb7221 */ /* 0x000fe20000010000 */
[C---:B------:R-:W-:Y:S01]  /*e140*/  HMMA.16816.F32.BF16 R104, R168.reuse, R134, R104 ;  /* 0x00000086a868723c */ /* 0x040fe20000041868 */
[----:B------:R-:W3:Y:S03]  /*e150*/  LDSM.16.MT88.4 R132, [R185+0x6000] ;  /* 0x00600000b984783b */ /* 0x000ee60000004200 */
[----:B------:R-:W-:Y:S01]  /*e160*/  MUFU.EX2 R197, R197 ;  /* 0x000000c500c57308 */ /* 0x000fe20000000800 */
[----:B-1----:R-:W-:Y:S03]  /*e170*/  FADD.FTZ R187, R205, R187 ;  /* 0x000000bbcdbb7221 */ /* 0x002fe60000010000 */
[C---:B----4-:R-:W-:Y:S06]  /*e180*/  HMMA.16816.F32.BF16 R108, R168.reuse, R140, R108 ;  /* 0x0000008ca86c723c */ /* 0x050fec000004186c */
[----:B------:R-:W-:Y:S02]  /*e190*/  MUFU.EX2 R196, R196 ;  /* 0x000000c400c47308 */ /* 0x000fe40000000800 */
[C---:B------:R-:W-:Y:S08]  /*e1a0*/  HMMA.16816.F32.BF16 R112, R168.reuse, R142, R112 ;  /* 0x0000008ea870723c */ /* 0x040ff00000041870 */
[----:B------:R-:W-:Y:S01]  /*e1b0*/  MUFU.EX2 R166, R166 ;  /* 0x000000a600a67308 */ /* 0x000fe20000000800 */
[----:B------:R-:W-:Y:S04]  /*e1c0*/  IMAD.WIDE.U32 R142, R204, -0x2daee0ad, RZ ;  /* 0xd2511f53cc8e7825 */ /* 0x000fe800078e00ff */
[----:B------:R-:W-:Y:S01]  /*e1d0*/  FFMA.FTZ R204, R175, UR4, -R195 ;  /* 0x00000004afcc7c23 */ /* 0x000fe200080108c3 */
[C---:B------:R-:W-:Y:S01]  /*e1e0*/  PRMT R140, R142.reuse, 0x7773, RZ ;  /* 0x000077738e8c7816 */ /* 0x040fe200000000ff */
[C---:B--2---:R-:W-:Y:S04]  /*e1f0*/  HMMA.16816.F32.BF16 R116, R168.reuse, R136, R116 ;  /* 0x00000088a874723c */ /* 0x044fe80000041874 */
[----:B------:R-:W1:Y:S01]  /*e200*/  MUFU.EX2 R204, R204 ;  /* 0x000000cc00cc7308 */ /* 0x000e620000000800 */
[----:B------:R-:W-:Y:S02]  /*e210*/  MOV R141, R142 ;  /* 0x0000008e008d7202 */ /* 0x000fe40000000f00 */
[C---:B------:R-:W-:Y:S02]  /*e220*/  PRMT R137, R142.reuse, 0x7772, RZ ;  /* 0x000077728e897816 */ /* 0x040fe400000000ff */
[----:B------:R-:W-:Y:S01]  /*e230*/  PRMT R136, R142, 0x7771, RZ ;  /* 0x000077718e887816 */ /* 0x000fe200000000ff */
[C---:B------:R-:W-:Y:S04]  /*e240*/  HMMA.16816.F32.BF16 R120, R168.reuse, R138, R120 ;  /* 0x0000008aa878723c */ /* 0x040fe80000041878 */
[----:B------:R-:W-:Y:S01]  /*e250*/  MUFU.EX2 R199, R199 ;  /* 0x000000c700c77308 */ /* 0x000fe20000000800 */
[----:B------:R-:W-:Y:S02]  /*e260*/  LOP3.LUT R141, R141, 0xff, RZ, 0xc0, !PT ;  /* 0x000000ff8d8d7812 */ /* 0x000fe400078ec0ff */
[----:B------:R-:W-:Y:S01]  /*e270*/  LOP3.LUT R142, R206, UR22, R143, 0x96, !PT ;  /* 0x00000016ce8e7c12 */ /* 0x000fe2000f8e968f */
[----:B------:R-:W-:Y:S01]  /*e280*/  FFMA.FTZ R206, R174, UR4, -R195 ;  /* 0x00000004aece7c23 */ /* 0x000fe200080108c3 */
[----:B------:R-:W-:Y:S01]  /*e290*/  PRMT R137, R137, 0x5410, R140 ;  /* 0x0000541089897816 */ /* 0x000fe2000000008c */
[C---:B---3--:R-:W-:Y:S01]  /*e2a0*/  HMMA.16816.F32.BF16 R124, R168.reuse, R132, R124 ;  /* 0x00000084a87c723c */ /* 0x048fe2000004187c */
[----:B------:R-:W-:Y:S03]  /*e2b0*/  LDSM.16.MT88.4 R172, [R184+0x14800] ;  /* 0x01480000b8ac783b */ /* 0x000fe60000004200 */
[----:B------:R-:W-:Y:S01]  /*e2c0*/  MUFU.EX2 R198, R198 ;  /* 0x000000c600c67308 */ /* 0x000fe20000000800 */
[----:B------:R-:W-:Y:S01]  /*e2d0*/  PRMT R136, R141, 0x5410, R136 ;  /* 0x000054108d887816 */ /* 0x000fe20000000088 */
[----:B-1----:R-:W-:Y:S01]  /*e2e0*/  FADD.FTZ R189, R204, R189 ;  /* 0x000000bdccbd7221 */ /* 0x002fe20000010000 */
[C---:B------:R-:W-:Y:S02]  /*e2f0*/  LOP3.LUT R151, R142.reuse, 0xffff, RZ, 0xc0, !PT ;  /* 0x0000ffff8e977812 */ /* 0x040fe400078ec0ff */
[C---:B------:R-:W-:Y:S01]  /*e300*/  PRMT R150, R142.reuse, 0x7632, R150 ;  /* 0x000076328e967816 */ /* 0x040fe20000000096 */
[----:B------:R-:W-:Y:S01]  /*e310*/  HMMA.16816.F32.BF16 R128, R168, R134, R128 ;  /* 0x00000086a880723c */ /* 0x000fe20000041880 */
[----:B------:R-:W-:Y:S03]  /*e320*/  LDSM.16.MT88.4 R168, [R182+0x14800] ;  /* 0x01480000b6a8783b */ /* 0x000fe60000004200 */
[----:B------:R-:W1:Y:S01]  /*e330*/  MUFU.EX2 R206, R206 ;  /* 0x000000ce00ce7308 */ /* 0x000e620000000800 */
[----:B------:R-:W-:Y:S02]  /*e340*/  LOP3.LUT R148, R142, 0xff, RZ, 0xc0, !PT ;  /* 0x000000ff8e947812 */ /* 0x000fe400078ec0ff */
[----:B------:R-:W-:Y:S02]  /*e350*/  SHF.R.U32.HI R139, RZ, 0x18, R142 ;  /* 0x00000018ff8b7819 */ /* 0x000fe4000001168e */
[----:B------:R-:W-:Y:S01]  /*e360*/  SHF.R.U32.HI R151, RZ, 0x8, R151 ;  /* 0x00000008ff977819 */ /* 0x000fe20000011697 */
[----:B------:R-:W2:Y:S01]  /*e370*/  LDSM.16.MT88.4 R140, [R182+0x10800] ;  /* 0x01080000b68c783b */ /* 0x000ea20000004200 */
[----:B------:R-:W-:Y:S02]  /*e380*/  LOP3.LUT R150, R150, 0xff, RZ, 0xc0, !PT ;  /* 0x000000ff96967812 */ /* 0x000fe400078ec0ff */
[--C-:B------:R-:W-:Y:S02]  /*e390*/  HSET2.LE.AND R138, R136, R176.reuse, PT ;  /* 0x000000b0888a7233 */ /* 0x100fe40003803000 */
[----:B------:R-:W-:Y:S02]  /*e3a0*/  LOP3.LUT R149, R137, 0xff00ff, RZ, 0xc0, !PT ;  /* 0x00ff00ff89957812 */ /* 0x000fe400078ec0ff */
[----:B------:R-:W-:Y:S02]  /*e3b0*/  PRMT R148, R148, 0x5410, R151 ;  /* 0x0000541094947816 */ /* 0x000fe40000000097 */
[----:B------:R-:W-:Y:S02]  /*e3c0*/  PRMT R137, R150, 0x5410, R139 ;  /* 0x0000541096897816 */ /* 0x000fe4000000008b */
[----:B------:R-:W-:Y:S02]  /*e3d0*/  F2FP.BF16.F32.PACK_AB R136, R201, R200 ;  /* 0x000000c8c988723e */ /* 0x000fe400000010ff */
[--C-:B------:R-:W-:Y:S02]  /*e3e0*/  HSET2.LE.AND R139, R149, R176.reuse, PT ;  /* 0x000000b0958b7233 */ /* 0x100fe40003803000 */
[----:B------:R-:W-:Y:S02]  /*e3f0*/  LOP3.LUT R138, R136, R138, RZ, 0xc0, !PT ;  /* 0x0000008a888a7212 */ /* 0x000fe400078ec0ff */
[--C-:B------:R-:W-:Y:S02]  /*e400*/  HSET2.LE.AND R136, R148, R176.reuse, PT ;  /* 0x000000b094887233 */ /* 0x100fe40003803000 */
[--C-:B------:R-:W-:Y:S01]  /*e410*/  HSET2.LE.AND R137, R137, R176.reuse, PT ;  /* 0x000000b089897233 */ /* 0x100fe20003803000 */
[----:B------:R-:W3:Y:S01]  /*e420*/  LDSM.16.MT88.4 R148, [R183+0x800] ;  /* 0x00080000b794783b */ /* 0x000ee20000004200 */
[C---:B-1----:R-:W-:Y:S01]  /*e430*/  F2FP.BF16.F32.PACK_AB R133, R206.reuse, R204 ;  /* 0x000000ccce85723e */ /* 0x042fe200000010ff */
[----:B------:R-:W-:Y:S01]  /*e440*/  FADD.FTZ R206, R206, R189 ;  /* 0x000000bdcece7221 */ /* 0x000fe20000010000 */
[C---:B------:R-:W-:Y:S01]  /*e450*/  F2FP.BF16.F32.PACK_AB R132, R207.reuse, R205 ;  /* 0x000000cdcf84723e */ /* 0x040fe200000010ff */
[----:B------:R-:W-:Y:S01]  /*e460*/  FADD.FTZ R207, R207, R187 ;  /* 0x000000bbcfcf7221 */ /* 0x000fe20000010000 */
[----:B------:R-:W-:Y:S01]  /*e470*/  LOP3.LUT R139, R156, R139, RZ, 0xc0, !PT ;  /* 0x0000008b9c8b7212 */ /* 0x000fe200078ec0ff */
[----:B------:R-:W-:Y:S01]  /*e480*/  FADD.FTZ R206, R200, R206 ;  /* 0x000000cec8ce7221 */ /* 0x000fe20000010000 */
[----:B------:R-:W-:Y:S01]  /*e490*/  LOP3.LUT R136, R133, R136, RZ, 0xc0, !PT ;  /* 0x0000008885887212 */ /* 0x000fe200078ec0ff */
[----:B------:R-:W-:Y:S01]  /*e4a0*/  LDSM.16.MT88.4 R156, [R184+0x12800] ;  /* 0x01280000b89c783b */ /* 0x000fe20000004200 */
[----:B------:R-:W-:Y:S01]  /*e4b0*/  LOP3.LUT R137, R132, R137, RZ, 0xc0, !PT ;  /* 0x0000008984897212 */ /* 0x000fe200078ec0ff */
[----:B------:R-:W-:Y:S01]  /*e4c0*/  FADD.FTZ R207, R202, R207 ;  /* 0x000000cfcacf7221 */ /* 0x000fe20000010000 */
[----:B------:R-:W-:Y:S03]  /*e4d0*/  FADD.FTZ R201, R201, R206 ;  /* 0x000000cec9c97221 */ /* 0x000fe60000010000 */
[----:B------:R-:W-:Y:S01]  /*e4e0*/  FADD.FTZ R203, R203, R207 ;  /* 0x000000cfcbcb7221 */ /* 0x000fe20000010000 */
[----:B------:R-:W-:Y:S01]  /*e4f0*/  FADD.FTZ R201, R211, R201 ;  /* 0x000000c9d3c97221 */ /* 0x000fe20000010000 */
[----:B------:R-:W1:Y:S02]  /*e500*/  LDSM.16.MT88.4 R132, [R182+0x12800] ;  /* 0x01280000b684783b */ /* 0x000e640000004200 */
[----:B------:R-:W-:Y:S01]  /*e510*/  FADD.FTZ R203, R209, R203 ;  /* 0x000000cbd1cb7221 */ /* 0x000fe20000010000 */
        /* <DEDUP_REMOVED lines=15> */
[C---:B------:R-:W-:Y:S08]  /*e610*/  HMMA.16816.F32.BF16 R48, R136.reuse, R158, R48 ;  /* 0x0000009e8830723c */ /* 0x040ff00000041830 */
[C---:B------:R-:W-:Y:S03]  /*e620*/  HMMA.16816.F32.BF16 R52, R136.reuse, R160, R52 ;  /* 0x000000a08834723c */ /* 0x040fe60000041834 */
[----:B------:R-:W-:Y:S05]  /*e630*/  F2FP.BF16.F32.PACK_AB R160, R242, R243 ;  /* 0x000000f3f2a0723e */ /* 0x000fea00000010ff */
        /* <DEDUP_REMOVED lines=10> */
[C---:B----4-:R-:W-:Y:S01]  /*e6e0*/  HMMA.16816.F32.BF16 R84, R136.reuse, R144, R84 ;  /* 0x000000908854723c */ /* 0x050fe20000041854 */
[----:B------:R-:W-:Y:S01]  /*e6f0*/  MOV R144, UR23 ;  /* 0x0000001700907c02 */ /* 0x000fe20008000f00 */
[----:B------:R-:W-:Y:S03]  /*e700*/  UIADD3 UR23, UPT, UPT, UR23, -0x2, URZ ;  /* 0xfffffffe17177890 */ /* 0x000fe6000fffe0ff */
[----:B------:R-:W-:Y:S03]  /*e710*/  LOP3.LUT R144, R235, UR21, R144, 0x96, !PT ;  /* 0x00000015eb907c12 */ /* 0x000fe6000f8e9690 */
[C---:B------:R-:W-:Y:S08]  /*e720*/  HMMA.16816.F32.BF16 R88, R136.reuse, R146, R88 ;  /* 0x000000928858723c */ /* 0x040ff00000041858 */
[C---:B---3--:R-:W-:Y:S03]  /*e730*/  HMMA.16816.F32.BF16 R92, R136.reuse, R148, R92 ;  /* 0x00000094885c723c */ /* 0x048fe6000004185c */
[----:B------:R-:W-:Y:S02]  /*e740*/  IMAD.WIDE.U32 R148, R144, -0x326172a9, RZ ;  /* 0xcd9e8d5790947825 */ /* 0x000fe400078e00ff */
[----:B------:R-:W3:Y:S03]  /*e750*/  LDSM.16.MT88.4 R144, [R183+0x6800] ;  /* 0x00680000b790783b */ /* 0x000ee60000004200 */
[C---:B------:R-:W-:Y:S03]  /*e760*/  HMMA.16816.F32.BF16 R96, R136.reuse, R150, R96 ;  /* 0x000000968860723c */ /* 0x040fe60000041860 */
[----:B------:R-:W-:Y:S02]  /*e770*/  LOP3.LUT R246, R238, UR18, R149, 0x96, !PT ;  /* 0x00000012eef67c12 */ /* 0x000fe4000f8e9695 */
[----:B------:R-:W-:Y:S03]  /*e780*/  LOP3.LUT R148, R227, UR8, R148, 0x96, !PT ;  /* 0x00000008e3947c12 */ /* 0x000fe6000f8e9694 */
[C---:B-1----:R-:W-:Y:S03]  /*e790*/  HMMA.16816.F32.BF16 R100, R136.reuse, R132, R100 ;  /* 0x000000848864723c */ /* 0x042fe60000041864 */
[----:B------:R-:W-:Y:S04]  /*e7a0*/  IMAD.WIDE.U32 R246, R246, -0x2daee0ad, RZ ;  /* 0xd2511f53f6f67825 */ /* 0x000fe800078e00ff */
[----:B------:R-:W-:Y:S01]  /*e7b0*/  IMAD.WIDE.U32 R148, R148, -0x2daee0ad, RZ ;  /* 0xd2511f5394947825 */ /* 0x000fe200078e00ff */
[C---:B------:R-:W-:Y:S03]  /*e7c0*/  HMMA.16816.F32.BF16 R104, R136.reuse, R134, R104 ;  /* 0x000000868868723c */ /* 0x040fe60000041868 */
[----:B------:R-:W-:Y:S02]  /*e7d0*/  LOP3.LUT R132, R230, UR27, R247, 0x96, !PT ;  /* 0x0000001be6847c12 */ /* 0x000fe4000f8e96f7 */
[----:B------:R-:W-:Y:S03]  /*e7e0*/  LOP3.LUT R246, R246, UR26, R149, 0x96, !PT ;  /* 0x0000001af6f67c12 */ /* 0x000fe6000f8e9695 */
[C---:B--2---:R-:W-:Y:S03]  /*e7f0*/  HMMA.16816.F32.BF16 R108, R136.reuse, R140, R108 ;  /* 0x0000008c886c723c */ /* 0x044fe6000004186c */
[----:B------:R-:W-:Y:S04]  /*e800*/  IMAD.WIDE.U32 R248, R132, -0x326172a9, RZ ;  /* 0xcd9e8d5784f87825 */ /* 0x000fe800078e00ff */
[----:B------:R-:W-:Y:S01]  /*e810*/  IMAD.WIDE.U32 R246, R246, -0x326172a9, RZ ;  /* 0xcd9e8d57f6f67825 */ /* 0x000fe200078e00ff */
[C---:B------:R-:W-:Y:S03]  /*e820*/  HMMA.16816.F32.BF16 R112, R136.reuse, R142, R112 ;  /* 0x0000008e8870723c */ /* 0x040fe60000041870 */
[----:B------:R-:W-:Y:S01]  /*e830*/  LOP3.LUT R132, R226, UR12, R249, 0x96, !PT ;  /* 0x0000000ce2847c12 */ /* 0x000fe2000f8e96f9 */
[----:B------:R-:W-:Y:S01]  /*e840*/  UMOV UR12, UR28 ;  /* 0x0000001c000c7c82 */ /* 0x000fe20008000000 */
[----:B------:R-:W-:Y:S03]  /*e850*/  LOP3.LUT R248, R248, UR19, R247, 0x96, !PT ;  /* 0x00000013f8f87c12 */ /* 0x000fe6000f8e96f7 */
[C---:B---3--:R-:W-:Y:S03]  /*e860*/  HMMA.16816.F32.BF16 R116, R136.reuse, R144, R116 ;  /* 0x000000908874723c */ /* 0x048fe60000041874 */
[----:B------:R-:W-:Y:S02]  /*e870*/  IMAD.WIDE.U32 R250, R132, -0x2daee0ad, RZ ;  /* 0xd2511f5384fa7825 */ /* 0x000fe400078e00ff */
[----:B------:R-:W1:Y:S02]  /*e880*/  LDSM.16.MT88.4 R132, [R185+0x6800] ;  /* 0x00680000b984783b */ /* 0x000e640000004200 */
[----:B------:R-:W-:Y:S01]  /*e890*/  IMAD.WIDE.U32 R248, R248, -0x2daee0ad, RZ ;  /* 0xd2511f53f8f87825 */ /* 0x000fe200078e00ff */
[C---:B------:R-:W-:Y:S04]  /*e8a0*/  HMMA.16816.F32.BF16 R120, R136.reuse, R146, R120 ;  /* 0x000000928878723c */ /* 0x040fe80000041878 */
[----:B------:R-:W-:Y:S02]  /*e8b0*/  LOP3.LUT R152, R250, UR24, R249, 0x96, !PT ;  /* 0x00000018fa987c12 */ /* 0x000fe4000f8e96f9 */
[----:B------:R-:W-:Y:S02]  /*e8c0*/  LOP3.LUT R250, R148, UR25, R251, 0x96, !PT ;  /* 0x0000001994fa7c12 */ /* 0x000fe4000f8e96fb */
[----:B------:R-:W2:Y:S01]  /*e8d0*/  LDSM.16.MT88.4 R148, [R182+0x11000] ;  /* 0x01100000b694783b */ /* 0x000ea20000004200 */
[----:B------:R-:W-:Y:S04]  /*e8e0*/  IMAD.WIDE.U32 R152, R152, -0x326172a9, RZ ;  /* 0xcd9e8d5798987825 */ /* 0x000fe800078e00ff */
[----:B------:R-:W-:Y:S01]  /*e8f0*/  IMAD.WIDE.U32 R250, R250, -0x326172a9, RZ ;  /* 0xcd9e8d57fafa7825 */ /* 0x000fe200078e00ff */
[----:B------:R-:W-:Y:S02]  /*e900*/  MOV R140, R152 ;  /* 0x00000098008c7202 */ /* 0x000fe40000000f00 */
[C---:B------:R-:W-:Y:S02]  /*e910*/  PRMT R144, R152.reuse, 0x7773, RZ ;  /* 0x0000777398907816 */ /* 0x040fe400000000ff */
[----:B------:R-:W-:Y:S02]  /*e920*/  PRMT R143, R152, 0x7772, RZ ;  /* 0x00007772988f7816 */ /* 0x000fe400000000ff */
[----:B------:R-:W-:Y:S02]  /*e930*/  LOP3.LUT R141, R140, 0xff, RZ, 0xc0, !PT ;  /* 0x000000ff8c8d7812 */ /* 0x000fe400078ec0ff */
[----:B------:R-:W-:Y:S02]  /*e940*/  LOP3.LUT R140, R250, UR9, R153, 0x96, !PT ;  /* 0x00000009fa8c7c12 */ /* 0x000fe4000f8e9699 */
[----:B------:R-:W-:Y:S02]  /*e950*/  PRMT R142, R152, 0x7771, RZ ;  /* 0x00007771988e7816 */ /* 0x000fe400000000ff */
[----:B------:R-:W-:Y:S02]  /*e960*/  PRMT R143, R143, 0x5410, R144 ;  /* 0x000054108f8f7816 */ /* 0x000fe40000000090 */
[C---:B------:R-:W-:Y:S01]  /*e970*/  PRMT R152, R140.reuse, 0x7632, R152 ;  /* 0x000076328c987816 */ /* 0x040fe20000000098 */
[----:B------:R-:W3:Y:S01]  /*e980*/  LDSM.16.MT88.4 R144, [R184+0x11000] ;  /* 0x01100000b890783b */ /* 0x000ee20000004200 */
[C---:B------:R-:W-:Y:S02]  /*e990*/  LOP3.LUT R156, R140.reuse, 0xffff, RZ, 0xc0, !PT ;  /* 0x0000ffff8c9c7812 */ /* 0x040fe400078ec0ff */
[----:B------:R-:W-:Y:S02]  /*e9a0*/  PRMT R142, R141, 0x5410, R142 ;  /* 0x000054108d8e7816 */ /* 0x000fe4000000008e */
[----:B------:R-:W-:Y:S02]  /*e9b0*/  LOP3.LUT R153, R140, 0xff, RZ, 0xc0, !PT ;  /* 0x000000ff8c997812 */ /* 0x000fe400078ec0ff */
[----:B------:R-:W-:Y:S01]  /*e9c0*/  LOP3.LUT R152, R152, 0xff, RZ, 0xc0, !PT ;  /* 0x000000ff98987812 */ /* 0x000fe200078ec0ff */
[C---:B-1----:R-:W-:Y:S03]  /*e9d0*/  HMMA.16816.F32.BF16 R124, R136.reuse, R132, R124 ;  /* 0x00000084887c723c */ /* 0x042fe6000004187c */
[----:B------:R-:W-:Y:S02]  /*e9e0*/  SHF.R.U32.HI R156, RZ, 0x8, R156 ;  /* 0x00000008ff9c7819 */ /* 0x000fe4000001169c */
[----:B------:R-:W-:Y:S02]  /*e9f0*/  SHF.R.U32.HI R141, RZ, 0x18, R140 ;  /* 0x00000018ff8d7819 */ /* 0x000fe4000001168c */
[--C-:B------:R-:W-:Y:S01]  /*ea00*/  HSET2.LE.AND R142, R142, R176.reuse, PT ;  /* 0x000000b08e8e7233 */ /* 0x100fe20003803000 */
[----:B------:R-:W-:Y:S01]  /*ea10*/  HMMA.16816.F32.BF16 R128, R136, R134, R128 ;  /* 0x000000868880723c */ /* 0x000fe20000041880 */
[----:B------:R-:W-:Y:S02]  /*ea20*/  LDSM.16.MT88.4 R136, [R184+0x13000] ;  /* 0x01300000b888783b */ /* 0x000fe40000004200 */
[----:B------:R-:W-:Y:S02]  /*ea30*/  PRMT R156, R153, 0x5410, R156 ;  /* 0x00005410999c7816 */ /* 0x000fe4000000009c */
[----:B------:R-:W-:Y:S02]  /*ea40*/  PRMT R141, R152, 0x5410, R141 ;  /* 0x00005410988d7816 */ /* 0x000fe4000000008d */
[----:B------:R-:W-:Y:S02]  /*ea50*/  F2FP.BF16.F32.PACK_AB R140, R244, R245 ;  /* 0x000000f5f48c723e */ /* 0x000fe400000010ff */
[----:B------:R-:W-:Y:S01]  /*ea60*/  LOP3.LUT R143, R143, 0xff00ff, RZ, 0xc0, !PT ;  /* 0x00ff00ff8f8f7812 */ /* 0x000fe200078ec0ff */
[----:B------:R-:W1:Y:S01]  /*ea70*/  LDSM.16.MT88.4 R152, [R183+0x1000] ;  /* 0x00100000b798783b */ /* 0x000e620000004200 */
[----:B------:R-:W-:Y:S02]  /*ea80*/  LOP3.LUT R142, R140, R142, RZ, 0xc0, !PT ;  /* 0x0000008e8c8e7212 */ /* 0x000fe400078ec0ff */
[--C-:B------:R-:W-:Y:S02]  /*ea90*/  HSET2.LE.AND R140, R156, R176.reuse, PT ;  /* 0x000000b09c8c7233 */ /* 0x100fe40003803000 */
[--C-:B------:R-:W-:Y:S02]  /*eaa0*/  HSET2.LE.AND R143, R143, R176.reuse, PT ;  /* 0x000000b08f8f7233 */ /* 0x100fe40003803000 */
[--C-:B------:R-:W-:Y:S01]  /*eab0*/  HSET2.LE.AND R141, R141, R176.reuse, PT ;  /* 0x000000b08d8d7233 */ /* 0x100fe20003803000 */
[----:B------:R-:W4:Y:S01]  /*eac0*/  LDSM.16.MT88.4 R156, [R185+0x1000] ;  /* 0x00100000b99c783b */ /* 0x000f220000004200 */
[C---:B------:R-:W-:Y:S01]  /*ead0*/  F2FP.BF16.F32.PACK_AB R133, R210.reuse, R211 ;  /* 0x000000d3d285723e */ /* 0x040fe200000010ff */
        /* <DEDUP_REMOVED lines=9> */
[----:B------:R-:W-:Y:S01]  /*eb70*/  LOP3.LUT R246, R246, UR13, R251, 0x96, !PT ;  /* 0x0000000df6f67c12 */ /* 0x000fe2000f8e96fb */
[----:B------:R-:W-:Y:S02]  /*eb80*/  FADD.FTZ R244, R244, R210 ;  /* 0x000000d2f4f47221 */ /* 0x000fe40000010000 */
[----:B------:R-:W-:Y:S02]  /*eb90*/  FADD.FTZ R242, R242, R208 ;  /* 0x000000d0f2f27221 */ /* 0x000fe40000010000 */
[C---:B--2---:R-:W-:Y:S01]  /*eba0*/  HMMA.16816.F32.BF16 R4, R140.reuse, R148, R4 ;  /* 0x000000948c04723c */ /* 0x044fe20000041804 */
[----:B------:R-:W2:Y:S04]  /*ebb0*/  LDSM.16.MT88.4 R132, [R182+0x13000] ;  /* 0x01300000b684783b */ /* 0x000ea80000004200 */
[----:B------:R-:W-:Y:S01]  /*ebc0*/  FADD.FTZ R244, R199, R244 ;  /* 0x000000f4c7f47221 */ /* 0x000fe20000010000 */
[----:B------:R-:W-:Y:S02]  /*ebd0*/  FADD.FTZ R242, R197, R242 ;  /* 0x000000f2c5f27221 */ /* 0x000fe40000010000 */
        /* <DEDUP_REMOVED lines=11> */
[C---:B--2---:R-:W-:Y:S08]  /*ec90*/  HMMA.16816.F32.BF16 R36, R140.reuse, R132, R36 ;  /* 0x000000848c24723c */ /* 0x044ff00000041824 */
[C---:B------:R-:W-:Y:S01]  /*eca0*/  HMMA.16816.F32.BF16 R40, R140.reuse, R134, R40 ;  /* 0x000000868c28723c */ /* 0x040fe20000041828 */
[----:B------:R-:W2:Y:S07]  /*ecb0*/  LDSM.16.MT88.4 R132, [R182+0x17000] ;  /* 0x01700000b684783b */ /* 0x000eae0000004200 */
[C---:B------:R-:W-:Y:S08]  /*ecc0*/  HMMA.16816.F32.BF16 R44, R140.reuse, R136, R44 ;  /* 0x000000888c2c723c */ /* 0x040ff0000004182c */
[C---:B------:R-:W-:Y:S01]  /*ecd0*/  HMMA.16816.F32.BF16 R48, R140.reuse, R138, R48 ;  /* 0x0000008a8c30723c */ /* 0x040fe20000041830 */
[----:B------:R-:W4:Y:S07]  /*ece0*/  LDSM.16.MT88.4 R136, [R184+0x17000] ;  /* 0x01700000b888783b */ /* 0x000f2e0000004200 */
[C---:B-----5:R-:W-:Y:S08]  /*ecf0*/  HMMA.16816.F32.BF16 R52, R140.reuse, R148, R52 ;  /* 0x000000948c34723c */ /* 0x060ff00000041834 */
[C---:B------:R-:W-:Y:S01]  /*ed00*/  HMMA.16816.F32.BF16 R56, R140.reuse, R150, R56 ;  /* 0x000000968c38723c */ /* 0x040fe20000041838 */
[----:B------:R-:W-:Y:S07]  /*ed10*/  LDSM.16.MT88.4 R148, [R184+0x11800] ;  /* 0x01180000b894783b */ /* 0x000fee0000004200 */
[C---:B---3--:R-:W-:Y:S08]  /*ed20*/  HMMA.16816.F32.BF16 R60, R140.reuse, R144, R60 ;  /* 0x000000908c3c723c */ /* 0x048ff0000004183c */
[C---:B------:R-:W-:Y:S01]  /*ed30*/  HMMA.16816.F32.BF16 R64, R140.reuse, R146, R64 ;  /* 0x000000928c40723c */ /* 0x040fe20000041840 */
[----:B------:R-:W3:Y:S07]  /*ed40*/  LDSM.16.MT88.4 R144, [R183+0x7000] ;  /* 0x00700000b790783b */ /* 0x000eee0000004200 */
[C---:B-1----:R-:W-:Y:S08]  /*ed50*/  HMMA.16816.F32.BF16 R68, R140.reuse, R152, R68 ;  /* 0x000000988c44723c */ /* 0x042ff00000041844 */
[C---:B------:R-:W-:Y:S08]  /*ed60*/  HMMA.16816.F32.BF16 R72, R140.reuse, R154, R72 ;  /* 0x0000009a8c48723c */ /* 0x040ff00000041848 */
[C---:B------:R-:W-:Y:S08]  /*ed70*/  HMMA.16816.F32.BF16 R76, R140.reuse, R160, R76 ;  /* 0x000000a08c4c723c */ /* 0x040ff0000004184c */
[C---:B------:R-:W-:Y:S08]  /*ed80*/  HMMA.16816.F32.BF16 R80, R140.reuse, R162, R80 ;  /* 0x000000a28c50723c */ /* 0x040ff00000041850 */
[C---:B------:R-:W-:Y:S08]  /*ed90*/  HMMA.16816.F32.BF16 R84, R140.reuse, R168, R84 ;  /* 0x000000a88c54723c */ /* 0x040ff00000041854 */
[C---:B------:R-:W-:Y:S08]  /*eda0*/  HMMA.16816.F32.BF16 R88, R140.reuse, R170, R88 ;  /* 0x000000aa8c58723c */ /* 0x040ff00000041858 */
[C---:B------:R-:W-:Y:S08]  /*edb0*/  HMMA.16816.F32.BF16 R92, R140.reuse, R172, R92 ;  /* 0x000000ac8c5c723c */ /* 0x040ff0000004185c */
[C---:B------:R-:W-:Y:S01]  /*edc0*/  HMMA.16816.F32.BF16 R96, R140.reuse, R174, R96 ;  /* 0x000000ae8c60723c */ /* 0x040fe20000041860 */
[----:B------:R-:W-:Y:S07]  /*edd0*/  LDSM.16.MT88.4 R172, [R183+0x3800] ;  /* 0x00380000b7ac783b */ /* 0x000fee0000004200 */
[C---:B--2---:R-:W-:Y:S08]  /*ede0*/  HMMA.16816.F32.BF16 R100, R140.reuse, R132, R100 ;  /* 0x000000848c64723c */ /* 0x044ff00000041864 */
[C---:B------:R-:W-:Y:S01]  /*edf0*/  HMMA.16816.F32.BF16 R104, R140.reuse, R134, R104 ;  /* 0x000000868c68723c */ /* 0x040fe20000041868 */
[----:B------:R-:W1:Y:S07]  /*ee00*/  LDSM.16.MT88.4 R132, [R185+0x7000] ;  /* 0x00700000b984783b */ /* 0x000e6e0000004200 */
[C---:B----4-:R-:W-:Y:S08]  /*ee10*/  HMMA.16816.F32.BF16 R108, R140.reuse, R136, R108 ;  /* 0x000000888c6c723c */ /* 0x050ff0000004186c */
[C---:B------:R-:W-:Y:S03]  /*ee20*/  HMMA.16816.F32.BF16 R112, R140.reuse, R138, R112 ;  /* 0x0000008a8c70723c */ /* 0x040fe60000041870 */
[----:B------:R-:W-:Y:S04]  /*ee30*/  IMAD.WIDE.U32 R138, R246, -0x2daee0ad, RZ ;  /* 0xd2511f53f68a7825 */ /* 0x000fe800078e00ff */
[--C-:B------:R-:W-:Y:S01]  /*ee40*/  FFMA.FTZ R246, R179, UR4, -R195.reuse ;  /* 0x00000004b3f67c23 */ /* 0x100fe200080108c3 */
[----:B------:R-:W-:Y:S01]  /*ee50*/  FFMA.FTZ R195, R178, UR4, -R195 ;  /* 0x00000004b2c37c23 */ /* 0x000fe200080108c3 */
[C---:B---3--:R-:W-:Y:S04]  /*ee60*/  HMMA.16816.F32.BF16 R116, R140.reuse, R144, R116 ;  /* 0x000000908c74723c */ /* 0x048fe80000041874 */
[----:B------:R-:W2:Y:S01]  /*ee70*/  MUFU.EX2 R246, R246 ;  /* 0x000000f600f67308 */ /* 0x000ea20000000800 */
[----:B------:R-:W-:Y:S02]  /*ee80*/  LOP3.LUT R248, R248, UR22, R139, 0x96, !PT ;  /* 0x00000016f8f87c12 */ /* 0x000fe4000f8e968b */
[----:B------:R-:W-:Y:S02]  /*ee90*/  PRMT R137, R138, 0x7773, RZ ;  /* 0x000077738a897816 */ /* 0x000fe400000000ff */
[C---:B------:R-:W-:Y:S01]  /*eea0*/  LOP3.LUT R145, R248.reuse, 0xffff, RZ, 0xc0, !PT ;  /* 0x0000fffff8917812 */ /* 0x040fe200078ec0ff */
[C---:B------:R-:W-:Y:S04]  /*eeb0*/  HMMA.16816.F32.BF16 R120, R140.reuse, R146, R120 ;  /* 0x000000928c78723c */ /* 0x040fe80000041878 */
[----:B------:R-:W3:Y:S01]  /*eec0*/  MUFU.EX2 R195, R195 ;  /* 0x000000c300c37308 */ /* 0x000ee20000000800 */
[----:B------:R-:W-:Y:S02]  /*eed0*/  SHF.R.U32.HI R145, RZ, 0x8, R145 ;  /* 0x00000008ff917819 */ /* 0x000fe40000011691 */
[----:B------:R-:W-:Y:S02]  /*eee0*/  LOP3.LUT R168, R248, 0xff, RZ, 0xc0, !PT ;  /* 0x000000fff8a87812 */ /* 0x000fe400078ec0ff */
[----:B------:R-:W-:Y:S01]  /*eef0*/  PRMT R136, R138, 0x7772, RZ ;  /* 0x000077728a887816 */ /* 0x000fe200000000ff */
[C---:B-1----:R-:W-:Y:S03]  /*ef00*/  HMMA.16816.F32.BF16 R124, R140.reuse, R132, R124 ;  /* 0x000000848c7c723c */ /* 0x042fe6000004187c */
[----:B------:R-:W-:Y:S02]  /*ef10*/  MOV R170, R138 ;  /* 0x0000008a00aa7202 */ /* 0x000fe40000000f00 */
[----:B------:R-:W-:Y:S02]  /*ef20*/  PRMT R139, R248, 0x7632, R139 ;  /* 0x00007632f88b7816 */ /* 0x000fe4000000008b */
[----:B------:R-:W-:Y:S01]  /*ef30*/  PRMT R168, R168, 0x5410, R145 ;  /* 0x00005410a8a87816 */ /* 0x000fe20000000091 */
[----:B------:R-:W-:Y:S03]  /*ef40*/  HMMA.16816.F32.BF16 R128, R140, R134, R128 ;  /* 0x000000868c80723c */ /* 0x000fe60000041880 */
[----:B------:R-:W-:Y:S02]  /*ef50*/  PRMT R138, R138, 0x7771, RZ ;  /* 0x000077718a8a7816 */ /* 0x000fe400000000ff */
[----:B------:R-:W-:Y:S02]  /*ef60*/  LOP3.LUT R139, R139, 0xff, RZ, 0xc0, !PT ;  /* 0x000000ff8b8b7812 */ /* 0x000fe400078ec0ff */
[----:B------:R-:W-:Y:S02]  /*ef70*/  PRMT R144, R136, 0x5410, R137 ;  /* 0x0000541088907816 */ /* 0x000fe40000000089 */
[----:B------:R-:W-:Y:S02]  /*ef80*/  LOP3.LUT R170, R170, 0xff, RZ, 0xc0, !PT ;  /* 0x000000ffaaaa7812 */ /* 0x000fe400078ec0ff */
[----:B------:R-:W-:Y:S02]  /*ef90*/  SHF.R.U32.HI R169, RZ, 0x18, R248 ;  /* 0x00000018ffa97819 */ /* 0x000fe400000116f8 */
[----:B------:R-:W-:Y:S02]  /*efa0*/  PRMT R170, R170, 0x5410, R138 ;  /* 0x00005410aaaa7816 */ /* 0x000fe4000000008a */
[----:B------:R-:W-:Y:S02]  /*efb0*/  PRMT R169, R139, 0x5410, R169 ;  /* 0x000054108ba97816 */ /* 0x000fe400000000a9 */
[--C-:B------:R-:W-:Y:S01]  /*efc0*/  HSET2.LE.AND R168, R168, R176.reuse, PT ;  /* 0x000000b0a8a87233 */ /* 0x100fe20003803000 */
[----:B------:R-:W1:Y:S01]  /*efd0*/  LDSM.16.MT88.4 R136, [R183+0x1800] ;  /* 0x00180000b788783b */ /* 0x000e620000004200 */
[----:B------:R-:W-:Y:S02]  /*efe0*/  LOP3.LUT R171, R144, 0xff00ff, RZ, 0xc0, !PT ;  /* 0x00ff00ff90ab7812 */ /* 0x000fe400078ec0ff */
[C---:B------:R-:W-:Y:S01]  /*eff0*/  F2FP.BF16.F32.PACK_AB R144, R198.reuse, R199 ;  /* 0x000000c7c690723e */ /* 0x040fe200000010ff */
[----:B------:R-:W-:Y:S01]  /*f000*/  FADD.FTZ R198, R198, R244 ;  /* 0x000000f4c6c67221 */ /* 0x000fe20000010000 */
[--C-:B------:R-:W-:Y:S02]  /*f010*/  HSET2.LE.AND R170, R170, R176.reuse, PT ;  /* 0x000000b0aaaa7233 */ /* 0x100fe40003803000 */
[--C-:B------:R-:W-:Y:S01]  /*f020*/  HSET2.LE.AND R169, R169, R176.reuse, PT ;  /* 0x000000b0a9a97233 */ /* 0x100fe20003803000 */
[----:B--2---:R-:W-:Y:S01]  /*f030*/  FADD.FTZ R198, R246, R198 ;  /* 0x000000c6f6c67221 */ /* 0x004fe20000010000 */
[----:B------:R-:W-:Y:S02]  /*f040*/  HSET2.LE.AND R171, R171, R176, PT ;  /* 0x000000b0abab7233 */ /* 0x000fe40003803000 */
[----:B------:R-:W-:Y:S01]  /*f050*/  LOP3.LUT R168, R144, R168, RZ, 0xc0, !PT ;  /* 0x000000a890a87212 */ /* 0x000fe200078ec0ff */
[----:B------:R-:W-:Y:S01]  /*f060*/  LDSM.16.MT88.4 R176, [R183+0x5800] ;  /* 0x00580000b7b0783b */ /* 0x000fe20000004200 */
[C---:B------:R-:W-:Y:S01]  /*f070*/  F2FP.BF16.F32.PACK_AB R133, R196.reuse, R197 ;  /* 0x000000c5c485723e */ /* 0x040fe200000010ff */
[----:B------:R-:W-:Y:S01]  /*f080*/  FADD.FTZ R196, R196, R242 ;  /* 0x000000f2c4c47221 */ /* 0x000fe20000010000 */
[C---:B---3--:R-:W-:Y:S01]  /*f090*/  F2FP.BF16.F32.PACK_AB R132, R195.reuse, R246 ;  /* 0x000000f6c384723e */ /* 0x048fe200000010ff */
[----:B------:R-:W-:Y:S01]  /*f0a0*/  FADD.FTZ R237, R195, R198 ;  /* 0x000000c6c3ed7221 */ /* 0x000fe20000010000 */
[----:B------:R-:W-:Y:S01]  /*f0b0*/  F2FP.BF16.F32.PACK_AB R144, R165, R166 ;  /* 0x000000a6a590723e */ /* 0x000fe200000010ff */
[----:B------:R-:W-:Y:S01]  /*f0c0*/  FADD.FTZ R196, R166, R196 ;  /* 0x000000c4a6c47221 */ /* 0x000fe20000010000 */
[----:B------:R-:W-:Y:S02]  /*f0d0*/  LOP3.LUT R169, R133, R169, RZ, 0xc0, !PT ;  /* 0x000000a985a97212 */ /* 0x000fe400078ec0ff */
[----:B------:R-:W-:Y:S01]  /*f0e0*/  LOP3.LUT R170, R132, R170, RZ, 0xc0, !PT ;  /* 0x000000aa84aa7212 */ /* 0x000fe200078ec0ff */
[----:B------:R-:W-:Y:S01]  /*f0f0*/  FADD.FTZ R236, R165, R196 ;  /* 0x000000c4a5ec7221 */ /* 0x000fe20000010000 */
[----:B------:R-:W-:Y:S01]  /*f100*/  LOP3.LUT R171, R144, R171, RZ, 0xc0, !PT ;  /* 0x000000ab90ab7212 */ /* 0x000fe200078ec0ff */
[----:B------:R-:W2:Y:S06]  /*f110*/  LDSM.16.MT88.4 R132, [R185+0x1800] ;  /* 0x00180000b984783b */ /* 0x000eac0000004200 */
[C---:B------:R-:W-:Y:S02]  /*f120*/  HMMA.16816.F32.BF16 R160, R168.reuse, R156, R4 ;  /* 0x0000009ca8a0723c */ /* 0x040fe40000041804 */
[----:B------:R-:W3:Y:S06]  /*f130*/  LDSM.16.MT88.4 R4, [R182+0x13800] ;  /* 0x01380000b604783b */ /* 0x000eec0000004200 */
[C---:B------:R-:W-:Y:S02]  /*f140*/  HMMA.16816.F32.BF16 R156, R168.reuse, R158, R8 ;  /* 0x0000009ea89c723c */ /* 0x040fe40000041808 */
[----:B------:R-:W4:Y:S06]  /*f150*/  LDSM.16.MT88.4 R8, [R184+0x13800] ;  /* 0x01380000b808783b */ /* 0x000f2c0000004200 */
[C---:B------:R-:W-:Y:S02]  /*f160*/  HMMA.16816.F32.BF16 R152, R168.reuse, R148, R12 ;  /* 0x00000094a898723c */ /* 0x040fe4000004180c */
[----:B------:R-:W5:Y:S06]  /*f170*/  LDSM.16.MT88.4 R12, [R185+0x3800] ;  /* 0x00380000b90c783b */ /* 0x000f6c0000004200 */
[C---:B------:R-:W-:Y:S02]  /*f180*/  HMMA.16816.F32.BF16 R148, R168.reuse, R150, R16 ;  /* 0x00000096a894723c */ /* 0x040fe40000041810 */
[----:B------:R-:W5:Y:S06]  /*f190*/  LDSM.16.MT88.4 R16, [R182+0x15800] ;  /* 0x01580000b610783b */ /* 0x000f6c0000004200 */
[C---:B-1----:R-:W-:Y:S02]  /*f1a0*/  HMMA.16816.F32.BF16 R144, R168.reuse, R136, R20 ;  /* 0x00000088a890723c */ /* 0x042fe40000041814 */
[----:B------:R-:W1:Y:S06]  /*f1b0*/  LDSM.16.MT88.4 R20, [R184+0x15800] ;  /* 0x01580000b814783b */ /* 0x000e6c0000004200 */
[C---:B------:R-:W-:Y:S02]  /*f1c0*/  HMMA.16816.F32.BF16 R140, R168.reuse, R138, R24 ;  /* 0x0000008aa88c723c */ /* 0x040fe40000041818 */
[----:B------:R-:W1:Y:S06]  /*f1d0*/  LDSM.16.MT88.4 R24, [R185+0x5800] ;  /* 0x00580000b918783b */ /* 0x000e6c0000004200 */
[C---:B--2---:R-:W-:Y:S02]  /*f1e0*/  HMMA.16816.F32.BF16 R136, R168.reuse, R132, R28 ;  /* 0x00000084a888723c */ /* 0x044fe4000004181c */
[----:B------:R-:W2:Y:S06]  /*f1f0*/  LDSM.16.MT88.4 R28, [R182+0x17800] ;  /* 0x01780000b61c783b */ /* 0x000eac0000004200 */
[C---:B------:R-:W-:Y:S08]  /*f200*/  HMMA.16816.F32.BF16 R132, R168.reuse, R134, R32 ;  /* 0x00000086a884723c */ /* 0x040ff00000041820 */
        /* <DEDUP_REMOVED lines=9> */
[C---:B------:R-:W-:Y:S01]  /*f2a0*/  HMMA.16816.F32.BF16 R64, R168.reuse, R14, R64 ;  /* 0x0000000ea840723c */ /* 0x040fe20000041840 */
[----:B------:R-:W5:Y:S07]  /*f2b0*/  LDSM.16.MT88.4 R12, [R185+0x7800] ;  /* 0x00780000b90c783b */ /* 0x000f6e0000004200 */
        /* <DEDUP_REMOVED lines=10> */
[C---:B---3--:R-:W-:Y:S01]  /*f360*/  HMMA.16816.F32.BF16 R108, R168.reuse, R4, R108 ;  /* 0x00000004a86c723c */ /* 0x048fe2000004186c */
[----:B------:R-:W1:Y:S07]  /*f370*/  LDC.64 R4, c[0x0][0x3c0] ;  /* 0x0000f000ff047b82 */ /* 0x000e6e0000000a00 */
[C---:B------:R-:W-:Y:S08]  /*f380*/  HMMA.16816.F32.BF16 R112, R168.reuse, R6, R112 ;  /* 0x00000006a870723c */ /* 0x040ff00000041870 */
[C---:B----4-:R-:W-:Y:S08]  /*f390*/  HMMA.16816.F32.BF16 R116, R168.reuse, R8, R116 ;  /* 0x00000008a874723c */ /* 0x050ff00000041874 */
[C---:B------:R-:W-:Y:S03]  /*f3a0*/  HMMA.16816.F32.BF16 R120, R168.reuse, R10, R120 ;  /* 0x0000000aa878723c */ /* 0x040fe60000041878 */
[C---:B-1----:R-:W-:Y:S02]  /*f3b0*/  SHF.L.U64.HI R5, R4.reuse, 0x7, R5 ;  /* 0x0000000704057819 */ /* 0x042fe40000010205 */
[----:B------:R-:W-:Y:S03]  /*f3c0*/  LEA R240, P0, -R4, R240, 0x7 ;  /* 0x000000f004f07211 */ /* 0x000fe600078039ff */
[C---:B-----5:R-:W-:Y:S03]  /*f3d0*/  HMMA.16816.F32.BF16 R124, R168.reuse, R12, R124 ;  /* 0x0000000ca87c723c */ /* 0x060fe6000004187c */
[----:B------:R-:W-:Y:S05]  /*f3e0*/  IADD3.X R241, PT, PT, R241, ~R5, RZ, P0, !PT ;  /* 0x80000005f1f17210 */ /* 0x000fea00007fe4ff */
[----:B------:R-:W-:Y:S01]  /*f3f0*/  HMMA.16816.F32.BF16 R128, R168, R14, R128 ;  /* 0x0000000ea880723c */ /* 0x000fe20000041880 */
[----:B------:R-:W-:Y:S08]  /*f400*/  @!UPT UIADD3 URZ, UPT, UPT, URZ, URZ, URZ ;  /* 0x000000fffffff290 */ /* 0x000ff0000fffe0ff */
[----:B------:R-:W-:Y:S11]  /*f410*/  BRA.U UP0, `(.L_x_1149) ;  /* 0xffffffbd00bc7547 */ /* 0x000ff6000b83ffff */
.L_x_1148:
[----:B------:R-:W1:Y:S01]  /*f420*/  SHFL.BFLY PT, R8, R237, 0x2, 0x1f ;  /* 0x0c401f00ed087f89 */ /* 0x000e6200000e0000 */
[----:B------:R-:W2:Y:S01]  /*f430*/  LDCU UR4, c[0x0][0x4fc] ;  /* 0x00009f80ff0477ac */ /* 0x000ea20008000800 */
[C---:B------:R-:W-:Y:S01]  /*f440*/  SHF.L.U32 R9, R180.reuse, 0x4, RZ ;  /* 0x00000004b4097819 */ /* 0x040fe200000006ff */
[----:B------:R-:W3:Y:S01]  /*f450*/  S2UR UR10, SR_CTAID.Y ;  /* 0x00000000000a79c3 */ /* 0x000ee20000002600 */
[----:B------:R-:W4:Y:S01]  /*f460*/  SHFL.BFLY PT, R0, R236, 0x2, 0x1f ;  /* 0x0c401f00ec007f89 */ /* 0x000f2200000e0000 */
[----:B------:R-:W-:Y:S01]  /*f470*/  SHF.L.U32 R4, R180, 0x1, RZ ;  /* 0x00000001b4047819 */ /* 0x000fe200000006ff */
[----:B------:R-:W-:Y:S01]  /*f480*/  UISETP.NE.AND UP3, UPT, UR15, -0x1, UPT ;  /* 0xffffffff0f00788c */ /* 0x000fe2000bf65270 */
[----:B------:R-:W-:Y:S01]  /*f490*/  LOP3.LUT R9, R9, 0x1c0, RZ, 0xc0, !PT ;  /* 0x000001c009097812 */ /* 0x000fe200078ec0ff */
[----:B------:R-:W5:Y:S01]  /*f4a0*/  LDCU.U8 UR12, c[0x0][0x549] ;  /* 0x0000a920ff0c77ac */ /* 0x000f620008000000 */
[----:B------:R-:W-:Y:S02]  /*f4b0*/  LOP3.LUT R2, R4, 0x6, RZ, 0xc0, !PT ;  /* 0x0000000604027812 */ /* 0x000fe400078ec0ff */
[----:B------:R-:W-:Y:S01]  /*f4c0*/  LOP3.LUT R9, R9, 0x38, R4, 0xf8, !PT ;  /* 0x0000003809097812 */ /* 0x000fe200078ef804 */
[----:B------:R-:W-:Y:S01]  /*f4d0*/  UISETP.NE.AND UP2, UPT, UR15, -0x1, UPT ;  /* 0xffffffff0f00788c */ /* 0x000fe2000bf45270 */
[----:B------:R-:W-:-:S02]  /*f4e0*/  LOP3.LUT P0, RZ, R180, 0x10, RZ, 0xc0, !PT ;  /* 0x00000010b4ff7812 */ /* 0x000fc4000780c0ff */
[----:B------:R-:W-:Y:S02]  /*f4f0*/  LOP3.LUT P2, RZ, R180, 0x8, RZ, 0xc0, !PT ;  /* 0x00000008b4ff7812 */ /* 0x000fe4000784c0ff */
[----:B------:R-:W3:Y:S02]  /*f500*/  @!UP3 LDCU.64 UR8, c[0x0][0x400] ;  /* 0x00008000ff08b7ac */ /* 0x000ee40008000a00 */
[----:B------:R-:W-:Y:S01]  /*f510*/  SEL R220, R220, 0xffffffe0, !P2 ;  /* 0xffffffe0dcdc7807 */ /* 0x000fe20005000000 */
[----:B-1----:R-:W-:Y:S01]  /*f520*/  FADD.FTZ R8, R8, R237 ;  /* 0x000000ed08087221 */ /* 0x002fe20000010000 */
[----:B-----5:R-:W-:Y:S01]  /*f530*/  UISETP.NE.AND UP1, UPT, UR12, URZ, UPT ;  /* 0x000000ff0c00728c */ /* 0x020fe2000bf25270 */
[----:B----4-:R-:W-:Y:S01]  /*f540*/  FADD.FTZ R236, R0, R236 ;  /* 0x000000ec00ec7221 */ /* 0x010fe20000010000 */
[----:B------:R-:W1:Y:S02]  /*f550*/  LDCU UR12, c[0x0][0x434] ;  /* 0x00008680ff0c77ac */ /* 0x000e640008000800 */
[----:B------:R-:W4:Y:S04]  /*f560*/  SHFL.BFLY PT, R0, R8, 0x1, 0x1f ;  /* 0x0c201f0008007f89 */ /* 0x000f2800000e0000 */
[----:B------:R-:W5:Y:S01]  /*f570*/  SHFL.BFLY PT, R7, R236, 0x1, 0x1f ;  /* 0x0c201f00ec077f89 */ /* 0x000f6200000e0000 */
[----:B---3--:R-:W-:Y:S01]  /*f580*/  @!UP3 UIMAD.WIDE.U32 UR18, UR10, UR8, URZ ;  /* 0x000000080a12b2a5 */ /* 0x008fe2000f8e00ff */
[----:B------:R-:W1:Y:S03]  /*f590*/  LDCU UR8, c[0x0][0x434] ;  /* 0x00008680ff0877ac */ /* 0x000e660008000800 */
[----:B------:R-:W-:Y:S01]  /*f5a0*/  @!UP3 UIMAD UR11, UR10, UR9, UR19 ;  /* 0x000000090a0bb2a4 */ /* 0x000fe2000f8e0213 */
[----:B------:R-:W3:Y:S01]  /*f5b0*/  LDCU.U8 UR9, c[0x0][0x548] ;  /* 0x0000a900ff0977ac */ /* 0x000ee20008000000 */
[----:B------:R-:W1:Y:S01]  /*f5c0*/  @UP1 LDCU UR13, c[0x0][0x430] ;  /* 0x00008600ff0d17ac */ /* 0x000e620008000800 */
[----:B----4-:R-:W-:Y:S01]  /*f5d0*/  FADD.FTZ R8, R8, R0 ;  /* 0x0000000008087221 */ /* 0x010fe20000010000 */
[----:B------:R-:W-:Y:S01]  /*f5e0*/  SHF.L.U32 R0, R180, 0x5, RZ ;  /* 0x00000005b4007819 */ /* 0x000fe200000006ff */
[----:B-----5:R-:W-:-:S02]  /*f5f0*/  FADD.FTZ R7, R236, R7 ;  /* 0x00000007ec077221 */ /* 0x020fc40000010000 */
[----:B------:R-:W4:Y:S01]  /*f600*/  MUFU.RCP R6, R8 ;  /* 0x0000000800067308 */ /* 0x000f220000001000 */
[----:B------:R-:W-:Y:S01]  /*f610*/  FSETP.NE.FTZ.AND P4, PT, R8, RZ, PT ;  /* 0x000000ff0800720b */ /* 0x000fe20003f95000 */
[----:B---3--:R-:W-:Y:S01]  /*f620*/  UISETP.NE.AND UP0, UPT, UR9, URZ, !UP1 ;  /* 0x000000ff0900728c */ /* 0x008fe2000cf05270 */
[----:B------:R-:W-:Y:S02]  /*f630*/  LOP3.LUT R0, R2, 0x7c00, R0, 0xf8, !PT ;  /* 0x00007c0002007812 */ /* 0x000fe400078ef800 */
[----:B------:R-:W-:Y:S02]  /*f640*/  FSETP.NE.FTZ.AND P3, PT, R7, RZ, PT ;  /* 0x000000ff0700720b */ /* 0x000fe40003f75000 */
[----:B------:R-:W-:Y:S01]  /*f650*/  LOP3.LUT R0, R0, R9, RZ, 0xfc, !PT ;  /* 0x0000000900007212 */ /* 0x000fe200078efcff */
[----:B------:R-:W3:Y:S01]  /*f660*/  MUFU.RCP R5, R7 ;  /* 0x0000000700057308 */ /* 0x000ee20000001000 */
[----:B------:R-:W-:Y:S02]  /*f670*/  MOV R2, 0x10 ;  /* 0x0000001000027802 */ /* 0x000fe40000000f00 */
[----:B------:R-:W-:-:S02]  /*f680*/  LEA R0, R0, UR6, 0x1 ;  /* 0x0000000600007c11 */ /* 0x000fc4000f8e08ff */
[----:B------:R-:W-:Y:S02]  /*f690*/  SEL R2, R2, 0xfffffff0, !P1 ;  /* 0xfffffff002027807 */ /* 0x000fe40004800000 */
[----:B------:R-:W-:Y:S02]  /*f6a0*/  IADD3 R10, PT, PT, R0, 0x40, RZ ;  /* 0x00000040000a7810 */ /* 0x000fe40007ffe0ff */
[----:B----4-:R-:W-:Y:S02]  /*f6b0*/  FSEL R6, R6, 1, P4 ;  /* 0x3f80000006067808 */ /* 0x010fe40002000000 */
[C---:B------:R-:W-:Y:S02]  /*f6c0*/  IADD3 R9, PT, PT, R0.reuse, R220, RZ ;  /* 0x000000dc00097210 */ /* 0x040fe40007ffe0ff */
[----:B------:R-:W-:Y:S01]  /*f6d0*/  @P0 IADD3 R10, PT, PT, R0, -0x40, RZ ;  /* 0xffffffc0000a0810 */ /* 0x000fe20007ffe0ff */
[----:B--2---:R-:W-:Y:S01]  /*f6e0*/  FMUL.FTZ R6, R6, UR4 ;  /* 0x0000000406067c20 */ /* 0x004fe20008410000 */
[----:B------:R-:W-:-:S02]  /*f6f0*/  IADD3 R4, PT, PT, R0, R2, RZ ;  /* 0x0000000200047210 */ /* 0x000fc40007ffe0ff */
[----:B---3--:R-:W-:Y:S01]  /*f700*/  FSEL R5, R5, 1, P3 ;  /* 0x3f80000005057808 */ /* 0x008fe20001800000 */
[C---:B------:R-:W-:Y:S01]  /*f710*/  FMUL.FTZ R160, R6.reuse, R160 ;  /* 0x000000a006a07220 */ /* 0x040fe20000410000 */
[C---:B------:R-:W-:Y:S01]  /*f720*/  FMUL.FTZ R161, R6.reuse, R161 ;  /* 0x000000a106a17220 */ /* 0x040fe20000410000 */
[C---:B------:R-:W-:Y:S01]  /*f730*/  FMUL.FTZ R156, R6.reuse, R156 ;  /* 0x0000009c069c7220 */ /* 0x040fe20000410000 */
[C---:B------:R-:W-:Y:S01]  /*f740*/  FMUL.FTZ R157, R6.reuse, R157 ;  /* 0x0000009d069d7220 */ /* 0x040fe20000410000 */
[----:B------:R-:W-:Y:S01]  /*f750*/  FMUL.FTZ R5, R5, UR4 ;  /* 0x0000000405057c20 */ /* 0x000fe20008410000 */
[C---:B------:R-:W-:Y:S01]  /*f760*/  FMUL.FTZ R152, R6.reuse, R152 ;  /* 0x0000009806987220 */ /* 0x040fe20000410000 */
[C---:B------:R-:W-:Y:S01]  /*f770*/  FMUL.FTZ R153, R6.reuse, R153 ;  /* 0x0000009906997220 */ /* 0x040fe20000410000 */
[----:B------:R-:W2:Y:S01]  /*f780*/  @UP3 LDCU.64 UR4, c[0x0][0x408] ;  /* 0x00008100ff0437ac */ /* 0x000ea20008000a00 */
        /* <DEDUP_REMOVED lines=18> */
[----:B------:R-:W-:Y:S01]  /*f8b0*/  F2FP.BF16.F32.PACK_AB R160, R161, R160 ;  /* 0x000000a0a1a0723e */ /* 0x000fe200000010ff */
[C---:B------:R-:W-:Y:S01]  /*f8c0*/  FMUL.FTZ R136, R6.reuse, R136 ;  /* 0x0000008806887220 */ /* 0x040fe20000410000 */
[----:B------:R-:W-:Y:S01]  /*f8d0*/  F2FP.BF16.F32.PACK_AB R162, R163, R162 ;  /* 0x000000a2a3a2723e */ /* 0x000fe200000010ff */
        /* <DEDUP_REMOVED lines=21> */
[----:B------:R-:W-:Y:S01]  /*fa30*/  IADD3 R220, PT, PT, R220, R10, RZ ;  /* 0x0000000adcdc7210 */ /* 0x000fe20007ffe0ff */
        /* <DEDUP_REMOVED lines=13> */
[C---:B------:R-:W-:Y:S01]  /*fb10*/  FMUL.FTZ R49, R6.reuse, R49 ;  /* 0x0000003106317220 */ /* 0x040fe20000410000 */
[C---:B------:R-:W-:Y:S01]  /*fb20*/  FMUL.FTZ R50, R5.reuse, R50 ;  /* 0x0000003205327220 */ /* 0x040fe20000410000 */
[----:B------:R-:W-:Y:S01]  /*fb30*/  FMUL.FTZ R51, R5, R51 ;  /* 0x0000003305337220 */ /* 0x000fe20000410000 */
[----:B------:R-:W-:Y:S01]  /*fb40*/  F2FP.BF16.F32.PACK_AB R136, R137, R136 ;  /* 0x000000888988723e */ /* 0x000fe200000010ff */
[----:B------:R-:W-:Y:S01]  /*fb50*/  STS [R4], R156 ;  /* 0x0000009c04007388 */ /* 0x000fe20000000800 */
[----:B------:R-:W-:Y:S01]  /*fb60*/  F2FP.BF16.F32.PACK_AB R138, R139, R138 ;  /* 0x0000008a8b8a723e */ /* 0x000fe200000010ff */
[C---:B------:R-:W-:Y:S01]  /*fb70*/  FMUL.FTZ R52, R6.reuse, R52 ;  /* 0x0000003406347220 */ /* 0x040fe20000410000 */
[C---:B------:R-:W-:Y:S01]  /*fb80*/  FMUL.FTZ R53, R6.reuse, R53 ;  /* 0x0000003506357220 */ /* 0x040fe20000410000 */
        /* <DEDUP_REMOVED lines=53> */
[----:B------:R-:W-:Y:S01]  /*fee0*/  STS [R0+0x2000], R36 ;  /* 0x0020002400007388 */ /* 0x000fe20000000800 */
        /* <DEDUP_REMOVED lines=17> */
[----:B--2---:R-:W-:Y:S01]  /*10000*/  @UP3 UIMAD.WIDE.U32 UR20, UR15, UR4, URZ ;  /* 0x000000040f1432a5 */ /* 0x004fe2000f8e00ff */
[C---:B------:R-:W-:Y:S01]  /*10010*/  FMUL.FTZ R88, R6.reuse, R88 ;  /* 0x0000005806587220 */ /* 0x040fe20000410000 */
[----:B------:R-:W-:Y:S01]  /*10020*/  STS [R9+0x2400], R46 ;  /* 0x0024002e09007388 */ /* 0x000fe20000000800 */
[C---:B------:R-:W-:Y:S01]  /*10030*/  FMUL.FTZ R89, R6.reuse, R89 ;  /* 0x0000005906597220 */ /* 0x040fe20000410000 */
[C---:B------:R-:W-:Y:S01]  /*10040*/  FMUL.FTZ R90, R5.reuse, R90 ;  /* 0x0000005a055a7220 */ /* 0x040fe20000410000 */
[----:B------:R-:W-:Y:S01]  /*10050*/  FMUL.FTZ R91, R5, R91 ;  /* 0x0000005b055b7220 */ /* 0x000fe20000410000 */
[----:B------:R-:W-:Y:S01]  /*10060*/  F2FP.BF16.F32.PACK_AB R68, R69, R68 ;  /* 0x000000444544723e */ /* 0x000fe200000010ff */
[----:B------:R-:W-:Y:S01]  /*10070*/  STS [R11+0x2000], R48 ;  /* 0x002000300b007388 */ /* 0x000fe20000000800 */
[----:B------:R-:W-:Y:S01]  /*10080*/  F2FP.BF16.F32.PACK_AB R70, R71, R70 ;  /* 0x000000464746723e */ /* 0x000fe200000010ff */
[----:B------:R-:W1:Y:S01]  /*10090*/  @UP1 LDCU UR4, c[0x0][0x430] ;  /* 0x00008600ff0417ac */ /* 0x000e620008000800 */
        /* <DEDUP_REMOVED lines=72> */
[----:B-1----:R-:W-:Y:S01]  /*10520*/  @UP1 UIMAD UR12, UR4, UR8, URZ ;  /* 0x00000008040c12a4 */ /* 0x002fe2000f8e02ff */
        /* <DEDUP_REMOVED lines=55> */
.L_x_1152:
[----:B------:R1:W-:Y:S01]  /*108a0*/  STS [R2+0x6000], R6 ;  /* 0x0060000602007388 */ /* 0x0003e20000000800 */
[----:B------:R-:W-:Y:S01]  /*108b0*/  LEA R0, R0, UR6, 0x1 ;  /* 0x0000000600007c11 */ /* 0x000fe2000f8e08ff */
[----:B------:R-:W2:Y:S01]  /*108c0*/  S2UR UR6, SR_CTAID.X ;  /* 0x00000000000679c3 */ /* 0x000ea20000002500 */
[----:B------:R-:W-:Y:S01]  /*108d0*/  UIMAD UR12, UR4, UR12, URZ ;  /* 0x0000000c040c72a4 */ /* 0x000fe2000f8e02ff */
[----:B------:R4:W-:Y:S01]  /*108e0*/  STS [R2+0x6400], R5 ;  /* 0x0064000502007388 */ /* 0x0009e20000000800 */
[----:B------:R-:W-:Y:S01]  /*108f0*/  LOP3.LUT P0, RZ, R180, 0x3, RZ, 0xc0, !PT ;  /* 0x00000003b4ff7812 */ /* 0x000fe2000780c0ff */
[----:B------:R-:W-:Y:S01]  /*10900*/  USEL UR15, UR15, URZ, UP0 ;  /* 0x000000ff0f0f7287 */ /* 0x000fe20008000000 */
[----:B------:R-:W-:-:S03]  /*10910*/  LOP3.LUT R181, R181, 0x30, RZ, 0xc0, !PT ;  /* 0x00000030b5b57812 */ /* 0x000fc600078ec0ff */
[----:B------:R-:W-:Y:S01]  /*10920*/  BAR.SYNC.DEFER_BLOCKING 0x0 ;  /* 0x0000000000007b1d */ /* 0x000fe20000010000 */
[----:B------:R-:W-:Y:S01]  /*10930*/  @!UP0 UIMAD UR12, UR10, UR5, UR12 ;  /* 0x000000050a0c82a4 */ /* 0x000fe2000f8e020c */
[----:B---3--:R-:W-:Y:S01]  /*10940*/  SHF.R.U32.HI R9, RZ, 0x2, R180 ;  /* 0x00000002ff097819 */ /* 0x008fe200000116b4 */
[----:B------:R-:W-:Y:S02]  /*10950*/  USEL UR14, UR14, URZ, UP0 ;  /* 0x000000ff0e0e7287 */ /* 0x000fe40008000000 */
[----:B------:R-:W-:-:S03]  /*10960*/  USHF.R.S32.HI UR8, URZ, 0x1f, UR12 ;  /* 0x0000001fff087899 */ /* 0x000fc6000801140c */
[----:B------:R-:W3:Y:S01]  /*10970*/  @P4 LDC R4, c[0x0][0x458] ;  /* 0x00011600ff044b82 */ /* 0x000ee20000000800 */
[----:B------:R-:W-:Y:S01]  /*10980*/  BSSY.RECONVERGENT B0, `(.L_x_1153) ;  /* 0x0000024000007945 */ /* 0x000fe20003800200 */
[----:B------:R-:W3:Y:S01]  /*10990*/  S2R R24, SR_CTAID.X ;  /* 0x0000000000187919 */ /* 0x000ee20000002500 */
[----:B-1----:R-:W1:Y:S01]  /*109a0*/  @P3 MUFU.LG2 R6, R7 ;  /* 0x0000000700063308 */ /* 0x002e620000000c00 */
[----:B--2---:R-:W-:-:S04]  /*109b0*/  UIMAD UR9, UR6, UR13, URZ ;  /* 0x0000000d060972a4 */ /* 0x004fc8000f8e02ff */
[----:B----4-:R-:W2:Y:S01]  /*109c0*/  @P3 LDC R2, c[0x0][0x458] ;  /* 0x00011600ff023b82 */ /* 0x010ea20000000800 */
[----:B------:R-:W-:Y:S01]  /*109d0*/  USHF.L.U32 UR9, UR9, 0x6, URZ ;  /* 0x0000000609097899 */ /* 0x000fe200080006ff */
[----:B------:R4:W2:Y:S01]  /*109e0*/  LDS.128 R12, [R0+0x1800] ;  /* 0x00180000000c7984 */ /* 0x0008a20000000c00 */
[----:B------:R-:W5:Y:S02]  /*109f0*/  @P4 MUFU.LG2 R5, R8 ;  /* 0x0000000800054308 */ /* 0x000f640000000c00 */
[----:B------:R-:W-:Y:S02]  /*10a00*/  USHF.R.S32.HI UR5, URZ, 0x1f, UR9 ;  /* 0x0000001fff057899 */ /* 0x000fe40008011409 */
[----:B------:R-:W-:-:S04]  /*10a10*/  UIADD3 UR15, UP1, UP0, UR9, UR15, UR12 ;  /* 0x0000000f090f7290 */ /* 0x000fc8000f83e00c */
[----:B------:R-:W-:Y:S01]  /*10a20*/  UIADD3.X UR5, UPT, UPT, UR5, UR14, UR8, UP1, UP0 ;  /* 0x0000000e05057290 */ /* 0x000fe20008fe0408 */
[----:B-1----:R-:W-:Y:S01]  /*10a30*/  @P3 FMUL.FTZ R10, R6, 0.69314718246459960938 ;  /* 0x3f317218060a3820 */ /* 0x002fe20000410000 */
[----:B------:R-:W-:Y:S02]  /*10a40*/  MOV R7, 0x7f800000 ;  /* 0x7f80000000077802 */ /* 0x000fe40000000f00 */
[----:B------:R-:W-:Y:S01]  /*10a50*/  LOP3.LUT R6, R181, 0x7, R9, 0xf8, !PT ;  /* 0x00000007b5067812 */ /* 0x000fe200078ef809 */
[----:B-----5:R-:W-:Y:S01]  /*10a60*/  @P4 FMUL.FTZ R5, R5, 0.69314718246459960938 ;  /* 0x3f31721805054820 */ /* 0x020fe20000410000 */
[----:B------:R-:W-:Y:S02]  /*10a70*/  IMAD.MOV.U32 R8, RZ, RZ, 0x7f800000 ;  /* 0x7f800000ff087424 */ /* 0x000fe400078e00ff */
[----:B--2---:R-:W-:Y:S01]  /*10a80*/  @P3 FFMA.FTZ R7, R3, R2, R10 ;  /* 0x0000000203073223 */ /* 0x004fe2000001000a */
        /* <DEDUP_REMOVED lines=19> */
.L_x_1154:
[----:B------:R-:W-:Y:S05]  /*10bc0*/  BSYNC.RECONVERGENT B0 ;  /* 0x0000000000007941 */ /* 0x000fea0003800200 */
.L_x_1153:
        /* <DEDUP_REMOVED lines=36> */
.L_x_1156:
[----:B------:R-:W-:Y:S05]  /*10e10*/  BSYNC.RECONVERGENT B0 ;  /* 0x0000000000007941 */ /* 0x000fea0003800200 */
.L_x_1155:
        /* <DEDUP_REMOVED lines=22> */
.L_x_1158:
[----:B------:R-:W-:Y:S05]  /*10f80*/  BSYNC.RECONVERGENT B0 ;  /* 0x0000000000007941 */ /* 0x000fea0003800200 */
.L_x_1157:
        /* <DEDUP_REMOVED lines=22> */
.L_x_1160:
[----:B------:R-:W-:Y:S05]  /*110f0*/  BSYNC.RECONVERGENT B0 ;  /* 0x0000000000007941 */ /* 0x000fea0003800200 */
.L_x_1159:
        /* <DEDUP_REMOVED lines=21> */
.L_x_1161:
        /* <DEDUP_REMOVED lines=11> */
.L_x_2354:


//--------------------- .text._ZN5flash16flash_fwd_kernelI23Flash_fwd_kernel_traitsILi256ELi64ELi64ELi4ELb0ELb0EN7cutlass10bfloat16_tE19Flash_kernel_traitsILi256ELi64ELi64ELi4ES3_EELb0ELb0ELb1ELb0ELb0ELb1ELb1ELb0EEEvNS_16Flash_fwd_paramsE --------------------------
	.section	.text._ZN5flash16flash_fwd_kernelI23Flash_fwd_kernel_traitsILi256ELi64ELi64ELi4ELb0ELb0EN7cutlass10bfloat16_tE19Flash_kernel_traitsILi256ELi64ELi64ELi4ES3_EELb0ELb0ELb1ELb0ELb0ELb1ELb1ELb0EEEvNS_16Flash_fwd_paramsE,"ax",@progbits
	.align	128
        .global         _ZN5flash16flash_fwd_kernelI23Flash_fwd_kernel_traitsILi256ELi64ELi64ELi4ELb0ELb0EN7cutlass10bfloat16_tE19Flash_kernel_traitsILi256ELi64ELi64ELi4ES3_EELb0ELb0ELb1ELb0ELb0ELb1ELb1ELb0EEEvNS_16Flash_fwd_paramsE
        .type           _ZN5flash16flash_fwd_kernelI23Flash_fwd_kernel_traitsILi256ELi64ELi64ELi4ELb0ELb0EN7cutlass10bfloat16_tE19Flash_kernel_traitsILi256ELi64ELi64ELi4ES3_EELb0ELb0ELb1ELb0ELb0ELb1ELb1ELb0EEEvNS_16Flash_fwd_paramsE,@function
        .size           _ZN5flash16flash_fwd_kernelI23Flash_fwd_kernel_traitsILi256ELi64ELi64ELi4ELb0ELb0EN7cutlass10bfloat16_tE19Flash_kernel_traitsILi256ELi64ELi64ELi4ES3_EELb0ELb0ELb1ELb0ELb0ELb1ELb1ELb0EEEvNS_16Flash_fwd_paramsE,(.L_x_2355 - _ZN5flash16flash_fwd_kernelI23Flash_fwd_kernel_traitsILi256ELi64ELi64ELi4ELb0ELb0EN7cutlass10bfloat16_tE19Flash_kernel_traitsILi256ELi64ELi64ELi4ES3_EELb0ELb0ELb1ELb0ELb0ELb1ELb1ELb0EEEvNS_16Flash_fwd_paramsE)
        .other          _ZN5flash16flash_fwd_kernelI23Flash_fwd_kernel_traitsILi256ELi64ELi64ELi4ELb0ELb0EN7cutlass10bfloat16_tE19Flash_kernel_traitsILi256ELi64ELi64ELi4ES3_EELb0ELb0ELb1ELb0ELb0ELb1ELb1ELb0EEEvNS_16Flash_fwd_paramsE,@"STO_CUDA_ENTRY STV_DEFAULT"
_ZN5flash16flash_fwd_kernelI23Flash_fwd_kernel_traitsILi256ELi64ELi64ELi4ELb0ELb0EN7cutlass10bfloat16_tE19Flash_kernel_traitsILi256ELi64ELi64ELi4ES3_EELb0ELb0ELb1ELb0ELb0ELb1ELb1ELb0EEEvNS_16Flash_fwd_paramsE:
.text._ZN5flash16flash_fwd_kernelI23Flash_fwd_kernel_traitsILi256ELi64ELi64ELi4ELb0ELb0EN7cutlass10bfloat16_tE19Flash_kernel_traitsILi256ELi64ELi64ELi4ES3_EELb0ELb0ELb1ELb0ELb0ELb1ELb1ELb0EEEvNS_16Flash_fwd_paramsE:
        /* <DEDUP_REMOVED lines=71> */
.L_x_1162:
        /* <DEDUP_REMOVED lines=57> */
.L_x_1164:
        /* <DEDUP_REMOVED lines=54> */
.L_x_1166:
[----:B------:R-:W-:Y:S05]  /*0b60*/  BSYNC.RECONVERGENT B0 ;  /* 0x0000000000007941 */ /* 0x000fea0003800200 */
.L_x_1165:
        /* <DEDUP_REMOVED lines=20> */
.L_x_1168:
[----:B------:R-:W-:Y:S05]  /*0cb0*/  BSYNC.RECONVERGENT B0 ;  /* 0x0000000000007941 */ /* 0x000fea0003800200 */
.L_x_1167:
        /* <DEDUP_REMOVED lines=18> */
.L_x_1170:
[----:B------:R-:W-:Y:S05]  /*0de0*/  BSYNC.RECONVERGENT B0 ;  /* 0x0000000000007941 */ /* 0x000fea0003800200 */
.L_x_1169:
        /* <DEDUP_REMOVED lines=17> */
.L_x_1172:
[----:B------:R-:W-:Y:S05]  /*0f00*/  BSYNC.RECONVERGENT B0 ;  /* 0x0000000000007941 */ /* 0x000fea0003800200 */
.L_x_1171:
        /* <DEDUP_REMOVED lines=10> */
.L_x_1174:
[----:B------:R-:W-:Y:S05]  /*0fb0*/  BSYNC.RECONVERGENT B0 ;  /* 0x0000000000007941 */ /* 0x000fea0003800200 */
.L_x_1173:
        /* <DEDUP_REMOVED lines=10> */
.L_x_1176:
[----:B------:R-:W-:Y:S05]  /*1060*/  BSYNC.RECONVERGENT B0 ;  /* 0x0000000000007941 */ /* 0x000fea0003800200 */
.L_x_1175:
        /* <DEDUP_REMOVED lines=10> */
.L_x_1178:
[----:B------:R-:W-:Y:S05]  /*1110*/  BSYNC.RECONVERGENT B0 ;  /* 0x0000000000007941 */ /* 0x000fea0003800200 */
.L_x_1177:
        /* <DEDUP_REMOVED lines=10> */
.L_x_1163:
        /* <DEDUP_REMOVED lines=20> */
.L_x_1179:
[----:B------:R-:W1:Y:S01]  /*1300*/  LDCU.64 UR12, c[0x0][0x3b8] ;  /* 0x00007700ff0c77ac */ /* 0x000e620008000a00 */
[----:B------:R-:W-:-:S04]  /*1310*/  UIADD3 UR8, UPT, UPT, UR7, UR22, URZ ;  /* 0x0000001607087290 */ /* 0x000fc8000fffe0ff */
[----:B-1----:R-:W-:Y:S02]  /*1320*/  UIMAD.WIDE.U32 UR30, UR8, UR12, URZ ;  /* 0x0000000c081e72a5 */ /* 0x002fe4000f8e00ff */
[----:B------:R-:W-:-:S04]  /*1330*/  UIMAD UR8, UR8, UR13, URZ ;  /* 0x0000000d080872a4 */ /* 0x000fc8000f8e02ff */
[----:B------:R-:W-:Y:S02]  /*1340*/  UIADD3 UR8, UPT, UPT, UR31, UR8, URZ ;  /* 0x000000081f087290 */ /* 0x000fe4000fffe0ff */
.L_x_1180:
        /* <DEDUP_REMOVED lines=43> */
.L_x_1181:
[----:B------:R-:W1:Y:S01]  /*1600*/  LDCU.64 UR10, c[0x0][0x3c0] ;  /* 0x00007800ff0a77ac */ /* 0x000e620008000a00 */
[----:B------:R-:W-:-:S04]  /*1610*/  UIADD3 UR7, UPT, UPT, UR7, UR22, URZ ;  /* 0x0000001607077290 */ /* 0x000fc8000fffe0ff */
[----:B-1----:R-:W-:Y:S02]  /*1620*/  UIMAD.WIDE.U32 UR4, UR7, UR10, URZ ;  /* 0x0000000a070472a5 */ /* 0x002fe4000f8e00ff */
[----:B------:R-:W-:-:S04]  /*1630*/  UIMAD UR7, UR7, UR11, URZ ;  /* 0x0000000b070772a4 */ /* 0x000fc8000f8e02ff */
[----:B------:R-:W-:Y:S01]  /*1640*/  UIADD3 UR20, UPT, UPT, UR5, UR7, URZ ;  /* 0x0000000705147290 */ /* 0x000fe2000fffe0ff */
[----:B------:R-:W-:-:S11]  /*1650*/  UMOV UR22, UR4 ;  /* 0x0000000400167c82 */ /* 0x000fd60008000000 */
.L_x_1182:
        /* <DEDUP_REMOVED lines=103> */
[----:B------:R-:W-:-:S02]  /*1cd0*/  UIADD3 UR23, UPT, UPT, UR25, UR23, -UR26 ;  /* 0x0000001719177290 */ /* 0x000fc4000fffe81a */
[----:B------:R-:W-:Y:S01]  /*1ce0*/  @!P3 IMAD R11, R29, R11, R24 ;  /* 0x0000000b1d0bb224 */ /* 0x000fe200078e0218 */
[----:B---3--:R-:W-:Y:S01]  /*1cf0*/  @!P3 LEA R8, P0, R22, R8, 0x1 ;  /* 0x000000081608b211 */ /* 0x008fe200078008ff */
[-C--:B-----5:R-:W-:Y:S01]  /*1d00*/  @!P2 IMAD R14, R19, R6.reuse, RZ ;  /* 0x00000006130ea224 */ /* 0x0a0fe200078e02ff */
[----:B------:R-:W-:Y:S01]  /*1d10*/  LOP3.LUT R91, R176, R91, RZ, 0x3c, !PT ;  /* 0x0000005bb05b7212 */ /* 0x000fe200078e3cff */
[----:B------:R-:W-:Y:S02]  /*1d20*/  @!P6 IMAD.IADD R2, R27, 0x1, R2 ;  /* 0x000000011b02e824 */ /* 0x000fe400078e0202 */
[----:B------:R-:W-:Y:S02]  /*1d30*/  @!P3 IMAD.IADD R11, R23, 0x1, R11 ;  /* 0x00000001170bb824 */ /* 0x000fe400078e020b */
[C---:B------:R-:W-:Y:S01]  /*1d40*/  @!P2 IMAD R7, R33.reuse, R7, R14 ;  /* 0x000000072107a224 */ /* 0x040fe200078e020e */
[----:B------:R-:W-:Y:S01]  /*1d50*/  @!P6 LEA.HI.X R13, R26, R13, R2, 0x1, P1 ;  /* 0x0000000d1a0de211 */ /* 0x000fe200008f0c02 */
[----:B------:R-:W-:Y:S01]  /*1d60*/  @!P2 IMAD.WIDE.U32 R20, R33, R6, R20 ;  /* 0x000000062114a225 */ /* 0x000fe200078e0014 */
[----:B------:R-:W-:-:S02]  /*1d70*/  @!P3 LEA.HI.X R9, R22, R9, R11, 0x1, P0 ;  /* 0x000000091609b211 */ /* 0x000fc400000f0c0b */
        /* <DEDUP_REMOVED lines=28> */
[----:B------:R-:W-:Y:S01]  /*1f40*/  ISETP.GE.AND P3, PT, R18, UR28, PT ;  /* 0x0000001c12007c0c */ /* 0x000fe2000bf66270 */
[----:B------:R-:W-:Y:S01]  /*1f50*/  IMAD.U32 R223, RZ, RZ, UR21 ;  /* 0x00000015ffdf7e24 */ /* 0x000fe2000f8e00ff */
[----:B------:R-:W-:Y:S01]  /*1f60*/  LOP3.LUT R187, R187, 0x6, RZ, 0xc0, !PT ;  /* 0x00000006bbbb7812 */ /* 0x000fe200078ec0ff */
[----:B------:R-:W-:Y:S01]  /*1f70*/  @!P2 LDGSTS.E.BYPASS.LTC128B.128 [R3+0x1800], desc[UR16][R4.64] ;  /* 0x018000000403afae */ /* 0x000fe2000b981a10 */
[----:B--2---:R-:W-:Y:S01]  /*1f80*/  UIMAD UR30, UR30, UR4, URZ ;  /* 0x000000041e1e72a4 */ /* 0x004fe2000f8e02ff */
[----:B------:R-:W-:-:S02]  /*1f90*/  IMAD.U32 R221, RZ, RZ, UR25 ;  /* 0x00000019ffdd7e24 */ /* 0x000fc4000f8e00ff */
        /* <DEDUP_REMOVED lines=83> */
[----:B------:R-:W3:Y:S01]  /*24d0*/  LDCU UR5, c[0x0][0x50c] ;  /* 0x0000a180ff0577ac */ /* 0x000ee20008000800 */
[----:B------:R-:W-:Y:S01]  /*24e0*/  IMAD.U32 R19, RZ, RZ, UR39 ;  /* 0x00000027ff137e24 */ /* 0x000fe2000f8e00ff */
[----:B------:R-:W0:Y:S01]  /*24f0*/  LDGDEPBAR ;  /* 0x00000000000079af */ /* 0x000e220000000000 */
[----:B------:R-:W-:Y:S01]  /*2500*/  @!P3 IMAD R10, R10, 0x30, RZ ;  /* 0x000000300a0ab824 */ /* 0x000fe200078e02ff */
[----:B------:R-:W-:Y:S01]  /*2510*/  UISETP.GT.U32.AND UP0, UPT, UR27, UR14, UPT ;  /* 0x0000000e1b00728c */ /* 0x000fe2000bf04070 */
[----:B------:R-:W-:-:S02]  /*2520*/  IMAD R94, R11, 0x2, R94 ;  /* 0x000000020b5e7824 */ /* 0x000fc400078e025e */
[----:B------:R-:W-:Y:S01]  /*2530*/  @!P3 IMAD.IADD R11, R13, 0x1, R10 ;  /* 0x000000010d0bb824 */ /* 0x000fe200078e020a */
[-C--:B------:R-:W-:Y:S01]  /*2540*/  @!P3 LEA R10, P0, R12, R5.reuse, 0x1 ;  /* 0x000000050c0ab211 */ /* 0x080fe200078008ff */
[----:B------:R-:W-:Y:S01]  /*2550*/  VIADD R220, R94, UR6 ;  /* 0x000000065edc7c36 */ /* 0x000fe20008000000 */
[-C--:B--2---:R-:W-:Y:S02]  /*2560*/  @!P6 LEA R14, P1, R18, R5.reuse, 0x1 ;  /* 0x00000005120ee211 */ /* 0x084fe400078208ff */
[-C--:B------:R-:W-:Y:S02]  /*2570*/  @!P3 LEA.HI.X R11, R12, R4.reuse, R11, 0x1, P0 ;  /* 0x000000040c0bb211 */ /* 0x080fe400000f0c0b */
[----:B------:R-:W-:Y:S01]  /*2580*/  @!P6 LEA.HI.X R15, R18, R4, R9, 0x1, P1 ;  /* 0x00000004120fe211 */ /* 0x000fe200008f0c09 */
[----:B------:R-:W-:Y:S01]  /*2590*/  IMAD.U32 R9, RZ, RZ, UR38 ;  /* 0x00000026ff097e24 */ /* 0x000fe2000f8e00ff */
[----:B------:R-:W-:-:S04]  /*25a0*/  @!P5 LEA R18, P2, R6, R5, 0x1 ;  /* 0x000000050612d211 */ /* 0x000fc800078408ff */
[----:B------:R-:W-:Y:S02]  /*25b0*/  @!P5 LEA.HI.X R19, R6, R4, R7, 0x1, P2 ;  /* 0x000000040613d211 */ /* 0x000fe400010f0c07 */
[----:B-1----:R-:W-:Y:S01]  /*25c0*/  @!P4 LEA R20, P1, R8, R5, 0x1 ;  /* 0x000000050814c211 */ /* 0x002fe200078208ff */
[----:B------:R-:W-:-:S04]  /*25d0*/  DEPBAR.LE SB0, 0x0 ;  /* 0x000080000000791a */ /* 0x000fc80000000000 */
[----:B------:R-:W-:Y:S01]  /*25e0*/  BAR.SYNC.DEFER_BLOCKING 0x0 ;  /* 0x0000000000007b1d */ /* 0x000fe20000010000 */
[----:B------:R-:W-:Y:S02]  /*25f0*/  @!P4 LEA.HI.X R21, R8, R4, R9, 0x1, P1 ;  /* 0x000000040815c211 */ /* 0x000fe400008f0c09 */
[C---:B------:R-:W-:Y:S02]  /*2600*/  LOP3.LUT P1, RZ, R180.reuse, 0x2, RZ, 0xc0, !PT ;  /* 0x00000002b4ff7812 */ /* 0x040fe4000782c0ff */
[----:B------:R-:W-:Y:S02]  /*2610*/  LOP3.LUT R8, R180, 0x4, RZ, 0xc0, !PT ;  /* 0x00000004b4087812 */ /* 0x000fe400078ec0ff */
[----:B------:R-:W-:Y:S02]  /*2620*/  SEL R89, R216, 0xffffffe0, !P1 ;  /* 0xffffffe0d8597807 */ /* 0x000fe40004800000 */
[----:B------:R-:W-:-:S03]  /*2630*/  ISETP.NE.AND P0, PT, R8, RZ, PT ;  /* 0x000000ff0800720c */ /* 0x000fc60003f05270 */
[--C-:B------:R-:W-:Y:S01]  /*2640*/  IMAD.IADD R95, R98, 0x1, R89.reuse ;  /* 0x00000001625f7824 */ /* 0x100fe200078e0259 */
[----:B------:R-:W-:Y:S01]  /*2650*/  SEL R185, R185, 0xffffffc0, !P0 ;  /* 0xffffffc0b9b97807 */ /* 0x000fe20004000000 */
[----:B------:R-:W-:-:S04]  /*2660*/  IMAD.IADD R92, R220, 0x1, R89 ;  /* 0x00000001dc5c7824 */ /* 0x000fc800078e0259 */
[--C-:B------:R-:W-:Y:S02]  /*2670*/  IMAD.IADD R96, R98, 0x1, R185.reuse ;  /* 0x0000000162607824 */ /* 0x100fe400078e02b9 */
[----:B------:R-:W-:Y:S02]  /*2680*/  IMAD.IADD R90, R220, 0x1, R185 ;  /* 0x00000001dc5a7824 */ /* 0x000fe400078e02b9 */
[C---:B------:R-:W-:Y:S01]  /*2690*/  IMAD.IADD R93, R89.reuse, 0x1, R96 ;  /* 0x00000001595d7824 */ /* 0x040fe200078e0260 */
[----:B------:R-:W-:Y:S01]  /*26a0*/  @!PT LDS RZ, [RZ] ;  /* 0x00000000fffff984 */ /* 0x000fe20000000800 */
[----:B------:R-:W-:Y:S01]  /*26b0*/  @!PT LDS RZ, [RZ] ;  /* 0x00000000fffff984 */ /* 0x000fe20000000800 */
[----:B------:R-:W-:Y:S01]  /*26c0*/  @!PT LDS RZ, [RZ] ;  /* 0x00000000fffff984 */ /* 0x000fe20000000800 */
[----:B------:R-:W-:Y:S01]  /*26d0*/  @!P6 LDGSTS.E.BYPASS.LTC128B.128 [R3+0x10000], desc[UR16][R14.64] ;  /* 0x100000000e03efae */ /* 0x000fe2000b981a10 */
[----:B------:R-:W-:-:S03]  /*26e0*/  IMAD.IADD R88, R89, 0x1, R90 ;  /* 0x0000000159587824 */ /* 0x000fc600078e025a */
        /* <DEDUP_REMOVED lines=41> */
[----:B------:R-:W4:Y:S04]  /*2980*/  LDSM.16.M88.4 R28, [R94+UR6+0x8000] ;  /* 0x008000065e1c783b */ /* 0x000f280008000200 */
[----:B------:R-:W5:Y:S04]  /*2990*/  LDSM.16.M88.4 R44, [R94+UR6+0x8800] ;  /* 0x008800065e2c783b */ /* 0x000f680008000200 */
[----:B------:R-:W3:Y:S04]  /*29a0*/  LDSM.16.M88.4 R36, [R94+UR6+0x9000] ;  /* 0x009000065e24783b */ /* 0x000ee80008000200 */
[----:B------:R-:W3:Y:S04]  /*29b0*/  LDSM.16.M88.4 R4, [R94+UR6+0x9800] ;  /* 0x009800065e04783b */ /* 0x000ee80008000200 */
[----:B------:R-:W-:Y:S04]  /*29c0*/  LDSM.16.M88.4 R24, [R95] ;  /* 0x000000005f18783b */ /* 0x000fe80000000200 */
[----:B------:R-:W3:Y:S04]  /*29d0*/  LDSM.16.M88.4 R52, [R92+0x8000] ;  /* 0x008000005c34783b */ /* 0x000ee80000000200 */
[----:B-1----:R-:W1:Y:S04]  /*29e0*/  LDSM.16.M88.4 R16, [R92+0x8800] ;  /* 0x008800005c10783b */ /* 0x002e680000000200 */
[----:B------:R-:W1:Y:S04]  /*29f0*/  LDSM.16.M88.4 R32, [R92+0x9800] ;  /* 0x009800005c20783b */ /* 0x000e680000000200 */
[----:B--2---:R-:W-:Y:S04]  /*2a00*/  LDSM.16.M88.4 R8, [R96] ;  /* 0x000000006008783b */ /* 0x004fe80000000200 */
[----:B------:R-:W-:Y:S01]  /*2a10*/  LDSM.16.M88.4 R56, [R92+0x9000] ;  /* 0x009000005c38783b */ /* 0x000fe20000000200 */
[C---:B----4-:R-:W-:Y:S03]  /*2a20*/  HMMA.16816.F32.BF16 R20, R68.reuse, R28, RZ ;  /* 0x0000001c4414723c */ /* 0x050fe600000418ff */
[----:B------:R-:W-:Y:S04]  /*2a30*/  LDSM.16.M88.4 R12, [R90+0x8800] ;  /* 0x008800005a0c783b */ /* 0x000fe80000000200 */
[----:B------:R-:W-:Y:S01]  /*2a40*/  LDSM.16.M88.4 R76, [R92+0xb000] ;  /* 0x00b000005c4c783b */ /* 0x000fe20000000200 */
[C---:B-----5:R-:W-:Y:S03]  /*2a50*/  HMMA.16816.F32.BF16 R48, R68.reuse, R44, RZ ;  /* 0x0000002c4430723c */ /* 0x060fe600000418ff */
[----:B------:R-:W-:Y:S04]  /*2a60*/  LDSM.16.M88.4 R60, [R92+0xb800] ;  /* 0x00b800005c3c783b */ /* 0x000fe80000000200 */
[----:B------:R-:W-:Y:S01]  /*2a70*/  LDSM.16.M88.4 R64, [R90+0xb000] ;  /* 0x00b000005a40783b */ /* 0x000fe20000000200 */
[C---:B---3--:R-:W-:Y:S03]  /*2a80*/  HMMA.16816.F32.BF16 R40, R68.reuse, R36, RZ ;  /* 0x000000244428723c */ /* 0x048fe600000418ff */
[----:B------:R-:W-:Y:S04]  /*2a90*/  LDSM.16.M88.4 R80, [R88+0xb000] ;  /* 0x00b000005850783b */ /* 0x000fe80000000200 */
[----:B------:R-:W-:Y:S01]  /*2aa0*/  LDSM.16.M88.4 R84, [R92+0xe000] ;  /* 0x00e000005c54783b */ /* 0x000fe20000000200 */
[C---:B------:R-:W-:Y:S03]  /*2ab0*/  HMMA.16816.F32.BF16 R28, R68.reuse, R30, RZ ;  /* 0x0000001e441c723c */ /* 0x040fe600000418ff */
[----:B------:R-:W0:Y:S05]  /*2ac0*/  LDGDEPBAR ;  /* 0x00000000000079af */ /* 0x000e2a0000000000 */
[C---:B------:R-:W-:Y:S08]  /*2ad0*/  HMMA.16816.F32.BF16 R44, R68.reuse, R46, RZ ;  /* 0x0000002e442c723c */ /* 0x040ff000000418ff */
        /* <DEDUP_REMOVED lines=8> */
[C---:B------:R-:W-:Y:S01]  /*2b60*/  HMMA.16816.F32.BF16 R44, R24.reuse, R18, R44 ;  /* 0x00000012182c723c */ /* 0x040fe2000004182c */
[----:B------:R-:W1:Y:S07]  /*2b70*/  LDSM.16.M88.4 R16, [R90+0x9800] ;  /* 0x009800005a10783b */ /* 0x000e6e0000000200 */
[C---:B------:R-:W-:Y:S08]  /*2b80*/  HMMA.16816.F32.BF16 R72, R24.reuse, R32, R72 ;  /* 0x000000201848723c */ /* 0x040ff00000041848 */
[----:B------:R-:W-:Y:S01]  /*2b90*/  HMMA.16816.F32.BF16 R68, R24, R34, R68 ;  /* 0x000000221844723c */ /* 0x000fe20000041844 */
[----:B------:R-:W-:Y:S07]  /*2ba0*/  LDSM.16.M88.4 R32, [R93] ;  /* 0x000000005d20783b */ /* 0x000fee0000000200 */
[C---:B--2---:R-:W-:Y:S08]  /*2bb0*/  HMMA.16816.F32.BF16 R20, R8.reuse, R4, R20 ;  /* 0x000000040814723c */ /* 0x044ff00000041814 */
[----:B------:R-:W-:Y:S01]  /*2bc0*/  HMMA.16816.F32.BF16 R28, R8, R6, R28 ;  /* 0x00000006081c723c */ /* 0x000fe2000004181c */
[----:B------:R-:W2:Y:S07]  /*2bd0*/  LDSM.16.M88.4 R4, [R88+0x8000] ;  /* 0x008000005804783b */ /* 0x000eae0000000200 */
[C---:B------:R-:W-:Y:S08]  /*2be0*/  HMMA.16816.F32.BF16 R40, R24.reuse, R56, R40 ;  /* 0x000000381828723c */ /* 0x040ff00000041828 */
[----:B------:R-:W-:Y:S01]  /*2bf0*/  HMMA.16816.F32.BF16 R36, R24, R58, R36 ;  /* 0x0000003a1824723c */ /* 0x000fe20000041824 */
[----:B------:R-:W4:Y:S04]  /*2c00*/  LDSM.16.M88.4 R24, [R88+0x8800] ;  /* 0x008800005818783b */ /* 0x000f280000000200 */
[----:B------:R-:W-:Y:S03]  /*2c10*/  LDSM.16.M88.4 R56, [R95+0x2000] ;  /* 0x002000005f38783b */ /* 0x000fe60000000200 */
[C---:B------:R-:W-:Y:S08]  /*2c20*/  HMMA.16816.F32.BF16 R48, R8.reuse, R12, R48 ;  /* 0x0000000c0830723c */ /* 0x040ff00000041830 */
[C---:B------:R-:W-:Y:S01]  /*2c30*/  HMMA.16816.F32.BF16 R44, R8.reuse, R14, R44 ;  /* 0x0000000e082c723c */ /* 0x040fe2000004182c */
[----:B------:R-:W5:Y:S07]  /*2c40*/  LDSM.16.M88.4 R12, [R88+0x9000] ;  /* 0x00900000580c783b */ /* 0x000f6e0000000200 */
[C---:B---3--:R-:W-:Y:S08]  /*2c50*/  HMMA.16816.F32.BF16 R40, R8.reuse, R52, R40 ;  /* 0x000000340828723c */ /* 0x048ff00000041828 */
[C---:B------:R-:W-:Y:S01]  /*2c60*/  HMMA.16816.F32.BF16 R36, R8.reuse, R54, R36 ;  /* 0x000000360824723c */ /* 0x040fe20000041824 */
[----:B------:R-:W-:Y:S07]  /*2c70*/  LDSM.16.M88.4 R52, [R88+0x9800] ;  /* 0x009800005834783b */ /* 0x000fee0000000200 */
[C---:B-1----:R-:W-:Y:S08]  /*2c80*/  HMMA.16816.F32.BF16 R72, R8.reuse, R16, R72 ;  /* 0x000000100848723c */ /* 0x042ff00000041848 */
[----:B------:R-:W-:Y:S01]  /*2c90*/  HMMA.16816.F32.BF16 R68, R8, R18, R68 ;  /* 0x000000120844723c */ /* 0x000fe20000041844 */
[----:B------:R-:W-:Y:S04]  /*2ca0*/  LDSM.16.M88.4 R8, [R98+0x2000] ;  /* 0x002000006208783b */ /* 0x000fe80000000200 */
[----:B------:R-:W1:Y:S03]  /*2cb0*/  LDSM.16.M88.4 R16, [R94+UR6+0xa000] ;  /* 0x00a000065e10783b */ /* 0x000e660008000200 */
[C---:B--2---:R-:W-:Y:S08]  /*2cc0*/  HMMA.16816.F32.BF16 R20, R32.reuse, R4, R20 ;  /* 0x000000042014723c */ /* 0x044ff00000041814 */
[C---:B------:R-:W-:Y:S01]  /*2cd0*/  HMMA.16816.F32.BF16 R28, R32.reuse, R6, R28 ;  /* 0x00000006201c723c */ /* 0x040fe2000004181c */
[----:B------:R-:W2:Y:S07]  /*2ce0*/  LDSM.16.M88.4 R4, [R94+UR6+0xa800] ;  /* 0x00a800065e04783b */ /* 0x000eae0008000200 */
[C---:B----4-:R-:W-:Y:S08]  /*2cf0*/  HMMA.16816.F32.BF16 R48, R32.reuse, R24, R48 ;  /* 0x000000182030723c */ /* 0x050ff00000041830 */
[C---:B------:R-:W-:Y:S01]  /*2d00*/  HMMA.16816.F32.BF16 R44, R32.reuse, R26, R44 ;  /* 0x0000001a202c723c */ /* 0x040fe2000004182c */
[----:B------:R-:W3:Y:S07]  /*2d10*/  LDSM.16.M88.4 R24, [R94+UR6+0xb000] ;  /* 0x00b000065e18783b */ /* 0x000eee0008000200 */
[C---:B-----5:R-:W-:Y:S08]  /*2d20*/  HMMA.16816.F32.BF16 R40, R32.reuse, R12, R40 ;  /* 0x0000000c2028723c */ /* 0x060ff00000041828 */
[----:B------:R-:W-:Y:S01]  /*2d30*/  HMMA.16816.F32.BF16 R36, R32, R14, R36 ;  /* 0x0000000e2024723c */ /* 0x000fe20000041824 */
[----:B------:R-:W4:Y:S07]  /*2d40*/  LDSM.16.M88.4 R12, [R94+UR6+0xb800] ;  /* 0x00b800065e0c783b */ /* 0x000f2e0008000200 */
[C---:B-1----:R-:W-:Y:S08]  /*2d50*/  HMMA.16816.F32.BF16 R20, R8.reuse, R16, R20 ;  /* 0x000000100814723c */ /* 0x042ff00000041814 */
[C---:B------:R-:W-:Y:S01]  /*2d60*/  HMMA.16816.F32.BF16 R28, R8.reuse, R18, R28 ;  /* 0x00000012081c723c */ /* 0x040fe2000004181c */
[----:B------:R-:W1:Y:S07]  /*2d70*/  LDSM.16.M88.4 R16, [R92+0xa000] ;  /* 0x00a000005c10783b */ /* 0x000e6e0000000200 */
[C---:B--2---:R-:W-:Y:S08]  /*2d80*/  HMMA.16816.F32.BF16 R48, R8.reuse, R4, R48 ;  /* 0x000000040830723c */ /* 0x044ff00000041830 */
[----:B------:R-:W-:Y:S01]  /*2d90*/  HMMA.16816.F32.BF16 R44, R8, R6, R44 ;  /* 0x00000006082c723c */ /* 0x000fe2000004182c */
[----:B------:R-:W2:Y:S07]  /*2da0*/  LDSM.16.M88.4 R4, [R92+0xa800] ;  /* 0x00a800005c04783b */ /* 0x000eae0000000200 */
[C---:B------:R-:W-:Y:S08]  /*2db0*/  HMMA.16816.F32.BF16 R72, R32.reuse, R52, R72 ;  /* 0x000000342048723c */ /* 0x040ff00000041848 */
[----:B------:R-:W-:Y:S01]  /*2dc0*/  HMMA.16816.F32.BF16 R68, R32, R54, R68 ;  /* 0x000000362044723c */ /* 0x000fe20000041844 */
[----:B------:R-:W-:Y:S04]  /*2dd0*/  LDSM.16.M88.4 R32, [R96+0x2000] ;  /* 0x002000006020783b */ /* 0x000fe80000000200 */
[----:B------:R-:W-:Y:S03]  /*2de0*/  LDSM.16.M88.4 R52, [R90+0xb800] ;  /* 0x00b800005a34783b */ /* 0x000fe60000000200 */
[C---:B---3--:R-:W-:Y:S08]  /*2df0*/  HMMA.16816.F32.BF16 R40, R8.reuse, R24, R40 ;  /* 0x000000180828723c */ /* 0x048ff00000041828 */
[C---:B------:R-:W-:Y:S01]  /*2e00*/  HMMA.16816.F32.BF16 R36, R8.reuse, R26, R36 ;  /* 0x0000001a0824723c */ /* 0x040fe20000041824 */
[----:B------:R-:W-:Y:S07]  /*2e10*/  LDSM.16.M88.4 R24, [R88+0xa000] ;  /* 0x00a000005818783b */ /* 0x000fee0000000200 */
[C---:B----4-:R-:W-:Y:S08]  /*2e20*/  HMMA.16816.F32.BF16 R72, R8.reuse, R12, R72 ;  /* 0x0000000c0848723c */ /* 0x050ff00000041848 */
[----:B------:R-:W-:Y:S01]  /*2e30*/  HMMA.16816.F32.BF16 R68, R8, R14, R68 ;  /* 0x0000000e0844723c */ /* 0x000fe20000041844 */
[----:B------:R-:W3:Y:S04]  /*2e40*/  LDSM.16.M88.4 R8, [R90+0xa800] ;  /* 0x00a800005a08783b */ /* 0x000ee80000000200 */
        /* <DEDUP_REMOVED lines=9> */
[----:B------:R-:W-:Y:S07]  /*2ee0*/  LDSM.16.M88.4 R76, [R94+UR6+0xd000] ;  /* 0x00d000065e4c783b */ /* 0x000fee0008000200 */
[C---:B------:R-:W-:Y:S08]  /*2ef0*/  HMMA.16816.F32.BF16 R72, R56.reuse, R60, R72 ;  /* 0x0000003c3848723c */ /* 0x040ff00000041848 */
[----:B------:R-:W-:Y:S01]  /*2f00*/  HMMA.16816.F32.BF16 R68, R56, R62, R68 ;  /* 0x0000003e3844723c */ /* 0x000fe20000041844 */
[----:B------:R-:W-:Y:S04]  /*2f10*/  LDSM.16.M88.4 R60, [R98+0x4000] ;  /* 0x00400000623c783b */ /* 0x000fe80000000200 */
[----:B------:R-:W-:Y:S03]  /*2f20*/  LDSM.16.M88.4 R56, [R88+0xb800] ;  /* 0x00b800005838783b */ /* 0x000fe60000000200 */
[C---:B---3--:R-:W-:Y:S08]  /*2f30*/  HMMA.16816.F32.BF16 R48, R32.reuse, R8, R48 ;  /* 0x000000082030723c */ /* 0x048ff00000041830 */
[C---:B------:R-:W-:Y:S01]  /*2f40*/  HMMA.16816.F32.BF16 R44, R32.reuse, R10, R44 ;  /* 0x0000000a202c723c */ /* 0x040fe2000004182c */
[----:B------:R-:W2:Y:S07]  /*2f50*/  LDSM.16.M88.4 R8, [R94+UR6+0xc800] ;  /* 0x00c800065e08783b */ /* 0x000eae0008000200 */
[C---:B----4-:R-:W-:Y:S08]  /*2f60*/  HMMA.16816.F32.BF16 R20, R32.reuse, R12, R20 ;  /* 0x0000000c2014723c */ /* 0x050ff00000041814 */
[C---:B------:R-:W-:Y:S01]  /*2f70*/  HMMA.16816.F32.BF16 R28, R32.reuse, R14, R28 ;  /* 0x0000000e201c723c */ /* 0x040fe2000004181c */
[----:B------:R-:W3:Y:S07]  /*2f80*/  LDSM.16.M88.4 R12, [R94+UR6+0xc000] ;  /* 0x00c000065e0c783b */ /* 0x000eee0008000200 */
        /* <DEDUP_REMOVED lines=15> */
[----:B------:R-:W-:Y:S07]  /*3080*/  LDSM.16.M88.4 R80, [R93+0x4000] ;  /* 0x004000005d50783b */ /* 0x000fee0000000200 */
[C---:B--2---:R-:W-:Y:S08]  /*3090*/  HMMA.16816.F32.BF16 R48, R60.reuse, R8, R48 ;  /* 0x000000083c30723c */ /* 0x044ff00000041830 */
[----:B------:R-:W-:Y:S01]  /*30a0*/  HMMA.16816.F32.BF16 R44, R60, R10, R44 ;  /* 0x0000000a3c2c723c */ /* 0x000fe2000004182c */
[----:B------:R-:W-:Y:S07]  /*30b0*/  LDSM.16.M88.4 R8, [R96+0x4000] ;  /* 0x004000006008783b */ /* 0x000fee0000000200 */
[C---:B------:R-:W-:Y:S08]  /*30c0*/  HMMA.16816.F32.BF16 R72, R16.reuse, R56, R72 ;  /* 0x000000381048723c */ /* 0x040ff00000041848 */
[----:B------:R-:W-:Y:S01]  /*30d0*/  HMMA.16816.F32.BF16 R68, R16, R58, R68 ;  /* 0x0000003a1044723c */ /* 0x000fe20000041844 */
[----:B------:R-:W2:Y:S04]  /*30e0*/  LDSM.16.M88.4 R56, [R92+0xd800] ;  /* 0x00d800005c38783b */ /* 0x000ea80000000200 */
[----:B------:R-:W5:Y:S03]  /*30f0*/  LDSM.16.M88.4 R16, [R90+0xc000] ;  /* 0x00c000005a10783b */ /* 0x000f660000000200 */
[C---:B---3--:R-:W-:Y:S08]  /*3100*/  HMMA.16816.F32.BF16 R20, R60.reuse, R12, R20 ;  /* 0x0000000c3c14723c */ /* 0x048ff00000041814 */
[C---:B------:R-:W-:Y:S01]  /*3110*/  HMMA.16816.F32.BF16 R28, R60.reuse, R14, R28 ;  /* 0x0000000e3c1c723c */ /* 0x040fe2000004181c */
[----:B------:R-:W-:Y:S07]  /*3120*/  LDSM.16.M88.4 R12, [R90+0xc800] ;  /* 0x00c800005a0c783b */ /* 0x000fee0000000200 */
        /* <DEDUP_REMOVED lines=9> */
[----:B------:R-:W-:Y:S03]  /*31c0*/  LDSM.16.M88.4 R60, [R94+UR6+0xe800] ;  /* 0x00e800065e3c783b */ /* 0x000fe60008000200 */
[C---:B------:R-:W-:Y:S08]  /*31d0*/  HMMA.16816.F32.BF16 R20, R32.reuse, R52, R20 ;  /* 0x000000342014723c */ /* 0x040ff00000041814 */
[C---:B------:R-:W-:Y:S01]  /*31e0*/  HMMA.16816.F32.BF16 R28, R32.reuse, R54, R28 ;  /* 0x00000036201c723c */ /* 0x040fe2000004181c */
[----:B------:R-:W-:Y:S07]  /*31f0*/  LDSM.16.M88.4 R52, [R90+0xd800] ;  /* 0x00d800005a34783b */ /* 0x000fee0000000200 */
[C---:B----4-:R-:W-:Y:S08]  /*3200*/  HMMA.16816.F32.BF16 R40, R32.reuse, R24, R40 ;  /* 0x000000182028723c */ /* 0x050ff00000041828 */
[C---:B------:R-:W-:Y:S01]  /*3210*/  HMMA.16816.F32.BF16 R36, R32.reuse, R26, R36 ;  /* 0x0000001a2024723c */ /* 0x040fe20000041824 */
[----:B------:R-:W3:Y:S07]  /*3220*/  LDSM.16.M88.4 R24, [R88+0xc000] ;  /* 0x00c000005818783b */ /* 0x000eee0000000200 */
[C---:B--2---:R-:W-:Y:S08]  /*3230*/  HMMA.16816.F32.BF16 R72, R32.reuse, R56, R72 ;  /* 0x000000382048723c */ /* 0x044ff00000041848 */
[----:B------:R-:W-:Y:S01]  /*3240*/  HMMA.16816.F32.BF16 R68, R32, R58, R68 ;  /* 0x0000003a2044723c */ /* 0x000fe20000041844 */
[----:B------:R-:W2:Y:S04]  /*3250*/  LDSM.16.M88.4 R32, [R88+0xc800] ;  /* 0x00c800005820783b */ /* 0x000ea80000000200 */
[----:B------:R-:W-:Y:S03]  /*3260*/  LDSM.16.M88.4 R56, [R94+UR6+0xf000] ;  /* 0x00f000065e38783b */ /* 0x000fe60008000200 */
[C---:B-----5:R-:W-:Y:S08]  /*3270*/  HMMA.16816.F32.BF16 R20, R8.reuse, R16, R20 ;  /* 0x000000100814723c */ /* 0x060ff00000041814 */
[C---:B------:R-:W-:Y:S01]  /*3280*/  HMMA.16816.F32.BF16 R28, R8.reuse, R18, R28 ;  /* 0x00000012081c723c */ /* 0x040fe2000004181c */
[----:B------:R-:W4:Y:S07]  /*3290*/  LDSM.16.M88.4 R16, [R94+UR6+0xe000] ;  /* 0x00e000065e10783b */ /* 0x000f2e0008000200 */
[C---:B-1----:R-:W-:Y:S08]  /*32a0*/  HMMA.16816.F32.BF16 R40, R8.reuse, R4, R40 ;  /* 0x000000040828723c */ /* 0x042ff00000041828 */
[C---:B------:R-:W-:Y:S01]  /*32b0*/  HMMA.16816.F32.BF16 R36, R8.reuse, R6, R36 ;  /* 0x000000060824723c */ /* 0x040fe20000041824 */
[----:B------:R-:W1:Y:S07]  /*32c0*/  LDSM.16.M88.4 R4, [R88+0xd000] ;  /* 0x00d000005804783b */ /* 0x000e6e0000000200 */
[C---:B------:R-:W-:Y:S08]  /*32d0*/  HMMA.16816.F32.BF16 R48, R8.reuse, R12, R48 ;  /* 0x0000000c0830723c */ /* 0x040ff00000041830 */
[----:B------:R-:W-:Y:S01]  /*32e0*/  HMMA.16816.F32.BF16 R44, R8, R14, R44 ;  /* 0x0000000e082c723c */ /* 0x000fe2000004182c */
[----:B------:R-:W5:Y:S07]  /*32f0*/  LDSM.16.M88.4 R12, [R95+0x6000] ;  /* 0x006000005f0c783b */ /* 0x000f6e0000000200 */
[C---:B---3--:R-:W-:Y:S08]  /*3300*/  HMMA.16816.F32.BF16 R20, R80.reuse, R24, R20 ;  /* 0x000000185014723c */ /* 0x048ff00000041814 */
[----:B------:R-:W-:Y:S01]  /*3310*/  HMMA.16816.F32.BF16 R28, R80, R26, R28 ;  /* 0x0000001a501c723c */ /* 0x000fe2000004181c */
[----:B------:R-:W-:Y:S07]  /*3320*/  LDSM.16.M88.4 R24, [R90+0xe000] ;  /* 0x00e000005a18783b */ /* 0x000fee0000000200 */
[C---:B------:R-:W-:Y:S08]  /*3330*/  HMMA.16816.F32.BF16 R72, R8.reuse, R52, R72 ;  /* 0x000000340848723c */ /* 0x040ff00000041848 */
[----:B------:R-:W-:Y:S01]  /*3340*/  HMMA.16816.F32.BF16 R68, R8, R54, R68 ;  /* 0x000000360844723c */ /* 0x000fe20000041844 */
[----:B------:R-:W3:Y:S04]  /*3350*/  LDSM.16.M88.4 R8, [R96+0x6000] ;  /* 0x006000006008783b */ /* 0x000ee80000000200 */
[----:B------:R-:W-:Y:S03]  /*3360*/  LDSM.16.M88.4 R52, [R94+UR6+0xf800] ;  /* 0x00f800065e34783b */ /* 0x000fe60008000200 */
[----:B--2---:R-:W-:Y:S08]  /*3370*/  HMMA.16816.F32.BF16 R48, R80, R32, R48 ;  /* 0x000000205030723c */ /* 0x004ff00000041830 */
[C---:B----4-:R-:W-:Y:S08]  /*3380*/  HMMA.16816.F32.BF16 R20, R64.reuse, R16, R20 ;  /* 0x000000104014723c */ /* 0x050ff00000041814 */
[----:B------:R-:W-:Y:S01]  /*3390*/  HMMA.16816.F32.BF16 R28, R64, R18, R28 ;  /* 0x00000012401c723c */ /* 0x000fe2000004181c */
[----:B------:R-:W-:Y:S07]  /*33a0*/  LDSM.16.M88.4 R16, [R88+0xe000] ;  /* 0x00e000005810783b */ /* 0x000fee0000000200 */
[C---:B------:R-:W-:Y:S01]  /*33b0*/  HMMA.16816.F32.BF16 R44, R80.reuse, R34, R44 ;  /* 0x00000022502c723c */ /* 0x040fe2000004182c */
[----:B------:R-:W2:Y:S07]  /*33c0*/  LDSM.16.M88.4 R32, [R92+0xe800] ;  /* 0x00e800005c20783b */ /* 0x000eae0000000200 */
[C---:B-1----:R-:W-:Y:S08]  /*33d0*/  HMMA.16816.F32.BF16 R40, R80.reuse, R4, R40 ;  /* 0x000000045028723c */ /* 0x042ff00000041828 */
[----:B------:R-:W-:Y:S01]  /*33e0*/  HMMA.16816.F32.BF16 R36, R80, R6, R36 ;  /* 0x000000065024723c */ /* 0x000fe20000041824 */
[----:B------:R-:W1:Y:S07]  /*33f0*/  LDSM.16.M88.4 R4, [R93+0x6000] ;  /* 0x006000005d04783b */ /* 0x000e6e0000000200 */
[----:B-----5:R-:W-:Y:S08]  /*3400*/  HMMA.16816.F32.BF16 R20, R12, R84, R20 ;  /* 0x000000540c14723c */ /* 0x020ff00000041814 */
[----:B------:R-:W-:Y:S08]  /*3410*/  HMMA.16816.F32.BF16 R48, R64, R60, R48 ;  /* 0x0000003c4030723c */ /* 0x000ff00000041830 */
[----:B------:R-:W-:Y:S08]  /*3420*/  HMMA.16816.F32.BF16 R28, R12, R86, R28 ;  /* 0x000000560c1c723c */ /* 0x000ff0000004181c */
[----:B------:R-:W-:Y:S01]  /*3430*/  HMMA.16816.F32.BF16 R60, R64, R62, R44 ;  /* 0x0000003e403c723c */ /* 0x000fe2000004182c */
[----:B------:R-:W4:Y:S07]  /*3440*/  LDSM.16.M88.4 R44, [R90+0xe800] ;  /* 0x00e800005a2c783b */ /* 0x000f2e0000000200 */
[C---:B------:R-:W-:Y:S08]  /*3450*/  HMMA.16816.F32.BF16 R72, R80.reuse, R76, R72 ;  /* 0x0000004c5048723c */ /* 0x040ff00000041848 */
[----:B------:R-:W-:Y:S01]  /*3460*/  HMMA.16816.F32.BF16 R68, R80, R78, R68 ;  /* 0x0000004e5044723c */ /* 0x000fe20000041844 */
[----:B------:R-:W5:Y:S04]  /*3470*/  LDSM.16.M88.4 R76, [R92+0xf000] ;  /* 0x00f000005c4c783b */ /* 0x000f680000000200 */
[----:B------:R-:W-:Y:S03]  /*3480*/  LDSM.16.M88.4 R92, [R92+0xf800] ;  /* 0x00f800005c5c783b */ /* 0x000fe60000000200 */
[C---:B---3--:R-:W-:Y:S08]  /*3490*/  HMMA.16816.F32.BF16 R20, R8.reuse, R24, R20 ;  /* 0x000000180814723c */ /* 0x048ff00000041814 */
[----:B------:R-:W-:Y:S01]  /*34a0*/  HMMA.16816.F32.BF16 R28, R8, R26, R28 ;  /* 0x0000001a081c723c */ /* 0x000fe2000004181c */
[----:B------:R-:W3:Y:S07]  /*34b0*/  LDSM.16.M88.4 R24, [R88+0xe800] ;  /* 0x00e800005818783b */ /* 0x000eee0000000200 */
[----:B--2---:R-:W-:Y:S08]  /*34c0*/  HMMA.16816.F32.BF16 R48, R12, R32, R48 ;  /* 0x000000200c30723c */ /* 0x004ff00000041830 */
[C---:B-1----:R-:W-:Y:S08]  /*34d0*/  HMMA.16816.F32.BF16 R20, R4.reuse, R16, R20 ;  /* 0x000000100414723c */ /* 0x042ff00000041814 */
[----:B------:R-:W-:Y:S01]  /*34e0*/  HMMA.16816.F32.BF16 R28, R4, R18, R28 ;  /* 0x00000012041c723c */ /* 0x000fe2000004181c */
[----:B------:R-:W1:Y:S07]  /*34f0*/  LDSM.16.M88.4 R16, [R90+0xf000] ;  /* 0x00f000005a10783b */ /* 0x000e6e0000000200 */
[----:B------:R-:W-:Y:S08]  /*3500*/  HMMA.16816.F32.BF16 R40, R64, R56, R40 ;  /* 0x000000384028723c */ /* 0x000ff00000041828 */
[----:B----4-:R-:W-:Y:S01]  /*3510*/  HMMA.16816.F32.BF16 R48, R8, R44, R48 ;  /* 0x0000002c0830723c */ /* 0x010fe20000041830 */
[----:B------:R-:W-:-:S02]  /*3520*/  LOP3.LUT R44, R187, UR29, RZ, 0xfc, !PT ;  /* 0x0000001dbb2c7c12 */ /* 0x000fc4000f8efcff */
[----:B------:R-:W-:Y:S01]  /*3530*/  FMUL.FTZ R32, R29, UR5 ;  /* 0x000000051d207c20 */ /* 0x000fe20008410000 */
[----:B------:R-:W-:-:S04]  /*3540*/  FMUL.FTZ R33, R30, UR5 ;  /* 0x000000051e217c20 */ /* 0x000fc80008410000 */
[----:B------:R-:W-:Y:S01]  /*3550*/  HMMA.16816.F32.BF16 R60, R12, R34, R60 ;  /* 0x000000220c3c723c */ /* 0x000fe2000004183c */
[----:B------:R-:W-:Y:S01]  /*3560*/  MUFU.TANH R32, R32 ;  /* 0x0000002000207308 */ /* 0x000fe20000002400 */
[----:B------:R-:W-:-:S06]  /*3570*/  VIADD R34, R44, 0x8 ;  /* 0x000000082c227836 */ /* 0x000fcc0000000000 */
[----:B-----5:R-:W-:Y:S01]  /*3580*/  HMMA.16816.F32.BF16 R40, R12, R76, R40 ;  /* 0x0000004c0c28723c */ /* 0x020fe20000041828 */
[----:B------:R-:W-:Y:S07]  /*3590*/  MUFU.TANH R33, R33 ;  /* 0x0000002100217308 */ /* 0x000fee0000002400 */
[----:B---3--:R-:W-:Y:S01]  /*35a0*/  HMMA.16816.F32.BF16 R48, R4, R24, R48 ;  /* 0x000000180430723c */ /* 0x008fe20000041830 */
[----:B------:R-:W-:Y:S02]  /*35b0*/  SHF.R.U32.HI R24, RZ, 0x2, R180 ;  /* 0x00000002ff187819 */ /* 0x000fe400000116b4 */
[----:B------:R-:W-:-:S02]  /*35c0*/  LOP3.LUT R25, R181, 0x1f0, RZ, 0xc0, !PT ;  /* 0x000001f0b5197812 */ /* 0x000fc400078ec0ff */
[----:B------:R-:W-:Y:S01]  /*35d0*/  LOP3.LUT R222, R24, 0x7, RZ, 0xc0, !PT ;  /* 0x0000000718de7812 */ /* 0x000fe200078ec0ff */
[----:B------:R-:W-:Y:S02]  /*35e0*/  FMUL.FTZ R24, R31, UR5 ;  /* 0x000000051f187c20 */ /* 0x000fe40008410000 */
[----:B------:R-:W-:Y:S01]  /*35f0*/  HMMA.16816.F32.BF16 R72, R64, R52, R72 ;  /* 0x000000344048723c */ /* 0x000fe20000041848 */
[----:B------:R-:W-:Y:S01]  /*3600*/  FMUL.FTZ R52, R20, UR5 ;  /* 0x0000000514347c20 */ /* 0x000fe20008410000 */
[----:B------:R-:W-:Y:S01]  /*3610*/  FMUL.FTZ R20, R21, UR5 ;  /* 0x0000000515147c20 */ /* 0x000fe20008410000 */
[----:B------:R-:W-:Y:S01]  /*3620*/  FMUL.FTZ R21, R23, UR5 ;  /* 0x0000000517157c20 */ /* 0x000fe20008410000 */
[----:B------:R-:W-:Y:S01]  /*3630*/  FMUL.FTZ R23, R28, UR5 ;  /* 0x000000051c177c20 */ /* 0x000fe20008410000 */
[----:B------:R-:W-:Y:S01]  /*3640*/  IADD3 R222, PT, PT, R222, UR24, R25 ;  /* 0x00000018dede7c10 */ /* 0x000fe2000fffe019 */
[----:B------:R-:W2:Y:S01]  /*3650*/  LDSM.16.M88.4 R28, [R88+0xf000] ;  /* 0x00f00000581c783b */ /* 0x000ea20000000200 */
[----:B------:R-:W-:Y:S01]  /*3660*/  MUFU.TANH R52, R52 ;  /* 0x0000003400347308 */ /* 0x000fe20000002400 */
[----:B------:R-:W-:Y:S01]  /*3670*/  HMMA.16816.F32.BF16 R60, R8, R46, R60 ;  /* 0x0000002e083c723c */ /* 0x000fe2000004183c */
[----:B------:R-:W-:Y:S01]  /*3680*/  IADD3 R223, PT, PT, R222, UR25, -R223 ;  /* 0x00000019dedf7c10 */ /* 0x000fe2000fffe8df */
[----:B------:R-:W-:-:S02]  /*3690*/  VIADD R46, R44, 0x1 ;  /* 0x000000012c2e7836 */ /* 0x000fc40000000000 */
[----:B------:R-:W-:Y:S01]  /*36a0*/  FMUL.FTZ R45, R48, UR5 ;  /* 0x00000005302d7c20 */ /* 0x000fe20008410000 */
[----:B------:R-:W-:Y:S01]  /*36b0*/  FMUL.FTZ R47, R49, UR5 ;  /* 0x00000005312f7c20 */ /* 0x000fe20008410000 */
[C---:B------:R-:W-:Y:S01]  /*36c0*/  ISETP.GT.AND P5, PT, R223.reuse, R34, PT ;  /* 0x00000022df00720c */ /* 0x040fe20003fa4270 */
[----:B------:R-:W-:Y:S01]  /*36d0*/  FMUL.FTZ R49, R50, UR5 ;  /* 0x0000000532317c20 */ /* 0x000fe20008410000 */
[----:B------:R-:W3:Y:S01]  /*36e0*/  MUFU.TANH R20, R20 ;  /* 0x0000001400147308 */ /* 0x000ee20000002400 */
[----:B------:R-:W-:Y:S01]  /*36f0*/  HMMA.16816.F32.BF16 R36, R64, R58, R36 ;  /* 0x0000003a4024723c */ /* 0x000fe20000041824 */
[----:B------:R-:W-:-:S06]  /*3700*/  ISETP.GT.AND P2, PT, R223, R46, PT ;  /* 0x0000002edf00720c */ /* 0x000fcc0003f44270 */
[----:B------:R-:W4:Y:S01]  /*3710*/  MUFU.TANH R21, R21 ;  /* 0x0000001500157308 */ /* 0x000f220000002400 */
[----:B-1----:R-:W-:Y:S01]  /*3720*/  HMMA.16816.F32.BF16 R40, R8, R16, R40 ;  /* 0x000000100828723c */ /* 0x002fe20000041828 */
[----:B------:R-:W-:-:S05]  /*3730*/  IMAD.U32 R17, RZ, RZ, UR23 ;  /* 0x00000017ff117e24 */ /* 0x000fca000f8e00ff */
[----:B------:R-:W-:Y:S01]  /*3740*/  IADD3 R222, PT, PT, R222, 0x1, R17 ;  /* 0x00000001dede7810 */ /* 0x000fe20007ffe011 */
[----:B------:R-:W-:Y:S01]  /*3750*/  VIADD R17, R223, 0x8 ;  /* 0x00000008df117836 */ /* 0x000fe20000000000 */
[----:B------:R1:W-:Y:S01]  /*3760*/  MUFU.TANH R16, R24 ;  /* 0x0000001800107308 */ /* 0x0003e20000002400 */
[----:B------:R-:W-:Y:S01]  /*3770*/  HMMA.16816.F32.BF16 R60, R4, R26, R60 ;  /* 0x0000001a043c723c */ /* 0x000fe2000004183c */
[C---:B------:R-:W-:Y:S02]  /*3780*/  VIADDMNMX R221, R222.reuse, 0x8, R221, PT ;  /* 0x00000008dedd7846 */ /* 0x040fe400038001dd */
[----:B------:R-:W-:Y:S02]  /*3790*/  VIMNMX R222, PT, PT, R222, UR25, PT ;  /* 0x00000019dede7c48 */ /* 0x000fe4000bfe0100 */
[----:B---3--:R-:W-:Y:S02]  /*37a0*/  FSEL R20, R20, -INF , !P2 ;  /* 0xff80000014147808 */ /* 0x008fe40005000000 */
[C---:B------:R-:W-:Y:S01]  /*37b0*/  ISETP.GE.AND P0, PT, R46.reuse, R222, PT ;  /* 0x000000de2e00720c */ /* 0x040fe20003f06270 */
[----:B------:R-:W-:Y:S01]  /*37c0*/  HMMA.16816.F32.BF16 R36, R12, R78, R36 ;  /* 0x0000004e0c24723c */ /* 0x000fe20000041824 */
[----:B------:R-:W-:Y:S01]  /*37d0*/  ISETP.GT.AND P6, PT, R17, R46, PT ;  /* 0x0000002e1100720c */ /* 0x000fe20003fc4270 */
[----:B------:R-:W3:Y:S01]  /*37e0*/  MUFU.TANH R23, R23 ;  /* 0x0000001700177308 */ /* 0x000ee20000002400 */
[----:B------:R-:W-:-:S02]  /*37f0*/  ISETP.GE.AND P3, PT, R46, R221, PT ;  /* 0x000000dd2e00720c */ /* 0x000fc40003f66270 */
[----:B------:R-:W-:Y:S01]  /*3800*/  FSEL R46, R20, -INF , !P0 ;  /* 0xff800000142e7808 */ /* 0x000fe20004000000 */
[----:B------:R-:W-:Y:S01]  /*3810*/  VIADD R20, R44, 0x9 ;  /* 0x000000092c147836 */ /* 0x000fe20000000000 */
[----:B----4-:R-:W-:Y:S01]  /*3820*/  FSEL R21, R21, -INF , !P6 ;  /* 0xff80000015157808 */ /* 0x010fe20007000000 */
[----:B-1----:R-:W1:Y:S01]  /*3830*/  LDSM.16.M88.4 R24, [R90+0xf800] ;  /* 0x00f800005a18783b */ /* 0x002e620000000200 */
[----:B------:R-:W-:Y:S01]  /*3840*/  HMMA.16816.F32.BF16 R68, R64, R54, R68 ;  /* 0x000000364044723c */ /* 0x000fe20000041844 */
[----:B------:R-:W-:Y:S01]  /*3850*/  ISETP.GT.AND P4, PT, R17, R34, PT ;  /* 0x000000221100720c */ /* 0x000fe20003f84270 */
[----:B------:R-:W4:Y:S01]  /*3860*/  MUFU.TANH R45, R45 ;  /* 0x0000002d002d7308 */ /* 0x000f220000002400 */
[----:B------:R-:W-:Y:S02]  /*3870*/  ISETP.GT.AND P6, PT, R223, R20, PT ;  /* 0x00000014df00720c */ /* 0x000fe40003fc4270 */
[----:B------:R-:W-:Y:S02]  /*3880*/  FSEL R33, R33, -INF , !P4 ;  /* 0xff80000021217808 */ /* 0x000fe40006000000 */
[----:B------:R-:W-:Y:S01]  /*3890*/  FSEL R32, R32, -INF , !P6 ;  /* 0xff80000020207808 */ /* 0x000fe20007000000 */
[----:B--2---:R-:W-:Y:S01]  /*38a0*/  HMMA.16816.F32.BF16 R40, R4, R28, R40 ;  /* 0x0000001c0428723c */ /* 0x004fe20000041828 */
[----:B------:R-:W-:Y:S01]  /*38b0*/  FSEL R28, R21, -INF , !P3 ;  /* 0xff800000151c7808 */ /* 0x000fe20005800000 */
[----:B------:R-:W-:Y:S01]  /*38c0*/  MUFU.TANH R47, R47 ;  /* 0x0000002f002f7308 */ /* 0x000fe20000002400 */
[----:B------:R-:W-:-:S02]  /*38d0*/  ISETP.GE.AND P0, PT, R34, R221, PT ;  /* 0x000000dd2200720c */ /* 0x000fc40003f06270 */
[-C--:B------:R-:W-:Y:S02]  /*38e0*/  ISETP.GE.AND P3, PT, R20, R222.reuse, PT ;  /* 0x000000de1400720c */ /* 0x080fe40003f66270 */
[----:B------:R-:W-:Y:S01]  /*38f0*/  ISETP.GE.AND P2, PT, R34, R222, PT ;  /* 0x000000de2200720c */ /* 0x000fe20003f46270 */
[----:B------:R-:W-:Y:S01]  /*3900*/  HMMA.16816.F32.BF16 R72, R12, R92, R72 ;  /* 0x0000005c0c48723c */ /* 0x000fe20000041848 */
[----:B------:R-:W-:Y:S01]  /*3910*/  FSEL R48, R33, -INF , !P0 ;  /* 0xff80000021307808 */ /* 0x000fe20004000000 */
[----:B------:R-:W2:Y:S01]  /*3920*/  MUFU.TANH R49, R49 ;  /* 0x0000003100317308 */ /* 0x000ea20000002400 */
[----:B------:R-:W-:Y:S02]  /*3930*/  FSEL R54, R32, -INF , !P3 ;  /* 0xff80000020367808 */ /* 0x000fe40005800000 */
[----:B------:R-:W5:Y:S01]  /*3940*/  LDSM.16.M88.4 R32, [R88+0xf800] ;  /* 0x00f800005820783b */ /* 0x000f620000000200 */
[----:B---3--:R-:W-:Y:S01]  /*3950*/  FSEL R23, R23, -INF , !P5 ;  /* 0xff80000017177808 */ /* 0x008fe20006800000 */
[----:B------:R-:W-:-:S04]  /*3960*/  DEPBAR.LE SB0, 0x0 ;  /* 0x000080000000791a */ /* 0x000fc80000000000 */
[----:B------:R-:W-:Y:S01]  /*3970*/  HMMA.16816.F32.BF16 R36, R8, R18, R36 ;  /* 0x000000120824723c */ /* 0x000fe20000041824 */
[----:B------:R-:W-:Y:S01]  /*3980*/  FSEL R50, R23, -INF , !P2 ;  /* 0xff80000017327808 */ /* 0x000fe20005000000 */
[----:B------:R-:W-:Y:S01]  /*3990*/  VIADD R18, R44, 0x11 ;  /* 0x000000112c127836 */ /* 0x000fe20000000000 */
[----:B------:R-:W-:Y:S01]  /*39a0*/  ISETP.GT.AND P5, PT, R17, R20, PT ;  /* 0x000000141100720c */ /* 0x000fe20003fa4270 */
[----:B------:R-:W-:Y:S01]  /*39b0*/  FMUL.FTZ R19, R63, UR5 ;  /* 0x000000053f137c20 */ /* 0x000fe20008410000 */
[----:B------:R-:W-:Y:S01]  /*39c0*/  ISETP.GE.AND P2, PT, R20, R221, PT ;  /* 0x000000dd1400720c */ /* 0x000fe20003f46270 */
[----:B------:R-:W-:Y:S02]  /*39d0*/  VIADD R20, R44, 0x10 ;  /* 0x000000102c147836 */ /* 0x000fe40000000000 */
[----:B------:R-:W-:Y:S01]  /*39e0*/  FMUL.FTZ R21, R40, UR5 ;  /* 0x0000000528157c20 */ /* 0x000fe20008410000 */
[----:B------:R-:W-:Y:S01]  /*39f0*/  HMMA.16816.F32.BF16 R68, R12, R94, R68 ;  /* 0x0000005e0c44723c */ /* 0x000fe20000041844 */
[----:B------:R-:W-:Y:S01]  /*3a00*/  FMUL.FTZ R12, R51, UR5 ;  /* 0x00000005330c7c20 */ /* 0x000fe20008410000 */
[----:B------:R-:W-:Y:S01]  /*3a10*/  FMUL.FTZ R14, R60, UR5 ;  /* 0x000000053c0e7c20 */ /* 0x000fe20008410000 */
[----:B------:R-:W-:Y:S01]  /*3a20*/  FMUL.FTZ R13, R61, UR5 ;  /* 0x000000053d0d7c20 */ /* 0x000fe20008410000 */
[----:B------:R-:W-:Y:S01]  /*3a30*/  FMUL.FTZ R15, R62, UR5 ;  /* 0x000000053e0f7c20 */ /* 0x000fe20008410000 */
[----:B------:R-:W-:Y:S01]  /*3a40*/  ISETP.GT.AND P4, PT, R223, R20, PT ;  /* 0x00000014df00720c */ /* 0x000fe20003f84270 */
[----:B------:R-:W-:Y:S01]  /*3a50*/  MUFU.TANH R19, R19 ;  /* 0x0000001300137308 */ /* 0x000fe20000002400 */
[----:B------:R-:W-:Y:S01]  /*3a60*/  ISETP.GE.AND P0, PT, R20, R222, PT ;  /* 0x000000de1400720c */ /* 0x000fe20003f06270 */
[----:B-1----:R-:W-:Y:S01]  /*3a70*/  HMMA.16816.F32.BF16 R72, R8, R24, R72 ;  /* 0x000000180848723c */ /* 0x002fe20000041848 */
[----:B------:R-:W-:Y:S01]  /*3a80*/  FSEL R16, R16, -INF , !P5 ;  /* 0xff80000010107808 */ /* 0x000fe20006800000 */
[----:B------:R-:W-:Y:S01]  /*3a90*/  FMUL.FTZ R25, R42, UR5 ;  /* 0x000000052a197c20 */ /* 0x000fe20008410000 */
[----:B----4-:R-:W-:Y:S01]  /*3aa0*/  FSEL R24, R45, -INF , !P4 ;  /* 0xff8000002d187808 */ /* 0x010fe20006000000 */
[----:B------:R-:W-:Y:S01]  /*3ab0*/  FMUL.FTZ R23, R41, UR5 ;  /* 0x0000000529177c20 */ /* 0x000fe20008410000 */
[----:B------:R-:W-:Y:S01]  /*3ac0*/  ISETP.GT.AND P6, PT, R17, R20, PT ;  /* 0x000000141100720c */ /* 0x000fe20003fc4270 */
[----:B------:R-:W1:Y:S01]  /*3ad0*/  MUFU.TANH R12, R12 ;  /* 0x0000000c000c7308 */ /* 0x000e620000002400 */
[-C--:B------:R-:W-:Y:S01]  /*3ae0*/  ISETP.GT.AND P5, PT, R223, R18.reuse, PT ;  /* 0x00000012df00720c */ /* 0x080fe20003fa4270 */
[----:B------:R-:W-:Y:S01]  /*3af0*/  HMMA.16816.F32.BF16 R36, R4, R30, R36 ;  /* 0x0000001e0424723c */ /* 0x000fe20000041824 */
[----:B------:R-:W-:Y:S01]  /*3b00*/  FSEL R40, R16, -INF , !P2 ;  /* 0xff80000010287808 */ /* 0x000fe20005000000 */
[----:B------:R-:W-:Y:S01]  /*3b10*/  VIADD R30, R44, 0x19 ;  /* 0x000000192c1e7836 */ /* 0x000fe20000000000 */
[----:B------:R-:W-:-:S02]  /*3b20*/  ISETP.GT.AND P4, PT, R17, R18, PT ;  /* 0x000000121100720c */ /* 0x000fc40003f84270 */
[----:B------:R-:W-:Y:S01]  /*3b30*/  FSEL R24, R24, -INF , !P0 ;  /* 0xff80000018187808 */ /* 0x000fe20004000000 */
[----:B------:R-:W3:Y:S01]  /*3b40*/  MUFU.TANH R14, R14 ;  /* 0x0000000e000e7308 */ /* 0x000ee20000002400 */
[-C--:B------:R-:W-:Y:S01]  /*3b50*/  ISETP.GE.AND P3, PT, R20, R221.reuse, PT ;  /* 0x000000dd1400720c */ /* 0x080fe20003f66270 */
[----:B------:R-:W-:Y:S01]  /*3b60*/  HMMA.16816.F32.BF16 R68, R8, R26, R68 ;  /* 0x0000001a0844723c */ /* 0x000fe20000041844 */
[C---:B------:R-:W-:Y:S01]  /*3b70*/  ISETP.GE.AND P2, PT, R18.reuse, R222, PT ;  /* 0x000000de1200720c */ /* 0x040fe20003f46270 */
[----:B------:R-:W-:Y:S01]  /*3b80*/  FMUL.FTZ R9, R43, UR5 ;  /* 0x000000052b097c20 */ /* 0x000fe20008410000 */
[----:B------:R-:W-:Y:S01]  /*3b90*/  ISETP.GE.AND P0, PT, R18, R221, PT ;  /* 0x000000dd1200720c */ /* 0x000fe20003f06270 */
[----:B------:R-:W-:Y:S01]  /*3ba0*/  VIADD R18, R44, 0x18 ;  /* 0x000000182c127836 */ /* 0x000fe20000000000 */
[----:B--2---:R-:W-:Y:S01]  /*3bb0*/  FSEL R16, R49, -INF , !P6 ;  /* 0xff80000031107808 */ /* 0x004fe20007000000 */
[----:B------:R-:W-:Y:S01]  /*3bc0*/  MUFU.TANH R13, R13 ;  /* 0x0000000d000d7308 */ /* 0x000fe20000002400 */
[----:B------:R-:W-:Y:S01]  /*3bd0*/  FSEL R20, R47, -INF , !P5 ;  /* 0xff8000002f147808 */ /* 0x000fe20006800000 */
[----:B-----5:R-:W-:Y:S01]  /*3be0*/  HMMA.16816.F32.BF16 R72, R4, R32, R72 ;  /* 0x000000200448723c */ /* 0x020fe20000041848 */
[----:B-1----:R-:W-:-:S02]  /*3bf0*/  FSEL R12, R12, -INF , !P4 ;  /* 0xff8000000c0c7808 */ /* 0x002fc40006000000 */
[----:B------:R-:W-:Y:S01]  /*3c00*/  FSEL R16, R16, -INF , !P3 ;  /* 0xff80000010107808 */ /* 0x000fe20005800000 */
[----:B------:R-:W-:Y:S01]  /*3c10*/  FMUL.FTZ R26, R36, UR5 ;  /* 0x00000005241a7c20 */ /* 0x000fe20008410000 */
[----:B------:R-:W-:Y:S01]  /*3c20*/  FSEL R20, R20, -INF , !P2 ;  /* 0xff80000014147808 */ /* 0x000fe20005000000 */
[----:B------:R-:W1:Y:S01]  /*3c30*/  MUFU.TANH R15, R15 ;  /* 0x0000000f000f7308 */ /* 0x000e620000002400 */
[----:B------:R-:W-:Y:S01]  /*3c40*/  ISETP.GT.AND P6, PT, R223, R18, PT ;  /* 0x00000012df00720c */ /* 0x000fe20003fc4270 */
[----:B------:R-:W-:Y:S01]  /*3c50*/  FMUL.FTZ R11, R37, UR5 ;  /* 0x00000005250b7c20 */ /* 0x000fe20008410000 */
[C---:B------:R-:W-:Y:S01]  /*3c60*/  ISETP.GE.AND P3, PT, R18.reuse, R222, PT ;  /* 0x000000de1200720c */ /* 0x040fe20003f66270 */
[----:B------:R-:W-:Y:S01]  /*3c70*/  FMUL.FTZ R39, R39, UR5 ;  /* 0x0000000527277c20 */ /* 0x000fe20008410000 */
[----:B------:R-:W-:Y:S01]  /*3c80*/  ISETP.GT.AND P5, PT, R17, R18, PT ;  /* 0x000000121100720c */ /* 0x000fe20003fa4270 */
[----:B------:R-:W-:Y:S01]  /*3c90*/  HMMA.16816.F32.BF16 R68, R4, R34, R68 ;  /* 0x000000220444723c */ /* 0x000fe20000041844 */
[----:B------:R-:W-:Y:S01]  /*3ca0*/  ISETP.GE.AND P2, PT, R18, R221, PT ;  /* 0x000000dd1200720c */ /* 0x000fe20003f46270 */
[----:B------:R-:W2:Y:S01]  /*3cb0*/  MUFU.TANH R21, R21 ;  /* 0x0000001500157308 */ /* 0x000ea20000002400 */
[----:B------:R-:W-:Y:S01]  /*3cc0*/  ISETP.GT.AND P4, PT, R223, R30, PT ;  /* 0x0000001edf00720c */ /* 0x000fe20003f84270 */
[----:B------:R-:W-:Y:S01]  /*3cd0*/  VIADD R4, R44, 0x29 ;  /* 0x000000292c047836 */ /* 0x000fe20000000000 */
[----:B------:R-:W-:Y:S01]  /*3ce0*/  FSEL R18, R12, -INF , !P0 ;  /* 0xff8000000c127808 */ /* 0x000fe20004000000 */
[----:B------:R-:W-:Y:S01]  /*3cf0*/  VIADD R12, R44, 0x20 ;  /* 0x000000202c0c7836 */ /* 0x000fe20000000000 */
[----:B---3--:R-:W-:Y:S01]  /*3d00*/  FSEL R10, R14, -INF , !P6 ;  /* 0xff8000000e0a7808 */ /* 0x008fe20007000000 */
[----:B------:R-:W-:Y:S01]  /*3d10*/  FMUL.FTZ R6, R72, UR5 ;  /* 0x0000000548067c20 */ /* 0x000fe20008410000 */
[----:B------:R-:W-:Y:S01]  /*3d20*/  ISETP.GE.AND P0, PT, R30, R222, PT ;  /* 0x000000de1e00720c */ /* 0x000fe20003f06270 */
[----:B------:R-:W3:Y:S01]  /*3d30*/  MUFU.TANH R25, R25 ;  /* 0x0000001900197308 */ /* 0x000ee20000002400 */
[----:B-1----:R-:W-:Y:S01]  /*3d40*/  FSEL R14, R15, -INF , !P5 ;  /* 0xff8000000f0e7808 */ /* 0x002fe20006800000 */
[----:B------:R-:W-:Y:S01]  /*3d50*/  FMUL.FTZ R5, R73, UR5 ;  /* 0x0000000549057c20 */ /* 0x000fe20008410000 */
[----:B------:R-:W-:Y:S01]  /*3d60*/  FSEL R8, R13, -INF , !P4 ;  /* 0xff8000000d087808 */ /* 0x000fe20006000000 */
[----:B------:R-:W-:Y:S01]  /*3d70*/  FMUL.FTZ R13, R38, UR5 ;  /* 0x00000005260d7c20 */ /* 0x000fe20008410000 */
[----:B------:R-:W-:Y:S01]  /*3d80*/  ISETP.GT.AND P6, PT, R17, R30, PT ;  /* 0x0000001e1100720c */ /* 0x000fe20003fc4270 */
[----:B------:R-:W-:Y:S01]  /*3d90*/  FMUL.FTZ R7, R74, UR5 ;  /* 0x000000054a077c20 */ /* 0x000fe20008410000 */
[----:B------:R-:W-:Y:S01]  /*3da0*/  ISETP.GT.AND P5, PT, R223, R12, PT ;  /* 0x0000000cdf00720c */ /* 0x000fe20003fa4270 */
[----:B------:R-:W1:Y:S01]  /*3db0*/  MUFU.TANH R9, R9 ;  /* 0x0000000900097308 */ /* 0x000e620000002400 */
[----:B------:R-:W-:Y:S01]  /*3dc0*/  FSEL R10, R10, -INF , !P3 ;  /* 0xff8000000a0a7808 */ /* 0x000fe20005800000 */
[----:B------:R-:W-:Y:S01]  /*3dd0*/  FMUL.FTZ R75, R75, UR5 ;  /* 0x000000054b4b7c20 */ /* 0x000fe20008410000 */
[----:B------:R-:W-:-:S02]  /*3de0*/  FSEL R14, R14, -INF , !P2 ;  /* 0xff8000000e0e7808 */ /* 0x000fc40005000000 */
[----:B------:R-:W-:Y:S02]  /*3df0*/  FSEL R8, R8, -INF , !P0 ;  /* 0xff80000008087808 */ /* 0x000fe40004000000 */
[-C--:B------:R-:W-:Y:S01]  /*3e00*/  ISETP.GE.AND P3, PT, R30, R221.reuse, PT ;  /* 0x000000dd1e00720c */ /* 0x080fe20003f66270 */
[----:B------:R-:W4:Y:S01]  /*3e10*/  MUFU.TANH R23, R23 ;  /* 0x0000001700177308 */ /* 0x000f220000002400 */
[----:B------:R-:W-:Y:S01]  /*3e20*/  ISETP.GE.AND P2, PT, R12, R222, PT ;  /* 0x000000de0c00720c */ /* 0x000fe20003f46270 */
[----:B------:R-:W-:Y:S01]  /*3e30*/  VIADD R30, R44, 0x21 ;  /* 0x000000212c1e7836 */ /* 0x000fe20000000000 */
[----:B------:R-:W-:Y:S02]  /*3e40*/  ISETP.GT.AND P4, PT, R17, R12, PT ;  /* 0x0000000c1100720c */ /* 0x000fe40003f84270 */
[----:B------:R-:W-:Y:S02]  /*3e50*/  ISETP.GE.AND P0, PT, R12, R221, PT ;  /* 0x000000dd0c00720c */ /* 0x000fe40003f06270 */
[----:B------:R-:W-:Y:S01]  /*3e60*/  FSEL R12, R19, -INF , !P6 ;  /* 0xff800000130c7808 */ /* 0x000fe20007000000 */
[----:B------:R-:W5:Y:S01]  /*3e70*/  MUFU.TANH R26, R26 ;  /* 0x0000001a001a7308 */ /* 0x000f620000002400 */
[----:B--2---:R-:W-:-:S02]  /*3e80*/  FSEL R21, R21, -INF , !P5 ;  /* 0xff80000015157808 */ /* 0x004fc40006800000 */
[----:B------:R-:W-:Y:S02]  /*3e90*/  FSEL R12, R12, -INF , !P3 ;  /* 0xff8000000c0c7808 */ /* 0x000fe40005800000 */
[----:B------:R-:W-:Y:S02]  /*3ea0*/  FSEL R200, R21, -INF , !P2 ;  /* 0xff80000015c87808 */ /* 0x000fe40005000000 */
[----:B------:R-:W-:Y:S01]  /*3eb0*/  ISETP.GT.AND P6, PT, R223, R30, PT ;  /* 0x0000001edf00720c */ /* 0x000fe20003fc4270 */
[----:B------:R-:W2:Y:S01]  /*3ec0*/  MUFU.TANH R13, R13 ;  /* 0x0000000d000d7308 */ /* 0x000ea20000002400 */
[C---:B------:R-:W-:Y:S02]  /*3ed0*/  ISETP.GE.AND P3, PT, R30.reuse, R222, PT ;  /* 0x000000de1e00720c */ /* 0x040fe40003f66270 */
[----:B------:R-:W-:Y:S02]  /*3ee0*/  ISETP.GT.AND P5, PT, R17, R30, PT ;  /* 0x0000001e1100720c */ /* 0x000fe40003fa4270 */
[----:B------:R-:W-:Y:S01]  /*3ef0*/  ISETP.GE.AND P2, PT, R30, R221, PT ;  /* 0x000000dd1e00720c */ /* 0x000fe20003f46270 */
[----:B------:R-:W-:Y:S01]  /*3f00*/  VIADD R30, R44, 0x28 ;  /* 0x000000282c1e7836 */ /* 0x000fe20000000000 */
[----:B---3--:R-:W-:Y:S01]  /*3f10*/  FSEL R25, R25, -INF , !P4 ;  /* 0xff80000019197808 */ /* 0x008fe20006000000 */
[----:B------:R-:W3:Y:S01]  /*3f20*/  MUFU.TANH R6, R6 ;  /* 0x0000000600067308 */ /* 0x000ee20000002400 */
[----:B-1----:R-:W-:-:S02]  /*3f30*/  FSEL R9, R9, -INF , !P5 ;  /* 0xff80000009097808 */ /* 0x002fc40006800000 */
[----:B------:R-:W-:Y:S02]  /*3f40*/  ISETP.GT.AND P4, PT, R223, R30, PT ;  /* 0x0000001edf00720c */ /* 0x000fe40003f84270 */
[----:B----4-:R-:W-:Y:S02]  /*3f50*/  FSEL R23, R23, -INF , !P6 ;  /* 0xff80000017177808 */ /* 0x010fe40007000000 */
[----:B------:R-:W-:Y:S01]  /*3f60*/  FSEL R206, R9, -INF , !P2 ;  /* 0xff80000009ce7808 */ /* 0x000fe20005000000 */
[----:B------:R-:W-:Y:S01]  /*3f70*/  FMUL.FTZ R9, R68, UR5 ;  /* 0x0000000544097c20 */ /* 0x000fe20008410000 */
[----:B------:R-:W-:Y:S01]  /*3f80*/  ISETP.GE.AND P6, PT, R30, R222, PT ;  /* 0x000000de1e00720c */ /* 0x000fe20003fc6270 */
[----:B------:R-:W1:Y:S01]  /*3f90*/  MUFU.TANH R11, R11 ;  /* 0x0000000b000b7308 */ /* 0x000e620000002400 */
[----:B-----5:R-:W-:Y:S02]  /*3fa0*/  FSEL R26, R26, -INF , !P4 ;  /* 0xff8000001a1a7808 */ /* 0x020fe40006000000 */
[----:B------:R-:W-:-:S02]  /*3fb0*/  FSEL R236, R25, -INF , !P0 ;  /* 0xff80000019ec7808 */ /* 0x000fc40004000000 */
[----:B------:R-:W-:Y:S01]  /*3fc0*/  FSEL R202, R26, -INF , !P6 ;  /* 0xff8000001aca7808 */ /* 0x000fe20007000000 */
[----:B------:R-:W-:Y:S01]  /*3fd0*/  VIADD R26, R44, 0x31 ;  /* 0x000000312c1a7836 */ /* 0x000fe20000000000 */
[----:B------:R-:W-:Y:S01]  /*3fe0*/  ISETP.GT.AND P5, PT, R223, R4, PT ;  /* 0x00000004df00720c */ /* 0x000fe20003fa4270 */
[----:B------:R-:W4:Y:S01]  /*3ff0*/  MUFU.TANH R39, R39 ;  /* 0x0000002700277308 */ /* 0x000f220000002400 */
[C---:B------:R-:W-:Y:S02]  /*4000*/  ISETP.GE.AND P2, PT, R4.reuse, R222, PT ;  /* 0x000000de0400720c */ /* 0x040fe40003f46270 */
[C---:B------:R-:W-:Y:S02]  /*4010*/  ISETP.GT.AND P4, PT, R17.reuse, R4, PT ;  /* 0x000000041100720c */ /* 0x040fe40003f84270 */
[----:B------:R-:W-:Y:S01]  /*4020*/  ISETP.GE.AND P6, PT, R4, R221, PT ;  /* 0x000000dd0400720c */ /* 0x000fe20003fc6270 */
[----:B------:R-:W-:Y:S01]  /*4030*/  VIADD R4, R44, 0x30 ;  /* 0x000000302c047836 */ /* 0x000fe20000000000 */
[----:B------:R-:W-:Y:S01]  /*4040*/  BAR.SYNC.DEFER_BLOCKING 0x0 ;  /* 0x0000000000007b1d */ /* 0x000fe20000010000 */
[----:B------:R-:W-:-:S02]  /*4050*/  ISETP.GT.AND P0, PT, R17, R30, PT ;  /* 0x0000001e1100720c */ /* 0x000fc40003f04270 */
[----:B------:R-:W-:Y:S02]  /*4060*/  FSEL R240, R23, -INF , !P3 ;  /* 0xff80000017f07808 */ /* 0x000fe40005800000 */
[----:B------:R-:W-:Y:S01]  /*4070*/  ISETP.GE.AND P3, PT, R30, R221, PT ;  /* 0x000000dd1e00720c */ /* 0x000fe20003f66270 */
[----:B------:R-:W5:Y:S01]  /*4080*/  MUFU.TANH R9, R9 ;  /* 0x0000000900097308 */ /* 0x000f620000002400 */
[----:B--2---:R-:W-:Y:S01]  /*4090*/  FSEL R234, R13, -INF , !P0 ;  /* 0xff8000000dea7808 */ /* 0x004fe20004000000 */
[----:B------:R-:W-:Y:S01]  /*40a0*/  FMUL.FTZ R13, R22, UR5 ;  /* 0x00000005160d7c20 */ /* 0x000fe20008410000 */
[----:B------:R-:W-:Y:S01]  /*40b0*/  ISETP.GT.AND P0, PT, R223, R4, PT ;  /* 0x00000004df00720c */ /* 0x000fe20003f04270 */
[----:B------:R-:W-:Y:S01]  /*40c0*/  VIADD R22, R44, 0x38 ;  /* 0x000000382c167836 */ /* 0x000fe20000000000 */
[----:B------:R-:W-:Y:S02]  /*40d0*/  FSEL R234, R234, -INF , !P3 ;  /* 0xff800000eaea7808 */ /* 0x000fe40005800000 */
[----:B------:R-:W-:Y:S01]  /*40e0*/  ISETP.GE.AND P3, PT, R4, R222, PT ;  /* 0x000000de0400720c */ /* 0x000fe20003f66270 */
[----:B------:R-:W-:Y:S01]  /*40f0*/  MUFU.TANH R5, R5 ;  /* 0x0000000500057308 */ /* 0x000fe20000002400 */
[----:B---3--:R-:W-:-:S02]  /*4100*/  FSEL R6, R6, -INF , !P0 ;  /* 0xff80000006067808 */ /* 0x008fc40004000000 */
[C---:B------:R-:W-:Y:S02]  /*4110*/  ISETP.GT.AND P0, PT, R223.reuse, R22, PT ;  /* 0x00000016df00720c */ /* 0x040fe40003f04270 */
[----:B------:R-:W-:Y:S02]  /*4120*/  FSEL R232, R6, -INF , !P3 ;  /* 0xff80000006e87808 */ /* 0x000fe40005800000 */
[----:B------:R-:W-:Y:S01]  /*4130*/  ISETP.GT.AND P3, PT, R223, R44, PT ;  /* 0x0000002cdf00720c */ /* 0x000fe20003f64270 */
[----:B------:R-:W-:Y:S01]  /*4140*/  MUFU.TANH R7, R7 ;  /* 0x0000000700077308 */ /* 0x000fe20000002400 */
[----:B-1----:R-:W-:Y:S02]  /*4150*/  FSEL R11, R11, -INF , !P5 ;  /* 0xff8000000b0b7808 */ /* 0x002fe40006800000 */
[----:B----4-:R-:W-:Y:S02]  /*4160*/  FSEL R208, R39, -INF , !P4 ;  /* 0xff80000027d07808 */ /* 0x010fe40006000000 */
[----:B------:R-:W-:-:S02]  /*4170*/  ISETP.GT.AND P5, PT, R17, R4, PT ;  /* 0x000000041100720c */ /* 0x000fc40003fa4270 */
[----:B------:R-:W-:Y:S02]  /*4180*/  ISETP.GE.AND P4, PT, R4, R221, PT ;  /* 0x000000dd0400720c */ /* 0x000fe40003f86270 */
[----:B------:R1:W2:Y:S01]  /*4190*/  MUFU.TANH R4, R13 ;  /* 0x0000000d00047308 */ /* 0x0002a20000002400 */
[----:B-----5:R-:W-:Y:S02]  /*41a0*/  FSEL R9, R9, -INF , !P0 ;  /* 0xff80000009097808 */ /* 0x020fe40004000000 */
[----:B------:R-:W-:Y:S02]  /*41b0*/  ISETP.GE.AND P0, PT, R44, R222, PT ;  /* 0x000000de2c00720c */ /* 0x000fe40003f06270 */
[----:B------:R-:W-:Y:S02]  /*41c0*/  FSEL R6, R52, -INF , !P3 ;  /* 0xff80000034067808 */ /* 0x000fe40005800000 */
[----:B------:R-:W-:Y:S01]  /*41d0*/  FSEL R238, R11, -INF , !P2 ;  /* 0xff8000000bee7808 */ /* 0x000fe20005000000 */
[----:B------:R-:W-:Y:S01]  /*41e0*/  FMUL.FTZ R11, R70, UR5 ;  /* 0x00000005460b7c20 */ /* 0x000fe20008410000 */
[----:B------:R-:W-:-:S02]  /*41f0*/  FSEL R6, R6, -INF , !P0 ;  /* 0xff80000006067808 */ /* 0x000fc40004000000 */
[----:B------:R-:W-:Y:S02]  /*4200*/  ISETP.GE.AND P0, PT, R22, R222, PT ;  /* 0x000000de1600720c */ /* 0x000fe40003f06270 */
[----:B------:R-:W-:Y:S01]  /*4210*/  FMNMX3.FTZ R15, R6, R46, R50, !PT ;  /* 0x0000002e060f7276 */ /* 0x000fe20007810032 */
[----:B------:R-:W-:Y:S01]  /*4220*/  MUFU.TANH R11, R11 ;  /* 0x0000000b000b7308 */ /* 0x000fe20000002400 */
[----:B------:R-:W-:Y:S01]  /*4230*/  FSEL R228, R9, -INF , !P0 ;  /* 0xff80000009e47808 */ /* 0x000fe20004000000 */
[----:B------:R-:W-:Y:S01]  /*4240*/  FMUL.FTZ R9, R71, UR5 ;  /* 0x0000000547097c20 */ /* 0x000fe20008410000 */
[----:B-1----:R-:W-:Y:S01]  /*4250*/  FMUL.FTZ R13, R69, UR5 ;  /* 0x00000005450d7c20 */ /* 0x002fe20008410000 */
[----:B------:R-:W-:Y:S02]  /*4260*/  ISETP.GT.AND P0, PT, R17, R44, PT ;  /* 0x0000002c1100720c */ /* 0x000fe40003f04270 */
[----:B------:R-:W-:Y:S02]  /*4270*/  FMNMX3.FTZ R15, R15, R54, R24, !PT ;  /* 0x000000360f0f7276 */ /* 0x000fe40007810018 */
[----:B------:R-:W-:Y:S01]  /*4280*/  ISETP.GT.AND P2, PT, R223, R26, PT ;  /* 0x0000001adf00720c */ /* 0x000fe20003f44270 */
[----:B------:R-:W1:Y:S01]  /*4290*/  MUFU.TANH R13, R13 ;  /* 0x0000000d000d7308 */ /* 0x000e620000002400 */
[----:B--2---:R-:W-:-:S02]  /*42a0*/  FSEL R4, R4, -INF , !P0 ;  /* 0xff80000004047808 */ /* 0x004fc40004000000 */
[----:B------:R-:W-:Y:S02]  /*42b0*/  FMNMX3.FTZ R15, R15, R20, R10, !PT ;  /* 0x000000140f0f7276 */ /* 0x000fe4000781000a */
[C---:B------:R-:W-:Y:S01]  /*42c0*/  ISETP.GE.AND P0, PT, R44.reuse, R221, PT ;  /* 0x000000dd2c00720c */ /* 0x040fe20003f06270 */
[----:B------:R-:W-:Y:S01]  /*42d0*/  VIADD R44, R44, 0x39 ;  /* 0x000000392c2c7836 */ /* 0x000fe20000000000 */
[----:B------:R-:W-:Y:S01]  /*42e0*/  FSEL R230, R5, -INF , !P2 ;  /* 0xff80000005e67808 */ /* 0x000fe20005000000 */
[----:B------:R-:W2:Y:S01]  /*42f0*/  MUFU.TANH R9, R9 ;  /* 0x0000000900097308 */ /* 0x000ea20000002400 */
[----:B------:R-:W-:Y:S02]  /*4300*/  FMNMX3.FTZ R15, R15, R8, R200, !PT ;  /* 0x000000080f0f7276 */ /* 0x000fe400078100c8 */
[----:B------:R-:W-:Y:S02]  /*4310*/  FSEL R4, R4, -INF , !P0 ;  /* 0xff80000004047808 */ /* 0x000fe40004000000 */
[----:B------:R-:W-:-:S02]  /*4320*/  ISETP.GT.AND P0, PT, R223, R44, PT ;  /* 0x0000002cdf00720c */ /* 0x000fc40003f04270 */
[----:B------:R-:W-:Y:S01]  /*4330*/  ISETP.GE.AND P2, PT, R26, R222, PT ;  /* 0x000000de1a00720c */ /* 0x000fe20003f46270 */
[----:B------:R3:W4:Y:S01]  /*4340*/  MUFU.TANH R5, R75 ;  /* 0x0000004b00057308 */ /* 0x0007220000002400 */
[----:B------:R-:W-:Y:S02]  /*4350*/  FMNMX3.FTZ R21, R15, R240, R202, !PT ;  /* 0x000000f00f157276 */ /* 0x000fe400078100ca */
[----:B-1----:R-:W-:Y:S02]  /*4360*/  FSEL R13, R13, -INF , !P0 ;  /* 0xff8000000d0d7808 */ /* 0x002fe40004000000 */
[----:B------:R-:W-:Y:S02]  /*4370*/  FSEL R230, R230, -INF , !P2 ;  /* 0xff800000e6e67808 */ /* 0x000fe40005000000 */
[----:B------:R-:W-:Y:S02]  /*4380*/  ISETP.GE.AND P0, PT, R44, R222, PT ;  /* 0x000000de2c00720c */ /* 0x000fe40003f06270 */
[----:B------:R-:W-:-:S02]  /*4390*/  FMNMX3.FTZ R21, R21, R238, R232, !PT ;  /* 0x000000ee15157276 */ /* 0x000fc400078100e8 */
[----:B------:R-:W-:Y:S02]  /*43a0*/  ISETP.GT.AND P3, PT, R17, R26, PT ;  /* 0x0000001a1100720c */ /* 0x000fe40003f64270 */
[----:B------:R-:W-:Y:S02]  /*43b0*/  ISETP.GE.AND P2, PT, R26, R221, PT ;  /* 0x000000dd1a00720c */ /* 0x000fe40003f46270 */
[----:B------:R-:W-:Y:S02]  /*43c0*/  FSEL R226, R13, -INF , !P0 ;  /* 0xff8000000de27808 */ /* 0x000fe40004000000 */
[----:B------:R-:W-:Y:S02]  /*43d0*/  FMNMX3.FTZ R19, R4, R28, R48, !PT ;  /* 0x0000001c04137276 */ /* 0x000fe40007810030 */
[----:B------:R-:W-:Y:S01]  /*43e0*/  FMNMX3.FTZ R21, R21, R230, R228, !PT ;  /* 0x000000e615157276 */ /* 0x000fe200078100e4 */
[----:B--234-:R-:W-:Y:S06]  /*43f0*/  BRA.U !UP0, `(.L_x_1183) ;  /* 0x0000000108bc7547 */ /* 0x01cfec000b800000 */
        /* <DEDUP_REMOVED lines=47> */
.L_x_1183:
        /* <DEDUP_REMOVED lines=59> */
[----:B------:R-:W2:Y:S01]  /*4aa0*/  MUFU.EX2 R197, R197 ;  /* 0x000000c500c57308 */ /* 0x000ea20000000800 */
        /* <DEDUP_REMOVED lines=14> */
[----:B--2---:R-:W-:Y:S01]  /*4b90*/  F2FP.BF16.F32.PACK_AB R128, R197, R198 ;  /* 0x000000c6c580723e */ /* 0x004fe200000010ff */
[----:B------:R-:W-:Y:S01]  /*4ba0*/  FADD.FTZ R197, R198, R197 ;  /* 0x000000c5c6c57221 */ /* 0x000fe20000010000 */
        /* <DEDUP_REMOVED lines=300> */
[----:B------:R-:W-:Y:S01]  /*5e70*/  LOP3.LUT R7, R178, 0x200, RZ, 0xc0, !PT ;  /* 0x00000200b2077812 */ /* 0x000fe200078ec0ff */
[----:B------:R-:W-:-:S02]  /*5e80*/  USHF.L.U64.HI UR23, UR10, 0x4, UR11 ;  /* 0x000000040a177899 */ /* 0x000fc4000801020b */
[----:B------:R-:W-:Y:S01]  /*5e90*/  ULEA UR21, UP0, UR34, UR25, 0x6 ;  /* 0x0000001922157291 */ /* 0x000fe2000f8030ff */
[----:B------:R-:W-:Y:S01]  /*5ea0*/  VIADD R11, R5, UR30 ;  /* 0x0000001e050b7c36 */ /* 0x000fe20008000000 */
[----:B------:R-:W-:Y:S01]  /*5eb0*/  BAR.SYNC.DEFER_BLOCKING 0x0 ;  /* 0x0000000000007b1d */ /* 0x000fe20000010000 */
[C---:B---3--:R-:W-:Y:S01]  /*5ec0*/  LEA R8, P0, R4.reuse, UR8, 0x1 ;  /* 0x0000000804087c11 */ /* 0x048fe2000f8008ff */
[----:B------:R-:W-:Y:S01]  /*5ed0*/  IMAD.U32 R6, RZ, RZ, UR34 ;  /* 0x00000022ff067e24 */ /* 0x000fe2000f8e00ff */
[----:B------:R-:W-:Y:S01]  /*5ee0*/  LOP3.LUT R228, R7, 0x7c00, R228, 0xf8, !PT ;  /* 0x00007c0007e47812 */ /* 0x000fe200078ef8e4 */
[----:B------:R-:W-:Y:S01]  /*5ef0*/  ULEA.HI.X UR5, UR34, UR23, UR24, 0x6, UP0 ;  /* 0x0000001722057291 */ /* 0x000fe200080f3418 */
[----:B------:R-:W-:Y:S01]  /*5f00*/  LEA.HI.X R11, R4, UR9, R11, 0x1, P0 ;  /* 0x00000009040b7c11 */ /* 0x000fe200080f0c0b */
[----:B------:R-:W-:Y:S01]  /*5f10*/  IMAD.U32 R4, RZ, RZ, UR24 ;  /* 0x00000018ff047e24 */ /* 0x000fe2000f8e00ff */
[----:B------:R-:W-:Y:S01]  /*5f20*/  LOP3.LUT R7, R181, 0x8, RZ, 0xc0, !PT ;  /* 0x00000008b5077812 */ /* 0x000fe200078ec0ff */
[----:B------:R-:W-:Y:S01]  /*5f30*/  UIADD3 UR24, UP1, UPT, UR21, UR25, URZ ;  /* 0x0000001915187290 */ /* 0x000fe2000ff3e0ff */
[----:B------:R-:W-:Y:S01]  /*5f40*/  IMAD.U32 R10, RZ, RZ, UR21 ;  /* 0x00000015ff0a7e24 */ /* 0x000fe2000f8e00ff */
[----:B------:R-:W-:Y:S01]  /*5f50*/  LEA R16, P0, R6, R8, 0x7 ;  /* 0x0000000806107211 */ /* 0x000fe200078038ff */
[----:B------:R-:W-:Y:S01]  /*5f60*/  ULEA UR26, UP0, UR10, UR21, 0x5 ;  /* 0x000000150a1a7291 */ /* 0x000fe2000f8028ff */
[----:B------:R-:W-:Y:S01]  /*5f70*/  LOP3.LUT R228, R228, R176, R7, 0xf6, !PT ;  /* 0x000000b0e4e47212 */ /* 0x000fe200078ef607 */
[----:B------:R-:W-:Y:S01]  /*5f80*/  UIADD3.X UR23, UPT, UPT, UR5, UR23, URZ, UP1, !UPT ;  /* 0x0000001705177290 */ /* 0x000fe20008ffe4ff */
[----:B------:R-:W-:Y:S01]  /*5f90*/  IMAD.U32 R7, RZ, RZ, UR35 ;  /* 0x00000023ff077e24 */ /* 0x000fe2000f8e00ff */
[-C--:B------:R-:W-:Y:S01]  /*5fa0*/  LEA.HI.X R17, R6, R11.reuse, R4, 0x7, P0 ;  /* 0x0000000b06117211 */ /* 0x080fe200000f3c04 */
[----:B------:R-:W-:Y:S01]  /*5fb0*/  IMAD.U32 R9, RZ, RZ, UR5 ;  /* 0x00000005ff097e24 */ /* 0x000fe2000f8e00ff */
[CC--:B------:R-:W-:Y:S01]  /*5fc0*/  LEA R14, P3, R10.reuse, R8.reuse, 0x1 ;  /* 0x000000080a0e7211 */ /* 0x0c0fe200078608ff */
[----:B------:R-:W-:Y:S01]  /*5fd0*/  IMAD.U32 R7, RZ, RZ, UR24 ;  /* 0x00000018ff077e24 */ /* 0x000fe2000f8e00ff */
[----:B------:R-:W-:Y:S01]  /*5fe0*/  ULEA.HI.X UR25, UR10, UR5, UR11, 0x5, UP0 ;  /* 0x000000050a197291 */ /* 0x000fe200080f2c0b */
[----:B------:R-:W-:Y:S01]  /*5ff0*/  IMAD.U32 R5, RZ, RZ, UR26 ;  /* 0x0000001aff057e24 */ /* 0x000fe2000f8e00ff */
[-C--:B------:R-:W-:Y:S01]  /*6000*/  LEA.HI.X R15, R10, R11.reuse, R9, 0x1, P3 ;  /* 0x0000000b0a0f7211 */ /* 0x080fe200018f0c09 */
[----:B------:R-:W-:Y:S01]  /*6010*/  IMAD.U32 R6, RZ, RZ, UR23 ;  /* 0x00000017ff067e24 */ /* 0x000fe2000f8e00ff */
[-C--:B------:R-:W-:Y:S01]  /*6020*/  LEA R12, P2, R7, R8.reuse, 0x1 ;  /* 0x00000008070c7211 */ /* 0x080fe200078408ff */
        /* <DEDUP_REMOVED lines=9> */
[----:B------:R-:W1:Y:S01]  /*60c0*/  LDCU UR5, c[0x0][0x50c] ;  /* 0x0000a180ff0577ac */ /* 0x000e620008000800 */
[----:B------:R-:W-:Y:S01]  /*60d0*/  LEA.HI.X R9, R5, R11, R4, 0x1, P0 ;  /* 0x0000000b05097211 */ /* 0x000fe200000f0c04 */
[----:B------:R-:W-:Y:S01]  /*60e0*/  LDGSTS.E.BYPASS.LTC128B.128 [R182+0x14000], desc[UR16][R16.64+0x100] ;  /* 0x1400010010b67fae */ /* 0x000fe2000b981a10 */
[----:B------:R-:W-:Y:S01]  /*60f0*/  LEA R228, R228, UR6, 0x1 ;  /* 0x00000006e4e47c11 */ /* 0x000fe2000f8e08ff */
[----:B------:R-:W-:-:S02]  /*6100*/  UISETP.GT.U32.AND UP0, UPT, UR27, UR14, UPT ;  /* 0x0000000e1b00728c */ /* 0x000fc4000bf04070 */
        /* <DEDUP_REMOVED lines=18> */
[----:B------:R-:W4:Y:S04]  /*6230*/  LDSM.16.M88.4 R200, [R220+0x8000] ;  /* 0x00800000dcc8783b */ /* 0x000f280000000200 */
[----:B------:R-:W5:Y:S04]  /*6240*/  LDSM.16.M88.4 R192, [R220+0x8800] ;  /* 0x00880000dcc0783b */ /* 0x000f680000000200 */
[----:B------:R-:W1:Y:S04]  /*6250*/  LDSM.16.M88.4 R176, [R220+0x9000] ;  /* 0x00900000dcb0783b */ /* 0x000e680000000200 */
[----:B------:R-:W1:Y:S04]  /*6260*/  LDSM.16.M88.4 R24, [R220+0x9800] ;  /* 0x00980000dc18783b */ /* 0x000e680000000200 */
[----:B--2---:R-:W-:Y:S04]  /*6270*/  LDSM.16.M88.4 R16, [R217] ;  /* 0x00000000d910783b */ /* 0x004fe80000000200 */
[----:B------:R-:W2:Y:S04]  /*6280*/  LDSM.16.M88.4 R4, [R184+0x8000] ;  /* 0x00800000b804783b */ /* 0x000ea80000000200 */
[----:B---3--:R-:W3:Y:S04]  /*6290*/  LDSM.16.M88.4 R8, [R184+0x8800] ;  /* 0x00880000b808783b */ /* 0x008ee80000000200 */
[----:B------:R-:W3:Y:S04]  /*62a0*/  LDSM.16.M88.4 R20, [R184+0x9000] ;  /* 0x00900000b814783b */ /* 0x000ee80000000200 */
[----:B------:R-:W3:Y:S04]  /*62b0*/  LDSM.16.M88.4 R208, [R184+0x9800] ;  /* 0x00980000b8d0783b */ /* 0x000ee80000000200 */
[----:B------:R-:W-:Y:S01]  /*62c0*/  LDSM.16.M88.4 R32, [R218+0x8800] ;  /* 0x00880000da20783b */ /* 0x000fe20000000200 */
[C---:B----4-:R-:W-:Y:S03]  /*62d0*/  HMMA.16816.F32.BF16 R12, R168.reuse, R200, RZ ;  /* 0x000000c8a80c723c */ /* 0x050fe600000418ff */
[----:B------:R-:W-:Y:S04]  /*62e0*/  LDSM.16.M88.4 R204, [R218+0x8000] ;  /* 0x00800000dacc783b */ /* 0x000fe80000000200 */
[----:B------:R-:W-:Y:S01]  /*62f0*/  LDSM.16.M88.4 R212, [R187] ;  /* 0x00000000bbd4783b */ /* 0x000fe20000000200 */
        /* <DEDUP_REMOVED lines=8> */
[C---:B-1----:R-:W-:Y:S08]  /*6380*/  HMMA.16816.F32.BF16 R188, R168.reuse, R176, RZ ;  /* 0x000000b0a8bc723c */ /* 0x042ff000000418ff */
[C---:B------:R-:W-:Y:S08]  /*6390*/  HMMA.16816.F32.BF16 R176, R168.reuse, R178, RZ ;  /* 0x000000b2a8b0723c */ /* 0x040ff000000418ff */
[C---:B------:R-:W-:Y:S08]  /*63a0*/  HMMA.16816.F32.BF16 R172, R168.reuse, R24, RZ ;  /* 0x00000018a8ac723c */ /* 0x040ff000000418ff */
[----:B------:R-:W-:Y:S01]  /*63b0*/  HMMA.16816.F32.BF16 R168, R168, R26, RZ ;  /* 0x0000001aa8a8723c */ /* 0x000fe200000418ff */
[----:B------:R-:W-:Y:S07]  /*63c0*/  LDSM.16.M88.4 R24, [R218+0x9000] ;  /* 0x00900000da18783b */ /* 0x000fee0000000200 */
[C---:B--2---:R-:W-:Y:S08]  /*63d0*/  HMMA.16816.F32.BF16 R12, R16.reuse, R4, R12 ;  /* 0x00000004100c723c */ /* 0x044ff0000004180c */
[C---:B------:R-:W-:Y:S01]  /*63e0*/  HMMA.16816.F32.BF16 R200, R16.reuse, R6, R200 ;  /* 0x0000000610c8723c */ /* 0x040fe200000418c8 */
[----:B------:R-:W1:Y:S07]  /*63f0*/  LDSM.16.M88.4 R4, [R226] ;  /* 0x00000000e204783b */ /* 0x000e6e0000000200 */
        /* <DEDUP_REMOVED lines=26> */
[----:B------:R-:W-:Y:S07]  /*65a0*/  LDSM.16.M88.4 R28, [R184+0xa000] ;  /* 0x00a00000b81c783b */ /* 0x000fee0000000200 */
        /* <DEDUP_REMOVED lines=27> */
[----:B------:R-:W5:Y:S07]  /*6760*/  LDSM.16.M88.4 R20, [R185+0xa800] ;  /* 0x00a80000b914783b */ /* 0x000f6e0000000200 */
        /* <DEDUP_REMOVED lines=8> */
[----:B------:R-:W-:Y:S04]  /*67f0*/  LDSM.16.M88.4 R204, [R185+0xb800] ;  /* 0x00b80000b9cc783b */ /* 0x000fe80000000200 */
[----:B------:R-:W-:Y:S03]  /*6800*/  LDSM.16.M88.4 R16, [R220+0xd000] ;  /* 0x00d00000dc10783b */ /* 0x000fe60000000200 */
[C---:B----4-:R-:W-:Y:S08]  /*6810*/  HMMA.16816.F32.BF16 R196, R212.reuse, R4, R196 ;  /* 0x00000004d4c4723c */ /* 0x050ff000000418c4 */
[----:B------:R-:W-:Y:S01]  /*6820*/  HMMA.16816.F32.BF16 R192, R212, R6, R192 ;  /* 0x00000006d4c0723c */ /* 0x000fe200000418c0 */
[----:B------:R-:W2:Y:S07]  /*6830*/  LDSM.16.M88.4 R4, [R220+0xc800] ;  /* 0x00c80000dc04783b */ /* 0x000eae0000000200 */
[C---:B---3--:R-:W-:Y:S08]  /*6840*/  HMMA.16816.F32.BF16 R12, R28.reuse, R32, R12 ;  /* 0x000000201c0c723c */ /* 0x048ff0000004180c */
[----:B------:R-:W-:Y:S01]  /*6850*/  HMMA.16816.F32.BF16 R200, R28, R34, R200 ;  /* 0x000000221cc8723c */ /* 0x000fe200000418c8 */
[----:B------:R-:W-:Y:S07]  /*6860*/  LDSM.16.M88.4 R32, [R184+0xc000] ;  /* 0x00c00000b820783b */ /* 0x000fee0000000200 */
[C---:B------:R-:W-:Y:S08]  /*6870*/  HMMA.16816.F32.BF16 R188, R212.reuse, R240, R188 ;  /* 0x000000f0d4bc723c */ /* 0x040ff000000418bc */
[----:B------:R-:W-:Y:S01]  /*6880*/  HMMA.16816.F32.BF16 R176, R212, R242, R176 ;  /* 0x000000f2d4b0723c */ /* 0x000fe200000418b0 */
[----:B------:R-:W-:Y:S07]  /*6890*/  LDSM.16.M88.4 R240, [R220+0xe000] ;  /* 0x00e00000dcf0783b */ /* 0x000fee0000000200 */
[C---:B-----5:R-:W-:Y:S08]  /*68a0*/  HMMA.16816.F32.BF16 R196, R28.reuse, R20, R196 ;  /* 0x000000141cc4723c */ /* 0x060ff000000418c4 */
[----:B------:R-:W-:Y:S01]  /*68b0*/  HMMA.16816.F32.BF16 R192, R28, R22, R192 ;  /* 0x000000161cc0723c */ /* 0x000fe200000418c0 */
[----:B------:R-:W3:Y:S07]  /*68c0*/  LDSM.16.M88.4 R20, [R217+0x4000] ;  /* 0x00400000d914783b */ /* 0x000eee0000000200 */
[C---:B------:R-:W-:Y:S08]  /*68d0*/  HMMA.16816.F32.BF16 R172, R212.reuse, R236, R172 ;  /* 0x000000ecd4ac723c */ /* 0x040ff000000418ac */
[----:B------:R-:W-:Y:S01]  /*68e0*/  HMMA.16816.F32.BF16 R168, R212, R238, R168 ;  /* 0x000000eed4a8723c */ /* 0x000fe200000418a8 */
[----:B------:R-:W4:Y:S04]  /*68f0*/  LDSM.16.M88.4 R212, [R220+0xd800] ;  /* 0x00d80000dcd4783b */ /* 0x000f280000000200 */
[----:B------:R-:W-:Y:S03]  /*6900*/  LDSM.16.M88.4 R236, [R187+0x4000] ;  /* 0x00400000bbec783b */ /* 0x000fe60000000200 */
[C---:B-1----:R-:W-:Y:S08]  /*6910*/  HMMA.16816.F32.BF16 R12, R24.reuse, R8, R12 ;  /* 0x00000008180c723c */ /* 0x042ff0000004180c */
[----:B------:R-:W-:Y:S01]  /*6920*/  HMMA.16816.F32.BF16 R200, R24, R10, R200 ;  /* 0x0000000a18c8723c */ /* 0x000fe200000418c8 */
[----:B------:R-:W1:Y:S07]  /*6930*/  LDSM.16.M88.4 R8, [R184+0xc800] ;  /* 0x00c80000b808783b */ /* 0x000e6e0000000200 */
[C---:B------:R-:W-:Y:S08]  /*6940*/  HMMA.16816.F32.BF16 R188, R28.reuse, R208, R188 ;  /* 0x000000d01cbc723c */ /* 0x040ff000000418bc */
[----:B------:R-:W-:Y:S01]  /*6950*/  HMMA.16816.F32.BF16 R176, R28, R210, R176 ;  /* 0x000000d21cb0723c */ /* 0x000fe200000418b0 */
[----:B------:R-:W-:Y:S07]  /*6960*/  LDSM.16.M88.4 R208, [R218+0xc000] ;  /* 0x00c00000dad0783b */ /* 0x000fee0000000200 */
[C---:B--2---:R-:W-:Y:S08]  /*6970*/  HMMA.16816.F32.BF16 R196, R24.reuse, R4, R196 ;  /* 0x0000000418c4723c */ /* 0x044ff000000418c4 */
[----:B------:R-:W-:Y:S01]  /*6980*/  HMMA.16816.F32.BF16 R192, R24, R6, R192 ;  /* 0x0000000618c0723c */ /* 0x000fe200000418c0 */
[----:B------:R-:W2:Y:S07]  /*6990*/  LDSM.16.M88.4 R4, [R226+0x4000] ;  /* 0x00400000e204783b */ /* 0x000eae0000000200 */
[C---:B------:R-:W-:Y:S08]  /*69a0*/  HMMA.16816.F32.BF16 R172, R28.reuse, R204, R172 ;  /* 0x000000cc1cac723c */ /* 0x040ff000000418ac */
[----:B------:R-:W-:Y:S01]  /*69b0*/  HMMA.16816.F32.BF16 R168, R28, R206, R168 ;  /* 0x000000ce1ca8723c */ /* 0x000fe200000418a8 */
[----:B------:R-:W5:Y:S04]  /*69c0*/  LDSM.16.M88.4 R204, [R184+0xd000] ;  /* 0x00d00000b8cc783b */ /* 0x000f680000000200 */
[----:B------:R-:W5:Y:S03]  /*69d0*/  LDSM.16.M88.4 R28, [R184+0xd800] ;  /* 0x00d80000b81c783b */ /* 0x000f660000000200 */
[C---:B------:R-:W-:Y:S08]  /*69e0*/  HMMA.16816.F32.BF16 R188, R24.reuse, R16, R188 ;  /* 0x0000001018bc723c */ /* 0x040ff000000418bc */
[----:B------:R-:W-:Y:S01]  /*69f0*/  HMMA.16816.F32.BF16 R176, R24, R18, R176 ;  /* 0x0000001218b0723c */ /* 0x000fe200000418b0 */
[----:B------:R-:W5:Y:S07]  /*6a00*/  LDSM.16.M88.4 R16, [R218+0xc800] ;  /* 0x00c80000da10783b */ /* 0x000f6e0000000200 */
[----:B---3--:R-:W-:Y:S08]  /*6a10*/  HMMA.16816.F32.BF16 R12, R20, R32, R12 ;  /* 0x00000020140c723c */ /* 0x008ff0000004180c */
[C---:B----4-:R-:W-:Y:S08]  /*6a20*/  HMMA.16816.F32.BF16 R172, R24.reuse, R212, R172 ;  /* 0x000000d418ac723c */ /* 0x050ff000000418ac */
[----:B------:R-:W-:Y:S01]  /*6a30*/  HMMA.16816.F32.BF16 R168, R24, R214, R168 ;  /* 0x000000d618a8723c */ /* 0x000fe200000418a8 */
[----:B------:R-:W3:Y:S04]  /*6a40*/  LDSM.16.M88.4 R24, [R218+0xd000] ;  /* 0x00d00000da18783b */ /* 0x000ee80000000200 */
[----:B------:R-:W-:Y:S03]  /*6a50*/  LDSM.16.M88.4 R212, [R185+0xc800] ;  /* 0x00c80000b9d4783b */ /* 0x000fe60000000200 */
[C---:B-1----:R-:W-:Y:S08]  /*6a60*/  HMMA.16816.F32.BF16 R196, R20.reuse, R8, R196 ;  /* 0x0000000814c4723c */ /* 0x042ff000000418c4 */
[C---:B------:R-:W-:Y:S01]  /*6a70*/  HMMA.16816.F32.BF16 R192, R20.reuse, R10, R192 ;  /* 0x0000000a14c0723c */ /* 0x040fe200000418c0 */
[----:B------:R-:W1:Y:S07]  /*6a80*/  LDSM.16.M88.4 R8, [R218+0xd800] ;  /* 0x00d80000da08783b */ /* 0x000e6e0000000200 */
[----:B------:R-:W-:Y:S01]  /*6a90*/  HMMA.16816.F32.BF16 R200, R20, R34, R200 ;  /* 0x0000002214c8723c */ /* 0x000fe200000418c8 */
[----:B------:R-:W4:Y:S07]  /*6aa0*/  LDSM.16.M88.4 R32, [R228+0x6000] ;  /* 0x00600000e420783b */ /* 0x000f2e0000000200 */
[----:B--2---:R-:W-:Y:S08]  /*6ab0*/  HMMA.16816.F32.BF16 R12, R4, R208, R12 ;  /* 0x000000d0040c723c */ /* 0x004ff0000004180c */
[C---:B-----5:R-:W-:Y:S08]  /*6ac0*/  HMMA.16816.F32.BF16 R188, R20.reuse, R204, R188 ;  /* 0x000000cc14bc723c */ /* 0x060ff000000418bc */
[C---:B------:R-:W-:Y:S01]  /*6ad0*/  HMMA.16816.F32.BF16 R176, R20.reuse, R206, R176 ;  /* 0x000000ce14b0723c */ /* 0x040fe200000418b0 */
[----:B------:R-:W2:Y:S07]  /*6ae0*/  LDSM.16.M88.4 R204, [R185+0xd800] ;  /* 0x00d80000b9cc783b */ /* 0x000eae0000000200 */
[C---:B------:R-:W-:Y:S08]  /*6af0*/  HMMA.16816.F32.BF16 R172, R20.reuse, R28, R172 ;  /* 0x0000001c14ac723c */ /* 0x040ff000000418ac */
[----:B------:R-:W-:Y:S01]  /*6b00*/  HMMA.16816.F32.BF16 R168, R20, R30, R168 ;  /* 0x0000001e14a8723c */ /* 0x000fe200000418a8 */
[----:B------:R-:W-:Y:S04]  /*6b10*/  LDSM.16.M88.4 R20, [R217+0x6000] ;  /* 0x00600000d914783b */ /* 0x000fe80000000200 */
[----:B------:R-:W-:Y:S03]  /*6b20*/  LDSM.16.M88.4 R28, [R220+0xe800] ;  /* 0x00e80000dc1c783b */ /* 0x000fe60000000200 */
[C---:B------:R-:W-:Y:S01]  /*6b30*/  HMMA.16816.F32.BF16 R200, R4.reuse, R210, R200 ;  /* 0x000000d204c8723c */ /* 0x040fe200000418c8 */
[----:B------:R-:W-:Y:S07]  /*6b40*/  LDSM.16.M88.4 R208, [R185+0xd000] ;  /* 0x00d00000b9d0783b */ /* 0x000fee0000000200 */
[C---:B------:R-:W-:Y:S08]  /*6b50*/  HMMA.16816.F32.BF16 R196, R4.reuse, R16, R196 ;  /* 0x0000001004c4723c */ /* 0x040ff000000418c4 */
[----:B------:R-:W-:Y:S01]  /*6b60*/  HMMA.16816.F32.BF16 R192, R4, R18, R192 ;  /* 0x0000001204c0723c */ /* 0x000fe200000418c0 */
[----:B------:R-:W5:Y:S07]  /*6b70*/  LDSM.16.M88.4 R16, [R184+0xe000] ;  /* 0x00e00000b810783b */ /* 0x000f6e0000000200 */
[----:B------:R-:W-:Y:S08]  /*6b80*/  HMMA.16816.F32.BF16 R12, R236, R244, R12 ;  /* 0x000000f4ec0c723c */ /* 0x000ff0000004180c */
[C---:B---3--:R-:W-:Y:S08]  /*6b90*/  HMMA.16816.F32.BF16 R188, R4.reuse, R24, R188 ;  /* 0x0000001804bc723c */ /* 0x048ff000000418bc */
[C---:B------:R-:W-:Y:S01]  /*6ba0*/  HMMA.16816.F32.BF16 R176, R4.reuse, R26, R176 ;  /* 0x0000001a04b0723c */ /* 0x040fe200000418b0 */
[----:B------:R-:W-:Y:S07]  /*6bb0*/  LDSM.16.M88.4 R24, [R220+0xf000] ;  /* 0x00f00000dc18783b */ /* 0x000fee0000000200 */
[C---:B-1----:R-:W-:Y:S08]  /*6bc0*/  HMMA.16816.F32.BF16 R172, R4.reuse, R8, R172 ;  /* 0x0000000804ac723c */ /* 0x042ff000000418ac */
[----:B------:R-:W-:Y:S01]  /*6bd0*/  HMMA.16816.F32.BF16 R168, R4, R10, R168 ;  /* 0x0000000a04a8723c */ /* 0x000fe200000418a8 */
[----:B------:R-:W-:Y:S04]  /*6be0*/  LDSM.16.M88.4 R8, [R226+0x6000] ;  /* 0x00600000e208783b */ /* 0x000fe80000000200 */
[----:B------:R-:W1:Y:S03]  /*6bf0*/  LDSM.16.M88.4 R4, [R218+0xe000] ;  /* 0x00e00000da04783b */ /* 0x000e660000000200 */
[----:B------:R-:W-:Y:S08]  /*6c00*/  HMMA.16816.F32.BF16 R200, R236, R246, R200 ;  /* 0x000000f6ecc8723c */ /* 0x000ff000000418c8 */
[----:B----4-:R-:W-:Y:S08]  /*6c10*/  HMMA.16816.F32.BF16 R12, R32, R240, R12 ;  /* 0x000000f0200c723c */ /* 0x010ff0000004180c */
[C---:B------:R-:W-:Y:S08]  /*6c20*/  HMMA.16816.F32.BF16 R196, R236.reuse, R212, R196 ;  /* 0x000000d4ecc4723c */ /* 0x040ff000000418c4 */
[C---:B------:R-:W-:Y:S08]  /*6c30*/  HMMA.16816.F32.BF16 R192, R236.reuse, R214, R192 ;  /* 0x000000d6ecc0723c */ /* 0x040ff000000418c0 */
[C---:B--2---:R-:W-:Y:S08]  /*6c40*/  HMMA.16816.F32.BF16 R172, R236.reuse, R204, R172 ;  /* 0x000000ccecac723c */ /* 0x044ff000000418ac */
[----:B------:R-:W-:Y:S01]  /*6c50*/  HMMA.16816.F32.BF16 R168, R236, R206, R168 ;  /* 0x000000ceeca8723c */ /* 0x000fe200000418a8 */
[----:B------:R2:W-:Y:S07]  /*6c60*/  LDSM.16.M88.4 R204, [R187+0x6000] ;  /* 0x00600000bbcc783b */ /* 0x0005ee0000000200 */
[----:B------:R-:W-:Y:S01]  /*6c70*/  HMMA.16816.F32.BF16 R240, R32, R242, R200 ;  /* 0x000000f220f0723c */ /* 0x000fe200000418c8 */
[----:B------:R-:W3:Y:S07]  /*6c80*/  LDSM.16.M88.4 R200, [R185+0xe000] ;  /* 0x00e00000b9c8783b */ /* 0x000eee0000000200 */
[----:B-----5:R-:W-:Y:S08]  /*6c90*/  HMMA.16816.F32.BF16 R12, R20, R16, R12 ;  /* 0x00000010140c723c */ /* 0x020ff0000004180c */
[----:B------:R-:W-:Y:S01]  /*6ca0*/  HMMA.16816.F32.BF16 R196, R32, R28, R196 ;  /* 0x0000001c20c4723c */ /* 0x000fe200000418c4 */
[----:B--2---:R-:W-:-:S05]  /*6cb0*/  IMAD.SHL.U32 R187, R180, 0x2, RZ ;  /* 0x00000002b4bb7824 */ /* 0x004fca00078e00ff */
[----:B------:R-:W-:Y:S02]  /*6cc0*/  LOP3.LUT R187, R187, 0x6, RZ, 0xc0, !PT ;  /* 0x00000006bbbb7812 */ /* 0x000fe400078ec0ff */
[----:B------:R-:W-:Y:S01]  /*6cd0*/  HMMA.16816.F32.BF16 R192, R32, R30, R192 ;  /* 0x0000001e20c0723c */ /* 0x000fe200000418c0 */
[----:B------:R-:W2:Y:S07]  /*6ce0*/  LDSM.16.M88.4 R28, [R184+0xe800] ;  /* 0x00e80000b81c783b */ /* 0x000eae0000000200 */
[----:B-1----:R-:W-:Y:S08]  /*6cf0*/  HMMA.16816.F32.BF16 R12, R8, R4, R12 ;  /* 0x00000004080c723c */ /* 0x002ff0000004180c */
[C---:B------:R-:W-:Y:S08]  /*6d00*/  HMMA.16816.F32.BF16 R188, R236.reuse, R208, R188 ;  /* 0x000000d0ecbc723c */ /* 0x040ff000000418bc */
[----:B------:R-:W-:Y:S01]  /*6d10*/  HMMA.16816.F32.BF16 R176, R236, R210, R176 ;  /* 0x000000d2ecb0723c */ /* 0x000fe200000418b0 */
[----:B------:R-:W-:Y:S07]  /*6d20*/  LDSM.16.M88.4 R208, [R220+0xf800] ;  /* 0x00f80000dcd0783b */ /* 0x000fee0000000200 */
[----:B------:R-:W-:Y:S01]  /*6d30*/  HMMA.16816.F32.BF16 R240, R20, R18, R240 ;  /* 0x0000001214f0723c */ /* 0x000fe200000418f0 */
[----:B------:R-:W1:Y:S07]  /*6d40*/  LDSM.16.M88.4 R16, [R218+0xe800] ;  /* 0x00e80000da10783b */ /* 0x000e6e0000000200 */
[----:B---3--:R-:W-:Y:S08]  /*6d50*/  HMMA.16816.F32.BF16 R12, R204, R200, R12 ;  /* 0x000000c8cc0c723c */ /* 0x008ff0000004180c */
[C---:B------:R-:W-:Y:S08]  /*6d60*/  HMMA.16816.F32.BF16 R188, R32.reuse, R24, R188 ;  /* 0x0000001820bc723c */ /* 0x040ff000000418bc */
[----:B------:R-:W-:Y:S01]  /*6d70*/  HMMA.16816.F32.BF16 R176, R32, R26, R176 ;  /* 0x0000001a20b0723c */ /* 0x000fe200000418b0 */
[----:B------:R-:W3:Y:S02]  /*6d80*/  LDSM.16.M88.4 R24, [R184+0xf000] ;  /* 0x00f00000b818783b */ /* 0x000ee40000000200 */
[----:B------:R-:W-:Y:S01]  /*6d90*/  FMUL.FTZ R12, R12, UR5 ;  /* 0x000000050c0c7c20 */ /* 0x000fe20008410000 */
[----:B------:R-:W-:Y:S01]  /*6da0*/  FMUL.FTZ R13, R13, UR5 ;  /* 0x000000050d0d7c20 */ /* 0x000fe20008410000 */
[----:B------:R-:W-:-:S03]  /*6db0*/  FMUL.FTZ R201, R14, UR5 ;  /* 0x000000050ec97c20 */ /* 0x000fc60008410000 */
[----:B------:R-:W-:Y:S01]  /*6dc0*/  HMMA.16816.F32.BF16 R240, R8, R6, R240 ;  /* 0x0000000608f0723c */ /* 0x000fe200000418f0 */
[----:B------:R-:W4:Y:S01]  /*6dd0*/  LDSM.16.M88.4 R4, [R185+0xe800] ;  /* 0x00e80000b904783b */ /* 0x000f220000000200 */
[----:B------:R-:W-:Y:S06]  /*6de0*/  MUFU.TANH R200, R13 ;  /* 0x0000000d00c87308 */ /* 0x000fec0000002400 */
[----:B--2---:R-:W-:Y:S01]  /*6df0*/  HMMA.16816.F32.BF16 R196, R20, R28, R196 ;  /* 0x0000001c14c4723c */ /* 0x004fe200000418c4 */
[----:B------:R-:W-:Y:S01]  /*6e00*/  IMAD.U32 R28, RZ, RZ, UR19 ;  /* 0x00000013ff1c7e24 */ /* 0x000fe2000f8e00ff */
[----:B------:R2:W5:Y:S03]  /*6e10*/  MUFU.TANH R29, R12 ;  /* 0x0000000c001d7308 */ /* 0x0005660000002400 */
[----:B------:R-:W-:-:S03]  /*6e20*/  IMAD R28, R28, 0x40, R187 ;  /* 0x000000401c1c7824 */ /* 0x000fc600078e02bb */
[----:B------:R-:W-:Y:S01]  /*6e30*/  HMMA.16816.F32.BF16 R192, R20, R30, R192 ;  /* 0x0000001e14c0723c */ /* 0x000fe200000418c0 */
[----:B------:R-:W-:Y:S01]  /*6e40*/  FMUL.FTZ R31, R15, UR5 ;  /* 0x000000050f1f7c20 */ /* 0x000fe20008410000 */
[----:B------:R-:W5:Y:S01]  /*6e50*/  MUFU.TANH R201, R201 ;  /* 0x000000c900c97308 */ /* 0x000f620000002400 */
[----:B------:R-:W-:-:S05]  /*6e60*/  VIADD R30, R223, 0x8 ;  /* 0x00000008df1e7836 */ /* 0x000fca0000000000 */
[----:B------:R-:W-:Y:S02]  /*6e70*/  HMMA.16816.F32.BF16 R240, R204, R202, R240 ;  /* 0x000000caccf0723c */ /* 0x000fe400000418f0 */
[----:B------:R-:W-:Y:S01]  /*6e80*/  MUFU.TANH R31, R31 ;  /* 0x0000001f001f7308 */ /* 0x000fe20000002400 */
[----:B--2---:R-:W2:Y:S05]  /*6e90*/  LDSM.16.M88.4 R12, [R218+0xf000] ;  /* 0x00f00000da0c783b */ /* 0x004eaa0000000200 */
[C---:B-1----:R-:W-:Y:S08]  /*6ea0*/  HMMA.16816.F32.BF16 R196, R8.reuse, R16, R196 ;  /* 0x0000001008c4723c */ /* 0x042ff000000418c4 */
[----:B------:R-:W-:Y:S01]  /*6eb0*/  HMMA.16816.F32.BF16 R192, R8, R18, R192 ;  /* 0x0000001208c0723c */ /* 0x000fe200000418c0 */
[----:B------:R-:W-:Y:S02]  /*6ec0*/  LDSM.16.M88.4 R16, [R185+0xf000] ;  /* 0x00f00000b910783b */ /* 0x000fe40000000200 */
[----:B------:R-:W-:Y:S01]  /*6ed0*/  FMUL.FTZ R203, R242, UR5 ;  /* 0x00000005f2cb7c20 */ /* 0x000fe20008410000 */
[----:B------:R-:W-:-:S04]  /*6ee0*/  FMUL.FTZ R202, R243, UR5 ;  /* 0x00000005f3ca7c20 */ /* 0x000fc80008410000 */
[----:B---3--:R-:W-:Y:S01]  /*6ef0*/  HMMA.16816.F32.BF16 R188, R20, R24, R188 ;  /* 0x0000001814bc723c */ /* 0x008fe200000418bc */
[C---:B------:R-:W-:Y:S01]  /*6f00*/  VIADD R25, R28.reuse, 0xffffff80 ;  /* 0xffffff801c197836 */ /* 0x040fe20000000000 */
[----:B------:R-:W1:Y:S01]  /*6f10*/  MUFU.TANH R203, R203 ;  /* 0x000000cb00cb7308 */ /* 0x000e620000002400 */
[----:B------:R-:W-:-:S03]  /*6f20*/  VIADD R24, R28, 0xffffff81 ;  /* 0xffffff811c187836 */ /* 0x000fc60000000000 */
[----:B------:R-:W-:Y:S02]  /*6f30*/  ISETP.GT.AND P4, PT, R30, R25, PT ;  /* 0x000000191e00720c */ /* 0x000fe40003f84270 */
[C---:B----4-:R-:W-:Y:S01]  /*6f40*/  HMMA.16816.F32.BF16 R196, R204.reuse, R4, R196 ;  /* 0x00000004ccc4723c */ /* 0x050fe200000418c4 */
[----:B------:R-:W-:Y:S01]  /*6f50*/  ISETP.GT.AND P2, PT, R223, R24, PT ;  /* 0x00000018df00720c */ /* 0x000fe20003f44270 */
[----:B------:R-:W-:Y:S01]  /*6f60*/  MUFU.TANH R202, R202 ;  /* 0x000000ca00ca7308 */ /* 0x000fe20000002400 */
[----:B------:R-:W-:Y:S02]  /*6f70*/  ISETP.GE.AND P0, PT, R25, R221, PT ;  /* 0x000000dd1900720c */ /* 0x000fe40003f06270 */
[-C--:B------:R-:W-:Y:S02]  /*6f80*/  ISETP.GE.AND P6, PT, R24, R222.reuse, PT ;  /* 0x000000de1800720c */ /* 0x080fe40003fc6270 */
[----:B------:R-:W-:Y:S01]  /*6f90*/  ISETP.GT.AND P3, PT, R223, R25, PT ;  /* 0x00000019df00720c */ /* 0x000fe20003f64270 */
[----:B------:R-:W-:Y:S01]  /*6fa0*/  HMMA.16816.F32.BF16 R192, R204, R6, R192 ;  /* 0x00000006ccc0723c */ /* 0x000fe200000418c0 */
[----:B------:R3:W4:Y:S01]  /*6fb0*/  LDSM.16.M88.4 R4, [R184+0xf800] ;  /* 0x00f80000b804783b */ /* 0x0007220000000200 */
[----:B------:R-:W-:-:S02]  /*6fc0*/  ISETP.GE.AND P5, PT, R25, R222, PT ;  /* 0x000000de1900720c */ /* 0x000fc40003fa6270 */
[----:B-----5:R-:W-:Y:S02]  /*6fd0*/  FSEL R29, R29, -INF , !P3 ;  /* 0xff8000001d1d7808 */ /* 0x020fe40005800000 */
[----:B------:R-:W-:Y:S02]  /*6fe0*/  ISETP.GE.AND P3, PT, R24, R221, PT ;  /* 0x000000dd1800720c */ /* 0x000fe40003f66270 */
[----:B------:R-:W-:Y:S01]  /*6ff0*/  HMMA.16816.F32.BF16 R176, R20, R26, R176 ;  /* 0x0000001a14b0723c */ /* 0x000fe200000418b0 */
[----:B------:R-:W-:Y:S02]  /*7000*/  FSEL R29, R29, -INF , !P5 ;  /* 0xff8000001d1d7808 */ /* 0x000fe40006800000 */
[----:B------:R-:W-:Y:S01]  /*7010*/  ISETP.GT.AND P5, PT, R30, R24, PT ;  /* 0x000000181e00720c */ /* 0x000fe20003fa4270 */
[----:B------:R-:W-:Y:S02]  /*7020*/  VIADD R24, R28, 0xffffff89 ;  /* 0xffffff891c187836 */ /* 0x000fe40000000000 */
[----:B------:R-:W-:Y:S01]  /*7030*/  FMUL.FTZ R196, R196, UR5 ;  /* 0x00000005c4c47c20 */ /* 0x000fe20008410000 */
[----:B------:R-:W-:Y:S01]  /*7040*/  FMUL.FTZ R197, R197, UR5 ;  /* 0x00000005c5c57c20 */ /* 0x000fe20008410000 */
[----:B------:R-:W-:Y:S01]  /*7050*/  FMUL.FTZ R198, R198, UR5 ;  /* 0x00000005c6c67c20 */ /* 0x000fe20008410000 */
[----:B------:R-:W-:Y:S01]  /*7060*/  HMMA.16816.F32.BF16 R172, R32, R208, R172 ;  /* 0x000000d020ac723c */ /* 0x000fe200000418ac */
[----:B------:R-:W-:-:S02]  /*7070*/  FMUL.FTZ R199, R199, UR5 ;  /* 0x00000005c7c77c20 */ /* 0x000fc40008410000 */
[----:B------:R-:W-:Y:S01]  /*7080*/  MUFU.TANH R196, R196 ;  /* 0x000000c400c47308 */ /* 0x000fe20000002400 */
[----:B------:R-:W-:Y:S01]  /*7090*/  FMUL.FTZ R192, R192, UR5 ;  /* 0x00000005c0c07c20 */ /* 0x000fe20008410000 */
[----:B------:R-:W-:Y:S01]  /*70a0*/  FMUL.FTZ R194, R194, UR5 ;  /* 0x00000005c2c27c20 */ /* 0x000fe20008410000 */
[----:B------:R-:W-:Y:S02]  /*70b0*/  FMUL.FTZ R195, R195, UR5 ;  /* 0x00000005c3c37c20 */ /* 0x000fe40008410000 */
[----:B------:R-:W-:Y:S01]  /*70c0*/  HMMA.16816.F32.BF16 R168, R32, R210, R168 ;  /* 0x000000d220a8723c */ /* 0x000fe200000418a8 */
[----:B------:R-:W-:Y:S01]  /*70d0*/  FMUL.FTZ R34, R240, UR5 ;  /* 0x00000005f0227c20 */ /* 0x000fe20008410000 */
[----:B------:R-:W-:Y:S01]  /*70e0*/  FMUL.FTZ R35, R241, UR5 ;  /* 0x00000005f1237c20 */ /* 0x000fe20008410000 */
[----:B------:R-:W-:Y:S01]  /*70f0*/  FSEL R32, R201, -INF , !P4 ;  /* 0xff800000c9207808 */ /* 0x000fe20006000000 */
[----:B------:R-:W-:Y:S01]  /*7100*/  MUFU.TANH R197, R197 ;  /* 0x000000c500c57308 */ /* 0x000fe20000002400 */
[----:B------:R-:W-:Y:S01]  /*7110*/  FSEL R33, R200, -INF , !P2 ;  /* 0xff800000c8217808 */ /* 0x000fe20005000000 */
[----:B---3--:R-:W-:Y:S01]  /*7120*/  FMUL.FTZ R184, R193, UR5 ;  /* 0x00000005c1b87c20 */ /* 0x008fe20008410000 */
[----:B------:R-:W-:Y:S01]  /*7130*/  FSEL R32, R32, -INF , !P0 ;  /* 0xff80000020207808 */ /* 0x000fe20004000000 */
[----:B--2---:R-:W-:Y:S01]  /*7140*/  HMMA.16816.F32.BF16 R188, R8, R12, R188 ;  /* 0x0000000c08bc723c */ /* 0x004fe200000418bc */
[----:B------:R-:W-:Y:S01]  /*7150*/  VIADD R12, R28, 0xffffff88 ;  /* 0xffffff881c0c7836 */ /* 0x000fe20000000000 */
[----:B------:R-:W-:-:S02]  /*7160*/  FSEL R33, R33, -INF , !P6 ;  /* 0xff80000021217808 */ /* 0x000fc40007000000 */
[----:B------:R-:W2:Y:S02]  /*7170*/  MUFU.TANH R34, R34 ;  /* 0x0000002200227308 */ /* 0x000ea40000002400 */
[----:B------:R-:W-:Y:S02]  /*7180*/  ISETP.GT.AND P4, PT, R223, R12, PT ;  /* 0x0000000cdf00720c */ /* 0x000fe40003f84270 */
[----:B------:R-:W-:Y:S01]  /*7190*/  HMMA.16816.F32.BF16 R176, R8, R14, R176 ;  /* 0x0000000e08b0723c */ /* 0x000fe200000418b0 */
[C---:B------:R-:W-:Y:S02]  /*71a0*/  ISETP.GE.AND P2, PT, R12.reuse, R222, PT ;  /* 0x000000de0c00720c */ /* 0x040fe40003f46270 */
[----:B------:R-:W-:Y:S01]  /*71b0*/  ISETP.GE.AND P0, PT, R12, R221, PT ;  /* 0x000000dd0c00720c */ /* 0x000fe20003f06270 */
[----:B------:R-:W3:Y:S01]  /*71c0*/  MUFU.TANH R35, R35 ;  /* 0x0000002300237308 */ /* 0x000ee20000002400 */
[----:B------:R-:W-:Y:S02]  /*71d0*/  ISETP.GT.AND P6, PT, R30, R12, PT ;  /* 0x0000000c1e00720c */ /* 0x000fe40003fc4270 */
[----:B------:R-:W5:Y:S01]  /*71e0*/  LDSM.16.M88.4 R12, [R218+0xf800] ;  /* 0x00f80000da0c783b */ /* 0x000f620000000200 */
[----:B----4-:R-:W-:Y:S01]  /*71f0*/  HMMA.16816.F32.BF16 R172, R20, R4, R172 ;  /* 0x0000000414ac723c */ /* 0x010fe200000418ac */
[----:B-1----:R-:W-:-:S03]  /*7200*/  FSEL R4, R203, -INF , !P6 ;  /* 0xff800000cb047808 */ /* 0x002fc60007000000 */
[----:B------:R-:W1:Y:S01]  /*7210*/  MUFU.TANH R198, R198 ;  /* 0x000000c600c67308 */ /* 0x000e620000002400 */
[----:B------:R-:W-:-:S03]  /*7220*/  FSEL R4, R4, -INF , !P0 ;  /* 0xff80000004047808 */ /* 0x000fc60004000000 */
[----:B------:R-:W-:Y:S01]  /*7230*/  HMMA.16816.F32.BF16 R188, R204, R16, R188 ;  /* 0x00000010ccbc723c */ /* 0x000fe200000418bc */
[----:B------:R-:W-:Y:S02]  /*7240*/  FSEL R16, R31, -INF , !P5 ;  /* 0xff8000001f107808 */ /* 0x000fe40006800000 */
[----:B--2---:R-:W-:Y:S01]  /*7250*/  FSEL R17, R34, -INF , !P4 ;  /* 0xff80000022117808 */ /* 0x004fe20006000000 */
[----:B------:R-:W2:Y:S01]  /*7260*/  MUFU.TANH R199, R199 ;  /* 0x000000c700c77308 */ /* 0x000ea20000002400 */
[----:B------:R-:W-:Y:S02]  /*7270*/  ISETP.GT.AND P5, PT, R223, R24, PT ;  /* 0x00000018df00720c */ /* 0x000fe40003fa4270 */
[----:B------:R-:W-:Y:S01]  /*7280*/  FSEL R16, R16, -INF , !P3 ;  /* 0xff80000010107808 */ /* 0x000fe20005800000 */
[----:B------:R-:W-:Y:S01]  /*7290*/  HMMA.16816.F32.BF16 R168, R20, R6, R168 ;  /* 0x0000000614a8723c */ /* 0x000fe200000418a8 */
[----:B------:R-:W-:Y:S01]  /*72a0*/  FSEL R17, R17, -INF , !P2 ;  /* 0xff80000011117808 */ /* 0x000fe20005000000 */
[----:B------:R-:W-:Y:S01]  /*72b0*/  VIADD R21, R28, 0xffffffa0 ;  /* 0xffffffa01c157836 */ /* 0x000fe20000000000 */
[C---:B------:R-:W-:Y:S01]  /*72c0*/  ISETP.GE.AND P4, PT, R24.reuse, R222, PT ;  /* 0x000000de1800720c */ /* 0x040fe20003f86270 */
[----:B------:R-:W4:Y:S01]  /*72d0*/  MUFU.TANH R192, R192 ;  /* 0x000000c000c07308 */ /* 0x000f220000002400 */
[----:B------:R-:W-:-:S02]  /*72e0*/  ISETP.GE.AND P3, PT, R24, R221, PT ;  /* 0x000000dd1800720c */ /* 0x000fc40003f66270 */
[----:B------:R-:W-:Y:S01]  /*72f0*/  ISETP.GT.AND P2, PT, R30, R24, PT ;  /* 0x000000181e00720c */ /* 0x000fe20003f44270 */
[----:B------:R-:W-:Y:S01]  /*7300*/  VIADD R24, R28, 0xffffff90 ;  /* 0xffffff901c187836 */ /* 0x000fe20000000000 */
[----:B---3--:R-:W-:Y:S01]  /*7310*/  FSEL R5, R35, -INF , !P5 ;  /* 0xff80000023057808 */ /* 0x008fe20006800000 */
[----:B------:R-:W-:Y:S01]  /*7320*/  HMMA.16816.F32.BF16 R176, R204, R18, R176 ;  /* 0x00000012ccb0723c */ /* 0x000fe200000418b0 */
[----:B------:R-:W-:Y:S01]  /*7330*/  FMUL.FTZ R193, R188, UR5 ;  /* 0x00000005bcc17c20 */ /* 0x000fe20008410000 */
[----:B------:R-:W-:Y:S01]  /*7340*/  VIADD R188, R28, 0xffffff91 ;  /* 0xffffff911cbc7836 */ /* 0x000fe20000000000 */
[----:B------:R-:W-:Y:S01]  /*7350*/  FSEL R5, R5, -INF , !P4 ;  /* 0xff80000005057808 */ /* 0x000fe20006000000 */
[----:B------:R-:W3:Y:S01]  /*7360*/  MUFU.TANH R31, R194 ;  /* 0x000000c2001f7308 */ /* 0x000ee20000002400 */
[----:B------:R-:W-:Y:S01]  /*7370*/  ISETP.GT.AND P6, PT, R223, R24, PT ;  /* 0x00000018df00720c */ /* 0x000fe20003fc4270 */
[----:B------:R-:W-:Y:S01]  /*7380*/  FMUL.FTZ R189, R189, UR5 ;  /* 0x00000005bdbd7c20 */ /* 0x000fe20008410000 */
[----:B------:R-:W-:Y:S01]  /*7390*/  ISETP.GE.AND P5, PT, R24, R222, PT ;  /* 0x000000de1800720c */ /* 0x000fe20003fa6270 */
[----:B------:R-:W-:Y:S01]  /*73a0*/  FMUL.FTZ R190, R190, UR5 ;  /* 0x00000005bebe7c20 */ /* 0x000fe20008410000 */
[----:B------:R-:W-:-:S02]  /*73b0*/  ISETP.GE.AND P0, PT, R24, R221, PT ;  /* 0x000000dd1800720c */ /* 0x000fc40003f06270 */
[----:B------:R-:W-:Y:S01]  /*73c0*/  ISETP.GT.AND P4, PT, R30, R24, PT ;  /* 0x000000181e00720c */ /* 0x000fe20003f84270 */
[----:B------:R-:W3:Y:S01]  /*73d0*/  MUFU.TANH R184, R184 ;  /* 0x000000b800b87308 */ /* 0x000ee20000002400 */
[----:B------:R2:W3:Y:S01]  /*73e0*/  LDSM.16.M88.4 R24, [R185+0xf800] ;  /* 0x00f80000b918783b */ /* 0x0004e20000000200 */
[----:B-----5:R-:W-:Y:S01]  /*73f0*/  HMMA.16816.F32.BF16 R172, R8, R12, R172 ;  /* 0x0000000c08ac723c */ /* 0x020fe200000418ac */
[----:B------:R-:W-:Y:S01]  /*7400*/  FSEL R18, R202, -INF , !P2 ;  /* 0xff800000ca127808 */ /* 0x000fe20005000000 */
[----:B------:R-:W-:Y:S01]  /*7410*/  FMUL.FTZ R12, R191, UR5 ;  /* 0x00000005bf0c7c20 */ /* 0x000fe20008410000 */
[----:B------:R-:W-:Y:S01]  /*7420*/  ISETP.GT.AND P2, PT, R223, R188, PT ;  /* 0x000000bcdf00720c */ /* 0x000fe20003f44270 */
[----:B------:R-:W-:-:S04]  /*7430*/  DEPBAR.LE SB0, 0x0 ;  /* 0x000080000000791a */ /* 0x000fc80000000000 */
[----:B------:R-:W-:Y:S01]  /*7440*/  HMMA.16816.F32.BF16 R168, R8, R14, R168 ;  /* 0x0000000e08a8723c */ /* 0x000fe200000418a8 */
[----:B------:R-:W-:Y:S01]  /*7450*/  FSEL R196, R196, -INF , !P6 ;  /* 0xff800000c4c47808 */ /* 0x000fe20007000000 */
[----:B------:R-:W5:Y:S01]  /*7460*/  MUFU.TANH R34, R195 ;  /* 0x000000c300227308 */ /* 0x000f620000002400 */
[----:B------:R-:W-:Y:S01]  /*7470*/  ISETP.GE.AND P6, PT, R188, R222, PT ;  /* 0x000000debc00720c */ /* 0x000fe20003fc6270 */
[----:B------:R-:W-:Y:S01]  /*7480*/  FMUL.FTZ R176, R176, UR5 ;  /* 0x00000005b0b07c20 */ /* 0x000fe20008410000 */
[----:B-1----:R-:W-:Y:S01]  /*7490*/  FSEL R198, R198, -INF , !P4 ;  /* 0xff800000c6c67808 */ /* 0x002fe20006000000 */
[----:B------:R-:W-:Y:S01]  /*74a0*/  FMUL.FTZ R20, R178, UR5 ;  /* 0x00000005b2147c20 */ /* 0x000fe20008410000 */
[----:B------:R-:W-:Y:S01]  /*74b0*/  FSEL R197, R197, -INF , !P2 ;  /* 0xff800000c5c57808 */ /* 0x000fe20005000000 */
[----:B------:R-:W-:Y:S01]  /*74c0*/  VIADD R9, R28, 0xffffffa1 ;  /* 0xffffffa11c097836 */ /* 0x000fe20000000000 */
[----:B------:R-:W-:Y:S01]  /*74d0*/  FSEL R228, R198, -INF , !P0 ;  /* 0xff800000c6e47808 */ /* 0x000fe20004000000 */
[----:B------:R-:W1:Y:S01]  /*74e0*/  MUFU.TANH R35, R193 ;  /* 0x000000c100237308 */ /* 0x000e620000002400 */
[----:B------:R-:W-:Y:S01]  /*74f0*/  FSEL R203, R197, -INF , !P6 ;  /* 0xff800000c5cb7808 */ /* 0x000fe20007000000 */
[----:B------:R-:W-:Y:S01]  /*7500*/  FMUL.FTZ R8, R179, UR5 ;  /* 0x00000005b3087c20 */ /* 0x000fe20008410000 */
[----:B------:R-:W-:Y:S01]  /*7510*/  FSEL R215, R196, -INF , !P5 ;  /* 0xff800000c4d77808 */ /* 0x000fe20006800000 */
[----:B--2---:R-:W-:Y:S01]  /*7520*/  VIADD R185, R28, 0xffffff98 ;  /* 0xffffff981cb97836 */ /* 0x004fe20000000000 */
[----:B------:R-:W-:Y:S01]  /*7530*/  ISETP.GT.AND P5, PT, R30, R188, PT ;  /* 0x000000bc1e00720c */ /* 0x000fe20003fa4270 */
[----:B------:R-:W-:Y:S01]  /*7540*/  FMUL.FTZ R7, R177, UR5 ;  /* 0x00000005b1077c20 */ /* 0x000fe20008410000 */
[----:B------:R-:W-:Y:S01]  /*7550*/  FSEL R18, R18, -INF , !P3 ;  /* 0xff80000012127808 */ /* 0x000fe20005800000 */
[----:B------:R-:W-:Y:S01]  /*7560*/  MUFU.TANH R19, R189 ;  /* 0x000000bd00137308 */ /* 0x000fe20000002400 */
[----:B------:R-:W-:Y:S01]  /*7570*/  ISETP.GT.AND P4, PT, R223, R185, PT ;  /* 0x000000b9df00720c */ /* 0x000fe20003f84270 */
[----:B------:R-:W-:Y:S01]  /*7580*/  VIADD R10, R28, 0xffffffa8 ;  /* 0xffffffa81c0a7836 */ /* 0x000fe20000000000 */
[----:B------:R-:W-:-:S02]  /*7590*/  ISETP.GE.AND P2, PT, R185, R222, PT ;  /* 0x000000deb900720c */ /* 0x000fc40003f46270 */
[----:B------:R-:W-:Y:S02]  /*75a0*/  ISETP.GE.AND P0, PT, R185, R221, PT ;  /* 0x000000ddb900720c */ /* 0x000fe40003f06270 */
[----:B------:R-:W-:Y:S01]  /*75b0*/  ISETP.GT.AND P6, PT, R30, R185, PT ;  /* 0x000000b91e00720c */ /* 0x000fe20003fc4270 */
[----:B------:R-:W-:Y:S01]  /*75c0*/  VIADD R185, R28, 0xffffff99 ;  /* 0xffffff991cb97836 */ /* 0x000fe20000000000 */
[----:B------:R-:W2:Y:S01]  /*75d0*/  MUFU.TANH R13, R190 ;  /* 0x000000be000d7308 */ /* 0x000ea20000002400 */
[----:B------:R-:W-:Y:S02]  /*75e0*/  FSEL R199, R199, -INF , !P5 ;  /* 0xff800000c7c77808 */ /* 0x000fe40006800000 */
[----:B----4-:R-:W-:Y:S01]  /*75f0*/  FSEL R192, R192, -INF , !P4 ;  /* 0xff800000c0c07808 */ /* 0x010fe20006000000 */
[----:B---3--:R-:W-:Y:S01]  /*7600*/  HMMA.16816.F32.BF16 R172, R204, R24, R172 ;  /* 0x00000018ccac723c */ /* 0x008fe200000418ac */
[----:B------:R-:W-:Y:S02]  /*7610*/  ISETP.GT.AND P5, PT, R223, R185, PT ;  /* 0x000000b9df00720c */ /* 0x000fe40003fa4270 */
[----:B------:R-:W-:Y:S01]  /*7620*/  ISETP.GE.AND P3, PT, R188, R221, PT ;  /* 0x000000ddbc00720c */ /* 0x000fe20003f66270 */
[----:B------:R-:W3:Y:S01]  /*7630*/  MUFU.TANH R6, R176 ;  /* 0x000000b000067308 */ /* 0x000ee20000002400 */
[----:B------:R-:W-:-:S02]  /*7640*/  FSEL R201, R192, -INF , !P2 ;  /* 0xff800000c0c97808 */ /* 0x000fc40005000000 */
[----:B------:R-:W-:Y:S01]  /*7650*/  FSEL R31, R31, -INF , !P6 ;  /* 0xff8000001f1f7808 */ /* 0x000fe20007000000 */
[----:B------:R-:W-:Y:S01]  /*7660*/  HMMA.16816.F32.BF16 R168, R204, R26, R168 ;  /* 0x0000001acca8723c */ /* 0x000fe200000418a8 */
[----:B------:R-:W-:Y:S02]  /*7670*/  ISETP.GE.AND P4, PT, R185, R222, PT ;  /* 0x000000deb900720c */ /* 0x000fe40003f86270 */
[----:B------:R-:W-:Y:S01]  /*7680*/  ISETP.GT.AND P2, PT, R30, R185, PT ;  /* 0x000000b91e00720c */ /* 0x000fe20003f44270 */
[----:B------:R-:W4:Y:S01]  /*7690*/  MUFU.TANH R12, R12 ;  /* 0x0000000c000c7308 */ /* 0x000f220000002400 */
[----:B------:R-:W-:Y:S02]  /*76a0*/  ISETP.GT.AND P6, PT, R223, R21, PT ;  /* 0x00000015df00720c */ /* 0x000fe40003fc4270 */
[----:B------:R-:W-:Y:S02]  /*76b0*/  FSEL R184, R184, -INF , !P5 ;  /* 0xff800000b8b87808 */ /* 0x000fe40006800000 */
[----:B------:R-:W-:-:S02]  /*76c0*/  FSEL R230, R199, -INF , !P3 ;  /* 0xff800000c7e67808 */ /* 0x000fc40005800000 */
[----:B------:R-:W-:Y:S01]  /*76d0*/  ISETP.GE.AND P3, PT, R185, R221, PT ;  /* 0x000000ddb900720c */ /* 0x000fe20003f66270 */
[----:B------:R-:W4:Y:S01]  /*76e0*/  MUFU.TANH R20, R20 ;  /* 0x0000001400147308 */ /* 0x000f220000002400 */
[----:B------:R-:W-:Y:S01]  /*76f0*/  ISETP.GE.AND P5, PT, R21, R222, PT ;  /* 0x000000de1500720c */ /* 0x000fe20003fa6270 */
[----:B------:R-:W-:Y:S01]  /*7700*/  FMUL.FTZ R172, R172, UR5 ;  /* 0x00000005acac7c20 */ /* 0x000fe20008410000 */
[----:B------:R-:W-:Y:S01]  /*7710*/  FSEL R199, R184, -INF , !P4 ;  /* 0xff800000b8c77808 */ /* 0x000fe20006000000 */
[----:B------:R-:W-:Y:S01]  /*7720*/  FMUL.FTZ R173, R173, UR5 ;  /* 0x00000005adad7c20 */ /* 0x000fe20008410000 */
[----:B-----5:R-:W-:Y:S01]  /*7730*/  FSEL R34, R34, -INF , !P2 ;  /* 0xff80000022227808 */ /* 0x020fe20005000000 */
[----:B------:R-:W-:Y:S01]  /*7740*/  FMUL.FTZ R14, R174, UR5 ;  /* 0x00000005ae0e7c20 */ /* 0x000fe20008410000 */
[----:B-1----:R-:W-:Y:S01]  /*7750*/  FSEL R35, R35, -INF , !P6 ;  /* 0xff80000023237808 */ /* 0x002fe20007000000 */
[----:B------:R-:W1:Y:S01]  /*7760*/  MUFU.TANH R8, R8 ;  /* 0x0000000800087308 */ /* 0x000e620000002400 */
[----:B------:R-:W-:Y:S01]  /*7770*/  ISETP.GT.AND P4, PT, R30, R21, PT ;  /* 0x000000151e00720c */ /* 0x000fe20003f84270 */
[----:B------:R-:W-:Y:S01]  /*7780*/  FMUL.FTZ R168, R168, UR5 ;  /* 0x00000005a8a87c20 */ /* 0x000fe20008410000 */
[----:B------:R-:W-:Y:S01]  /*7790*/  ISETP.GT.AND P2, PT, R223, R9, PT ;  /* 0x00000009df00720c */ /* 0x000fe20003f44270 */
[----:B------:R-:W-:Y:S01]  /*77a0*/  FMUL.FTZ R169, R169, UR5 ;  /* 0x00000005a9a97c20 */ /* 0x000fe20008410000 */
[----:B------:R-:W-:Y:S01]  /*77b0*/  FSEL R226, R31, -INF , !P0 ;  /* 0xff8000001fe27808 */ /* 0x000fe20004000000 */
[----:B------:R-:W-:Y:S01]  /*77c0*/  FMUL.FTZ R171, R171, UR5 ;  /* 0x00000005abab7c20 */ /* 0x000fe20008410000 */
[----:B------:R-:W-:Y:S01]  /*77d0*/  FSEL R220, R34, -INF , !P3 ;  /* 0xff80000022dc7808 */ /* 0x000fe20005800000 */
[----:B------:R-:W-:Y:S01]  /*77e0*/  MUFU.TANH R7, R7 ;  /* 0x0000000700077308 */ /* 0x000fe20000002400 */
[----:B------:R-:W-:-:S02]  /*77f0*/  FSEL R213, R35, -INF , !P5 ;  /* 0xff80000023d57808 */ /* 0x000fc40006800000 */
[-C--:B------:R-:W-:Y:S01]  /*7800*/  ISETP.GE.AND P0, PT, R21, R221.reuse, PT ;  /* 0x000000dd1500720c */ /* 0x080fe20003f06270 */
[----:B------:R-:W-:Y:S01]  /*7810*/  BAR.SYNC.DEFER_BLOCKING 0x0 ;  /* 0x0000000000007b1d */ /* 0x000fe20000010000 */
[C---:B------:R-:W-:Y:S02]  /*7820*/  ISETP.GE.AND P6, PT, R9.reuse, R222, PT ;  /* 0x000000de0900720c */ /* 0x040fe40003fc6270 */
[----:B------:R-:W-:Y:S02]  /*7830*/  ISETP.GE.AND P3, PT, R9, R221, PT ;  /* 0x000000dd0900720c */ /* 0x000fe40003f66270 */
[----:B------:R-:W-:Y:S01]  /*7840*/  ISETP.GT.AND P5, PT, R30, R9, PT ;  /* 0x000000091e00720c */ /* 0x000fe20003fa4270 */
[----:B------:R-:W-:Y:S01]  /*7850*/  MUFU.TANH R11, R173 ;  /* 0x000000ad000b7308 */ /* 0x000fe20000002400 */
[----:B--2---:R-:W-:Y:S02]  /*7860*/  FSEL R13, R13, -INF , !P4 ;  /* 0xff8000000d0d7808 */ /* 0x004fe40006000000 */
[----:B------:R-:W-:-:S02]  /*7870*/  FSEL R19, R19, -INF , !P2 ;  /* 0xff80000013137808 */ /* 0x000fc40005000000 */
[----:B------:R-:W-:Y:S02]  /*7880*/  ISETP.GT.AND P4, PT, R223, R10, PT ;  /* 0x0000000adf00720c */ /* 0x000fe40003f84270 */
[----:B------:R-:W-:Y:S01]  /*7890*/  FSEL R214, R13, -INF , !P0 ;  /* 0xff8000000dd67808 */ /* 0x000fe20004000000 */
[----:B------:R1:W2:Y:S01]  /*78a0*/  MUFU.TANH R9, R172 ;  /* 0x000000ac00097308 */ /* 0x0002a20000002400 */
[----:B------:R-:W-:Y:S01]  /*78b0*/  FSEL R211, R19, -INF , !P6 ;  /* 0xff80000013d37808 */ /* 0x000fe20007000000 */
[----:B------:R-:W-:Y:S01]  /*78c0*/  VIADD R13, R28, 0xffffffb0 ;  /* 0xffffffb01c0d7836 */ /* 0x000fe20000000000 */
[C---:B------:R-:W-:Y:S02]  /*78d0*/  ISETP.GE.AND P0, PT, R10.reuse, R222, PT ;  /* 0x000000de0a00720c */ /* 0x040fe40003f06270 */
[----:B------:R-:W-:Y:S02]  /*78e0*/  ISETP.GE.AND P2, PT, R10, R221, PT ;  /* 0x000000dd0a00720c */ /* 0x000fe40003f46270 */
[----:B------:R-:W-:Y:S01]  /*78f0*/  ISETP.GT.AND P6, PT, R30, R10, PT ;  /* 0x0000000a1e00720c */ /* 0x000fe20003fc4270 */
[----:B------:R-:W-:Y:S01]  /*7900*/  VIADD R10, R28, 0xffffffa9 ;  /* 0xffffffa91c0a7836 */ /* 0x000fe20000000000 */
[----:B---3--:R-:W-:Y:S01]  /*7910*/  FSEL R209, R6, -INF , !P4 ;  /* 0xff80000006d17808 */ /* 0x008fe20006000000 */
[----:B------:R-:W-:Y:S01]  /*7920*/  MUFU.TANH R179, R169 ;  /* 0x000000a900b37308 */ /* 0x000fe20000002400 */
[----:B----4-:R-:W-:-:S02]  /*7930*/  FSEL R12, R12, -INF , !P5 ;  /* 0xff8000000c0c7808 */ /* 0x010fc40006800000 */
[----:B------:R-:W-:Y:S02]  /*7940*/  FSEL R209, R209, -INF , !P0 ;  /* 0xff800000d1d17808 */ /* 0x000fe40004000000 */
[-C--:B------:R-:W-:Y:S02]  /*7950*/  ISETP.GT.AND P0, PT, R30, R10.reuse, PT ;  /* 0x0000000a1e00720c */ /* 0x080fe40003f04270 */
[----:B------:R-:W-:Y:S01]  /*7960*/  FSEL R20, R20, -INF , !P6 ;  /* 0xff80000014147808 */ /* 0x000fe20007000000 */
[----:B------:R3:W-:Y:S01]  /*7970*/  MUFU.TANH R6, R14 ;  /* 0x0000000e00067308 */ /* 0x0007e20000002400 */
[----:B------:R-:W-:Y:S01]  /*7980*/  FSEL R218, R12, -INF , !P3 ;  /* 0xff8000000cda7808 */ /* 0x000fe20005800000 */
[----:B------:R-:W-:Y:S01]  /*7990*/  VIADD R12, R28, 0xffffffb1 ;  /* 0xffffffb11c0c7836 */ /* 0x000fe20000000000 */
[C---:B------:R-:W-:Y:S02]  /*79a0*/  ISETP.GT.AND P6, PT, R223.reuse, R13, PT ;  /* 0x0000000ddf00720c */ /* 0x040fe40003fc4270 */
[----:B------:R-:W-:-:S02]  /*79b0*/  ISETP.GT.AND P5, PT, R223, R10, PT ;  /* 0x0000000adf00720c */ /* 0x000fc40003fa4270 */
[----:B-1----:R-:W-:Y:S02]  /*79c0*/  FSEL R172, R8, -INF , !P0 ;  /* 0xff80000008ac7808 */ /* 0x002fe40004000000 */
[----:B------:R-:W1:Y:S01]  /*79d0*/  MUFU.TANH R8, R168 ;  /* 0x000000a800087308 */ /* 0x000e620000002400 */
[----:B------:R-:W-:Y:S02]  /*79e0*/  FSEL R174, R20, -INF , !P2 ;  /* 0xff80000014ae7808 */ /* 0x000fe40005000000 */
[C---:B------:R-:W-:Y:S02]  /*79f0*/  ISETP.GE.AND P3, PT, R10.reuse, R221, PT ;  /* 0x000000dd0a00720c */ /* 0x040fe40003f66270 */
[-C--:B------:R-:W-:Y:S02]  /*7a00*/  ISETP.GE.AND P2, PT, R13, R222.reuse, PT ;  /* 0x000000de0d00720c */ /* 0x080fe40003f46270 */
[----:B--2---:R-:W-:Y:S02]  /*7a10*/  FSEL R9, R9, -INF , !P6 ;  /* 0xff80000009097808 */ /* 0x004fe40007000000 */
[----:B------:R-:W-:Y:S01]  /*7a20*/  ISETP.GE.AND P4, PT, R10, R222, PT ;  /* 0x000000de0a00720c */ /* 0x000fe20003f86270 */
[----:B------:R-:W-:Y:S01]  /*7a30*/  FMUL.FTZ R10, R175, UR5 ;  /* 0x00000005af0a7c20 */ /* 0x000fe20008410000 */
[----:B------:R-:W-:-:S02]  /*7a40*/  FSEL R7, R7, -INF , !P5 ;  /* 0xff80000007077808 */ /* 0x000fc40006800000 */
[----:B------:R-:W-:Y:S02]  /*7a50*/  ISETP.GT.AND P0, PT, R223, R12, PT ;  /* 0x0000000cdf00720c */ /* 0x000fe40003f04270 */
[----:B------:R-:W-:Y:S01]  /*7a60*/  FSEL R172, R172, -INF , !P3 ;  /* 0xff800000acac7808 */ /* 0x000fe20005800000 */
[----:B------:R-:W2:Y:S01]  /*7a70*/  MUFU.TANH R10, R10 ;  /* 0x0000000a000a7308 */ /* 0x000ea20000002400 */
[----:B------:R-:W-:Y:S02]  /*7a80*/  FSEL R207, R9, -INF , !P2 ;  /* 0xff80000009cf7808 */ /* 0x000fe40005000000 */
[----:B---3--:R-:W-:Y:S02]  /*7a90*/  FMNMX3.FTZ R14, R164, R29, R33, !PT ;  /* 0x0000001da40e7276 */ /* 0x008fe40007810021 */
[----:B------:R-:W-:Y:S01]  /*7aa0*/  FSEL R173, R7, -INF , !P4 ;  /* 0xff80000007ad7808 */ /* 0x000fe20006000000 */
[----:B------:R-:W-:Y:S01]  /*7ab0*/  VIADD R7, R28, 0xffffffb8 ;  /* 0xffffffb81c077836 */ /* 0x000fe20000000000 */
[----:B------:R-:W-:Y:S01]  /*7ac0*/  ISETP.GE.AND P6, PT, R12, R222, PT ;  /* 0x000000de0c00720c */ /* 0x000fe20003fc6270 */
[----:B------:R-:W-:Y:S01]  /*7ad0*/  VIADD R28, R28, 0xffffffb9 ;  /* 0xffffffb91c1c7836 */ /* 0x000fe20000000000 */
[----:B------:R-:W-:-:S02]  /*7ae0*/  ISETP.GE.AND P3, PT, R12, R221, PT ;  /* 0x000000dd0c00720c */ /* 0x000fc40003f66270 */
[----:B------:R-:W-:Y:S01]  /*7af0*/  ISETP.GT.AND P2, PT, R30, R12, PT ;  /* 0x0000000c1e00720c */ /* 0x000fe20003f44270 */
[----:B------:R-:W-:Y:S01]  /*7b00*/  FMUL.FTZ R12, R170, UR5 ;  /* 0x00000005aa0c7c20 */ /* 0x000fe20008410000 */
[----:B------:R-:W-:Y:S02]  /*7b10*/  FSEL R11, R11, -INF , !P0 ;  /* 0xff8000000b0b7808 */ /* 0x000fe40004000000 */
[----:B------:R-:W-:Y:S02]  /*7b20*/  FMNMX3.FTZ R14, R14, R17, R5, !PT ;  /* 0x000000110e0e7276 */ /* 0x000fe40007810005 */
[----:B------:R-:W-:Y:S01]  /*7b30*/  ISETP.GT.AND P0, PT, R223, R7, PT ;  /* 0x00000007df00720c */ /* 0x000fe20003f04270 */
[----:B------:R-:W3:Y:S01]  /*7b40*/  MUFU.TANH R12, R12 ;  /* 0x0000000c000c7308 */ /* 0x000ee20000002400 */
[----:B------:R-:W-:Y:S02]  /*7b50*/  FSEL R191, R11, -INF , !P6 ;  /* 0xff8000000bbf7808 */ /* 0x000fe40007000000 */
[----:B------:R-:W-:-:S02]  /*7b60*/  FMNMX3.FTZ R14, R14, R215, R203, !PT ;  /* 0x000000d70e0e7276 */ /* 0x000fc400078100cb */
[----:B-1----:R-:W-:Y:S02]  /*7b70*/  FSEL R189, R8, -INF , !P0 ;  /* 0xff80000008bd7808 */ /* 0x002fe40004000000 */
[----:B------:R-:W-:Y:S01]  /*7b80*/  FMNMX3.FTZ R8, R14, R201, R199, !PT ;  /* 0x000000c90e087276 */ /* 0x000fe200078100c7 */
[----:B------:R1:W4:Y:S01]  /*7b90*/  MUFU.TANH R11, R171 ;  /* 0x000000ab000b7308 */ /* 0x0003220000002400 */
[----:B------:R-:W-:Y:S02]  /*7ba0*/  ISETP.GE.AND P6, PT, R7, R222, PT ;  /* 0x000000de0700720c */ /* 0x000fe40003fc6270 */
[----:B------:R-:W-:Y:S02]  /*7bb0*/  ISETP.GT.AND P0, PT, R223, R28, PT ;  /* 0x0000001cdf00720c */ /* 0x000fe40003f04270 */
[----:B------:R-:W-:Y:S02]  /*7bc0*/  FMNMX3.FTZ R8, R8, R213, R211, !PT ;  /* 0x000000d508087276 */ /* 0x000fe400078100d3 */
[----:B------:R-:W-:-:S02]  /*7bd0*/  FSEL R189, R189, -INF , !P6 ;  /* 0xff800000bdbd7808 */ /* 0x000fc40007000000 */
[----:B------:R-:W-:Y:S02]  /*7be0*/  ISETP.GE.AND P5, PT, R13, R221, PT ;  /* 0x000000dd0d00720c */ /* 0x000fe40003fa6270 */
[----:B------:R-:W-:Y:S02]  /*7bf0*/  ISETP.GT.AND P4, PT, R30, R13, PT ;  /* 0x0000000d1e00720c */ /* 0x000fe40003f84270 */
[----:B------:R-:W-:Y:S02]  /*7c00*/  ISETP.GE.AND P6, PT, R28, R222, PT ;  /* 0x000000de1c00720c */ /* 0x000fe40003fc6270 */
[----:B------:R-:W-:Y:S02]  /*7c10*/  FSEL R179, R179, -INF , !P0 ;  /* 0xff800000b3b37808 */ /* 0x000fe40004000000 */
[----:B------:R-:W-:Y:S02]  /*7c20*/  FMNMX3.FTZ R9, R3, R32, R16, !PT ;  /* 0x0000002003097276 */ /* 0x000fe40007810010 */
[----:B------:R-:W-:Y:S01]  /*7c30*/  FMNMX3.FTZ R8, R8, R209, R173, !PT ;  /* 0x000000d108087276 */ /* 0x000fe200078100ad */
[----:B-1234-:R-:W-:Y:S06]  /*7c40*/  BRA.U !UP0, `(.L_x_1185) ;  /* 0x0000000108b87547 */ /* 0x01efec000b800000 */
        /* <DEDUP_REMOVED lines=46> */
.L_x_1185:
[----:B------:R-:W-:Y:S01]  /*7f30*/  FMNMX3.FTZ R9, R9, R4, R18, !PT ;  /* 0x0000000409097276 */ /* 0x000fe20007810012 */
[----:B------:R-:W2:Y:S01]  /*7f40*/  LDCU UR5, c[0x0][0x45c] ;  /* 0x00008b80ff0577ac */ /* 0x000ea20008000800 */
[----:B------:R-:W-:Y:S01]  /*7f50*/  FSEL R190, R6, -INF , !P4 ;  /* 0xff80000006be7808 */ /* 0x000fe20006000000 */
[----:B------:R-:W-:Y:S01]  /*7f60*/  LDSM.16.MT88.4 R168, [R166+0x12800] ;  /* 0x01280000a6a8783b */ /* 0x000fe20000004200 */
[----:B------:R-:W-:Y:S01]  /*7f70*/  FMNMX3.FTZ R9, R9, R228, R230, !PT ;  /* 0x000000e409097276 */ /* 0x000fe200078100e6 */
[----:B------:R-:W-:Y:S01]  /*7f80*/  UISETP.GT.U32.AND UP0, UPT, UR27, UR14, UPT ;  /* 0x0000000e1b00728c */ /* 0x000fe2000bf04070 */
[C---:B------:R-:W-:Y:S02]  /*7f90*/  ISETP.GT.AND P0, PT, R30.reuse, R7, PT ;  /* 0x000000071e00720c */ /* 0x040fe40003f04270 */
[----:B------:R-:W-:Y:S02]  /*7fa0*/  FMNMX3.FTZ R9, R9, R226, R220, !PT ;  /* 0x000000e209097276 */ /* 0x000fe400078100dc */
[----:B------:R-:W-:-:S02]  /*7fb0*/  ISETP.GT.AND P4, PT, R30, R28, PT ;  /* 0x0000001c1e00720c */ /* 0x000fc40003f84270 */
[----:B------:R-:W-:Y:S02]  /*7fc0*/  FSEL R10, R10, -INF , !P2 ;  /* 0xff8000000a0a7808 */ /* 0x000fe40005000000 */
[----:B------:R-:W-:Y:S02]  /*7fd0*/  FMNMX3.FTZ R9, R9, R214, R218, !PT ;  /* 0x000000d609097276 */ /* 0x000fe400078100da */
[----:B------:R-:W-:Y:S01]  /*7fe0*/  FSEL R179, R179, -INF , !P6 ;  /* 0xff800000b3b37808 */ /* 0x000fe20007000000 */
[----:B------:R-:W-:Y:S01]  /*7ff0*/  @UP0 UIADD3 UR19, UPT, UPT, UR19, -0x3, URZ ;  /* 0xfffffffd13130890 */ /* 0x000fe2000fffe0ff */
[-C--:B------:R-:W-:Y:S02]  /*8000*/  ISETP.GE.AND P6, PT, R7, R221.reuse, PT ;  /* 0x000000dd0700720c */ /* 0x080fe40003fc6270 */
        /* <DEDUP_REMOVED lines=8> */
[----:B------:R-:W-:Y:S01]  /*8090*/  FSEL R176, R11, -INF , !P2 ;  /* 0xff8000000bb07808 */ /* 0x000fe20005000000 */
[----:B------:R-:W-:Y:S01]  /*80a0*/  LDSM.16.MT88.4 R12, [R166+0x10000] ;  /* 0x01000000a60c783b */ /* 0x000fe20000004200 */
[----:B------:R-:W-:Y:S02]  /*80b0*/  FMNMX3.FTZ R9, R9, R190, R188, !PT ;  /* 0x000000be09097276 */ /* 0x000fe400078100bc */
[----:B------:R-:W-:Y:S02]  /*80c0*/  FMNMX3.FTZ R7, R8, R189, R179, !PT ;  /* 0x000000bd08077276 */ /* 0x000fe400078100b3 */
[----:B------:R-:W-:Y:S02]  /*80d0*/  FMNMX3.FTZ R11, R9, R178, R176, !PT ;  /* 0x000000b2090b7276 */ /* 0x000fe400078100b0 */
[----:B------:R-:W-:Y:S01]  /*80e0*/  IADD3 R210, PT, PT, R166, 0x10040, RZ ;  /* 0x00010040a6d27810 */ /* 0x000fe20007ffe0ff */
[----:B------:R-:W3:Y:S01]  /*80f0*/  SHFL.BFLY PT, R6, R7, 0x2, 0x1f ;  /* 0x0c401f0007067f89 */ /* 0x000ee200000e0000 */
[----:B------:R-:W-:-:S03]  /*8100*/  IADD3 R205, PT, PT, R183, R166, RZ ;  /* 0x000000a6b7cd7210 */ /* 0x000fc60007ffe0ff */
[----:B------:R-:W4:Y:S04]  /*8110*/  SHFL.BFLY PT, R8, R11, 0x2, 0x1f ;  /* 0x0c401f000b087f89 */ /* 0x000f2800000e0000 */
[----:B-1----:R-:W-:Y:S01]  /*8120*/  LDSM.16.MT88.4 R20, [R205+0x10000] ;  /* 0x01000000cd14783b */ /* 0x002fe20000004200 */
[----:B---3--:R-:W-:Y:S02]  /*8130*/  FMNMX.FTZ R9, R7, R6, !PT ;  /* 0x0000000607097209 */ /* 0x008fe40007810000 */
[----:B----4-:R-:W-:-:S03]  /*8140*/  FMNMX.FTZ R7, R11, R8, !PT ;  /* 0x000000080b077209 */ /* 0x010fc60007810000 */
[----:B------:R-:W1:Y:S04]  /*8150*/  SHFL.BFLY PT, R184, R9, 0x1, 0x1f ;  /* 0x0c201f0009b87f89 */ /* 0x000e6800000e0000 */
[----:B------:R-:W3:Y:S01]  /*8160*/  SHFL.BFLY PT, R182, R7, 0x1, 0x1f ;  /* 0x0c201f0007b67f89 */ /* 0x000ee200000e0000 */
[----:B-1----:R-:W-:Y:S02]  /*8170*/  FMNMX.FTZ R184, R9, R184, !PT ;  /* 0x000000b809b87209 */ /* 0x002fe40007810000 */
[----:B---3--:R-:W-:-:S03]  /*8180*/  FMNMX.FTZ R182, R7, R182, !PT ;  /* 0x000000b607b67209 */ /* 0x008fc60007810000 */
[C---:B--2---:R-:W-:Y:S01]  /*8190*/  FMUL.FTZ R212, R184.reuse, UR5 ;  /* 0x00000005b8d47c20 */ /* 0x044fe20008410000 */
[----:B------:R-:W-:Y:S02]  /*81a0*/  FSETP.NEU.FTZ.AND P2, PT, R184, -INF , PT ;  /* 0xff800000b800780b */ /* 0x000fe40003f5d000 */
[C---:B------:R-:W-:Y:S01]  /*81b0*/  FSETP.NEU.FTZ.AND P0, PT, R182.reuse, -INF , PT ;  /* 0xff800000b600780b */ /* 0x040fe20003f1d000 */
[----:B------:R-:W-:Y:S01]  /*81c0*/  FMUL.FTZ R177, R182, UR5 ;  /* 0x00000005b6b17c20 */ /* 0x000fe20008410000 */
[----:B------:R-:W-:Y:S02]  /*81d0*/  FSEL R212, R212, RZ, P2 ;  /* 0x000000ffd4d47208 */ /* 0x000fe40001000000 */
[----:B------:R-:W-:Y:S02]  /*81e0*/  FSEL R6, R182, RZ, P0 ;  /* 0x000000ffb6067208 */ /* 0x000fe40000000000 */
[----:B------:R-:W-:Y:S01]  /*81f0*/  FSEL R177, R177, RZ, P0 ;  /* 0x000000ffb1b17208 */ /* 0x000fe20000000000 */
[--C-:B------:R-:W-:Y:S01]  /*8200*/  FFMA.FTZ R198, R29, UR5, -R212.reuse ;  /* 0x000000051dc67c23 */ /* 0x100fe200080108d4 */
[----:B------:R-:W-:Y:S01]  /*8210*/  LOP3.LUT P0, RZ, R180, 0x4, RZ, 0xc0, !PT ;  /* 0x00000004b4ff7812 */ /* 0x000fe2000780c0ff */
[----:B------:R-:W-:Y:S01]  /*8220*/  FFMA.FTZ R193, R5, UR5, -R212 ;  /* 0x0000000505c17c23 */ /* 0x000fe200080108d4 */
[----:B------:R-:W-:Y:S01]  /*8230*/  FSEL R5, R184, RZ, P2 ;  /* 0x000000ffb8057208 */ /* 0x000fe20001000000 */
[--C-:B------:R-:W-:Y:S01]  /*8240*/  FFMA.FTZ R192, R16, UR5, -R177.reuse ;  /* 0x0000000510c07c23 */ /* 0x100fe200080108b1 */
[----:B------:R-:W-:Y:S01]  /*8250*/  IADD3 R16, PT, PT, R166, 0x10000, RZ ;  /* 0x00010000a6107810 */ /* 0x000fe20007ffe0ff */
[----:B------:R-:W-:Y:S01]  /*8260*/  FFMA.FTZ R185, R4, UR5, -R177 ;  /* 0x0000000504b97c23 */ /* 0x000fe200080108b1 */
[----:B------:R-:W-:Y:S01]  /*8270*/  FADD.FTZ R6, R3, -R6 ;  /* 0x8000000603067221 */ /* 0x000fe20000010000 */
[----:B------:R-:W-:Y:S01]  /*8280*/  FADD.FTZ R4, R164, -R5 ;  /* 0x80000005a4047221 */ /* 0x000fe20000010000 */
[--C-:B------:R-:W-:Y:S01]  /*8290*/  FFMA.FTZ R195, R33, UR5, -R212.reuse ;  /* 0x0000000521c37c23 */ /* 0x100fe200080108d4 */
[--C-:B------:R-:W-:Y:S01]  /*82a0*/  FFMA.FTZ R196, R17, UR5, -R212.reuse ;  /* 0x0000000511c47c23 */ /* 0x100fe200080108d4 */
[--C-:B------:R-:W-:Y:S01]  /*82b0*/  FFMA.FTZ R194, R32, UR5, -R177.reuse ;  /* 0x0000000520c27c23 */ /* 0x100fe200080108b1 */
[--C-:B------:R-:W-:Y:S01]  /*82c0*/  FFMA.FTZ R164, R18, UR5, -R177.reuse ;  /* 0x0000000512a47c23 */ /* 0x100fe200080108b1 */
[----:B------:R-:W-:Y:S01]  /*82d0*/  FMUL.FTZ R197, R4, UR5 ;  /* 0x0000000504c57c20 */ /* 0x000fe20008410000 */
[----:B------:R-:W-:Y:S01]  /*82e0*/  @P0 IADD3 R210, PT, PT, R16, -0x40, RZ ;  /* 0xffffffc010d20810 */ /* 0x000fe20007ffe0ff */
[----:B------:R-:W-:Y:S01]  /*82f0*/  FMUL.FTZ R3, R6, UR5 ;  /* 0x0000000506037c20 */ /* 0x000fe20008410000 */
[----:B------:R-:W-:Y:S01]  /*8300*/  MUFU.EX2 R198, R198 ;  /* 0x000000c600c67308 */ /* 0x000fe20000000800 */
[--C-:B------:R-:W-:Y:S01]  /*8310*/  FFMA.FTZ R202, R201, UR5, -R212.reuse ;  /* 0x00000005c9ca7c23 */ /* 0x100fe200080108d4 */
[----:B------:R-:W-:Y:S01]  /*8320*/  IADD3 R200, PT, PT, R183, R210, RZ ;  /* 0x000000d2b7c87210 */ /* 0x000fe20007ffe0ff */
[----:B------:R-:W1:Y:S01]  /*8330*/  LDSM.16.MT88.4 R28, [R210] ;  /* 0x00000000d21c783b */ /* 0x000e620000004200 */
        /* <DEDUP_REMOVED lines=21> */
[----:B--2---:R-:W-:Y:S01]  /*8490*/  F2FP.BF16.F32.PACK_AB R4, R195, R198 ;  /* 0x000000c6c304723e */ /* 0x004fe200000010ff */
[--C-:B------:R-:W-:Y:S01]  /*84a0*/  FFMA.FTZ R217, R189, UR5, -R212.reuse ;  /* 0x00000005bdd97c23 */ /* 0x100fe200080108d4 */
[----:B------:R-:W-:Y:S01]  /*84b0*/  FFMA.FTZ R212, R179, UR5, -R212 ;  /* 0x00000005b3d47c23 */ /* 0x000fe200080108d4 */
[--C-:B------:R-:W-:Y:S01]  /*84c0*/  FFMA.FTZ R219, R190, UR5, -R177.reuse ;  /* 0x00000005bedb7c23 */ /* 0x100fe200080108b1 */
[--C-:B------:R-:W-:Y:S01]  /*84d0*/  FFMA.FTZ R230, R188, UR5, -R177.reuse ;  /* 0x00000005bce67c23 */ /* 0x100fe200080108b1 */
[--C-:B------:R-:W-:Y:S01]  /*84e0*/  FFMA.FTZ R227, R178, UR5, -R177.reuse ;  /* 0x00000005b2e37c23 */ /* 0x100fe200080108b1 */
[----:B------:R-:W-:Y:S01]  /*84f0*/  FFMA.FTZ R232, R176, UR5, -R177 ;  /* 0x00000005b0e87c23 */ /* 0x000fe200080108b1 */
[----:B------:R-:W-:Y:S01]  /*8500*/  MUFU.EX2 R194, R194 ;  /* 0x000000c200c27308 */ /* 0x000fe20000000800 */
[----:B------:R-:W-:Y:S01]  /*8510*/  LDSM.16.MT88.4 R188, [R205+0x13800] ;  /* 0x01380000cdbc783b */ /* 0x000fe20000004200 */
[----:B------:R-:W-:-:S03]  /*8520*/  PLOP3.LUT P0, PT, PT, PT, UP0, 0x80, 0x8 ;  /* 0x000000000008781c */ /* 0x000fc60003f0f008 */
[----:B------:R-:W-:Y:S03]  /*8530*/  LDSM.16.MT88.4 R176, [R205+0x15800] ;  /* 0x01580000cdb0783b */ /* 0x000fe60000004200 */
[----:B------:R-:W2:Y:S01]  /*8540*/  MUFU.EX2 R192, R192 ;  /* 0x000000c000c07308 */ /* 0x000ea20000000800 */
[----:B---3--:R-:W-:-:S07]  /*8550*/  F2FP.BF16.F32.PACK_AB R6, R193, R196 ;  /* 0x000000c4c106723e */ /* 0x008fce00000010ff */
[----:B------:R-:W-:Y:S08]  /*8560*/  MUFU.EX2 R185, R185 ;  /* 0x000000b900b97308 */ /* 0x000ff00000000800 */
[----:B------:R-:W3:Y:S01]  /*8570*/  MUFU.EX2 R164, R164 ;  /* 0x000000a400a47308 */ /* 0x000ee20000000800 */
[----:B--2---:R-:W-:-:S07]  /*8580*/  F2FP.BF16.F32.PACK_AB R5, R192, R194 ;  /* 0x000000c2c005723e */ /* 0x004fce00000010ff */
[----:B------:R-:W2:Y:S08]  /*8590*/  MUFU.EX2 R197, R197 ;  /* 0x000000c500c57308 */ /* 0x000eb00000000800 */
[----:B------:R-:W4:Y:S01]  /*85a0*/  MUFU.EX2 R3, R3 ;  /* 0x0000000300037308 */ /* 0x000f220000000800 */
[----:B---3--:R-:W-:-:S07]  /*85b0*/  F2FP.BF16.F32.PACK_AB R7, R164, R185 ;  /* 0x000000b9a407723e */ /* 0x008fce00000010ff */
[----:B------:R-:W-:Y:S01]  /*85c0*/  MUFU.EX2 R208, R208 ;  /* 0x000000d000d07308 */ /* 0x000fe20000000800 */
[-C--:B--2---:R-:W-:Y:S01]  /*85d0*/  FMUL.FTZ R24, R144, R197.reuse ;  /* 0x000000c590187220 */ /* 0x084fe20000410000 */
        /* <DEDUP_REMOVED lines=385> */
.L_x_1184:
[----:B------:R-:W-:-:S12]  /*9df0*/  UIADD3 UR19, UPT, UPT, UR27, -0x1, URZ ;  /* 0xffffffff1b137890 */ /* 0x000fd8000fffe0ff */
.L_x_1186:
        /* <DEDUP_REMOVED lines=10> */
[----:B------:R-:W-:Y:S01]  /*9ea0*/  USHF.L.U64.HI UR12, UR10, 0x5, UR11 ;  /* 0x000000050a0c7899 */ /* 0x000fe2000801020b */
        /* <DEDUP_REMOVED lines=13> */
[----:B------:R-:W-:Y:S01]  /*9f80*/  UMOV UR6, 0x400 ;  /* 0x0000040000067882 */ /* 0x000fe20000000000 */
[----:B------:R-:W-:Y:S01]  /*9f90*/  LOP3.LUT R5, R7, 0x8, R0, 0x78, !PT ;  /* 0x0000000807057812 */ /* 0x000fe200078e7800 */
[----:B------:R-:W-:Y:S01]  /*9fa0*/  UIMAD UR11, UR19, UR11, UR21 ;  /* 0x0000000b130b72a4 */ /* 0x000fe2000f8e0215 */
[----:B------:R-:W-:Y:S01]  /*9fb0*/  IADD3.X R0, PT, PT, R9, UR30, RZ, P2, !PT ;  /* 0x0000001e09007c10 */ /* 0x000fe200097fe4ff */
[----:B------:R-:W-:Y:S01]  /*9fc0*/  IMAD R187, R6, 0x40, R187 ;  /* 0x0000004006bb7824 */ /* 0x000fe200078e02bb */
[----:B------:R-:W-:Y:S01]  /*9fd0*/  LOP3.LUT R180, R7, 0x8, R180, 0x78, !PT ;  /* 0x0000000807b47812 */ /* 0x000fe200078e78b4 */
[----:B-1----:R-:W-:Y:S01]  /*9fe0*/  ULEA UR5, UR5, UR6, 0x18 ;  /* 0x0000000605057291 */ /* 0x002fe2000f8ec0ff */
[----:B------:R-:W-:Y:S01]  /*9ff0*/  LOP3.LUT R215, R215, 0x400, RZ, 0xc0, !PT ;  /* 0x00000400d7d77812 */ /* 0x000fe200078ec0ff */
[----:B------:R-:W-:Y:S01]  /*a000*/  IMAD.U32 R6, RZ, RZ, UR20 ;  /* 0x00000014ff067e24 */ /* 0x000fe2000f8e00ff */
        /* <DEDUP_REMOVED lines=9> */
[----:B------:R-:W-:Y:S01]  /*a0a0*/  IMAD.MOV.U32 R219, RZ, RZ, 0x20 ;  /* 0x00000020ffdb7424 */ /* 0x000fe200078e00ff */
[----:B------:R-:W-:Y:S01]  /*a0b0*/  LEA R167, P2, R6, R167, 0x7 ;  /* 0x000000a706a77211 */ /* 0x000fe200078438ff */
[----:B------:R-:W-:Y:S01]  /*a0c0*/  IMAD.U32 R7, RZ, RZ, UR11 ;  /* 0x0000000bff077e24 */ /* 0x000fe2000f8e00ff */
[----:B------:R-:W-:Y:S01]  /*a0d0*/  UIADD3 UR36, UP0, UPT, UR36, -0x180, URZ ;  /* 0xfffffe8024247890 */ /* 0x000fe2000ff1e0ff */
[----:B------:R-:W-:Y:S01]  /*a0e0*/  VIADD R4, R215, UR5 ;  /* 0x00000005d7047c36 */ /* 0x000fe20008000000 */
[----:B------:R-:W-:Y:S01]  /*a0f0*/  SEL R219, R219, 0xffffffe0, !P1 ;  /* 0xffffffe0dbdb7807 */ /* 0x000fe20004800000 */
[----:B------:R-:W-:Y:S01]  /*a100*/  IMAD.IADD R220, R214, 0x1, R3 ;  /* 0x00000001d6dc7824 */ /* 0x000fe200078e0203 */
[----:B------:R-:W-:Y:S01]  /*a110*/  LEA.HI.X R7, R6, R0, R7, 0x7, P2 ;  /* 0x0000000006077211 */ /* 0x000fe200010f3c07 */
[C---:B------:R-:W-:Y:S01]  /*a120*/  IMAD.IADD R218, R4.reuse, 0x1, R3 ;  /* 0x0000000104da7824 */ /* 0x040fe200078e0203 */
[----:B------:R-:W-:Y:S01]  /*a130*/  IADD3 R234, P2, PT, R167, UR8, RZ ;  /* 0x00000008a7ea7c10 */ /* 0x000fe2000ff5e0ff */
        /* <DEDUP_REMOVED lines=10> */
[----:B------:R-:W-:-:S02]  /*a1e0*/  USHF.L.U32 UR10, UR10, 0x5, URZ ;  /* 0x000000050a0a7899 */ /* 0x000fc400080006ff */
[----:B------:R-:W-:Y:S01]  /*a1f0*/  UIADD3 UR19, UPT, UPT, UR19, 0x1, URZ ;  /* 0x0000000113137890 */ /* 0x000fe2000fffe0ff */
[----:B------:R-:W1:Y:S01]  /*a200*/  LDCU UR8, c[0x0][0x50c] ;  /* 0x0000a180ff0877ac */ /* 0x000e620008000800 */
[----:B------:R-:W4:Y:S01]  /*a210*/  LDCU UR4, c[0x0][0x45c] ;  /* 0x00008b80ff0477ac */ /* 0x000f220008000800 */
[----:B------:R-:W-:Y:S02]  /*a220*/  UIADD3.X UR28, UPT, UPT, UR28, -0x1, URZ, UP0, !UPT ;  /* 0xffffffff1c1c7890 */ /* 0x000fe400087fe4ff */
[----:B---3--:R-:W-:Y:S01]  /*a230*/  ULEA UR6, UR13, UR9, 0x18 ;  /* 0x000000090d067291 */ /* 0x008fe2000f8ec0ff */
[----:B--2---:R-:W-:Y:S11]  /*a240*/  BRA `(.L_x_1188) ;  /* 0x0000000000a47947 */ /* 0x004ff60003800000 */
.L_x_1190:
        /* <DEDUP_REMOVED lines=17> */
[C---:B------:R-:W-:Y:S01]  /*a360*/  LEA R10, P3, R4.reuse, R11, 0x5 ;  /* 0x0000000b040a7211 */ /* 0x040fe200078628ff */
[----:B------:R1:W-:Y:S02]  /*a370*/  LDGSTS.E.BYPASS.LTC128B.128 [R228+0xc000], desc[UR16][R14.64+0x100] ;  /* 0x0c0001000ee47fae */ /* 0x0003e4000b981a10 */
[----:B------:R-:W-:Y:S01]  /*a380*/  IMAD.X R7, R7, 0x1, R9, P2 ;  /* 0x0000000107077824 */ /* 0x000fe200010e0609 */
[----:B------:R-:W-:Y:S01]  /*a390*/  LEA.HI.X R5, R4, R9, R5, 0x5, P3 ;  /* 0x0000000904057211 */ /* 0x000fe200018f2c05 */
[----:B------:R1:W-:Y:S01]  /*a3a0*/  LDGSTS.E.BYPASS.LTC128B.128 [R228+0xe000], desc[UR16][R14.64+0x180] ;  /* 0x0e0001800ee47fae */ /* 0x0003e2000b981a10 */
[-C--:B------:R-:W-:Y:S02]  /*a3b0*/  LEA.HI.X R9, R11, R224.reuse, R9, 0x1, P4 ;  /* 0x000000e00b097211 */ /* 0x080fe400020f0c09 */
[-C--:B------:R-:W-:Y:S02]  /*a3c0*/  LEA R12, P3, R6, R225.reuse, 0x1 ;  /* 0x000000e1060c7211 */ /* 0x080fe400078608ff */
[----:B------:R-:W-:Y:S01]  /*a3d0*/  LEA R4, P2, R10, R225, 0x1 ;  /* 0x000000e10a047211 */ /* 0x000fe200078408ff */
        /* <DEDUP_REMOVED lines=16> */
.L_x_1188:
[----:B------:R-:W-:Y:S04]  /*a4e0*/  DEPBAR.LE SB0, 0x0 ;  /* 0x000080000000791a */ /* 0x000fe80000000000 */
[----:B------:R-:W-:Y:S01]  /*a4f0*/  BAR.SYNC.DEFER_BLOCKING 0x0 ;  /* 0x0000000000007b1d */ /* 0x000fe20000010000 */
[----:B------:R-:W-:Y:S01]  /*a500*/  IADD3 R200, P0, PT, R234, UR10, RZ ;  /* 0x0000000aeac87c10 */ /* 0x000fe2000ff1e0ff */
[C---:B------:R-:W-:Y:S01]  /*a510*/  VIADD R230, R229.reuse, 0xfffffff8 ;  /* 0xfffffff8e5e67836 */ /* 0x040fe20000000000 */
[----:B------:R-:W-:Y:S01]  /*a520*/  UIADD3 UR9, UPT, UPT, UR19, -0x1, URZ ;  /* 0xffffffff13097890 */ /* 0x000fe2000fffe0ff */
[----:B------:R-:W-:Y:S01]  /*a530*/  VIADD R251, R229, 0x19 ;  /* 0x00000019e5fb7836 */ /* 0x000fe20000000000 */
[----:B------:R-:W-:Y:S02]  /*a540*/  IADD3.X R201, PT, PT, R235, UR12, RZ, P0, !PT ;  /* 0x0000000cebc97c10 */ /* 0x000fe400087fe4ff */
[----:B------:R-:W-:Y:S01]  /*a550*/  IADD3 R198, P0, PT, R200, UR36, RZ ;  /* 0x00000024c8c67c10 */ /* 0x000fe2000ff1e0ff */
[----:B------:R-:W-:Y:S03]  /*a560*/  UISETP.GT.AND UP0, UPT, UR9, UR14, UPT ;  /* 0x0000000e0900728c */ /* 0x000fe6000bf04270 */
[----:B------:R-:W-:Y:S02]  /*a570*/  IADD3.X R199, PT, PT, R201, UR28, RZ, P0, !PT ;  /* 0x0000001cc9c77c10 */ /* 0x000fe400087fe4ff */
[----:B------:R-:W-:Y:S04]  /*a580*/  IADD3 R196, P0, PT, R198, UR36, RZ ;  /* 0x00000024c6c47c10 */ /* 0x000fe8000ff1e0ff */
[----:B------:R-:W-:Y:S01]  /*a590*/  IADD3.X R197, PT, PT, R199, UR28, RZ, P0, !PT ;  /* 0x0000001cc7c57c10 */ /* 0x000fe200087fe4ff */
[----:B------:R-:W-:Y:S01]  /*a5a0*/  @!PT LDS RZ, [RZ] ;  /* 0x00000000fffff984 */ /* 0x000fe20000000800 */
[----:B------:R-:W-:Y:S01]  /*a5b0*/  @!PT LDS RZ, [RZ] ;  /* 0x00000000fffff984 */ /* 0x000fe20000000800 */
[----:B------:R-:W-:Y:S01]  /*a5c0*/  @!PT LDS RZ, [RZ] ;  /* 0x00000000fffff984 */ /* 0x000fe20000000800 */
[----:B------:R-:W-:Y:S06]  /*a5d0*/  LDGSTS.E.BYPASS.LTC128B.128 [R228+0x10000], desc[UR16][R234.64] ;  /* 0x10000000eae47fae */ /* 0x000fec000b981a10 */
        /* <DEDUP_REMOVED lines=16> */
[----:B------:R-:W3:Y:S06]  /*a6e0*/  LDSM.16.M88.4 R168, [R215+UR5+0x8000] ;  /* 0x00800005d7a8783b */ /* 0x000eec0008000200 */
[----:B------:R-:W5:Y:S06]  /*a6f0*/  LDSM.16.M88.4 R172, [R215+UR5+0x8800] ;  /* 0x00880005d7ac783b */ /* 0x000f6c0008000200 */
[----:B------:R-:W1:Y:S06]  /*a700*/  LDSM.16.M88.4 R176, [R215+UR5+0x9000] ;  /* 0x00900005d7b0783b */ /* 0x000e6c0008000200 */
[----:B------:R-:W0:Y:S06]  /*a710*/  LDGDEPBAR ;  /* 0x00000000000079af */ /* 0x000e2c0000000000 */
[----:B------:R-:W4:Y:S06]  /*a720*/  LDSM.16.M88.4 R180, [R215+UR5+0x9800] ;  /* 0x00980005d7b4783b */ /* 0x000f2c0008000200 */
[----:B------:R-:W-:Y:S06]  /*a730*/  LDSM.16.M88.4 R184, [R212] ;  /* 0x00000000d4b8783b */ /* 0x000fec0000000200 */
[----:B------:R-:W4:Y:S01]  /*a740*/  LDSM.16.M88.4 R188, [R213+0x8000] ;  /* 0x00800000d5bc783b */ /* 0x000f220000000200 */
[C---:B---3--:R-:W-:Y:S05]  /*a750*/  HMMA.16816.F32.BF16 R4, R164.reuse, R168, RZ ;  /* 0x000000a8a404723c */ /* 0x048fea00000418ff */
[----:B------:R-:W3:Y:S06]  /*a760*/  LDSM.16.M88.4 R192, [R213+0x8800] ;  /* 0x00880000d5c0783b */ /* 0x000eec0000000200 */
[----:B--2---:R-:W-:Y:S01]  /*a770*/  LDSM.16.M88.4 R196, [R218+0x9800] ;  /* 0x00980000dac4783b */ /* 0x004fe20000000200 */
[C---:B------:R-:W-:Y:S05]  /*a780*/  HMMA.16816.F32.BF16 R8, R164.reuse, R170, RZ ;  /* 0x000000aaa408723c */ /* 0x040fea00000418ff */
[----:B------:R-:W2:Y:S03]  /*a790*/  LDSM.16.M88.4 R168, [R213+0x9000] ;  /* 0x00900000d5a8783b */ /* 0x000ea60000000200 */
[C---:B-----5:R-:W-:Y:S03]  /*a7a0*/  HMMA.16816.F32.BF16 R12, R164.reuse, R172, RZ ;  /* 0x000000aca40c723c */ /* 0x060fe600000418ff */
[----:B------:R-:W-:Y:S05]  /*a7b0*/  LDSM.16.M88.4 R200, [R217+0x8000] ;  /* 0x00800000d9c8783b */ /* 0x000fea0000000200 */
[C---:B------:R-:W-:Y:S01]  /*a7c0*/  HMMA.16816.F32.BF16 R16, R164.reuse, R174, RZ ;  /* 0x000000aea410723c */ /* 0x040fe200000418ff */
[----:B------:R-:W-:Y:S06]  /*a7d0*/  LDSM.16.M88.4 R172, [R220] ;  /* 0x00000000dcac783b */ /* 0x000fec0000000200 */
[----:B------:R-:W-:Y:S01]  /*a7e0*/  LDSM.16.M88.4 R204, [R218+0xa000] ;  /* 0x00a00000dacc783b */ /* 0x000fe20000000200 */
[C---:B-1----:R-:W-:Y:S05]  /*a7f0*/  HMMA.16816.F32.BF16 R20, R164.reuse, R176, RZ ;  /* 0x000000b0a414723c */ /* 0x042fea00000418ff */
[----:B------:R-:W-:Y:S03]  /*a800*/  LDSM.16.M88.4 R208, [R213+0xc000] ;  /* 0x00c00000d5d0783b */ /* 0x000fe60000000200 */
[C---:B------:R-:W-:Y:S03]  /*a810*/  HMMA.16816.F32.BF16 R24, R164.reuse, R178, RZ ;  /* 0x000000b2a418723c */ /* 0x040fe600000418ff */
[----:B------:R-:W-:Y:S05]  /*a820*/  LDSM.16.M88.4 R176, [R218+0x8000] ;  /* 0x00800000dab0783b */ /* 0x000fea0000000200 */
[C---:B----4-:R-:W-:Y:S08]  /*a830*/  HMMA.16816.F32.BF16 R28, R164.reuse, R180, RZ ;  /* 0x000000b4a41c723c */ /* 0x050ff000000418ff */
[----:B------:R-:W-:Y:S01]  /*a840*/  HMMA.16816.F32.BF16 R32, R164, R182, RZ ;  /* 0x000000b6a420723c */ /* 0x000fe200000418ff */
[----:B------:R-:W1:Y:S06]  /*a850*/  LDSM.16.M88.4 R164, [R213+0x9800] ;  /* 0x00980000d5a4783b */ /* 0x000e6c0000000200 */
[----:B------:R-:W4:Y:S01]  /*a860*/  LDSM.16.M88.4 R180, [R218+0x8800] ;  /* 0x00880000dab4783b */ /* 0x000f220000000200 */
[C---:B------:R-:W-:Y:S08]  /*a870*/  HMMA.16816.F32.BF16 R4, R184.reuse, R188, R4 ;  /* 0x000000bcb804723c */ /* 0x040ff00000041804 */
[C---:B------:R-:W-:Y:S01]  /*a880*/  HMMA.16816.F32.BF16 R8, R184.reuse, R190, R8 ;  /* 0x000000beb808723c */ /* 0x040fe20000041808 */
[----:B------:R-:W5:Y:S07]  /*a890*/  LDSM.16.M88.4 R188, [R218+0x9000] ;  /* 0x00900000dabc783b */ /* 0x000f6e0000000200 */
[C---:B---3--:R-:W-:Y:S08]  /*a8a0*/  HMMA.16816.F32.BF16 R12, R184.reuse, R192, R12 ;  /* 0x000000c0b80c723c */ /* 0x048ff0000004180c */
[C---:B------:R-:W-:Y:S01]  /*a8b0*/  HMMA.16816.F32.BF16 R16, R184.reuse, R194, R16 ;  /* 0x000000c2b810723c */ /* 0x040fe20000041810 */
[----:B------:R-:W3:Y:S07]  /*a8c0*/  LDSM.16.M88.4 R192, [R219] ;  /* 0x00000000dbc0783b */ /* 0x000eee0000000200 */
[C---:B--2---:R-:W-:Y:S08]  /*a8d0*/  HMMA.16816.F32.BF16 R20, R184.reuse, R168, R20 ;  /* 0x000000a8b814723c */ /* 0x044ff00000041814 */
[C---:B------:R-:W-:Y:S01]  /*a8e0*/  HMMA.16816.F32.BF16 R24, R184.reuse, R170, R24 ;  /* 0x000000aab818723c */ /* 0x040fe20000041818 */
[----:B------:R-:W-:Y:S07]  /*a8f0*/  LDSM.16.M88.4 R168, [R217+0x9000] ;  /* 0x00900000d9a8783b */ /* 0x000fee0000000200 */
[C---:B-1----:R-:W-:Y:S08]  /*a900*/  HMMA.16816.F32.BF16 R28, R184.reuse, R164, R28 ;  /* 0x000000a4b81c723c */ /* 0x042ff0000004181c */
[----:B------:R-:W-:Y:S01]  /*a910*/  HMMA.16816.F32.BF16 R32, R184, R166, R32 ;  /* 0x000000a6b820723c */ /* 0x000fe20000041820 */
[----:B------:R-:W1:Y:S06]  /*a920*/  LDSM.16.M88.4 R164, [R217+0x8800] ;  /* 0x00880000d9a4783b */ /* 0x000e6c0000000200 */
[----:B------:R-:W-:Y:S01]  /*a930*/  LDSM.16.M88.4 R184, [R215+UR5+0xa800] ;  /* 0x00a80005d7b8783b */ /* 0x000fe20008000200 */
[C---:B------:R-:W-:Y:S08]  /*a940*/  HMMA.16816.F32.BF16 R4, R172.reuse, R176, R4 ;  /* 0x000000b0ac04723c */ /* 0x040ff00000041804 */
[C---:B------:R-:W-:Y:S01]  /*a950*/  HMMA.16816.F32.BF16 R8, R172.reuse, R178, R8 ;  /* 0x000000b2ac08723c */ /* 0x040fe20000041808 */
[----:B------:R-:W-:Y:S07]  /*a960*/  LDSM.16.M88.4 R176, [R214+0x2000] ;  /* 0x00200000d6b0783b */ /* 0x000fee0000000200 */
[C---:B----4-:R-:W-:Y:S08]  /*a970*/  HMMA.16816.F32.BF16 R12, R172.reuse, R180, R12 ;  /* 0x000000b4ac0c723c */ /* 0x050ff0000004180c */
[C---:B------:R-:W-:Y:S01]  /*a980*/  HMMA.16816.F32.BF16 R16, R172.reuse, R182, R16 ;  /* 0x000000b6ac10723c */ /* 0x040fe20000041810 */
[----:B------:R-:W-:Y:S07]  /*a990*/  LDSM.16.M88.4 R180, [R215+UR5+0xa000] ;  /* 0x00a00005d7b4783b */ /* 0x000fee0008000200 */
[C---:B-----5:R-:W-:Y:S08]  /*a9a0*/  HMMA.16816.F32.BF16 R20, R172.reuse, R188, R20 ;  /* 0x000000bcac14723c */ /* 0x060ff00000041814 */
[C---:B------:R-:W-:Y:S01]  /*a9b0*/  HMMA.16816.F32.BF16 R24, R172.reuse, R190, R24 ;  /* 0x000000beac18723c */ /* 0x040fe20000041818 */
[----:B------:R-:W-:Y:S07]  /*a9c0*/  LDSM.16.M88.4 R188, [R215+UR5+0xb000] ;  /* 0x00b00005d7bc783b */ /* 0x000fee0008000200 */
[C---:B------:R-:W-:Y:S08]  /*a9d0*/  HMMA.16816.F32.BF16 R28, R172.reuse, R196, R28 ;  /* 0x000000c4ac1c723c */ /* 0x040ff0000004181c */
[----:B------:R-:W-:Y:S01]  /*a9e0*/  HMMA.16816.F32.BF16 R32, R172, R198, R32 ;  /* 0x000000c6ac20723c */ /* 0x000fe20000041820 */
[----:B------:R-:W2:Y:S06]  /*a9f0*/  LDSM.16.M88.4 R172, [R217+0x9800] ;  /* 0x00980000d9ac783b */ /* 0x000eac0000000200 */
[----:B------:R-:W-:Y:S01]  /*aa00*/  LDSM.16.M88.4 R196, [R212+0x2000] ;  /* 0x00200000d4c4783b */ /* 0x000fe20000000200 */
[C---:B---3--:R-:W-:Y:S08]  /*aa10*/  HMMA.16816.F32.BF16 R4, R192.reuse, R200, R4 ;  /* 0x000000c8c004723c */ /* 0x048ff00000041804 */
[C---:B------:R-:W-:Y:S01]  /*aa20*/  HMMA.16816.F32.BF16 R8, R192.reuse, R202, R8 ;  /* 0x000000cac008723c */ /* 0x040fe20000041808 */
[----:B------:R-:W-:Y:S07]  /*aa30*/  LDSM.16.M88.4 R200, [R213+0xa000] ;  /* 0x00a00000d5c8783b */ /* 0x000fee0000000200 */
[C---:B-1----:R-:W-:Y:S08]  /*aa40*/  HMMA.16816.F32.BF16 R12, R192.reuse, R164, R12 ;  /* 0x000000a4c00c723c */ /* 0x042ff0000004180c */
[C---:B------:R-:W-:Y:S01]  /*aa50*/  HMMA.16816.F32.BF16 R16, R192.reuse, R166, R16 ;  /* 0x000000a6c010723c */ /* 0x040fe20000041810 */
[----:B------:R-:W1:Y:S07]  /*aa60*/  LDSM.16.M88.4 R164, [R215+UR5+0xb800] ;  /* 0x00b80005d7a4783b */ /* 0x000e6e0008000200 */
[C---:B------:R-:W-:Y:S08]  /*aa70*/  HMMA.16816.F32.BF16 R20, R192.reuse, R168, R20 ;  /* 0x000000a8c014723c */ /* 0x040ff00000041814 */
[C---:B------:R-:W-:Y:S01]  /*aa80*/  HMMA.16816.F32.BF16 R24, R192.reuse, R170, R24 ;  /* 0x000000aac018723c */ /* 0x040fe20000041818 */
[----:B------:R-:W3:Y:S07]  /*aa90*/  LDSM.16.M88.4 R168, [R213+0xa800] ;  /* 0x00a80000d5a8783b */ /* 0x000eee0000000200 */
[C---:B--2---:R-:W-:Y:S08]  /*aaa0*/  HMMA.16816.F32.BF16 R28, R192.reuse, R172, R28 ;  /* 0x000000acc01c723c */ /* 0x044ff0000004181c */
[----:B------:R-:W-:Y:S01]  /*aab0*/  HMMA.16816.F32.BF16 R32, R192, R174, R32 ;  /* 0x000000aec020723c */ /* 0x000fe20000041820 */
[----:B------:R-:W2:Y:S06]  /*aac0*/  LDSM.16.M88.4 R172, [R213+0xb000] ;  /* 0x00b00000d5ac783b */ /* 0x000eac0000000200 */
[----:B------:R-:W-:Y:S01]  /*aad0*/  LDSM.16.M88.4 R192, [R220+0x2000] ;  /* 0x00200000dcc0783b */ /* 0x000fe20000000200 */
        /* <DEDUP_REMOVED lines=11> */
[----:B------:R-:W1:Y:S06]  /*ab90*/  LDSM.16.M88.4 R164, [R218+0xa800] ;  /* 0x00a80000daa4783b */ /* 0x000e6c0000000200 */
[----:B------:R-:W5:Y:S01]  /*aba0*/  LDSM.16.M88.4 R176, [R218+0xb000] ;  /* 0x00b00000dab0783b */ /* 0x000f620000000200 */
[C---:B------:R-:W-:Y:S08]  /*abb0*/  HMMA.16816.F32.BF16 R4, R196.reuse, R200, R4 ;  /* 0x000000c8c404723c */ /* 0x040ff00000041804 */
[C---:B------:R-:W-:Y:S01]  /*abc0*/  HMMA.16816.F32.BF16 R8, R196.reuse, R202, R8 ;  /* 0x000000cac408723c */ /* 0x040fe20000041808 */
[----:B------:R-:W5:Y:S07]  /*abd0*/  LDSM.16.M88.4 R200, [R217+0xa000] ;  /* 0x00a00000d9c8783b */ /* 0x000f6e0000000200 */
[C---:B---3--:R-:W-:Y:S08]  /*abe0*/  HMMA.16816.F32.BF16 R12, R196.reuse, R168, R12 ;  /* 0x000000a8c40c723c */ /* 0x048ff0000004180c */
[C---:B------:R-:W-:Y:S01]  /*abf0*/  HMMA.16816.F32.BF16 R16, R196.reuse, R170, R16 ;  /* 0x000000aac410723c */ /* 0x040fe20000041810 */
[----:B------:R-:W3:Y:S07]  /*ac00*/  LDSM.16.M88.4 R168, [R217+0xa800] ;  /* 0x00a80000d9a8783b */ /* 0x000eee0000000200 */
[C---:B--2---:R-:W-:Y:S08]  /*ac10*/  HMMA.16816.F32.BF16 R20, R196.reuse, R172, R20 ;  /* 0x000000acc414723c */ /* 0x044ff00000041814 */
[C---:B------:R-:W-:Y:S01]  /*ac20*/  HMMA.16816.F32.BF16 R24, R196.reuse, R174, R24 ;  /* 0x000000aec418723c */ /* 0x040fe20000041818 */
[----:B------:R-:W2:Y:S07]  /*ac30*/  LDSM.16.M88.4 R172, [R217+0xb000] ;  /* 0x00b00000d9ac783b */ /* 0x000eae0000000200 */
[C---:B----4-:R-:W-:Y:S08]  /*ac40*/  HMMA.16816.F32.BF16 R28, R196.reuse, R180, R28 ;  /* 0x000000b4c41c723c */ /* 0x050ff0000004181c */
[----:B------:R-:W-:Y:S01]  /*ac50*/  HMMA.16816.F32.BF16 R32, R196, R182, R32 ;  /* 0x000000b6c420723c */ /* 0x000fe20000041820 */
[----:B------:R-:W4:Y:S06]  /*ac60*/  LDSM.16.M88.4 R180, [R217+0xb800] ;  /* 0x00b80000d9b4783b */ /* 0x000f2c0000000200 */
[----:B------:R-:W-:Y:S01]  /*ac70*/  LDSM.16.M88.4 R196, [R214+0x4000] ;  /* 0x00400000d6c4783b */ /* 0x000fe20000000200 */
        /* <DEDUP_REMOVED lines=11> */
[----:B------:R-:W5:Y:S06]  /*ad30*/  LDSM.16.M88.4 R184, [R215+UR5+0xd800] ;  /* 0x00d80005d7b8783b */ /* 0x000f6c0008000200 */
[----:B------:R-:W5:Y:S01]  /*ad40*/  LDSM.16.M88.4 R192, [R212+0x4000] ;  /* 0x00400000d4c0783b */ /* 0x000f620000000200 */
        /* <DEDUP_REMOVED lines=12> */
[----:B------:R-:W4:Y:S01]  /*ae10*/  LDSM.16.M88.4 R188, [R220+0x4000] ;  /* 0x00400000dcbc783b */ /* 0x000f220000000200 */
        /* <DEDUP_REMOVED lines=9> */
[C---:B------:R-:W-:Y:S08]  /*aeb0*/  HMMA.16816.F32.BF16 R28, R196.reuse, R184, R28 ;  /* 0x000000b8c41c723c */ /* 0x040ff0000004181c */
[----:B------:R-:W-:Y:S01]  /*aec0*/  HMMA.16816.F32.BF16 R32, R196, R186, R32 ;  /* 0x000000bac420723c */ /* 0x000fe20000041820 */
[----:B------:R-:W5:Y:S06]  /*aed0*/  LDSM.16.M88.4 R184, [R218+0xd800] ;  /* 0x00d80000dab8783b */ /* 0x000f6c0000000200 */
        /* <DEDUP_REMOVED lines=26> */
[----:B------:R-:W-:Y:S01]  /*b080*/  LDSM.16.M88.4 R188, [R212+0x6000] ;  /* 0x00600000d4bc783b */ /* 0x000fe20000000200 */
        /* <DEDUP_REMOVED lines=15> */
[----:B------:R-:W4:Y:S07]  /*b180*/  LDSM.16.M88.4 R200, [R218+0xe000] ;  /* 0x00e00000dac8783b */ /* 0x000f2e0000000200 */
        /* <DEDUP_REMOVED lines=11> */
[C---:B------:R-:W-:Y:S03]  /*b240*/  HMMA.16816.F32.BF16 R8, R188.reuse, R206, R8 ;  /* 0x000000cebc08723c */ /* 0x040fe60000041808 */
[C---:B------:R-:W-:Y:S02]  /*b250*/  VIADD R206, R229.reuse, 0xffffffe1 ;  /* 0xffffffe1e5ce7836 */ /* 0x040fe40000000000 */
[----:B------:R-:W-:Y:S03]  /*b260*/  VIADD R207, R229, 0xffffffe0 ;  /* 0xffffffe0e5cf7836 */ /* 0x000fe60000000000 */
[C---:B------:R-:W-:Y:S01]  /*b270*/  ISETP.GT.AND P5, PT, R223.reuse, R206, PT ;  /* 0x000000cedf00720c */ /* 0x040fe20003fa4270 */
[C---:B---3--:R-:W-:Y:S03]  /*b280*/  HMMA.16816.F32.BF16 R12, R188.reuse, R168, R12 ;  /* 0x000000a8bc0c723c */ /* 0x048fe6000004180c */
[-C--:B------:R-:W-:Y:S02]  /*b290*/  ISETP.GT.AND P4, PT, R223, R207.reuse, PT ;  /* 0x000000cfdf00720c */ /* 0x080fe40003f84270 */
[C---:B------:R-:W-:Y:S02]  /*b2a0*/  ISETP.GT.AND P2, PT, R226.reuse, R207, PT ;  /* 0x000000cfe200720c */ /* 0x040fe40003f44270 */
[C---:B------:R-:W-:Y:S01]  /*b2b0*/  ISETP.GE.AND P1, PT, R207.reuse, R222, PT ;  /* 0x000000decf00720c */ /* 0x040fe20003f26270 */
[C---:B------:R-:W-:Y:S01]  /*b2c0*/  HMMA.16816.F32.BF16 R16, R188.reuse, R170, R16 ;  /* 0x000000aabc10723c */ /* 0x040fe20000041810 */
[----:B------:R-:W-:Y:S02]  /*b2d0*/  LDSM.16.M88.4 R168, [R217+0xf000] ;  /* 0x00f00000d9a8783b */ /* 0x000fe40000000200 */
[----:B------:R-:W-:Y:S01]  /*b2e0*/  ISETP.GE.AND P6, PT, R207, R221, PT ;  /* 0x000000ddcf00720c */ /* 0x000fe20003fc6270 */
[C---:B------:R-:W-:Y:S01]  /*b2f0*/  VIADD R207, R229.reuse, 0xffffffe8 ;  /* 0xffffffe8e5cf7836 */ /* 0x040fe20000000000 */
[----:B------:R-:W-:Y:S02]  /*b300*/  ISETP.GT.AND P0, PT, R226, R206, PT ;  /* 0x000000cee200720c */ /* 0x000fe40003f04270 */
[----:B------:R-:W-:Y:S01]  /*b310*/  ISETP.GE.AND P3, PT, R206, R222, PT ;  /* 0x000000dece00720c */ /* 0x000fe20003f66270 */
[C---:B--2---:R-:W-:Y:S08]  /*b320*/  HMMA.16816.F32.BF16 R20, R188.reuse, R172, R20 ;  /* 0x000000acbc14723c */ /* 0x044ff00000041814 */
[C---:B------:R-:W-:Y:S08]  /*b330*/  HMMA.16816.F32.BF16 R24, R188.reuse, R174, R24 ;  /* 0x000000aebc18723c */ /* 0x040ff00000041818 */
[C---:B----4-:R-:W-:Y:S08]  /*b340*/  HMMA.16816.F32.BF16 R28, R188.reuse, R180, R28 ;  /* 0x000000b4bc1c723c */ /* 0x050ff0000004181c */
[----:B------:R-:W-:Y:S08]  /*b350*/  HMMA.16816.F32.BF16 R32, R188, R182, R32 ;  /* 0x000000b6bc20723c */ /* 0x000ff00000041820 */
[C---:B------:R-:W-:Y:S08]  /*b360*/  HMMA.16816.F32.BF16 R4, R196.reuse, R200, R4 ;  /* 0x000000c8c404723c */ /* 0x040ff00000041804 */
[C---:B------:R-:W-:Y:S08]  /*b370*/  HMMA.16816.F32.BF16 R8, R196.reuse, R202, R8 ;  /* 0x000000cac408723c */ /* 0x040ff00000041808 */
[C---:B-1----:R-:W-:Y:S08]  /*b380*/  HMMA.16816.F32.BF16 R12, R196.reuse, R164, R12 ;  /* 0x000000a4c40c723c */ /* 0x042ff0000004180c */
[C---:B------:R-:W-:Y:S01]  /*b390*/  HMMA.16816.F32.BF16 R16, R196.reuse, R166, R16 ;  /* 0x000000a6c410723c */ /* 0x040fe20000041810 */
[----:B------:R-:W1:Y:S07]  /*b3a0*/  LDSM.16.M88.4 R164, [R217+0xe800] ;  /* 0x00e80000d9a4783b */ /* 0x000e6e0000000200 */
[C---:B-----5:R-:W-:Y:S08]  /*b3b0*/  HMMA.16816.F32.BF16 R20, R196.reuse, R176, R20 ;  /* 0x000000b0c414723c */ /* 0x060ff00000041814 */
[C---:B------:R-:W-:Y:S08]  /*b3c0*/  HMMA.16816.F32.BF16 R24, R196.reuse, R178, R24 ;  /* 0x000000b2c418723c */ /* 0x040ff00000041818 */
[C---:B------:R-:W-:Y:S08]  /*b3d0*/  HMMA.16816.F32.BF16 R28, R196.reuse, R184, R28 ;  /* 0x000000b8c41c723c */ /* 0x040ff0000004181c */
[----:B------:R-:W-:Y:S08]  /*b3e0*/  HMMA.16816.F32.BF16 R32, R196, R186, R32 ;  /* 0x000000bac420723c */ /* 0x000ff00000041820 */
[C---:B------:R-:W-:Y:S08]  /*b3f0*/  HMMA.16816.F32.BF16 R4, R192.reuse, R208, R4 ;  /* 0x000000d0c004723c */ /* 0x040ff00000041804 */
[C---:B------:R-:W-:Y:S03]  /*b400*/  HMMA.16816.F32.BF16 R8, R192.reuse, R210, R8 ;  /* 0x000000d2c008723c */ /* 0x040fe60000041808 */
[----:B------:R-:W-:Y:S05]  /*b410*/  VIADD R211, R229, 0xfffffff9 ;  /* 0xfffffff9e5d37836 */ /* 0x000fea0000000000 */
[C---:B-1----:R-:W-:Y:S03]  /*b420*/  HMMA.16816.F32.BF16 R12, R192.reuse, R164, R12 ;  /* 0x000000a4c00c723c */ /* 0x042fe6000004180c */
[----:B------:R-:W-:Y:S01]  /*b430*/  FMUL.FTZ R3, R5, UR8 ;  /* 0x0000000805037c20 */ /* 0x000fe20008410000 */
[----:B------:R-:W-:Y:S01]  /*b440*/  FMUL.FTZ R199, R4, UR8 ;  /* 0x0000000804c77c20 */ /* 0x000fe20008410000 */
[----:B------:R-:W-:Y:S01]  /*b450*/  FMUL.FTZ R197, R7, UR8 ;  /* 0x0000000807c57c20 */ /* 0x000fe20008410000 */
[----:B------:R-:W-:Y:S02]  /*b460*/  FMUL.FTZ R196, R6, UR8 ;  /* 0x0000000806c47c20 */ /* 0x000fe40008410000 */
[C---:B------:R-:W-:Y:S01]  /*b470*/  HMMA.16816.F32.BF16 R16, R192.reuse, R166, R16 ;  /* 0x000000a6c010723c */ /* 0x040fe20000041810 */
[----:B------:R-:W1:Y:S01]  /*b480*/  LDSM.16.M88.4 R164, [R217+0xf800] ;  /* 0x00f80000d9a4783b */ /* 0x000e620000000200 */
[----:B------:R-:W-:Y:S04]  /*b490*/  DEPBAR.LE SB0, 0x0 ;  /* 0x000080000000791a */ /* 0x000fe80000000000 */
[----:B------:R-:W2:Y:S01]  /*b4a0*/  MUFU.TANH R3, R3 ;  /* 0x0000000300037308 */ /* 0x000ea20000002400 */
[----:B------:R-:W-:Y:S01]  /*b4b0*/  BAR.SYNC.DEFER_BLOCKING 0x0 ;  /* 0x0000000000007b1d */ /* 0x000fe20000010000 */
[C---:B------:R-:W-:Y:S05]  /*b4c0*/  HMMA.16816.F32.BF16 R20, R192.reuse, R168, R20 ;  /* 0x000000a8c014723c */ /* 0x040fea0000041814 */
[----:B------:R-:W-:Y:S01]  /*b4d0*/  FMUL.FTZ R203, R10, UR8 ;  /* 0x000000080acb7c20 */ /* 0x000fe20008410000 */
        /* <DEDUP_REMOVED lines=8> */
[C---:B------:R-:W-:Y:S03]  /*b560*/  HMMA.16816.F32.BF16 R24, R192.reuse, R170, R24 ;  /* 0x000000aac018723c */ /* 0x040fe60000041818 */
[----:B--2---:R-:W-:Y:S02]  /*b570*/  FSEL R240, R3, -INF , !P5 ;  /* 0xff80000003f07808 */ /* 0x004fe40006800000 */
[----:B------:R-:W-:Y:S01]  /*b580*/  ISETP.GT.AND P5, PT, R223, R207, PT ;  /* 0x000000cfdf00720c */ /* 0x000fe20003fa4270 */
[----:B------:R-:W-:Y:S01]  /*b590*/  FMUL.FTZ R210, R23, UR8 ;  /* 0x0000000817d27c20 */ /* 0x000fe20008410000 */
[----:B------:R-:W-:Y:S11]  /*b5a0*/  FSEL R240, R240, -INF , !P3 ;  /* 0xff800000f0f07808 */ /* 0x000ff60005800000 */
[----:B------:R-:W-:Y:S01]  /*b5b0*/  @!UPT UIADD3 URZ, UPT, UPT, URZ, URZ, URZ ;  /* 0x000000fffffff290 */ /* 0x000fe2000fffe0ff */
[----:B------:R-:W-:Y:S01]  /*b5c0*/  FMUL.FTZ R232, R26, UR8 ;  /* 0x000000081ae87c20 */ /* 0x000fe20008410000 */
[----:B------:R-:W2:Y:S01]  /*b5d0*/  MUFU.TANH R199, R199 ;  /* 0x000000c700c77308 */ /* 0x000ea20000002400 */
[C---:B-1----:R-:W-:Y:S09]  /*b5e0*/  HMMA.16816.F32.BF16 R28, R192.reuse, R164, R28 ;  /* 0x000000a4c01c723c */ /* 0x042ff2000004181c */
[----:B------:R-:W1:Y:S01]  /*b5f0*/  MUFU.TANH R197, R197 ;  /* 0x000000c500c57308 */ /* 0x000e620000002400 */
[----:B------:R-:W-:Y:S09]  /*b600*/  HMMA.16816.F32.BF16 R32, R192, R166, R32 ;  /* 0x000000a6c020723c */ /* 0x000ff20000041820 */
[----:B------:R3:W-:Y:S01]  /*b610*/  MUFU.TANH R3, R209 ;  /* 0x000000d100037308 */ /* 0x0007e20000002400 */
[----:B--2---:R-:W-:Y:S02]  /*b620*/  FSEL R242, R199, -INF , !P4 ;  /* 0xff800000c7f27808 */ /* 0x004fe40006000000 */
[----:B------:R-:W-:Y:S01]  /*b630*/  ISETP.GE.AND P4, PT, R206, R221, PT ;  /* 0x000000ddce00720c */ /* 0x000fe20003f86270 */
[----:B------:R-:W-:Y:S01]  /*b640*/  VIADD R206, R229, 0xffffffe9 ;  /* 0xffffffe9e5ce7836 */ /* 0x000fe20000000000 */
[----:B------:R-:W-:Y:S01]  /*b650*/  FSEL R242, R242, -INF , !P1 ;  /* 0xff800000f2f27808 */ /* 0x000fe20004800000 */
[----:B------:R-:W-:Y:S04]  /*b660*/  FMUL.FTZ R237, R30, UR8 ;  /* 0x000000081eed7c20 */ /* 0x000fe80008410000 */
[----:B------:R-:W2:Y:S01]  /*b670*/  MUFU.TANH R203, R203 ;  /* 0x000000cb00cb7308 */ /* 0x000ea20000002400 */
[----:B-1----:R-:W-:Y:S01]  /*b680*/  FSEL R247, R197, -INF , !P0 ;  /* 0xff800000c5f77808 */ /* 0x002fe20004000000 */
[----:B------:R-:W-:Y:S01]  /*b690*/  FMUL.FTZ R197, R17, UR8 ;  /* 0x0000000811c57c20 */ /* 0x000fe20008410000 */
[----:B------:R-:W-:Y:S01]  /*b6a0*/  ISETP.GT.AND P0, PT, R226, R207, PT ;  /* 0x000000cfe200720c */ /* 0x000fe20003f04270 */
[----:B------:R-:W-:Y:S01]  /*b6b0*/  FMUL.FTZ R246, R33, UR8 ;  /* 0x0000000821f67c20 */ /* 0x000fe20008410000 */
[----:B------:R-:W-:Y:S01]  /*b6c0*/  FSEL R247, R247, -INF , !P4 ;  /* 0xff800000f7f77808 */ /* 0x000fe20006000000 */
[----:B------:R-:W-:Y:S01]  /*b6d0*/  FMUL.FTZ R252, R32, UR8 ;  /* 0x0000000820fc7c20 */ /* 0x000fe20008410000 */
[-C--:B------:R-:W-:Y:S03]  /*b6e0*/  ISETP.GE.AND P1, PT, R206, R221.reuse, PT ;  /* 0x000000ddce00720c */ /* 0x080fe60003f26270 */
[----:B------:R-:W1:Y:S01]  /*b6f0*/  MUFU.TANH R196, R196 ;  /* 0x000000c400c47308 */ /* 0x000e620000002400 */
[----:B---3--:R-:W-:Y:S09]  /*b700*/  FMUL.FTZ R209, R18, UR8 ;  /* 0x0000000812d17c20 */ /* 0x008ff20008410000 */
[----:B------:R-:W3:Y:S01]  /*b710*/  MUFU.TANH R202, R202 ;  /* 0x000000ca00ca7308 */ /* 0x000ee20000002400 */
[----:B--2---:R-:W-:Y:S02]  /*b720*/  FSEL R245, R203, -INF , !P0 ;  /* 0xff800000cbf57808 */ /* 0x004fe40004000000 */
[----:B------:R-:W-:Y:S04]  /*b730*/  ISETP.GE.AND P0, PT, R207, R221, PT ;  /* 0x000000ddcf00720c */ /* 0x000fe80003f06270 */
[----:B------:R-:W-:Y:S03]  /*b740*/  FSEL R245, R245, -INF , !P0 ;  /* 0xff800000f5f57808 */ /* 0x000fe60004000000 */
[----:B------:R2:W-:Y:S01]  /*b750*/  MUFU.TANH R199, R208 ;  /* 0x000000d000c77308 */ /* 0x0005e20000002400 */
[----:B-1----:R-:W-:Y:S02]  /*b760*/  FSEL R196, R196, -INF , !P2 ;  /* 0xff800000c4c47808 */ /* 0x002fe40005000000 */
[----:B------:R-:W-:Y:S02]  /*b770*/  ISETP.GT.AND P2, PT, R223, R206, PT ;  /* 0x000000cedf00720c */ /* 0x000fe40003f44270 */
[----:B------:R-:W-:Y:S01]  /*b780*/  FSEL R249, R196, -INF , !P6 ;  /* 0xff800000c4f97808 */ /* 0x000fe20007000000 */
[----:B------:R-:W-:Y:S01]  /*b790*/  FMUL.FTZ R196, R21, UR8 ;  /* 0x0000000815c47c20 */ /* 0x000fe20008410000 */
[----:B------:R-:W-:Y:S03]  /*b7a0*/  ISETP.GT.AND P0, PT, R223, R211, PT ;  /* 0x000000d3df00720c */ /* 0x000fe60003f04270 */
[----:B------:R-:W1:Y:S01]  /*b7b0*/  MUFU.TANH R198, R198 ;  /* 0x000000c600c67308 */ /* 0x000e620000002400 */
[----:B---3--:R-:W-:Y:S02]  /*b7c0*/  FSEL R202, R202, -INF , !P2 ;  /* 0xff800000caca7808 */ /* 0x008fe40005000000 */
[----:B------:R-:W-:Y:S01]  /*b7d0*/  ISETP.GE.AND P2, PT, R207, R222, PT ;  /* 0x000000decf00720c */ /* 0x000fe20003f46270 */
[----:B------:R-:W-:Y:S06]  /*b7e0*/  VIADD R207, R229, 0xfffffff1 ;  /* 0xfffffff1e5cf7836 */ /* 0x000fec0000000000 */
[----:B------:R3:W-:Y:S01]  /*b7f0*/  MUFU.TANH R203, R209 ;  /* 0x000000d100cb7308 */ /* 0x0007e20000002400 */
[----:B------:R-:W-:Y:S01]  /*b800*/  ISETP.GT.AND P6, PT, R223, R207, PT ;  /* 0x000000cfdf00720c */ /* 0x000fe20003fc4270 */
[----:B--2---:R-:W-:Y:S05]  /*b810*/  VIADD R208, R229, 0xfffffff0 ;  /* 0xfffffff0e5d07836 */ /* 0x004fea0000000000 */
[----:B------:R-:W-:Y:S03]  /*b820*/  ISETP.GT.AND P4, PT, R226, R208, PT ;  /* 0x000000d0e200720c */ /* 0x000fe60003f84270 */
[----:B------:R-:W2:Y:S01]  /*b830*/  MUFU.TANH R204, R204 ;  /* 0x000000cc00cc7308 */ /* 0x000ea20000002400 */
[----:B-1----:R-:W-:Y:S02]  /*b840*/  FSEL R198, R198, -INF , !P5 ;  /* 0xff800000c6c67808 */ /* 0x002fe40006800000 */
[----:B------:R-:W-:Y:S02]  /*b850*/  ISETP.GT.AND P5, PT, R226, R206, PT ;  /* 0x000000cee200720c */ /* 0x000fe40003fa4270 */
[----:B------:R-:W-:Y:S02]  /*b860*/  ISETP.GT.AND P3, PT, R223, R208, PT ;  /* 0x000000d0df00720c */ /* 0x000fe40003f64270 */
[----:B------:R-:W-:Y:S03]  /*b870*/  FSEL R244, R198, -INF , !P2 ;  /* 0xff800000c6f47808 */ /* 0x000fe60005000000 */
[----:B------:R-:W1:Y:S01]  /*b880*/  MUFU.TANH R201, R201 ;  /* 0x000000c900c97308 */ /* 0x000e620000002400 */
[-C--:B------:R-:W-:Y:S01]  /*b890*/  ISETP.GE.AND P2, PT, R207, R221.reuse, PT ;  /* 0x000000ddcf00720c */ /* 0x080fe20003f46270 */
[----:B---3--:R-:W-:Y:S08]  /*b8a0*/  FMUL.FTZ R209, R20, UR8 ;  /* 0x0000000814d17c20 */ /* 0x008ff00008410000 */
[----:B------:R-:W3:Y:S01]  /*b8b0*/  MUFU.TANH R205, R205 ;  /* 0x000000cd00cd7308 */ /* 0x000ee20000002400 */
[----:B--2---:R-:W-:Y:S02]  /*b8c0*/  FSEL R204, R204, -INF , !P5 ;  /* 0xff800000cccc7808 */ /* 0x004fe40006800000 */
[-C--:B------:R-:W-:Y:S01]  /*b8d0*/  ISETP.GE.AND P5, PT, R206, R222.reuse, PT ;  /* 0x000000dece00720c */ /* 0x080fe20003fa6270 */
[----:B------:R-:W-:Y:S01]  /*b8e0*/  FMUL.FTZ R206, R19, UR8 ;  /* 0x0000000813ce7c20 */ /* 0x000fe20008410000 */
[----:B------:R-:W-:Y:S02]  /*b8f0*/  FSEL R243, R204, -INF , !P1 ;  /* 0xff800000ccf37808 */ /* 0x000fe40004800000 */
[----:B------:R-:W-:Y:S03]  /*b900*/  FSEL R238, R202, -INF , !P5 ;  /* 0xff800000caee7808 */ /* 0x000fe60006800000 */
[----:B------:R-:W2:Y:S01]  /*b910*/  MUFU.TANH R200, R200 ;  /* 0x000000c800c87308 */ /* 0x000ea20000002400 */
[----:B-1----:R-:W-:Y:S02]  /*b920*/  FSEL R201, R201, -INF , !P6 ;  /* 0xff800000c9c97808 */ /* 0x002fe40007000000 */
[----:B------:R-:W-:Y:S02]  /*b930*/  ISETP.GE.AND P6, PT, R208, R222, PT ;  /* 0x000000ded000720c */ /* 0x000fe40003fc6270 */
[-C--:B------:R-:W-:Y:S02]  /*b940*/  ISETP.GT.AND P5, PT, R223, R230.reuse, PT ;  /* 0x000000e6df00720c */ /* 0x080fe40003fa4270 */
[----:B------:R-:W-:Y:S03]  /*b950*/  ISETP.GT.AND P1, PT, R226, R230, PT ;  /* 0x000000e6e200720c */ /* 0x000fe60003f24270 */
[----:B------:R1:W-:Y:S01]  /*b960*/  MUFU.TANH R198, R210 ;  /* 0x000000d200c67308 */ /* 0x0003e20000002400 */
[----:B---3--:R-:W-:Y:S02]  /*b970*/  FSEL R205, R205, -INF , !P4 ;  /* 0xff800000cdcd7808 */ /* 0x008fe40006000000 */
[----:B------:R-:W-:Y:S04]  /*b980*/  ISETP.GE.AND P4, PT, R208, R221, PT ;  /* 0x000000ddd000720c */ /* 0x000fe80003f86270 */
[----:B------:R-:W-:Y:S03]  /*b990*/  FSEL R205, R205, -INF , !P4 ;  /* 0xff800000cdcd7808 */ /* 0x000fe60006000000 */
[----:B------:R3:W-:Y:S01]  /*b9a0*/  MUFU.TANH R208, R209 ;  /* 0x000000d100d07308 */ /* 0x0007e20000002400 */
[----:B--2---:R-:W-:Y:S02]  /*b9b0*/  FSEL R200, R200, -INF , !P3 ;  /* 0xff800000c8c87808 */ /* 0x004fe40005800000 */
[----:B------:R-:W-:Y:S02]  /*b9c0*/  ISETP.GT.AND P3, PT, R226, R207, PT ;  /* 0x000000cfe200720c */ /* 0x000fe40003f64270 */
[----:B------:R-:W-:Y:S01]  /*b9d0*/  FSEL R202, R200, -INF , !P6 ;  /* 0xff800000c8ca7808 */ /* 0x000fe20007000000 */
[----:B------:R-:W-:Y:S01]  /*b9e0*/  FMUL.FTZ R200, R25, UR8 ;  /* 0x0000000819c87c20 */ /* 0x000fe20008410000 */
[----:B------:R-:W-:Y:S03]  /*b9f0*/  FSEL R199, R199, -INF , !P3 ;  /* 0xff800000c7c77808 */ /* 0x000fe60005800000 */
[----:B------:R-:W2:Y:S01]  /*ba00*/  MUFU.TANH R206, R206 ;  /* 0x000000ce00ce7308 */ /* 0x000ea20000002400 */
[-C--:B------:R-:W-:Y:S01]  /*ba10*/  ISETP.GE.AND P3, PT, R207, R222.reuse, PT ;  /* 0x000000decf00720c */ /* 0x080fe20003f66270 */
[----:B------:R-:W-:Y:S01]  /*ba20*/  FMUL.FTZ R207, R22, UR8 ;  /* 0x0000000816cf7c20 */ /* 0x000fe20008410000 */
[----:B-1----:R-:W-:Y:S02]  /*ba30*/  FSEL R210, R203, -INF , !P1 ;  /* 0xff800000cbd27808 */ /* 0x002fe40004800000 */
[----:B------:R-:W-:Y:S02]  /*ba40*/  FSEL R203, R199, -INF , !P2 ;  /* 0xff800000c7cb7808 */ /* 0x000fe40005000000 */
[----:B------:R-:W-:Y:S03]  /*ba50*/  FSEL R204, R201, -INF , !P3 ;  /* 0xff800000c9cc7808 */ /* 0x000fe60005800000 */
[----:B------:R-:W1:Y:S01]  /*ba60*/  MUFU.TANH R197, R197 ;  /* 0x000000c500c57308 */ /* 0x000e620000002400 */
[----:B---3--:R-:W-:Y:S01]  /*ba70*/  FSEL R209, R3, -INF , !P5 ;  /* 0xff80000003d17808 */ /* 0x008fe20006800000 */
[----:B------:R-:W-:Y:S01]  /*ba80*/  FMUL.FTZ R3, R24, UR8 ;  /* 0x0000000818037c20 */ /* 0x000fe20008410000 */
[----:B------:R-:W-:Y:S02]  /*ba90*/  ISETP.GT.AND P5, PT, R226, R211, PT ;  /* 0x000000d3e200720c */ /* 0x000fe40003fa4270 */
[----:B------:R-:W-:Y:S02]  /*baa0*/  ISETP.GT.AND P3, PT, R223, R229, PT ;  /* 0x000000e5df00720c */ /* 0x000fe40003f64270 */
[----:B------:R-:W-:Y:S03]  /*bab0*/  ISETP.GE.AND P6, PT, R211, R221, PT ;  /* 0x000000ddd300720c */ /* 0x000fe60003fc6270 */
[----:B------:R-:W3:Y:S01]  /*bac0*/  MUFU.TANH R196, R196 ;  /* 0x000000c400c47308 */ /* 0x000ee20000002400 */
[----:B--2---:R-:W-:Y:S01]  /*bad0*/  FSEL R241, R206, -INF , !P5 ;  /* 0xff800000cef17808 */ /* 0x004fe20006800000 */
[----:B------:R-:W-:Y:S01]  /*bae0*/  VIADD R206, R229, 0x1 ;  /* 0x00000001e5ce7836 */ /* 0x000fe20000000000 */
[----:B------:R-:W-:Y:S02]  /*baf0*/  FSEL R236, R208, -INF , !P3 ;  /* 0xff800000d0ec7808 */ /* 0x000fe40005800000 */
[----:B------:R-:W-:Y:S01]  /*bb00*/  ISETP.GE.AND P5, PT, R211, R222, PT ;  /* 0x000000ded300720c */ /* 0x000fe20003fa6270 */
[----:B------:R-:W-:Y:S01]  /*bb10*/  VIADD R211, R229, 0x8 ;  /* 0x00000008e5d37836 */ /* 0x000fe20000000000 */
[----:B------:R-:W-:Y:S03]  /*bb20*/  ISETP.GT.AND P4, PT, R223, R206, PT ;  /* 0x000000cedf00720c */ /* 0x000fe60003f84270 */
[----:B------:R-:W2:Y:S01]  /*bb30*/  MUFU.TANH R207, R207 ;  /* 0x000000cf00cf7308 */ /* 0x000ea20000002400 */
[----:B-1----:R-:W-:Y:S02]  /*bb40*/  FSEL R197, R197, -INF , !P0 ;  /* 0xff800000c5c57808 */ /* 0x002fe40004000000 */
[----:B------:R-:W-:Y:S02]  /*bb50*/  ISETP.GE.AND P0, PT, R230, R222, PT ;  /* 0x000000dee600720c */ /* 0x000fe40003f06270 */
[----:B------:R-:W-:Y:S02]  /*bb60*/  ISETP.GT.AND P2, PT, R226, R229, PT ;  /* 0x000000e5e200720c */ /* 0x000fe40003f44270 */
[----:B------:R-:W-:Y:S03]  /*bb70*/  FSEL R208, R209, -INF , !P0 ;  /* 0xff800000d1d07808 */ /* 0x000fe60004000000 */
[----:B------:R1:W-:Y:S01]  /*bb80*/  MUFU.TANH R199, R232 ;  /* 0x000000e800c77308 */ /* 0x0003e20000002400 */
[----:B---3--:R-:W-:Y:S01]  /*bb90*/  FSEL R196, R196, -INF , !P4 ;  /* 0xff800000c4c47808 */ /* 0x008fe20006000000 */
[----:B------:R-:W-:Y:S01]  /*bba0*/  VIADD R209, R229, 0x9 ;  /* 0x00000009e5d17836 */ /* 0x000fe20000000000 */
[----:B------:R-:W-:Y:S02]  /*bbb0*/  ISETP.GT.AND P4, PT, R226, R206, PT ;  /* 0x000000cee200720c */ /* 0x000fe40003f84270 */
[-C--:B------:R-:W-:Y:S01]  /*bbc0*/  ISETP.GE.AND P1, PT, R230, R221.reuse, PT ;  /* 0x000000dde600720c */ /* 0x080fe20003f26270 */
[----:B------:R-:W-:Y:S01]  /*bbd0*/  FMUL.FTZ R230, R27, UR8 ;  /* 0x000000081be67c20 */ /* 0x000fe20008410000 */
[----:B------:R-:W-:Y:S03]  /*bbe0*/  FSEL R198, R198, -INF , !P4 ;  /* 0xff800000c6c67808 */ /* 0x000fe60006000000 */
[----:B------:R-:W3:Y:S01]  /*bbf0*/  MUFU.TANH R3, R3 ;  /* 0x0000000300037308 */ /* 0x000ee20000002400 */
[----:B--2---:R-:W-:Y:S02]  /*bc00*/  FSEL R239, R207, -INF , !P2 ;  /* 0xff800000cfef7808 */ /* 0x004fe40005000000 */
[----:B------:R-:W-:Y:S02]  /*bc10*/  FSEL R241, R241, -INF , !P6 ;  /* 0xff800000f1f17808 */ /* 0x000fe40007000000 */
[CC--:B------:R-:W-:Y:S02]  /*bc20*/  ISETP.GE.AND P3, PT, R206.reuse, R222.reuse, PT ;  /* 0x000000dece00720c */ /* 0x0c0fe40003f66270 */
[----:B------:R-:W-:Y:S03]  /*bc30*/  ISETP.GE.AND P4, PT, R206, R221, PT ;  /* 0x000000ddce00720c */ /* 0x000fe60003f86270 */
[----:B------:R-:W2:Y:S01]  /*bc40*/  MUFU.TANH R200, R200 ;  /* 0x000000c800c87308 */ /* 0x000ea20000002400 */
[CC--:B------:R-:W-:Y:S01]  /*bc50*/  ISETP.GT.AND P2, PT, R223.reuse, R211.reuse, PT ;  /* 0x000000d3df00720c */ /* 0x0c0fe20003f44270 */
[----:B-1----:R-:W-:Y:S01]  /*bc60*/  FMUL.FTZ R232, R28, UR8 ;  /* 0x000000081ce87c20 */ /* 0x002fe20008410000 */
[C---:B------:R-:W-:Y:S02]  /*bc70*/  ISETP.GT.AND P0, PT, R226.reuse, R211, PT ;  /* 0x000000d3e200720c */ /* 0x040fe40003f04270 */
[-C--:B------:R-:W-:Y:S02]  /*bc80*/  ISETP.GT.AND P6, PT, R223, R209.reuse, PT ;  /* 0x000000d1df00720c */ /* 0x080fe40003fc4270 */
[----:B------:R-:W-:Y:S03]  /*bc90*/  FSEL R206, R197, -INF , !P5 ;  /* 0xff800000c5ce7808 */ /* 0x000fe60006800000 */
[----:B------:R-:W1:Y:S01]  /*bca0*/  MUFU.TANH R201, R230 ;  /* 0x000000e600c97308 */ /* 0x000e620000002400 */
[----:B---3--:R-:W-:Y:S02]  /*bcb0*/  FSEL R3, R3, -INF , !P2 ;  /* 0xff80000003037808 */ /* 0x008fe40005000000 */
[----:B------:R-:W-:Y:S02]  /*bcc0*/  FSEL R199, R199, -INF , !P0 ;  /* 0xff800000c7c77808 */ /* 0x000fe40004000000 */
[----:B------:R-:W-:Y:S02]  /*bcd0*/  ISETP.GT.AND P2, PT, R226, R209, PT ;  /* 0x000000d1e200720c */ /* 0x000fe40003f44270 */
[CC--:B------:R-:W-:Y:S03]  /*bce0*/  ISETP.GE.AND P0, PT, R209.reuse, R221.reuse, PT ;  /* 0x000000ddd100720c */ /* 0x0c0fe60003f06270 */
[----:B------:R3:W4:Y:S01]  /*bcf0*/  MUFU.TANH R197, R232 ;  /* 0x000000e800c57308 */ /* 0x0007220000002400 */
[----:B--2---:R-:W-:Y:S02]  /*bd00*/  FSEL R200, R200, -INF , !P6 ;  /* 0xff800000c8c87808 */ /* 0x004fe40007000000 */
[-C--:B------:R-:W-:Y:S02]  /*bd10*/  ISETP.GE.AND P6, PT, R209, R222.reuse, PT ;  /* 0x000000ded100720c */ /* 0x080fe40003fc6270 */
[----:B------:R-:W-:Y:S01]  /*bd20*/  FSEL R207, R210, -INF , !P1 ;  /* 0xff800000d2cf7808 */ /* 0x000fe20004800000 */
[----:B------:R-:W-:Y:S01]  /*bd30*/  FMUL.FTZ R210, R29, UR8 ;  /* 0x000000081dd27c20 */ /* 0x000fe20008410000 */
[CC--:B------:R-:W-:Y:S03]  /*bd40*/  ISETP.GE.AND P5, PT, R211.reuse, R222.reuse, PT ;  /* 0x000000ded300720c */ /* 0x0c0fe60003fa6270 */
[----:B------:R2:W-:Y:S01]  /*bd50*/  MUFU.TANH R209, R237 ;  /* 0x000000ed00d17308 */ /* 0x0005e20000002400 */
[-C--:B------:R-:W-:Y:S01]  /*bd60*/  ISETP.GE.AND P1, PT, R211, R221.reuse, PT ;  /* 0x000000ddd300720c */ /* 0x080fe20003f26270 */
[----:B------:R-:W-:Y:S01]  /*bd70*/  FMUL.FTZ R211, R31, UR8 ;  /* 0x000000081fd37c20 */ /* 0x000fe20008410000 */
[----:B-1----:R-:W-:Y:S01]  /*bd80*/  FSEL R201, R201, -INF , !P2 ;  /* 0xff800000c9c97808 */ /* 0x002fe20005000000 */
[C---:B------:R-:W-:Y:S01]  /*bd90*/  VIADD R230, R229.reuse, 0x10 ;  /* 0x00000010e5e67836 */ /* 0x040fe20000000000 */
[C---:B------:R-:W-:Y:S05]  /*bda0*/  ISETP.GE.AND P2, PT, R229.reuse, R222, PT ;  /* 0x000000dee500720c */ /* 0x040fea0003f46270 */
[----:B------:R-:W1:Y:S01]  /*bdb0*/  MUFU.TANH R210, R210 ;  /* 0x000000d200d27308 */ /* 0x000e620000002400 */
[----:B---3--:R-:W-:Y:S01]  /*bdc0*/  FSEL R232, R196, -INF , !P3 ;  /* 0xff800000c4e87808 */ /* 0x008fe20005800000 */
[----:B------:R-:W-:Y:S01]  /*bdd0*/  VIADD R196, R229, 0x11 ;  /* 0x00000011e5c47836 */ /* 0x000fe20000000000 */
[----:B------:R-:W-:Y:S02]  /*bde0*/  FSEL R236, R236, -INF , !P2 ;  /* 0xff800000ecec7808 */ /* 0x000fe40005000000 */
[----:B------:R-:W-:Y:S02]  /*bdf0*/  ISETP.GT.AND P2, PT, R223, R230, PT ;  /* 0x000000e6df00720c */ /* 0x000fe40003f44270 */
[-C--:B------:R-:W-:Y:S03]  /*be00*/  ISETP.GE.AND P3, PT, R229, R221.reuse, PT ;  /* 0x000000dde500720c */ /* 0x080fe60003f66270 */
[----:B------:R-:W3:Y:S01]  /*be10*/  MUFU.TANH R211, R211 ;  /* 0x000000d300d37308 */ /* 0x000ee20000002400 */
[----:B--2---:R-:W-:Y:S02]  /*be20*/  FSEL R237, R198, -INF , !P4 ;  /* 0xff800000c6ed7808 */ /* 0x004fe40006000000 */
[----:B------:R-:W-:Y:S02]  /*be30*/  ISETP.GT.AND P4, PT, R223, R196, PT ;  /* 0x000000c4df00720c */ /* 0x000fe40003f84270 */
[----:B----4-:R-:W-:Y:S02]  /*be40*/  FSEL R250, R197, -INF , !P2 ;  /* 0xff800000c5fa7808 */ /* 0x010fe40005000000 */
[----:B------:R-:W-:Y:S03]  /*be50*/  FSEL R239, R239, -INF , !P3 ;  /* 0xff800000efef7808 */ /* 0x000fe60005800000 */
[----:B------:R2:W4:Y:S01]  /*be60*/  MUFU.TANH R198, R246 ;  /* 0x000000f600c67308 */ /* 0x0005220000002400 */
[----:B-1----:R-:W-:Y:S02]  /*be70*/  FSEL R197, R210, -INF , !P4 ;  /* 0xff800000d2c57808 */ /* 0x002fe40006000000 */
[----:B------:R-:W-:Y:S02]  /*be80*/  ISETP.GT.AND P3, PT, R226, R230, PT ;  /* 0x000000e6e200720c */ /* 0x000fe40003f64270 */
[C---:B------:R-:W-:Y:S02]  /*be90*/  ISETP.GE.AND P2, PT, R230.reuse, R222, PT ;  /* 0x000000dee600720c */ /* 0x040fe40003f46270 */
[----:B------:R-:W-:Y:S03]  /*bea0*/  ISETP.GE.AND P4, PT, R230, R221, PT ;  /* 0x000000dde600720c */ /* 0x000fe60003f86270 */
[----:B------:R-:W1:Y:S01]  /*beb0*/  MUFU.TANH R252, R252 ;  /* 0x000000fc00fc7308 */ /* 0x000e620000002400 */
[----:B------:R-:W-:Y:S01]  /*bec0*/  FSEL R230, R3, -INF , !P5 ;  /* 0xff80000003e67808 */ /* 0x000fe20006800000 */
[----:B------:R-:W-:Y:S01]  /*bed0*/  VIADD R3, R229, 0x18 ;  /* 0x00000018e5037836 */ /* 0x000fe20000000000 */
[----:B------:R-:W-:Y:S02]  /*bee0*/  ISETP.GT.AND P5, PT, R226, R196, PT ;  /* 0x000000c4e200720c */ /* 0x000fe40003fa4270 */
[----:B------:R-:W-:Y:S02]  /*bef0*/  FSEL R210, R200, -INF , !P6 ;  /* 0xff800000c8d27808 */ /* 0x000fe40007000000 */
[----:B---3--:R-:W-:Y:S02]  /*bf00*/  FSEL R248, R211, -INF , !P5 ;  /* 0xff800000d3f87808 */ /* 0x008fe40006800000 */
[----:B------:R-:W-:Y:S01]  /*bf10*/  FSEL R211, R199, -INF , !P1 ;  /* 0xff800000c7d37808 */ /* 0x000fe20004800000 */
[----:B------:R-:W-:Y:S01]  /*bf20*/  FMUL.FTZ R199, R35, UR8 ;  /* 0x0000000823c77c20 */ /* 0x000fe20008410000 */
[C---:B------:R-:W-:Y:S02]  /*bf30*/  ISETP.GT.AND P5, PT, R223.reuse, R251, PT ;  /* 0x000000fbdf00720c */ /* 0x040fe40003fa4270 */
[----:B------:R-:W-:Y:S02]  /*bf40*/  ISETP.GT.AND P1, PT, R223, R3, PT ;  /* 0x00000003df00720c */ /* 0x000fe40003f24270 */
[----:B--2---:R-:W-:Y:S01]  /*bf50*/  FSEL R246, R209, -INF , !P3 ;  /* 0xff800000d1f67808 */ /* 0x004fe20005800000 */
[----:B------:R-:W2:Y:S01]  /*bf60*/  MUFU.TANH R199, R199 ;  /* 0x000000c700c77308 */ /* 0x000ea20000002400 */
[CC--:B------:R-:W-:Y:S02]  /*bf70*/  ISETP.GE.AND P6, PT, R196.reuse, R222.reuse, PT ;  /* 0x000000dec400720c */ /* 0x0c0fe40003fc6270 */
[----:B------:R-:W-:Y:S02]  /*bf80*/  ISETP.GE.AND P3, PT, R196, R221, PT ;  /* 0x000000ddc400720c */ /* 0x000fe40003f66270 */
[----:B------:R-:W-:Y:S01]  /*bf90*/  FSEL R209, R201, -INF , !P0 ;  /* 0xff800000c9d17808 */ /* 0x000fe20004000000 */
[----:B------:R-:W-:Y:S01]  /*bfa0*/  FMUL.FTZ R201, R34, UR8 ;  /* 0x0000000822c97c20 */ /* 0x000fe20008410000 */
[----:B----4-:R-:W-:Y:S02]  /*bfb0*/  FSEL R196, R198, -INF , !P5 ;  /* 0xff800000c6c47808 */ /* 0x010fe40006800000 */
[----:B-1----:R-:W-:Y:S02]  /*bfc0*/  FSEL R252, R252, -INF , !P1 ;  /* 0xff800000fcfc7808 */ /* 0x002fe40004800000 */
[----:B------:R-:W-:Y:S01]  /*bfd0*/  ISETP.GT.AND P0, PT, R226, R251, PT ;  /* 0x000000fbe200720c */ /* 0x000fe20003f04270 */
[----:B------:R-:W1:Y:S01]  /*bfe0*/  MUFU.TANH R201, R201 ;  /* 0x000000c900c97308 */ /* 0x000e620000002400 */
[C---:B------:R-:W-:Y:S02]  /*bff0*/  ISETP.GE.AND P5, PT, R251.reuse, R222, PT ;  /* 0x000000defb00720c */ /* 0x040fe40003fa6270 */
[----:B------:R-:W-:Y:S02]  /*c000*/  ISETP.GE.AND P1, PT, R251, R221, PT ;  /* 0x000000ddfb00720c */ /* 0x000fe40003f26270 */
[----:B------:R-:W-:Y:S02]  /*c010*/  FMNMX3.FTZ R251, R0, R242, R240, !PT ;  /* 0x000000f200fb7276 */ /* 0x000fe400078100f0 */
[----:B------:R-:W-:Y:S02]  /*c020*/  FMNMX3.FTZ R198, R2, R249, R247, !PT ;  /* 0x000000f902c67276 */ /* 0x000fe400078100f7 */
[----:B------:R-:W-:Y:S02]  /*c030*/  FMNMX3.FTZ R251, R251, R244, R238, !PT ;  /* 0x000000f4fbfb7276 */ /* 0x000fe400078100ee */
[----:B------:R-:W-:Y:S02]  /*c040*/  FSEL R200, R250, -INF , !P2 ;  /* 0xff800000fac87808 */ /* 0x000fe40005000000 */
[----:B------:R-:W-:Y:S02]  /*c050*/  FMNMX3.FTZ R251, R251, R202, R204, !PT ;  /* 0x000000cafbfb7276 */ /* 0x000fe400078100cc */
[----:B------:R-:W-:Y:S02]  /*c060*/  FMNMX3.FTZ R250, R198, R245, R243, !PT ;  /* 0x000000f5c6fa7276 */ /* 0x000fe400078100f3 */
[----:B------:R-:W-:Y:S02]  /*c070*/  FMNMX3.FTZ R251, R251, R208, R206, !PT ;  /* 0x000000d0fbfb7276 */ /* 0x000fe400078100ce */
[----:B------:R-:W-:Y:S02]  /*c080*/  FSEL R198, R197, -INF , !P6 ;  /* 0xff800000c5c67808 */ /* 0x000fe40007000000 */
[----:B------:R-:W-:Y:S02]  /*c090*/  FMNMX3.FTZ R197, R250, R205, R203, !PT ;  /* 0x000000cdfac57276 */ /* 0x000fe400078100cb */
[----:B--2---:R-:W-:Y:S02]  /*c0a0*/  FSEL R250, R199, -INF , !P0 ;  /* 0xff800000c7fa7808 */ /* 0x004fe40004000000 */
[----:B------:R-:W-:Y:S02]  /*c0b0*/  FMNMX3.FTZ R199, R251, R236, R232, !PT ;  /* 0x000000ecfbc77276 */ /* 0x000fe400078100e8 */
[----:B------:R-:W-:Y:S02]  /*c0c0*/  FMNMX3.FTZ R197, R197, R207, R241, !PT ;  /* 0x000000cfc5c57276 */ /* 0x000fe400078100f1 */
[----:B------:R-:W-:Y:S02]  /*c0d0*/  ISETP.GE.AND P6, PT, R3, R222, PT ;  /* 0x000000de0300720c */ /* 0x000fe40003fc6270 */
[----:B------:R-:W-:Y:S02]  /*c0e0*/  FMNMX3.FTZ R199, R199, R230, R210, !PT ;  /* 0x000000e6c7c77276 */ /* 0x000fe400078100d2 */
[----:B------:R-:W-:Y:S02]  /*c0f0*/  ISETP.GT.AND P2, PT, R226, R3, PT ;  /* 0x00000003e200720c */ /* 0x000fe40003f44270 */
[----:B------:R-:W-:Y:S02]  /*c100*/  FMNMX3.FTZ R251, R197, R239, R237, !PT ;  /* 0x000000efc5fb7276 */ /* 0x000fe400078100ed */
[----:B------:R-:W-:Y:S02]  /*c110*/  FSEL R197, R252, -INF , !P6 ;  /* 0xff800000fcc57808 */ /* 0x000fe40007000000 */
[----:B------:R-:W-:Y:S02]  /*c120*/  FSEL R196, R196, -INF , !P5 ;  /* 0xff800000c4c47808 */ /* 0x000fe40006800000 */
[----:B------:R-:W-:Y:S02]  /*c130*/  FMNMX3.FTZ R252, R199, R200, R198, !PT ;  /* 0x000000c8c7fc7276 */ /* 0x000fe400078100c6 */
[----:B------:R-:W-:Y:S02]  /*c140*/  ISETP.GE.AND P0, PT, R3, R221, PT ;  /* 0x000000dd0300720c */ /* 0x000fe40003f06270 */
[----:B-1----:R-:W-:Y:S02]  /*c150*/  FSEL R3, R201, -INF , !P2 ;  /* 0xff800000c9037808 */ /* 0x002fe40005000000 */
[----:B------:R-:W-:Y:S02]  /*c160*/  FSEL R201, R246, -INF , !P4 ;  /* 0xff800000f6c97808 */ /* 0x000fe40006000000 */
[----:B------:R-:W-:Y:S02]  /*c170*/  FSEL R199, R248, -INF , !P3 ;  /* 0xff800000f8c77808 */ /* 0x000fe40005800000 */
[----:B------:R-:W-:Y:S02]  /*c180*/  FMNMX3.FTZ R248, R251, R211, R209, !PT ;  /* 0x000000d3fbf87276 */ /* 0x000fe400078100d1 */
[----:B------:R-:W-:Y:S01]  /*c190*/  FMNMX3.FTZ R246, R252, R197, R196, !PT ;  /* 0x000000c5fcf67276 */ /* 0x000fe200078100c4 */
[----:B------:R-:W-:Y:S06]  /*c1a0*/  BRA.U.ANY UP0, `(.L_x_1190) ;  /* 0xffffffe100287547 */ /* 0x000fec000b93ffff */
.L_x_1189:
[----:B------:R-:W-:Y:S01]  /*c1b0*/  FSEL R166, R3, -INF , !P0 ;  /* 0xff80000003a67808 */ /* 0x000fe20004000000 */
[----:B------:R-:W-:Y:S01]  /*c1c0*/  SHFL.BFLY PT, R7, R246, 0x2, 0x1f ;  /* 0x0c401f00f6077f89 */ /* 0x000fe200000e0000 */
[----:B------:R-:W-:Y:S01]  /*c1d0*/  FSEL R165, R250, -INF , !P1 ;  /* 0xff800000faa57808 */ /* 0x000fe20004800000 */
[----:B------:R-:W-:Y:S01]  /*c1e0*/  UISETP.GT.AND UP0, UPT, UR9, UR14, UPT ;  /* 0x0000000e0900728c */ /* 0x000fe2000bf04270 */
[----:B------:R-:W-:Y:S01]  /*c1f0*/  FMNMX3.FTZ R3, R248, R201, R199, !PT ;  /* 0x000000c9f8037276 */ /* 0x000fe200078100c7 */
[----:B------:R-:W-:Y:S01]  /*c200*/  UMOV UR19, UR9 ;  /* 0x0000000900137c82 */ /* 0x000fe20008000000 */
[----:B------:R-:W-:Y:S02]  /*c210*/  MOV R180, R227 ;  /* 0x000000e300b47202 */ /* 0x000fe40000000f00 */
[----:B------:R-:W-:Y:S02]  /*c220*/  FMNMX3.FTZ R6, R3, R166, R165, !PT ;  /* 0x000000a603067276 */ /* 0x000fe400078100a5 */
[----:B------:R-:W-:Y:S02]  /*c230*/  SHF.L.U32 R186, R180, 0x3, RZ ;  /* 0x00000003b4ba7819 */ /* 0x000fe400000006ff */
[----:B------:R-:W-:Y:S01]  /*c240*/  SHF.R.U32.HI R181, RZ, 0x1, R180 ;  /* 0x00000001ffb57819 */ /* 0x000fe200000116b4 */
[----:B------:R-:W1:Y:S01]  /*c250*/  SHFL.BFLY PT, R3, R6, 0x2, 0x1f ;  /* 0x0c401f0006037f89 */ /* 0x000e6200000e0000 */
[----:B------:R-:W-:Y:S02]  /*c260*/  LOP3.LUT R167, R186, 0x38, RZ, 0xc0, !PT ;  /* 0x00000038baa77812 */ /* 0x000fe400078ec0ff */
[----:B------:R-:W-:Y:S02]  /*c270*/  IADD3 R229, PT, PT, R229, -0x40, RZ ;  /* 0xffffffc0e5e57810 */ /* 0x000fe40007ffe0ff */
        /* <DEDUP_REMOVED lines=8> */
[----:B------:R-:W-:Y:S01]  /*c300*/  FMUL.FTZ R176, R3, UR4 ;  /* 0x0000000403b07c20 */ /* 0x000fe20008410000 */
[--C-:B------:R-:W-:Y:S02]  /*c310*/  LOP3.LUT R5, R167, 0x1c0, R6.reuse, 0xf8, !PT ;  /* 0x000001c0a7057812 */ /* 0x100fe400078ef806 */
[C---:B------:R-:W-:Y:S01]  /*c320*/  FSETP.NEU.FTZ.AND P1, PT, R164.reuse, -INF , PT ;  /* 0xff800000a400780b */ /* 0x040fe20003f3d000 */
[C---:B------:R-:W-:Y:S01]  /*c330*/  FMUL.FTZ R177, R164.reuse, UR4 ;  /* 0x00000004a4b17c20 */ /* 0x040fe20008410000 */
[----:B------:R-:W-:Y:S02]  /*c340*/  LOP3.LUT R5, R5, R4, RZ, 0x3c, !PT ;  /* 0x0000000405057212 */ /* 0x000fe400078e3cff */
[----:B------:R-:W-:Y:S02]  /*c350*/  FSETP.NEU.FTZ.AND P0, PT, R3, -INF , PT ;  /* 0xff8000000300780b */ /* 0x000fe40003f1d000 */
[----:B------:R-:W-:Y:S02]  /*c360*/  LOP3.LUT R6, R5, 0x200, R6, 0xf8, !PT ;  /* 0x0000020005067812 */ /* 0x000fe400078ef806 */
[----:B------:R-:W-:Y:S02]  /*c370*/  FSEL R5, R164, RZ, P1 ;  /* 0x000000ffa4057208 */ /* 0x000fe40000800000 */
[----:B------:R-:W-:Y:S02]  /*c380*/  LEA R182, R6, UR6, 0x1 ;  /* 0x0000000606b67c11 */ /* 0x000fe4000f8e08ff */
[----:B------:R-:W-:Y:S01]  /*c390*/  FSEL R177, R177, RZ, P1 ;  /* 0x000000ffb1b17208 */ /* 0x000fe20000800000 */
[----:B------:R-:W-:Y:S01]  /*c3a0*/  FADD.FTZ R0, -R5, R0 ;  /* 0x0000000005007221 */ /* 0x000fe20000010100 */
[----:B------:R-:W-:Y:S01]  /*c3b0*/  R2P PR, R180, 0x6 ;  /* 0x00000006b4007804 */ /* 0x000fe20000000000 */
[----:B------:R-:W1:Y:S01]  /*c3c0*/  LDSM.16.MT88.4 R12, [R182+0x10000] ;  /* 0x01000000b60c783b */ /* 0x000e620000004200 */
[----:B------:R-:W-:Y:S01]  /*c3d0*/  FSEL R5, R3, RZ, P0 ;  /* 0x000000ff03057208 */ /* 0x000fe20000000000 */
[----:B------:R-:W-:Y:S01]  /*c3e0*/  FMUL.FTZ R4, R0, UR4 ;  /* 0x0000000400047c20 */ /* 0x000fe20008410000 */
[----:B------:R-:W-:Y:S01]  /*c3f0*/  FSEL R176, R176, RZ, P0 ;  /* 0x000000ffb0b07208 */ /* 0x000fe20000000000 */
[--C-:B------:R-:W-:Y:S01]  /*c400*/  FFMA.FTZ R193, R242, UR4, -R177.reuse ;  /* 0x00000004f2c17c23 */ /* 0x100fe200080108b1 */
[----:B------:R-:W-:Y:S01]  /*c410*/  SEL R185, R216, 0xffffffe0, !P1 ;  /* 0xffffffe0d8b97807 */ /* 0x000fe20004800000 */
[----:B------:R-:W-:Y:S01]  /*c420*/  FADD.FTZ R0, -R5, R2 ;  /* 0x0000000205007221 */ /* 0x000fe20000010100 */
[--C-:B------:R-:W-:Y:S01]  /*c430*/  FFMA.FTZ R192, R240, UR4, -R177.reuse ;  /* 0x00000004f0c07c23 */ /* 0x100fe200080108b1 */
[--C-:B------:R-:W-:Y:S01]  /*c440*/  FFMA.FTZ R191, R249, UR4, -R176.reuse ;  /* 0x00000004f9bf7c23 */ /* 0x100fe200080108b0 */
[--C-:B------:R-:W-:Y:S01]  /*c450*/  FFMA.FTZ R190, R247, UR4, -R176.reuse ;  /* 0x00000004f7be7c23 */ /* 0x100fe200080108b0 */
[--C-:B------:R-:W-:Y:S01]  /*c460*/  FFMA.FTZ R188, R244, UR4, -R177.reuse ;  /* 0x00000004f4bc7c23 */ /* 0x100fe200080108b1 */
[--C-:B------:R-:W-:Y:S01]  /*c470*/  FFMA.FTZ R187, R238, UR4, -R177.reuse ;  /* 0x00000004eebb7c23 */ /* 0x100fe200080108b1 */
[--C-:B------:R-:W-:Y:S01]  /*c480*/  FFMA.FTZ R189, R245, UR4, -R176.reuse ;  /* 0x00000004f5bd7c23 */ /* 0x100fe200080108b0 */
[--C-:B------:R-:W-:Y:S01]  /*c490*/  FFMA.FTZ R194, R243, UR4, -R176.reuse ;  /* 0x00000004f3c27c23 */ /* 0x100fe200080108b0 */
[----:B------:R-:W-:Y:S01]  /*c4a0*/  IADD3 R184, PT, PT, R185, R182, RZ ;  /* 0x000000b6b9b87210 */ /* 0x000fe20007ffe0ff */
[----:B------:R-:W-:Y:S01]  /*c4b0*/  FMUL.FTZ R6, R0, UR4 ;  /* 0x0000000400067c20 */ /* 0x000fe20008410000 */
[----:B------:R-:W-:Y:S01]  /*c4c0*/  MUFU.EX2 R193, R193 ;  /* 0x000000c100c17308 */ /* 0x000fe20000000800 */
[----:B------:R-:W-:Y:S01]  /*c4d0*/  IADD3 R8, PT, PT, R182, 0x10000, RZ ;  /* 0x00010000b6087810 */ /* 0x000fe20007ffe0ff */
[--C-:B------:R-:W-:Y:S01]  /*c4e0*/  FFMA.FTZ R195, R202, UR4, -R177.reuse ;  /* 0x00000004cac37c23 */ /* 0x100fe200080108b1 */
[----:B------:R-:W2:Y:S01]  /*c4f0*/  LDSM.16.MT88.4 R20, [R184+0x10000] ;  /* 0x01000000b814783b */ /* 0x000ea20000004200 */
[----:B------:R-:W-:Y:S01]  /*c500*/  IADD3 R183, PT, PT, R182, 0x10040, RZ ;  /* 0x00010040b6b77810 */ /* 0x000fe20007ffe0ff */
[--C-:B------:R-:W-:Y:S01]  /*c510*/  FFMA.FTZ R202, R204, UR4, -R177.reuse ;  /* 0x00000004ccca7c23 */ /* 0x100fe200080108b1 */
[----:B------:R-:W-:Y:S01]  /*c520*/  @P2 IADD3 R183, PT, PT, R8, -0x40, RZ ;  /* 0xffffffc008b72810 */ /* 0x000fe20007ffe0ff */
[--C-:B------:R-:W-:Y:S03]  /*c530*/  FFMA.FTZ R204, R203, UR4, -R176.reuse ;  /* 0x00000004cbcc7c23 */ /* 0x100fe600080108b0 */
[----:B------:R-:W3:Y:S01]  /*c540*/  MUFU.EX2 R192, R192 ;  /* 0x000000c000c07308 */ /* 0x000ee20000000800 */
[--C-:B------:R-:W-:Y:S01]  /*c550*/  FFMA.FTZ R206, R206, UR4, -R177.reuse ;  /* 0x00000004cece7c23 */ /* 0x100fe200080108b1 */
[----:B------:R-:W-:Y:S01]  /*c560*/  IADD3 R185, PT, PT, R185, R183, RZ ;  /* 0x000000b7b9b97210 */ /* 0x000fe20007ffe0ff */
[----:B------:R-:W4:Y:S01]  /*c570*/  LDSM.16.MT88.4 R28, [R183] ;  /* 0x00000000b71c783b */ /* 0x000f220000004200 */
[--C-:B------:R-:W-:Y:S01]  /*c580*/  FFMA.FTZ R207, R207, UR4, -R176.reuse ;  /* 0x00000004cfcf7c23 */ /* 0x100fe200080108b0 */
[--C-:B------:R-:W-:Y:S01]  /*c590*/  FFMA.FTZ R236, R236, UR4, -R177.reuse ;  /* 0x00000004ecec7c23 */ /* 0x100fe200080108b1 */
[--C-:B------:R-:W-:Y:S01]  /*c5a0*/  FFMA.FTZ R237, R237, UR4, -R176.reuse ;  /* 0x00000004eded7c23 */ /* 0x100fe200080108b0 */
[--C-:B------:R-:W-:Y:S03]  /*c5b0*/  FFMA.FTZ R230, R230, UR4, -R177.reuse ;  /* 0x00000004e6e67c23 */ /* 0x100fe600080108b1 */
[----:B------:R-:W-:Y:S01]  /*c5c0*/  MUFU.EX2 R191, R191 ;  /* 0x000000bf00bf7308 */ /* 0x000fe20000000800 */
[--C-:B------:R-:W-:Y:S01]  /*c5d0*/  FFMA.FTZ R209, R209, UR4, -R176.reuse ;  /* 0x00000004d1d17c23 */ /* 0x100fe200080108b0 */
[--C-:B------:R-:W-:Y:S01]  /*c5e0*/  FFMA.FTZ R200, R200, UR4, -R177.reuse ;  /* 0x00000004c8c87c23 */ /* 0x100fe200080108b1 */
[----:B------:R-:W-:Y:S01]  /*c5f0*/  LDSM.16.MT88.4 R172, [R183+0x4800] ;  /* 0x00480000b7ac783b */ /* 0x000fe20000004200 */
[--C-:B------:R-:W-:Y:S01]  /*c600*/  FFMA.FTZ R199, R199, UR4, -R176.reuse ;  /* 0x00000004c7c77c23 */ /* 0x100fe200080108b0 */
[----:B------:R-:W-:Y:S01]  /*c610*/  FFMA.FTZ R197, R197, UR4, -R177 ;  /* 0x00000004c5c57c23 */ /* 0x000fe200080108b1 */
[----:B------:R-:W-:Y:S04]  /*c620*/  FFMA.FTZ R166, R166, UR4, -R176 ;  /* 0x00000004a6a67c23 */ /* 0x000fe800080108b0 */
[----:B------:R-:W5:Y:S01]  /*c630*/  MUFU.EX2 R190, R190 ;  /* 0x000000be00be7308 */ /* 0x000f620000000800 */
[----:B---3--:R-:W-:Y:S09]  /*c640*/  F2FP.BF16.F32.PACK_AB R168, R192, R193 ;  /* 0x000000c1c0a8723e */ /* 0x008ff200000010ff */
[----:B------:R-:W-:Y:S10]  /*c650*/  MUFU.EX2 R188, R188 ;  /* 0x000000bc00bc7308 */ /* 0x000ff40000000800 */
        /* <DEDUP_REMOVED lines=26> */
[----:B------:R-:W-:Y:S02]  /*c800*/  MUFU.EX2 R236, R236 ;  /* 0x000000ec00ec7308 */ /* 0x000fe40000000800 */
        /* <DEDUP_REMOVED lines=14> */
[C---:B--2---:R-:W-:Y:S01]  /*c8f0*/  HMMA.16816.F32.BF16 R12, R168.reuse, R20, R12 ;  /* 0x00000014a80c723c */ /* 0x044fe2000004180c */
[----:B------:R-:W-:Y:S01]  /*c900*/  MUFU.EX2 R230, R230 ;  /* 0x000000e600e67308 */ /* 0x000fe20000000800 */
[----:B------:R-:W1:Y:S01]  /*c910*/  LDSM.16.MT88.4 R152, [R185] ;  /* 0x00000000b998783b */ /* 0x000e620000004200 */
        /* <DEDUP_REMOVED lines=15> */
[----:B------:R-:W2:Y:S01]  /*ca10*/  LDSM.16.MT88.4 R144, [R182+0x12000] ;  /* 0x01200000b690783b */ /* 0x000ea20000004200 */
[C---:B----4-:R-:W-:Y:S01]  /*ca20*/  HMMA.16816.F32.BF16 R20, R168.reuse, R28, R20 ;  /* 0x0000001ca814723c */ /* 0x050fe20000041814 */
[----:B------:R-:W-:Y:S02]  /*ca30*/  MUFU.EX2 R195, R195 ;  /* 0x000000c300c37308 */ /* 0x000fe40000000800 */
[C---:B------:R-:W-:Y:S01]  /*ca40*/  FMUL.FTZ R28, R2.reuse, R136 ;  /* 0x00000088021c7220 */ /* 0x040fe20000410000 */
[C---:B------:R-:W-:Y:S01]  /*ca50*/  FMUL.FTZ R29, R2.reuse, R137 ;  /* 0x00000089021d7220 */ /* 0x040fe20000410000 */
[----:B------:R-:W-:Y:S01]  /*ca60*/  FMUL.FTZ R45, R2, R45 ;  /* 0x0000002d022d7220 */ /* 0x000fe20000410000 */
[C---:B------:R-:W-:Y:S01]  /*ca70*/  FMUL.FTZ R46, R0.reuse, R46 ;  /* 0x0000002e002e7220 */ /* 0x040fe20000410000 */
[----:B------:R-:W-:Y:S01]  /*ca80*/  LDSM.16.MT88.4 R156, [R184+0x12800] ;  /* 0x01280000b89c783b */ /* 0x000fe20000004200 */
[C---:B------:R-:W-:Y:S03]  /*ca90*/  HMMA.16816.F32.BF16 R24, R168.reuse, R30, R24 ;  /* 0x0000001ea818723c */ /* 0x040fe60000041818 */
[----:B------:R-:W3:Y:S01]  /*caa0*/  MUFU.EX2 R202, R202 ;  /* 0x000000ca00ca7308 */ /* 0x000ee20000000800 */
[C---:B------:R-:W-:Y:S01]  /*cab0*/  FMUL.FTZ R30, R0.reuse, R138 ;  /* 0x0000008a001e7220 */ /* 0x040fe20000410000 */
        /* <DEDUP_REMOVED lines=114> */
[C---:B------:R-:W-:Y:S01]  /*d1e0*/  FMUL.FTZ R131, R0.reuse, R131 ;  /* 0x0000008300837220 */ /* 0x040fe20000410000 */
[C---:B------:R-:W-:Y:S01]  /*d1f0*/  HMMA.16816.F32.BF16 R88, R168.reuse, R142, R88 ;  /* 0x0000008ea858723c */ /* 0x040fe20000041858 */
[----:B------:R-:W4:Y:S02]  /*d200*/  LDSM.16.MT88.4 R140, [R184+0x16000] ;  /* 0x01600000b88c783b */ /* 0x000f240000004200 */
[----:B------:R-:W-:Y:S01]  /*d210*/  FFMA.FTZ R191, R0, R231, R191 ;  /* 0x000000e700bf7223 */ /* 0x000fe200000100bf */
[----:B------:R-:W-:Y:S01]  /*d220*/  FFMA.FTZ R193, R2, R233, R193 ;  /* 0x000000e902c17223 */ /* 0x000fe200000100c1 */
[----:B------:R-:W-:Y:S02]  /*d230*/  MOV R2, R3 ;  /* 0x0000000300027202 */ /* 0x000fe40000000f00 */
[----:B------:R-:W-:Y:S01]  /*d240*/  FADD.FTZ R190, R190, R191 ;  /* 0x000000bfbebe7221 */ /* 0x000fe20000010000 */
[----:B------:R-:W-:Y:S01]  /*d250*/  FADD.FTZ R193, R192, R193 ;  /* 0x000000c1c0c17221 */ /* 0x000fe20000010000 */
[C---:B-1----:R-:W-:Y:S03]  /*d260*/  HMMA.16816.F32.BF16 R92, R168.reuse, R136, R92 ;  /* 0x00000088a85c723c */ /* 0x042fe6000004185c */
[----:B------:R-:W-:Y:S01]  /*d270*/  FADD.FTZ R0, R188, R193 ;  /* 0x000000c1bc007221 */ /* 0x000fe20000010000 */
[----:B------:R-:W-:Y:S03]  /*d280*/  FADD.FTZ R189, R189, R190 ;  /* 0x000000bebdbd7221 */ /* 0x000fe60000010000 */
[----:B------:R-:W-:Y:S01]  /*d290*/  FADD.FTZ R0, R187, R0 ;  /* 0x00000000bb007221 */ /* 0x000fe20000010000 */
[C---:B------:R-:W-:Y:S01]  /*d2a0*/  HMMA.16816.F32.BF16 R96, R168.reuse, R138, R96 ;  /* 0x0000008aa860723c */ /* 0x040fe20000041860 */
[----:B------:R-:W1:Y:S02]  /*d2b0*/  LDSM.16.MT88.4 R136, [R183+0x6000] ;  /* 0x00600000b788783b */ /* 0x000e640000004200 */
[----:B------:R-:W-:Y:S05]  /*d2c0*/  FADD.FTZ R194, R194, R189 ;  /* 0x000000bdc2c27221 */ /* 0x000fea0000010000 */
[C---:B--2---:R-:W-:Y:S08]  /*d2d0*/  HMMA.16816.F32.BF16 R100, R168.reuse, R132, R100 ;  /* 0x00000084a864723c */ /* 0x044ff00000041864 */
[C---:B------:R-:W-:Y:S01]  /*d2e0*/  HMMA.16816.F32.BF16 R104, R168.reuse, R134, R104 ;  /* 0x00000086a868723c */ /* 0x040fe20000041868 */
[----:B------:R-:W2:Y:S07]  /*d2f0*/  LDSM.16.MT88.4 R132, [R185+0x6000] ;  /* 0x00600000b984783b */ /* 0x000eae0000004200 */
[C---:B----4-:R-:W-:Y:S03]  /*d300*/  HMMA.16816.F32.BF16 R108, R168.reuse, R140, R108 ;  /* 0x0000008ca86c723c */ /* 0x050fe6000004186c */
[--C-:B------:R-:W-:Y:S01]  /*d310*/  FFMA.FTZ R140, R205, UR4, -R176.reuse ;  /* 0x00000004cd8c7c23 */ /* 0x100fe200080108b0 */
[--C-:B------:R-:W-:Y:S01]  /*d320*/  FFMA.FTZ R205, R208, UR4, -R177.reuse ;  /* 0x00000004d0cd7c23 */ /* 0x100fe200080108b1 */
[--C-:B------:R-:W-:Y:S01]  /*d330*/  FFMA.FTZ R208, R241, UR4, -R176.reuse ;  /* 0x00000004f1d07c23 */ /* 0x100fe200080108b0 */
[--C-:B------:R-:W-:Y:S01]  /*d340*/  FFMA.FTZ R241, R232, UR4, -R177.reuse ;  /* 0x00000004e8f17c23 */ /* 0x100fe200080108b1 */
[----:B------:R4:W5:Y:S01]  /*d350*/  MUFU.EX2 R203, R140 ;  /* 0x0000008c00cb7308 */ /* 0x0009620000000800 */
[C---:B------:R-:W-:Y:S03]  /*d360*/  HMMA.16816.F32.BF16 R112, R168.reuse, R142, R112 ;  /* 0x0000008ea870723c */ /* 0x040fe60000041870 */
[--C-:B------:R-:W-:Y:S01]  /*d370*/  FFMA.FTZ R232, R239, UR4, -R176.reuse ;  /* 0x00000004efe87c23 */ /* 0x100fe200080108b0 */
[--C-:B------:R-:W-:Y:S01]  /*d380*/  FFMA.FTZ R239, R210, UR4, -R177.reuse ;  /* 0x00000004d2ef7c23 */ /* 0x100fe200080108b1 */
[--C-:B------:R-:W-:Y:S01]  /*d390*/  FFMA.FTZ R210, R211, UR4, -R176.reuse ;  /* 0x00000004d3d27c23 */ /* 0x100fe200080108b0 */
[--C-:B------:R-:W-:Y:S01]  /*d3a0*/  FFMA.FTZ R211, R198, UR4, -R177.reuse ;  /* 0x00000004c6d37c23 */ /* 0x100fe200080108b1 */
[----:B------:R-:W-:Y:S02]  /*d3b0*/  FFMA.FTZ R177, R196, UR4, -R177 ;  /* 0x00000004c4b17c23 */ /* 0x000fe400080108b1 */
[----:B------:R-:W-:Y:S01]  /*d3c0*/  MUFU.EX2 R241, R241 ;  /* 0x000000f100f17308 */ /* 0x000fe20000000800 */
[C---:B-1----:R-:W-:Y:S03]  /*d3d0*/  HMMA.16816.F32.BF16 R116, R168.reuse, R136, R116 ;  /* 0x00000088a874723c */ /* 0x042fe60000041874 */
[--C-:B------:R-:W-:Y:S01]  /*d3e0*/  FFMA.FTZ R198, R201, UR4, -R176.reuse ;  /* 0x00000004c9c67c23 */ /* 0x100fe200080108b0 */
[----:B------:R-:W-:Y:S01]  /*d3f0*/  FFMA.FTZ R176, R165, UR4, -R176 ;  /* 0x00000004a5b07c23 */ /* 0x000fe200080108b0 */
[----:B----4-:R-:W1:Y:S03]  /*d400*/  LDSM.16.MT88.4 R140, [R182+0x10800] ;  /* 0x01080000b68c783b */ /* 0x010e660000004200 */
[C---:B------:R-:W-:Y:S01]  /*d410*/  HMMA.16816.F32.BF16 R120, R168.reuse, R138, R120 ;  /* 0x0000008aa878723c */ /* 0x040fe20000041878 */
[----:B------:R-:W4:Y:S04]  /*d420*/  MUFU.EX2 R205, R205 ;  /* 0x000000cd00cd7308 */ /* 0x000f280000000800 */
[----:B------:R-:W1:Y:S03]  /*d430*/  LDSM.16.MT88.4 R136, [R184+0x10800] ;  /* 0x01080000b888783b */ /* 0x000e660000004200 */
[C---:B--2---:R-:W-:Y:S03]  /*d440*/  HMMA.16816.F32.BF16 R124, R168.reuse, R132, R124 ;  /* 0x00000084a87c723c */ /* 0x044fe6000004187c */
[----:B------:R-:W2:Y:S01]  /*d450*/  MUFU.EX2 R208, R208 ;  /* 0x000000d000d07308 */ /* 0x000ea20000000800 */
[----:B---3--:R-:W-:Y:S01]  /*d460*/  F2FP.BF16.F32.PACK_AB R132, R202, R195 ;  /* 0x000000c3ca84723e */ /* 0x008fe200000010ff */
[----:B------:R-:W-:Y:S01]  /*d470*/  FADD.FTZ R195, R195, R0 ;  /* 0x00000000c3c37221 */ /* 0x000fe20000010000 */
[----:B-----5:R-:W-:Y:S01]  /*d480*/  F2FP.BF16.F32.PACK_AB R133, R204, R203 ;  /* 0x000000cbcc85723e */ /* 0x020fe200000010ff */
[----:B------:R-:W-:Y:S01]  /*d490*/  FADD.FTZ R203, R203, R194 ;  /* 0x000000c2cbcb7221 */ /* 0x000fe20000010000 */
[----:B------:R-:W-:Y:S01]  /*d4a0*/  HMMA.16816.F32.BF16 R128, R168, R134, R128 ;  /* 0x00000086a880723c */ /* 0x000fe20000041880 */
[----:B------:R-:W-:Y:S04]  /*d4b0*/  LDSM.16.MT88.4 R168, [R184+0x14800] ;  /* 0x01480000b8a8783b */ /* 0x000fe80000004200 */
[----:B------:R-:W-:Y:S01]  /*d4c0*/  MUFU.EX2 R196, R177 ;  /* 0x000000b100c47308 */ /* 0x000fe20000000800 */
[----:B----4-:R-:W-:Y:S01]  /*d4d0*/  F2FP.BF16.F32.PACK_AB R134, R206, R205 ;  /* 0x000000cdce86723e */ /* 0x010fe200000010ff */
[----:B------:R-:W-:Y:S01]  /*d4e0*/  FADD.FTZ R202, R202, R195 ;  /* 0x000000c3caca7221 */ /* 0x000fe20000010000 */
[----:B------:R-:W-:Y:S01]  /*d4f0*/  FADD.FTZ R204, R204, R203 ;  /* 0x000000cbcccc7221 */ /* 0x000fe20000010000 */
[----:B--2---:R-:W-:Y:S06]  /*d500*/  F2FP.BF16.F32.PACK_AB R135, R208, R207 ;  /* 0x000000cfd087723e */ /* 0x004fec00000010ff */
[----:B------:R2:W-:Y:S10]  /*d510*/  MUFU.EX2 R201, R176 ;  /* 0x000000b000c97308 */ /* 0x0005f40000000800 */
[----:B------:R-:W3:Y:S01]  /*d520*/  MUFU.EX2 R232, R232 ;  /* 0x000000e800e87308 */ /* 0x000ee20000000800 */
[C---:B-1----:R-:W-:Y:S09]  /*d530*/  HMMA.16816.F32.BF16 R4, R132.reuse, R140, R4 ;  /* 0x0000008c8404723c */ /* 0x042ff20000041804 */
[----:B------:R-:W1:Y:S01]  /*d540*/  MUFU.EX2 R239, R239 ;  /* 0x000000ef00ef7308 */ /* 0x000e620000000800 */
[----:B--2---:R-:W-:Y:S01]  /*d550*/  LDSM.16.MT88.4 R176, [R183+0x5800] ;  /* 0x00580000b7b0783b */ /* 0x004fe20000004200 */
[C---:B------:R-:W-:Y:S08]  /*d560*/  HMMA.16816.F32.BF16 R8, R132.reuse, R142, R8 ;  /* 0x0000008e8408723c */ /* 0x040ff00000041808 */
[----:B------:R-:W2:Y:S01]  /*d570*/  MUFU.EX2 R210, R210 ;  /* 0x000000d200d27308 */ /* 0x000ea20000000800 */
[----:B------:R-:W4:Y:S01]  /*d580*/  LDSM.16.MT88.4 R140, [R183+0x2800] ;  /* 0x00280000b78c783b */ /* 0x000f220000004200 */
[C---:B------:R-:W-:Y:S08]  /*d590*/  HMMA.16816.F32.BF16 R12, R132.reuse, R136, R12 ;  /* 0x00000088840c723c */ /* 0x040ff0000004180c */
[----:B------:R-:W5:Y:S01]  /*d5a0*/  MUFU.EX2 R211, R211 ;  /* 0x000000d300d37308 */ /* 0x000f620000000800 */
[C---:B------:R-:W-:Y:S01]  /*d5b0*/  HMMA.16816.F32.BF16 R16, R132.reuse, R138, R16 ;  /* 0x0000008a8410723c */ /* 0x040fe20000041810 */
[----:B------:R-:W3:Y:S08]  /*d5c0*/  LDSM.16.MT88.4 R136, [R182+0x14800] ;  /* 0x01480000b688783b */ /* 0x000ef00000004200 */
[----:B------:R-:W5:Y:S01]  /*d5d0*/  MUFU.EX2 R198, R198 ;  /* 0x000000c600c67308 */ /* 0x000f620000000800 */
        /* <DEDUP_REMOVED lines=33> */
[C---:B----4-:R-:W-:Y:S08]  /*d7f0*/  HMMA.16816.F32.BF16 R108, R132.reuse, R140, R108 ;  /* 0x0000008c846c723c */ /* 0x050ff0000004186c */
[C---:B------:R-:W-:Y:S01]  /*d800*/  HMMA.16816.F32.BF16 R112, R132.reuse, R142, R112 ;  /* 0x0000008e8470723c */ /* 0x040fe20000041870 */
[----:B------:R-:W2:Y:S07]  /*d810*/  LDSM.16.MT88.4 R140, [R182+0x11000] ;  /* 0x01100000b68c783b */ /* 0x000eae0000004200 */
[C---:B---3--:R-:W-:Y:S08]  /*d820*/  HMMA.16816.F32.BF16 R116, R132.reuse, R136, R116 ;  /* 0x000000888474723c */ /* 0x048ff00000041874 */
[C---:B------:R-:W-:Y:S01]  /*d830*/  HMMA.16816.F32.BF16 R120, R132.reuse, R138, R120 ;  /* 0x0000008a8478723c */ /* 0x040fe20000041878 */
[----:B------:R-:W3:Y:S07]  /*d840*/  LDSM.16.MT88.4 R136, [R183+0x1000] ;  /* 0x00100000b788783b */ /* 0x000eee0000004200 */
[C---:B-1----:R-:W-:Y:S08]  /*d850*/  HMMA.16816.F32.BF16 R124, R132.reuse, R144, R124 ;  /* 0x00000090847c723c */ /* 0x042ff0000004187c */
[----:B------:R-:W-:Y:S01]  /*d860*/  HMMA.16816.F32.BF16 R128, R132, R146, R128 ;  /* 0x000000928480723c */ /* 0x000fe20000041880 */
[----:B------:R-:W1:Y:S02]  /*d870*/  LDSM.16.MT88.4 R144, [R184+0x13000] ;  /* 0x01300000b890783b */ /* 0x000e640000004200 */
[----:B------:R-:W-:Y:S02]  /*d880*/  F2FP.BF16.F32.PACK_AB R132, R241, R236 ;  /* 0x000000ecf184723e */ /* 0x000fe400000010ff */
[----:B------:R-:W-:Y:S02]  /*d890*/  F2FP.BF16.F32.PACK_AB R133, R237, R232 ;  /* 0x000000e8ed85723e */ /* 0x000fe400000010ff */
[----:B------:R-:W-:Y:S02]  /*d8a0*/  F2FP.BF16.F32.PACK_AB R134, R239, R230 ;  /* 0x000000e6ef86723e */ /* 0x000fe400000010ff */
[----:B------:R-:W-:Y:S07]  /*d8b0*/  F2FP.BF16.F32.PACK_AB R135, R209, R210 ;  /* 0x000000d2d187723e */ /* 0x000fee00000010ff */
        /* <DEDUP_REMOVED lines=18> */
[C---:B------:R-:W-:Y:S08]  /*d9e0*/  HMMA.16816.F32.BF16 R56, R132.reuse, R162, R56 ;  /* 0x000000a28438723c */ /* 0x040ff00000041838 */
[C---:B------:R-:W-:Y:S03]  /*d9f0*/  HMMA.16816.F32.BF16 R60, R132.reuse, R168, R60 ;  /* 0x000000a8843c723c */ /* 0x040fe6000004183c */
[----:B-----5:R-:W-:Y:S02]  /*da00*/  F2FP.BF16.F32.PACK_AB R168, R211, R200 ;  /* 0x000000c8d3a8723e */ /* 0x020fe400000010ff */
[----:B------:R-:W-:Y:S03]  /*da10*/  F2FP.BF16.F32.PACK_AB R169, R199, R198 ;  /* 0x000000c6c7a9723e */ /* 0x000fe600000010ff */
[C---:B------:R-:W-:Y:S03]  /*da20*/  HMMA.16816.F32.BF16 R64, R132.reuse, R170, R64 ;  /* 0x000000aa8440723c */ /* 0x040fe60000041840 */
[----:B------:R-:W-:Y:S02]  /*da30*/  F2FP.BF16.F32.PACK_AB R170, R196, R197 ;  /* 0x000000c5c4aa723e */ /* 0x000fe400000010ff */
[----:B------:R-:W-:Y:S03]  /*da40*/  F2FP.BF16.F32.PACK_AB R171, R201, R166 ;  /* 0x000000a6c9ab723e */ /* 0x000fe600000010ff */
        /* <DEDUP_REMOVED lines=20> */
[C---:B------:R-:W-:Y:S08]  /*db90*/  HMMA.16816.F32.BF16 R124, R132.reuse, R148, R124 ;  /* 0x00000094847c723c */ /* 0x040ff0000004187c */
[----:B------:R-:W-:Y:S01]  /*dba0*/  HMMA.16816.F32.BF16 R128, R132, R150, R128 ;  /* 0x000000968480723c */ /* 0x000fe20000041880 */
        /* <DEDUP_REMOVED lines=9> */
[C---:B--2---:R-:W-:Y:S01]  /*dc40*/  HMMA.16816.F32.BF16 R144, R168.reuse, R140, R20 ;  /* 0x0000008ca890723c */ /* 0x044fe20000041814 */
[----:B------:R-:W2:Y:S07]  /*dc50*/  LDSM.16.MT88.4 R20, [R184+0x15800] ;  /* 0x01580000b814783b */ /* 0x000eae0000004200 */
[C---:B------:R-:W-:Y:S01]  /*dc60*/  HMMA.16816.F32.BF16 R140, R168.reuse, R142, R24 ;  /* 0x0000008ea88c723c */ /* 0x040fe20000041818 */
[----:B------:R-:W2:Y:S07]  /*dc70*/  LDSM.16.MT88.4 R24, [R185+0x5800] ;  /* 0x00580000b918783b */ /* 0x000eae0000004200 */
[C---:B---3--:R-:W-:Y:S01]  /*dc80*/  HMMA.16816.F32.BF16 R136, R168.reuse, R132, R28 ;  /* 0x00000084a888723c */ /* 0x048fe2000004181c */
[----:B------:R-:W3:Y:S07]  /*dc90*/  LDSM.16.MT88.4 R28, [R182+0x17800] ;  /* 0x01780000b61c783b */ /* 0x000eee0000004200 */
        /* <DEDUP_REMOVED lines=22> */
[C---:B----4-:R-:W-:Y:S03]  /*de00*/  HMMA.16816.F32.BF16 R108, R168.reuse, R4, R108 ;  /* 0x00000004a86c723c */ /* 0x050fe6000004186c */
[----:B------:R-:W-:Y:S04]  /*de10*/  FADD.FTZ R5, R205, R202 ;  /* 0x000000cacd057221 */ /* 0x000fe80000010000 */
[----:B------:R-:W-:Y:S01]  /*de20*/  FADD.FTZ R5, R206, R5 ;  /* 0x00000005ce057221 */ /* 0x000fe20000010000 */
[C---:B------:R-:W-:Y:S03]  /*de30*/  HMMA.16816.F32.BF16 R112, R168.reuse, R6, R112 ;  /* 0x00000006a870723c */ /* 0x040fe60000041870 */
[----:B------:R-:W-:Y:S01]  /*de40*/  FADD.FTZ R236, R236, R5 ;  /* 0x00000005ecec7221 */ /* 0x000fe20000010000 */
[----:B------:R-:W-:Y:S01]  /*de50*/  FADD.FTZ R7, R207, R204 ;  /* 0x000000cccf077221 */ /* 0x000fe20000010000 */
[----:B------:R-:W2:Y:S02]  /*de60*/  LDC.64 R4, c[0x0][0x3c0] ;  /* 0x0000f000ff047b82 */ /* 0x000ea40000000a00 */
[----:B------:R-:W-:Y:S01]  /*de70*/  FADD.FTZ R241, R241, R236 ;  /* 0x000000ecf1f17221 */ /* 0x000fe20000010000 */
[C---:B-----5:R-:W-:Y:S03]  /*de80*/  HMMA.16816.F32.BF16 R116, R168.reuse, R8, R116 ;  /* 0x00000008a874723c */ /* 0x060fe60000041874 */
[----:B------:R-:W-:Y:S01]  /*de90*/  FADD.FTZ R7, R208, R7 ;  /* 0x00000007d0077221 */ /* 0x000fe20000010000 */
[----:B------:R-:W-:Y:S03]  /*dea0*/  FADD.FTZ R230, R230, R241 ;  /* 0x000000f1e6e67221 */ /* 0x000fe60000010000 */
[----:B------:R-:W-:Y:S01]  /*deb0*/  FADD.FTZ R232, R232, R7 ;  /* 0x00000007e8e87221 */ /* 0x000fe20000010000 */
[C---:B------:R-:W-:Y:S03]  /*dec0*/  HMMA.16816.F32.BF16 R120, R168.reuse, R10, R120 ;  /* 0x0000000aa878723c */ /* 0x040fe60000041878 */
[----:B------:R-:W-:Y:S01]  /*ded0*/  FADD.FTZ R237, R237, R232 ;  /* 0x000000e8eded7221 */ /* 0x000fe20000010000 */
[----:B------:R-:W-:Y:S03]  /*dee0*/  FADD.FTZ R239, R239, R230 ;  /* 0x000000e6efef7221 */ /* 0x000fe60000010000 */
[----:B------:R-:W-:Y:S01]  /*def0*/  FADD.FTZ R210, R210, R237 ;  /* 0x000000edd2d27221 */ /* 0x000fe20000010000 */
[C---:B-1----:R-:W-:Y:S03]  /*df00*/  HMMA.16816.F32.BF16 R124, R168.reuse, R12, R124 ;  /* 0x0000000ca87c723c */ /* 0x042fe6000004187c */
[----:B------:R-:W-:Y:S01]  /*df10*/  FADD.FTZ R209, R209, R210 ;  /* 0x000000d2d1d17221 */ /* 0x000fe20000010000 */
[----:B------:R-:W-:Y:S01]  /*df20*/  FADD.FTZ R0, R200, R239 ;  /* 0x000000efc8007221 */ /* 0x000fe20000010000 */
[----:B--2---:R-:W-:Y:S02]  /*df30*/  SHF.L.U64.HI R5, R4, 0x7, R5 ;  /* 0x0000000704057819 */ /* 0x004fe40000010205 */
[----:B------:R-:W-:Y:S01]  /*df40*/  FADD.FTZ R198, R198, R209 ;  /* 0x000000d1c6c67221 */ /* 0x000fe20000010000 */
[----:B------:R-:W-:Y:S03]  /*df50*/  HMMA.16816.F32.BF16 R128, R168, R14, R128 ;  /* 0x0000000ea880723c */ /* 0x000fe60000041880 */
[----:B------:R-:W-:Y:S01]  /*df60*/  FADD.FTZ R0, R211, R0 ;  /* 0x00000000d3007221 */ /* 0x000fe20000010000 */
[----:B------:R-:W-:Y:S01]  /*df70*/  LEA R234, P0, -R4, R234, 0x7 ;  /* 0x000000ea04ea7211 */ /* 0x000fe200078039ff */
[----:B------:R-:W-:Y:S02]  /*df80*/  FADD.FTZ R199, R199, R198 ;  /* 0x000000c6c7c77221 */ /* 0x000fe40000010000 */
[----:B------:R-:W-:Y:S01]  /*df90*/  FADD.FTZ R197, R197, R0 ;  /* 0x00000000c5c57221 */ /* 0x000fe20000010000 */
[----:B------:R-:W-:Y:S01]  /*dfa0*/  IADD3.X R235, PT, PT, R235, ~R5, RZ, P0, !PT ;  /* 0x80000005ebeb7210 */ /* 0x000fe200007fe4ff */
[----:B------:R-:W-:Y:S01]  /*dfb0*/  FADD.FTZ R166, R166, R199 ;  /* 0x000000c7a6a67221 */ /* 0x000fe20000010000 */
[----:B------:R-:W-:Y:S01]  /*dfc0*/  MOV R0, R164 ;  /* 0x000000a400007202 */ /* 0x000fe20000000f00 */
[----:B------:R-:W-:Y:S02]  /*dfd0*/  FADD.FTZ R233, R196, R197 ;  /* 0x000000c5c4e97221 */ /* 0x000fe40000010000 */
[----:B------:R-:W-:Y:S01]  /*dfe0*/  FADD.FTZ R231, R201, R166 ;  /* 0x000000a6c9e77221 */ /* 0x000fe20000010000 */
[----:B------:R-:W-:Y:S06]  /*dff0*/  BRA.U UP0, `(.L_x_1188) ;  /* 0xffffffc500387547 */ /* 0x000fec000b83ffff */
.L_x_1187:
        /* <DEDUP_REMOVED lines=326> */
.L_x_1191:
        /* <DEDUP_REMOVED lines=50> */
.L_x_1193:
[----:B------:R-:W-:Y:S05]  /*f780*/  BSYNC.RECONVERGENT B0 ;  /* 0x0000000000007941 */ /* 0x000fea0003800200 */
.L_x_1192:
        /* <DEDUP_REMOVED lines=36> */
.L_x_1195:
[----:B------:R-:W-:Y:S05]  /*f9d0*/  BSYNC.RECONVERGENT B0 ;  /* 0x0000000000007941 */ /* 0x000fea0003800200 */
.L_x_1194:
        /* <DEDUP_REMOVED lines=22> */
.L_x_1197:
[----:B------:R-:W-:Y:S05]  /*fb40*/  BSYNC.RECONVERGENT B0 ;  /* 0x0000000000007941 */ /* 0x000fea0003800200 */
.L_x_1196:
        /* <DEDUP_REMOVED lines=22> */
.L_x_1199:
[----:B------:R-:W-:Y:S05]  /*fcb0*/  BSYNC.RECONVERGENT B0 ;  /* 0x0000000000007941 */ /* 0x000fea0003800200 */
.L_x_1198:
        /* <DEDUP_REMOVED lines=21> */
.L_x_1200:
        /* <DEDUP_REMOVED lines=15> */
.L_x_2355:


//--------------------- .text._ZN5flash16flash_fwd_kernelI23Flash_fwd_kernel_traitsILi256ELi64ELi64ELi4ELb0ELb0EN7cutlass10bfloat16_tE19Flash_kernel_traitsILi256ELi64ELi64ELi4ES3_EELb1ELb0ELb1ELb1ELb0ELb0ELb0ELb0EEEvNS_16Flash_fwd_paramsE --------------------------
	.section	.text._ZN5flash16flash_fwd_kernelI23Flash_fwd_kernel_traitsILi256ELi64ELi64ELi4ELb0ELb0EN7cutlass10bfloat16_tE19Flash_kernel_traitsILi256ELi64ELi64ELi4ES3_EELb1ELb0ELb1ELb1ELb0ELb0ELb0ELb0EEEvNS_16Flash_fwd_paramsE,"ax",@progbits
	.align	128
        .global         _ZN5flash16flash_fwd_kernelI23Flash_fwd_kernel_traitsILi256ELi64ELi64ELi4ELb0ELb0EN7cutlass10bfloat16_tE19Flash_kernel_traitsILi256ELi64ELi64ELi4ES3_EELb1ELb0ELb1ELb1ELb0ELb0ELb0ELb0EEEvNS_16Flash_fwd_paramsE
        .type           _ZN5flash16flash_fwd_kernelI23Flash_fwd_kernel_traitsILi256ELi64ELi64ELi4ELb0ELb0EN7cutlass10bfloat16_tE19Flash_kernel_traitsILi256ELi64ELi64ELi4ES3_EELb1ELb0ELb1ELb1ELb0ELb0ELb0ELb0EEEvNS_16Flash_fwd_paramsE,@function
        .size           _ZN5flash16flash_fwd_kernelI23Flash_fwd_kernel_traitsILi256ELi64ELi64ELi4ELb0ELb0EN7cutlass10bfloat16_tE19Flash_kernel_traitsILi256ELi64ELi64ELi4ES3_EELb1ELb0ELb1ELb1ELb0ELb0ELb0ELb0EEEvNS_16Flash_fwd_paramsE,(.L_x_2356 - _ZN5flash16flash_fwd_kernelI23Flash_fwd_kernel_traitsILi256ELi64ELi64ELi4ELb0ELb0EN7cutlass10bfloat16_tE19Flash_kernel_traitsILi256ELi64ELi64ELi4ES3_EELb1ELb0ELb1ELb1ELb0ELb0ELb0ELb0EEEvNS_16Flash_fwd_paramsE)
        .other          _ZN5flash16flash_fwd_kernelI23Flash_fwd_kernel_traitsILi256ELi64ELi64ELi4ELb0ELb0EN7cutlass10bfloat16_tE19Flash_kernel_traitsILi256ELi64ELi64ELi4ES3_EELb1ELb0ELb1ELb1ELb0ELb0ELb0ELb0EEEvNS_16Flash_fwd_paramsE,@"STO_CUDA_ENTRY STV_DEFAULT"
_ZN5flash16flash_fwd_kernelI23Flash_fwd_kernel_traitsILi256ELi64ELi64ELi4ELb0ELb0EN7cutlass10bfloat16_tE19Flash_kernel_traitsILi256ELi64ELi64ELi4ES3_EELb1ELb0ELb1ELb1ELb0ELb0ELb0ELb0EEEvNS_16Flash_fwd_paramsE:
.text._ZN5flash16flash_fwd_kernelI23Flash_fwd_kernel_traitsILi256ELi64ELi64ELi4ELb0ELb0EN7cutlass10bfloat16_tE19Flash_kernel_traitsILi256ELi64ELi64ELi4ES3_EELb1ELb0ELb1ELb1ELb0ELb0ELb0ELb0EEEvNS_16Flash_fwd_paramsE:
        /* <DEDUP_REMOVED lines=54> */
[----:B------:R-:W-:-:S03]  /*0360*/  UMOV UR19, 0xffffffff ;  /* 0xffffffff00137882 */ /* 0x000fc60000000000 */
[----:B------:R-:W-:Y:S01]  /*0370*/  IMAD.U32 R8, RZ, RZ, UR30 ;  /* 0x0000001eff087e24 */ /* 0x000fe2000f8e00ff */
[----:B------:R-:W3:Y:S01]  /*0380*/  @!UP0 LDCU.64 UR4, c[0x0][0x488] ;  /* 0x00009100ff0487ac */ /* 0x000ee20008000a00 */
        /* <DEDUP_REMOVED lines=40> */
.L_x_1201:
        /* <DEDUP_REMOVED lines=55> */
.L_x_1203:
        /* <DEDUP_REMOVED lines=56> */
.L_x_1205:
[----:B------:R-:W-:Y:S05]  /*0d00*/  BSYNC.RECONVERGENT B0 ;  /* 0x0000000000007941 */ /* 0x000fea0003800200 */
.L_x_1204:
        /* <DEDUP_REMOVED lines=25> */
.L_x_1207:
[----:B------:R-:W-:Y:S05]  /*0ea0*/  BSYNC.RECONVERGENT B0 ;  /* 0x0000000000007941 */ /* 0x000fea0003800200 */
.L_x_1206:
        /* <DEDUP_REMOVED lines=24> */
.L_x_1209:
[----:B------:R-:W-:Y:S05]  /*1030*/  BSYNC.RECONVERGENT B0 ;  /* 0x0000000000007941 */ /* 0x000fea0003800200 */
.L_x_1208:
        /* <DEDUP_REMOVED lines=26> */
.L_x_1211:
[----:B------:R-:W-:Y:S05]  /*11e0*/  BSYNC.RECONVERGENT B0 ;  /* 0x0000000000007941 */ /* 0x000fea0003800200 */
.L_x_1210:
        /* <DEDUP_REMOVED lines=10> */
.L_x_1213:
[----:B------:R-:W-:Y:S05]  /*1290*/  BSYNC.RECONVERGENT B0 ;  /* 0x0000000000007941 */ /* 0x000fea0003800200 */
.L_x_1212:
        /* <DEDUP_REMOVED lines=10> */
.L_x_1215:
[----:B------:R-:W-:Y:S05]  /*1340*/  BSYNC.RECONVERGENT B0 ;  /* 0x0000000000007941 */ /* 0x000fea0003800200 */
.L_x_1214:
        /* <DEDUP_REMOVED lines=10> */
.L_x_1217:
[----:B------:R-:W-:Y:S05]  /*13f0*/  BSYNC.RECONVERGENT B0 ;  /* 0x0000000000007941 */ /* 0x000fea0003800200 */
.L_x_1216:
        /* <DEDUP_REMOVED lines=10> */
.L_x_1202:
        /* <DEDUP_REMOVED lines=21> */
.L_x_1218:
[----:B------:R-:W1:Y:S01]  /*15f0*/  LDCU.64 UR10, c[0x0][0x3b8] ;  /* 0x00007700ff0a77ac */ /* 0x000e620008000a00 */
[----:B------:R-:W-:-:S04]  /*1600*/  UIADD3 UR6, UPT, UPT, UR12, UR13, URZ ;  /* 0x0000000d0c067290 */ /* 0x000fc8000fffe0ff */
[----:B-1----:R-:W-:Y:S02]  /*1610*/  UIMAD.WIDE.U32 UR14, UR6, UR10, URZ ;  /* 0x0000000a060e72a5 */ /* 0x002fe4000f8e00ff */
[----:B------:R-:W-:-:S04]  /*1620*/  UIMAD UR6, UR6, UR11, URZ ;  /* 0x0000000b060672a4 */ /* 0x000fc8000f8e02ff */
[----:B------:R-:W-:Y:S02]  /*1630*/  UIADD3 UR6, UPT, UPT, UR15, UR6, URZ ;  /* 0x000000060f067290 */ /* 0x000fe4000fffe0ff */
.L_x_1219:
        /* <DEDUP_REMOVED lines=39> */
.L_x_1220:
[----:B------:R-:W1:Y:S01]  /*18b0*/  LDCU.64 UR8, c[0x0][0x3c0] ;  /* 0x00007800ff0877ac */ /* 0x000e620008000a00 */
[----:B------:R-:W-:-:S04]  /*18c0*/  UIADD3 UR12, UPT, UPT, UR12, UR13, URZ ;  /* 0x0000000d0c0c7290 */ /* 0x000fc8000fffe0ff */
[----:B-1----:R-:W-:Y:S02]  /*18d0*/  UIMAD.WIDE.U32 UR4, UR12, UR8, URZ ;  /* 0x000000080c0472a5 */ /* 0x002fe4000f8e00ff */
[----:B------:R-:W-:-:S04]  /*18e0*/  UIMAD UR12, UR12, UR9, URZ ;  /* 0x000000090c0c72a4 */ /* 0x000fc8000f8e02ff */
[----:B------:R-:W-:-:S12]  /*18f0*/  UIADD3 UR15, UPT, UPT, UR5, UR12, URZ ;  /* 0x0000000c050f7290 */ /* 0x000fd8000fffe0ff */
.L_x_1221:
        /* <DEDUP_REMOVED lines=8> */
[----:B------:R-:W-:Y:S01]  /*1980*/  IMAD.MOV.U32 R15, RZ, RZ, RZ ;  /* 0x000000ffff0f7224 */ /* 0x000fe200078e00ff */
[C---:B------:R-:W-:Y:S01]  /*1990*/  IADD3 R6, P1, PT, R211.reuse, UR14, RZ ;  /* 0x0000000ed3067c10 */ /* 0x040fe2000ff3e0ff */
[----:B------:R-:W4:Y:S01]  /*19a0*/  LDCU.64 UR12, c[0x0][0x3c8] ;  /* 0x00007900ff0c77ac */ /* 0x000f220008000a00 */
[----:B------:R-:W-:Y:S01]  /*19b0*/  IADD3 R16, P0, PT, R211, UR4, RZ ;  /* 0x00000004d3107c10 */ /* 0x000fe2000ff1e0ff */
[----:B------:R-:W-:Y:S01]  /*19c0*/  BSSY.RECONVERGENT B0, `(.L_x_1222) ;  /* 0x0000050000007945 */ /* 0x000fe20003800200 */
[----:B------:R-:W-:Y:S01]  /*19d0*/  LOP3.LUT R0, R243, 0x1e00, RZ, 0xc0, !PT ;  /* 0x00001e00f3007812 */ /* 0x000fe200078ec0ff */
[----:B------:R-:W-:Y:S01]  /*19e0*/  IMAD.X R7, RZ, RZ, UR6, P1 ;  /* 0x00000006ff077e24 */ /* 0x000fe200088e06ff */
[----:B------:R-:W5:Y:S01]  /*19f0*/  LDCU.128 UR4, c[0x0][0x3d0] ;  /* 0x00007a00ff0477ac */ /* 0x000f620008000c00 */
[----:B------:R-:W-:Y:S01]  /*1a00*/  IADD3.X R17, PT, PT, RZ, UR15, RZ, P0, !PT ;  /* 0x0000000fff117c10 */ /* 0x000fe200087fe4ff */
[----:B------:R-:W-:Y:S01]  /*1a10*/  IMAD.WIDE.U32 R6, R14, UR10, R6 ;  /* 0x0000000a0e067c25 */ /* 0x000fe2000f8e0006 */
[----:B------:R-:W1:Y:S01]  /*1a20*/  LDCU.64 UR14, c[0x0][0x390] ;  /* 0x00007200ff0e77ac */ /* 0x000e620008000a00 */
[----:B------:R-:W-:-:S02]  /*1a30*/  IADD3 R12, P0, PT, R211, UR34, RZ ;  /* 0x00000022d30c7c10 */ /* 0x000fc4000ff1e0ff */
[C---:B------:R-:W-:Y:S01]  /*1a40*/  IMAD.WIDE.U32 R16, R14.reuse, UR8, R16 ;  /* 0x000000080e107c25 */ /* 0x040fe2000f8e0010 */
[----:B------:R-:W-:Y:S02]  /*1a50*/  LOP3.LUT R237, R237, 0x38, R213, 0x78, !PT ;  /* 0x00000038eded7812 */ /* 0x000fe400078e78d5 */
[----:B------:R-:W-:Y:S01]  /*1a60*/  LOP3.LUT R242, R211, 0x40, RZ, 0xfc, !PT ;  /* 0x00000040d3f27812 */ /* 0x000fe200078efcff */
[C---:B------:R-:W-:Y:S01]  /*1a70*/  IMAD R7, R14.reuse, UR11, R7 ;  /* 0x0000000b0e077c24 */ /* 0x040fe2000f8e0207 */
[----:B------:R-:W-:Y:S01]  /*1a80*/  LOP3.LUT R237, R237, R0, RZ, 0xfc, !PT ;  /* 0x00000000eded7212 */ /* 0x000fe200078efcff */
[----:B------:R-:W-:Y:S01]  /*1a90*/  IMAD R17, R14, UR9, R17 ;  /* 0x000000090e117c24 */ /* 0x000fe2000f8e0211 */
[C---:B------:R-:W-:Y:S01]  /*1aa0*/  LOP3.LUT R241, R211.reuse, 0x80, RZ, 0xfc, !PT ;  /* 0x00000080d3f17812 */ /* 0x040fe200078efcff */
[----:B------:R-:W-:Y:S01]  /*1ab0*/  IMAD.X R13, RZ, RZ, UR33, P0 ;  /* 0x00000021ff0d7e24 */ /* 0x000fe200080e06ff */
[----:B------:R-:W-:Y:S01]  /*1ac0*/  LOP3.LUT R240, R211, 0xc0, RZ, 0xfc, !PT ;  /* 0x000000c0d3f07812 */ /* 0x000fe200078efcff */
[----:B----4-:R-:W-:-:S02]  /*1ad0*/  IMAD.U32 R10, RZ, RZ, UR12 ;  /* 0x0000000cff0a7e24 */ /* 0x010fc4000f8e00ff */
[C---:B-----5:R-:W-:Y:S02]  /*1ae0*/  IMAD R235, R233.reuse, UR4, RZ ;  /* 0x00000004e9eb7c24 */ /* 0x060fe4000f8e02ff */
[----:B------:R-:W-:Y:S02]  /*1af0*/  IMAD R233, R233, UR6, RZ ;  /* 0x00000006e9e97c24 */ /* 0x000fe4000f8e02ff */
[C---:B------:R-:W-:Y:S01]  /*1b00*/  IMAD R235, R4.reuse, UR5, R235 ;  /* 0x0000000504eb7c24 */ /* 0x040fe2000f8e02eb */
[----:B------:R-:W-:Y:S01]  /*1b10*/  UMOV UR5, 0x400 ;  /* 0x0000040000057882 */ /* 0x000fe20000000000 */
[----:B------:R-:W-:Y:S01]  /*1b20*/  IMAD.WIDE.U32 R6, R4, UR4, R6 ;  /* 0x0000000404067c25 */ /* 0x000fe2000f8e0006 */
[----:B--2---:R-:W-:-:S03]  /*1b30*/  ULEA UR5, UR35, UR5, 0x18 ;  /* 0x0000000523057291 */ /* 0x004fc6000f8ec0ff */
[C---:B------:R-:W-:Y:S01]  /*1b40*/  IMAD R233, R4.reuse, UR7, R233 ;  /* 0x0000000704e97c24 */ /* 0x040fe2000f8e02e9 */
[----:B------:R-:W-:Y:S01]  /*1b50*/  IADD3 R235, PT, PT, R7, R235, RZ ;  /* 0x000000eb07eb7210 */ /* 0x000fe20007ffe0ff */
[----:B------:R-:W-:Y:S01]  /*1b60*/  IMAD.WIDE.U32 R4, R4, UR6, R16 ;  /* 0x0000000604047c25 */ /* 0x000fe2000f8e0010 */
[----:B---3--:R-:W-:Y:S02]  /*1b70*/  LEA R236, P1, R6, UR16, 0x1 ;  /* 0x0000001006ec7c11 */ /* 0x008fe4000f8208ff */
[----:B------:R-:W-:Y:S01]  /*1b80*/  LEA R237, R237, UR5, 0x1 ;  /* 0x00000005eded7c11 */ /* 0x000fe2000f8e08ff */
[----:B------:R-:W-:Y:S01]  /*1b90*/  IMAD.IADD R233, R5, 0x1, R233 ;  /* 0x0000000105e97824 */ /* 0x000fe200078e02e9 */
[----:B-1----:R-:W-:Y:S01]  /*1ba0*/  LEA R234, P0, R4, UR14, 0x1 ;  /* 0x0000000e04ea7c11 */ /* 0x002fe2000f8008ff */
[----:B------:R-:W-:Y:S01]  /*1bb0*/  UIADD3 UR14, UPT, UPT, -UR32, UR20, URZ ;  /* 0x00000014200e7290 */ /* 0x000fe2000fffe1ff */
[----:B------:R-:W-:Y:S01]  /*1bc0*/  LEA.HI.X R235, R6, UR17, R235, 0x1, P1 ;  /* 0x0000001106eb7c11 */ /* 0x000fe200088f0ceb */
[----:B------:R-:W-:Y:S01]  /*1bd0*/  IMAD.WIDE.U32 R10, R10, UR26, R12 ;  /* 0x0000001a0a0a7c25 */ /* 0x000fe2000f8e000c */
[----:B------:R-:W-:Y:S01]  /*1be0*/  LEA.HI.X R233, R4, UR15, R233, 0x1, P0 ;  /* 0x0000000f04e97c11 */ /* 0x000fe200080f0ce9 */
[----:B------:R-:W-:Y:S01]  /*1bf0*/  UIADD3 UR15, UPT, UPT, UR21, -0x1, URZ ;  /* 0xffffffff150f7890 */ /* 0x000fe2000fffe0ff */
[C---:B------:R-:W-:Y:S01]  /*1c00*/  IADD3 R5, PT, PT, R14.reuse, 0x20, RZ ;  /* 0x000000200e057810 */ /* 0x040fe20007ffe0ff */
[C---:B------:R-:W-:Y:S01]  /*1c10*/  VIADD R6, R14.reuse, 0x10 ;  /* 0x000000100e067836 */ /* 0x040fe20000000000 */
[----:B------:R-:W-:Y:S01]  /*1c20*/  ISETP.GE.AND P2, PT, R14, UR14, PT ;  /* 0x0000000e0e007c0c */ /* 0x000fe2000bf46270 */
[----:B------:R-:W-:Y:S01]  /*1c30*/  IMAD.U32 R12, RZ, RZ, UR13 ;  /* 0x0000000dff0c7e24 */ /* 0x000fe2000f8e00ff */
[----:B------:R-:W-:Y:S01]  /*1c40*/  UIMAD UR4, UR15, -0x40, UR27 ;  /* 0xffffffc00f0478a4 */ /* 0x000fe2000f8e021b */
[----:B------:R-:W-:Y:S01]  /*1c50*/  IMAD.WIDE.U32 R8, R8, 0x40, R14 ;  /* 0x0000004008087825 */ /* 0x000fe200078e000e */
[----:B------:R-:W-:-:S02]  /*1c60*/  ISETP.GE.AND P0, PT, R6, UR14, PT ;  /* 0x0000000e06007c0c */ /* 0x000fc4000bf06270 */
[----:B------:R-:W-:Y:S01]  /*1c70*/  ISETP.GE.AND P1, PT, R5, UR14, PT ;  /* 0x0000000e05007c0c */ /* 0x000fe2000bf26270 */
[----:B------:R-:W-:-:S06]  /*1c80*/  IMAD R13, R12, UR26, R11 ;  /* 0x0000001a0c0d7c24 */ /* 0x000fcc000f8e020b */
[----:B------:R-:W-:Y:S06]  /*1c90*/  @P2 BRA `(.L_x_1223) ;  /* 0x0000000000882947 */ /* 0x000fec0003800000 */
        /* <DEDUP_REMOVED lines=34> */
.L_x_1223:
[----:B------:R-:W-:Y:S05]  /*1ec0*/  BSYNC.RECONVERGENT B0 ;  /* 0x0000000000007941 */ /* 0x000fea0003800200 */
.L_x_1222:
        /* <DEDUP_REMOVED lines=42> */
.L_x_1225:
[----:B------:R-:W-:Y:S05]  /*2170*/  BSYNC.RECONVERGENT B0 ;  /* 0x0000000000007941 */ /* 0x000fea0003800200 */
.L_x_1224:
        /* <DEDUP_REMOVED lines=41> */
.L_x_1227:
[----:B------:R-:W-:Y:S05]  /*2410*/  BSYNC.RECONVERGENT B0 ;  /* 0x0000000000007941 */ /* 0x000fea0003800200 */
.L_x_1226:
        /* <DEDUP_REMOVED lines=40> */
.L_x_1229:
[----:B------:R-:W-:Y:S05]  /*26a0*/  BSYNC.RECONVERGENT B0 ;  /* 0x0000000000007941 */ /* 0x000fea0003800200 */
.L_x_1228:
        /* <DEDUP_REMOVED lines=34> */
.L_x_1231:
[----:B------:R-:W-:Y:S05]  /*28d0*/  BSYNC.RECONVERGENT B0 ;  /* 0x0000000000007941 */ /* 0x000fea0003800200 */
.L_x_1230:
        /* <DEDUP_REMOVED lines=36> */
.L_x_1233:
[----:B------:R-:W-:Y:S05]  /*2b20*/  BSYNC.RECONVERGENT B0 ;  /* 0x0000000000007941 */ /* 0x000fea0003800200 */
.L_x_1232:
        /* <DEDUP_REMOVED lines=36> */
.L_x_1235:
[----:B------:R-:W-:Y:S05]  /*2d70*/  BSYNC.RECONVERGENT B0 ;  /* 0x0000000000007941 */ /* 0x000fea0003800200 */
.L_x_1234:
        /* <DEDUP_REMOVED lines=37> */
.L_x_1237:
[----:B------:R-:W-:Y:S05]  /*2fd0*/  BSYNC.RECONVERGENT B0 ;  /* 0x0000000000007941 */ /* 0x000fea0003800200 */
.L_x_1236:
        /* <DEDUP_REMOVED lines=12> */
[----:B------:R-:W5:Y:S03]  /*30a0*/  LDCU UR6, c[0x0][0x3e0] ;  /* 0x00007c00ff0677ac */ /* 0x000f660008000800 */
[----:B------:R-:W-:Y:S02]  /*30b0*/  @UP1 UIMAD UR7, UR25, UR7, UR35 ;  /* 0x00000007190712a4 */ /* 0x000fe4000f8e0223 */
[----:B------:R-:W-:-:S04]  /*30c0*/  @UP1 ULEA UR12, UP0, UR34, UR12, 0x2 ;  /* 0x0000000c220c1291 */ /* 0x000fc8000f8010ff */
[----:B------:R-:W-:Y:S02]  /*30d0*/  @UP1 ULEA.HI.X UR13, UR34, UR13, UR7, 0x2, UP0 ;  /* 0x0000000d220d1291 */ /* 0x000fe400080f1407 */
[----:B-1----:R-:W-:-:S03]  /*30e0*/  IMAD.U32 R8, RZ, RZ, UR12 ;  /* 0x0000000cff087e24 */ /* 0x002fc6000f8e00ff */
[----:B------:R-:W1:Y:S01]  /*30f0*/  @UP1 LDCU UR7, c[0x0][0x458] ;  /* 0x00008b00ff0717ac */ /* 0x000e620008000800 */
[----:B------:R-:W-:-:S05]  /*3100*/  IMAD.U32 R9, RZ, RZ, UR13 ;  /* 0x0000000dff097e24 */ /* 0x000fca000f8e00ff */
[----:B------:R-:W2:Y:S01]  /*3110*/  @P0 LDG.E R2, desc[UR28][R8.64] ;  /* 0x0000001c08020981 */ /* 0x000ea2000c1e1900 */
[----:B-----5:R-:W-:Y:S01]  /*3120*/  UIMAD UR6, UR25, UR6, UR26 ;  /* 0x00000006190672a4 */ /* 0x020fe2000f8e021a */
[----:B------:R-:W-:Y:S01]  /*3130*/  LOP3.LUT R212, R212, 0x7c00, RZ, 0xc0, !PT ;  /* 0x00007c00d4d47812 */ /* 0x000fe200078ec0ff */
[----:B------:R-:W-:Y:S01]  /*3140*/  USHF.L.U32 UR34, UR8, 0x6, URZ ;  /* 0x0000000608227899 */ /* 0x000fe200080006ff */
[----:B------:R-:W-:Y:S01]  /*3150*/  LOP3.LUT R176, R215, 0x8, RZ, 0xc0, !PT ;  /* 0x00000008d7b07812 */ /* 0x000fe200078ec0ff */
[----:B------:R-:W-:Y:S01]  /*3160*/  USHF.L.U32 UR12, UR6, 0x5, URZ ;  /* 0x00000005060c7899 */ /* 0x000fe200080006ff */
[----:B------:R-:W-:Y:S01]  /*3170*/  BSSY.RECONVERGENT B0, `(.L_x_1238) ;  /* 0x0000037000007945 */ /* 0x000fe20003800200 */
[----:B------:R-:W-:Y:S02]  /*3180*/  USHF.L.U64.HI UR13, UR8, 0x6, UR9 ;  /* 0x00000006080d7899 */ /* 0x000fe40008010209 */
[----:B------:R-:W-:Y:S02]  /*3190*/  UIMAD.WIDE.U32 UR34, UR34, UR15, URZ ;  /* 0x0000000f222272a5 */ /* 0x000fe4000f8e00ff */
[----:B------:R-:W-:Y:S01]  /*31a0*/  UIMAD UR13, UR13, UR15, URZ ;  /* 0x0000000f0d0d72a4 */ /* 0x000fe2000f8e02ff */
[----:B-1----:R-:W2:Y:S01]  /*31b0*/  @P0 MUFU.RCP R0, UR7 ;  /* 0x0000000700000d08 */ /* 0x002ea20008001000 */
[----:B------:R-:W-:-:S02]  /*31c0*/  UMOV UR6, URZ ;  /* 0x000000ff00067c82 */ /* 0x000fc40008000000 */
[----:B------:R-:W-:Y:S01]  /*31d0*/  UIADD3 UR13, UPT, UPT, UR35, UR13, URZ ;  /* 0x0000000d230d7290 */ /* 0x000fe2000fffe0ff */
[----:B------:R-:W-:Y:S01]  /*31e0*/  BAR.SYNC.DEFER_BLOCKING 0x0 ;  /* 0x0000000000007b1d */ /* 0x000fe20000010000 */
[----:B--2---:R-:W-:Y:S01]  /*31f0*/  @P0 FMUL.FTZ R0, R2, R0 ;  /* 0x0000000002000220 */ /* 0x004fe20000410000 */
[----:B------:R-:W-:-:S04]  /*3200*/  LOP3.LUT R2, R213, 0x1f, RZ, 0xc0, !PT ;  /* 0x0000001fd5027812 */ /* 0x000fc800078ec0ff */
[----:B------:R-:W-:Y:S02]  /*3210*/  @P0 R2UR UR7, R0 ;  /* 0x00000000000702ca */ /* 0x000fe400000e0000 */
[----:B------:R-:W-:Y:S01]  /*3220*/  IADD3 R85, P2, P1, R85, UR12, R2 ;  /* 0x0000000c55557c10 */ /* 0x000fe2000f95e002 */
[----:B------:R-:W-:Y:S01]  /*3230*/  IMAD.SHL.U32 R2, R213, 0x40, RZ ;  /* 0x00000040d5027824 */ /* 0x000fe200078e00ff */
[----:B------:R-:W-:-:S04]  /*3240*/  USHF.R.S32.HI UR12, URZ, 0x1f, UR12 ;  /* 0x0000001fff0c7899 */ /* 0x000fc8000801140c */
[--C-:B------:R-:W-:Y:S02]  /*3250*/  LOP3.LUT R7, R211, 0x1c0, R2.reuse, 0xf8, !PT ;  /* 0x000001c0d3077812 */ /* 0x100fe400078ef802 */
[----:B------:R-:W-:Y:S02]  /*3260*/  IADD3.X R3, PT, PT, R3, UR12, RZ, P2, P1 ;  /* 0x0000000c03037c10 */ /* 0x000fe400097e24ff */
[----:B------:R-:W-:Y:S01]  /*3270*/  LOP3.LUT R167, R212, 0x200, R2, 0xf8, !PT ;  /* 0x00000200d4a77812 */ /* 0x000fe200078ef802 */
[----:B------:R-:W-:Y:S01]  /*3280*/  @UP1 UMOV UR6, UR7 ;  /* 0x0000000700061c82 */ /* 0x000fe20008000000 */
[----:B------:R-:W-:Y:S01]  /*3290*/  LOP3.LUT R176, R7, R176, RZ, 0x3c, !PT ;  /* 0x000000b007b07212 */ /* 0x000fe200078e3cff */
[----:B------:R-:W-:Y:S06]  /*32a0*/  @P6 BRA `(.L_x_1239) ;  /* 0x00000000007c6947 */ /* 0x000fec0003800000 */
        /* <DEDUP_REMOVED lines=31> */
.L_x_1239:
[----:B------:R2:W-:Y:S04]  /*34a0*/  STS.128 [R237+0x10000], RZ ;  /* 0x010000ffed007388 */ /* 0x0005e80000000c00 */
[----:B------:R2:W-:Y:S04]  /*34b0*/  STS.128 [R237+0x12000], RZ ;  /* 0x012000ffed007388 */ /* 0x0005e80000000c00 */
[----:B------:R2:W-:Y:S04]  /*34c0*/  STS.128 [R237+0x14000], RZ ;  /* 0x014000ffed007388 */ /* 0x0005e80000000c00 */
[----:B------:R2:W-:Y:S02]  /*34d0*/  STS.128 [R237+0x16000], RZ ;  /* 0x016000ffed007388 */ /* 0x0005e40000000c00 */
.L_x_1240:
[----:B------:R-:W-:Y:S05]  /*34e0*/  BSYNC.RECONVERGENT B0 ;  /* 0x0000000000007941 */ /* 0x000fea0003800200 */
.L_x_1238:
        /* <DEDUP_REMOVED lines=46> */
.L_x_1242:
[----:B------:R-:W-:Y:S05]  /*37d0*/  BSYNC.RECONVERGENT B0 ;  /* 0x0000000000007941 */ /* 0x000fea0003800200 */
.L_x_1241:
        /* <DEDUP_REMOVED lines=39> */
.L_x_1244:
[----:B------:R-:W-:Y:S05]  /*3a50*/  BSYNC.RECONVERGENT B0 ;  /* 0x0000000000007941 */ /* 0x000fea0003800200 */
.L_x_1243:
        /* <DEDUP_REMOVED lines=11> */
[----:B------:R-:W-:Y:S02]  /*3b10*/  IMAD.U32 R4, RZ, RZ, UR36 ;  /* 0x00000024ff047e24 */ /* 0x000fe4000f8e00ff */
[----:B------:R-:W-:Y:S02]  /*3b20*/  IMAD.U32 R5, RZ, RZ, UR37 ;  /* 0x00000025ff057e24 */ /* 0x000fe4000f8e00ff */
[----:B------:R-:W-:Y:S01]  /*3b30*/  IMAD.U32 R0, RZ, RZ, UR7 ;  /* 0x00000007ff007e24 */ /* 0x000fe2000f8e00ff */
[----:B-----5:R-:W-:Y:S02]  /*3b40*/  ISETP.GE.AND P3, PT, R211, UR4, PT ;  /* 0x00000004d3007c0c */ /* 0x020fe4000bf66270 */
[----:B------:R-:W-:Y:S02]  /*3b50*/  ISETP.GE.AND P2, PT, R242, UR4, PT ;  /* 0x00000004f2007c0c */ /* 0x000fe4000bf46270 */
[----:B-1----:R-:W-:-:S02]  /*3b60*/  LEA R6, P4, R4, R234, 0x1 ;  /* 0x000000ea04067211 */ /* 0x002fc400078808ff */
        /* <DEDUP_REMOVED lines=23> */
.L_x_1246:
[----:B------:R-:W-:Y:S05]  /*3ce0*/  BSYNC.RECONVERGENT B0 ;  /* 0x0000000000007941 */ /* 0x000fea0003800200 */
.L_x_1245:
[----:B------:R-:W-:Y:S01]  /*3cf0*/  LDSM.16.M88.4 R72, [R92] ;  /* 0x000000005c48783b */ /* 0x000fe20000000200 */
[----:B------:R-:W-:Y:S01]  /*3d00*/  IMAD.MOV.U32 R84, RZ, RZ, 0x20 ;  /* 0x00000020ff547424 */ /* 0x000fe200078e00ff */
[----:B------:R-:W-:Y:S01]  /*3d10*/  LOP3.LUT P0, R0, R213, 0x2, RZ, 0xc0, !PT ;  /* 0x00000002d5007812 */ /* 0x000fe2000780c0ff */
        /* <DEDUP_REMOVED lines=10> */
[----:B------:R-:W2:Y:S01]  /*3dc0*/  LDSM.16.M88.4 R28, [R91+UR5+0x9000] ;  /* 0x009000055b1c783b */ /* 0x000ea20008000200 */
[----:B------:R-:W-:Y:S01]  /*3dd0*/  IMAD.IADD R87, R209, 0x1, R84 ;  /* 0x00000001d1577824 */ /* 0x000fe200078e0254 */
[----:B------:R-:W-:Y:S01]  /*3de0*/  SEL R165, R165, 0xffffffc0, !P0 ;  /* 0xffffffc0a5a57807 */ /* 0x000fe20004000000 */
[----:B------:R-:W-:Y:S01]  /*3df0*/  IMAD.U32 R230, RZ, RZ, UR27 ;  /* 0x0000001bffe67e24 */ /* 0x000fe2000f8e00ff */
[----:B----4-:R-:W4:Y:S01]  /*3e00*/  LDSM.16.M88.4 R12, [R91+UR5+0x9800] ;  /* 0x009800055b0c783b */ /* 0x010f220008000200 */
[----:B------:R-:W-:Y:S01]  /*3e10*/  LOP3.LUT R185, R184, 0x6, RZ, 0xc0, !PT ;  /* 0x00000006b8b97812 */ /* 0x000fe200078ec0ff */
[----:B------:R-:W-:Y:S01]  /*3e20*/  UISETP.GT.U32.AND UP0, UPT, UR15, UR18, UPT ;  /* 0x000000120f00728c */ /* 0x000fe2000bf04070 */
[--C-:B------:R-:W-:Y:S01]  /*3e30*/  IMAD.IADD R89, R92, 0x1, R165.reuse ;  /* 0x000000015c597824 */ /* 0x100fe200078e02a5 */
[----:B-1----:R-:W-:Y:S01]  /*3e40*/  LDSM.16.M88.4 R8, [R90] ;  /* 0x000000005a08783b */ /* 0x002fe20000000200 */
[----:B------:R-:W-:-:S02]  /*3e50*/  IMAD.IADD R166, R209, 0x1, R165 ;  /* 0x00000001d1a67824 */ /* 0x000fc400078e02a5 */
[C---:B------:R-:W-:Y:S01]  /*3e60*/  IMAD.IADD R88, R84.reuse, 0x1, R89 ;  /* 0x0000000154587824 */ /* 0x040fe200078e0259 */
[----:B------:R-:W1:Y:S01]  /*3e70*/  LDSM.16.M88.4 R4, [R87+0x8000] ;  /* 0x008000005704783b */ /* 0x000e620000000200 */
[----:B------:R-:W-:-:S03]  /*3e80*/  IMAD.IADD R86, R84, 0x1, R166 ;  /* 0x0000000154567824 */ /* 0x000fc600078e02a6 */
[----:B---3--:R-:W3:Y:S04]  /*3e90*/  LDSM.16.M88.4 R16, [R87+0x8800] ;  /* 0x008800005710783b */ /* 0x008ee80000000200 */
[----:B------:R-:W3:Y:S04]  /*3ea0*/  LDSM.16.M88.4 R56, [R87+0x9000] ;  /* 0x009000005738783b */ /* 0x000ee80000000200 */
[----:B------:R-:W-:Y:S04]  /*3eb0*/  LDSM.16.M88.4 R52, [R89] ;  /* 0x000000005934783b */ /* 0x000fe80000000200 */
[----:B------:R-:W-:Y:S01]  /*3ec0*/  LDSM.16.M88.4 R20, [R166+0x8800] ;  /* 0x00880000a614783b */ /* 0x000fe20000000200 */
[C---:B-----5:R-:W-:Y:S03]  /*3ed0*/  HMMA.16816.F32.BF16 R48, R72.reuse, R44, RZ ;  /* 0x0000002c4830723c */ /* 0x060fe600000418ff */
[----:B------:R-:W-:Y:S04]  /*3ee0*/  LDSM.16.M88.4 R76, [R91+UR5+0xb000] ;  /* 0x00b000055b4c783b */ /* 0x000fe80008000200 */
[----:B------:R-:W-:Y:S01]  /*3ef0*/  LDSM.16.M88.4 R64, [R91+UR5+0xb800] ;  /* 0x00b800055b40783b */ /* 0x000fe20008000200 */
[C---:B------:R-:W-:Y:S03]  /*3f00*/  HMMA.16816.F32.BF16 R44, R72.reuse, R46, RZ ;  /* 0x0000002e482c723c */ /* 0x040fe600000418ff */
[----:B------:R-:W-:Y:S04]  /*3f10*/  LDSM.16.M88.4 R60, [R87+0xb000] ;  /* 0x00b00000573c783b */ /* 0x000fe80000000200 */
[----:B------:R-:W-:Y:S01]  /*3f20*/  LDSM.16.M88.4 R68, [R89+0x2000] ;  /* 0x002000005944783b */ /* 0x000fe20000000200 */
[C---:B--2---:R-:W-:Y:S03]  /*3f30*/  HMMA.16816.F32.BF16 R40, R72.reuse, R36, RZ ;  /* 0x000000244828723c */ /* 0x044fe600000418ff */
[----:B------:R-:W-:Y:S04]  /*3f40*/  LDSM.16.M88.4 R80, [R166+0xb000] ;  /* 0x00b00000a650783b */ /* 0x000fe80000000200 */
[----:B------:R-:W0:Y:S01]  /*3f50*/  LDGDEPBAR ;  /* 0x00000000000079af */ /* 0x000e220000000000 */
[C---:B------:R-:W-:Y:S08]  /*3f60*/  HMMA.16816.F32.BF16 R32, R72.reuse, R28, RZ ;  /* 0x0000001c4820723c */ /* 0x040ff000000418ff */
[C---:B------:R-:W-:Y:S08]  /*3f70*/  HMMA.16816.F32.BF16 R36, R72.reuse, R38, RZ ;  /* 0x000000264824723c */ /* 0x040ff000000418ff */
[C---:B------:R-:W-:Y:S08]  /*3f80*/  HMMA.16816.F32.BF16 R28, R72.reuse, R30, RZ ;  /* 0x0000001e481c723c */ /* 0x040ff000000418ff */
[C---:B----4-:R-:W-:Y:S08]  /*3f90*/  HMMA.16816.F32.BF16 R24, R72.reuse, R12, RZ ;  /* 0x0000000c4818723c */ /* 0x050ff000000418ff */
[----:B------:R-:W-:Y:S01]  /*3fa0*/  HMMA.16816.F32.BF16 R72, R72, R14, RZ ;  /* 0x0000000e4848723c */ /* 0x000fe200000418ff */
        /* <DEDUP_REMOVED lines=10> */
[C---:B--2---:R-:W-:Y:S08]  /*4050*/  HMMA.16816.F32.BF16 R24, R8.reuse, R12, R24 ;  /* 0x0000000c0818723c */ /* 0x044ff00000041818 */
[----:B------:R-:W-:Y:S01]  /*4060*/  HMMA.16816.F32.BF16 R72, R8, R14, R72 ;  /* 0x0000000e0848723c */ /* 0x000fe20000041848 */
[----:B------:R-:W-:Y:S04]  /*4070*/  LDSM.16.M88.4 R12, [R88] ;  /* 0x00000000580c783b */ /* 0x000fe80000000200 */
[----:B------:R-:W2:Y:S03]  /*4080*/  LDSM.16.M88.4 R8, [R86+0x8000] ;  /* 0x008000005608783b */ /* 0x000ea60000000200 */
[C---:B-1----:R-:W-:Y:S08]  /*4090*/  HMMA.16816.F32.BF16 R48, R52.reuse, R4, R48 ;  /* 0x000000043430723c */ /* 0x042ff00000041830 */
[C---:B------:R-:W-:Y:S01]  /*40a0*/  HMMA.16816.F32.BF16 R44, R52.reuse, R6, R44 ;  /* 0x00000006342c723c */ /* 0x040fe2000004182c */
[----:B------:R-:W1:Y:S07]  /*40b0*/  LDSM.16.M88.4 R4, [R86+0x8800] ;  /* 0x008800005604783b */ /* 0x000e6e0000000200 */
[C---:B------:R-:W-:Y:S08]  /*40c0*/  HMMA.16816.F32.BF16 R40, R52.reuse, R20, R40 ;  /* 0x000000143428723c */ /* 0x040ff00000041828 */
[C---:B------:R-:W-:Y:S01]  /*40d0*/  HMMA.16816.F32.BF16 R36, R52.reuse, R22, R36 ;  /* 0x000000163424723c */ /* 0x040fe20000041824 */
[----:B------:R-:W5:Y:S07]  /*40e0*/  LDSM.16.M88.4 R20, [R86+0x9000] ;  /* 0x009000005614783b */ /* 0x000f6e0000000200 */
        /* <DEDUP_REMOVED lines=10> */
[C---:B-1----:R-:W-:Y:S08]  /*4190*/  HMMA.16816.F32.BF16 R40, R12.reuse, R4, R40 ;  /* 0x000000040c28723c */ /* 0x042ff00000041828 */
[C---:B------:R-:W-:Y:S01]  /*41a0*/  HMMA.16816.F32.BF16 R36, R12.reuse, R6, R36 ;  /* 0x000000060c24723c */ /* 0x040fe20000041824 */
[----:B------:R-:W1:Y:S07]  /*41b0*/  LDSM.16.M88.4 R4, [R91+UR5+0xa800] ;  /* 0x00a800055b04783b */ /* 0x000e6e0008000200 */
[C---:B-----5:R-:W-:Y:S08]  /*41c0*/  HMMA.16816.F32.BF16 R32, R12.reuse, R20, R32 ;  /* 0x000000140c20723c */ /* 0x060ff00000041820 */
        /* <DEDUP_REMOVED lines=19> */
[C---:B---3--:R-:W-:Y:S08]  /*4300*/  HMMA.16816.F32.BF16 R48, R16.reuse, R20, R48 ;  /* 0x000000141030723c */ /* 0x048ff00000041830 */
[C---:B------:R-:W-:Y:S01]  /*4310*/  HMMA.16816.F32.BF16 R44, R16.reuse, R22, R44 ;  /* 0x00000016102c723c */ /* 0x040fe2000004182c */
[----:B------:R-:W3:Y:S07]  /*4320*/  LDSM.16.M88.4 R20, [R86+0xa000] ;  /* 0x00a000005614783b */ /* 0x000eee0000000200 */
[C---:B----4-:R-:W-:Y:S08]  /*4330*/  HMMA.16816.F32.BF16 R40, R16.reuse, R12, R40 ;  /* 0x0000000c1028723c */ /* 0x050ff00000041828 */
        /* <DEDUP_REMOVED lines=14> */
[----:B------:R-:W-:Y:S01]  /*4420*/  HMMA.16816.F32.BF16 R36, R68, R6, R36 ;  /* 0x000000064424723c */ /* 0x000fe20000041824 */
[----:B------:R-:W1:Y:S07]  /*4430*/  LDSM.16.M88.4 R4, [R91+UR5+0xc800] ;  /* 0x00c800055b04783b */ /* 0x000e6e0008000200 */
[C---:B---3--:R-:W-:Y:S08]  /*4440*/  HMMA.16816.F32.BF16 R48, R56.reuse, R20, R48 ;  /* 0x000000143830723c */ /* 0x048ff00000041830 */
[C---:B------:R-:W-:Y:S01]  /*4450*/  HMMA.16816.F32.BF16 R44, R56.reuse, R22, R44 ;  /* 0x00000016382c723c */ /* 0x040fe2000004182c */
[----:B------:R-:W3:Y:S07]  /*4460*/  LDSM.16.M88.4 R20, [R91+UR5+0xd800] ;  /* 0x00d800055b14783b */ /* 0x000eee0008000200 */
[C---:B----4-:R-:W-:Y:S08]  /*4470*/  HMMA.16816.F32.BF16 R40, R56.reuse, R12, R40 ;  /* 0x0000000c3828723c */ /* 0x050ff00000041828 */
[----:B------:R-:W-:Y:S01]  /*4480*/  HMMA.16816.F32.BF16 R36, R56, R14, R36 ;  /* 0x0000000e3824723c */ /* 0x000fe20000041824 */
        /* <DEDUP_REMOVED lines=16> */
[----:B------:R-:W-:Y:S07]  /*4590*/  LDSM.16.M88.4 R64, [R166+0xc000] ;  /* 0x00c00000a640783b */ /* 0x000fee0000000200 */
[C---:B------:R-:W-:Y:S08]  /*45a0*/  HMMA.16816.F32.BF16 R24, R56.reuse, R60, R24 ;  /* 0x0000003c3818723c */ /* 0x040ff00000041818 */
[----:B------:R-:W-:Y:S01]  /*45b0*/  HMMA.16816.F32.BF16 R72, R56, R62, R72 ;  /* 0x0000003e3848723c */ /* 0x000fe20000041848 */
[----:B------:R-:W4:Y:S04]  /*45c0*/  LDSM.16.M88.4 R56, [R166+0xd000] ;  /* 0x00d00000a638783b */ /* 0x000f280000000200 */
[----:B------:R-:W5:Y:S03]  /*45d0*/  LDSM.16.M88.4 R60, [R166+0xc800] ;  /* 0x00c80000a63c783b */ /* 0x000f660000000200 */
[C---:B------:R-:W-:Y:S08]  /*45e0*/  HMMA.16816.F32.BF16 R32, R16.reuse, R52, R32 ;  /* 0x000000341020723c */ /* 0x040ff00000041820 */
[C---:B------:R-:W-:Y:S01]  /*45f0*/  HMMA.16816.F32.BF16 R28, R16.reuse, R54, R28 ;  /* 0x00000036101c723c */ /* 0x040fe2000004181c */
[----:B------:R-:W5:Y:S07]  /*4600*/  LDSM.16.M88.4 R52, [R166+0xd800] ;  /* 0x00d80000a634783b */ /* 0x000f6e0000000200 */
[C---:B---3--:R-:W-:Y:S08]  /*4610*/  HMMA.16816.F32.BF16 R24, R16.reuse, R20, R24 ;  /* 0x000000141018723c */ /* 0x048ff00000041818 */
[----:B------:R-:W-:Y:S01]  /*4620*/  HMMA.16816.F32.BF16 R72, R16, R22, R72 ;  /* 0x000000161048723c */ /* 0x000fe20000041848 */
[----:B------:R-:W-:Y:S04]  /*4630*/  LDSM.16.M88.4 R20, [R88+0x4000] ;  /* 0x004000005814783b */ /* 0x000fe80000000200 */
        /* <DEDUP_REMOVED lines=8> */
[C---:B------:R-:W-:Y:S01]  /*46c0*/  HMMA.16816.F32.BF16 R44, R76.reuse, R14, R44 ;  /* 0x0000000e4c2c723c */ /* 0x040fe2000004182c */
[----:B------:R-:W1:Y:S07]  /*46d0*/  LDSM.16.M88.4 R12, [R86+0xc800] ;  /* 0x00c80000560c783b */ /* 0x000e6e0000000200 */
[C---:B------:R-:W-:Y:S08]  /*46e0*/  HMMA.16816.F32.BF16 R24, R76.reuse, R80, R24 ;  /* 0x000000504c18723c */ /* 0x040ff00000041818 */
[----:B------:R-:W-:Y:S08]  /*46f0*/  HMMA.16816.F32.BF16 R72, R76, R82, R72 ;  /* 0x000000524c48723c */ /* 0x000ff00000041848 */
[C---:B----4-:R-:W-:Y:S08]  /*4700*/  HMMA.16816.F32.BF16 R32, R68.reuse, R56, R32 ;  /* 0x000000384420723c */ /* 0x050ff00000041820 */
[C---:B------:R-:W-:Y:S01]  /*4710*/  HMMA.16816.F32.BF16 R28, R68.reuse, R58, R28 ;  /* 0x0000003a441c723c */ /* 0x040fe2000004181c */
[----:B------:R-:W3:Y:S07]  /*4720*/  LDSM.16.M88.4 R56, [R91+UR5+0xe000] ;  /* 0x00e000055b38783b */ /* 0x000eee0008000200 */
[C---:B-----5:R-:W-:Y:S08]  /*4730*/  HMMA.16816.F32.BF16 R40, R68.reuse, R60, R40 ;  /* 0x0000003c4428723c */ /* 0x060ff00000041828 */
[C---:B------:R-:W-:Y:S08]  /*4740*/  HMMA.16816.F32.BF16 R36, R68.reuse, R62, R36 ;  /* 0x0000003e4424723c */ /* 0x040ff00000041824 */
[C---:B------:R-:W-:Y:S08]  /*4750*/  HMMA.16816.F32.BF16 R48, R68.reuse, R64, R48 ;  /* 0x000000404430723c */ /* 0x040ff00000041830 */
[C---:B------:R-:W-:Y:S01]  /*4760*/  HMMA.16816.F32.BF16 R44, R68.reuse, R66, R44 ;  /* 0x00000042442c723c */ /* 0x040fe2000004182c */
[----:B------:R-:W-:Y:S07]  /*4770*/  LDSM.16.M88.4 R64, [R166+0xe000] ;  /* 0x00e00000a640783b */ /* 0x000fee0000000200 */
[C---:B------:R-:W-:Y:S01]  /*4780*/  HMMA.16816.F32.BF16 R60, R68.reuse, R52, R24 ;  /* 0x00000034443c723c */ /* 0x040fe20000041818 */
[----:B------:R-:W-:Y:S07]  /*4790*/  LDSM.16.M88.4 R24, [R91+UR5+0xe800] ;  /* 0x00e800055b18783b */ /* 0x000fee0008000200 */
        /* <DEDUP_REMOVED lines=8> */
[----:B------:R-:W1:Y:S04]  /*4820*/  LDSM.16.M88.4 R12, [R91+UR5+0xf800] ;  /* 0x00f800055b0c783b */ /* 0x000e680008000200 */
[----:B------:R-:W-:Y:S03]  /*4830*/  LDSM.16.M88.4 R88, [R88+0x6000] ;  /* 0x006000005858783b */ /* 0x000fe60000000200 */
[C---:B------:R-:W-:Y:S08]  /*4840*/  HMMA.16816.F32.BF16 R48, R20.reuse, R16, R48 ;  /* 0x000000101430723c */ /* 0x040ff00000041830 */
[C---:B------:R-:W-:Y:S01]  /*4850*/  HMMA.16816.F32.BF16 R44, R20.reuse, R18, R44 ;  /* 0x00000012142c723c */ /* 0x040fe2000004182c */
[----:B------:R-:W4:Y:S07]  /*4860*/  LDSM.16.M88.4 R16, [R87+0xe000] ;  /* 0x00e000005710783b */ /* 0x000f2e0000000200 */
[C---:B------:R-:W-:Y:S08]  /*4870*/  HMMA.16816.F32.BF16 R60, R20.reuse, R4, R60 ;  /* 0x00000004143c723c */ /* 0x040ff0000004183c */
[----:B------:R-:W-:Y:S01]  /*4880*/  HMMA.16816.F32.BF16 R72, R20, R6, R72 ;  /* 0x000000061448723c */ /* 0x000fe20000041848 */
[----:B------:R-:W5:Y:S04]  /*4890*/  LDSM.16.M88.4 R20, [R87+0xf000] ;  /* 0x00f000005714783b */ /* 0x000f680000000200 */
[----:B------:R-:W5:Y:S03]  /*48a0*/  LDSM.16.M88.4 R4, [R87+0xe800] ;  /* 0x00e800005704783b */ /* 0x000f660000000200 */
[C---:B---3--:R-:W-:Y:S08]  /*48b0*/  HMMA.16816.F32.BF16 R48, R92.reuse, R56, R48 ;  /* 0x000000385c30723c */ /* 0x048ff00000041830 */
[C---:B------:R-:W-:Y:S01]  /*48c0*/  HMMA.16816.F32.BF16 R44, R92.reuse, R58, R44 ;  /* 0x0000003a5c2c723c */ /* 0x040fe2000004182c */
[----:B------:R-:W3:Y:S07]  /*48d0*/  LDSM.16.M88.4 R56, [R87+0xf800] ;  /* 0x00f800005738783b */ /* 0x000eee0000000200 */
[C---:B--2---:R-:W-:Y:S08]  /*48e0*/  HMMA.16816.F32.BF16 R32, R92.reuse, R8, R32 ;  /* 0x000000085c20723c */ /* 0x044ff00000041820 */
[C---:B------:R-:W-:Y:S08]  /*48f0*/  HMMA.16816.F32.BF16 R40, R92.reuse, R24, R40 ;  /* 0x000000185c28723c */ /* 0x040ff00000041828 */
[C---:B------:R-:W-:Y:S01]  /*4900*/  HMMA.16816.F32.BF16 R36, R92.reuse, R26, R36 ;  /* 0x0000001a5c24723c */ /* 0x040fe20000041824 */
[----:B------:R-:W-:Y:S07]  /*4910*/  LDSM.16.M88.4 R24, [R166+0xe800] ;  /* 0x00e80000a618783b */ /* 0x000fee0000000200 */
[C---:B-1----:R-:W-:Y:S08]  /*4920*/  HMMA.16816.F32.BF16 R60, R92.reuse, R12, R60 ;  /* 0x0000000c5c3c723c */ /* 0x042ff0000004183c */
[C---:B------:R-:W-:Y:S01]  /*4930*/  HMMA.16816.F32.BF16 R72, R92.reuse, R14, R72 ;  /* 0x0000000e5c48723c */ /* 0x040fe20000041848 */
[----:B------:R-:W1:Y:S07]  /*4940*/  LDSM.16.M88.4 R12, [R166+0xf000] ;  /* 0x00f00000a60c783b */ /* 0x000e6e0000000200 */
[----:B------:R-:W-:Y:S01]  /*4950*/  HMMA.16816.F32.BF16 R28, R92, R10, R28 ;  /* 0x0000000a5c1c723c */ /* 0x000fe2000004181c */
[----:B------:R-:W2:Y:S07]  /*4960*/  LDSM.16.M88.4 R8, [R166+0xf800] ;  /* 0x00f80000a608783b */ /* 0x000eae0000000200 */
[C---:B----4-:R-:W-:Y:S08]  /*4970*/  HMMA.16816.F32.BF16 R48, R52.reuse, R16, R48 ;  /* 0x000000103430723c */ /* 0x050ff00000041830 */
[C---:B------:R-:W-:Y:S01]  /*4980*/  HMMA.16816.F32.BF16 R44, R52.reuse, R18, R44 ;  /* 0x00000012342c723c */ /* 0x040fe2000004182c */
[----:B------:R-:W4:Y:S07]  /*4990*/  LDSM.16.M88.4 R16, [R86+0xe000] ;  /* 0x00e000005610783b */ /* 0x000f2e0000000200 */
[C---:B-----5:R-:W-:Y:S01]  /*49a0*/  HMMA.16816.F32.BF16 R32, R52.reuse, R20, R32 ;  /* 0x000000143420723c */ /* 0x060fe20000041820 */
[----:B------:R-:W5:Y:S07]  /*49b0*/  S2R R20, SR_CTAID.X ;  /* 0x0000000000147919 */ /* 0x000f6e0000002500 */
[C---:B------:R-:W-:Y:S01]  /*49c0*/  HMMA.16816.F32.BF16 R76, R52.reuse, R4, R40 ;  /* 0x00000004344c723c */ /* 0x040fe20000041828 */
[----:B------:R-:W-:Y:S07]  /*49d0*/  LDSM.16.M88.4 R40, [R86+0xe800] ;  /* 0x00e800005628783b */ /* 0x000fee0000000200 */
[C---:B------:R-:W-:Y:S01]  /*49e0*/  HMMA.16816.F32.BF16 R36, R52.reuse, R6, R36 ;  /* 0x000000063424723c */ /* 0x040fe20000041824 */
[----:B------:R-:W4:Y:S07]  /*49f0*/  LDSM.16.M88.4 R4, [R86+0xf000] ;  /* 0x00f000005604783b */ /* 0x000f2e0000000200 */
[C---:B---3--:R-:W-:Y:S08]  /*4a00*/  HMMA.16816.F32.BF16 R60, R52.reuse, R56, R60 ;  /* 0x00000038343c723c */ /* 0x048ff0000004183c */
[----:B------:R-:W-:Y:S08]  /*4a10*/  HMMA.16816.F32.BF16 R72, R52, R58, R72 ;  /* 0x0000003a3448723c */ /* 0x000ff00000041848 */
[C---:B------:R-:W-:Y:S08]  /*4a20*/  HMMA.16816.F32.BF16 R48, R68.reuse, R64, R48 ;  /* 0x000000404430723c */ /* 0x040ff00000041830 */
[C---:B-1----:R-:W-:Y:S08]  /*4a30*/  HMMA.16816.F32.BF16 R32, R68.reuse, R12, R32 ;  /* 0x0000000c4420723c */ /* 0x042ff00000041820 */
[----:B--2---:R-:W-:Y:S01]  /*4a40*/  HMMA.16816.F32.BF16 R60, R68, R8, R60 ;  /* 0x00000008443c723c */ /* 0x004fe2000004183c */
[----:B------:R-:W-:-:S02]  /*4a50*/  SHF.R.U32.HI R8, RZ, 0x2, R213 ;  /* 0x00000002ff087819 */ /* 0x000fc400000116d5 */
[----:B------:R-:W-:Y:S02]  /*4a60*/  LOP3.LUT R9, R215, 0x1f0, RZ, 0xc0, !PT ;  /* 0x000001f0d7097812 */ /* 0x000fe400078ec0ff */
[----:B------:R-:W-:-:S03]  /*4a70*/  LOP3.LUT R8, R8, 0x7, RZ, 0xc0, !PT ;  /* 0x0000000708087812 */ /* 0x000fc600078ec0ff */
[----:B------:R-:W-:Y:S01]  /*4a80*/  HMMA.16816.F32.BF16 R72, R68, R10, R72 ;  /* 0x0000000a4448723c */ /* 0x000fe20000041848 */
[----:B------:R-:W-:Y:S02]  /*4a90*/  IMAD.U32 R10, RZ, RZ, UR15 ;  /* 0x0000000fff0a7e24 */ /* 0x000fe4000f8e00ff */
[----:B-----5:R-:W-:Y:S02]  /*4aa0*/  IMAD R9, R20, 0x40, R9 ;  /* 0x0000004014097824 */ /* 0x020fe400078e0209 */
[----:B------:R-:W-:Y:S02]  /*4ab0*/  IMAD R10, R10, 0x40, R185 ;  /* 0x000000400a0a7824 */ /* 0x000fe400078e02b9 */
[----:B------:R-:W-:Y:S01]  /*4ac0*/  IMAD.IADD R9, R8, 0x1, R9 ;  /* 0x0000000108097824 */ /* 0x000fe200078e0209 */
[----:B------:R-:W-:Y:S01]  /*4ad0*/  HMMA.16816.F32.BF16 R28, R52, R22, R28 ;  /* 0x00000016341c723c */ /* 0x000fe2000004181c */
[----:B------:R-:W-:Y:S02]  /*4ae0*/  VIADD R11, R10, UR20 ;  /* 0x000000140a0b7c36 */ /* 0x000fe40008000000 */
[----:B------:R-:W-:-:S02]  /*4af0*/  VIADD R232, R9, UR27 ;  /* 0x0000001b09e87c36 */ /* 0x000fc40008000000 */
[C---:B------:R-:W-:Y:S02]  /*4b00*/  VIADD R8, R10.reuse, 0x38 ;  /* 0x000000380a087836 */ /* 0x040fe40000000000 */
[----:B------:R-:W-:Y:S01]  /*4b10*/  VIADD R21, R10, 0x1 ;  /* 0x000000010a157836 */ /* 0x000fe20000000000 */
[C---:B------:R-:W-:Y:S01]  /*4b20*/  HMMA.16816.F32.BF16 R36, R68.reuse, R26, R36 ;  /* 0x0000001a4424723c */ /* 0x040fe20000041824 */
[----:B------:R-:W-:Y:S02]  /*4b30*/  VIADD R12, R8, UR20 ;  /* 0x00000014080c7c36 */ /* 0x000fe40008000000 */
[C---:B------:R-:W-:Y:S02]  /*4b40*/  VIADD R13, R10.reuse, 0x11 ;  /* 0x000000110a0d7836 */ /* 0x040fe40000000000 */
[----:B------:R-:W-:Y:S01]  /*4b50*/  VIADD R23, R10, 0x28 ;  /* 0x000000280a177836 */ /* 0x000fe20000000000 */
[--C-:B------:R-:W-:Y:S01]  /*4b60*/  IADD3 R26, PT, PT, R232, 0x30, -R12.reuse ;  /* 0x00000030e81a7810 */ /* 0x100fe20007ffe80c */
[----:B------:R-:W-:Y:S01]  /*4b70*/  VIADD R22, R10, 0x29 ;  /* 0x000000290a167836 */ /* 0x000fe20000000000 */
[----:B------:R-:W-:Y:S01]  /*4b80*/  HMMA.16816.F32.BF16 R76, R68, R24, R76 ;  /* 0x00000018444c723c */ /* 0x000fe2000004184c */
[----:B------:R-:W-:Y:S01]  /*4b90*/  IADD3 R24, PT, PT, R232, 0x2f, -R12 ;  /* 0x0000002fe8187810 */ /* 0x000fe20007ffe80c */
[----:B------:R-:W-:Y:S01]  /*4ba0*/  VIADD R25, R10, 0x21 ;  /* 0x000000210a197836 */ /* 0x000fe20000000000 */
[----:B------:R-:W-:-:S02]  /*4bb0*/  IABS R26, R26 ;  /* 0x0000001a001a7213 */ /* 0x000fc40000000000 */
[----:B------:R-:W-:Y:S02]  /*4bc0*/  IABS R24, R24 ;  /* 0x0000001800187213 */ /* 0x000fe40000000000 */
[----:B------:R-:W-:Y:S01]  /*4bd0*/  I2FP.F32.S32 R26, R26 ;  /* 0x0000001a001a7245 */ /* 0x000fe20000201400 */
[C---:B----4-:R-:W-:Y:S01]  /*4be0*/  HMMA.16816.F32.BF16 R48, R88.reuse, R16, R48 ;  /* 0x000000105830723c */ /* 0x050fe20000041830 */
[----:B------:R-:W-:Y:S01]  /*4bf0*/  I2FP.F32.S32 R24, R24 ;  /* 0x0000001800187245 */ /* 0x000fe20000201400 */
[----:B------:R-:W-:Y:S01]  /*4c00*/  VIADD R16, R10, 0x8 ;  /* 0x000000080a107836 */ /* 0x000fe20000000000 */
[--C-:B------:R-:W-:Y:S01]  /*4c10*/  IADD3 R27, PT, PT, R232, 0x37, -R12.reuse ;  /* 0x00000037e81b7810 */ /* 0x100fe20007ffe80c */
[----:B------:R-:W-:Y:S01]  /*4c20*/  VIADD R17, R10, 0x30 ;  /* 0x000000300a117836 */ /* 0x000fe20000000000 */
[C---:B------:R-:W-:Y:S02]  /*4c30*/  IADD3 R198, PT, PT, R232.reuse, 0x18, -R12 ;  /* 0x00000018e8c67810 */ /* 0x040fe40007ffe80c */
[----:B------:R-:W-:Y:S01]  /*4c40*/  IABS R27, R27 ;  /* 0x0000001b001b7213 */ /* 0x000fe20000000000 */
[----:B------:R-:W-:Y:S01]  /*4c50*/  HMMA.16816.F32.BF16 R32, R88, R4, R32 ;  /* 0x000000045820723c */ /* 0x000fe20000041820 */
[----:B------:R-:W-:Y:S01]  /*4c60*/  IMAD.IADD R4, R232, 0x1, -R11 ;  /* 0x00000001e8047824 */ /* 0x000fe200078e0a0b */
[----:B------:R-:W-:-:S02]  /*4c70*/  IABS R198, R198 ;  /* 0x000000c600c67213 */ /* 0x000fc40000000000 */
[----:B------:R-:W-:Y:S02]  /*4c80*/  I2FP.F32.S32 R27, R27 ;  /* 0x0000001b001b7245 */ /* 0x000fe40000201400 */
[----:B------:R-:W-:Y:S02]  /*4c90*/  IABS R4, R4 ;  /* 0x0000000400047213 */ /* 0x000fe40000000000 */
[C---:B------:R-:W-:Y:S01]  /*4ca0*/  HMMA.16816.F32.BF16 R44, R68.reuse, R66, R44 ;  /* 0x00000042442c723c */ /* 0x040fe2000004182c */
[----:B------:R-:W-:Y:S02]  /*4cb0*/  I2FP.F32.S32 R198, R198 ;  /* 0x000000c600c67245 */ /* 0x000fe40000201400 */
[----:B------:R-:W-:Y:S01]  /*4cc0*/  I2FP.F32.S32 R4, R4 ;  /* 0x0000000400047245 */ /* 0x000fe20000201400 */
[----:B------:R-:W-:Y:S01]  /*4cd0*/  FFMA.FTZ R27, R27, -UR6, R49 ;  /* 0x800000061b1b7c23 */ /* 0x000fe20008010031 */
[C-C-:B------:R-:W-:Y:S02]  /*4ce0*/  IADD3 R52, PT, PT, R232.reuse, 0x17, -R12.reuse ;  /* 0x00000017e8347810 */ /* 0x140fe40007ffe80c */
[----:B------:R-:W-:Y:S01]  /*4cf0*/  IADD3 R49, PT, PT, R232, 0xf, -R12 ;  /* 0x0000000fe8317810 */ /* 0x000fe20007ffe80c */
[----:B------:R-:W-:Y:S01]  /*4d00*/  HMMA.16816.F32.BF16 R28, R68, R14, R28 ;  /* 0x0000000e441c723c */ /* 0x000fe2000004181c */
[----:B------:R-:W-:Y:S01]  /*4d10*/  FFMA.FTZ R48, R4, -UR6, R48 ;  /* 0x8000000604307c23 */ /* 0x000fe20008010030 */
[----:B------:R-:W-:Y:S01]  /*4d20*/  IADD3 R4, PT, PT, R232, 0x1f, -R12 ;  /* 0x0000001fe8047810 */ /* 0x000fe20007ffe80c */
[----:B------:R-:W-:Y:S01]  /*4d30*/  FFMA.FTZ R198, R198, -UR6, R32 ;  /* 0x80000006c6c67c23 */ /* 0x000fe20008010020 */
[C---:B------:R-:W-:Y:S01]  /*4d40*/  VIADD R32, R10.reuse, 0x20 ;  /* 0x000000200a207836 */ /* 0x040fe20000000000 */
[----:B------:R-:W-:Y:S01]  /*4d50*/  IABS R52, R52 ;  /* 0x0000003400347213 */ /* 0x000fe20000000000 */
[----:B------:R-:W-:Y:S01]  /*4d60*/  VIADD R15, R10, 0x31 ;  /* 0x000000310a0f7836 */ /* 0x000fe20000000000 */
[----:B------:R-:W-:Y:S01]  /*4d70*/  IABS R4, R4 ;  /* 0x0000000400047213 */ /* 0x000fe20000000000 */
[----:B------:R-:W-:Y:S01]  /*4d80*/  HMMA.16816.F32.BF16 R36, R88, R42, R36 ;  /* 0x0000002a5824723c */ /* 0x000fe20000041824 */
[----:B------:R-:W-:Y:S01]  /*4d90*/  IADD3 R43, PT, PT, R232, 0x28, -R12 ;  /* 0x00000028e82b7810 */ /* 0x000fe20007ffe80c */
[----:B------:R-:W-:Y:S01]  /*4da0*/  VIADD R14, R10, 0x39 ;  /* 0x000000390a0e7836 */ /* 0x000fe20000000000 */
[----:B------:R-:W-:-:S02]  /*4db0*/  I2FP.F32.S32 R4, R4 ;  /* 0x0000000400047245 */ /* 0x000fc40000201400 */
[C-C-:B------:R-:W-:Y:S02]  /*4dc0*/  IADD3 R42, PT, PT, R232.reuse, 0x27, -R12.reuse ;  /* 0x00000027e82a7810 */ /* 0x140fe40007ffe80c */
[----:B------:R-:W-:Y:S01]  /*4dd0*/  IABS R43, R43 ;  /* 0x0000002b002b7213 */ /* 0x000fe20000000000 */
[C---:B------:R-:W-:Y:S01]  /*4de0*/  HMMA.16816.F32.BF16 R76, R88.reuse, R40, R76 ;  /* 0x00000028584c723c */ /* 0x040fe2000004184c */
[----:B------:R-:W-:Y:S01]  /*4df0*/  IADD3 R40, PT, PT, R232, 0x20, -R12 ;  /* 0x00000020e8287810 */ /* 0x000fe20007ffe80c */
[C---:B------:R-:W-:Y:S01]  /*4e00*/  VIADD R41, R10.reuse, 0x18 ;  /* 0x000000180a297836 */ /* 0x040fe20000000000 */
[----:B------:R-:W-:Y:S02]  /*4e10*/  IABS R42, R42 ;  /* 0x0000002a002a7213 */ /* 0x000fe40000000000 */
[----:B------:R-:W-:Y:S02]  /*4e20*/  IABS R40, R40 ;  /* 0x0000002800287213 */ /* 0x000fe40000000000 */
[----:B------:R-:W-:Y:S01]  /*4e30*/  I2FP.F32.S32 R43, R43 ;  /* 0x0000002b002b7245 */ /* 0x000fe20000201400 */
[C---:B------:R-:W-:Y:S01]  /*4e40*/  HMMA.16816.F32.BF16 R44, R88.reuse, R18, R44 ;  /* 0x00000012582c723c */ /* 0x040fe2000004182c */
[----:B------:R-:W-:Y:S01]  /*4e50*/  I2FP.F32.S32 R40, R40 ;  /* 0x0000002800287245 */ /* 0x000fe20000201400 */
[C---:B------:R-:W-:Y:S01]  /*4e60*/  VIADD R18, R10.reuse, 0x9 ;  /* 0x000000090a127836 */ /* 0x040fe20000000000 */
[----:B------:R-:W-:Y:S01]  /*4e70*/  I2FP.F32.S32 R42, R42 ;  /* 0x0000002a002a7245 */ /* 0x000fe20000201400 */
[----:B------:R-:W-:Y:S01]  /*4e80*/  VIADD R19, R10, 0x10 ;  /* 0x000000100a137836 */ /* 0x000fe20000000000 */
[----:B------:R-:W-:Y:S01]  /*4e90*/  I2FP.F32.S32 R52, R52 ;  /* 0x0000003400347245 */ /* 0x000fe20000201400 */
[----:B------:R-:W-:Y:S01]  /*4ea0*/  FFMA.FTZ R40, R40, -UR6, R36 ;  /* 0x8000000628287c23 */ /* 0x000fe20008010024 */
[----:B------:R-:W-:Y:S01]  /*4eb0*/  FFMA.FTZ R36, R4, -UR6, R37 ;  /* 0x8000000604247c23 */ /* 0x000fe20008010025 */
[----:B------:R-:W-:Y:S01]  /*4ec0*/  HMMA.16816.F32.BF16 R28, R88, R6, R28 ;  /* 0x00000006581c723c */ /* 0x000fe2000004181c */
[----:B------:R-:W1:Y:S01]  /*4ed0*/  LDSM.16.M88.4 R4, [R86+0xf800] ;  /* 0x00f800005604783b */ /* 0x000e620000000200 */
[----:B------:R-:W-:-:S02]  /*4ee0*/  VIADD R37, R10, 0x19 ;  /* 0x000000190a257836 */ /* 0x000fc40000000000 */
[----:B------:R-:W-:Y:S01]  /*4ef0*/  FFMA.FTZ R43, R43, -UR6, R76 ;  /* 0x800000062b2b7c23 */ /* 0x000fe2000801004c */
[----:B------:R-:W-:Y:S01]  /*4f00*/  FFMA.FTZ R42, R42, -UR6, R77 ;  /* 0x800000062a2a7c23 */ /* 0x000fe2000801004d */
[----:B------:R-:W-:Y:S01]  /*4f10*/  FFMA.FTZ R33, R52, -UR6, R33 ;  /* 0x8000000634217c23 */ /* 0x000fe20008010021 */
[----:B------:R-:W-:Y:S01]  /*4f20*/  IADD3 R58, PT, PT, R232, 0x8, -R12 ;  /* 0x00000008e83a7810 */ /* 0x000fe20007ffe80c */
[----:B------:R-:W-:-:S04]  /*4f30*/  DEPBAR.LE SB0, 0x0 ;  /* 0x000080000000791a */ /* 0x000fc80000000000 */
[----:B------:R-:W-:Y:S01]  /*4f40*/  FFMA.FTZ R26, R26, -UR6, R44 ;  /* 0x800000061a1a7c23 */ /* 0x000fe2000801002c */
[----:B------:R-:W-:Y:S01]  /*4f50*/  FFMA.FTZ R24, R24, -UR6, R45 ;  /* 0x8000000618187c23 */ /* 0x000fe2000801002d */
[C---:B------:R-:W-:Y:S01]  /*4f60*/  VIADD R45, R232.reuse, -UR22 ;  /* 0x80000016e82d7c36 */ /* 0x040fe20008000000 */
[----:B------:R-:W-:Y:S01]  /*4f70*/  IADD3 R56, PT, PT, R232, 0x7, -R12 ;  /* 0x00000007e8387810 */ /* 0x000fe20007ffe80c */
[----:B------:R-:W-:Y:S01]  /*4f80*/  VIADD R44, R9, UR23 ;  /* 0x00000017092c7c36 */ /* 0x000fe20008000000 */
[----:B------:R-:W-:Y:S02]  /*4f90*/  IABS R58, R58 ;  /* 0x0000003a003a7213 */ /* 0x000fe40000000000 */
[C---:B------:R-:W-:Y:S02]  /*4fa0*/  ISETP.GT.AND P0, PT, R45.reuse, R10, PT ;  /* 0x0000000a2d00720c */ /* 0x040fe40003f04270 */
[----:B------:R-:W-:Y:S02]  /*4fb0*/  VIADDMNMX R231, R44, 0x1, R230, PT ;  /* 0x000000012ce77846 */ /* 0x000fe400038001e6 */
[----:B------:R-:W-:-:S02]  /*4fc0*/  ISETP.GT.AND P4, PT, R45, R21, PT ;  /* 0x000000152d00720c */ /* 0x000fc40003f84270 */
[----:B------:R-:W-:Y:S02]  /*4fd0*/  ISETP.GE.AND P1, PT, R10, R231, PT ;  /* 0x000000e70a00720c */ /* 0x000fe40003f26270 */
[----:B------:R-:W-:Y:S02]  /*4fe0*/  FSEL R9, R48, -INF , !P0 ;  /* 0xff80000030097808 */ /* 0x000fe40004000000 */
[----:B------:R-:W-:Y:S02]  /*4ff0*/  IADD3 R48, PT, PT, R232, 0x10, -R12 ;  /* 0x00000010e8307810 */ /* 0x000fe40007ffe80c */
[----:B------:R-:W-:Y:S02]  /*5000*/  FSEL R9, R9, -INF , !P1 ;  /* 0xff80000009097808 */ /* 0x000fe40004800000 */
[----:B------:R-:W-:Y:S02]  /*5010*/  FSEL R27, R27, -INF , !P4 ;  /* 0xff8000001b1b7808 */ /* 0x000fe40006000000 */
[----:B------:R-:W-:-:S02]  /*5020*/  ISETP.GT.AND P5, PT, R45, R16, PT ;  /* 0x000000102d00720c */ /* 0x000fc40003fa4270 */
[C---:B------:R-:W-:Y:S02]  /*5030*/  ISETP.GT.AND P2, PT, R45.reuse, R18, PT ;  /* 0x000000122d00720c */ /* 0x040fe40003f44270 */
[C---:B------:R-:W-:Y:S02]  /*5040*/  ISETP.GT.AND P3, PT, R45.reuse, R19, PT ;  /* 0x000000132d00720c */ /* 0x040fe40003f64270 */
[C---:B------:R-:W-:Y:S01]  /*5050*/  ISETP.GT.AND P6, PT, R45.reuse, R13, PT ;  /* 0x0000000d2d00720c */ /* 0x040fe20003fc4270 */
[----:B-1----:R-:W-:Y:S01]  /*5060*/  HMMA.16816.F32.BF16 R60, R88, R4, R60 ;  /* 0x00000004583c723c */ /* 0x002fe2000004183c */
[C---:B------:R-:W-:Y:S02]  /*5070*/  ISETP.GT.AND P0, PT, R45.reuse, R41, PT ;  /* 0x000000292d00720c */ /* 0x040fe40003f04270 */
[C---:B------:R-:W-:Y:S02]  /*5080*/  ISETP.GT.AND P1, PT, R45.reuse, R37, PT ;  /* 0x000000252d00720c */ /* 0x040fe40003f24270 */
[----:B------:R-:W-:-:S02]  /*5090*/  ISETP.GT.AND P4, PT, R45, R32, PT ;  /* 0x000000202d00720c */ /* 0x000fc40003f84270 */
[----:B------:R-:W-:Y:S01]  /*50a0*/  IABS R48, R48 ;  /* 0x0000003000307213 */ /* 0x000fe20000000000 */
[----:B------:R-:W-:Y:S01]  /*50b0*/  HMMA.16816.F32.BF16 R72, R88, R6, R72 ;  /* 0x000000065848723c */ /* 0x000fe20000041848 */
[----:B------:R-:W-:Y:S02]  /*50c0*/  FSEL R26, R26, -INF , !P5 ;  /* 0xff8000001a1a7808 */ /* 0x000fe40006800000 */
[----:B------:R-:W-:Y:S02]  /*50d0*/  FSEL R24, R24, -INF , !P2 ;  /* 0xff80000018187808 */ /* 0x000fe40005000000 */
[----:B------:R-:W-:Y:S02]  /*50e0*/  FSEL R43, R43, -INF , !P3 ;  /* 0xff8000002b2b7808 */ /* 0x000fe40005800000 */
        /* <DEDUP_REMOVED lines=8> */
[C---:B------:R-:W-:Y:S01]  /*5170*/  ISETP.GT.AND P0, PT, R45.reuse, R15, PT ;  /* 0x0000000f2d00720c */ /* 0x040fe20003f04270 */
[----:B------:R-:W-:Y:S01]  /*5180*/  BAR.SYNC.DEFER_BLOCKING 0x0 ;  /* 0x0000000000007b1d */ /* 0x000fe20000010000 */
[C---:B------:R-:W-:Y:S02]  /*5190*/  ISETP.GT.AND P1, PT, R45.reuse, R8, PT ;  /* 0x000000082d00720c */ /* 0x040fe40003f24270 */
[----:B------:R-:W-:Y:S02]  /*51a0*/  ISETP.GT.AND P4, PT, R45, R14, PT ;  /* 0x0000000e2d00720c */ /* 0x000fe40003f84270 */
[----:B------:R-:W-:Y:S02]  /*51b0*/  I2FP.F32.S32 R48, R48 ;  /* 0x0000003000307245 */ /* 0x000fe40000201400 */
[----:B------:R-:W-:Y:S01]  /*51c0*/  IABS R45, R49 ;  /* 0x00000031002d7213 */ /* 0x000fe20000000000 */
[----:B------:R-:W-:Y:S01]  /*51d0*/  VIADD R49, R232, 0x8 ;  /* 0x00000008e8317836 */ /* 0x000fe20000000000 */
[----:B------:R-:W-:Y:S01]  /*51e0*/  VIADDMNMX R230, R44, 0x9, R230, PT ;  /* 0x000000092ce67846 */ /* 0x000fe200038001e6 */
[----:B------:R-:W-:Y:S01]  /*51f0*/  FFMA.FTZ R48, R48, -UR6, R28 ;  /* 0x8000000630307c23 */ /* 0x000fe2000801001c */
[----:B------:R-:W-:Y:S01]  /*5200*/  I2FP.F32.S32 R200, R45 ;  /* 0x0000002d00c87245 */ /* 0x000fe20000201400 */
[----:B------:R-:W-:Y:S01]  /*5210*/  VIADD R28, R49, -UR22 ;  /* 0x80000016311c7c36 */ /* 0x000fe20008000000 */
[----:B------:R-:W-:Y:S01]  /*5220*/  FSEL R197, R33, -INF , !P5 ;  /* 0xff80000021c57808 */ /* 0x000fe20006800000 */
[C---:B------:R-:W-:Y:S01]  /*5230*/  IMAD.IADD R57, R49.reuse, 0x1, -R11 ;  /* 0x0000000131397824 */ /* 0x040fe200078e0a0b */
[----:B------:R-:W-:Y:S01]  /*5240*/  FSEL R199, R48, -INF , !P2 ;  /* 0xff80000030c77808 */ /* 0x000fe20005000000 */
[----:B------:R-:W-:Y:S01]  /*5250*/  FFMA.FTZ R200, R200, -UR6, R29 ;  /* 0x80000006c8c87c23 */ /* 0x000fe2000801001d */
[----:B------:R-:W-:Y:S01]  /*5260*/  ISETP.GT.AND P5, PT, R28, R10, PT ;  /* 0x0000000a1c00720c */ /* 0x000fe20003fa4270 */
[----:B------:R-:W-:Y:S01]  /*5270*/  IMAD.IADD R33, R49, 0x1, -R12 ;  /* 0x0000000131217824 */ /* 0x000fe200078e0a0c */
[----:B------:R-:W-:-:S02]  /*5280*/  ISETP.GE.AND P2, PT, R10, R230, PT ;  /* 0x000000e60a00720c */ /* 0x000fc40003f46270 */
        /* <DEDUP_REMOVED lines=13> */
[--C-:B------:R-:W-:Y:S01]  /*5360*/  IADD3 R29, PT, PT, R49, -0x1, -R12.reuse ;  /* 0xffffffff311d7810 */ /* 0x100fe20007ffe80c */
[C-C-:B------:R-:W-:Y:S01]  /*5370*/  IMAD.IADD R49, R232.reuse, 0x1, -R12.reuse ;  /* 0x00000001e8317824 */ /* 0x140fe200078e0a0c */
[----:B------:R-:W-:Y:S02]  /*5380*/  IADD3 R12, PT, PT, R232, -0x1, -R12 ;  /* 0xffffffffe80c7810 */ /* 0x000fe40007ffe80c */
[----:B------:R-:W-:Y:S02]  /*5390*/  IABS R57, R57 ;  /* 0x0000003900397213 */ /* 0x000fe40000000000 */
[----:B------:R-:W-:Y:S02]  /*53a0*/  IABS R56, R56 ;  /* 0x0000003800387213 */ /* 0x000fe40000000000 */
[----:B------:R-:W-:-:S02]  /*53b0*/  IABS R49, R49 ;  /* 0x0000003100317213 */ /* 0x000fc40000000000 */
        /* <DEDUP_REMOVED lines=10> */
[----:B------:R-:W-:Y:S01]  /*5460*/  IABS R54, R54 ;  /* 0x0000003600367213 */ /* 0x000fe20000000000 */
[----:B------:R-:W-:Y:S01]  /*5470*/  FFMA.FTZ R49, R49, -UR6, R72 ;  /* 0x8000000631317c23 */ /* 0x000fe20008010048 */
[----:B------:R-:W-:Y:S01]  /*5480*/  I2FP.F32.S32 R55, R55 ;  /* 0x0000003700377245 */ /* 0x000fe20000201400 */
[----:B------:R-:W-:Y:S01]  /*5490*/  FFMA.FTZ R12, R12, -UR6, R73 ;  /* 0x800000060c0c7c23 */ /* 0x000fe20008010049 */
[----:B------:R-:W-:-:S02]  /*54a0*/  IABS R53, R53 ;  /* 0x0000003500357213 */ /* 0x000fc40000000000 */
[----:B------:R-:W-:Y:S01]  /*54b0*/  I2FP.F32.S32 R54, R54 ;  /* 0x0000003600367245 */ /* 0x000fe20000201400 */
[----:B------:R-:W-:Y:S01]  /*54c0*/  FFMA.FTZ R51, R55, -UR6, R51 ;  /* 0x8000000637337c23 */ /* 0x000fe20008010033 */
[----:B------:R-:W-:Y:S02]  /*54d0*/  FSEL R200, R200, -INF , !P3 ;  /* 0xff800000c8c87808 */ /* 0x000fe40005800000 */
[----:B------:R-:W-:Y:S01]  /*54e0*/  ISETP.GT.AND P3, PT, R28, R21, PT ;  /* 0x000000151c00720c */ /* 0x000fe20003f64270 */
[----:B------:R-:W-:Y:S01]  /*54f0*/  FFMA.FTZ R46, R54, -UR6, R46 ;  /* 0x80000006362e7c23 */ /* 0x000fe2000801002e */
[----:B------:R-:W-:Y:S02]  /*5500*/  IABS R52, R52 ;  /* 0x0000003400347213 */ /* 0x000fe40000000000 */
[----:B------:R-:W-:Y:S02]  /*5510*/  I2FP.F32.S32 R53, R53 ;  /* 0x0000003500357245 */ /* 0x000fe40000201400 */
[----:B------:R-:W-:-:S02]  /*5520*/  FSEL R208, R58, -INF , !P6 ;  /* 0xff8000003ad07808 */ /* 0x000fc40007000000 */
[----:B------:R-:W-:Y:S01]  /*5530*/  FSEL R50, R50, -INF , !P5 ;  /* 0xff80000032327808 */ /* 0x000fe20006800000 */
[----:B------:R-:W-:Y:S01]  /*5540*/  FFMA.FTZ R47, R53, -UR6, R47 ;  /* 0x80000006352f7c23 */ /* 0x000fe2000801002f */
[----:B------:R-:W-:Y:S02]  /*5550*/  ISETP.GE.AND P6, PT, R21, R231, PT ;  /* 0x000000e71500720c */ /* 0x000fe40003fc6270 */
[----:B------:R-:W-:Y:S02]  /*5560*/  FSEL R207, R56, -INF , !P0 ;  /* 0xff80000038cf7808 */ /* 0x000fe40004000000 */
[----:B------:R-:W-:Y:S02]  /*5570*/  FSEL R205, R49, -INF , !P1 ;  /* 0xff80000031cd7808 */ /* 0x000fe40004800000 */
[----:B------:R-:W-:Y:S02]  /*5580*/  FSEL R175, R12, -INF , !P4 ;  /* 0xff8000000caf7808 */ /* 0x000fe40006000000 */
[----:B------:R-:W-:-:S02]  /*5590*/  ISETP.GE.AND P0, PT, R21, R230, PT ;  /* 0x000000e61500720c */ /* 0x000fc40003f06270 */
[----:B------:R-:W-:Y:S02]  /*55a0*/  ISETP.GT.AND P1, PT, R28, R16, PT ;  /* 0x000000101c00720c */ /* 0x000fe40003f24270 */
[C---:B------:R-:W-:Y:S02]  /*55b0*/  ISETP.GE.AND P4, PT, R16.reuse, R231, PT ;  /* 0x000000e71000720c */ /* 0x040fe40003f86270 */
[----:B------:R-:W-:Y:S02]  /*55c0*/  ISETP.GE.AND P5, PT, R16, R230, PT ;  /* 0x000000e61000720c */ /* 0x000fe40003fa6270 */
[----:B------:R-:W-:Y:S02]  /*55d0*/  FSEL R51, R51, -INF , !P3 ;  /* 0xff80000033337808 */ /* 0x000fe40005800000 */
[----:B------:R-:W-:Y:S02]  /*55e0*/  IABS R11, R11 ;  /* 0x0000000b000b7213 */ /* 0x000fe40000000000 */
[----:B------:R-:W-:-:S02]  /*55f0*/  I2FP.F32.S32 R52, R52 ;  /* 0x0000003400347245 */ /* 0x000fc40000201400 */
[----:B------:R-:W-:Y:S02]  /*5600*/  FSEL R16, R50, -INF , !P2 ;  /* 0xff80000032107808 */ /* 0x000fe40005000000 */
[----:B------:R-:W-:Y:S01]  /*5610*/  ISETP.GT.AND P2, PT, R28, R18, PT ;  /* 0x000000121c00720c */ /* 0x000fe20003f44270 */
[----:B------:R-:W-:Y:S01]  /*5620*/  FFMA.FTZ R52, R52, -UR6, R78 ;  /* 0x8000000634347c23 */ /* 0x000fe2000801004e */
[----:B------:R-:W-:Y:S02]  /*5630*/  FSEL R27, R27, -INF , !P6 ;  /* 0xff8000001b1b7808 */ /* 0x000fe40007000000 */
[----:B------:R-:W-:Y:S02]  /*5640*/  IABS R7, R7 ;  /* 0x0000000700077213 */ /* 0x000fe40000000000 */
[C---:B------:R-:W-:Y:S02]  /*5650*/  ISETP.GE.AND P6, PT, R18.reuse, R231, PT ;  /* 0x000000e71200720c */ /* 0x040fe40003fc6270 */
[----:B------:R-:W-:Y:S01]  /*5660*/  ISETP.GE.AND P3, PT, R18, R230, PT ;  /* 0x000000e61200720c */ /* 0x000fe20003f66270 */
[----:B------:R-:W-:Y:S01]  /*5670*/  IMAD.MOV.U32 R12, RZ, RZ, R7 ;  /* 0x000000ffff0c7224 */ /* 0x000fe200078e0007 */
[----:B------:R-:W-:-:S02]  /*5680*/  FSEL R18, R51, -INF , !P0 ;  /* 0xff80000033127808 */ /* 0x000fc40004000000 */
[----:B------:R-:W-:Y:S02]  /*5690*/  FSEL R26, R26, -INF , !P4 ;  /* 0xff8000001a1a7808 */ /* 0x000fe40006000000 */
[----:B------:R-:W-:Y:S02]  /*56a0*/  FSEL R21, R46, -INF , !P1 ;  /* 0xff8000002e157808 */ /* 0x000fe40004800000 */
[----:B------:R-:W-:Y:S02]  /*56b0*/  I2FP.F32.S32 R11, R11 ;  /* 0x0000000b000b7245 */ /* 0x000fe40000201400 */
[----:B------:R-:W-:Y:S02]  /*56c0*/  ISETP.GT.AND P0, PT, R28, R19, PT ;  /* 0x000000131c00720c */ /* 0x000fe40003f04270 */
[----:B------:R-:W-:Y:S01]  /*56d0*/  ISETP.GE.AND P4, PT, R19, R231, PT ;  /* 0x000000e71300720c */ /* 0x000fe20003f86270 */
[----:B------:R-:W-:Y:S01]  /*56e0*/  FFMA.FTZ R11, R11, -UR6, R79 ;  /* 0x800000060b0b7c23 */ /* 0x000fe2000801004f */
[----:B------:R-:W-:-:S02]  /*56f0*/  ISETP.GE.AND P1, PT, R19, R230, PT ;  /* 0x000000e61300720c */ /* 0x000fc40003f26270 */
[----:B------:R-:W-:Y:S02]  /*5700*/  FSEL R19, R47, -INF , !P2 ;  /* 0xff8000002f137808 */ /* 0x000fe40005000000 */
[----:B------:R-:W-:Y:S02]  /*5710*/  FSEL R21, R21, -INF , !P5 ;  /* 0xff80000015157808 */ /* 0x000fe40006800000 */
[----:B------:R-:W-:Y:S02]  /*5720*/  FSEL R24, R24, -INF , !P6 ;  /* 0xff80000018187808 */ /* 0x000fe40007000000 */
[----:B------:R-:W-:Y:S02]  /*5730*/  ISETP.GT.AND P5, PT, R28, R13, PT ;  /* 0x0000000d1c00720c */ /* 0x000fe40003fa4270 */
[C---:B------:R-:W-:Y:S02]  /*5740*/  ISETP.GE.AND P6, PT, R13.reuse, R231, PT ;  /* 0x000000e70d00720c */ /* 0x040fe40003fc6270 */
[----:B------:R-:W-:-:S02]  /*5750*/  ISETP.GE.AND P2, PT, R13, R230, PT ;  /* 0x000000e60d00720c */ /* 0x000fc40003f46270 */
[----:B------:R-:W-:Y:S02]  /*5760*/  FSEL R19, R19, -INF , !P3 ;  /* 0xff80000013137808 */ /* 0x000fe40005800000 */
[----:B------:R-:W-:Y:S02]  /*5770*/  FSEL R13, R43, -INF , !P4 ;  /* 0xff8000002b0d7808 */ /* 0x000fe40006000000 */
[----:B------:R-:W-:Y:S02]  /*5780*/  FSEL R52, R52, -INF , !P0 ;  /* 0xff80000034347808 */ /* 0x000fe40004000000 */
[----:B------:R-:W-:Y:S02]  /*5790*/  ISETP.GT.AND P3, PT, R28, R41, PT ;  /* 0x000000291c00720c */ /* 0x000fe40003f64270 */
[C---:B------:R-:W-:Y:S02]  /*57a0*/  ISETP.GE.AND P4, PT, R41.reuse, R231, PT ;  /* 0x000000e72900720c */ /* 0x040fe40003f86270 */
[----:B------:R-:W-:-:S02]  /*57b0*/  ISETP.GE.AND P0, PT, R41, R230, PT ;  /* 0x000000e62900720c */ /* 0x000fc40003f06270 */
        /* <DEDUP_REMOVED lines=8> */
[----:B------:R-:W-:Y:S01]  /*5840*/  ISETP.GE.AND P5, PT, R37, R230, PT ;  /* 0x000000e62500720c */ /* 0x000fe20003fa6270 */
[----:B------:R-:W-:Y:S01]  /*5850*/  IMAD.MOV.U32 R37, RZ, RZ, R4 ;  /* 0x000000ffff257224 */ /* 0x000fe200078e0004 */
[----:B------:R-:W-:Y:S02]  /*5860*/  IABS R6, R6 ;  /* 0x0000000600067213 */ /* 0x000fe40000000000 */
[----:B------:R-:W-:Y:S02]  /*5870*/  FSEL R38, R38, -INF , !P3 ;  /* 0xff80000026267808 */ /* 0x000fe40005800000 */
[----:B------:R-:W-:Y:S02]  /*5880*/  I2FP.F32.S32 R6, R6 ;  /* 0x0000000600067245 */ /* 0x000fe40000201400 */
[----:B------:R-:W-:-:S02]  /*5890*/  I2FP.F32.S32 R37, R37 ;  /* 0x0000002500257245 */ /* 0x000fc40000201400 */
[----:B------:R-:W-:Y:S01]  /*58a0*/  IABS R10, R10 ;  /* 0x0000000a000a7213 */ /* 0x000fe20000000000 */
[----:B------:R-:W-:Y:S01]  /*58b0*/  FFMA.FTZ R34, R6, -UR6, R34 ;  /* 0x8000000606227c23 */ /* 0x000fe20008010022 */
[----:B------:R-:W-:Y:S01]  /*58c0*/  FSEL R6, R38, -INF , !P0 ;  /* 0xff80000026067808 */ /* 0x000fe20004000000 */
[----:B------:R-:W-:Y:S01]  /*58d0*/  FFMA.FTZ R35, R37, -UR6, R35 ;  /* 0x8000000625237c23 */ /* 0x000fe20008010023 */
[----:B------:R-:W-:Y:S02]  /*58e0*/  I2FP.F32.S32 R10, R10 ;  /* 0x0000000a000a7245 */ /* 0x000fe40000201400 */
[----:B------:R-:W-:Y:S02]  /*58f0*/  ISETP.GT.AND P0, PT, R28, R25, PT ;  /* 0x000000191c00720c */ /* 0x000fe40003f04270 */
[----:B------:R-:W-:Y:S01]  /*5900*/  IABS R37, R5 ;  /* 0x0000000500257213 */ /* 0x000fe20000000000 */
[----:B------:R-:W-:Y:S01]  /*5910*/  FFMA.FTZ R10, R10, -UR6, R39 ;  /* 0x800000060a0a7c23 */ /* 0x000fe20008010027 */
[----:B------:R-:W-:-:S02]  /*5920*/  FSEL R35, R35, -INF , !P0 ;  /* 0xff80000023237808 */ /* 0x000fc40004000000 */
[----:B------:R-:W-:Y:S02]  /*5930*/  ISETP.GE.AND P0, PT, R25, R230, PT ;  /* 0x000000e61900720c */ /* 0x000fe40003f06270 */
[----:B------:R-:W-:Y:S02]  /*5940*/  I2FP.F32.S32 R37, R37 ;  /* 0x0000002500257245 */ /* 0x000fe40000201400 */
[----:B------:R-:W-:Y:S02]  /*5950*/  FSEL R204, R35, -INF , !P0 ;  /* 0xff80000023cc7808 */ /* 0x000fe40004000000 */
[----:B------:R-:W-:Y:S01]  /*5960*/  FSEL R5, R10, -INF , !P1 ;  /* 0xff8000000a057808 */ /* 0x000fe20004800000 */
[----:B------:R-:W-:Y:S01]  /*5970*/  FFMA.FTZ R30, R37, -UR6, R30 ;  /* 0x80000006251e7c23 */ /* 0x000fe2000801001e */
[----:B------:R-:W-:Y:S02]  /*5980*/  ISETP.GE.AND P0, PT, R23, R231, PT ;  /* 0x000000e71700720c */ /* 0x000fe40003f06270 */
[----:B------:R-:W-:-:S02]  /*5990*/  ISETP.GT.AND P1, PT, R28, R23, PT ;  /* 0x000000171c00720c */ /* 0x000fc40003f24270 */
[----:B------:R-:W-:Y:S02]  /*59a0*/  FSEL R4, R11, -INF , !P2 ;  /* 0xff8000000b047808 */ /* 0x000fe40005000000 */
[----:B------:R-:W-:Y:S02]  /*59b0*/  FSEL R199, R199, -INF , !P0 ;  /* 0xff800000c7c77808 */ /* 0x000fe40004000000 */
[----:B------:R-:W-:Y:S02]  /*59c0*/  ISETP.GT.AND P2, PT, R28, R32, PT ;  /* 0x000000201c00720c */ /* 0x000fe40003f44270 */
[----:B------:R-:W-:Y:S02]  /*59d0*/  IABS R48, R48 ;  /* 0x0000003000307213 */ /* 0x000fe40000000000 */
[----:B------:R-:W-:Y:S02]  /*59e0*/  IABS R45, R45 ;  /* 0x0000002d002d7213 */ /* 0x000fe40000000000 */
[----:B------:R-:W-:-:S02]  /*59f0*/  ISETP.GE.AND P0, PT, R23, R230, PT ;  /* 0x000000e61700720c */ /* 0x000fc40003f06270 */
[----:B------:R-:W-:Y:S02]  /*5a00*/  FSEL R30, R30, -INF , !P1 ;  /* 0xff8000001e1e7808 */ /* 0x000fe40004800000 */
[----:B------:R-:W-:Y:S02]  /*5a10*/  FSEL R11, R40, -INF , !P4 ;  /* 0xff800000280b7808 */ /* 0x000fe40006000000 */
[----:B------:R-:W-:Y:S02]  /*5a20*/  FSEL R10, R36, -INF , !P6 ;  /* 0xff800000240a7808 */ /* 0x000fe40007000000 */
[----:B------:R-:W-:Y:S02]  /*5a30*/  FSEL R5, R5, -INF , !P5 ;  /* 0xff80000005057808 */ /* 0x000fe40006800000 */
[----:B------:R-:W-:Y:S02]  /*5a40*/  ISETP.GE.AND P4, PT, R32, R231, PT ;  /* 0x000000e72000720c */ /* 0x000fe40003f86270 */
[----:B------:R-:W-:-:S02]  /*5a50*/  ISETP.GT.AND P6, PT, R28, R22, PT ;  /* 0x000000161c00720c */ /* 0x000fc40003fc4270 */
[----:B------:R-:W-:Y:S02]  /*5a60*/  ISETP.GT.AND P5, PT, R28, R17, PT ;  /* 0x000000111c00720c */ /* 0x000fe40003fa4270 */
[----:B------:R-:W-:Y:S02]  /*5a70*/  FSEL R202, R34, -INF , !P2 ;  /* 0xff80000022ca7808 */ /* 0x000fe40005000000 */
[----:B------:R-:W-:Y:S02]  /*5a80*/  I2FP.F32.S32 R48, R48 ;  /* 0x0000003000307245 */ /* 0x000fe40000201400 */
[----:B------:R-:W-:Y:S02]  /*5a90*/  I2FP.F32.S32 R45, R45 ;  /* 0x0000002d002d7245 */ /* 0x000fe40000201400 */
[----:B------:R-:W-:Y:S01]  /*5aa0*/  FSEL R203, R30, -INF , !P0 ;  /* 0xff8000001ecb7808 */ /* 0x000fe20004000000 */
[----:B------:R-:W-:Y:S01]  /*5ab0*/  FFMA.FTZ R31, R48, -UR6, R31 ;  /* 0x80000006301f7c23 */ /* 0x000fe2000801001f */
[----:B------:R-:W-:Y:S01]  /*5ac0*/  ISETP.GE.AND P3, PT, R32, R230, PT ;  /* 0x000000e62000720c */ /* 0x000fe20003f66270 */
[----:B------:R-:W-:Y:S01]  /*5ad0*/  FFMA.FTZ R62, R45, -UR6, R62 ;  /* 0x800000062d3e7c23 */ /* 0x000fe2000801003e */
[----:B------:R-:W-:-:S02]  /*5ae0*/  ISETP.GE.AND P2, PT, R25, R231, PT ;  /* 0x000000e71900720c */ /* 0x000fc40003f46270 */
[C---:B------:R-:W-:Y:S02]  /*5af0*/  ISETP.GE.AND P1, PT, R22.reuse, R231, PT ;  /* 0x000000e71600720c */ /* 0x040fe40003f26270 */
[----:B------:R-:W-:Y:S02]  /*5b00*/  ISETP.GE.AND P0, PT, R22, R230, PT ;  /* 0x000000e61600720c */ /* 0x000fe40003f06270 */
[----:B------:R-:W-:Y:S02]  /*5b10*/  P2R R32, PR, RZ, 0x40 ;  /* 0x00000040ff207803 */ /* 0x000fe40000000000 */
[----:B------:R-:W-:Y:S02]  /*5b20*/  FSEL R198, R198, -INF , !P4 ;  /* 0xff800000c6c67808 */ /* 0x000fe40006000000 */
[----:B------:R-:W-:Y:S02]  /*5b30*/  P2R R34, PR, RZ, 0x20 ;  /* 0x00000020ff227803 */ /* 0x000fe40000000000 */
[----:B------:R-:W-:-:S02]  /*5b40*/  ISETP.GT.AND P6, PT, R28, R15, PT ;  /* 0x0000000f1c00720c */ /* 0x000fc40003fc4270 */
[----:B------:R-:W-:Y:S02]  /*5b50*/  FSEL R202, R202, -INF , !P3 ;  /* 0xff800000caca7808 */ /* 0x000fe40005800000 */
[C---:B------:R-:W-:Y:S02]  /*5b60*/  ISETP.GT.AND P5, PT, R28.reuse, R8, PT ;  /* 0x000000081c00720c */ /* 0x040fe40003fa4270 */
[----:B------:R-:W-:Y:S02]  /*5b70*/  FSEL R197, R197, -INF , !P2 ;  /* 0xff800000c5c57808 */ /* 0x000fe40005000000 */
[----:B------:R-:W-:Y:S02]  /*5b80*/  ISETP.GT.AND P4, PT, R28, R14, PT ;  /* 0x0000000e1c00720c */ /* 0x000fe40003f84270 */
[----:B------:R-:W-:Y:S02]  /*5b90*/  P2R R23, PR, RZ, 0x2 ;  /* 0x00000002ff177803 */ /* 0x000fe40000000000 */
[----:B------:R-:W-:Y:S01]  /*5ba0*/  P2R R22, PR, RZ, 0x1 ;  /* 0x00000001ff167803 */ /* 0x000fe20000000000 */
[----:B------:R-:W-:Y:S08]  /*5bb0*/  BRA.U !UP0, `(.L_x_1247) ;  /* 0x0000000508c47547 */ /* 0x000ff0000b800000 */
[----:B------:R-:W-:-:S04]  /*5bc0*/  UIADD3 UR4, UPT, UPT, UR21, -0x2, URZ ;  /* 0xfffffffe15047890 */ /* 0x000fc8000fffe0ff */
[----:B------:R-:W-:Y:S02]  /*5bd0*/  UIMAD.WIDE.U32 UR12, UR17, UR4, URZ ;  /* 0x00000004110c72a5 */ /* 0x000fe4000f8e00ff */
[----:B------:R-:W-:Y:S02]  /*5be0*/  UIMAD UR4, UR16, UR4, URZ ;  /* 0x00000004100472a4 */ /* 0x000fe4000f8e02ff */
[----:B------:R-:W-:Y:S02]  /*5bf0*/  UIADD3 UR7, UP0, UPT, UR33, UR12, URZ ;  /* 0x0000000c21077290 */ /* 0x000fe4000ff1e0ff */
[----:B------:R-:W-:Y:S01]  /*5c00*/  UIADD3 UR4, UPT, UPT, UR13, UR4, URZ ;  /* 0x000000040d047290 */ /* 0x000fe2000fffe0ff */
[----:B------:R-:W-:Y:S02]  /*5c10*/  IMAD.U32 R36, RZ, RZ, UR12 ;  /* 0x0000000cff247e24 */ /* 0x000fe4000f8e00ff */
[----:B------:R-:W-:Y:S02]  /*5c20*/  IMAD.U32 R37, RZ, RZ, UR13 ;  /* 0x0000000dff257e24 */ /* 0x000fe4000f8e00ff */
[----:B------:R-:W-:Y:S01]  /*5c30*/  IMAD.U32 R28, RZ, RZ, UR7 ;  /* 0x00000007ff1c7e24 */ /* 0x000fe2000f8e00ff */
[----:B------:R-:W-:Y:S01]  /*5c40*/  LEA R40, P0, R36, R236, 0x1 ;  /* 0x000000ec24287211 */ /* 0x000fe200078008ff */
[----:B------:R-:W-:Y:S01]  /*5c50*/  IMAD.U32 R25, RZ, RZ, UR4 ;  /* 0x00000004ff197e24 */ /* 0x000fe2000f8e00ff */
[----:B------:R-:W-:-:S02]  /*5c60*/  UIADD3.X UR4, UPT, UPT, UR32, UR4, URZ, UP0, !UPT ;  /* 0x0000000420047290 */ /* 0x000fc400087fe4ff */
[----:B------:R-:W-:Y:S02]  /*5c70*/  UIADD3 UR13, UP0, UPT, UR33, UR7, URZ ;  /* 0x00000007210d7290 */ /* 0x000fe4000ff1e0ff */
[-C--:B------:R-:W-:Y:S02]  /*5c80*/  LEA.HI.X R41, R36, R235.reuse, R25, 0x1, P0 ;  /* 0x000000eb24297211 */ /* 0x080fe400000f0c19 */
        /* <DEDUP_REMOVED lines=100> */
.L_x_1247:
[----:B------:R-:W-:Y:S01]  /*62d0*/  ISETP.NE.AND P0, PT, R23, RZ, PT ;  /* 0x000000ff1700720c */ /* 0x000fe20003f05270 */
[----:B------:R-:W-:Y:S01]  /*62e0*/  USHF.L.U32 UR23, UR15, 0x1, URZ ;  /* 0x000000010f177899 */ /* 0x000fe200080006ff */
[----:B------:R-:W-:Y:S01]  /*62f0*/  FMNMX3.FTZ R23, R9, R27, R26, !PT ;  /* 0x0000001b09177276 */ /* 0x000fe2000781001a */
[----:B------:R-:W-:Y:S01]  /*6300*/  UIADD3 UR4, UPT, UPT, UR31, -0x4498517b, URZ ;  /* 0xbb67ae851f047890 */ /* 0x000fe2000fffe0ff */
[----:B------:R-:W-:Y:S01]  /*6310*/  ISETP.NE.AND P1, PT, R32, RZ, PT ;  /* 0x000000ff2000720c */ /* 0x000fe20003f25270 */
[----:B------:R-:W-:Y:S01]  /*6320*/  IMAD.WIDE.U32 R246, R85, -0x2daee0ad, RZ ;  /* 0xd2511f5355f67825 */ /* 0x000fe200078e00ff */
[----:B------:R-:W-:Y:S01]  /*6330*/  FMNMX3.FTZ R23, R23, R24, R13, !PT ;  /* 0x0000001817177276 */ /* 0x000fe2000781000d */
[----:B------:R-:W2:Y:S01]  /*6340*/  LDCU UR22, c[0x0][0x45c] ;  /* 0x00008b80ff1677ac */ /* 0x000ea20008000800 */
[----:B------:R-:W-:Y:S01]  /*6350*/  FSEL R200, R200, -INF , !P0 ;  /* 0xff800000c8c87808 */ /* 0x000fe20004000000 */
[----:B------:R-:W-:Y:S01]  /*6360*/  IMAD.U32 R28, RZ, RZ, UR23 ;  /* 0x00000017ff1c7e24 */ /* 0x000fe2000f8e00ff */
[-C--:B------:R-:W-:Y:S01]  /*6370*/  ISETP.GE.AND P0, PT, R17, R231.reuse, PT ;  /* 0x000000e71100720c */ /* 0x080fe20003f06270 */
[----:B------:R-:W-:Y:S01]  /*6380*/  UIADD3 UR17, UPT, UPT, UR30, -0x61c88647, URZ ;  /* 0x9e3779b91e117890 */ /* 0x000fe2000fffe0ff */
[----:B------:R-:W-:Y:S01]  /*6390*/  FSEL R31, R31, -INF , !P1 ;  /* 0xff8000001f1f7808 */ /* 0x000fe20004800000 */
[----:B------:R-:W-:Y:S01]  /*63a0*/  UIADD3 UR16, UPT, UPT, UR30, 0x3c6ef372, URZ ;  /* 0x3c6ef3721e107890 */ /* 0x000fe2000fffe0ff */
[----:B------:R-:W-:Y:S01]  /*63b0*/  ISETP.GE.AND P1, PT, R17, R230, PT ;  /* 0x000000e61100720c */ /* 0x000fe20003f26270 */
[----:B------:R-:W-:Y:S01]  /*63c0*/  UIADD3 UR35, UPT, UPT, UR31, 0x76cf5d0a, URZ ;  /* 0x76cf5d0a1f237890 */ /* 0x000fe2000fffe0ff */
[----:B------:R-:W-:Y:S01]  /*63d0*/  FMNMX3.FTZ R17, R23, R12, R11, !PT ;  /* 0x0000000c17117276 */ /* 0x000fe2000781000b */
[----:B------:R-:W-:Y:S01]  /*63e0*/  UIADD3 UR34, UPT, UPT, UR31, 0x32370b8f, URZ ;  /* 0x32370b8f1f227890 */ /* 0x000fe2000fffe0ff */
[----:B------:R-:W-:Y:S01]  /*63f0*/  FSEL R208, R208, -INF , !P0 ;  /* 0xff800000d0d07808 */ /* 0x000fe20004000000 */
[----:B------:R-:W-:Y:S01]  /*6400*/  UIADD3 UR13, UPT, UPT, UR30, -0x255992d5, URZ ;  /* 0xdaa66d2b1e0d7890 */ /* 0x000fe2000fffe0ff */
[----:B------:R-:W-:Y:S01]  /*6410*/  ISETP.NE.AND P2, PT, R34, RZ, PT ;  /* 0x000000ff2200720c */ /* 0x000fe20003f45270 */
[----:B------:R-:W-:Y:S01]  /*6420*/  UIADD3 UR12, UPT, UPT, UR30, 0x78dde6e4, URZ ;  /* 0x78dde6e41e0c7890 */ /* 0x000fe2000fffe0ff */
[-C--:B------:R-:W-:Y:S01]  /*6430*/  ISETP.GE.AND P0, PT, R15, R231.reuse, PT ;  /* 0x000000e70f00720c */ /* 0x080fe20003f06270 */
[----:B------:R-:W-:Y:S01]  /*6440*/  UIADD3 UR26, UPT, UPT, UR31, -0x56f99767, URZ ;  /* 0xa90668991f1a7890 */ /* 0x000fe2000fffe0ff */
[----:B------:R-:W-:Y:S01]  /*6450*/  FMNMX3.FTZ R17, R17, R10, R198, !PT ;  /* 0x0000000a11117276 */ /* 0x000fe200078100c6 */
[----:B------:R-:W3:Y:S01]  /*6460*/  LDC R168, c[0x0][0x4f8] ;  /* 0x00013e00ffa87b82 */ /* 0x000ee20000000800 */
[----:B------:R-:W-:Y:S01]  /*6470*/  FSEL R62, R62, -INF , !P2 ;  /* 0xff8000003e3e7808 */ /* 0x000fe20005000000 */
[----:B------:R-:W-:Y:S01]  /*6480*/  UIADD3 UR27, UPT, UPT, UR31, -0x126145ec, URZ ;  /* 0xed9eba141f1b7890 */ /* 0x000fe2000fffe0ff */
[----:B------:R-:W-:Y:S01]  /*6490*/  FSEL R207, R207, -INF , !P0 ;  /* 0xff800000cfcf7808 */ /* 0x000fe20004000000 */
[----:B------:R-:W-:Y:S01]  /*64a0*/  UIADD3 UR7, UPT, UPT, UR30, 0x1715609d, URZ ;  /* 0x1715609d1e077890 */ /* 0x000fe2000fffe0ff */
[-C--:B------:R-:W-:Y:S01]  /*64b0*/  ISETP.GE.AND P2, PT, R8, R231.reuse, PT ;  /* 0x000000e70800720c */ /* 0x080fe20003f46270 */
[----:B------:R-:W-:Y:S01]  /*64c0*/  UIADD3 UR25, UPT, UPT, UR31, 0x646e171e, URZ ;  /* 0x646e171e1f197890 */ /* 0x000fe2000fffe0ff */
[----:B------:R-:W-:Y:S01]  /*64d0*/  ISETP.GE.AND P0, PT, R14, R231, PT ;  /* 0x000000e70e00720c */ /* 0x000fe20003f06270 */
[----:B------:R-:W-:Y:S01]  /*64e0*/  UIADD3 UR23, UPT, UPT, UR23, 0x1, URZ ;  /* 0x0000000117177890 */ /* 0x000fe2000fffe0ff */
[----:B------:R-:W-:Y:S01]  /*64f0*/  FMNMX3.FTZ R17, R17, R197, R199, !PT ;  /* 0x000000c511117276 */ /* 0x000fe200078100c7 */
[----:B------:R-:W-:Y:S01]  /*6500*/  UISETP.GT.U32.AND UP0, UPT, UR15, UR18, UPT ;  /* 0x000000120f00728c */ /* 0x000fe2000bf04070 */
[----:B------:R-:W-:-:S02]  /*6510*/  IABS R44, R44 ;  /* 0x0000002c002c7213 */ /* 0x000fc40000000000 */
[----:B------:R-:W-:Y:S02]  /*6520*/  FSEL R205, R205, -INF , !P2 ;  /* 0xff800000cdcd7808 */ /* 0x000fe40005000000 */
[----:B------:R-:W-:Y:S02]  /*6530*/  FSEL R175, R175, -INF , !P0 ;  /* 0xff800000afaf7808 */ /* 0x000fe40004000000 */
[----:B------:R-:W-:Y:S02]  /*6540*/  FMNMX3.FTZ R17, R17, R200, R208, !PT ;  /* 0x000000c811117276 */ /* 0x000fe400078100d0 */
[----:B------:R-:W-:Y:S02]  /*6550*/  ISETP.GE.AND P0, PT, R8, R230, PT ;  /* 0x000000e60800720c */ /* 0x000fe40003f06270 */
[----:B------:R-:W-:Y:S02]  /*6560*/  FMNMX3.FTZ R8, R16, R18, R21, !PT ;  /* 0x0000001210087276 */ /* 0x000fe40007810015 */
[----:B------:R-:W-:-:S02]  /*6570*/  I2FP.F32.S32 R44, R44 ;  /* 0x0000002c002c7245 */ /* 0x000fc40000201400 */
[----:B------:R-:W-:Y:S02]  /*6580*/  IABS R33, R33 ;  /* 0x0000002100217213 */ /* 0x000fe40000000000 */
[----:B------:R-:W-:Y:S01]  /*6590*/  FMNMX3.FTZ R17, R17, R207, R205, !PT ;  /* 0x000000cf11117276 */ /* 0x000fe200078100cd */
[----:B------:R-:W-:Y:S01]  /*65a0*/  FFMA.FTZ R44, R44, -UR6, R63 ;  /* 0x800000062c2c7c23 */ /* 0x000fe2000801003f */
[----:B------:R-:W-:Y:S02]  /*65b0*/  ISETP.GE.AND P2, PT, R15, R230, PT ;  /* 0x000000e60f00720c */ /* 0x000fe40003f46270 */
[----:B------:R-:W-:Y:S02]  /*65c0*/  FMNMX3.FTZ R15, R8, R19, R7, !PT ;  /* 0x00000013080f7276 */ /* 0x000fe40007810007 */
[----:B------:R-:W-:Y:S02]  /*65d0*/  IABS R29, R29 ;  /* 0x0000001d001d7213 */ /* 0x000fe40000000000 */
[----:B------:R-:W-:-:S02]  /*65e0*/  FMNMX.FTZ R164, R175, R17, !PT ;  /* 0x00000011afa47209 */ /* 0x000fc40007810000 */
[----:B------:R-:W-:Y:S02]  /*65f0*/  I2FP.F32.S32 R33, R33 ;  /* 0x0000002100217245 */ /* 0x000fe40000201400 */
[----:B------:R-:W-:Y:S01]  /*6600*/  FMNMX3.FTZ R15, R15, R4, R6, !PT ;  /* 0x000000040f0f7276 */ /* 0x000fe20007810006 */
[----:B------:R-:W4:Y:S01]  /*6610*/  SHFL.BFLY PT, R8, R164, 0x2, 0x1f ;  /* 0x0c401f00a4087f89 */ /* 0x000f2200000e0000 */
[----:B------:R-:W-:Y:S01]  /*6620*/  I2FP.F32.S32 R29, R29 ;  /* 0x0000001d001d7245 */ /* 0x000fe20000201400 */
[----:B------:R-:W-:Y:S01]  /*6630*/  FFMA.FTZ R33, R33, -UR6, R74 ;  /* 0x8000000621217c23 */ /* 0x000fe2000801004a */
[----:B------:R-:W-:Y:S02]  /*6640*/  FSEL R44, R44, -INF , !P6 ;  /* 0xff8000002c2c7808 */ /* 0x000fe40007000000 */
[----:B------:R-:W-:Y:S01]  /*6650*/  ISETP.NE.AND P6, PT, R22, RZ, PT ;  /* 0x000000ff1600720c */ /* 0x000fe20003fc5270 */
[----:B------:R-:W-:Y:S01]  /*6660*/  FFMA.FTZ R29, R29, -UR6, R75 ;  /* 0x800000061d1d7c23 */ /* 0x000fe2000801004b */
[----:B------:R-:W-:-:S02]  /*6670*/  FMNMX3.FTZ R15, R15, R5, R202, !PT ;  /* 0x000000050f0f7276 */ /* 0x000fc400078100ca */
[----:B------:R-:W-:Y:S02]  /*6680*/  FSEL R33, R33, -INF , !P5 ;  /* 0xff80000021217808 */ /* 0x000fe40006800000 */
[----:B------:R-:W-:Y:S02]  /*6690*/  FSEL R201, R31, -INF , !P6 ;  /* 0xff8000001fc97808 */ /* 0x000fe40007000000 */
[----:B------:R-:W-:Y:S02]  /*66a0*/  FSEL R174, R62, -INF , !P1 ;  /* 0xff8000003eae7808 */ /* 0x000fe40004800000 */
[----:B------:R-:W-:Y:S02]  /*66b0*/  FMNMX3.FTZ R15, R15, R204, R203, !PT ;  /* 0x000000cc0f0f7276 */ /* 0x000fe400078100cb */
[----:B------:R-:W-:Y:S02]  /*66c0*/  ISETP.GE.AND P3, PT, R14, R230, PT ;  /* 0x000000e60e00720c */ /* 0x000fe40003f66270 */
[----:B------:R-:W-:-:S02]  /*66d0*/  FSEL R29, R29, -INF , !P4 ;  /* 0xff8000001d1d7808 */ /* 0x000fc40006000000 */
[----:B------:R-:W-:Y:S02]  /*66e0*/  FSEL R173, R44, -INF , !P2 ;  /* 0xff8000002cad7808 */ /* 0x000fe40005000000 */
[----:B------:R-:W-:Y:S02]  /*66f0*/  FSEL R172, R33, -INF , !P0 ;  /* 0xff80000021ac7808 */ /* 0x000fe40004000000 */
[----:B------:R-:W-:Y:S02]  /*6700*/  FMNMX3.FTZ R15, R15, R201, R174, !PT ;  /* 0x000000c90f0f7276 */ /* 0x000fe400078100ae */
[----:B------:R-:W-:Y:S02]  /*6710*/  FSEL R170, R29, -INF , !P3 ;  /* 0xff8000001daa7808 */ /* 0x000fe40005800000 */
[----:B------:R-:W-:Y:S02]  /*6720*/  FMNMX3.FTZ R17, R15, R173, R172, !PT ;  /* 0x000000ad0f117276 */ /* 0x000fe400078100ac */
[----:B------:R-:W-:-:S02]  /*6730*/  SHF.R.U32.HI R14, RZ, 0x5, R213 ;  /* 0x00000005ff0e7819 */ /* 0x000fc400000116d5 */
[----:B------:R-:W-:Y:S02]  /*6740*/  FMNMX.FTZ R17, R170, R17, !PT ;  /* 0x00000011aa117209 */ /* 0x000fe40007810000 */
[----:B----4-:R-:W-:Y:S01]  /*6750*/  FMNMX.FTZ R164, R164, R8, !PT ;  /* 0x00000008a4a47209 */ /* 0x010fe20007810000 */
[----:B------:R-:W-:Y:S01]  /*6760*/  IMAD R250, R20, 0x4, R14 ;  /* 0x0000000414fa7824 */ /* 0x000fe200078e020e */
[----:B------:R-:W-:Y:S01]  /*6770*/  LOP3.LUT R28, R28, UR31, R247, 0x96, !PT ;  /* 0x0000001f1c1c7c12 */ /* 0x000fe2000f8e96f7 */
[----:B------:R-:W4:Y:S01]  /*6780*/  SHFL.BFLY PT, R14, R17, 0x2, 0x1f ;  /* 0x0c401f00110e7f89 */ /* 0x000f2200000e0000 */
[----:B------:R-:W-:Y:S01]  /*6790*/  LOP3.LUT R2, R176, 0x200, R2, 0xf8, !PT ;  /* 0x00000200b0027812 */ /* 0x000fe200078ef802 */
[----:B------:R-:W-:Y:S01]  /*67a0*/  IMAD.WIDE.U32 R250, R250, -0x326172a9, RZ ;  /* 0xcd9e8d57fafa7825 */ /* 0x000fe200078e00ff */
[----:B---3--:R-:W-:Y:S01]  /*67b0*/  LOP3.LUT R168, R168, 0xff, RZ, 0xc0, !PT ;  /* 0x000000ffa8a87812 */ /* 0x008fe200078ec0ff */
[----:B------:R-:W3:Y:S01]  /*67c0*/  SHFL.BFLY PT, R8, R164, 0x1, 0x1f ;  /* 0x0c201f00a4087f89 */ /* 0x000ee200000e0000 */
[----:B------:R-:W-:Y:S01]  /*67d0*/  LEA R196, R2, UR5, 0x1 ;  /* 0x0000000502c47c11 */ /* 0x000fe2000f8e08ff */
[----:B------:R-:W-:Y:S01]  /*67e0*/  IMAD.WIDE.U32 R28, R28, -0x326172a9, RZ ;  /* 0xcd9e8d571c1c7825 */ /* 0x000fe200078e00ff */
[----:B------:R-:W-:-:S03]  /*67f0*/  LOP3.LUT R3, R3, UR30, R251, 0x96, !PT ;  /* 0x0000001e03037c12 */ /* 0x000fc6000f8e96fb */
[----:B------:R-:W-:Y:S01]  /*6800*/  IMAD.IADD R169, R84, 0x1, R196 ;  /* 0x0000000154a97824 */ /* 0x000fe200078e02c4 */
[----:B------:R-:W-:Y:S01]  /*6810*/  LDSM.16.MT88.4 R156, [R196+0x10000] ;  /* 0x01000000c49c783b */ /* 0x000fe20000004200 */
[----:B------:R-:W-:-:S03]  /*6820*/  IMAD.WIDE.U32 R244, R3, -0x2daee0ad, RZ ;  /* 0xd2511f5303f47825 */ /* 0x000fc600078e00ff */
[----:B------:R-:W-:Y:S01]  /*6830*/  LDSM.16.MT88.4 R148, [R169+0x10000] ;  /* 0x01000000a994783b */ /* 0x000fe20000004200 */
[----:B------:R-:W-:Y:S01]  /*6840*/  IMAD.IADD R210, R165, 0x1, R196 ;  /* 0x00000001a5d27824 */ /* 0x000fe200078e02c4 */
[----:B------:R-:W-:Y:S01]  /*6850*/  LOP3.LUT R238, R246, UR4, R245, 0x96, !PT ;  /* 0x00000004f6ee7c12 */ /* 0x000fe2000f8e96f5 */
[----:B------:R-:W-:Y:S01]  /*6860*/  UIADD3 UR4, UPT, UPT, UR30, -0x4ab325aa, URZ ;  /* 0xb54cda561e047890 */ /* 0x000fe2000fffe0ff */
[----:B------:R-:W-:Y:S01]  /*6870*/  LDSM.16.MT88.4 R48, [R169+0x12000] ;  /* 0x01200000a930783b */ /* 0x000fe20000004200 */
[----:B------:R-:W-:Y:S02]  /*6880*/  IMAD.IADD R195, R84, 0x1, R210 ;  /* 0x0000000154c37824 */ /* 0x000fe400078e02d2 */
[----:B------:R-:W-:Y:S01]  /*6890*/  IMAD.WIDE.U32 R238, R238, -0x326172a9, RZ ;  /* 0xcd9e8d57eeee7825 */ /* 0x000fe200078e00ff */
[----:B------:R-:W-:Y:S01]  /*68a0*/  LDSM.16.MT88.4 R80, [R169+0x14000] ;  /* 0x01400000a950783b */ /* 0x000fe20000004200 */
[----:B----4-:R-:W-:Y:S02]  /*68b0*/  FMNMX.FTZ R17, R17, R14, !PT ;  /* 0x0000000e11117209 */ /* 0x010fe40007810000 */
[----:B------:R-:W-:Y:S01]  /*68c0*/  IMAD R168, R168, 0x10000, R168 ;  /* 0x00010000a8a87824 */ /* 0x000fe200078e02a8 */
[----:B------:R-:W-:Y:S01]  /*68d0*/  LOP3.LUT R28, R28, UR16, R239, 0x96, !PT ;  /* 0x000000101c1c7c12 */ /* 0x000fe2000f8e96ef */
[----:B------:R-:W-:Y:S01]  /*68e0*/  LDSM.16.MT88.4 R112, [R169+0x16000] ;  /* 0x01600000a970783b */ /* 0x000fe20000004200 */
[----:B---3--:R-:W-:-:S02]  /*68f0*/  FMNMX.FTZ R164, R164, R8, !PT ;  /* 0x00000008a4a47209 */ /* 0x008fc40007810000 */
[----:B------:R-:W-:Y:S01]  /*6900*/  LOP3.LUT R8, R250, UR17, R29, 0x96, !PT ;  /* 0x00000011fa087c12 */ /* 0x000fe2000f8e961d */
[----:B------:R-:W3:Y:S01]  /*6910*/  SHFL.BFLY PT, R3, R17, 0x1, 0x1f ;  /* 0x0c201f0011037f89 */ /* 0x000ee200000e0000 */
[C---:B------:R-:W-:Y:S01]  /*6920*/  FSETP.NEU.FTZ.AND P0, PT, R164.reuse, -INF , PT ;  /* 0xff800000a400780b */ /* 0x040fe20003f1d000 */
[----:B--2---:R-:W-:Y:S01]  /*6930*/  FMUL.FTZ R206, R164, UR22 ;  /* 0x00000016a4ce7c20 */ /* 0x004fe20008410000 */
[----:B------:R-:W-:Y:S01]  /*6940*/  IMAD.WIDE.U32 R28, R28, -0x2daee0ad, RZ ;  /* 0xd2511f531c1c7825 */ /* 0x000fe200078e00ff */
[----:B------:R-:W-:Y:S03]  /*6950*/  LDSM.16.MT88.4 R132, [R195+0x10000] ;  /* 0x01000000c384783b */ /* 0x000fe60000004200 */
[----:B------:R-:W-:Y:S01]  /*6960*/  IMAD.WIDE.U32 R14, R8, -0x2daee0ad, RZ ;  /* 0xd2511f53080e7825 */ /* 0x000fe200078e00ff */
[----:B------:R-:W-:Y:S01]  /*6970*/  FSEL R206, R206, RZ, P0 ;  /* 0x000000ffcece7208 */ /* 0x000fe20000000000 */
[----:B------:R-:W-:Y:S03]  /*6980*/  LDSM.16.MT88.4 R64, [R195+0x12000] ;  /* 0x01200000c340783b */ /* 0x000fe60000004200 */
[----:B------:R-:W-:Y:S01]  /*6990*/  LOP3.LUT R8, R244, UR35, R15, 0x96, !PT ;  /* 0x00000023f4087c12 */ /* 0x000fe2000f8e960f */
[--C-:B------:R-:W-:Y:S01]  /*69a0*/  FFMA.FTZ R194, R9, UR22, -R206.reuse ;  /* 0x0000001609c27c23 */ /* 0x100fe200080108ce */
[----:B------:R-:W-:Y:S01]  /*69b0*/  LOP3.LUT R14, R14, UR34, R29, 0x96, !PT ;  /* 0x000000220e0e7c12 */ /* 0x000fe2000f8e961d */
[--C-:B------:R-:W-:Y:S01]  /*69c0*/  FFMA.FTZ R192, R26, UR22, -R206.reuse ;  /* 0x000000161ac07c23 */ /* 0x100fe200080108ce */
[----:B------:R-:W-:Y:S01]  /*69d0*/  FFMA.FTZ R188, R24, UR22, -R206 ;  /* 0x0000001618bc7c23 */ /* 0x000fe200080108ce */
[----:B------:R-:W-:-:S04]  /*69e0*/  IMAD.WIDE.U32 R8, R8, -0x326172a9, RZ ;  /* 0xcd9e8d5708087825 */ /* 0x000fc800078e00ff */
[--C-:B------:R-:W-:Y:S01]  /*69f0*/  FFMA.FTZ R193, R27, UR22, -R206.reuse ;  /* 0x000000161bc17c23 */ /* 0x100fe200080108ce */
[--C-:B------:R-:W-:Y:S01]  /*6a00*/  FFMA.FTZ R178, R10, UR22, -R206.reuse ;  /* 0x000000160ab27c23 */ /* 0x100fe200080108ce */
[----:B------:R-:W2:Y:S01]  /*6a10*/  LDSM.16.MT88.4 R24, [R195+0x16000] ;  /* 0x01600000c318783b */ /* 0x000ea20000004200 */
[----:B------:R-:W-:Y:S01]  /*6a20*/  IMAD.WIDE.U32 R14, R14, -0x326172a9, RZ ;  /* 0xcd9e8d570e0e7825 */ /* 0x000fe200078e00ff */
[----:B------:R-:W-:Y:S01]  /*6a30*/  LOP3.LUT R22, R238, UR13, R9, 0x96, !PT ;  /* 0x0000000dee167c12 */ /* 0x000fe2000f8e9609 */
[----:B------:R-:W-:Y:S01]  /*6a40*/  MUFU.EX2 R192, R192 ;  /* 0x000000c000c07308 */ /* 0x000fe20000000800 */
[----:B---3--:R-:W-:Y:S01]  /*6a50*/  FMNMX.FTZ R3, R17, R3, !PT ;  /* 0x0000000311037209 */ /* 0x008fe20007810000 */
[----:B------:R-:W-:Y:S01]  /*6a60*/  FFMA.FTZ R181, R11, UR22, -R206 ;  /* 0x000000160bb57c23 */ /* 0x000fe200080108ce */
[----:B------:R-:W-:Y:S01]  /*6a70*/  LOP3.LUT R8, R8, UR12, R15, 0x96, !PT ;  /* 0x0000000c08087c12 */ /* 0x000fe2000f8e960f */
[----:B------:R-:W-:Y:S01]  /*6a80*/  IMAD.WIDE.U32 R22, R22, -0x2daee0ad, RZ ;  /* 0xd2511f5316167825 */ /* 0x000fe200078e00ff */
[----:B------:R-:W-:-:S03]  /*6a90*/  FSETP.NEU.FTZ.AND P0, PT, R3, -INF , PT ;  /* 0xff8000000300780b */ /* 0x000fc60003f1d000 */
[----:B------:R-:W-:Y:S01]  /*6aa0*/  FMUL.FTZ R171, R3, UR22 ;  /* 0x0000001603ab7c20 */ /* 0x000fe20008410000 */
[--C-:B------:R-:W-:Y:S01]  /*6ab0*/  FFMA.FTZ R187, R13, UR22, -R206.reuse ;  /* 0x000000160dbb7c23 */ /* 0x100fe200080108ce */
[----:B------:R-:W-:Y:S01]  /*6ac0*/  IMAD.WIDE.U32 R8, R8, -0x2daee0ad, RZ ;  /* 0xd2511f5308087825 */ /* 0x000fe200078e00ff */
[----:B------:R-:W-:Y:S01]  /*6ad0*/  LOP3.LUT R17, R28, UR27, R23, 0x96, !PT ;  /* 0x0000001b1c117c12 */ /* 0x000fe2000f8e9617 */
[----:B------:R-:W-:Y:S01]  /*6ae0*/  MUFU.EX2 R188, R188 ;  /* 0x000000bc00bc7308 */ /* 0x000fe20000000800 */
[----:B------:R-:W-:Y:S01]  /*6af0*/  FSEL R171, R171, RZ, P0 ;  /* 0x000000ffabab7208 */ /* 0x000fe20000000000 */
[--C-:B------:R-:W-:Y:S01]  /*6b00*/  FFMA.FTZ R182, R12, UR22, -R206.reuse ;  /* 0x000000160cb67c23 */ /* 0x100fe200080108ce */
[----:B------:R-:W-:Y:S01]  /*6b10*/  LOP3.LUT R22, R22, UR26, R9, 0x96, !PT ;  /* 0x0000001a16167c12 */ /* 0x000fe2000f8e9609 */
[----:B------:R-:W-:Y:S01]  /*6b20*/  LDSM.16.MT88.4 R72, [R196+0x14000] ;  /* 0x01400000c448783b */ /* 0x000fe20000004200 */
[----:B------:R-:W-:Y:S01]  /*6b30*/  FFMA.FTZ R199, R199, UR22, -R206 ;  /* 0x00000016c7c77c23 */ /* 0x000fe200080108ce */
        /* <DEDUP_REMOVED lines=12> */
[--C-:B------:R-:W-:Y:S01]  /*6c00*/  FFMA.FTZ R179, R6, UR22, -R171.reuse ;  /* 0x0000001606b37c23 */ /* 0x100fe200080108ab */
[----:B------:R-:W-:Y:S01]  /*6c10*/  MUFU.EX2 R191, R191 ;  /* 0x000000bf00bf7308 */ /* 0x000fe20000000800 */
[----:B------:R-:W-:Y:S01]  /*6c20*/  PRMT R130, R22, 0x7771, RZ ;  /* 0x0000777116827816 */ /* 0x000fe200000000ff */
[--C-:B------:R-:W-:Y:S01]  /*6c30*/  FFMA.FTZ R177, R5, UR22, -R171.reuse ;  /* 0x0000001605b17c23 */ /* 0x100fe200080108ab */
[----:B------:R-:W-:Y:S01]  /*6c40*/  LOP3.LUT R15, R15, 0xff, RZ, 0xc0, !PT ;  /* 0x000000ff0f0f7812 */ /* 0x000fe200078ec0ff */
[----:B------:R-:W-:Y:S01]  /*6c50*/  FFMA.FTZ R180, R4, UR22, -R171 ;  /* 0x0000001604b47c23 */ /* 0x000fe200080108ab */
[--C-:B------:R-:W-:Y:S01]  /*6c60*/  PRMT R131, R131, 0x5410, R9.reuse ;  /* 0x0000541083837816 */ /* 0x100fe20000000009 */
[----:B------:R-:W-:Y:S01]  /*6c70*/  LDSM.16.MT88.4 R20, [R169+0x14800] ;  /* 0x01480000a914783b */ /* 0x000fe20000004200 */
[----:B------:R-:W-:Y:S01]  /*6c80*/  PRMT R9, R129, 0x7632, R9 ;  /* 0x0000763281097816 */ /* 0x000fe20000000009 */
[----:B------:R-:W3:Y:S01]  /*6c90*/  MUFU.EX2 R190, R190 ;  /* 0x000000be00be7308 */ /* 0x000ee20000000800 */
[----:B------:R-:W-:Y:S01]  /*6ca0*/  PRMT R130, R15, 0x5410, R130 ;  /* 0x000054100f827816 */ /* 0x000fe20000000082 */
[----:B------:R-:W-:Y:S01]  /*6cb0*/  LDSM.16.MT88.4 R88, [R210+0x14000] ;  /* 0x01400000d258783b */ /* 0x000fe20000004200 */
[C---:B------:R-:W-:Y:S01]  /*6cc0*/  LOP3.LUT R15, R129.reuse, 0xffff, RZ, 0xc0, !PT ;  /* 0x0000ffff810f7812 */ /* 0x040fe200078ec0ff */
[----:B------:R-:W-:Y:S01]  /*6cd0*/  FFMA.FTZ R200, R200, UR22, -R206 ;  /* 0x00000016c8c87c23 */ /* 0x000fe200080108ce */
[----:B------:R-:W-:Y:S01]  /*6ce0*/  LOP3.LUT R128, R129, 0xff, RZ, 0xc0, !PT ;  /* 0x000000ff81807812 */ /* 0x000fe200078ec0ff */
[----:B------:R-:W-:Y:S01]  /*6cf0*/  LDSM.16.MT88.4 R140, [R210+0x10000] ;  /* 0x01000000d28c783b */ /* 0x000fe20000004200 */
[----:B------:R-:W-:Y:S01]  /*6d00*/  SHF.R.U32.HI R129, RZ, 0x18, R129 ;  /* 0x00000018ff817819 */ /* 0x000fe20000011681 */
[----:B------:R-:W-:Y:S01]  /*6d10*/  MUFU.EX2 R189, R189 ;  /* 0x000000bd00bd7308 */ /* 0x000fe20000000800 */
[----:B------:R-:W-:Y:S01]  /*6d20*/  LOP3.LUT R9, R9, 0xff, RZ, 0xc0, !PT ;  /* 0x000000ff09097812 */ /* 0x000fe200078ec0ff */
[----:B------:R-:W-:Y:S01]  /*6d30*/  LDSM.16.MT88.4 R96, [R195+0x14000] ;  /* 0x01400000c360783b */ /* 0x000fe20000004200 */
[----:B------:R-:W-:Y:S01]  /*6d40*/  LOP3.LUT R10, R14, UR7, R17, 0x96, !PT ;  /* 0x000000070e0a7c12 */ /* 0x000fe2000f8e9611 */
[----:B------:R-:W-:Y:S01]  /*6d50*/  FFMA.FTZ R203, R203, UR22, -R171 ;  /* 0x00000016cbcb7c23 */ /* 0x000fe200080108ab */
[----:B------:R-:W-:Y:S01]  /*6d60*/  PRMT R129, R9, 0x5410, R129 ;  /* 0x0000541009817816 */ /* 0x000fe20000000081 */
[----:B------:R-:W-:Y:S01]  /*6d70*/  LDSM.16.MT88.4 R32, [R210+0x10800] ;  /* 0x01080000d220783b */ /* 0x000fe20000004200 */
[----:B------:R-:W-:Y:S01]  /*6d80*/  LOP3.LUT R131, R131, 0xff00ff, RZ, 0xc0, !PT ;  /* 0x00ff00ff83837812 */ /* 0x000fe200078ec0ff */
[----:B------:R-:W4:Y:S01]  /*6d90*/  MUFU.EX2 R186, R186 ;  /* 0x000000ba00ba7308 */ /* 0x000f220000000800 */
[----:B---3--:R-:W-:Y:S01]  /*6da0*/  F2FP.BF16.F32.PACK_AB R9, R190, R191 ;  /* 0x000000bfbe09723e */ /* 0x008fe200000010ff */
[----:B------:R-:W-:Y:S01]  /*6db0*/  IMAD.WIDE.U32 R10, R10, -0x2daee0ad, RZ ;  /* 0xd2511f530a0a7825 */ /* 0x000fe200078e00ff */
[--C-:B------:R-:W-:Y:S01]  /*6dc0*/  HSET2.LE.AND R129, R129, R168.reuse, PT ;  /* 0x000000a881817233 */ /* 0x100fe20003803000 */
[----:B------:R-:W-:Y:S01]  /*6dd0*/  LDSM.16.MT88.4 R104, [R196+0x16000] ;  /* 0x01600000c468783b */ /* 0x000fe20000004200 */
[----:B------:R-:W-:Y:S01]  /*6de0*/  SHF.R.U32.HI R15, RZ, 0x8, R15 ;  /* 0x00000008ff0f7819 */ /* 0x000fe2000001160f */
[----:B------:R-:W-:Y:S01]  /*6df0*/  IMAD.MOV.U32 R13, RZ, RZ, R10 ;  /* 0x000000ffff0d7224 */ /* 0x000fe200078e000a */
[----:B------:R-:W-:Y:S01]  /*6e00*/  LOP3.LUT R12, R8, UR25, R11, 0x96, !PT ;  /* 0x00000019080c7c12 */ /* 0x000fe2000f8e960b */
[----:B------:R-:W3:Y:S01]  /*6e10*/  MUFU.EX2 R193, R193 ;  /* 0x000000c100c17308 */ /* 0x000ee20000000800 */
[----:B------:R-:W-:Y:S01]  /*6e20*/  LOP3.LUT R129, R9, R129, RZ, 0xc0, !PT ;  /* 0x0000008109817212 */ /* 0x000fe200078ec0ff */
[----:B------:R-:W-:Y:S01]  /*6e30*/  LDSM.16.MT88.4 R120, [R210+0x16000] ;  /* 0x01600000d278783b */ /* 0x000fe20000004200 */
[C---:B------:R-:W-:Y:S01]  /*6e40*/  PRMT R6, R10.reuse, 0x7771, RZ ;  /* 0x000077710a067816 */ /* 0x040fe200000000ff */
[----:B------:R-:W-:Y:S01]  /*6e50*/  FFMA.FTZ R201, R201, UR22, -R171 ;  /* 0x00000016c9c97c23 */ /* 0x000fe200080108ab */
[C---:B------:R-:W-:Y:S01]  /*6e60*/  PRMT R14, R10.reuse, 0x7773, RZ ;  /* 0x000077730a0e7816 */ /* 0x040fe200000000ff */
[----:B-1----:R-:W-:Y:S01]  /*6e70*/  LDSM.16.MT88.4 R40, [R196+0x12000] ;  /* 0x01200000c428783b */ /* 0x002fe20000004200 */
[----:B------:R-:W-:Y:S01]  /*6e80*/  PRMT R7, R10, 0x7772, RZ ;  /* 0x000077720a077816 */ /* 0x000fe200000000ff */
[----:B------:R-:W-:Y:S01]  /*6e90*/  MUFU.EX2 R187, R187 ;  /* 0x000000bb00bb7308 */ /* 0x000fe20000000800 */
[--C-:B------:R-:W-:Y:S01]  /*6ea0*/  HSET2.LE.AND R130, R130, R168.reuse, PT ;  /* 0x000000a882827233 */ /* 0x100fe20003803000 */
[----:B------:R-:W1:Y:S01]  /*6eb0*/  LDSM.16.MT88.4 R8, [R169+0x10800] ;  /* 0x01080000a908783b */ /* 0x000e620000004200 */
[--C-:B------:R-:W-:Y:S01]  /*6ec0*/  HSET2.LE.AND R131, R131, R168.reuse, PT ;  /* 0x000000a883837233 */ /* 0x100fe20003803000 */
[--C-:B------:R-:W-:Y:S01]  /*6ed0*/  FFMA.FTZ R198, R198, UR22, -R206.reuse ;  /* 0x00000016c6c67c23 */ /* 0x100fe200080108ce */
[----:B------:R-:W-:Y:S01]  /*6ee0*/  F2FP.BF16.F32.PACK_AB R18, R188, R192 ;  /* 0x000000c0bc12723e */ /* 0x000fe200000010ff */
[----:B------:R-:W-:Y:S01]  /*6ef0*/  LDSM.16.MT88.4 R56, [R210+0x12000] ;  /* 0x01200000d238783b */ /* 0x000fe20000004200 */
[----:B----4-:R-:W-:Y:S01]  /*6f00*/  F2FP.BF16.F32.PACK_AB R16, R186, R189 ;  /* 0x000000bdba10723e */ /* 0x010fe200000010ff */
[----:B------:R-:W-:Y:S01]  /*6f10*/  MUFU.EX2 R182, R182 ;  /* 0x000000b600b67308 */ /* 0x000fe20000000800 */
[----:B------:R-:W-:Y:S01]  /*6f20*/  PRMT R128, R128, 0x5410, R15 ;  /* 0x0000541080807816 */ /* 0x000fe2000000000f */
[--C-:B------:R-:W-:Y:S01]  /*6f30*/  FFMA.FTZ R197, R197, UR22, -R206.reuse ;  /* 0x00000016c5c57c23 */ /* 0x100fe200080108ce */
[----:B------:R-:W-:Y:S01]  /*6f40*/  LOP3.LUT R130, R18, R130, RZ, 0xc0, !PT ;  /* 0x0000008212827212 */ /* 0x000fe200078ec0ff */
[--C-:B------:R-:W-:Y:S01]  /*6f50*/  FFMA.FTZ R202, R202, UR22, -R171.reuse ;  /* 0x00000016caca7c23 */ /* 0x100fe200080108ab */
[----:B------:R-:W-:Y:S01]  /*6f60*/  LOP3.LUT R131, R16, R131, RZ, 0xc0, !PT ;  /* 0x0000008310837212 */ /* 0x000fe200078ec0ff */
[--C-:B------:R-:W-:Y:S01]  /*6f70*/  FFMA.FTZ R204, R204, UR22, -R171.reuse ;  /* 0x00000016cccc7c23 */ /* 0x100fe200080108ab */
[--C-:B------:R-:W-:Y:S01]  /*6f80*/  HSET2.LE.AND R128, R128, R168.reuse, PT ;  /* 0x000000a880807233 */ /* 0x100fe20003803000 */
[----:B------:R-:W4:Y:S01]  /*6f90*/  LDSM.16.MT88.4 R16, [R169+0x12800] ;  /* 0x01280000a910783b */ /* 0x000f220000004200 */
[----:B---3--:R-:W-:Y:S01]  /*6fa0*/  F2FP.BF16.F32.PACK_AB R15, R193, R194 ;  /* 0x000000c2c10f723e */ /* 0x008fe200000010ff */
[----:B------:R-:W-:Y:S01]  /*6fb0*/  MUFU.EX2 R181, R181 ;  /* 0x000000b500b57308 */ /* 0x000fe20000000800 */
[----:B------:R-:W-:Y:S01]  /*6fc0*/  LOP3.LUT R13, R13, 0xff, RZ, 0xc0, !PT ;  /* 0x000000ff0d0d7812 */ /* 0x000fe200078ec0ff */
[--C-:B------:R-:W-:Y:S01]  /*6fd0*/  FFMA.FTZ R205, R205, UR22, -R206.reuse ;  /* 0x00000016cdcd7c23 */ /* 0x100fe200080108ce */
[----:B------:R-:W-:Y:S01]  /*6fe0*/  LOP3.LUT R128, R15, R128, RZ, 0xc0, !PT ;  /* 0x000000800f807212 */ /* 0x000fe200078ec0ff */
[----:B------:R-:W-:Y:S01]  /*6ff0*/  FFMA.FTZ R249, R175, UR22, -R206 ;  /* 0x00000016aff97c23 */ /* 0x000fe200080108ce */
[----:B------:R-:W-:Y:S01]  /*7000*/  PRMT R7, R7, 0x5410, R14 ;  /* 0x0000541007077816 */ /* 0x000fe2000000000e */
[----:B------:R-:W-:Y:S01]  /*7010*/  FFMA.FTZ R208, R208, UR22, -R206 ;  /* 0x00000016d0d07c23 */ /* 0x000fe200080108ce */
[--C-:B------:R-:W-:Y:S01]  /*7020*/  PRMT R5, R13, 0x5410, R6.reuse ;  /* 0x000054100d057816 */ /* 0x100fe20000000006 */
[----:B------:R-:W3:Y:S01]  /*7030*/  MUFU.EX2 R178, R178 ;  /* 0x000000b200b27308 */ /* 0x000ee20000000800 */
[C---:B------:R-:W-:Y:S01]  /*7040*/  LOP3.LUT R14, R12.reuse, 0xffff, RZ, 0xc0, !PT ;  /* 0x0000ffff0c0e7812 */ /* 0x040fe200078ec0ff */
[C---:B------:R-:W-:Y:S01]  /*7050*/  HMMA.16816.F32.BF16 R152, R128.reuse, R148, RZ ;  /* 0x000000948098723c */ /* 0x040fe200000418ff */
[C---:B------:R-:W-:Y:S01]  /*7060*/  PRMT R6, R12.reuse, 0x7632, R6 ;  /* 0x000076320c067816 */ /* 0x040fe20000000006 */
[----:B------:R-:W-:Y:S01]  /*7070*/  FFMA.FTZ R207, R207, UR22, -R206 ;  /* 0x00000016cfcf7c23 */ /* 0x000fe200080108ce */
[----:B------:R-:W-:Y:S01]  /*7080*/  LOP3.LUT R4, R12, 0xff, RZ, 0xc0, !PT ;  /* 0x000000ff0c047812 */ /* 0x000fe200078ec0ff */
[--C-:B------:R-:W-:Y:S01]  /*7090*/  FFMA.FTZ R206, R174, UR22, -R171.reuse ;  /* 0x00000016aece7c23 */ /* 0x100fe200080108ab */
[----:B------:R-:W-:Y:S01]  /*70a0*/  SHF.R.U32.HI R12, RZ, 0x18, R12 ;  /* 0x00000018ff0c7819 */ /* 0x000fe2000001160c */
[----:B------:R-:W-:Y:S01]  /*70b0*/  MUFU.EX2 R183, R183 ;  /* 0x000000b700b77308 */ /* 0x000fe20000000800 */
[----:B------:R-:W-:Y:S01]  /*70c0*/  SHF.R.U32.HI R14, RZ, 0x8, R14 ;  /* 0x00000008ff0e7819 */ /* 0x000fe2000001160e */
[C---:B------:R-:W-:Y:S01]  /*70d0*/  HMMA.16816.F32.BF16 R148, R128.reuse, R150, RZ ;  /* 0x000000968094723c */ /* 0x040fe200000418ff */
[----:B------:R-:W-:Y:S01]  /*70e0*/  LOP3.LUT R6, R6, 0xff, RZ, 0xc0, !PT ;  /* 0x000000ff06067812 */ /* 0x000fe200078ec0ff */
[--C-:B------:R-:W-:Y:S01]  /*70f0*/  FFMA.FTZ R214, R173, UR22, -R171.reuse ;  /* 0x00000016add67c23 */ /* 0x100fe200080108ab */
[--C-:B------:R-:W-:Y:S01]  /*7100*/  HSET2.LE.AND R13, R5, R168.reuse, PT ;  /* 0x000000a8050d7233 */ /* 0x100fe20003803000 */
[----:B------:R-:W-:Y:S01]  /*7110*/  FFMA.FTZ R248, R170, UR22, -R171 ;  /* 0x00000016aaf87c23 */ /* 0x000fe200080108ab */
[----:B------:R-:W-:Y:S01]  /*7120*/  PRMT R4, R4, 0x5410, R14 ;  /* 0x0000541004047816 */ /* 0x000fe2000000000e */
[----:B------:R-:W-:Y:S01]  /*7130*/  MUFU.EX2 R179, R179 ;  /* 0x000000b300b37308 */ /* 0x000fe20000000800 */
[----:B------:R-:W-:Y:S01]  /*7140*/  PRMT R5, R6, 0x5410, R12 ;  /* 0x0000541006057816 */ /* 0x000fe2000000000c */
[C---:B------:R-:W-:Y:S01]  /*7150*/  HMMA.16816.F32.BF16 R44, R128.reuse, R48, RZ ;  /* 0x00000030802c723c */ /* 0x040fe200000418ff */
[----:B------:R-:W-:Y:S01]  /*7160*/  LOP3.LUT R7, R7, 0xff00ff, RZ, 0xc0, !PT ;  /* 0x00ff00ff07077812 */ /* 0x000fe200078ec0ff */
[----:B------:R-:W-:Y:S01]  /*7170*/  FADD.FTZ R193, R194, R193 ;  /* 0x000000c1c2c17221 */ /* 0x000fe20000010000 */
[--C-:B------:R-:W-:Y:S01]  /*7180*/  HSET2.LE.AND R4, R4, R168.reuse, PT ;  /* 0x000000a804047233 */ /* 0x100fe20003803000 */
[----:B------:R-:W-:Y:S01]  /*7190*/  FADD.FTZ R190, R191, R190 ;  /* 0x000000bebfbe7221 */ /* 0x000fe20000010000 */
[--C-:B------:R-:W-:Y:S01]  /*71a0*/  HSET2.LE.AND R5, R5, R168.reuse, PT ;  /* 0x000000a805057233 */ /* 0x100fe20003803000 */
[----:B------:R-:W5:Y:S01]  /*71b0*/  MUFU.EX2 R177, R177 ;  /* 0x000000b100b17308 */ /* 0x000f620000000800 */
[----:B------:R-:W-:Y:S01]  /*71c0*/  HSET2.LE.AND R7, R7, R168, PT ;  /* 0x000000a807077233 */ /* 0x000fe20003803000 */
[----:B------:R-:W-:Y:S01]  /*71d0*/  HMMA.16816.F32.BF16 R48, R128, R50, RZ ;  /* 0x000000328030723c */ /* 0x000fe200000418ff */
[----:B---3--:R-:W-:Y:S01]  /*71e0*/  F2FP.BF16.F32.PACK_AB R15, R178, R181 ;  /* 0x000000b5b20f723e */ /* 0x008fe200000010ff */
[----:B------:R-:W-:Y:S01]  /*71f0*/  FADD.FTZ R192, R192, R193 ;  /* 0x000000c1c0c07221 */ /* 0x000fe20000010000 */
[----:B------:R-:W-:-:S02]  /*7200*/  FADD.FTZ R189, R189, R190 ;  /* 0x000000bebdbd7221 */ /* 0x000fc40000010000 */
[----:B------:R-:W-:Y:S01]  /*7210*/  LOP3.LUT R6, R15, R13, RZ, 0xc0, !PT ;  /* 0x0000000d0f067212 */ /* 0x000fe200078ec0ff */
[----:B------:R-:W3:Y:S01]  /*7220*/  MUFU.EX2 R180, R180 ;  /* 0x000000b400b47308 */ /* 0x000ee20000000800 */
[----:B------:R-:W4:Y:S01]  /*7230*/  LDSM.16.MT88.4 R12, [R169+0x16800] ;  /* 0x01680000a90c783b */ /* 0x000f220000004200 */
[C---:B--2---:R-:W-:Y:S01]  /*7240*/  HMMA.16816.F32.BF16 R124, R128.reuse, R24, RZ ;  /* 0x00000018807c723c */ /* 0x044fe200000418ff */
[----:B------:R-:W-:Y:S01]  /*7250*/  F2FP.BF16.F32.PACK_AB R25, R182, R187 ;  /* 0x000000bbb619723e */ /* 0x000fe200000010ff */
[----:B------:R-:W-:Y:S01]  /*7260*/  FADD.FTZ R192, R188, R192 ;  /* 0x000000c0bcc07221 */ /* 0x000fe20000010000 */
[----:B------:R-:W-:Y:S02]  /*7270*/  FADD.FTZ R189, R186, R189 ;  /* 0x000000bdbabd7221 */ /* 0x000fe40000010000 */
[----:B------:R-:W-:Y:S01]  /*7280*/  LOP3.LUT R4, R25, R4, RZ, 0xc0, !PT ;  /* 0x0000000419047212 */ /* 0x000fe200078ec0ff */
[----:B------:R-:W-:Y:S01]  /*7290*/  MUFU.EX2 R199, R199 ;  /* 0x000000c700c77308 */ /* 0x000fe20000000800 */
[----:B-----5:R-:W-:Y:S01]  /*72a0*/  F2FP.BF16.F32.PACK_AB R28, R177, R179 ;  /* 0x000000b3b11c723e */ /* 0x020fe200000010ff */
[----:B------:R-:W-:Y:S01]  /*72b0*/  HMMA.16816.F32.BF16 R76, R128, R80, RZ ;  /* 0x00000050804c723c */ /* 0x000fe200000418ff */
[----:B------:R-:W-:-:S02]  /*72c0*/  FADD.FTZ R187, R187, R192 ;  /* 0x000000c0bbbb7221 */ /* 0x000fc40000010000 */
[----:B------:R-:W-:Y:S02]  /*72d0*/  LOP3.LUT R7, R28, R7, RZ, 0xc0, !PT ;  /* 0x000000071c077212 */ /* 0x000fe400078ec0ff */
[----:B------:R-:W-:Y:S01]  /*72e0*/  LDSM.16.MT88.4 R28, [R196+0x12800] ;  /* 0x01280000c41c783b */ /* 0x000fe20000004200 */
[----:B------:R-:W2:Y:S01]  /*72f0*/  MUFU.EX2 R200, R200 ;  /* 0x000000c800c87308 */ /* 0x000ea20000000800 */
        /* <DEDUP_REMOVED lines=12> */
[----:B------:R-:W3:Y:S02]  /*73c0*/  MUFU.EX2 R201, R201 ;  /* 0x000000c900c97308 */ /* 0x000ee40000000800 */
[C---:B-1----:R-:W-:Y:S06]  /*73d0*/  HMMA.16816.F32.BF16 R152, R4.reuse, R8, R152 ;  /* 0x000000080498723c */ /* 0x042fec0000041898 */
[----:B------:R-:W-:Y:S02]  /*73e0*/  MUFU.EX2 R198, R198 ;  /* 0x000000c600c67308 */ /* 0x000fe40000000800 */
[C---:B------:R-:W-:Y:S01]  /*73f0*/  HMMA.16816.F32.BF16 R148, R4.reuse, R10, R148 ;  /* 0x0000000a0494723c */ /* 0x040fe20000041894 */
[----:B------:R-:W1:Y:S05]  /*7400*/  LDSM.16.MT88.4 R8, [R196+0x10800] ;  /* 0x01080000c408783b */ /* 0x000e6a0000004200 */
[----:B------:R-:W5:Y:S02]  /*7410*/  MUFU.EX2 R197, R197 ;  /* 0x000000c500c57308 */ /* 0x000f640000000800 */
[C---:B----4-:R-:W-:Y:S06]  /*7420*/  HMMA.16816.F32.BF16 R44, R4.reuse, R16, R44 ;  /* 0x00000010042c723c */ /* 0x050fec000004182c */
[----:B------:R-:W-:Y:S02]  /*7430*/  MUFU.EX2 R202, R202 ;  /* 0x000000ca00ca7308 */ /* 0x000fe40000000800 */
[----:B------:R-:W-:Y:S01]  /*7440*/  HMMA.16816.F32.BF16 R48, R4, R18, R48 ;  /* 0x000000120430723c */ /* 0x000fe20000041830 */
[----:B------:R-:W4:Y:S05]  /*7450*/  LDSM.16.MT88.4 R16, [R195+0x10800] ;  /* 0x01080000c310783b */ /* 0x000f2a0000004200 */
[----:B------:R-:W5:Y:S02]  /*7460*/  MUFU.EX2 R204, R204 ;  /* 0x000000cc00cc7308 */ /* 0x000f640000000800 */
[C---:B------:R-:W-:Y:S06]  /*7470*/  HMMA.16816.F32.BF16 R112, R128.reuse, R114, RZ ;  /* 0x000000728070723c */ /* 0x040fec00000418ff */
[----:B------:R-:W-:Y:S02]  /*7480*/  MUFU.EX2 R205, R205 ;  /* 0x000000cd00cd7308 */ /* 0x000fe40000000800 */
[C---:B------:R-:W-:Y:S06]  /*7490*/  HMMA.16816.F32.BF16 R160, R128.reuse, R156, RZ ;  /* 0x0000009c80a0723c */ /* 0x040fec00000418ff */
[----:B------:R-:W5:Y:S02]  /*74a0*/  MUFU.EX2 R249, R249 ;  /* 0x000000f900f97308 */ /* 0x000f640000000800 */
[----:B------:R-:W-:Y:S06]  /*74b0*/  HMMA.16816.F32.BF16 R156, R128, R158, RZ ;  /* 0x0000009e809c723c */ /* 0x000fec00000418ff */
[----:B------:R-:W-:Y:S02]  /*74c0*/  MUFU.EX2 R208, R208 ;  /* 0x000000d000d07308 */ /* 0x000fe40000000800 */
[C---:B------:R-:W-:Y:S06]  /*74d0*/  HMMA.16816.F32.BF16 R76, R4.reuse, R20, R76 ;  /* 0x00000014044c723c */ /* 0x040fec000004184c */
[----:B------:R-:W-:Y:S02]  /*74e0*/  MUFU.EX2 R207, R207 ;  /* 0x000000cf00cf7308 */ /* 0x000fe40000000800 */
[----:B------:R-:W-:Y:S01]  /*74f0*/  HMMA.16816.F32.BF16 R80, R4, R22, R80 ;  /* 0x000000160450723c */ /* 0x000fe20000041850 */
[----:B------:R-:W2:Y:S05]  /*7500*/  LDSM.16.MT88.4 R20, [R195+0x12800] ;  /* 0x01280000c314783b */ /* 0x000eaa0000004200 */
[----:B------:R-:W-:Y:S02]  /*7510*/  MUFU.EX2 R206, R206 ;  /* 0x000000ce00ce7308 */ /* 0x000fe40000000800 */
[C---:B------:R-:W-:Y:S06]  /*7520*/  HMMA.16816.F32.BF16 R136, R128.reuse, R132, RZ ;  /* 0x000000848088723c */ /* 0x040fec00000418ff */
[----:B------:R-:W-:Y:S02]  /*7530*/  MUFU.EX2 R214, R214 ;  /* 0x000000d600d67308 */ /* 0x000fe40000000800 */
[----:B------:R-:W-:Y:S06]  /*7540*/  HMMA.16816.F32.BF16 R132, R128, R134, RZ ;  /* 0x000000868084723c */ /* 0x000fec00000418ff */
[----:B------:R-:W-:Y:S02]  /*7550*/  MUFU.EX2 R248, R248 ;  /* 0x000000f800f87308 */ /* 0x000fe40000000800 */
[C---:B------:R-:W-:Y:S08]  /*7560*/  HMMA.16816.F32.BF16 R108, R4.reuse, R12, R108 ;  /* 0x0000000c046c723c */ /* 0x040ff0000004186c */
[C---:B------:R-:W-:Y:S01]  /*7570*/  HMMA.16816.F32.BF16 R112, R4.reuse, R14, R112 ;  /* 0x0000000e0470723c */ /* 0x040fe20000041870 */
[----:B------:R-:W3:Y:S07]  /*7580*/  LDSM.16.MT88.4 R12, [R196+0x14800] ;  /* 0x01480000c40c783b */ /* 0x000eee0000004200 */
[C---:B-1----:R-:W-:Y:S08]  /*7590*/  HMMA.16816.F32.BF16 R160, R4.reuse, R8, R160 ;  /* 0x0000000804a0723c */ /* 0x042ff000000418a0 */
[----:B------:R-:W-:Y:S01]  /*75a0*/  HMMA.16816.F32.BF16 R156, R4, R10, R156 ;  /* 0x0000000a049c723c */ /* 0x000fe2000004189c */
[----:B------:R-:W1:Y:S07]  /*75b0*/  LDSM.16.MT88.4 R8, [R210+0x14800] ;  /* 0x01480000d208783b */ /* 0x000e6e0000004200 */
[----:B------:R-:W-:Y:S08]  /*75c0*/  HMMA.16816.F32.BF16 R60, R128, R64, RZ ;  /* 0x00000040803c723c */ /* 0x000ff000000418ff */
[C---:B----4-:R-:W-:Y:S08]  /*75d0*/  HMMA.16816.F32.BF16 R136, R4.reuse, R16, R136 ;  /* 0x000000100488723c */ /* 0x050ff00000041888 */
[----:B------:R-:W-:Y:S01]  /*75e0*/  HMMA.16816.F32.BF16 R132, R4, R18, R132 ;  /* 0x000000120484723c */ /* 0x000fe20000041884 */
[----:B------:R-:W4:Y:S07]  /*75f0*/  LDSM.16.MT88.4 R16, [R195+0x14800] ;  /* 0x01480000c310783b */ /* 0x000f2e0000004200 */
[C---:B------:R-:W-:Y:S08]  /*7600*/  HMMA.16816.F32.BF16 R68, R128.reuse, R72, RZ ;  /* 0x000000488044723c */ /* 0x040ff000000418ff */
[C---:B------:R-:W-:Y:S08]  /*7610*/  HMMA.16816.F32.BF16 R72, R128.reuse, R74, RZ ;  /* 0x0000004a8048723c */ /* 0x040ff000000418ff */
[C---:B------:R-:W-:Y:S08]  /*7620*/  HMMA.16816.F32.BF16 R84, R128.reuse, R88, RZ ;  /* 0x000000588054723c */ /* 0x040ff000000418ff */
[C---:B------:R-:W-:Y:S08]  /*7630*/  HMMA.16816.F32.BF16 R88, R128.reuse, R90, RZ ;  /* 0x0000005a8058723c */ /* 0x040ff000000418ff */
[----:B------:R-:W-:Y:S08]  /*7640*/  HMMA.16816.F32.BF16 R144, R128, R140, RZ ;  /* 0x0000008c8090723c */ /* 0x000ff000000418ff */
[----:B--2---:R-:W-:Y:S01]  /*7650*/  HMMA.16816.F32.BF16 R60, R4, R20, R60 ;  /* 0x00000014043c723c */ /* 0x004fe2000004183c */
[----:B------:R-:W-:-:S05]  /*7660*/  IMAD.U32 R20, RZ, RZ, UR23 ;  /* 0x00000017ff147e24 */ /* 0x000fca000f8e00ff */
[----:B------:R-:W-:Y:S02]  /*7670*/  LOP3.LUT R20, R20, UR31, R247, 0x96, !PT ;  /* 0x0000001f14147c12 */ /* 0x000fe4000f8e96f7 */
[----:B------:R-:W-:Y:S03]  /*7680*/  HMMA.16816.F32.BF16 R92, R128, R96, RZ ;  /* 0x00000060805c723c */ /* 0x000fe600000418ff */
[----:B------:R-:W-:-:S05]  /*7690*/  IMAD.WIDE.U32 R20, R20, -0x326172a9, RZ ;  /* 0xcd9e8d5714147825 */ /* 0x000fca00078e00ff */
[----:B---3--:R-:W-:Y:S01]  /*76a0*/  HMMA.16816.F32.BF16 R68, R4, R12, R68 ;  /* 0x0000000c0444723c */ /* 0x008fe20000041844 */
[----:B------:R-:W-:Y:S02]  /*76b0*/  LOP3.LUT R21, R250, UR17, R21, 0x96, !PT ;  /* 0x00000011fa157c12 */ /* 0x000fe4000f8e9615 */
[----:B------:R-:W-:-:S05]  /*76c0*/  LOP3.LUT R20, R20, UR16, R239, 0x96, !PT ;  /* 0x0000001014147c12 */ /* 0x000fca000f8e96ef */
[C---:B------:R-:W-:Y:S01]  /*76d0*/  HMMA.16816.F32.BF16 R72, R4.reuse, R14, R72 ;  /* 0x0000000e0448723c */ /* 0x040fe20000041848 */
[----:B------:R-:W2:Y:S07]  /*76e0*/  LDSM.16.MT88.4 R12, [R196+0x16800] ;  /* 0x01680000c40c783b */ /* 0x000eae0000004200 */
[C---:B-1----:R-:W-:Y:S08]  /*76f0*/  HMMA.16816.F32.BF16 R84, R4.reuse, R8, R84 ;  /* 0x000000080454723c */ /* 0x042ff00000041854 */
[C---:B------:R-:W-:Y:S01]  /*7700*/  HMMA.16816.F32.BF16 R88, R4.reuse, R10, R88 ;  /* 0x0000000a0458723c */ /* 0x040fe20000041858 */
[----:B------:R-:W1:Y:S07]  /*7710*/  LDSM.16.MT88.4 R8, [R210+0x16800] ;  /* 0x01680000d208783b */ /* 0x000e6e0000004200 */
[----:B------:R-:W-:Y:S01]  /*7720*/  HMMA.16816.F32.BF16 R144, R4, R32, R144 ;  /* 0x000000200490723c */ /* 0x000fe20000041890 */
[----:B------:R-:W-:-:S04]  /*7730*/  IMAD.WIDE.U32 R32, R21, -0x2daee0ad, RZ ;  /* 0xd2511f5315207825 */ /* 0x000fc800078e00ff */
[----:B------:R-:W-:-:S03]  /*7740*/  IMAD.WIDE.U32 R20, R20, -0x2daee0ad, RZ ;  /* 0xd2511f5314147825 */ /* 0x000fc600078e00ff */
[----:B------:R-:W-:Y:S02]  /*7750*/  HMMA.16816.F32.BF16 R140, R128, R142, RZ ;  /* 0x0000008e808c723c */ /* 0x000fe400000418ff */
[----:B------:R-:W-:-:S06]  /*7760*/  LOP3.LUT R32, R32, UR34, R21, 0x96, !PT ;  /* 0x0000002220207c12 */ /* 0x000fcc000f8e9615 */
[----:B------:R-:W-:Y:S08]  /*7770*/  HMMA.16816.F32.BF16 R96, R128, R98, RZ ;  /* 0x000000628060723c */ /* 0x000ff000000418ff */
[----:B----4-:R-:W-:Y:S01]  /*7780*/  HMMA.16816.F32.BF16 R92, R4, R16, R92 ;  /* 0x00000010045c723c */ /* 0x010fe2000004185c */
[----:B------:R-:W-:Y:S01]  /*7790*/  LOP3.LUT R16, R244, UR35, R33, 0x96, !PT ;  /* 0x00000023f4107c12 */ /* 0x000fe2000f8e9621 */
[----:B------:R-:W-:-:S04]  /*77a0*/  IMAD.WIDE.U32 R32, R32, -0x326172a9, RZ ;  /* 0xcd9e8d5720207825 */ /* 0x000fc800078e00ff */
[----:B------:R-:W-:Y:S02]  /*77b0*/  IMAD.WIDE.U32 R216, R16, -0x326172a9, RZ ;  /* 0xcd9e8d5710d87825 */ /* 0x000fe400078e00ff */
[----:B------:R-:W-:Y:S03]  /*77c0*/  HMMA.16816.F32.BF16 R100, R128, R104, RZ ;  /* 0x000000688064723c */ /* 0x000fe600000418ff */
[----:B------:R-:W-:Y:S02]  /*77d0*/  LOP3.LUT R16, R238, UR13, R217, 0x96, !PT ;  /* 0x0000000dee107c12 */ /* 0x000fe4000f8e96d9 */
[----:B------:R-:W-:-:S03]  /*77e0*/  LOP3.LUT R216, R216, UR12, R33, 0x96, !PT ;  /* 0x0000000cd8d87c12 */ /* 0x000fc6000f8e9621 */
[----:B------:R-:W-:Y:S02]  /*77f0*/  HMMA.16816.F32.BF16 R116, R128, R120, RZ ;  /* 0x000000788074723c */ /* 0x000fe400000418ff */
[----:B------:R-:W-:-:S06]  /*7800*/  IMAD.WIDE.U32 R216, R216, -0x2daee0ad, RZ ;  /* 0xd2511f53d8d87825 */ /* 0x000fcc00078e00ff */
[----:B------:R-:W-:Y:S01]  /*7810*/  HMMA.16816.F32.BF16 R140, R4, R34, R140 ;  /* 0x00000022048c723c */ /* 0x000fe2000004188c */
[----:B------:R-:W-:-:S03]  /*7820*/  IMAD.WIDE.U32 R34, R16, -0x2daee0ad, RZ ;  /* 0xd2511f5310227825 */ /* 0x000fc600078e00ff */
[----:B------:R-:W-:-:S04]  /*7830*/  LOP3.LUT R21, R34, UR26, R217, 0x96, !PT ;  /* 0x0000001a22157c12 */ /* 0x000fc8000f8e96d9 */
[----:B------:R-:W-:Y:S01]  /*7840*/  HMMA.16816.F32.BF16 R96, R4, R18, R96 ;  /* 0x000000120460723c */ /* 0x000fe20000041860 */
[----:B------:R-:W3:Y:S01]  /*7850*/  LDSM.16.MT88.4 R16, [R195+0x16800] ;  /* 0x01680000c310783b */ /* 0x000ee20000004200 */
[----:B------:R-:W-:Y:S01]  /*7860*/  LOP3.LUT R34, R20, UR27, R35, 0x96, !PT ;  /* 0x0000001b14227c12 */ /* 0x000fe2000f8e9623 */
[----:B------:R-:W-:-:S04]  /*7870*/  IMAD.WIDE.U32 R20, R21, -0x326172a9, RZ ;  /* 0xcd9e8d5715147825 */ /* 0x000fc800078e00ff */
[----:B------:R-:W-:Y:S01]  /*7880*/  IMAD.WIDE.U32 R34, R34, -0x326172a9, RZ ;  /* 0xcd9e8d5722227825 */ /* 0x000fe200078e00ff */
[C---:B------:R-:W-:Y:S08]  /*7890*/  HMMA.16816.F32.BF16 R104, R128.reuse, R106, RZ ;  /* 0x0000006a8068723c */ /* 0x040ff000000418ff */
[C---:B------:R-:W-:Y:S08]  /*78a0*/  HMMA.16816.F32.BF16 R36, R128.reuse, R40, RZ ;  /* 0x000000288024723c */ /* 0x040ff000000418ff */
[C---:B------:R-:W-:Y:S08]  /*78b0*/  HMMA.16816.F32.BF16 R120, R128.reuse, R122, RZ ;  /* 0x0000007a8078723c */ /* 0x040ff000000418ff */
[----:B------:R-:W-:Y:S08]  /*78c0*/  HMMA.16816.F32.BF16 R40, R128, R42, RZ ;  /* 0x0000002a8028723c */ /* 0x000ff000000418ff */
[----:B--2---:R-:W-:Y:S01]  /*78d0*/  HMMA.16816.F32.BF16 R100, R4, R12, R100 ;  /* 0x0000000c0464723c */ /* 0x004fe20000041864 */
[----:B------:R-:W-:-:S05]  /*78e0*/  IMAD.MOV.U32 R12, RZ, RZ, R20 ;  /* 0x000000ffff0c7224 */ /* 0x000fca00078e0014 */
[----:B------:R-:W-:Y:S02]  /*78f0*/  LOP3.LUT R13, R12, 0xff, RZ, 0xc0, !PT ;  /* 0x000000ff0c0d7812 */ /* 0x000fe400078ec0ff */
[C---:B-1----:R-:W-:Y:S01]  /*7900*/  HMMA.16816.F32.BF16 R116, R4.reuse, R8, R116 ;  /* 0x000000080474723c */ /* 0x042fe20000041874 */
[----:B------:R-:W-:Y:S02]  /*7910*/  PRMT R8, R20, 0x7771, RZ ;  /* 0x0000777114087816 */ /* 0x000fe400000000ff */
[----:B------:R-:W-:Y:S02]  /*7920*/  LOP3.LUT R12, R34, UR4, R21, 0x96, !PT ;  /* 0x00000004220c7c12 */ /* 0x000fe4000f8e9615 */
[C---:B------:R-:W-:Y:S02]  /*7930*/  PRMT R9, R20.reuse, 0x7772, RZ ;  /* 0x0000777214097816 */ /* 0x040fe400000000ff */
[----:B------:R-:W-:Y:S01]  /*7940*/  PRMT R8, R13, 0x5410, R8 ;  /* 0x000054100d087816 */ /* 0x000fe20000000008 */
[----:B------:R-:W-:Y:S01]  /*7950*/  HMMA.16816.F32.BF16 R104, R4, R14, R104 ;  /* 0x0000000e0468723c */ /* 0x000fe20000041868 */
[----:B------:R-:W-:-:S02]  /*7960*/  PRMT R14, R20, 0x7773, RZ ;  /* 0x00007773140e7816 */ /* 0x000fc400000000ff */
[----:B------:R-:W-:Y:S02]  /*7970*/  PRMT R13, R12, 0x7632, R13 ;  /* 0x000076320c0d7816 */ /* 0x000fe4000000000d */
[----:B------:R-:W-:Y:S02]  /*7980*/  PRMT R9, R9, 0x5410, R14 ;  /* 0x0000541009097816 */ /* 0x000fe4000000000e */
[----:B------:R-:W-:Y:S01]  /*7990*/  LOP3.LUT R13, R13, 0xff, RZ, 0xc0, !PT ;  /* 0x000000ff0d0d7812 */ /* 0x000fe200078ec0ff */
[----:B------:R-:W-:Y:S01]  /*79a0*/  HMMA.16816.F32.BF16 R52, R128, R56, RZ ;  /* 0x000000388034723c */ /* 0x000fe200000418ff */
[----:B------:R-:W-:-:S07]  /*79b0*/  F2FP.BF16.F32.PACK_AB R14, R200, R199 ;  /* 0x000000c7c80e723e */ /* 0x000fce00000010ff */
[C---:B------:R-:W-:Y:S08]  /*79c0*/  HMMA.16816.F32.BF16 R56, R128.reuse, R58, RZ ;  /* 0x0000003a8038723c */ /* 0x040ff000000418ff */
[C---:B------:R-:W-:Y:S08]  /*79d0*/  HMMA.16816.F32.BF16 R64, R128.reuse, R66, RZ ;  /* 0x000000428040723c */ /* 0x040ff000000418ff */
[----:B------:R-:W-:Y:S01]  /*79e0*/  HMMA.16816.F32.BF16 R128, R128, R26, RZ ;  /* 0x0000001a8080723c */ /* 0x000fe200000418ff */
[----:B------:R-:W1:Y:S07]  /*79f0*/  LDSM.16.MT88.4 R24, [R210+0x12800] ;  /* 0x01280000d218783b */ /* 0x000e6e0000004200 */
[----:B------:R-:W-:Y:S01]  /*7a00*/  HMMA.16816.F32.BF16 R120, R4, R10, R120 ;  /* 0x0000000a0478723c */ /* 0x000fe20000041878 */
[----:B------:R-:W-:-:S02]  /*7a10*/  LOP3.LUT R11, R12, 0xffff, RZ, 0xc0, !PT ;  /* 0x0000ffff0c0b7812 */ /* 0x000fc400078ec0ff */
[----:B------:R-:W-:Y:S02]  /*7a20*/  LOP3.LUT R10, R12, 0xff, RZ, 0xc0, !PT ;  /* 0x000000ff0c0a7812 */ /* 0x000fe400078ec0ff */
[----:B------:R-:W-:-:S03]  /*7a30*/  SHF.R.U32.HI R12, RZ, 0x18, R12 ;  /* 0x00000018ff0c7819 */ /* 0x000fc6000001160c */
[C---:B------:R-:W-:Y:S01]  /*7a40*/  HMMA.16816.F32.BF16 R40, R4.reuse, R30, R40 ;  /* 0x0000001e0428723c */ /* 0x040fe20000041828 */
[--C-:B------:R-:W-:Y:S02]  /*7a50*/  HSET2.LE.AND R30, R8, R168.reuse, PT ;  /* 0x000000a8081e7233 */ /* 0x100fe40003803000 */
[----:B------:R-:W-:Y:S02]  /*7a60*/  LOP3.LUT R31, R9, 0xff00ff, RZ, 0xc0, !PT ;  /* 0x00ff00ff091f7812 */ /* 0x000fe400078ec0ff */
[----:B------:R-:W-:Y:S02]  /*7a70*/  SHF.R.U32.HI R9, RZ, 0x8, R11 ;  /* 0x00000008ff097819 */ /* 0x000fe4000001160b */
[----:B------:R-:W-:Y:S01]  /*7a80*/  PRMT R8, R13, 0x5410, R12 ;  /* 0x000054100d087816 */ /* 0x000fe2000000000c */
[----:B---3--:R-:W-:Y:S01]  /*7a90*/  HMMA.16816.F32.BF16 R124, R4, R16, R124 ;  /* 0x00000010047c723c */ /* 0x008fe2000004187c */
[----:B------:R-:W-:Y:S02]  /*7aa0*/  LOP3.LUT R30, R14, R30, RZ, 0xc0, !PT ;  /* 0x0000001e0e1e7212 */ /* 0x000fe400078ec0ff */
[----:B------:R-:W2:Y:S01]  /*7ab0*/  LDSM.16.MT88.4 R12, [R169+0x15000] ;  /* 0x01500000a90c783b */ /* 0x000ea20000004200 */
[----:B------:R-:W-:-:S02]  /*7ac0*/  HSET2.LE.AND R31, R31, R168, PT ;  /* 0x000000a81f1f7233 */ /* 0x000fc40003803000 */
[----:B------:R-:W-:Y:S02]  /*7ad0*/  F2FP.BF16.F32.PACK_AB R11, R201, R203 ;  /* 0x000000cbc90b723e */ /* 0x000fe400000010ff */
[----:B------:R-:W-:Y:S01]  /*7ae0*/  PRMT R9, R10, 0x5410, R9 ;  /* 0x000054100a097816 */ /* 0x000fe20000000009 */
[C---:B------:R-:W-:Y:S01]  /*7af0*/  HMMA.16816.F32.BF16 R36, R4.reuse, R28, R36 ;  /* 0x0000001c0424723c */ /* 0x040fe20000041824 */
[----:B------:R-:W-:Y:S02]  /*7b00*/  LOP3.LUT R31, R11, R31, RZ, 0xc0, !PT ;  /* 0x0000001f0b1f7212 */ /* 0x000fe400078ec0ff */
[--C-:B------:R-:W-:Y:S02]  /*7b10*/  HSET2.LE.AND R16, R8, R168.reuse, PT ;  /* 0x000000a808107233 */ /* 0x100fe40003803000 */
[----:B------:R-:W-:Y:S02]  /*7b20*/  HSET2.LE.AND R17, R9, R168, PT ;  /* 0x000000a809117233 */ /* 0x000fe40003803000 */
[----:B------:R-:W3:Y:S01]  /*7b30*/  LDSM.16.MT88.4 R8, [R169+0x17000] ;  /* 0x01700000a908783b */ /* 0x000ee20000004200 */
[----:B-----5:R-:W-:Y:S01]  /*7b40*/  F2FP.BF16.F32.PACK_AB R28, R197, R198 ;  /* 0x000000c6c51c723e */ /* 0x020fe200000010ff */
[----:B-1----:R-:W-:Y:S01]  /*7b50*/  HMMA.16816.F32.BF16 R52, R4, R24, R52 ;  /* 0x000000180434723c */ /* 0x002fe20000041834 */
[----:B------:R-:W-:Y:S01]  /*7b60*/  F2FP.BF16.F32.PACK_AB R29, R204, R202 ;  /* 0x000000cacc1d723e */ /* 0x000fe200000010ff */
[----:B------:R-:W-:Y:S01]  /*7b70*/  FADD.FTZ R198, R198, R181 ;  /* 0x000000b5c6c67221 */ /* 0x000fe20000010000 */
[----:B------:R-:W-:Y:S01]  /*7b80*/  LOP3.LUT R28, R28, R17, RZ, 0xc0, !PT ;  /* 0x000000111c1c7212 */ /* 0x000fe200078ec0ff */
[----:B------:R-:W-:Y:S01]  /*7b90*/  FADD.FTZ R202, R202, R179 ;  /* 0x000000b3caca7221 */ /* 0x000fe20000010000 */
[----:B------:R-:W-:Y:S01]  /*7ba0*/  LOP3.LUT R29, R29, R16, RZ, 0xc0, !PT ;  /* 0x000000101d1d7212 */ /* 0x000fe200078ec0ff */
[----:B------:R-:W-:-:S02]  /*7bb0*/  FADD.FTZ R198, R197, R198 ;  /* 0x000000c6c5c67221 */ /* 0x000fc40000010000 */
[----:B------:R-:W-:Y:S01]  /*7bc0*/  HMMA.16816.F32.BF16 R56, R4, R26, R56 ;  /* 0x0000001a0438723c */ /* 0x000fe20000041838 */
[----:B------:R-:W1:Y:S01]  /*7bd0*/  LDSM.16.MT88.4 R24, [R169+0x11000] ;  /* 0x01100000a918783b */ /* 0x000e620000004200 */
[----:B------:R-:W-:Y:S01]  /*7be0*/  FADD.FTZ R202, R204, R202 ;  /* 0x000000caccca7221 */ /* 0x000fe20000010000 */
[----:B------:R-:W-:-:S03]  /*7bf0*/  FADD.FTZ R199, R199, R198 ;  /* 0x000000c6c7c77221 */ /* 0x000fc60000010000 */
[----:B------:R-:W-:Y:S01]  /*7c00*/  FADD.FTZ R203, R203, R202 ;  /* 0x000000cacbcb7221 */ /* 0x000fe20000010000 */
[----:B------:R-:W-:Y:S01]  /*7c10*/  FADD.FTZ R199, R200, R199 ;  /* 0x000000c7c8c77221 */ /* 0x000fe20000010000 */
[----:B------:R-:W-:Y:S01]  /*7c20*/  HMMA.16816.F32.BF16 R64, R4, R22, R64 ;  /* 0x000000160440723c */ /* 0x000fe20000041840 */
[----:B------:R-:W-:Y:S01]  /*7c30*/  LDSM.16.MT88.4 R20, [R169+0x13000] ;  /* 0x01300000a914783b */ /* 0x000fe20000004200 */
[----:B------:R-:W-:-:S06]  /*7c40*/  FADD.FTZ R203, R201, R203 ;  /* 0x000000cbc9cb7221 */ /* 0x000fcc0000010000 */
[----:B------:R-:W-:Y:S01]  /*7c50*/  HMMA.16816.F32.BF16 R128, R4, R18, R128 ;  /* 0x000000120480723c */ /* 0x000fe20000041880 */
[----:B------:R-:W4:Y:S04]  /*7c60*/  LDSM.16.MT88.4 R4, [R210+0x11000] ;  /* 0x01100000d204783b */ /* 0x000f280000004200 */
[----:B------:R-:W-:Y:S03]  /*7c70*/  LDSM.16.MT88.4 R16, [R210+0x13000] ;  /* 0x01300000d210783b */ /* 0x000fe60000004200 */
[C---:B--2---:R-:W-:Y:S08]  /*7c80*/  HMMA.16816.F32.BF16 R76, R28.reuse, R12, R76 ;  /* 0x0000000c1c4c723c */ /* 0x044ff0000004184c */
[C---:B------:R-:W-:Y:S01]  /*7c90*/  HMMA.16816.F32.BF16 R80, R28.reuse, R14, R80 ;  /* 0x0000000e1c50723c */ /* 0x040fe20000041850 */
[----:B------:R-:W2:Y:S07]  /*7ca0*/  LDSM.16.MT88.4 R12, [R210+0x17000] ;  /* 0x01700000d20c783b */ /* 0x000eae0000004200 */
[C---:B---3--:R-:W-:Y:S08]  /*7cb0*/  HMMA.16816.F32.BF16 R108, R28.reuse, R8, R108 ;  /* 0x000000081c6c723c */ /* 0x048ff0000004186c */
[C---:B------:R-:W-:Y:S01]  /*7cc0*/  HMMA.16816.F32.BF16 R112, R28.reuse, R10, R112 ;  /* 0x0000000a1c70723c */ /* 0x040fe20000041870 */
[----:B------:R-:W3:Y:S07]  /*7cd0*/  LDSM.16.MT88.4 R8, [R195+0x11000] ;  /* 0x01100000c308783b */ /* 0x000eee0000004200 */
[C---:B-1----:R-:W-:Y:S08]  /*7ce0*/  HMMA.16816.F32.BF16 R152, R28.reuse, R24, R152 ;  /* 0x000000181c98723c */ /* 0x042ff00000041898 */
[C---:B----4-:R-:W-:Y:S08]  /*7cf0*/  HMMA.16816.F32.BF16 R144, R28.reuse, R4, R144 ;  /* 0x000000041c90723c */ /* 0x050ff00000041890 */
        /* <DEDUP_REMOVED lines=11> */
[C---:B-1----:R-:W-:Y:S08]  /*7db0*/  HMMA.16816.F32.BF16 R36, R28.reuse, R4, R36 ;  /* 0x000000041c24723c */ /* 0x042ff00000041824 */
[C---:B------:R-:W-:Y:S01]  /*7dc0*/  HMMA.16816.F32.BF16 R40, R28.reuse, R6, R40 ;  /* 0x000000061c28723c */ /* 0x040fe20000041828 */
[----:B------:R-:W1:Y:S07]  /*7dd0*/  LDSM.16.MT88.4 R4, [R196+0x17000] ;  /* 0x01700000c404783b */ /* 0x000e6e0000004200 */
[----:B--2---:R-:W-:Y:S01]  /*7de0*/  HMMA.16816.F32.BF16 R68, R28, R12, R68 ;  /* 0x0000000c1c44723c */ /* 0x004fe20000041844 */
[----:B------:R-:W-:-:S02]  /*7df0*/  LOP3.LUT R12, R32, UR7, R35, 0x96, !PT ;  /* 0x00000007200c7c12 */ /* 0x000fc4000f8e9623 */
[----:B------:R-:W2:Y:S05]  /*7e00*/  LDSM.16.MT88.4 R32, [R195+0x17000] ;  /* 0x01700000c320783b */ /* 0x000eaa0000004200 */
[----:B------:R-:W-:Y:S01]  /*7e10*/  HMMA.16816.F32.BF16 R72, R28, R14, R72 ;  /* 0x0000000e1c48723c */ /* 0x000fe20000041848 */
[----:B------:R-:W-:-:S03]  /*7e20*/  IMAD.WIDE.U32 R14, R12, -0x2daee0ad, RZ ;  /* 0xd2511f530c0e7825 */ /* 0x000fc600078e00ff */
[----:B------:R-:W-:-:S04]  /*7e30*/  PRMT R12, R14, 0x7771, RZ ;  /* 0x000077710e0c7816 */ /* 0x000fc800000000ff */
[C---:B---3--:R-:W-:Y:S01]  /*7e40*/  HMMA.16816.F32.BF16 R92, R28.reuse, R8, R92 ;  /* 0x000000081c5c723c */ /* 0x048fe2000004185c */
[----:B------:R-:W-:Y:S01]  /*7e50*/  IMAD.MOV.U32 R9, RZ, RZ, R14 ;  /* 0x000000ffff097224 */ /* 0x000fe200078e000e */
[C---:B------:R-:W-:Y:S02]  /*7e60*/  PRMT R8, R14.reuse, 0x7773, RZ ;  /* 0x000077730e087816 */ /* 0x040fe400000000ff */
[----:B------:R-:W-:Y:S02]  /*7e70*/  PRMT R13, R14, 0x7772, RZ ;  /* 0x000077720e0d7816 */ /* 0x000fe400000000ff */
[----:B------:R-:W-:Y:S02]  /*7e80*/  LOP3.LUT R9, R9, 0xff, RZ, 0xc0, !PT ;  /* 0x000000ff09097812 */ /* 0x000fe400078ec0ff */
[----:B------:R-:W-:Y:S01]  /*7e90*/  HMMA.16816.F32.BF16 R148, R28, R26, R148 ;  /* 0x0000001a1c94723c */ /* 0x000fe20000041894 */
[----:B------:R-:W-:Y:S01]  /*7ea0*/  PRMT R13, R13, 0x5410, R8 ;  /* 0x000054100d0d7816 */ /* 0x000fe20000000008 */
[----:B------:R-:W3:Y:S01]  /*7eb0*/  LDSM.16.MT88.4 R24, [R210+0x15000] ;  /* 0x01500000d218783b */ /* 0x000ee20000004200 */
[----:B------:R-:W-:-:S02]  /*7ec0*/  PRMT R12, R9, 0x5410, R12 ;  /* 0x00005410090c7816 */ /* 0x000fc4000000000c */
[----:B------:R-:W-:Y:S01]  /*7ed0*/  LOP3.LUT R217, R216, UR25, R15, 0x96, !PT ;  /* 0x00000019d8d97c12 */ /* 0x000fe2000f8e960f */
[----:B------:R-:W-:Y:S02]  /*7ee0*/  FFMA.FTZ R216, R172, UR22, -R171 ;  /* 0x00000016acd87c23 */ /* 0x000fe400080108ab */
[C---:B------:R-:W-:Y:S01]  /*7ef0*/  HMMA.16816.F32.BF16 R44, R28.reuse, R20, R44 ;  /* 0x000000141c2c723c */ /* 0x040fe2000004182c */
[C---:B------:R-:W-:Y:S01]  /*7f00*/  LOP3.LUT R14, R217.reuse, 0xff, RZ, 0xc0, !PT ;  /* 0x000000ffd90e7812 */ /* 0x040fe200078ec0ff */
[----:B------:R-:W-:Y:S02]  /*7f10*/  LDSM.16.MT88.4 R172, [R210+0x13800] ;  /* 0x01380000d2ac783b */ /* 0x000fe40000004200 */
[----:B------:R-:W5:Y:S04]  /*7f20*/  MUFU.EX2 R216, R216 ;  /* 0x000000d800d87308 */ /* 0x000f680000000800 */
[C---:B------:R-:W-:Y:S01]  /*7f30*/  HMMA.16816.F32.BF16 R48, R28.reuse, R22, R48 ;  /* 0x000000161c30723c */ /* 0x040fe20000041830 */
[----:B------:R-:W5:Y:S07]  /*7f40*/  LDSM.16.MT88.4 R20, [R196+0x11000] ;  /* 0x01100000c414783b */ /* 0x000f6e0000004200 */
[C---:B----4-:R-:W-:Y:S08]  /*7f50*/  HMMA.16816.F32.BF16 R60, R28.reuse, R16, R60 ;  /* 0x000000101c3c723c */ /* 0x050ff0000004183c */
[C---:B------:R-:W-:Y:S01]  /*7f60*/  HMMA.16816.F32.BF16 R64, R28.reuse, R18, R64 ;  /* 0x000000121c40723c */ /* 0x040fe20000041840 */
[----:B------:R-:W-:Y:S07]  /*7f70*/  LDSM.16.MT88.4 R16, [R169+0x17800] ;  /* 0x01780000a910783b */ /* 0x000fee0000004200 */
[C---:B------:R-:W-:Y:S01]  /*7f80*/  HMMA.16816.F32.BF16 R96, R28.reuse, R10, R96 ;  /* 0x0000000a1c60723c */ /* 0x040fe20000041860 */
[----:B------:R-:W4:Y:S07]  /*7f90*/  LDSM.16.MT88.4 R8, [R169+0x15800] ;  /* 0x01580000a908783b */ /* 0x000f2e0000004200 */
[----:B-1----:R-:W-:Y:S01]  /*7fa0*/  HMMA.16816.F32.BF16 R100, R28, R4, R100 ;  /* 0x000000041c64723c */ /* 0x002fe20000041864 */
[----:B------:R-:W-:-:S02]  /*7fb0*/  LOP3.LUT R5, R217, 0xffff, RZ, 0xc0, !PT ;  /* 0x0000ffffd9057812 */ /* 0x000fc400078ec0ff */
[----:B------:R-:W-:Y:S02]  /*7fc0*/  PRMT R4, R217, 0x7632, R4 ;  /* 0x00007632d9047816 */ /* 0x000fe40000000004 */
[----:B------:R-:W-:Y:S02]  /*7fd0*/  SHF.R.U32.HI R5, RZ, 0x8, R5 ;  /* 0x00000008ff057819 */ /* 0x000fe40000011605 */
[----:B------:R-:W-:Y:S01]  /*7fe0*/  SHF.R.U32.HI R217, RZ, 0x18, R217 ;  /* 0x00000018ffd97819 */ /* 0x000fe200000116d9 */
[----:B------:R-:W-:Y:S01]  /*7ff0*/  HMMA.16816.F32.BF16 R104, R28, R6, R104 ;  /* 0x000000061c68723c */ /* 0x000fe20000041868 */
[----:B------:R-:W-:Y:S02]  /*8000*/  LOP3.LUT R4, R4, 0xff, RZ, 0xc0, !PT ;  /* 0x000000ff04047812 */ /* 0x000fe400078ec0ff */
[----:B------:R-:W-:Y:S02]  /*8010*/  PRMT R5, R14, 0x5410, R5 ;  /* 0x000054100e057816 */ /* 0x000fe40000000005 */
[----:B------:R-:W-:-:S02]  /*8020*/  LOP3.LUT R7, R13, 0xff00ff, RZ, 0xc0, !PT ;  /* 0x00ff00ff0d077812 */ /* 0x000fc400078ec0ff */
[----:B------:R-:W-:Y:S01]  /*8030*/  PRMT R217, R4, 0x5410, R217 ;  /* 0x0000541004d97816 */ /* 0x000fe200000000d9 */
[C---:B--2---:R-:W-:Y:S01]  /*8040*/  HMMA.16816.F32.BF16 R124, R28.reuse, R32, R124 ;  /* 0x000000201c7c723c */ /* 0x044fe2000004187c */
[--C-:B------:R-:W-:Y:S02]  /*8050*/  HSET2.LE.AND R6, R12, R168.reuse, PT ;  /* 0x000000a80c067233 */ /* 0x100fe40003803000 */
[----:B------:R-:W-:Y:S01]  /*8060*/  F2FP.BF16.F32.PACK_AB R32, R249, R205 ;  /* 0x000000cdf920723e */ /* 0x000fe200000010ff */
[----:B------:R-:W-:Y:S01]  /*8070*/  LDSM.16.MT88.4 R12, [R210+0x11800] ;  /* 0x01180000d20c783b */ /* 0x000fe20000004200 */
[--C-:B------:R-:W-:Y:S02]  /*8080*/  HSET2.LE.AND R4, R5, R168.reuse, PT ;  /* 0x000000a805047233 */ /* 0x100fe40003803000 */
[--C-:B------:R-:W-:Y:S01]  /*8090*/  HSET2.LE.AND R7, R7, R168.reuse, PT ;  /* 0x000000a807077233 */ /* 0x100fe20003803000 */
[----:B---3--:R-:W-:Y:S01]  /*80a0*/  HMMA.16816.F32.BF16 R84, R28, R24, R84 ;  /* 0x000000181c54723c */ /* 0x008fe20000041854 */
[----:B------:R-:W-:-:S02]  /*80b0*/  HSET2.LE.AND R5, R217, R168, PT ;  /* 0x000000a8d9057233 */ /* 0x000fc40003803000 */
[----:B------:R-:W-:Y:S02]  /*80c0*/  LOP3.LUT R6, R32, R6, RZ, 0xc0, !PT ;  /* 0x0000000620067212 */ /* 0x000fe400078ec0ff */
[----:B-----5:R-:W-:Y:S02]  /*80d0*/  F2FP.BF16.F32.PACK_AB R168, R248, R216 ;  /* 0x000000d8f8a8723e */ /* 0x020fe400000010ff */
[----:B------:R-:W-:Y:S01]  /*80e0*/  F2FP.BF16.F32.PACK_AB R33, R207, R208 ;  /* 0x000000d0cf21723e */ /* 0x000fe200000010ff */
[C---:B------:R-:W-:Y:S01]  /*80f0*/  HMMA.16816.F32.BF16 R88, R28.reuse, R26, R88 ;  /* 0x0000001a1c58723c */ /* 0x040fe20000041858 */
[----:B------:R-:W-:Y:S01]  /*8100*/  F2FP.BF16.F32.PACK_AB R32, R214, R206 ;  /* 0x000000ced620723e */ /* 0x000fe200000010ff */
[----:B------:R-:W1:Y:S01]  /*8110*/  LDSM.16.MT88.4 R24, [R169+0x11800] ;  /* 0x01180000a918783b */ /* 0x000e620000004200 */
[----:B------:R-:W-:Y:S01]  /*8120*/  LOP3.LUT R7, R168, R7, RZ, 0xc0, !PT ;  /* 0x00000007a8077212 */ /* 0x000fe200078ec0ff */
[----:B------:R-:W-:Y:S01]  /*8130*/  FADD.FTZ R208, R208, R199 ;  /* 0x000000c7d0d07221 */ /* 0x000fe20000010000 */
[----:B------:R-:W-:Y:S01]  /*8140*/  LOP3.LUT R4, R33, R4, RZ, 0xc0, !PT ;  /* 0x0000000421047212 */ /* 0x000fe200078ec0ff */
[----:B------:R-:W-:Y:S01]  /*8150*/  FADD.FTZ R206, R206, R203 ;  /* 0x000000cbcece7221 */ /* 0x000fe20000010000 */
[----:B------:R-:W-:Y:S01]  /*8160*/  LOP3.LUT R5, R32, R5, RZ, 0xc0, !PT ;  /* 0x0000000520057212 */ /* 0x000fe200078ec0ff */
[----:B------:R-:W-:Y:S01]  /*8170*/  HMMA.16816.F32.BF16 R160, R28, R20, R160 ;  /* 0x000000141ca0723c */ /* 0x000fe200000418a0 */
[----:B------:R-:W-:Y:S01]  /*8180*/  FADD.FTZ R208, R207, R208 ;  /* 0x000000d0cfd07221 */ /* 0x000fe20000010000 */
[----:B------:R-:W-:-:S03]  /*8190*/  FADD.FTZ R206, R214, R206 ;  /* 0x000000ced6ce7221 */ /* 0x000fc60000010000 */
[----:B------:R-:W-:Y:S01]  /*81a0*/  FADD.FTZ R208, R205, R208 ;  /* 0x000000d0cdd07221 */ /* 0x000fe20000010000 */
[----:B------:R-:W-:Y:S02]  /*81b0*/  FADD.FTZ R206, R216, R206 ;  /* 0x000000ced8ce7221 */ /* 0x000fe40000010000 */
[----:B------:R-:W-:Y:S01]  /*81c0*/  HMMA.16816.F32.BF16 R156, R28, R22, R156 ;  /* 0x000000161c9c723c */ /* 0x000fe2000004189c */
[----:B------:R-:W2:Y:S01]  /*81d0*/  LDSM.16.MT88.4 R20, [R169+0x13800] ;  /* 0x01380000a914783b */ /* 0x000ea20000004200 */
[----:B------:R-:W-:Y:S01]  /*81e0*/  FADD.FTZ R249, R249, R208 ;  /* 0x000000d0f9f97221 */ /* 0x000fe20000010000 */
[----:B------:R-:W-:Y:S02]  /*81f0*/  FADD.FTZ R248, R248, R206 ;  /* 0x000000cef8f87221 */ /* 0x000fe40000010000 */
[----:B------:R-:W-:Y:S03]  /*8200*/  LDSM.16.MT88.4 R168, [R210+0x15800] ;  /* 0x01580000d2a8783b */ /* 0x000fe60000004200 */
[C---:B----4-:R-:W-:Y:S08]  /*8210*/  HMMA.16816.F32.BF16 R76, R4.reuse, R8, R76 ;  /* 0x00000008044c723c */ /* 0x050ff0000004184c */
        /* <DEDUP_REMOVED lines=85> */
[C---:B------:R-:W-:Y:S01]  /*8770*/  IMAD.IADD R167, R214.reuse, 0x1, R187 ;  /* 0x00000001d6a77824 */ /* 0x040fe200078e02bb */
        /* <DEDUP_REMOVED lines=109> */
[C---:B-1----:R-:W-:Y:S08]  /*8e50*/  HMMA.16816.F32.BF16 R176, R4.reuse, R12, R176 ;  /* 0x0000000c04b0723c */ /* 0x042ff000000418b0 */
[C---:B------:R-:W-:Y:S01]  /*8e60*/  HMMA.16816.F32.BF16 R172, R4.reuse, R14, R172 ;  /* 0x0000000e04ac723c */ /* 0x040fe200000418ac */
[----:B------:R-:W1:Y:S07]  /*8e70*/  LDSM.16.M88.4 R12, [R187] ;  /* 0x00000000bb0c783b */ /* 0x000e6e0000000200 */
        /* <DEDUP_REMOVED lines=8> */
[----:B------:R-:W-:Y:S04]  /*8f00*/  LDSM.16.M88.4 R4, [R167] ;  /* 0x00000000a704783b */ /* 0x000fe80000000200 */
[----:B------:R-:W3:Y:S03]  /*8f10*/  LDSM.16.M88.4 R16, [R165+0x8800] ;  /* 0x00880000a510783b */ /* 0x000ee60000000200 */
        /* <DEDUP_REMOVED lines=29> */
[C---:B------:R-:W-:Y:S08]  /*90f0*/  HMMA.16816.F32.BF16 R176, R12.reuse, R200, R176 ;  /* 0x000000c80cb0723c */ /* 0x040ff000000418b0 */
[C---:B------:R-:W-:Y:S01]  /*9100*/  HMMA.16816.F32.BF16 R172, R12.reuse, R202, R172 ;  /* 0x000000ca0cac723c */ /* 0x040fe200000418ac */
[----:B------:R-:W2:Y:S07]  /*9110*/  LDSM.16.M88.4 R200, [R186+0xb800] ;  /* 0x00b80000bac8783b */ /* 0x000eae0000000200 */
[C---:B----4-:R-:W-:Y:S08]  /*9120*/  HMMA.16816.F32.BF16 R168, R12.reuse, R196, R168 ;  /* 0x000000c40ca8723c */ /* 0x050ff000000418a8 */
[C---:B------:R-:W-:Y:S01]  /*9130*/  HMMA.16816.F32.BF16 R32, R12.reuse, R198, R32 ;  /* 0x000000c60c20723c */ /* 0x040fe20000041820 */
[----:B------:R-:W-:Y:S07]  /*9140*/  LDSM.16.M88.4 R196, [R166+0xb000] ;  /* 0x00b00000a6c4783b */ /* 0x000fee0000000200 */
[C---:B---3--:R-:W-:Y:S08]  /*9150*/  HMMA.16816.F32.BF16 R28, R12.reuse, R16, R28 ;  /* 0x000000100c1c723c */ /* 0x048ff0000004181c */
[----:B------:R-:W-:Y:S01]  /*9160*/  HMMA.16816.F32.BF16 R24, R12, R18, R24 ;  /* 0x000000120c18723c */ /* 0x000fe20000041818 */
[----:B------:R-:W-:Y:S04]  /*9170*/  LDSM.16.M88.4 R16, [R187+0x2000] ;  /* 0x00200000bb10783b */ /* 0x000fe80000000200 */
[----:B------:R-:W3:Y:S03]  /*9180*/  LDSM.16.M88.4 R12, [R166+0xa000] ;  /* 0x00a00000a60c783b */ /* 0x000ee60000000200 */
[C---:B-----5:R-:W-:Y:S08]  /*9190*/  HMMA.16816.F32.BF16 R188, R20.reuse, R192, R188 ;  /* 0x000000c014bc723c */ /* 0x060ff000000418bc */
[C---:B------:R-:W-:Y:S01]  /*91a0*/  HMMA.16816.F32.BF16 R180, R20.reuse, R194, R180 ;  /* 0x000000c214b4723c */ /* 0x040fe200000418b4 */
[----:B------:R-:W4:Y:S07]  /*91b0*/  LDSM.16.M88.4 R192, [R166+0xb800] ;  /* 0x00b80000a6c0783b */ /* 0x000f2e0000000200 */
        /* <DEDUP_REMOVED lines=21> */
[----:B------:R-:W4:Y:S04]  /*9310*/  LDSM.16.M88.4 R192, [R210+0x4000] ;  /* 0x00400000d2c0783b */ /* 0x000f280000000200 */
[----:B------:R-:W4:Y:S03]  /*9320*/  LDSM.16.M88.4 R16, [R209+0xc800] ;  /* 0x00c80000d110783b */ /* 0x000f260000000200 */
[C---:B-1----:R-:W-:Y:S08]  /*9330*/  HMMA.16816.F32.BF16 R188, R4.reuse, R8, R188 ;  /* 0x0000000804bc723c */ /* 0x042ff000000418bc */
[C---:B------:R-:W-:Y:S01]  /*9340*/  HMMA.16816.F32.BF16 R180, R4.reuse, R10, R180 ;  /* 0x0000000a04b4723c */ /* 0x040fe200000418b4 */
[----:B------:R-:W1:Y:S07]  /*9350*/  LDSM.16.M88.4 R8, [R209+0xd000] ;  /* 0x00d00000d108783b */ /* 0x000e6e0000000200 */
[C---:B--2---:R-:W-:Y:S08]  /*9360*/  HMMA.16816.F32.BF16 R176, R4.reuse, R200, R176 ;  /* 0x000000c804b0723c */ /* 0x044ff000000418b0 */
[C---:B------:R-:W-:Y:S01]  /*9370*/  HMMA.16816.F32.BF16 R172, R4.reuse, R202, R172 ;  /* 0x000000ca04ac723c */ /* 0x040fe200000418ac */
[----:B------:R-:W-:Y:S07]  /*9380*/  LDSM.16.M88.4 R200, [R209+0xd800] ;  /* 0x00d80000d1c8783b */ /* 0x000fee0000000200 */
[C---:B-----5:R-:W-:Y:S08]  /*9390*/  HMMA.16816.F32.BF16 R168, R4.reuse, R20, R168 ;  /* 0x0000001404a8723c */ /* 0x060ff000000418a8 */
        /* <DEDUP_REMOVED lines=8> */
[----:B------:R-:W-:Y:S07]  /*9420*/  LDSM.16.M88.4 R196, [R187+0x4000] ;  /* 0x00400000bbc4783b */ /* 0x000fee0000000200 */
[C---:B------:R-:W-:Y:S08]  /*9430*/  HMMA.16816.F32.BF16 R176, R192.reuse, R16, R176 ;  /* 0x00000010c0b0723c */ /* 0x040ff000000418b0 */
[C---:B------:R-:W-:Y:S01]  /*9440*/  HMMA.16816.F32.BF16 R172, R192.reuse, R18, R172 ;  /* 0x00000012c0ac723c */ /* 0x040fe200000418ac */
[----:B------:R-:W3:Y:S07]  /*9450*/  LDSM.16.M88.4 R16, [R186+0xd000] ;  /* 0x00d00000ba10783b */ /* 0x000eee0000000200 */
[C---:B-1----:R-:W-:Y:S08]  /*9460*/  HMMA.16816.F32.BF16 R168, R192.reuse, R8, R168 ;  /* 0x00000008c0a8723c */ /* 0x042ff000000418a8 */
        /* <DEDUP_REMOVED lines=9> */
[C---:B---3--:R-:W-:Y:S08]  /*9500*/  HMMA.16816.F32.BF16 R168, R4.reuse, R16, R168 ;  /* 0x0000001004a8723c */ /* 0x048ff000000418a8 */
        /* <DEDUP_REMOVED lines=8> */
[----:B------:R-:W3:Y:S03]  /*9590*/  LDSM.16.M88.4 R4, [R165+0xc800] ;  /* 0x00c80000a504783b */ /* 0x000ee60000000200 */
        /* <DEDUP_REMOVED lines=12> */
[----:B------:R-:W5:Y:S03]  /*9660*/  LDSM.16.M88.4 R200, [R209+0xf000] ;  /* 0x00f00000d1c8783b */ /* 0x000f660000000200 */
        /* <DEDUP_REMOVED lines=12> */
[----:B------:R-:W3:Y:S03]  /*9730*/  LDSM.16.M88.4 R12, [R186+0xf000] ;  /* 0x00f00000ba0c783b */ /* 0x000ee60000000200 */
[C---:B----4-:R-:W-:Y:S08]  /*9740*/  HMMA.16816.F32.BF16 R188, R192.reuse, R216, R188 ;  /* 0x000000d8c0bc723c */ /* 0x050ff000000418bc */
[C---:B------:R-:W-:Y:S01]  /*9750*/  HMMA.16816.F32.BF16 R180, R192.reuse, R218, R180 ;  /* 0x000000dac0b4723c */ /* 0x040fe200000418b4 */
[----:B------:R-:W-:Y:S07]  /*9760*/  LDSM.16.M88.4 R216, [R187+0x6000] ;  /* 0x00600000bbd8783b */ /* 0x000fee0000000200 */
[C---:B-----5:R-:W-:Y:S08]  /*9770*/  HMMA.16816.F32.BF16 R28, R192.reuse, R196, R28 ;  /* 0x000000c4c01c723c */ /* 0x060ff0000004181c */
[C---:B------:R-:W-:Y:S01]  /*9780*/  HMMA.16816.F32.BF16 R24, R192.reuse, R198, R24 ;  /* 0x000000c6c018723c */ /* 0x040fe20000041818 */
[----:B------:R-:W4:Y:S07]  /*9790*/  LDSM.16.M88.4 R196, [R166+0xf000] ;  /* 0x00f00000a6c4783b */ /* 0x000f2e0000000200 */
[C---:B------:R-:W-:Y:S08]  /*97a0*/  HMMA.16816.F32.BF16 R168, R192.reuse, R200, R168 ;  /* 0x000000c8c0a8723c */ /* 0x040ff000000418a8 */
[C---:B------:R-:W-:Y:S08]  /*97b0*/  HMMA.16816.F32.BF16 R176, R192.reuse, R204, R176 ;  /* 0x000000ccc0b0723c */ /* 0x040ff000000418b0 */
[C---:B------:R-:W-:Y:S01]  /*97c0*/  HMMA.16816.F32.BF16 R172, R192.reuse, R206, R172 ;  /* 0x000000cec0ac723c */ /* 0x040fe200000418ac */
[----:B------:R-:W5:Y:S07]  /*97d0*/  LDSM.16.M88.4 R204, [R166+0xe000] ;  /* 0x00e00000a6cc783b */ /* 0x000f6e0000000200 */
        /* <DEDUP_REMOVED lines=9> */
[C---:B---3--:R-:W-:Y:S08]  /*9870*/  HMMA.16816.F32.BF16 R168, R4.reuse, R12, R168 ;  /* 0x0000000c04a8723c */ /* 0x048ff000000418a8 */
[C---:B------:R-:W-:Y:S08]  /*9880*/  HMMA.16816.F32.BF16 R176, R4.reuse, R16, R176 ;  /* 0x0000001004b0723c */ /* 0x040ff000000418b0 */
[C---:B------:R-:W-:Y:S01]  /*9890*/  HMMA.16816.F32.BF16 R172, R4.reuse, R18, R172 ;  /* 0x0000001204ac723c */ /* 0x040fe200000418ac */
[----:B------:R-:W2:Y:S07]  /*98a0*/  LDSM.16.M88.4 R16, [R165+0xe000] ;  /* 0x00e00000a510783b */ /* 0x000eae0000000200 */
[----:B------:R-:W-:Y:S01]  /*98b0*/  HMMA.16816.F32.BF16 R32, R4, R14, R32 ;  /* 0x0000000e0420723c */ /* 0x000fe20000041820 */
[----:B------:R-:W3:Y:S04]  /*98c0*/  LDSM.16.M88.4 R4, [R165+0xf800] ;  /* 0x00f80000a504783b */ /* 0x000ee80000000200 */
[----:B------:R-:W3:Y:S01]  /*98d0*/  LDSM.16.M88.4 R12, [R165+0xe800] ;  /* 0x00e80000a50c783b */ /* 0x000ee20000000200 */
[----:B------:R-:W-:-:S04]  /*98e0*/  DEPBAR.LE SB0, 0x0 ;  /* 0x000080000000791a */ /* 0x000fc80000000000 */
[C---:B----4-:R-:W-:Y:S08]  /*98f0*/  HMMA.16816.F32.BF16 R168, R216.reuse, R196, R168 ;  /* 0x000000c4d8a8723c */ /* 0x050ff000000418a8 */
[C---:B-----5:R-:W-:Y:S08]  /*9900*/  HMMA.16816.F32.BF16 R188, R216.reuse, R204, R188 ;  /* 0x000000ccd8bc723c */ /* 0x060ff000000418bc */
[C---:B------:R-:W-:Y:S08]  /*9910*/  HMMA.16816.F32.BF16 R180, R216.reuse, R206, R180 ;  /* 0x000000ced8b4723c */ /* 0x040ff000000418b4 */
[C---:B------:R-:W-:Y:S08]  /*9920*/  HMMA.16816.F32.BF16 R28, R216.reuse, R192, R28 ;  /* 0x000000c0d81c723c */ /* 0x040ff0000004181c */
[C---:B------:R-:W-:Y:S08]  /*9930*/  HMMA.16816.F32.BF16 R172, R216.reuse, R202, R172 ;  /* 0x000000cad8ac723c */ /* 0x040ff000000418ac */
[----:B------:R-:W-:Y:S08]  /*9940*/  HMMA.16816.F32.BF16 R32, R216, R198, R32 ;  /* 0x000000c6d820723c */ /* 0x000ff00000041820 */
[----:B-1----:R-:W-:Y:S01]  /*9950*/  HMMA.16816.F32.BF16 R168, R20, R8, R168 ;  /* 0x0000000814a8723c */ /* 0x002fe200000418a8 */
[----:B------:R-:W-:-:S04]  /*9960*/  IMAD.U32 R8, RZ, RZ, UR21 ;  /* 0x00000015ff087e24 */ /* 0x000fc8000f8e00ff */
[----:B------:R-:W-:-:S03]  /*9970*/  IMAD R8, R8, 0x40, R185 ;  /* 0x0000004008087824 */ /* 0x000fc600078e02b9 */
[C---:B------:R-:W-:Y:S08]  /*9980*/  HMMA.16816.F32.BF16 R176, R216.reuse, R200, R176 ;  /* 0x000000c8d8b0723c */ /* 0x040ff000000418b0 */
[----:B------:R-:W-:Y:S08]  /*9990*/  HMMA.16816.F32.BF16 R24, R216, R194, R24 ;  /* 0x000000c2d818723c */ /* 0x000ff00000041818 */
[----:B--2---:R-:W-:Y:S01]  /*99a0*/  HMMA.16816.F32.BF16 R188, R20, R16, R188 ;  /* 0x0000001014bc723c */ /* 0x004fe200000418bc */
[----:B------:R-:W-:-:S07]  /*99b0*/  VIADD R16, R8, UR20 ;  /* 0x0000001408107c36 */ /* 0x000fce0008000000 */
[C---:B------:R-:W-:Y:S08]  /*99c0*/  HMMA.16816.F32.BF16 R180, R20.reuse, R18, R180 ;  /* 0x0000001214b4723c */ /* 0x040ff000000418b4 */
[----:B---3--:R-:W-:Y:S01]  /*99d0*/  HMMA.16816.F32.BF16 R28, R20, R4, R28 ;  /* 0x00000004141c723c */ /* 0x008fe2000004181c */
[----:B------:R-:W-:-:S04]  /*99e0*/  IADD3 R4, PT, PT, R232, 0x80, -R16 ;  /* 0x00000080e8047810 */ /* 0x000fc80007ffe810 */
[----:B------:R-:W-:-:S03]  /*99f0*/  IABS R4, R4 ;  /* 0x0000000400047213 */ /* 0x000fc60000000000 */
[C---:B------:R-:W-:Y:S01]  /*9a00*/  HMMA.16816.F32.BF16 R172, R20.reuse, R14, R172 ;  /* 0x0000000e14ac723c */ /* 0x040fe200000418ac */
[----:B------:R-:W-:Y:S02]  /*9a10*/  IMAD.U32 R14, RZ, RZ, UR20 ;  /* 0x00000014ff0e7e24 */ /* 0x000fe4000f8e00ff */
[C---:B------:R-:W-:Y:S02]  /*9a20*/  VIADD R15, R232.reuse, 0x8 ;  /* 0x00000008e80f7836 */ /* 0x040fe40000000000 */
[----:B------:R-:W-:Y:S01]  /*9a30*/  IMAD.MOV.U32 R9, RZ, RZ, R4 ;  /* 0x000000ffff097224 */ /* 0x000fe200078e0004 */
[----:B------:R-:W-:Y:S02]  /*9a40*/  IADD3 R14, PT, PT, R232, -UR24, -R14 ;  /* 0x80000018e80e7c10 */ /* 0x000fe4000fffe80e */
[----:B------:R-:W-:Y:S01]  /*9a50*/  HMMA.16816.F32.BF16 R32, R20, R10, R32 ;  /* 0x0000000a1420723c */ /* 0x000fe20000041820 */
[----:B------:R-:W-:Y:S01]  /*9a60*/  VIADD R10, R8, 0xffffff80 ;  /* 0xffffff80080a7836 */ /* 0x000fe20000000000 */
[----:B------:R-:W-:Y:S01]  /*9a70*/  I2FP.F32.S32 R9, R9 ;  /* 0x0000000900097245 */ /* 0x000fe20000201400 */
[----:B------:R-:W-:Y:S03]  /*9a80*/  BAR.SYNC.DEFER_BLOCKING 0x0 ;  /* 0x0000000000007b1d */ /* 0x000fe60000010000 */
[----:B------:R-:W-:-:S02]  /*9a90*/  ISETP.GE.AND P4, PT, R10, R231, PT ;  /* 0x000000e70a00720c */ /* 0x000fc40003f86270 */
[C---:B------:R-:W-:Y:S01]  /*9aa0*/  HMMA.16816.F32.BF16 R176, R20.reuse, R12, R176 ;  /* 0x0000000c14b0723c */ /* 0x040fe200000418b0 */
[----:B------:R-:W-:Y:S01]  /*9ab0*/  IMAD.U32 R13, RZ, RZ, UR20 ;  /* 0x00000014ff0d7e24 */ /* 0x000fe2000f8e00ff */
[----:B------:R-:W-:Y:S02]  /*9ac0*/  ISETP.GT.AND P6, PT, R14, R10, PT ;  /* 0x0000000a0e00720c */ /* 0x000fe40003fc4270 */
[----:B------:R-:W-:Y:S02]  /*9ad0*/  ISETP.GE.AND P5, PT, R10, R230, PT ;  /* 0x000000e60a00720c */ /* 0x000fe40003fa6270 */
[----:B------:R-:W-:Y:S02]  /*9ae0*/  IADD3 R13, PT, PT, R15, -UR24, -R13 ;  /* 0x800000180f0d7c10 */ /* 0x000fe4000fffe80d */
[----:B------:R-:W-:Y:S01]  /*9af0*/  HMMA.16816.F32.BF16 R24, R20, R6, R24 ;  /* 0x000000061418723c */ /* 0x000fe20000041818 */
[----:B------:R-:W-:Y:S02]  /*9b00*/  P2R R11, PR, RZ, 0x10 ;  /* 0x00000010ff0b7803 */ /* 0x000fe40000000000 */
[----:B------:R-:W-:-:S02]  /*9b10*/  IADD3 R7, PT, PT, R232, 0x7f, -R16 ;  /* 0x0000007fe8077810 */ /* 0x000fc40007ffe810 */
[----:B------:R-:W-:Y:S01]  /*9b20*/  IADD3 R6, PT, PT, R15, 0x80, -R16 ;  /* 0x000000800f067810 */ /* 0x000fe20007ffe810 */
[----:B------:R-:W-:-:S14]  /*9b30*/  BRA.U !UP1, `(.L_x_1249) ;  /* 0x0000000509b47547 */ /* 0x000fdc000b800000 */
        /* <DEDUP_REMOVED lines=109> */
.L_x_1249:
[C---:B------:R-:W-:Y:S01]  /*a210*/  VIADD R4, R8.reuse, 0xffffff81 ;  /* 0xffffff8108047836 */ /* 0x040fe20000000000 */
[----:B------:R-:W-:Y:S01]  /*a220*/  IABS R6, R6 ;  /* 0x0000000600067213 */ /* 0x000fe20000000000 */
[----:B------:R-:W-:Y:S01]  /*a230*/  FFMA.FTZ R9, R9, -UR6, R188 ;  /* 0x8000000609097c23 */ /* 0x000fe200080100bc */
[----:B------:R-:W-:Y:S01]  /*a240*/  IABS R7, R7 ;  /* 0x0000000700077213 */ /* 0x000fe20000000000 */
[----:B------:R-:W-:Y:S01]  /*a250*/  VIADD R5, R8, 0xffffff88 ;  /* 0xffffff8808057836 */ /* 0x000fe20000000000 */
[----:B------:R-:W-:Y:S01]  /*a260*/  ISETP.GT.AND P2, PT, R14, R4, PT ;  /* 0x000000040e00720c */ /* 0x000fe20003f44270 */
[----:B-1----:R-:W-:Y:S01]  /*a270*/  VIADD R18, R8, 0xffffff90 ;  /* 0xffffff9008127836 */ /* 0x002fe20000000000 */
[----:B------:R-:W-:Y:S01]  /*a280*/  ISETP.GE.AND P3, PT, R4, R231, PT ;  /* 0x000000e70400720c */ /* 0x000fe20003f66270 */
[----:B------:R-:W-:Y:S01]  /*a290*/  VIADD R19, R8, 0xffffff99 ;  /* 0xffffff9908137836 */ /* 0x000fe20000000000 */
[----:B------:R-:W-:Y:S01]  /*a2a0*/  ISETP.GE.AND P0, PT, R4, R230, PT ;  /* 0x000000e60400720c */ /* 0x000fe20003f06270 */
[----:B------:R-:W-:Y:S01]  /*a2b0*/  USHF.L.U32 UR24, UR15, 0x1, URZ ;  /* 0x000000010f187899 */ /* 0x000fe200080006ff */
[----:B------:R-:W-:Y:S01]  /*a2c0*/  ISETP.GT.AND P4, PT, R13, R4, PT ;  /* 0x000000040d00720c */ /* 0x000fe20003f84270 */
[----:B------:R-:W1:Y:S01]  /*a2d0*/  LDCU UR23, c[0x0][0x45c] ;  /* 0x00008b80ff1777ac */ /* 0x000e620008000800 */
[----:B------:R-:W-:-:S02]  /*a2e0*/  IADD3 R4, PT, PT, R15, 0x7f, -R16 ;  /* 0x0000007f0f047810 */ /* 0x000fc40007ffe810 */
[----:B------:R-:W-:Y:S01]  /*a2f0*/  I2FP.F32.S32 R6, R6 ;  /* 0x0000000600067245 */ /* 0x000fe20000201400 */
[----:B------:R-:W-:Y:S01]  /*a300*/  UIADD3 UR4, UPT, UPT, UR30, -0x61c88647, URZ ;  /* 0x9e3779b91e047890 */ /* 0x000fe2000fffe0ff */
[----:B------:R-:W-:Y:S01]  /*a310*/  ISETP.GT.AND P1, PT, R13, R10, PT ;  /* 0x0000000a0d00720c */ /* 0x000fe20003f24270 */
[----:B------:R-:W-:Y:S01]  /*a320*/  UIADD3 UR11, UPT, UPT, UR30, 0x3c6ef372, URZ ;  /* 0x3c6ef3721e0b7890 */ /* 0x000fe2000fffe0ff */
[----:B------:R-:W-:Y:S01]  /*a330*/  IADD3 R10, PT, PT, R232, 0x78, -R16 ;  /* 0x00000078e80a7810 */ /* 0x000fe20007ffe810 */
[----:B------:R-:W-:Y:S01]  /*a340*/  FFMA.FTZ R6, R6, -UR6, R190 ;  /* 0x8000000606067c23 */ /* 0x000fe200080100be */
[----:B------:R-:W-:Y:S01]  /*a350*/  IABS R4, R4 ;  /* 0x0000000400047213 */ /* 0x000fe20000000000 */
[----:B------:R-:W-:Y:S01]  /*a360*/  UIADD3 UR22, UPT, UPT, UR31, 0x76cf5d0a, URZ ;  /* 0x76cf5d0a1f167890 */ /* 0x000fe2000fffe0ff */
[----:B------:R-:W-:Y:S01]  /*a370*/  I2FP.F32.S32 R7, R7 ;  /* 0x0000000700077245 */ /* 0x000fe20000201400 */
[----:B------:R-:W-:Y:S01]  /*a380*/  UIADD3 UR17, UPT, UPT, UR31, 0x32370b8f, URZ ;  /* 0x32370b8f1f117890 */ /* 0x000fe2000fffe0ff */
[----:B------:R-:W-:Y:S01]  /*a390*/  IABS R10, R10 ;  /* 0x0000000a000a7213 */ /* 0x000fe20000000000 */
[----:B------:R-:W-:Y:S01]  /*a3a0*/  UIADD3 UR10, UPT, UPT, UR30, -0x255992d5, URZ ;  /* 0xdaa66d2b1e0a7890 */ /* 0x000fe2000fffe0ff */
[----:B------:R-:W-:Y:S01]  /*a3b0*/  I2FP.F32.S32 R4, R4 ;  /* 0x0000000400047245 */ /* 0x000fe20000201400 */
[----:B------:R-:W-:Y:S01]  /*a3c0*/  FFMA.FTZ R12, R7, -UR6, R189 ;  /* 0x80000006070c7c23 */ /* 0x000fe200080100bd */
[----:B------:R-:W-:Y:S01]  /*a3d0*/  IADD3 R17, PT, PT, R232, 0x70, -R16 ;  /* 0x00000070e8117810 */ /* 0x000fe20007ffe810 */
[----:B------:R-:W-:Y:S01]  /*a3e0*/  UIADD3 UR9, UPT, UPT, UR30, 0x78dde6e4, URZ ;  /* 0x78dde6e41e097890 */ /* 0x000fe2000fffe0ff */
[----:B------:R-:W-:Y:S01]  /*a3f0*/  FSEL R9, R9, -INF , !P6 ;  /* 0xff80000009097808 */ /* 0x000fe20007000000 */
[----:B------:R-:W-:Y:S01]  /*a400*/  FFMA.FTZ R4, R4, -UR6, R191 ;  /* 0x8000000604047c23 */ /* 0x000fe200080100bf */
[----:B------:R-:W-:Y:S01]  /*a410*/  ISETP.NE.AND P6, PT, R11, RZ, PT ;  /* 0x000000ff0b00720c */ /* 0x000fe20003fc5270 */
[----:B------:R-:W-:Y:S01]  /*a420*/  UIADD3 UR13, UPT, UPT, UR31, -0x56f99767, URZ ;  /* 0xa90668991f0d7890 */ /* 0x000fe2000fffe0ff */
[----:B------:R-:W-:Y:S01]  /*a430*/  FSEL R7, R6, -INF , !P1 ;  /* 0xff80000006077808 */ /* 0x000fe20004800000 */
[----:B------:R-:W-:Y:S01]  /*a440*/  UIADD3 UR16, UPT, UPT, UR31, -0x126145ec, URZ ;  /* 0xed9eba141f107890 */ /* 0x000fe2000fffe0ff */
[----:B------:R-:W-:Y:S01]  /*a450*/  I2FP.F32.S32 R10, R10 ;  /* 0x0000000a000a7245 */ /* 0x000fe20000201400 */
[----:B------:R-:W-:Y:S01]  /*a460*/  UIADD3 UR7, UPT, UPT, UR30, -0x4ab325aa, URZ ;  /* 0xb54cda561e077890 */ /* 0x000fe2000fffe0ff */
[----:B------:R-:W-:Y:S01]  /*a470*/  IABS R17, R17 ;  /* 0x0000001100117213 */ /* 0x000fe20000000000 */
[----:B------:R-:W-:Y:S01]  /*a480*/  UIADD3 UR8, UPT, UPT, UR30, 0x1715609d, URZ ;  /* 0x1715609d1e087890 */ /* 0x000fe2000fffe0ff */
[----:B------:R-:W-:Y:S01]  /*a490*/  FSEL R11, R9, -INF , !P6 ;  /* 0xff800000090b7808 */ /* 0x000fe20007000000 */
[----:B------:R-:W-:Y:S01]  /*a4a0*/  FFMA.FTZ R10, R10, -UR6, R180 ;  /* 0x800000060a0a7c23 */ /* 0x000fe200080100b4 */
[----:B------:R-:W-:Y:S01]  /*a4b0*/  FSEL R7, R7, -INF , !P5 ;  /* 0xff80000007077808 */ /* 0x000fe20006800000 */
[----:B------:R-:W-:Y:S01]  /*a4c0*/  UIADD3 UR12, UPT, UPT, UR31, 0x646e171e, URZ ;  /* 0x646e171e1f0c7890 */ /* 0x000fe2000fffe0ff */
[----:B------:R-:W-:Y:S01]  /*a4d0*/  FSEL R12, R12, -INF , !P2 ;  /* 0xff8000000c0c7808 */ /* 0x000fe20005000000 */
[----:B------:R-:W-:Y:S01]  /*a4e0*/  @UP1 UIADD3 UR21, UPT, UPT, UR21, -0x3, URZ ;  /* 0xfffffffd15151890 */ /* 0x000fe2000fffe0ff */
[----:B------:R-:W-:-:S02]  /*a4f0*/  I2FP.F32.S32 R17, R17 ;  /* 0x0000001100117245 */ /* 0x000fc40000201400 */
[----:B------:R-:W-:Y:S02]  /*a500*/  ISETP.GT.AND P6, PT, R14, R5, PT ;  /* 0x000000050e00720c */ /* 0x000fe40003fc4270 */
[----:B------:R-:W-:Y:S01]  /*a510*/  ISETP.GE.AND P1, PT, R5, R231, PT ;  /* 0x000000e70500720c */ /* 0x000fe20003f26270 */
[----:B------:R-:W-:Y:S01]  /*a520*/  FFMA.FTZ R176, R17, -UR6, R176 ;  /* 0x8000000611b07c23 */ /* 0x000fe200080100b0 */
[----:B------:R-:W-:Y:S02]  /*a530*/  ISETP.GE.AND P5, PT, R5, R230, PT ;  /* 0x000000e60500720c */ /* 0x000fe40003fa6270 */
[----:B------:R-:W-:Y:S01]  /*a540*/  ISETP.GT.AND P2, PT, R13, R5, PT ;  /* 0x000000050d00720c */ /* 0x000fe20003f44270 */
[----:B------:R-:W-:Y:S01]  /*a550*/  VIADD R5, R8, 0xffffff89 ;  /* 0xffffff8908057836 */ /* 0x000fe20000000000 */
[----:B------:R-:W-:Y:S02]  /*a560*/  IADD3 R6, PT, PT, R15, 0x78, -R16 ;  /* 0x000000780f067810 */ /* 0x000fe40007ffe810 */
[----:B------:R-:W-:-:S02]  /*a570*/  FSEL R4, R4, -INF , !P4 ;  /* 0xff80000004047808 */ /* 0x000fc40006000000 */
[--C-:B------:R-:W-:Y:S02]  /*a580*/  IADD3 R9, PT, PT, R232, 0x77, -R16.reuse ;  /* 0x00000077e8097810 */ /* 0x100fe40007ffe810 */
[----:B------:R-:W-:Y:S02]  /*a590*/  FSEL R12, R12, -INF , !P3 ;  /* 0xff8000000c0c7808 */ /* 0x000fe40005800000 */
[----:B------:R-:W-:Y:S02]  /*a5a0*/  IABS R6, R6 ;  /* 0x0000000600067213 */ /* 0x000fe40000000000 */
[----:B------:R-:W-:Y:S02]  /*a5b0*/  FSEL R4, R4, -INF , !P0 ;  /* 0xff80000004047808 */ /* 0x000fe40004000000 */
[----:B------:R-:W-:Y:S02]  /*a5c0*/  FSEL R10, R10, -INF , !P6 ;  /* 0xff8000000a0a7808 */ /* 0x000fe40007000000 */
[----:B------:R-:W-:-:S02]  /*a5d0*/  IADD3 R17, PT, PT, R232, 0x6f, -R16 ;  /* 0x0000006fe8117810 */ /* 0x000fc40007ffe810 */
[----:B------:R-:W-:Y:S02]  /*a5e0*/  ISETP.GT.AND P3, PT, R14, R5, PT ;  /* 0x000000050e00720c */ /* 0x000fe40003f64270 */
[C---:B------:R-:W-:Y:S02]  /*a5f0*/  ISETP.GE.AND P4, PT, R5.reuse, R231, PT ;  /* 0x000000e70500720c */ /* 0x040fe40003f86270 */
[----:B------:R-:W-:Y:S02]  /*a600*/  ISETP.GE.AND P0, PT, R5, R230, PT ;  /* 0x000000e60500720c */ /* 0x000fe40003f06270 */
[----:B------:R-:W-:Y:S02]  /*a610*/  ISETP.GT.AND P6, PT, R13, R5, PT ;  /* 0x000000050d00720c */ /* 0x000fe40003fc4270 */
[----:B------:R-:W-:Y:S02]  /*a620*/  IADD3 R5, PT, PT, R15, 0x77, -R16 ;  /* 0x000000770f057810 */ /* 0x000fe40007ffe810 */
[----:B------:R-:W-:-:S02]  /*a630*/  IABS R9, R9 ;  /* 0x0000000900097213 */ /* 0x000fc40000000000 */
[----:B------:R-:W-:Y:S02]  /*a640*/  I2FP.F32.S32 R6, R6 ;  /* 0x0000000600067245 */ /* 0x000fe40000201400 */
[----:B------:R-:W-:Y:S02]  /*a650*/  IABS R17, R17 ;  /* 0x0000001100117213 */ /* 0x000fe40000000000 */
[----:B------:R-:W-:Y:S01]  /*a660*/  IABS R5, R5 ;  /* 0x0000000500057213 */ /* 0x000fe20000000000 */
[----:B------:R-:W-:Y:S01]  /*a670*/  FFMA.FTZ R6, R6, -UR6, R182 ;  /* 0x8000000606067c23 */ /* 0x000fe200080100b6 */
[----:B------:R-:W-:Y:S02]  /*a680*/  I2FP.F32.S32 R9, R9 ;  /* 0x0000000900097245 */ /* 0x000fe40000201400 */
[----:B------:R-:W-:Y:S02]  /*a690*/  IADD3 R166, PT, PT, R15, 0x70, -R16 ;  /* 0x000000700fa67810 */ /* 0x000fe40007ffe810 */
[----:B------:R-:W-:Y:S01]  /*a6a0*/  I2FP.F32.S32 R17, R17 ;  /* 0x0000001100117245 */ /* 0x000fe20000201400 */
[----:B------:R-:W-:Y:S01]  /*a6b0*/  FFMA.FTZ R9, R9, -UR6, R181 ;  /* 0x8000000609097c23 */ /* 0x000fe200080100b5 */
[----:B------:R-:W-:-:S02]  /*a6c0*/  I2FP.F32.S32 R5, R5 ;  /* 0x0000000500057245 */ /* 0x000fc40000201400 */
[----:B------:R-:W-:Y:S01]  /*a6d0*/  IABS R166, R166 ;  /* 0x000000a600a67213 */ /* 0x000fe20000000000 */
[----:B------:R-:W-:Y:S01]  /*a6e0*/  FFMA.FTZ R177, R17, -UR6, R177 ;  /* 0x8000000611b17c23 */ /* 0x000fe200080100b1 */
[----:B------:R-:W-:Y:S01]  /*a6f0*/  FSEL R6, R6, -INF , !P2 ;  /* 0xff80000006067808 */ /* 0x000fe20005000000 */
[----:B------:R-:W-:Y:S01]  /*a700*/  FFMA.FTZ R5, R5, -UR6, R183 ;  /* 0x8000000605057c23 */ /* 0x000fe200080100b7 */
[----:B------:R-:W-:Y:S02]  /*a710*/  IADD3 R17, PT, PT, R232, 0x68, -R16 ;  /* 0x00000068e8117810 */ /* 0x000fe40007ffe810 */
[----:B------:R-:W-:Y:S02]  /*a720*/  I2FP.F32.S32 R166, R166 ;  /* 0x000000a600a67245 */ /* 0x000fe40000201400 */
[----:B------:R-:W-:Y:S02]  /*a730*/  FSEL R10, R10, -INF , !P1 ;  /* 0xff8000000a0a7808 */ /* 0x000fe40004800000 */
[----:B------:R-:W-:Y:S01]  /*a740*/  FSEL R6, R6, -INF , !P5 ;  /* 0xff80000006067808 */ /* 0x000fe20006800000 */
[----:B------:R-:W-:Y:S01]  /*a750*/  FFMA.FTZ R166, R166, -UR6, R178 ;  /* 0x80000006a6a67c23 */ /* 0x000fe200080100b2 */
[----:B------:R-:W-:-:S02]  /*a760*/  FSEL R9, R9, -INF , !P3 ;  /* 0xff80000009097808 */ /* 0x000fc40005800000 */
[----:B------:R-:W-:Y:S02]  /*a770*/  IABS R17, R17 ;  /* 0x0000001100117213 */ /* 0x000fe40000000000 */
[----:B------:R-:W-:Y:S02]  /*a780*/  ISETP.GT.AND P1, PT, R14, R18, PT ;  /* 0x000000120e00720c */ /* 0x000fe40003f24270 */
[C---:B------:R-:W-:Y:S02]  /*a790*/  ISETP.GE.AND P2, PT, R18.reuse, R231, PT ;  /* 0x000000e71200720c */ /* 0x040fe40003f46270 */
[----:B------:R-:W-:Y:S02]  /*a7a0*/  ISETP.GE.AND P5, PT, R18, R230, PT ;  /* 0x000000e61200720c */ /* 0x000fe40003fa6270 */
[----:B------:R-:W-:Y:S01]  /*a7b0*/  ISETP.GT.AND P3, PT, R13, R18, PT ;  /* 0x000000120d00720c */ /* 0x000fe20003f64270 */
[----:B------:R-:W-:Y:S01]  /*a7c0*/  VIADD R18, R8, 0xffffff91 ;  /* 0xffffff9108127836 */ /* 0x000fe20000000000 */
[----:B------:R-:W-:-:S02]  /*a7d0*/  FSEL R5, R5, -INF , !P6 ;  /* 0xff80000005057808 */ /* 0x000fc40007000000 */
[----:B------:R-:W-:Y:S02]  /*a7e0*/  I2FP.F32.S32 R17, R17 ;  /* 0x0000001100117245 */ /* 0x000fe40000201400 */
[----:B------:R-:W-:Y:S02]  /*a7f0*/  FSEL R9, R9, -INF , !P4 ;  /* 0xff80000009097808 */ /* 0x000fe40006000000 */
[----:B------:R-:W-:Y:S01]  /*a800*/  FSEL R5, R5, -INF , !P0 ;  /* 0xff80000005057808 */ /* 0x000fe20004000000 */
[----:B------:R-:W-:Y:S01]  /*a810*/  FFMA.FTZ R172, R17, -UR6, R172 ;  /* 0x8000000611ac7c23 */ /* 0x000fe200080100ac */
[----:B------:R-:W-:Y:S02]  /*a820*/  FSEL R200, R176, -INF , !P1 ;  /* 0xff800000b0c87808 */ /* 0x000fe40004800000 */
[----:B------:R-:W-:Y:S02]  /*a830*/  ISETP.GT.AND P4, PT, R14, R18, PT ;  /* 0x000000120e00720c */ /* 0x000fe40003f84270 */
[----:B------:R-:W-:-:S02]  /*a840*/  ISETP.GE.AND P6, PT, R18, R231, PT ;  /* 0x000000e71200720c */ /* 0x000fc40003fc6270 */
[----:B------:R-:W-:Y:S02]  /*a850*/  ISETP.GE.AND P0, PT, R18, R230, PT ;  /* 0x000000e61200720c */ /* 0x000fe40003f06270 */
[----:B------:R-:W-:Y:S01]  /*a860*/  ISETP.GT.AND P1, PT, R13, R18, PT ;  /* 0x000000120d00720c */ /* 0x000fe20003f24270 */
[----:B------:R-:W-:Y:S01]  /*a870*/  VIADD R18, R8, 0xffffff98 ;  /* 0xffffff9808127836 */ /* 0x000fe20000000000 */
[----:B------:R-:W-:Y:S02]  /*a880*/  FSEL R166, R166, -INF , !P3 ;  /* 0xff800000a6a67808 */ /* 0x000fe40005800000 */
[----:B------:R-:W-:Y:S02]  /*a890*/  IADD3 R17, PT, PT, R15, 0x68, -R16 ;  /* 0x000000680f117810 */ /* 0x000fe40007ffe810 */
[----:B------:R-:W-:Y:S02]  /*a8a0*/  FSEL R200, R200, -INF , !P2 ;  /* 0xff800000c8c87808 */ /* 0x000fe40005000000 */
[----:B------:R-:W-:-:S02]  /*a8b0*/  FSEL R166, R166, -INF , !P5 ;  /* 0xff800000a6a67808 */ /* 0x000fc40006800000 */
[----:B------:R-:W-:Y:S02]  /*a8c0*/  FSEL R199, R177, -INF , !P4 ;  /* 0xff800000b1c77808 */ /* 0x000fe40006000000 */
[----:B------:R-:W-:Y:S02]  /*a8d0*/  ISETP.GT.AND P2, PT, R14, R18, PT ;  /* 0x000000120e00720c */ /* 0x000fe40003f44270 */
[C---:B------:R-:W-:Y:S02]  /*a8e0*/  ISETP.GE.AND P3, PT, R18.reuse, R231, PT ;  /* 0x000000e71200720c */ /* 0x040fe40003f66270 */
[----:B------:R-:W-:Y:S02]  /*a8f0*/  ISETP.GE.AND P5, PT, R18, R230, PT ;  /* 0x000000e61200720c */ /* 0x000fe40003fa6270 */
[----:B------:R-:W-:Y:S02]  /*a900*/  ISETP.GT.AND P4, PT, R13, R18, PT ;  /* 0x000000120d00720c */ /* 0x000fe40003f84270 */
[----:B------:R-:W-:-:S02]  /*a910*/  IADD3 R18, PT, PT, R232, 0x67, -R16 ;  /* 0x00000067e8127810 */ /* 0x000fc40007ffe810 */
[----:B------:R-:W-:Y:S02]  /*a920*/  IABS R17, R17 ;  /* 0x0000001100117213 */ /* 0x000fe40000000000 */
[----:B------:R-:W-:Y:S02]  /*a930*/  IADD3 R165, PT, PT, R15, 0x6f, -R16 ;  /* 0x0000006f0fa57810 */ /* 0x000fe40007ffe810 */
[----:B------:R-:W-:Y:S02]  /*a940*/  IABS R18, R18 ;  /* 0x0000001200127213 */ /* 0x000fe40000000000 */
[----:B------:R-:W-:Y:S02]  /*a950*/  I2FP.F32.S32 R17, R17 ;  /* 0x0000001100117245 */ /* 0x000fe40000201400 */
[----:B------:R-:W-:Y:S02]  /*a960*/  IABS R165, R165 ;  /* 0x000000a500a57213 */ /* 0x000fe40000000000 */
[----:B------:R-:W-:Y:S01]  /*a970*/  I2FP.F32.S32 R18, R18 ;  /* 0x0000001200127245 */ /* 0x000fe20000201400 */
[----:B------:R-:W-:Y:S01]  /*a980*/  FFMA.FTZ R174, R17, -UR6, R174 ;  /* 0x8000000611ae7c23 */ /* 0x000fe200080100ae */
[----:B------:R-:W-:Y:S01]  /*a990*/  I2FP.F32.S32 R165, R165 ;  /* 0x000000a500a57245 */ /* 0x000fe20000201400 */
[----:B------:R-:W-:Y:S01]  /*a9a0*/  VIADD R17, R8, 0xffffffa0 ;  /* 0xffffffa008117836 */ /* 0x000fe20000000000 */
[----:B------:R-:W-:Y:S01]  /*a9b0*/  FSEL R199, R199, -INF , !P6 ;  /* 0xff800000c7c77808 */ /* 0x000fe20007000000 */
[----:B------:R-:W-:Y:S01]  /*a9c0*/  FFMA.FTZ R18, R18, -UR6, R173 ;  /* 0x8000000612127c23 */ /* 0x000fe200080100ad */
[----:B------:R-:W-:Y:S01]  /*a9d0*/  IADD3 R217, PT, PT, R232, 0x60, -R16 ;  /* 0x00000060e8d97810 */ /* 0x000fe20007ffe810 */
[----:B------:R-:W-:Y:S01]  /*a9e0*/  FFMA.FTZ R165, R165, -UR6, R179 ;  /* 0x80000006a5a57c23 */ /* 0x000fe200080100b3 */
[----:B------:R-:W-:-:S02]  /*a9f0*/  ISETP.GT.AND P6, PT, R14, R19, PT ;  /* 0x000000130e00720c */ /* 0x000fc40003fc4270 */
[----:B------:R-:W-:Y:S02]  /*aa00*/  FSEL R198, R172, -INF , !P2 ;  /* 0xff800000acc67808 */ /* 0x000fe40005000000 */
[----:B------:R-:W-:Y:S02]  /*aa10*/  IADD3 R167, PT, PT, R15, 0x67, -R16 ;  /* 0x000000670fa77810 */ /* 0x000fe40007ffe810 */
[----:B------:R-:W-:Y:S02]  /*aa20*/  FSEL R202, R174, -INF , !P4 ;  /* 0xff800000aeca7808 */ /* 0x000fe40006000000 */
[----:B------:R-:W-:Y:S02]  /*aa30*/  IABS R217, R217 ;  /* 0x000000d900d97213 */ /* 0x000fe40000000000 */
[----:B------:R-:W-:Y:S02]  /*aa40*/  FSEL R198, R198, -INF , !P3 ;  /* 0xff800000c6c67808 */ /* 0x000fe40005800000 */
[----:B------:R-:W-:-:S02]  /*aa50*/  IABS R167, R167 ;  /* 0x000000a700a77213 */ /* 0x000fc40000000000 */
[----:B------:R-:W-:Y:S02]  /*aa60*/  FSEL R202, R202, -INF , !P5 ;  /* 0xff800000caca7808 */ /* 0x000fe40006800000 */
[----:B------:R-:W-:Y:S02]  /*aa70*/  FSEL R18, R18, -INF , !P6 ;  /* 0xff80000012127808 */ /* 0x000fe40007000000 */
[----:B------:R-:W-:Y:S02]  /*aa80*/  ISETP.GT.AND P3, PT, R14, R17, PT ;  /* 0x000000110e00720c */ /* 0x000fe40003f64270 */
[C---:B------:R-:W-:Y:S02]  /*aa90*/  ISETP.GE.AND P4, PT, R17.reuse, R231, PT ;  /* 0x000000e71100720c */ /* 0x040fe40003f86270 */
[----:B------:R-:W-:Y:S02]  /*aaa0*/  ISETP.GE.AND P5, PT, R17, R230, PT ;  /* 0x000000e61100720c */ /* 0x000fe40003fa6270 */
[----:B------:R-:W-:-:S02]  /*aab0*/  ISETP.GT.AND P6, PT, R13, R17, PT ;  /* 0x000000110d00720c */ /* 0x000fc40003fc4270 */
[----:B------:R-:W-:Y:S02]  /*aac0*/  IADD3 R17, PT, PT, R232, 0x5f, -R16 ;  /* 0x0000005fe8117810 */ /* 0x000fe40007ffe810 */
[----:B------:R-:W-:Y:S02]  /*aad0*/  I2FP.F32.S32 R217, R217 ;  /* 0x000000d900d97245 */ /* 0x000fe40000201400 */
[----:B------:R-:W-:Y:S02]  /*aae0*/  FSEL R165, R165, -INF , !P1 ;  /* 0xff800000a5a57808 */ /* 0x000fe40004800000 */
[----:B------:R-:W-:Y:S01]  /*aaf0*/  I2FP.F32.S32 R167, R167 ;  /* 0x000000a700a77245 */ /* 0x000fe20000201400 */
[----:B------:R-:W-:Y:S01]  /*ab00*/  FFMA.FTZ R217, R217, -UR6, R168 ;  /* 0x80000006d9d97c23 */ /* 0x000fe200080100a8 */
[----:B------:R-:W-:Y:S02]  /*ab10*/  ISETP.GE.AND P1, PT, R19, R231, PT ;  /* 0x000000e71300720c */ /* 0x000fe40003f26270 */
[----:B------:R-:W-:Y:S01]  /*ab20*/  IADD3 R20, PT, PT, R15, 0x60, -R16 ;  /* 0x000000600f147810 */ /* 0x000fe20007ffe810 */
[----:B------:R-:W-:Y:S01]  /*ab30*/  FFMA.FTZ R167, R167, -UR6, R175 ;  /* 0x80000006a7a77c23 */ /* 0x000fe200080100af */
[----:B------:R-:W-:-:S02]  /*ab40*/  IABS R17, R17 ;  /* 0x0000001100117213 */ /* 0x000fc40000000000 */
[----:B------:R-:W-:Y:S02]  /*ab50*/  FSEL R168, R18, -INF , !P1 ;  /* 0xff80000012a87808 */ /* 0x000fe40004800000 */
[----:B------:R-:W-:Y:S02]  /*ab60*/  ISETP.GT.AND P2, PT, R13, R19, PT ;  /* 0x000000130d00720c */ /* 0x000fe40003f44270 */
[----:B------:R-:W-:Y:S01]  /*ab70*/  IABS R18, R20 ;  /* 0x0000001400127213 */ /* 0x000fe20000000000 */
[C---:B------:R-:W-:Y:S01]  /*ab80*/  VIADD R20, R8.reuse, 0xffffffb0 ;  /* 0xffffffb008147836 */ /* 0x040fe20000000000 */
[----:B------:R-:W-:Y:S02]  /*ab90*/  I2FP.F32.S32 R17, R17 ;  /* 0x0000001100117245 */ /* 0x000fe40000201400 */
[----:B------:R-:W-:Y:S02]  /*aba0*/  FSEL R165, R165, -INF , !P0 ;  /* 0xff800000a5a57808 */ /* 0x000fe40004000000 */
[----:B------:R-:W-:Y:S01]  /*abb0*/  ISETP.GE.AND P0, PT, R19, R230, PT ;  /* 0x000000e61300720c */ /* 0x000fe20003f06270 */
[----:B------:R-:W-:Y:S01]  /*abc0*/  VIADD R19, R8, 0xffffffa1 ;  /* 0xffffffa108137836 */ /* 0x000fe20000000000 */
[----:B------:R-:W-:Y:S01]  /*abd0*/  FSEL R167, R167, -INF , !P2 ;  /* 0xff800000a7a77808 */ /* 0x000fe20005000000 */
[----:B------:R-:W-:Y:S01]  /*abe0*/  FFMA.FTZ R169, R17, -UR6, R169 ;  /* 0x8000000611a97c23 */ /* 0x000fe200080100a9 */
[----:B------:R-:W-:-:S02]  /*abf0*/  I2FP.F32.S32 R18, R18 ;  /* 0x0000001200127245 */ /* 0x000fc40000201400 */
[----:B------:R-:W-:Y:S02]  /*ac00*/  IADD3 R17, PT, PT, R232, 0x58, -R16 ;  /* 0x00000058e8117810 */ /* 0x000fe40007ffe810 */
[----:B------:R-:W-:Y:S01]  /*ac10*/  FSEL R167, R167, -INF , !P0 ;  /* 0xff800000a7a77808 */ /* 0x000fe20004000000 */
[----:B------:R-:W-:Y:S01]  /*ac20*/  FFMA.FTZ R170, R18, -UR6, R170 ;  /* 0x8000000612aa7c23 */ /* 0x000fe200080100aa */
[----:B------:R-:W-:Y:S01]  /*ac30*/  FSEL R217, R217, -INF , !P3 ;  /* 0xff800000d9d97808 */ /* 0x000fe20005800000 */
[----:B------:R-:W-:Y:S01]  /*ac40*/  VIADD R18, R8, 0xffffffa8 ;  /* 0xffffffa808127836 */ /* 0x000fe20000000000 */
[----:B------:R-:W-:Y:S02]  /*ac50*/  ISETP.GT.AND P1, PT, R14, R19, PT ;  /* 0x000000130e00720c */ /* 0x000fe40003f24270 */
[C---:B------:R-:W-:Y:S02]  /*ac60*/  ISETP.GE.AND P2, PT, R19.reuse, R231, PT ;  /* 0x000000e71300720c */ /* 0x040fe40003f46270 */
[----:B------:R-:W-:-:S02]  /*ac70*/  ISETP.GE.AND P0, PT, R19, R230, PT ;  /* 0x000000e61300720c */ /* 0x000fc40003f06270 */
[----:B------:R-:W-:Y:S02]  /*ac80*/  ISETP.GT.AND P3, PT, R13, R19, PT ;  /* 0x000000130d00720c */ /* 0x000fe40003f64270 */
[----:B------:R-:W-:Y:S02]  /*ac90*/  IADD3 R19, PT, PT, R15, 0x5f, -R16 ;  /* 0x0000005f0f137810 */ /* 0x000fe40007ffe810 */
[----:B------:R-:W-:Y:S02]  /*aca0*/  IABS R17, R17 ;  /* 0x0000001100117213 */ /* 0x000fe40000000000 */
[----:B------:R-:W-:Y:S02]  /*acb0*/  IABS R19, R19 ;  /* 0x0000001300137213 */ /* 0x000fe40000000000 */
[----:B------:R-:W-:Y:S02]  /*acc0*/  FSEL R207, R170, -INF , !P6 ;  /* 0xff800000aacf7808 */ /* 0x000fe40007000000 */
[----:B------:R-:W-:-:S02]  /*acd0*/  I2FP.F32.S32 R17, R17 ;  /* 0x0000001100117245 */ /* 0x000fc40000201400 */
[----:B------:R-:W-:Y:S02]  /*ace0*/  FSEL R217, R217, -INF , !P4 ;  /* 0xff800000d9d97808 */ /* 0x000fe40006000000 */
[----:B------:R-:W-:Y:S01]  /*acf0*/  FSEL R207, R207, -INF , !P5 ;  /* 0xff800000cfcf7808 */ /* 0x000fe20006800000 */
[----:B------:R-:W-:Y:S01]  /*ad00*/  FFMA.FTZ R32, R17, -UR6, R32 ;  /* 0x8000000611207c23 */ /* 0x000fe20008010020 */
[----:B------:R-:W-:Y:S02]  /*ad10*/  I2FP.F32.S32 R19, R19 ;  /* 0x0000001300137245 */ /* 0x000fe40000201400 */
[----:B------:R-:W-:Y:S02]  /*ad20*/  FSEL R216, R169, -INF , !P1 ;  /* 0xff800000a9d87808 */ /* 0x000fe40004800000 */
[----:B------:R-:W-:Y:S01]  /*ad30*/  ISETP.GT.AND P4, PT, R14, R18, PT ;  /* 0x000000120e00720c */ /* 0x000fe20003f84270 */
[----:B------:R-:W-:Y:S01]  /*ad40*/  FFMA.FTZ R171, R19, -UR6, R171 ;  /* 0x8000000613ab7c23 */ /* 0x000fe200080100ab */
[----:B------:R-:W-:Y:S01]  /*ad50*/  ISETP.GE.AND P6, PT, R18, R231, PT ;  /* 0x000000e71200720c */ /* 0x000fe20003fc6270 */
[----:B------:R-:W-:Y:S01]  /*ad60*/  VIADD R19, R8, 0xffffffa9 ;  /* 0xffffffa908137836 */ /* 0x000fe20000000000 */
[----:B------:R-:W-:-:S02]  /*ad70*/  ISETP.GE.AND P5, PT, R18, R230, PT ;  /* 0x000000e61200720c */ /* 0x000fc40003fa6270 */
[----:B------:R-:W-:Y:S02]  /*ad80*/  ISETP.GT.AND P1, PT, R13, R18, PT ;  /* 0x000000120d00720c */ /* 0x000fe40003f24270 */
[--C-:B------:R-:W-:Y:S02]  /*ad90*/  IADD3 R18, PT, PT, R232, 0x57, -R16.reuse ;  /* 0x00000057e8127810 */ /* 0x100fe40007ffe810 */
[----:B------:R-:W-:Y:S02]  /*ada0*/  IADD3 R17, PT, PT, R15, 0x58, -R16 ;  /* 0x000000580f117810 */ /* 0x000fe40007ffe810 */
[----:B------:R-:W-:Y:S02]  /*adb0*/  IABS R18, R18 ;  /* 0x0000001200127213 */ /* 0x000fe40000000000 */
[----:B------:R-:W-:Y:S02]  /*adc0*/  IABS R17, R17 ;  /* 0x0000001100117213 */ /* 0x000fe40000000000 */
[----:B------:R-:W-:-:S02]  /*add0*/  FSEL R206, R171, -INF , !P3 ;  /* 0xff800000abce7808 */ /* 0x000fc40005800000 */
[----:B------:R-:W-:Y:S02]  /*ade0*/  I2FP.F32.S32 R18, R18 ;  /* 0x0000001200127245 */ /* 0x000fe40000201400 */
[----:B------:R-:W-:Y:S02]  /*adf0*/  I2FP.F32.S32 R17, R17 ;  /* 0x0000001100117245 */ /* 0x000fe40000201400 */
[----:B------:R-:W-:Y:S01]  /*ae00*/  FSEL R216, R216, -INF , !P2 ;  /* 0xff800000d8d87808 */ /* 0x000fe20005000000 */
[----:B------:R-:W-:Y:S01]  /*ae10*/  FFMA.FTZ R33, R18, -UR6, R33 ;  /* 0x8000000612217c23 */ /* 0x000fe20008010021 */
[----:B------:R-:W-:Y:S01]  /*ae20*/  FSEL R206, R206, -INF , !P0 ;  /* 0xff800000cece7808 */ /* 0x000fe20004000000 */
[----:B------:R-:W-:Y:S01]  /*ae30*/  FFMA.FTZ R34, R17, -UR6, R34 ;  /* 0x8000000611227c23 */ /* 0x000fe20008010022 */
[----:B------:R-:W-:Y:S02]  /*ae40*/  FSEL R209, R32, -INF , !P4 ;  /* 0xff80000020d17808 */ /* 0x000fe40006000000 */
[----:B------:R-:W-:-:S02]  /*ae50*/  ISETP.GT.AND P2, PT, R14, R19, PT ;  /* 0x000000130e00720c */ /* 0x000fc40003f44270 */
[C---:B------:R-:W-:Y:S02]  /*ae60*/  ISETP.GE.AND P3, PT, R19.reuse, R231, PT ;  /* 0x000000e71300720c */ /* 0x040fe40003f66270 */
[----:B------:R-:W-:Y:S02]  /*ae70*/  ISETP.GE.AND P0, PT, R19, R230, PT ;  /* 0x000000e61300720c */ /* 0x000fe40003f06270 */
[----:B------:R-:W-:Y:S02]  /*ae80*/  ISETP.GT.AND P4, PT, R13, R19, PT ;  /* 0x000000130d00720c */ /* 0x000fe40003f84270 */
[C-C-:B------:R-:W-:Y:S02]  /*ae90*/  IADD3 R19, PT, PT, R232.reuse, 0x50, -R16.reuse ;  /* 0x00000050e8137810 */ /* 0x140fe40007ffe810 */
[--C-:B------:R-:W-:Y:S02]  /*aea0*/  IADD3 R18, PT, PT, R232, 0x4f, -R16.reuse ;  /* 0x0000004fe8127810 */ /* 0x100fe40007ffe810 */
[----:B------:R-:W-:-:S02]  /*aeb0*/  IADD3 R17, PT, PT, R15, 0x57, -R16 ;  /* 0x000000570f117810 */ /* 0x000fc40007ffe810 */
[----:B------:R-:W-:Y:S02]  /*aec0*/  IABS R19, R19 ;  /* 0x0000001300137213 */ /* 0x000fe40000000000 */
[----:B------:R-:W-:Y:S02]  /*aed0*/  IABS R18, R18 ;  /* 0x0000001200127213 */ /* 0x000fe40000000000 */
[----:B------:R-:W-:Y:S02]  /*aee0*/  IABS R17, R17 ;  /* 0x0000001100117213 */ /* 0x000fe40000000000 */
[----:B------:R-:W-:Y:S02]  /*aef0*/  I2FP.F32.S32 R19, R19 ;  /* 0x0000001300137245 */ /* 0x000fe40000201400 */
[----:B------:R-:W-:Y:S02]  /*af00*/  I2FP.F32.S32 R18, R18 ;  /* 0x0000001200127245 */ /* 0x000fe40000201400 */
[----:B------:R-:W-:Y:S01]  /*af10*/  I2FP.F32.S32 R17, R17 ;  /* 0x0000001100117245 */ /* 0x000fe20000201400 */
[----:B------:R-:W-:Y:S01]  /*af20*/  FFMA.FTZ R28, R19, -UR6, R28 ;  /* 0x80000006131c7c23 */ /* 0x000fe2000801001c */
[----:B------:R-:W-:Y:S01]  /*af30*/  FSEL R208, R34, -INF , !P1 ;  /* 0xff80000022d07808 */ /* 0x000fe20004800000 */
[----:B------:R-:W-:Y:S01]  /*af40*/  FFMA.FTZ R29, R18, -UR6, R29 ;  /* 0x80000006121d7c23 */ /* 0x000fe2000801001d */
[----:B------:R-:W-:Y:S01]  /*af50*/  FSEL R209, R209, -INF , !P6 ;  /* 0xff800000d1d17808 */ /* 0x000fe20007000000 */
[----:B------:R-:W-:Y:S01]  /*af60*/  FFMA.FTZ R35, R17, -UR6, R35 ;  /* 0x8000000611237c23 */ /* 0x000fe20008010023 */
[----:B------:R-:W-:-:S02]  /*af70*/  IADD3 R19, PT, PT, R15, 0x50, -R16 ;  /* 0x000000500f137810 */ /* 0x000fc40007ffe810 */
[C-C-:B------:R-:W-:Y:S02]  /*af80*/  IADD3 R18, PT, PT, R15.reuse, 0x4f, -R16.reuse ;  /* 0x0000004f0f127810 */ /* 0x140fe40007ffe810 */
[C-C-:B------:R-:W-:Y:S02]  /*af90*/  IADD3 R17, PT, PT, R15.reuse, 0x48, -R16.reuse ;  /* 0x000000480f117810 */ /* 0x140fe40007ffe810 */
[----:B------:R-:W-:Y:S02]  /*afa0*/  ISETP.GT.AND P6, PT, R14, R20, PT ;  /* 0x000000140e00720c */ /* 0x000fe40003fc4270 */
[--C-:B------:R-:W-:Y:S02]  /*afb0*/  IADD3 R21, PT, PT, R232, 0x48, -R16.reuse ;  /* 0x00000048e8157810 */ /* 0x100fe40007ffe810 */
[----:B------:R-:W-:Y:S02]  /*afc0*/  IADD3 R15, PT, PT, R15, 0x47, -R16 ;  /* 0x000000470f0f7810 */ /* 0x000fe40007ffe810 */
[----:B------:R-:W-:-:S02]  /*afd0*/  FSEL R208, R208, -INF , !P5 ;  /* 0xff800000d0d07808 */ /* 0x000fc40006800000 */
[----:B------:R-:W-:Y:S02]  /*afe0*/  FSEL R214, R33, -INF , !P2 ;  /* 0xff80000021d67808 */ /* 0x000fe40005000000 */
[----:B------:R-:W-:Y:S02]  /*aff0*/  IADD3 R16, PT, PT, R232, 0x47, -R16 ;  /* 0x00000047e8107810 */ /* 0x000fe40007ffe810 */
[C---:B------:R-:W-:Y:S02]  /*b000*/  ISETP.GE.AND P1, PT, R20.reuse, R231, PT ;  /* 0x000000e71400720c */ /* 0x040fe40003f26270 */
[----:B------:R-:W-:Y:S02]  /*b010*/  ISETP.GE.AND P5, PT, R20, R230, PT ;  /* 0x000000e61400720c */ /* 0x000fe40003fa6270 */
[----:B------:R-:W-:Y:S01]  /*b020*/  ISETP.GT.AND P2, PT, R13, R20, PT ;  /* 0x000000140d00720c */ /* 0x000fe20003f44270 */
[----:B------:R-:W-:Y:S01]  /*b030*/  VIADD R20, R8, 0xffffffb1 ;  /* 0xffffffb108147836 */ /* 0x000fe20000000000 */
[----:B------:R-:W-:-:S02]  /*b040*/  FSEL R28, R28, -INF , !P6 ;  /* 0xff8000001c1c7808 */ /* 0x000fc40007000000 */
[----:B------:R-:W-:Y:S02]  /*b050*/  IABS R16, R16 ;  /* 0x0000001000107213 */ /* 0x000fe40000000000 */
[----:B------:R-:W-:Y:S02]  /*b060*/  FSEL R214, R214, -INF , !P3 ;  /* 0xff800000d6d67808 */ /* 0x000fe40005800000 */
[----:B------:R-:W-:Y:S02]  /*b070*/  ISETP.GT.AND P3, PT, R14, R20, PT ;  /* 0x000000140e00720c */ /* 0x000fe40003f64270 */
[----:B------:R-:W-:Y:S02]  /*b080*/  FSEL R210, R35, -INF , !P4 ;  /* 0xff80000023d27808 */ /* 0x000fe40006000000 */
[----:B------:R-:W-:Y:S02]  /*b090*/  FSEL R197, R28, -INF , !P1 ;  /* 0xff8000001cc57808 */ /* 0x000fe40004800000 */
[----:B------:R-:W-:-:S02]  /*b0a0*/  ISETP.GE.AND P4, PT, R20, R231, PT ;  /* 0x000000e71400720c */ /* 0x000fc40003f86270 */
[----:B------:R-:W-:Y:S02]  /*b0b0*/  ISETP.GE.AND P6, PT, R20, R230, PT ;  /* 0x000000e61400720c */ /* 0x000fe40003fc6270 */
[----:B------:R-:W-:Y:S01]  /*b0c0*/  ISETP.GT.AND P1, PT, R13, R20, PT ;  /* 0x000000140d00720c */ /* 0x000fe20003f24270 */
[----:B------:R-:W-:Y:S01]  /*b0d0*/  IMAD.MOV.U32 R20, RZ, RZ, R16 ;  /* 0x000000ffff147224 */ /* 0x000fe200078e0010 */
[----:B------:R-:W-:Y:S01]  /*b0e0*/  FSEL R29, R29, -INF , !P3 ;  /* 0xff8000001d1d7808 */ /* 0x000fe20005800000 */
[C---:B------:R-:W-:Y:S01]  /*b0f0*/  VIADD R16, R8.reuse, 0xffffffb8 ;  /* 0xffffffb808107836 */ /* 0x040fe20000000000 */
[----:B------:R-:W-:Y:S01]  /*b100*/  IABS R21, R21 ;  /* 0x0000001500157213 */ /* 0x000fe20000000000 */
[----:B------:R-:W-:Y:S01]  /*b110*/  VIADD R8, R8, 0xffffffb9 ;  /* 0xffffffb908087836 */ /* 0x000fe20000000000 */
[----:B------:R-:W-:Y:S02]  /*b120*/  FSEL R196, R29, -INF , !P4 ;  /* 0xff8000001dc47808 */ /* 0x000fe40006000000 */
[----:B------:R-:W-:-:S02]  /*b130*/  ISETP.GT.AND P3, PT, R14, R16, PT ;  /* 0x000000100e00720c */ /* 0x000fc40003f64270 */
[----:B------:R-:W-:Y:S02]  /*b140*/  ISETP.GT.AND P4, PT, R14, R8, PT ;  /* 0x000000080e00720c */ /* 0x000fe40003f84270 */
[----:B------:R-:W-:Y:S02]  /*b150*/  FMNMX3.FTZ R14, R164, R11, R12, !PT ;  /* 0x0000000ba40e7276 */ /* 0x000fe4000781000c */
[----:B------:R-:W-:Y:S02]  /*b160*/  I2FP.F32.S32 R21, R21 ;  /* 0x0000001500157245 */ /* 0x000fe40000201400 */
[----:B------:R-:W-:Y:S02]  /*b170*/  FMNMX3.FTZ R14, R14, R10, R9, !PT ;  /* 0x0000000a0e0e7276 */ /* 0x000fe40007810009 */
[----:B------:R-:W-:Y:S01]  /*b180*/  I2FP.F32.S32 R20, R20 ;  /* 0x0000001400147245 */ /* 0x000fe20000201400 */
[----:B------:R-:W-:Y:S01]  /*b190*/  FFMA.FTZ R21, R21, -UR6, R24 ;  /* 0x8000000615157c23 */ /* 0x000fe20008010018 */
[----:B------:R-:W-:-:S02]  /*b1a0*/  FMNMX3.FTZ R14, R14, R200, R199, !PT ;  /* 0x000000c80e0e7276 */ /* 0x000fc400078100c7 */
[----:B------:R-:W-:Y:S01]  /*b1b0*/  IABS R15, R15 ;  /* 0x0000000f000f7213 */ /* 0x000fe20000000000 */
[----:B------:R-:W-:Y:S01]  /*b1c0*/  FFMA.FTZ R20, R20, -UR6, R25 ;  /* 0x8000000614147c23 */ /* 0x000fe20008010019 */
[----:B------:R-:W-:Y:S02]  /*b1d0*/  FMNMX3.FTZ R14, R14, R198, R168, !PT ;  /* 0x000000c60e0e7276 */ /* 0x000fe400078100a8 */
[----:B------:R-:W-:Y:S02]  /*b1e0*/  FSEL R21, R21, -INF , !P3 ;  /* 0xff80000015157808 */ /* 0x000fe40005800000 */
[----:B------:R-:W-:Y:S02]  /*b1f0*/  ISETP.GE.AND P3, PT, R16, R231, PT ;  /* 0x000000e71000720c */ /* 0x000fe40003f66270 */
[----:B------:R-:W-:Y:S02]  /*b200*/  FMNMX3.FTZ R14, R14, R217, R216, !PT ;  /* 0x000000d90e0e7276 */ /* 0x000fe400078100d8 */
[----:B------:R-:W-:-:S02]  /*b210*/  FSEL R195, R21, -INF , !P3 ;  /* 0xff80000015c37808 */ /* 0x000fc40005800000 */
[----:B------:R-:W-:Y:S02]  /*b220*/  FSEL R20, R20, -INF , !P4 ;  /* 0xff80000014147808 */ /* 0x000fe40006000000 */
[----:B------:R-:W-:Y:S02]  /*b230*/  ISETP.GE.AND P3, PT, R8, R231, PT ;  /* 0x000000e70800720c */ /* 0x000fe40003f66270 */
[----:B------:R-:W-:Y:S02]  /*b240*/  FMNMX3.FTZ R14, R14, R209, R214, !PT ;  /* 0x000000d10e0e7276 */ /* 0x000fe400078100d6 */
[----:B------:R-:W-:Y:S02]  /*b250*/  FSEL R179, R20, -INF , !P3 ;  /* 0xff80000014b37808 */ /* 0x000fe40005800000 */
[----:B------:R-:W-:Y:S02]  /*b260*/  FMNMX3.FTZ R14, R14, R197, R196, !PT ;  /* 0x000000c50e0e7276 */ /* 0x000fe400078100c4 */
[----:B------:R-:W-:-:S02]  /*b270*/  ISETP.GE.AND P4, PT, R16, R230, PT ;  /* 0x000000e61000720c */ /* 0x000fc40003f86270 */
[----:B------:R-:W-:Y:S02]  /*b280*/  FMNMX3.FTZ R14, R14, R195, R179, !PT ;  /* 0x000000c30e0e7276 */ /* 0x000fe400078100b3 */
[----:B------:R-:W-:Y:S02]  /*b290*/  ISETP.GT.AND P3, PT, R13, R16, PT ;  /* 0x000000100d00720c */ /* 0x000fe40003f64270 */
[----:B------:R-:W-:Y:S02]  /*b2a0*/  FMNMX3.FTZ R16, R3, R7, R4, !PT ;  /* 0x0000000703107276 */ /* 0x000fe40007810004 */
[----:B------:R-:W-:Y:S02]  /*b2b0*/  IABS R19, R19 ;  /* 0x0000001300137213 */ /* 0x000fe40000000000 */
[----:B------:R-:W-:Y:S02]  /*b2c0*/  IABS R18, R18 ;  /* 0x0000001200127213 */ /* 0x000fe40000000000 */
[----:B------:R-:W-:-:S02]  /*b2d0*/  I2FP.F32.S32 R20, R15 ;  /* 0x0000000f00147245 */ /* 0x000fc40000201400 */
[----:B------:R-:W2:Y:S01]  /*b2e0*/  SHFL.BFLY PT, R15, R14, 0x2, 0x1f ;  /* 0x0c401f000e0f7f89 */ /* 0x000ea200000e0000 */
[----:B------:R-:W-:Y:S02]  /*b2f0*/  FMNMX3.FTZ R16, R16, R6, R5, !PT ;  /* 0x0000000610107276 */ /* 0x000fe40007810005 */
[----:B------:R-:W-:Y:S01]  /*b300*/  I2FP.F32.S32 R19, R19 ;  /* 0x0000001300137245 */ /* 0x000fe20000201400 */
[----:B------:R-:W-:Y:S01]  /*b310*/  FFMA.FTZ R20, R20, -UR6, R27 ;  /* 0x8000000614147c23 */ /* 0x000fe2000801001b */
[----:B------:R-:W-:Y:S02]  /*b320*/  IABS R17, R17 ;  /* 0x0000001100117213 */ /* 0x000fe40000000000 */
[----:B------:R-:W-:Y:S01]  /*b330*/  I2FP.F32.S32 R18, R18 ;  /* 0x0000001200127245 */ /* 0x000fe20000201400 */
[----:B------:R-:W-:Y:S01]  /*b340*/  FFMA.FTZ R19, R19, -UR6, R30 ;  /* 0x8000000613137c23 */ /* 0x000fe2000801001e */
[----:B------:R-:W-:Y:S02]  /*b350*/  FMNMX3.FTZ R16, R16, R166, R165, !PT ;  /* 0x000000a610107276 */ /* 0x000fe400078100a5 */
[----:B------:R-:W-:Y:S01]  /*b360*/  I2FP.F32.S32 R17, R17 ;  /* 0x0000001100117245 */ /* 0x000fe20000201400 */
[----:B------:R-:W-:Y:S01]  /*b370*/  FFMA.FTZ R18, R18, -UR6, R31 ;  /* 0x8000000612127c23 */ /* 0x000fe2000801001f */
[----:B------:R-:W-:-:S02]  /*b380*/  FMNMX3.FTZ R16, R16, R202, R167, !PT ;  /* 0x000000ca10107276 */ /* 0x000fc400078100a7 */
[----:B------:R-:W-:Y:S01]  /*b390*/  FSEL R19, R19, -INF , !P2 ;  /* 0xff80000013137808 */ /* 0x000fe20005000000 */
[----:B------:R-:W-:Y:S01]  /*b3a0*/  FFMA.FTZ R17, R17, -UR6, R26 ;  /* 0x8000000611117c23 */ /* 0x000fe2000801001a */
[----:B------:R-:W-:Y:S02]  /*b3b0*/  ISETP.GT.AND P2, PT, R13, R8, PT ;  /* 0x000000080d00720c */ /* 0x000fe40003f44270 */
[----:B------:R-:W-:Y:S02]  /*b3c0*/  FSEL R18, R18, -INF , !P1 ;  /* 0xff80000012127808 */ /* 0x000fe40004800000 */
[----:B------:R-:W-:Y:S02]  /*b3d0*/  FSEL R210, R210, -INF , !P0 ;  /* 0xff800000d2d27808 */ /* 0x000fe40004000000 */
[----:B------:R-:W-:Y:S02]  /*b3e0*/  FMNMX3.FTZ R16, R16, R207, R206, !PT ;  /* 0x000000cf10107276 */ /* 0x000fe400078100ce */
[----:B------:R-:W-:-:S02]  /*b3f0*/  ISETP.GE.AND P1, PT, R8, R230, PT ;  /* 0x000000e60800720c */ /* 0x000fc40003f26270 */
[----:B------:R-:W-:Y:S02]  /*b400*/  FSEL R17, R17, -INF , !P3 ;  /* 0xff80000011117808 */ /* 0x000fe40005800000 */
[----:B------:R-:W-:Y:S02]  /*b410*/  FSEL R20, R20, -INF , !P2 ;  /* 0xff80000014147808 */ /* 0x000fe40005000000 */
[----:B------:R-:W-:Y:S02]  /*b420*/  FSEL R178, R19, -INF , !P5 ;  /* 0xff80000013b27808 */ /* 0x000fe40006800000 */
[----:B------:R-:W-:Y:S02]  /*b430*/  FSEL R177, R18, -INF , !P6 ;  /* 0xff80000012b17808 */ /* 0x000fe40007000000 */
[----:B------:R-:W-:Y:S02]  /*b440*/  FMNMX3.FTZ R16, R16, R208, R210, !PT ;  /* 0x000000d010107276 */ /* 0x000fe400078100d2 */
[----:B------:R-:W-:-:S02]  /*b450*/  FSEL R175, R17, -INF , !P4 ;  /* 0xff80000011af7808 */ /* 0x000fc40006000000 */
[----:B------:R-:W-:Y:S02]  /*b460*/  FSEL R174, R20, -INF , !P1 ;  /* 0xff80000014ae7808 */ /* 0x000fe40004800000 */
[----:B------:R-:W-:Y:S02]  /*b470*/  FMNMX3.FTZ R8, R16, R178, R177, !PT ;  /* 0x000000b210087276 */ /* 0x000fe400078100b1 */
[----:B--2---:R-:W-:Y:S01]  /*b480*/  FMNMX.FTZ R15, R14, R15, !PT ;  /* 0x0000000f0e0f7209 */ /* 0x004fe20007810000 */
[----:B------:R-:W-:Y:S01]  /*b490*/  IMAD.U32 R14, RZ, RZ, UR24 ;  /* 0x00000018ff0e7e24 */ /* 0x000fe2000f8e00ff */
[----:B------:R-:W-:Y:S01]  /*b4a0*/  FMNMX3.FTZ R8, R8, R175, R174, !PT ;  /* 0x000000af08087276 */ /* 0x000fe200078100ae */
[----:B------:R-:W-:Y:S01]  /*b4b0*/  UIADD3 UR24, UPT, UPT, UR24, 0x1, URZ ;  /* 0x0000000118187890 */ /* 0x000fe2000fffe0ff */
[----:B------:R-:W-:Y:S01]  /*b4c0*/  LEA R172, R2, UR5, 0x1 ;  /* 0x0000000502ac7c11 */ /* 0x000fe2000f8e08ff */
[----:B------:R-:W2:Y:S01]  /*b4d0*/  SHFL.BFLY PT, R181, R15, 0x1, 0x1f ;  /* 0x0c201f000fb57f89 */ /* 0x000ea200000e0000 */
[----:B------:R-:W-:-:S03]  /*b4e0*/  LOP3.LUT R14, R14, UR31, R247, 0x96, !PT ;  /* 0x0000001f0e0e7c12 */ /* 0x000fc6000f8e96f7 */
[----:B------:R-:W3:Y:S01]  /*b4f0*/  SHFL.BFLY PT, R13, R8, 0x2, 0x1f ;  /* 0x0c401f00080d7f89 */ /* 0x000ee200000e0000 */
[----:B------:R-:W-:Y:S02]  /*b500*/  VIADD R16, R172, 0x10000 ;  /* 0x00010000ac107836 */ /* 0x000fe40000000000 */
[----:B------:R-:W-:-:S04]  /*b510*/  IMAD.WIDE.U32 R204, R14, -0x326172a9, RZ ;  /* 0xcd9e8d570ecc7825 */ /* 0x000fc800078e00ff */
[----:B------:R-:W-:Y:S01]  /*b520*/  VIADD R192, R172, 0x10040 ;  /* 0x00010040acc07836 */ /* 0x000fe20000000000 */
[----:B------:R-:W-:Y:S02]  /*b530*/  LOP3.LUT R204, R204, UR11, R239, 0x96, !PT ;  /* 0x0000000bcccc7c12 */ /* 0x000fe4000f8e96ef */
[----:B--2---:R-:W-:Y:S02]  /*b540*/  FMNMX.FTZ R181, R15, R181, !PT ;  /* 0x000000b50fb57209 */ /* 0x004fe40007810000 */
[----:B---3--:R-:W-:-:S03]  /*b550*/  FMNMX.FTZ R8, R8, R13, !PT ;  /* 0x0000000d08087209 */ /* 0x008fc60007810000 */
[C---:B-1----:R-:W-:Y:S01]  /*b560*/  FMUL.FTZ R194, R181.reuse, UR23 ;  /* 0x00000017b5c27c20 */ /* 0x042fe20008410000 */
[----:B------:R-:W-:Y:S01]  /*b570*/  LOP3.LUT R13, R250, UR4, R205, 0x96, !PT ;  /* 0x00000004fa0d7c12 */ /* 0x000fe2000f8e96cd */
[----:B------:R-:W-:Y:S01]  /*b580*/  IMAD.WIDE.U32 R204, R204, -0x2daee0ad, RZ ;  /* 0xd2511f53cccc7825 */ /* 0x000fe200078e00ff */
[----:B------:R-:W-:Y:S01]  /*b590*/  FSETP.NEU.FTZ.AND P1, PT, R181, -INF , PT ;  /* 0xff800000b500780b */ /* 0x000fe20003f3d000 */
[----:B------:R-:W1:Y:S02]  /*b5a0*/  SHFL.BFLY PT, R180, R8, 0x1, 0x1f ;  /* 0x0c201f0008b47f89 */ /* 0x000e6400000e0000 */
        /* <DEDUP_REMOVED lines=20> */
[----:B-1----:R-:W-:Y:S01]  /*b6f0*/  FMNMX.FTZ R180, R8, R180, !PT ;  /* 0x000000b408b47209 */ /* 0x002fe20007810000 */
[----:B------:R-:W-:Y:S01]  /*b700*/  IMAD.WIDE.U32 R10, R11, -0x2daee0ad, RZ ;  /* 0xd2511f530b0a7825 */ /* 0x000fe200078e00ff */
[----:B------:R-:W1:Y:S03]  /*b710*/  LDC R8, c[0x0][0x4f8] ;  /* 0x00013e00ff087b82 */ /* 0x000e660000000800 */
        /* <DEDUP_REMOVED lines=13> */
[----:B------:R-:W-:Y:S01]  /*b7f0*/  MUFU.EX2 R186, R186 ;  /* 0x000000ba00ba7308 */ /* 0x000fe20000000800 */
[----:B------:R-:W-:-:S04]  /*b800*/  IMAD.WIDE.U32 R14, R14, -0x326172a9, RZ ;  /* 0xcd9e8d570e0e7825 */ /* 0x000fc800078e00ff */
[--C-:B------:R-:W-:Y:S01]  /*b810*/  FFMA.FTZ R183, R7, UR23, -R176.reuse ;  /* 0x0000001707b77c23 */ /* 0x100fe200080108b0 */
[--C-:B------:R-:W-:Y:S01]  /*b820*/  FFMA.FTZ R182, R4, UR23, -R176.reuse ;  /* 0x0000001704b67c23 */ /* 0x100fe200080108b0 */
[----:B------:R-:W-:Y:S01]  /*b830*/  FFMA.FTZ R4, R6, UR23, -R176 ;  /* 0x0000001706047c23 */ /* 0x000fe200080108b0 */
[----:B------:R-:W-:Y:S01]  /*b840*/  IMAD.MOV.U32 R9, RZ, RZ, R14 ;  /* 0x000000ffff097224 */ /* 0x000fe200078e000e */
[C---:B------:R-:W-:Y:S01]  /*b850*/  PRMT R12, R14.reuse, 0x7773, RZ ;  /* 0x000077730e0c7816 */ /* 0x040fe200000000ff */
[--C-:B------:R-:W-:Y:S01]  /*b860*/  FFMA.FTZ R190, R5, UR23, -R176.reuse ;  /* 0x0000001705be7c23 */ /* 0x100fe200080108b0 */
[C---:B------:R-:W-:Y:S01]  /*b870*/  PRMT R7, R14.reuse, 0x7772, RZ ;  /* 0x000077720e077816 */ /* 0x040fe200000000ff */
[----:B------:R2:W-:Y:S01]  /*b880*/  MUFU.EX2 R2, R4 ;  /* 0x0000000400027308 */ /* 0x0005e20000000800 */
[----:B------:R-:W-:Y:S01]  /*b890*/  PRMT R10, R14, 0x7771, RZ ;  /* 0x000077710e0a7816 */ /* 0x000fe200000000ff */
[----:B------:R-:W-:Y:S01]  /*b8a0*/  FFMA.FTZ R202, R202, UR23, -R176 ;  /* 0x00000017caca7c23 */ /* 0x000fe200080108b0 */
[----:B------:R-:W-:Y:S01]  /*b8b0*/  PRMT R7, R7, 0x5410, R12 ;  /* 0x0000541007077816 */ /* 0x000fe2000000000c */
[--C-:B------:R-:W-:Y:S01]  /*b8c0*/  FFMA.FTZ R203, R167, UR23, -R176.reuse ;  /* 0x00000017a7cb7c23 */ /* 0x100fe200080108b0 */
[----:B------:R-:W-:Y:S01]  /*b8d0*/  FSEL R12, R181, RZ, P1 ;  /* 0x000000ffb50c7208 */ /* 0x000fe20000800000 */
[----:B------:R-:W-:Y:S01]  /*b8e0*/  FFMA.FTZ R208, R208, UR23, -R176 ;  /* 0x00000017d0d07c23 */ /* 0x000fe200080108b0 */
[----:B------:R-:W-:Y:S01]  /*b8f0*/  R2P PR, R213, 0x6 ;  /* 0x00000006d5007804 */ /* 0x000fe20000000000 */
[----:B------:R-:W-:Y:S01]  /*b900*/  MUFU.EX2 R183, R183 ;  /* 0x000000b700b77308 */ /* 0x000fe20000000800 */
[----:B------:R-:W-:Y:S01]  /*b910*/  LOP3.LUT R11, R9, 0xff, RZ, 0xc0, !PT ;  /* 0x000000ff090b7812 */ /* 0x000fe200078ec0ff */
[----:B------:R-:W-:Y:S01]  /*b920*/  FADD.FTZ R5, R164, -R12 ;  /* 0x8000000ca4057221 */ /* 0x000fe20000010000 */
[----:B-1----:R-:W-:Y:S01]  /*b930*/  LOP3.LUT R8, R8, 0xff, RZ, 0xc0, !PT ;  /* 0x000000ff08087812 */ /* 0x002fe200078ec0ff */
[--C-:B------:R-:W-:Y:S01]  /*b940*/  FFMA.FTZ R210, R210, UR23, -R176.reuse ;  /* 0x00000017d2d27c23 */ /* 0x100fe200080108b0 */
[----:B------:R-:W-:Y:S01]  /*b950*/  SEL R191, R0, 0xffffffe0, !P1 ;  /* 0xffffffe000bf7807 */ /* 0x000fe20004800000 */
[----:B------:R-:W-:Y:S01]  /*b960*/  FFMA.FTZ R207, R207, UR23, -R176 ;  /* 0x00000017cfcf7c23 */ /* 0x000fe200080108b0 */
[----:B------:R-:W-:Y:S01]  /*b970*/  PRMT R6, R11, 0x5410, R10 ;  /* 0x000054100b067816 */ /* 0x000fe2000000000a */
[----:B------:R-:W-:Y:S01]  /*b980*/  IMAD R173, R8, 0x10000, R8 ;  /* 0x0001000008ad7824 */ /* 0x000fe200078e0208 */
[----:B------:R-:W-:Y:S01]  /*b990*/  FSEL R10, R180, RZ, P0 ;  /* 0x000000ffb40a7208 */ /* 0x000fe20000000000 */
[----:B------:R-:W-:Y:S01]  /*b9a0*/  IMAD.IADD R193, R172, 0x1, R191 ;  /* 0x00000001acc17824 */ /* 0x000fe200078e02bf */
[----:B------:R-:W-:Y:S01]  /*b9b0*/  LOP3.LUT R9, R204, UR7, R15, 0x96, !PT ;  /* 0x00000007cc097c12 */ /* 0x000fe2000f8e960f */
[----:B------:R-:W-:Y:S01]  /*b9c0*/  @P2 VIADD R192, R16, 0xffffffc0 ;  /* 0xffffffc010c02836 */ /* 0x000fe20000000000 */
[----:B------:R-:W-:Y:S01]  /*b9d0*/  MUFU.EX2 R182, R182 ;  /* 0x000000b600b67308 */ /* 0x000fe20000000800 */
[----:B------:R-:W-:Y:S01]  /*b9e0*/  FADD.FTZ R10, R3, -R10 ;  /* 0x8000000a030a7221 */ /* 0x000fe20000010000 */
[----:B------:R-:W-:Y:S01]  /*b9f0*/  FMUL.FTZ R3, R5, UR23 ;  /* 0x0000001705037c20 */ /* 0x000fe20008410000 */
[----:B------:R-:W1:Y:S01]  /*ba00*/  LDSM.16.MT88.4 R20, [R193+0x10000] ;  /* 0x01000000c114783b */ /* 0x000e620000004200 */
[C---:B------:R-:W-:Y:S01]  /*ba10*/  LOP3.LUT R11, R9.reuse, 0xffff, RZ, 0xc0, !PT ;  /* 0x0000ffff090b7812 */ /* 0x040fe200078ec0ff */
[----:B------:R-:W-:Y:S01]  /*ba20*/  FMUL.FTZ R8, R10, UR23 ;  /* 0x000000170a087c20 */ /* 0x000fe20008410000 */
[----:B--2---:R-:W-:Y:S01]  /*ba30*/  LOP3.LUT R4, R9, 0xff, RZ, 0xc0, !PT ;  /* 0x000000ff09047812 */ /* 0x004fe200078ec0ff */
[----:B------:R-:W2:Y:S01]  /*ba40*/  LDSM.16.MT88.4 R28, [R192] ;  /* 0x00000000c01c783b */ /* 0x000ea20000004200 */
[----:B------:R-:W3:Y:S01]  /*ba50*/  MUFU.EX2 R3, R3 ;  /* 0x0000000300037308 */ /* 0x000ee20000000800 */
[----:B------:R-:W-:Y:S01]  /*ba60*/  SHF.R.U32.HI R11, RZ, 0x8, R11 ;  /* 0x00000008ff0b7819 */ /* 0x000fe2000001160b */
[----:B------:R-:W-:Y:S01]  /*ba70*/  IMAD.IADD R191, R191, 0x1, R192 ;  /* 0x00000001bfbf7824 */ /* 0x000fe200078e02c0 */
[----:B------:R-:W-:Y:S01]  /*ba80*/  SHF.R.U32.HI R5, RZ, 0x18, R9 ;  /* 0x00000018ff057819 */ /* 0x000fe20000011609 */
[----:B------:R-:W-:Y:S01]  /*ba90*/  LDSM.16.MT88.4 R12, [R172+0x10000] ;  /* 0x01000000ac0c783b */ /* 0x000fe20000004200 */
[--C-:B------:R-:W-:Y:S01]  /*baa0*/  PRMT R4, R4, 0x5410, R11.reuse ;  /* 0x0000541004047816 */ /* 0x100fe2000000000b */
[--C-:B------:R-:W-:Y:S01]  /*bab0*/  FFMA.FTZ R204, R165, UR23, -R176.reuse ;  /* 0x00000017a5cc7c23 */ /* 0x100fe200080108b0 */
[----:B------:R-:W-:Y:S01]  /*bac0*/  PRMT R11, R9, 0x7632, R11 ;  /* 0x00007632090b7816 */ /* 0x000fe2000000000b */
[----:B------:R-:W4:Y:S01]  /*bad0*/  MUFU.EX2 R0, R8 ;  /* 0x0000000800007308 */ /* 0x000f220000000800 */
[----:B------:R-:W-:Y:S01]  /*bae0*/  LOP3.LUT R7, R7, 0xff00ff, RZ, 0xc0, !PT ;  /* 0x00ff00ff07077812 */ /* 0x000fe200078ec0ff */
[----:B------:R-:W-:Y:S01]  /*baf0*/  FFMA.FTZ R206, R206, UR23, -R176 ;  /* 0x00000017cece7c23 */ /* 0x000fe200080108b0 */
[----:B------:R-:W-:Y:S01]  /*bb00*/  LOP3.LUT R9, R11, 0xff, RZ, 0xc0, !PT ;  /* 0x000000ff0b097812 */ /* 0x000fe200078ec0ff */
[----:B------:R-:W-:Y:S01]  /*bb10*/  FFMA.FTZ R194, R179, UR23, -R194 ;  /* 0x00000017b3c27c23 */ /* 0x000fe200080108c2 */
[--C-:B------:R-:W-:Y:S01]  /*bb20*/  HSET2.LE.AND R6, R6, R173.reuse, PT ;  /* 0x000000ad06067233 */ /* 0x100fe20003803000 */
[--C-:B------:R-:W-:Y:S01]  /*bb30*/  FFMA.FTZ R219, R177, UR23, -R176.reuse ;  /* 0x00000017b1db7c23 */ /* 0x100fe200080108b0 */
[----:B------:R-:W-:Y:S01]  /*bb40*/  PRMT R5, R9, 0x5410, R5 ;  /* 0x0000541009057816 */ /* 0x000fe20000000005 */
[----:B------:R-:W5:Y:S01]  /*bb50*/  MUFU.EX2 R190, R190 ;  /* 0x000000be00be7308 */ /* 0x000f620000000800 */
[-C--:B---3--:R-:W-:Y:S01]  /*bb60*/  FMUL.FTZ R32, R136, R3.reuse ;  /* 0x0000000388207220 */ /* 0x088fe20000410000 */
[-C--:B------:R-:W-:Y:S01]  /*bb70*/  FMUL.FTZ R33, R137, R3.reuse ;  /* 0x0000000389217220 */ /* 0x080fe20000410000 */
[--C-:B------:R-:W-:Y:S01]  /*bb80*/  HSET2.LE.AND R7, R7, R173.reuse, PT ;  /* 0x000000ad07077233 */ /* 0x100fe20003803000 */
[-C--:B------:R-:W-:Y:S01]  /*bb90*/  FMUL.FTZ R16, R152, R3.reuse ;  /* 0x0000000398107220 */ /* 0x080fe20000410000 */
[--C-:B------:R-:W-:Y:S01]  /*bba0*/  HSET2.LE.AND R4, R4, R173.reuse, PT ;  /* 0x000000ad04047233 */ /* 0x100fe20003803000 */
[-C--:B------:R-:W-:Y:S01]  /*bbb0*/  FMUL.FTZ R17, R153, R3.reuse ;  /* 0x0000000399117220 */ /* 0x080fe20000410000 */
[----:B------:R-:W-:Y:S01]  /*bbc0*/  HSET2.LE.AND R5, R5, R173, PT ;  /* 0x000000ad05057233 */ /* 0x000fe20003803000 */
[----:B------:R-:W-:Y:S01]  /*bbd0*/  FMUL.FTZ R24, R148, R3 ;  /* 0x0000000394187220 */ /* 0x000fe20000410000 */
[-C--:B----4-:R-:W-:Y:S01]  /*bbe0*/  FMUL.FTZ R34, R138, R0.reuse ;  /* 0x000000008a227220 */ /* 0x090fe20000410000 */
[-C--:B------:R-:W-:Y:S01]  /*bbf0*/  FMUL.FTZ R35, R139, R0.reuse ;  /* 0x000000008b237220 */ /* 0x080fe20000410000 */
[----:B------:R-:W-:Y:S01]  /*bc00*/  F2FP.BF16.F32.PACK_AB R11, R186, R187 ;  /* 0x000000bbba0b723e */ /* 0x000fe200000010ff */
[----:B------:R-:W3:Y:S01]  /*bc10*/  LDSM.16.MT88.4 R136, [R193+0x12000] ;  /* 0x01200000c188783b */ /* 0x000ee20000004200 */
[----:B------:R-:W-:Y:S01]  /*bc20*/  F2FP.BF16.F32.PACK_AB R9, R188, R189 ;  /* 0x000000bdbc09723e */ /* 0x000fe200000010ff */
[-C--:B------:R-:W-:Y:S01]  /*bc30*/  FMUL.FTZ R18, R154, R0.reuse ;  /* 0x000000009a127220 */ /* 0x080fe20000410000 */
[----:B------:R-:W-:Y:S01]  /*bc40*/  F2FP.BF16.F32.PACK_AB R8, R182, R183 ;  /* 0x000000b7b608723e */ /* 0x000fe200000010ff */
[----:B------:R-:W-:Y:S01]  /*bc50*/  FMUL.FTZ R19, R155, R0 ;  /* 0x000000009b137220 */ /* 0x000fe20000410000 */
[----:B-----5:R-:W-:Y:S01]  /*bc60*/  F2FP.BF16.F32.PACK_AB R10, R190, R2 ;  /* 0x00000002be0a723e */ /* 0x020fe200000010ff */
[----:B------:R-:W-:Y:S01]  /*bc70*/  FMUL.FTZ R25, R149, R3 ;  /* 0x0000000395197220 */ /* 0x000fe20000410000 */
[----:B------:R-:W-:Y:S01]  /*bc80*/  LOP3.LUT R6, R11, R6, RZ, 0xc0, !PT ;  /* 0x000000060b067212 */ /* 0x000fe200078ec0ff */
[-C--:B------:R-:W-:Y:S01]  /*bc90*/  FMUL.FTZ R26, R150, R0.reuse ;  /* 0x00000000961a7220 */ /* 0x080fe20000410000 */
[----:B------:R-:W-:Y:S01]  /*bca0*/  LOP3.LUT R7, R10, R7, RZ, 0xc0, !PT ;  /* 0x000000070a077212 */ /* 0x000fe200078ec0ff */
[----:B------:R-:W-:Y:S01]  /*bcb0*/  FMUL.FTZ R27, R151, R0 ;  /* 0x00000000971b7220 */ /* 0x000fe20000410000 */
[----:B------:R-:W-:Y:S01]  /*bcc0*/  LOP3.LUT R4, R9, R4, RZ, 0xc0, !PT ;  /* 0x0000000409047212 */ /* 0x000fe200078ec0ff */
[----:B------:R-:W-:Y:S01]  /*bcd0*/  FMUL.FTZ R140, R140, R3 ;  /* 0x000000038c8c7220 */ /* 0x000fe20000410000 */
[----:B------:R-:W-:Y:S01]  /*bce0*/  LOP3.LUT R5, R8, R5, RZ, 0xc0, !PT ;  /* 0x0000000508057212 */ /* 0x000fe200078ec0ff */
        /* <DEDUP_REMOVED lines=90> */
[----:B------:R-:W-:Y:S01]  /*c290*/  LDSM.16.MT88.4 R148, [R191] ;  /* 0x00000000bf94783b */ /* 0x000fe20000004200 */
        /* <DEDUP_REMOVED lines=14> */
[----:B------:R-:W-:Y:S01]  /*c380*/  LDSM.16.MT88.4 R152, [R191+0x6000] ;  /* 0x00600000bf98783b */ /* 0x000fe20000004200 */
[-C--:B------:R-:W-:Y:S01]  /*c390*/  FMUL.FTZ R123, R123, R0.reuse ;  /* 0x000000007b7b7220 */ /* 0x080fe20000410000 */
[----:B------:R-:W-:Y:S01]  /*c3a0*/  MUFU.EX2 R199, R199 ;  /* 0x000000c700c77308 */ /* 0x000fe20000000800 */
[-C--:B------:R-:W-:Y:S01]  /*c3b0*/  FMUL.FTZ R108, R108, R3.reuse ;  /* 0x000000036c6c7220 */ /* 0x080fe20000410000 */
[C---:B-1----:R-:W-:Y:S01]  /*c3c0*/  HMMA.16816.F32.BF16 R60, R4.reuse, R144, R60 ;  /* 0x00000090043c723c */ /* 0x042fe2000004183c */
        /* <DEDUP_REMOVED lines=8> */
[----:B------:R-:W1:Y:S01]  /*c450*/  LDSM.16.MT88.4 R144, [R192+0x4000] ;  /* 0x00400000c090783b */ /* 0x000e620000004200 */
[-C--:B------:R-:W-:Y:S01]  /*c460*/  FMUL.FTZ R135, R135, R0.reuse ;  /* 0x0000000087877220 */ /* 0x080fe20000410000 */
[-C--:B------:R-:W-:Y:S01]  /*c470*/  FMUL.FTZ R112, R112, R3.reuse ;  /* 0x0000000370707220 */ /* 0x080fe20000410000 */
[-C--:B------:R-:W-:Y:S01]  /*c480*/  FMUL.FTZ R113, R113, R3.reuse ;  /* 0x0000000371717220 */ /* 0x080fe20000410000 */
[-C--:B------:R-:W-:Y:S01]  /*c490*/  FMUL.FTZ R114, R114, R0.reuse ;  /* 0x0000000072727220 */ /* 0x080fe20000410000 */
[----:B------:R-:W4:Y:S01]  /*c4a0*/  MUFU.EX2 R201, R201 ;  /* 0x000000c900c97308 */ /* 0x000f220000000800 */
[-C--:B------:R-:W-:Y:S01]  /*c4b0*/  FMUL.FTZ R115, R115, R0.reuse ;  /* 0x0000000073737220 */ /* 0x080fe20000410000 */
[C---:B--2---:R-:W-:Y:S01]  /*c4c0*/  HMMA.16816.F32.BF16 R76, R4.reuse, R140, R76 ;  /* 0x0000008c044c723c */ /* 0x044fe2000004184c */
[-C--:B------:R-:W-:Y:S01]  /*c4d0*/  FMUL.FTZ R124, R124, R3.reuse ;  /* 0x000000037c7c7220 */ /* 0x080fe20000410000 */
[-C--:B------:R-:W-:Y:S01]  /*c4e0*/  FMUL.FTZ R125, R125, R3.reuse ;  /* 0x000000037d7d7220 */ /* 0x080fe20000410000 */
[-C--:B------:R-:W-:Y:S01]  /*c4f0*/  FMUL.FTZ R126, R126, R0.reuse ;  /* 0x000000007e7e7220 */ /* 0x080fe20000410000 */
[-C--:B------:R-:W-:Y:S01]  /*c500*/  FMUL.FTZ R127, R127, R0.reuse ;  /* 0x000000007f7f7220 */ /* 0x080fe20000410000 */
[-C--:B------:R-:W-:Y:S01]  /*c510*/  FMUL.FTZ R8, R160, R3.reuse ;  /* 0x00000003a0087220 */ /* 0x080fe20000410000 */
[----:B------:R-:W2:Y:S01]  /*c520*/  MUFU.EX2 R200, R200 ;  /* 0x000000c800c87308 */ /* 0x000ea20000000800 */
        /* <DEDUP_REMOVED lines=9> */
[C---:B---3--:R-:W-:Y:S01]  /*c5c0*/  HMMA.16816.F32.BF16 R92, R4.reuse, R136, R92 ;  /* 0x00000088045c723c */ /* 0x048fe2000004185c */
[-C--:B------:R-:W-:Y:S01]  /*c5d0*/  FMUL.FTZ R159, R159, R0.reuse ;  /* 0x000000009f9f7220 */ /* 0x080fe20000410000 */
[-C--:B------:R-:W-:Y:S01]  /*c5e0*/  FMUL.FTZ R128, R128, R3.reuse ;  /* 0x0000000380807220 */ /* 0x080fe20000410000 */
[-C--:B------:R-:W-:Y:S01]  /*c5f0*/  FMUL.FTZ R129, R129, R3.reuse ;  /* 0x0000000381817220 */ /* 0x080fe20000410000 */
[-C--:B------:R-:W-:Y:S01]  /*c600*/  FMUL.FTZ R130, R130, R0.reuse ;  /* 0x0000000082827220 */ /* 0x080fe20000410000 */
[-C--:B------:R-:W-:Y:S01]  /*c610*/  FMUL.FTZ R131, R131, R0.reuse ;  /* 0x0000000083837220 */ /* 0x080fe20000410000 */
[----:B------:R-:W3:Y:S01]  /*c620*/  MUFU.EX2 R203, R203 ;  /* 0x000000cb00cb7308 */ /* 0x000ee20000000800 */
[----:B------:R-:W-:Y:S01]  /*c630*/  LDSM.16.MT88.4 R160, [R193+0x12800] ;  /* 0x01280000c1a0783b */ /* 0x000fe20000004200 */
[C---:B------:R-:W-:Y:S01]  /*c640*/  HMMA.16816.F32.BF16 R96, R4.reuse, R138, R96 ;  /* 0x0000008a0460723c */ /* 0x040fe20000041860 */
[--C-:B------:R-:W-:Y:S01]  /*c650*/  FFMA.FTZ R221, R175, UR23, -R176.reuse ;  /* 0x00000017afdd7c23 */ /* 0x100fe200080108b0 */
[----:B------:R-:W-:Y:S01]  /*c660*/  FFMA.FTZ R220, R174, UR23, -R176 ;  /* 0x00000017aedc7c23 */ /* 0x000fe200080108b0 */
[----:B------:R-:W2:Y:S01]  /*c670*/  LDSM.16.MT88.4 R136, [R192+0x6000] ;  /* 0x00600000c088783b */ /* 0x000ea20000004200 */
[----:B------:R-:W-:Y:S01]  /*c680*/  FFMA.FTZ R3, R249, R3, R189 ;  /* 0x00000003f9037223 */ /* 0x000fe200000100bd */
[----:B------:R-:W-:Y:S01]  /*c690*/  FFMA.FTZ R0, R248, R0, R183 ;  /* 0x00000000f8007223 */ /* 0x000fe200000100b7 */
[----:B------:R-:W-:Y:S01]  /*c6a0*/  MUFU.EX2 R204, R204 ;  /* 0x000000cc00cc7308 */ /* 0x000fe20000000800 */
[----:B------:R-:W-:Y:S01]  /*c6b0*/  PLOP3.LUT P0, PT, PT, PT, UP1, 0x80, 0x8 ;  /* 0x000000000008781c */ /* 0x000fe20003f0f018 */
[----:B------:R-:W-:Y:S01]  /*c6c0*/  HMMA.16816.F32.BF16 R32, R4, R148, R32 ;  /* 0x000000940420723c */ /* 0x000fe20000041820 */
[----:B------:R-:W-:Y:S01]  /*c6d0*/  FADD.FTZ R188, R188, R3 ;  /* 0x00000003bcbc7221 */ /* 0x000fe20000010000 */
[----:B------:R-:W-:Y:S01]  /*c6e0*/  FADD.FTZ R0, R182, R0 ;  /* 0x00000000b6007221 */ /* 0x000fe20000010000 */
[----:B------:R-:W-:-:S02]  /*c6f0*/  IMAD.MOV.U32 R3, RZ, RZ, R180 ;  /* 0x000000ffff037224 */ /* 0x000fc400078e00b4 */
[----:B------:R-:W-:Y:S01]  /*c700*/  FADD.FTZ R188, R187, R188 ;  /* 0x000000bcbbbc7221 */ /* 0x000fe20000010000 */
[----:B------:R-:W-:Y:S01]  /*c710*/  MUFU.EX2 R208, R208 ;  /* 0x000000d000d07308 */ /* 0x000fe20000000800 */
[----:B------:R-:W-:Y:S01]  /*c720*/  FADD.FTZ R2, R2, R0 ;  /* 0x0000000002027221 */ /* 0x000fe20000010000 */
[C---:B-1----:R-:W-:Y:S01]  /*c730*/  HMMA.16816.F32.BF16 R84, R4.reuse, R144, R84 ;  /* 0x000000900454723c */ /* 0x042fe20000041854 */
[----:B------:R-:W-:Y:S02]  /*c740*/  FADD.FTZ R186, R186, R188 ;  /* 0x000000bcbaba7221 */ /* 0x000fe40000010000 */
[----:B------:R-:W-:Y:S01]  /*c750*/  FADD.FTZ R2, R190, R2 ;  /* 0x00000002be027221 */ /* 0x000fe20000010000 */
[----:B------:R-:W-:Y:S02]  /*c760*/  @P0 IMAD.MOV.U32 R3, RZ, RZ, R180 ;  /* 0x000000ffff030224 */ /* 0x000fe400078e00b4 */
[----:B----4-:R-:W-:Y:S01]  /*c770*/  FADD.FTZ R186, R201, R186 ;  /* 0x000000bac9ba7221 */ /* 0x010fe20000010000 */
[----:B------:R-:W-:Y:S01]  /*c780*/  MUFU.EX2 R210, R210 ;  /* 0x000000d200d27308 */ /* 0x000fe20000000800 */
[C---:B------:R-:W-:Y:S01]  /*c790*/  HMMA.16816.F32.BF16 R88, R4.reuse, R146, R88 ;  /* 0x000000920458723c */ /* 0x040fe20000041858 */
[----:B------:R-:W1:Y:S06]  /*c7a0*/  LDSM.16.MT88.4 R144, [R193+0x16000] ;  /* 0x01600000c190783b */ /* 0x000e6c0000004200 */
[----:B------:R-:W-:Y:S01]  /*c7b0*/  MUFU.EX2 R209, R209 ;  /* 0x000000d100d17308 */ /* 0x000fe20000000800 */
[C---:B-----5:R-:W-:Y:S01]  /*c7c0*/  HMMA.16816.F32.BF16 R100, R4.reuse, R140, R100 ;  /* 0x0000008c0464723c */ /* 0x060fe20000041864 */
[----:B------:R-:W-:Y:S01]  /*c7d0*/  LOP3.LUT R140, R218, UR8, R205, 0x96, !PT ;  /* 0x00000008da8c7c12 */ /* 0x000fe2000f8e96cd */
[--C-:B------:R-:W-:Y:S01]  /*c7e0*/  FFMA.FTZ R205, R166, UR23, -R176.reuse ;  /* 0x00000017a6cd7c23 */ /* 0x100fe200080108b0 */
[----:B------:R-:W-:Y:S01]  /*c7f0*/  FFMA.FTZ R218, R178, UR23, -R176 ;  /* 0x00000017b2da7c23 */ /* 0x000fe200080108b0 */
[----:B------:R-:W-:Y:S02]  /*c800*/  LDSM.16.MT88.4 R164, [R191+0x800] ;  /* 0x00080000bfa4783b */ /* 0x000fe40000004200 */
[----:B------:R-:W-:Y:S01]  /*c810*/  IMAD.WIDE.U32 R140, R140, -0x2daee0ad, RZ ;  /* 0xd2511f538c8c7825 */ /* 0x000fe200078e00ff */
[----:B------:R-:W-:Y:S01]  /*c820*/  MUFU.EX2 R214, R214 ;  /* 0x000000d600d67308 */ /* 0x000fe20000000800 */
[----:B------:R-:W-:Y:S01]  /*c830*/  HMMA.16816.F32.BF16 R104, R4, R142, R104 ;  /* 0x0000008e0468723c */ /* 0x000fe20000041868 */
[----:B------:R-:W-:Y:S01]  /*c840*/  LDSM.16.MT88.4 R176, [R172+0x15800] ;  /* 0x01580000acb0783b */ /* 0x000fe20000004200 */
[----:B------:R-:W-:Y:S01]  /*c850*/  IMAD.MOV.U32 R143, RZ, RZ, R140 ;  /* 0x000000ffff8f7224 */ /* 0x000fe200078e008c */
[----:B------:R-:W-:-:S02]  /*c860*/  LOP3.LUT R170, R170, UR12, R141, 0x96, !PT ;  /* 0x0000000caaaa7c12 */ /* 0x000fc4000f8e968d */
[C---:B------:R-:W-:Y:S02]  /*c870*/  PRMT R141, R140.reuse, 0x7771, RZ ;  /* 0x000077718c8d7816 */ /* 0x040fe400000000ff */
[C---:B------:R-:W-:Y:S01]  /*c880*/  PRMT R142, R140.reuse, 0x7773, RZ ;  /* 0x000077738c8e7816 */ /* 0x040fe200000000ff */
[C---:B--2---:R-:W-:Y:S01]  /*c890*/  HMMA.16816.F32.BF16 R116, R4.reuse, R136, R116 ;  /* 0x000000880474723c */ /* 0x044fe20000041874 */
[----:B------:R-:W-:Y:S01]  /*c8a0*/  LOP3.LUT R137, R143, 0xff, RZ, 0xc0, !PT ;  /* 0x000000ff8f897812 */ /* 0x000fe200078ec0ff */
[----:B------:R-:W2:Y:S01]  /*c8b0*/  MUFU.EX2 R205, R205 ;  /* 0x000000cd00cd7308 */ /* 0x000ea20000000800 */
[----:B------:R-:W-:Y:S02]  /*c8c0*/  PRMT R140, R140, 0x7772, RZ ;  /* 0x000077728c8c7816 */ /* 0x000fe400000000ff */
[----:B------:R-:W-:Y:S02]  /*c8d0*/  LOP3.LUT R143, R170, 0xffff, RZ, 0xc0, !PT ;  /* 0x0000ffffaa8f7812 */ /* 0x000fe400078ec0ff */
[----:B------:R-:W-:Y:S01]  /*c8e0*/  PRMT R140, R140, 0x5410, R142 ;  /* 0x000054108c8c7816 */ /* 0x000fe2000000008e */
[----:B------:R-:W-:Y:S01]  /*c8f0*/  HMMA.16816.F32.BF16 R120, R4, R138, R120 ;  /* 0x0000008a0478723c */ /* 0x000fe20000041878 */
[----:B------:R-:W-:Y:S01]  /*c900*/  SHF.R.U32.HI R143, RZ, 0x8, R143 ;  /* 0x00000008ff8f7819 */ /* 0x000fe2000001168f */
[----:B------:R-:W4:Y:S01]  /*c910*/  MUFU.EX2 R217, R217 ;  /* 0x000000d900d97308 */ /* 0x000f220000000800 */
[----:B------:R-:W-:-:S02]  /*c920*/  LOP3.LUT R136, R170, 0xff, RZ, 0xc0, !PT ;  /* 0x000000ffaa887812 */ /* 0x000fc400078ec0ff */
[----:B------:R-:W-:Y:S02]  /*c930*/  PRMT R137, R137, 0x5410, R141 ;  /* 0x0000541089897816 */ /* 0x000fe4000000008d */
[----:B------:R-:W-:Y:S01]  /*c940*/  PRMT R136, R136, 0x5410, R143 ;  /* 0x0000541088887816 */ /* 0x000fe2000000008f */
[C---:B------:R-:W-:Y:S01]  /*c950*/  HMMA.16816.F32.BF16 R132, R4.reuse, R150, R132 ;  /* 0x000000960484723c */ /* 0x040fe20000041884 */
[----:B------:R-:W-:Y:S01]  /*c960*/  LOP3.LUT R139, R140, 0xff00ff, RZ, 0xc0, !PT ;  /* 0x00ff00ff8c8b7812 */ /* 0x000fe200078ec0ff */
[----:B------:R-:W-:Y:S01]  /*c970*/  LDSM.16.MT88.4 R148, [R172+0x10800] ;  /* 0x01080000ac94783b */ /* 0x000fe20000004200 */
[----:B------:R-:W-:Y:S01]  /*c980*/  SHF.R.U32.HI R138, RZ, 0x18, R170 ;  /* 0x00000018ff8a7819 */ /* 0x000fe200000116aa */
[----:B------:R-:W5:Y:S01]  /*c990*/  MUFU.EX2 R216, R216 ;  /* 0x000000d800d87308 */ /* 0x000f620000000800 */
[--C-:B------:R-:W-:Y:S01]  /*c9a0*/  HSET2.LE.AND R136, R136, R173.reuse, PT ;  /* 0x000000ad88887233 */ /* 0x100fe20003803000 */
[----:B------:R-:W4:Y:S01]  /*c9b0*/  LDSM.16.MT88.4 R140, [R193+0x10800] ;  /* 0x01080000c18c783b */ /* 0x000f220000004200 */
[----:B------:R-:W-:Y:S01]  /*c9c0*/  HSET2.LE.AND R139, R139, R173, PT ;  /* 0x000000ad8b8b7233 */ /* 0x000fe20003803000 */
[----:B-1----:R-:W-:Y:S01]  /*c9d0*/  HMMA.16816.F32.BF16 R108, R4, R144, R108 ;  /* 0x00000090046c723c */ /* 0x002fe2000004186c */
[----:B------:R-:W-:-:S02]  /*c9e0*/  PRMT R144, R170, 0x7632, R144 ;  /* 0x00007632aa907816 */ /* 0x000fc40000000090 */
[----:B------:R-:W-:Y:S01]  /*c9f0*/  HSET2.LE.AND R145, R137, R173, PT ;  /* 0x000000ad89917233 */ /* 0x000fe20003803000 */
[----:B------:R-:W-:Y:S01]  /*ca00*/  LDSM.16.MT88.4 R168, [R192+0x800] ;  /* 0x00080000c0a8783b */ /* 0x000fe20000004200 */
[----:B------:R-:W-:Y:S01]  /*ca10*/  LOP3.LUT R144, R144, 0xff, RZ, 0xc0, !PT ;  /* 0x000000ff90907812 */ /* 0x000fe200078ec0ff */
[----:B------:R-:W-:Y:S02]  /*ca20*/  MUFU.EX2 R207, R207 ;  /* 0x000000cf00cf7308 */ /* 0x000fe40000000800 */
[C---:B------:R-:W-:Y:S01]  /*ca30*/  HMMA.16816.F32.BF16 R112, R4.reuse, R146, R112 ;  /* 0x000000920470723c */ /* 0x040fe20000041870 */
[----:B------:R-:W-:Y:S02]  /*ca40*/  F2FP.BF16.F32.PACK_AB R146, R198, R199 ;  /* 0x000000c7c692723e */ /* 0x000fe400000010ff */
[----:B------:R-:W-:Y:S02]  /*ca50*/  PRMT R137, R144, 0x5410, R138 ;  /* 0x0000541090897816 */ /* 0x000fe4000000008a */
[----:B------:R-:W-:Y:S01]  /*ca60*/  LOP3.LUT R138, R146, R145, RZ, 0xc0, !PT ;  /* 0x00000091928a7212 */ /* 0x000fe200078ec0ff */
[----:B------:R-:W1:Y:S01]  /*ca70*/  MUFU.EX2 R206, R206 ;  /* 0x000000ce00ce7308 */ /* 0x000e620000000800 */
[C---:B------:R-:W-:Y:S01]  /*ca80*/  F2FP.BF16.F32.PACK_AB R144, R200.reuse, R201 ;  /* 0x000000c9c890723e */ /* 0x040fe200000010ff */
[----:B------:R-:W-:Y:S01]  /*ca90*/  HMMA.16816.F32.BF16 R124, R4, R152, R124 ;  /* 0x00000098047c723c */ /* 0x000fe2000004187c */
[----:B---3--:R-:W-:Y:S01]  /*caa0*/  F2FP.BF16.F32.PACK_AB R145, R203, R202 ;  /* 0x000000cacb91723e */ /* 0x008fe200000010ff */
[----:B------:R-:W-:Y:S01]  /*cab0*/  FADD.FTZ R200, R200, R186 ;  /* 0x000000bac8c87221 */ /* 0x000fe20000010000 */
[----:B------:R-:W-:-:S02]  /*cac0*/  LOP3.LUT R136, R144, R136, RZ, 0xc0, !PT ;  /* 0x0000008890887212 */ /* 0x000fc400078ec0ff */
[----:B------:R-:W-:Y:S01]  /*cad0*/  LOP3.LUT R139, R145, R139, RZ, 0xc0, !PT ;  /* 0x0000008b918b7212 */ /* 0x000fe200078ec0ff */
[----:B------:R-:W3:Y:S01]  /*cae0*/  MUFU.EX2 R197, R197 ;  /* 0x000000c500c57308 */ /* 0x000ee20000000800 */
[----:B------:R-:W5:Y:S01]  /*caf0*/  LDSM.16.MT88.4 R144, [R172+0x12800] ;  /* 0x01280000ac90783b */ /* 0x000f620000004200 */
[----:B------:R-:W-:Y:S01]  /*cb00*/  HSET2.LE.AND R137, R137, R173, PT ;  /* 0x000000ad89897233 */ /* 0x000fe20003803000 */
[C---:B------:R-:W-:Y:S01]  /*cb10*/  HMMA.16816.F32.BF16 R8, R4.reuse, R12, R8 ;  /* 0x0000000c0408723c */ /* 0x040fe20000041808 */
[----:B--2---:R-:W-:Y:S01]  /*cb20*/  F2FP.BF16.F32.PACK_AB R152, R204, R205 ;  /* 0x000000cdcc98723e */ /* 0x004fe200000010ff */
[----:B------:R-:W-:Y:S01]  /*cb30*/  FADD.FTZ R205, R205, R2 ;  /* 0x00000002cdcd7221 */ /* 0x000fe20000010000 */
[----:B------:R-:W-:Y:S02]  /*cb40*/  FADD.FTZ R200, R199, R200 ;  /* 0x000000c8c7c87221 */ /* 0x000fe40000010000 */
[----:B------:R-:W-:Y:S01]  /*cb50*/  LOP3.LUT R137, R152, R137, RZ, 0xc0, !PT ;  /* 0x0000008998897212 */ /* 0x000fe200078ec0ff */
[----:B------:R-:W2:Y:S01]  /*cb60*/  MUFU.EX2 R196, R196 ;  /* 0x000000c400c47308 */ /* 0x000ea20000000800 */
[----:B------:R-:W-:Y:S01]  /*cb70*/  FADD.FTZ R205, R204, R205 ;  /* 0x000000cdcccd7221 */ /* 0x000fe20000010000 */
[----:B------:R-:W-:Y:S01]  /*cb80*/  HMMA.16816.F32.BF16 R12, R4, R14, R156 ;  /* 0x0000000e040c723c */ /* 0x000fe2000004189c */
[----:B------:R-:W-:Y:S01]  /*cb90*/  LDSM.16.MT88.4 R156, [R192+0x2800] ;  /* 0x00280000c09c783b */ /* 0x000fe20000004200 */
[----:B------:R-:W-:Y:S01]  /*cba0*/  FADD.FTZ R198, R198, R200 ;  /* 0x000000c8c6c67221 */ /* 0x000fe20000010000 */
[----:B------:R-:W-:-:S03]  /*cbb0*/  FADD.FTZ R202, R202, R205 ;  /* 0x000000cdcaca7221 */ /* 0x000fc60000010000 */
[----:B------:R-:W2:Y:S01]  /*cbc0*/  MUFU.EX2 R195, R195 ;  /* 0x000000c300c37308 */ /* 0x000ea20000000800 */
[----:B------:R-:W-:Y:S01]  /*cbd0*/  FADD.FTZ R202, R203, R202 ;  /* 0x000000cacbca7221 */ /* 0x000fe20000010000 */
[----:B----4-:R-:W-:Y:S01]  /*cbe0*/  HMMA.16816.F32.BF16 R16, R136, R140, R16 ;  /* 0x0000008c8810723c */ /* 0x010fe20000041810 */
[----:B------:R-:W-:-:S05]  /*cbf0*/  FADD.FTZ R198, R217, R198 ;  /* 0x000000c6d9c67221 */ /* 0x000fca0000010000 */
[----:B------:R-:W4:Y:S02]  /*cc00*/  MUFU.EX2 R194, R194 ;  /* 0x000000c200c27308 */ /* 0x000f240000000800 */
[----:B------:R-:W-:Y:S01]  /*cc10*/  HMMA.16816.F32.BF16 R20, R136, R142, R20 ;  /* 0x0000008e8814723c */ /* 0x000fe20000041814 */
[----:B------:R-:W1:Y:S05]  /*cc20*/  LDSM.16.MT88.4 R140, [R193+0x14800] ;  /* 0x01480000c18c783b */ /* 0x000e6a0000004200 */
[----:B------:R-:W-:Y:S02]  /*cc30*/  MUFU.EX2 R218, R218 ;  /* 0x000000da00da7308 */ /* 0x000fe40000000800 */
[----:B------:R-:W-:Y:S01]  /*cc40*/  HMMA.16816.F32.BF16 R4, R4, R154, R128 ;  /* 0x0000009a0404723c */ /* 0x000fe20000041880 */
[----:B------:R-:W3:Y:S04]  /*cc50*/  LDSM.16.MT88.4 R128, [R192+0x4800] ;  /* 0x00480000c080783b */ /* 0x000ee80000004200 */
[----:B------:R-:W-:Y:S01]  /*cc60*/  LDSM.16.MT88.4 R152, [R191+0x2800] ;  /* 0x00280000bf98783b */ /* 0x000fe20000004200 */
[----:B------:R-:W4:Y:S02]  /*cc70*/  MUFU.EX2 R219, R219 ;  /* 0x000000db00db7308 */ /* 0x000f240000000800 */
[C---:B------:R-:W-:Y:S06]  /*cc80*/  HMMA.16816.F32.BF16 R8, R136.reuse, R148, R8 ;  /* 0x000000948808723c */ /* 0x040fec0000041808 */
[----:B------:R-:W-:Y:S02]  /*cc90*/  MUFU.EX2 R221, R221 ;  /* 0x000000dd00dd7308 */ /* 0x000fe40000000800 */
[C---:B------:R-:W-:Y:S01]  /*cca0*/  HMMA.16816.F32.BF16 R12, R136.reuse, R150, R12 ;  /* 0x00000096880c723c */ /* 0x040fe2000004180c */
[----:B------:R-:W2:Y:S05]  /*ccb0*/  LDSM.16.MT88.4 R148, [R172+0x14800] ;  /* 0x01480000ac94783b */ /* 0x000eaa0000004200 */
[----:B------:R-:W4:Y:S02]  /*ccc0*/  MUFU.EX2 R220, R220 ;  /* 0x000000dc00dc7308 */ /* 0x000f240000000800 */
[C---:B-----5:R-:W-:Y:S08]  /*ccd0*/  HMMA.16816.F32.BF16 R36, R136.reuse, R144, R36 ;  /* 0x000000908824723c */ /* 0x060ff00000041824 */
[C---:B------:R-:W-:Y:S01]  /*cce0*/  HMMA.16816.F32.BF16 R40, R136.reuse, R146, R40 ;  /* 0x000000928828723c */ /* 0x040fe20000041828 */
[----:B------:R-:W5:Y:S07]  /*ccf0*/  LDSM.16.MT88.4 R144, [R191+0x4800] ;  /* 0x00480000bf90783b */ /* 0x000f6e0000004200 */
[----:B-1----:R-:W-:Y:S01]  /*cd00*/  HMMA.16816.F32.BF16 R76, R136, R140, R76 ;  /* 0x0000008c884c723c */ /* 0x002fe2000004184c */
[----:B------:R-:W-:-:S05]  /*cd10*/  IMAD.U32 R140, RZ, RZ, UR24 ;  /* 0x00000018ff8c7e24 */ /* 0x000fca000f8e00ff */
[----:B------:R-:W-:Y:S02]  /*cd20*/  LOP3.LUT R140, R140, UR31, R247, 0x96, !PT ;  /* 0x0000001f8c8c7c12 */ /* 0x000fe4000f8e96f7 */
[----:B---3--:R-:W-:Y:S03]  /*cd30*/  HMMA.16816.F32.BF16 R84, R136, R128, R84 ;  /* 0x000000808854723c */ /* 0x008fe60000041854 */
[----:B------:R-:W-:-:S05]  /*cd40*/  IMAD.WIDE.U32 R140, R140, -0x326172a9, RZ ;  /* 0xcd9e8d578c8c7825 */ /* 0x000fca00078e00ff */
[C---:B------:R-:W-:Y:S01]  /*cd50*/  HMMA.16816.F32.BF16 R88, R136.reuse, R130, R88 ;  /* 0x000000828858723c */ /* 0x040fe20000041858 */
[----:B------:R-:W1:Y:S07]  /*cd60*/  LDSM.16.MT88.4 R128, [R193+0x16800] ;  /* 0x01680000c180783b */ /* 0x000e6e0000004200 */
[----:B------:R-:W-:Y:S01]  /*cd70*/  HMMA.16816.F32.BF16 R32, R136, R164, R32 ;  /* 0x000000a48820723c */ /* 0x000fe20000041820 */
[----:B------:R-:W-:-:S05]  /*cd80*/  LOP3.LUT R164, R250, UR4, R141, 0x96, !PT ;  /* 0x00000004faa47c12 */ /* 0x000fca000f8e968d */
[----:B------:R-:W-:Y:S02]  /*cd90*/  IMAD.WIDE.U32 R164, R164, -0x2daee0ad, RZ ;  /* 0xd2511f53a4a47825 */ /* 0x000fe400078e00ff */
[----:B--2---:R-:W-:Y:S01]  /*cda0*/  HMMA.16816.F32.BF16 R68, R136, R148, R68 ;  /* 0x000000948844723c */ /* 0x004fe20000041844 */
        /* <DEDUP_REMOVED lines=8> */
[----:B------:R-:W2:Y:S01]  /*ce30*/  LDSM.16.MT88.4 R144, [R192+0x6800] ;  /* 0x00680000c090783b */ /* 0x000ea20000004200 */
        /* <DEDUP_REMOVED lines=9> */
[----:B-1----:R-:W-:Y:S01]  /*ced0*/  HMMA.16816.F32.BF16 R108, R136, R128, R108 ;  /* 0x00000080886c723c */ /* 0x002fe2000004186c */
        /* <DEDUP_REMOVED lines=11> */
[----:B--2---:R-:W-:Y:S01]  /*cf90*/  HMMA.16816.F32.BF16 R116, R136, R144, R116 ;  /* 0x000000908874723c */ /* 0x004fe20000041874 */
        /* <DEDUP_REMOVED lines=48> */
[----:B------:R-:W-:Y:S01]  /*d2a0*/  FADD.FTZ R214, R195, R214 ;  /* 0x000000d6c3d67221 */ /* 0x000fe20000010000 */
[----:B------:R-:W-:Y:S01]  /*d2b0*/  HMMA.16816.F32.BF16 R64, R136, R154, R64 ;  /* 0x0000009a8840723c */ /* 0x000fe20000041840 */
[----:B------:R-:W3:Y:S02]  /*d2c0*/  LDSM.16.MT88.4 R152, [R193+0x11000] ;  /* 0x01100000c198783b */ /* 0x000ee40000004200 */
[----:B----4-:R-:W-:-:S05]  /*d2d0*/  FADD.FTZ R249, R194, R214 ;  /* 0x000000d6c2f97221 */ /* 0x010fca0000010000 */
        /* <DEDUP_REMOVED lines=76> */
[C---:B------:R-:W-:Y:S01]  /*d7a0*/  F2FP.BF16.F32.PACK_AB R144, R219.reuse, R218 ;  /* 0x000000dadb90723e */ /* 0x040fe200000010ff */
        /* <DEDUP_REMOVED lines=52> */
.L_x_1248:
[----:B------:R-:W-:-:S12]  /*daf0*/  UIADD3 UR21, UPT, UPT, UR15, -0x1, URZ ;  /* 0xffffffff0f157890 */ /* 0x000fd8000fffe0ff */
.L_x_1250:
        /* <DEDUP_REMOVED lines=8> */
[----:B------:R-:W4:Y:S01]  /*db80*/  LDCU UR24, c[0x0][0x440] ;  /* 0x00008800ff1877ac */ /* 0x000f220008000800 */
[----:B------:R-:W-:Y:S02]  /*db90*/  IMAD.MOV.U32 R2, RZ, RZ, R3 ;  /* 0x000000ffff027224 */ /* 0x000fe400078e0003 */
[----:B------:R-:W5:Y:S01]  /*dba0*/  S2UR UR5, SR_CgaCtaId ;  /* 0x00000000000579c3 */ /* 0x000f620000008800 */
[----:B------:R-:W-:Y:S01]  /*dbb0*/  IMAD.MOV.U32 R0, RZ, RZ, R164 ;  /* 0x000000ffff007224 */ /* 0x000fe200078e00a4 */
[----:B------:R-:W1:Y:S01]  /*dbc0*/  LDCU UR4, c[0x0][0x45c] ;  /* 0x00008b80ff0477ac */ /* 0x000e620008000800 */
[----:B------:R-:W1:Y:S01]  /*dbd0*/  LDCU UR23, c[0x0][0x504] ;  /* 0x0000a080ff1777ac */ /* 0x000e620008000800 */
[----:B---3--:R-:W-:Y:S01]  /*dbe0*/  ISETP.GE.AND P3, PT, R211, UR7, PT ;  /* 0x00000007d3007c0c */ /* 0x008fe2000bf66270 */
[----:B------:R-:W-:Y:S01]  /*dbf0*/  UMOV UR7, 0x400 ;  /* 0x0000040000077882 */ /* 0x000fe20000000000 */
        /* <DEDUP_REMOVED lines=10> */
[----:B----4-:R-:W-:Y:S06]  /*dca0*/  BRA `(.L_x_1252) ;  /* 0x0000000400a87947 */ /* 0x010fec0003800000 */
.L_x_1254:
        /* <DEDUP_REMOVED lines=15> */
[--C-:B------:R-:W-:Y:S01]  /*dda0*/  IMAD.X R175, R175, 0x1, R176.reuse, P5 ;  /* 0x00000001afaf7824 */ /* 0x100fe200028e06b0 */
        /* <DEDUP_REMOVED lines=90> */
.L_x_1252:
        /* <DEDUP_REMOVED lines=135> */
[----:B------:R-:W-:Y:S01]  /*ebc0*/  LDSM.16.M88.4 R184, [R220] ;  /* 0x00000000dcb8783b */ /* 0x000fe20000000200 */
        /* <DEDUP_REMOVED lines=13> */
[----:B------:R-:W1:Y:S07]  /*eca0*/  LDSM.16.M88.4 R164, [R219+0x9800] ;  /* 0x00980000dba4783b */ /* 0x000e6e0000000200 */
[C---:B-----5:R-:W-:Y:S08]  /*ecb0*/  HMMA.16816.F32.BF16 R4, R168.reuse, R172, R4 ;  /* 0x000000aca804723c */ /* 0x060ff00000041804 */
[C---:B------:R-:W-:Y:S01]  /*ecc0*/  HMMA.16816.F32.BF16 R8, R168.reuse, R174, R8 ;  /* 0x000000aea808723c */ /* 0x040fe20000041808 */
[----:B------:R-:W2:Y:S07]  /*ecd0*/  LDSM.16.M88.4 R172, [R217+0x9000] ;  /* 0x00900000d9ac783b */ /* 0x000eae0000000200 */
[C---:B------:R-:W-:Y:S08]  /*ece0*/  HMMA.16816.F32.BF16 R12, R168.reuse, R176, R12 ;  /* 0x000000b0a80c723c */ /* 0x040ff0000004180c */
        /* <DEDUP_REMOVED lines=9> */
[C---:B------:R-:W-:Y:S08]  /*ed80*/  HMMA.16816.F32.BF16 R4, R184.reuse, R188, R4 ;  /* 0x000000bcb804723c */ /* 0x040ff00000041804 */
[C---:B------:R-:W-:Y:S01]  /*ed90*/  HMMA.16816.F32.BF16 R8, R184.reuse, R190, R8 ;  /* 0x000000beb808723c */ /* 0x040fe20000041808 */
[----:B------:R-:W-:Y:S07]  /*eda0*/  LDSM.16.M88.4 R188, [R222+UR5+0xa800] ;  /* 0x00a80005debc783b */ /* 0x000fee0008000200 */
[C---:B------:R-:W-:Y:S08]  /*edb0*/  HMMA.16816.F32.BF16 R12, R184.reuse, R192, R12 ;  /* 0x000000c0b80c723c */ /* 0x040ff0000004180c */
[C---:B------:R-:W-:Y:S01]  /*edc0*/  HMMA.16816.F32.BF16 R16, R184.reuse, R194, R16 ;  /* 0x000000c2b810723c */ /* 0x040fe20000041810 */
[----:B------:R-:W-:Y:S07]  /*edd0*/  LDSM.16.M88.4 R192, [R222+UR5+0xb000] ;  /* 0x00b00005dec0783b */ /* 0x000fee0008000200 */
[C---:B--2---:R-:W-:Y:S08]  /*ede0*/  HMMA.16816.F32.BF16 R20, R184.reuse, R172, R20 ;  /* 0x000000acb814723c */ /* 0x044ff00000041814 */
[C---:B------:R-:W-:Y:S01]  /*edf0*/  HMMA.16816.F32.BF16 R24, R184.reuse, R174, R24 ;  /* 0x000000aeb818723c */ /* 0x040fe20000041818 */
[----:B------:R-:W-:Y:S07]  /*ee00*/  LDSM.16.M88.4 R172, [R223+0x2000] ;  /* 0x00200000dfac783b */ /* 0x000fee0000000200 */
[C---:B------:R-:W-:Y:S08]  /*ee10*/  HMMA.16816.F32.BF16 R28, R184.reuse, R196, R28 ;  /* 0x000000c4b81c723c */ /* 0x040ff0000004181c */
        /* <DEDUP_REMOVED lines=11> */
[----:B------:R-:W1:Y:S07]  /*eed0*/  LDSM.16.M88.4 R164, [R219+0xa800] ;  /* 0x00a80000dba4783b */ /* 0x000e6e0000000200 */
[C---:B-----5:R-:W-:Y:S08]  /*eee0*/  HMMA.16816.F32.BF16 R28, R176.reuse, R168, R28 ;  /* 0x000000a8b01c723c */ /* 0x060ff0000004181c */
        /* <DEDUP_REMOVED lines=18> */
[----:B------:R-:W-:Y:S07]  /*f010*/  LDSM.16.M88.4 R200, [R3+0xa800] ;  /* 0x00a8000003c8783b */ /* 0x000fee0000000200 */
[C---:B-1----:R-:W-:Y:S08]  /*f020*/  HMMA.16816.F32.BF16 R12, R196.reuse, R164, R12 ;  /* 0x000000a4c40c723c */ /* 0x042ff0000004180c */
[C---:B------:R-:W-:Y:S01]  /*f030*/  HMMA.16816.F32.BF16 R16, R196.reuse, R166, R16 ;  /* 0x000000a6c410723c */ /* 0x040fe20000041810 */
[----:B------:R-:W-:Y:S07]  /*f040*/  LDSM.16.M88.4 R164, [R218+0x2000] ;  /* 0x00200000daa4783b */ /* 0x000fee0000000200 */
[C---:B----4-:R-:W-:Y:S08]  /*f050*/  HMMA.16816.F32.BF16 R20, R196.reuse, R168, R20 ;  /* 0x000000a8c414723c */ /* 0x050ff00000041814 */
[C---:B------:R-:W-:Y:S01]  /*f060*/  HMMA.16816.F32.BF16 R24, R196.reuse, R170, R24 ;  /* 0x000000aac418723c */ /* 0x040fe20000041818 */
[----:B------:R-:W1:Y:S07]  /*f070*/  LDSM.16.M88.4 R168, [R3+0xa000] ;  /* 0x00a0000003a8783b */ /* 0x000e6e0000000200 */
[C---:B-----5:R-:W-:Y:S08]  /*f080*/  HMMA.16816.F32.BF16 R28, R196.reuse, R176, R28 ;  /* 0x000000b0c41c723c */ /* 0x060ff0000004181c */
[----:B------:R-:W-:Y:S01]  /*f090*/  HMMA.16816.F32.BF16 R32, R196, R178, R32 ;  /* 0x000000b2c420723c */ /* 0x000fe20000041820 */
[----:B------:R-:W4:Y:S04]  /*f0a0*/  LDSM.16.M88.4 R176, [R3+0xb000] ;  /* 0x00b0000003b0783b */ /* 0x000f280000000200 */
[----:B------:R-:W-:Y:S03]  /*f0b0*/  LDSM.16.M88.4 R196, [R222+UR5+0xc800] ;  /* 0x00c80005dec4783b */ /* 0x000fe60008000200 */
[C---:B--2---:R-:W-:Y:S08]  /*f0c0*/  HMMA.16816.F32.BF16 R4, R184.reuse, R188, R4 ;  /* 0x000000bcb804723c */ /* 0x044ff00000041804 */
[C---:B------:R-:W-:Y:S01]  /*f0d0*/  HMMA.16816.F32.BF16 R8, R184.reuse, R190, R8 ;  /* 0x000000beb808723c */ /* 0x040fe20000041808 */
[----:B------:R-:W2:Y:S07]  /*f0e0*/  LDSM.16.M88.4 R188, [R3+0xb800] ;  /* 0x00b8000003bc783b */ /* 0x000eae0000000200 */
        /* <DEDUP_REMOVED lines=10> */
[C---:B-1----:R-:W-:Y:S08]  /*f190*/  HMMA.16816.F32.BF16 R4, R164.reuse, R168, R4 ;  /* 0x000000a8a404723c */ /* 0x042ff00000041804 */
[C---:B------:R-:W-:Y:S01]  /*f1a0*/  HMMA.16816.F32.BF16 R8, R164.reuse, R170, R8 ;  /* 0x000000aaa408723c */ /* 0x040fe20000041808 */
[----:B------:R-:W1:Y:S07]  /*f1b0*/  LDSM.16.M88.4 R168, [R222+UR5+0xd800] ;  /* 0x00d80005dea8783b */ /* 0x000e6e0008000200 */
[C---:B------:R-:W-:Y:S08]  /*f1c0*/  HMMA.16816.F32.BF16 R12, R164.reuse, R200, R12 ;  /* 0x000000c8a40c723c */ /* 0x040ff0000004180c */
[C---:B------:R-:W-:Y:S01]  /*f1d0*/  HMMA.16816.F32.BF16 R16, R164.reuse, R202, R16 ;  /* 0x000000caa410723c */ /* 0x040fe20000041810 */
[----:B------:R-:W-:Y:S07]  /*f1e0*/  LDSM.16.M88.4 R200, [R219+0xc800] ;  /* 0x00c80000dbc8783b */ /* 0x000fee0000000200 */
[C---:B----4-:R-:W-:Y:S08]  /*f1f0*/  HMMA.16816.F32.BF16 R20, R164.reuse, R176, R20 ;  /* 0x000000b0a414723c */ /* 0x050ff00000041814 */
[C---:B------:R-:W-:Y:S01]  /*f200*/  HMMA.16816.F32.BF16 R24, R164.reuse, R178, R24 ;  /* 0x000000b2a418723c */ /* 0x040fe20000041818 */
[----:B------:R-:W4:Y:S07]  /*f210*/  LDSM.16.M88.4 R176, [R221+0x4000] ;  /* 0x00400000ddb0783b */ /* 0x000f2e0000000200 */
        /* <DEDUP_REMOVED lines=12> */
[----:B------:R-:W-:Y:S07]  /*f2e0*/  LDSM.16.M88.4 R180, [R3+0xc000] ;  /* 0x00c0000003b4783b */ /* 0x000fee0000000200 */
[C---:B-1----:R-:W-:Y:S08]  /*f2f0*/  HMMA.16816.F32.BF16 R28, R172.reuse, R168, R28 ;  /* 0x000000a8ac1c723c */ /* 0x042ff0000004181c */
[----:B------:R-:W-:Y:S01]  /*f300*/  HMMA.16816.F32.BF16 R32, R172, R170, R32 ;  /* 0x000000aaac20723c */ /* 0x000fe20000041820 */
[----:B------:R-:W1:Y:S04]  /*f310*/  LDSM.16.M88.4 R168, [R217+0xd000] ;  /* 0x00d00000d9a8783b */ /* 0x000e680000000200 */
[----:B------:R-:W5:Y:S03]  /*f320*/  LDSM.16.M88.4 R172, [R217+0xd800] ;  /* 0x00d80000d9ac783b */ /* 0x000f660000000200 */
[C---:B----4-:R-:W-:Y:S08]  /*f330*/  HMMA.16816.F32.BF16 R4, R176.reuse, R184, R4 ;  /* 0x000000b8b004723c */ /* 0x050ff00000041804 */
[C---:B------:R-:W-:Y:S01]  /*f340*/  HMMA.16816.F32.BF16 R8, R176.reuse, R186, R8 ;  /* 0x000000bab008723c */ /* 0x040fe20000041808 */
[----:B------:R-:W-:Y:S07]  /*f350*/  LDSM.16.M88.4 R184, [R3+0xd000] ;  /* 0x00d0000003b8783b */ /* 0x000fee0000000200 */
[C---:B------:R-:W-:Y:S08]  /*f360*/  HMMA.16816.F32.BF16 R12, R176.reuse, R200, R12 ;  /* 0x000000c8b00c723c */ /* 0x040ff0000004180c */
[C---:B------:R-:W-:Y:S01]  /*f370*/  HMMA.16816.F32.BF16 R16, R176.reuse, R202, R16 ;  /* 0x000000cab010723c */ /* 0x040fe20000041810 */
[----:B------:R-:W-:Y:S07]  /*f380*/  LDSM.16.M88.4 R200, [R222+UR5+0xe000] ;  /* 0x00e00005dec8783b */ /* 0x000fee0008000200 */
[C---:B--2---:R-:W-:Y:S08]  /*f390*/  HMMA.16816.F32.BF16 R20, R176.reuse, R164, R20 ;  /* 0x000000a4b014723c */ /* 0x044ff00000041814 */
[C---:B------:R-:W-:Y:S01]  /*f3a0*/  HMMA.16816.F32.BF16 R24, R176.reuse, R166, R24 ;  /* 0x000000a6b018723c */ /* 0x040fe20000041818 */
[----:B------:R-:W2:Y:S07]  /*f3b0*/  LDSM.16.M88.4 R164, [R218+0x4000] ;  /* 0x00400000daa4783b */ /* 0x000eae0000000200 */
[C---:B------:R-:W-:Y:S08]  /*f3c0*/  HMMA.16816.F32.BF16 R28, R176.reuse, R188, R28 ;  /* 0x000000bcb01c723c */ /* 0x040ff0000004181c */
[----:B------:R-:W-:Y:S01]  /*f3d0*/  HMMA.16816.F32.BF16 R32, R176, R190, R32 ;  /* 0x000000beb020723c */ /* 0x000fe20000041820 */
[----:B------:R-:W4:Y:S04]  /*f3e0*/  LDSM.16.M88.4 R176, [R3+0xc800] ;  /* 0x00c8000003b0783b */ /* 0x000f280000000200 */
[----:B------:R-:W4:Y:S03]  /*f3f0*/  LDSM.16.M88.4 R188, [R3+0xd800] ;  /* 0x00d8000003bc783b */ /* 0x000f260000000200 */
[C---:B---3--:R-:W-:Y:S08]  /*f400*/  HMMA.16816.F32.BF16 R4, R192.reuse, R196, R4 ;  /* 0x000000c4c004723c */ /* 0x048ff00000041804 */
        /* <DEDUP_REMOVED lines=8> */
[C---:B-----5:R-:W-:Y:S08]  /*f490*/  HMMA.16816.F32.BF16 R28, R192.reuse, R172, R28 ;  /* 0x000000acc01c723c */ /* 0x060ff0000004181c */
[----:B------:R-:W-:Y:S01]  /*f4a0*/  HMMA.16816.F32.BF16 R32, R192, R174, R32 ;  /* 0x000000aec020723c */ /* 0x000fe20000041820 */
[----:B------:R-:W5:Y:S04]  /*f4b0*/  LDSM.16.M88.4 R172, [R222+UR5+0xf000] ;  /* 0x00f00005deac783b */ /* 0x000f680008000200 */
[----:B------:R-:W-:Y:S03]  /*f4c0*/  LDSM.16.M88.4 R192, [R217+0xe000] ;  /* 0x00e00000d9c0783b */ /* 0x000fe60000000200 */
[C---:B--2---:R-:W-:Y:S08]  /*f4d0*/  HMMA.16816.F32.BF16 R4, R164.reuse, R180, R4 ;  /* 0x000000b4a404723c */ /* 0x044ff00000041804 */
[C---:B------:R-:W-:Y:S01]  /*f4e0*/  HMMA.16816.F32.BF16 R8, R164.reuse, R182, R8 ;  /* 0x000000b6a408723c */ /* 0x040fe20000041808 */
[----:B------:R-:W-:Y:S07]  /*f4f0*/  LDSM.16.M88.4 R180, [R219+0xe000] ;  /* 0x00e00000dbb4783b */ /* 0x000fee0000000200 */
[C---:B----4-:R-:W-:Y:S08]  /*f500*/  HMMA.16816.F32.BF16 R12, R164.reuse, R176, R12 ;  /* 0x000000b0a40c723c */ /* 0x050ff0000004180c */
[C---:B------:R-:W-:Y:S01]  /*f510*/  HMMA.16816.F32.BF16 R16, R164.reuse, R178, R16 ;  /* 0x000000b2a410723c */ /* 0x040fe20000041810 */
[----:B------:R-:W2:Y:S07]  /*f520*/  LDSM.16.M88.4 R176, [R222+UR5+0xf800] ;  /* 0x00f80005deb0783b */ /* 0x000eae0008000200 */
[C---:B------:R-:W-:Y:S08]  /*f530*/  HMMA.16816.F32.BF16 R20, R164.reuse, R184, R20 ;  /* 0x000000b8a414723c */ /* 0x040ff00000041814 */
        /* <DEDUP_REMOVED lines=8> */
[----:B------:R-:W-:Y:S07]  /*f5c0*/  LDSM.16.M88.4 R200, [R3+0xe800] ;  /* 0x00e8000003c8783b */ /* 0x000fee0000000200 */
[C---:B-1----:R-:W-:Y:S08]  /*f5d0*/  HMMA.16816.F32.BF16 R12, R196.reuse, R168, R12 ;  /* 0x000000a8c40c723c */ /* 0x042ff0000004180c */
[C---:B------:R-:W-:Y:S01]  /*f5e0*/  HMMA.16816.F32.BF16 R16, R196.reuse, R170, R16 ;  /* 0x000000aac410723c */ /* 0x040fe20000041810 */
[----:B------:R-:W1:Y:S07]  /*f5f0*/  LDSM.16.M88.4 R168, [R219+0xe800] ;  /* 0x00e80000dba8783b */ /* 0x000e6e0000000200 */
[C---:B-----5:R-:W-:Y:S08]  /*f600*/  HMMA.16816.F32.BF16 R20, R196.reuse, R172, R20 ;  /* 0x000000acc414723c */ /* 0x060ff00000041814 */
[C---:B------:R-:W-:Y:S01]  /*f610*/  HMMA.16816.F32.BF16 R24, R196.reuse, R174, R24 ;  /* 0x000000aec418723c */ /* 0x040fe20000041818 */
[----:B------:R-:W3:Y:S07]  /*f620*/  LDSM.16.M88.4 R172, [R219+0xf800] ;  /* 0x00f80000dbac783b */ /* 0x000eee0000000200 */
[C---:B--2---:R-:W-:Y:S08]  /*f630*/  HMMA.16816.F32.BF16 R28, R196.reuse, R176, R28 ;  /* 0x000000b0c41c723c */ /* 0x044ff0000004181c */
[----:B------:R-:W-:Y:S01]  /*f640*/  HMMA.16816.F32.BF16 R32, R196, R178, R32 ;  /* 0x000000b2c420723c */ /* 0x000fe20000041820 */
[----:B------:R-:W2:Y:S04]  /*f650*/  LDSM.16.M88.4 R176, [R217+0xe800] ;  /* 0x00e80000d9b0783b */ /* 0x000ea80000000200 */
        /* <DEDUP_REMOVED lines=10> */
[C---:B---3--:R-:W-:Y:S08]  /*f700*/  HMMA.16816.F32.BF16 R28, R164.reuse, R172, R28 ;  /* 0x000000aca41c723c */ /* 0x048ff0000004181c */
[----:B------:R-:W-:Y:S01]  /*f710*/  HMMA.16816.F32.BF16 R32, R164, R174, R32 ;  /* 0x000000aea420723c */ /* 0x000fe20000041820 */
[----:B------:R3:W4:Y:S01]  /*f720*/  LDSM.16.M88.4 R164, [R3+0xf800] ;  /* 0x00f8000003a4783b */ /* 0x0007220000000200 */
[----:B------:R-:W-:Y:S04]  /*f730*/  DEPBAR.LE SB0, 0x0 ;  /* 0x000080000000791a */ /* 0x000fe80000000000 */
[----:B------:R-:W-:Y:S02]  /*f740*/  BAR.SYNC.DEFER_BLOCKING 0x0 ;  /* 0x0000000000007b1d */ /* 0x000fe40000010000 */
[C---:B------:R-:W-:Y:S08]  /*f750*/  HMMA.16816.F32.BF16 R4, R188.reuse, R192, R4 ;  /* 0x000000c0bc04723c */ /* 0x040ff00000041804 */
[C---:B------:R-:W-:Y:S08]  /*f760*/  HMMA.16816.F32.BF16 R8, R188.reuse, R194, R8 ;  /* 0x000000c2bc08723c */ /* 0x040ff00000041808 */
[C---:B--2---:R-:W-:Y:S01]  /*f770*/  HMMA.16816.F32.BF16 R12, R188.reuse, R176, R12 ;  /* 0x000000b0bc0c723c */ /* 0x044fe2000004180c */
[----:B---3--:R-:W-:Y:S07]  /*f780*/  IMAD.U32 R3, RZ, RZ, UR21 ;  /* 0x00000015ff037e24 */ /* 0x008fee000f8e00ff */
[C---:B------:R-:W-:Y:S08]  /*f790*/  HMMA.16816.F32.BF16 R16, R188.reuse, R178, R16 ;  /* 0x000000b2bc10723c */ /* 0x040ff00000041810 */
[C---:B-----5:R-:W-:Y:S08]  /*f7a0*/  HMMA.16816.F32.BF16 R20, R188.reuse, R196, R20 ;  /* 0x000000c4bc14723c */ /* 0x060ff00000041814 */
[C---:B------:R-:W-:Y:S08]  /*f7b0*/  HMMA.16816.F32.BF16 R24, R188.reuse, R198, R24 ;  /* 0x000000c6bc18723c */ /* 0x040ff00000041818 */
[C---:B-1----:R-:W-:Y:S01]  /*f7c0*/  HMMA.16816.F32.BF16 R28, R188.reuse, R168, R28 ;  /* 0x000000a8bc1c723c */ /* 0x042fe2000004181c */
[----:B------:R-:W-:Y:S05]  /*f7d0*/  IMAD.U32 R168, RZ, RZ, UR23 ;  /* 0x00000017ffa87e24 */ /* 0x000fea000f8e00ff */
[--C-:B------:R-:W-:Y:S02]  /*f7e0*/  IADD3 R169, PT, PT, R232, -UR20, -R168.reuse ;  /* 0x80000014e8a97c10 */ /* 0x100fe4000fffe8a8 */
[----:B------:R-:W-:Y:S03]  /*f7f0*/  HMMA.16816.F32.BF16 R32, R188, R170, R32 ;  /* 0x000000aabc20723c */ /* 0x000fe60000041820 */
[----:B------:R-:W-:Y:S05]  /*f800*/  IADD3 R168, PT, PT, R226, -UR20, -R168 ;  /* 0x80000014e2a87c10 */ /* 0x000fea000fffe8a8 */
[C---:B----4-:R-:W-:Y:S05]  /*f810*/  HMMA.16816.F32.BF16 R4, R180.reuse, R184, R4 ;  /* 0x000000b8b404723c */ /* 0x050fea0000041804 */
[----:B------:R-:W-:Y:S03]  /*f820*/  IMAD.SHL.U32 R184, R213, 0x2, RZ ;  /* 0x00000002d5b87824 */ /* 0x000fe600078e00ff */
[C---:B------:R-:W-:Y:S03]  /*f830*/  HMMA.16816.F32.BF16 R8, R180.reuse, R186, R8 ;  /* 0x000000bab408723c */ /* 0x040fe60000041808 */
[----:B------:R-:W-:Y:S05]  /*f840*/  LOP3.LUT R185, R184, 0x6, RZ, 0xc0, !PT ;  /* 0x00000006b8b97812 */ /* 0x000fea00078ec0ff */
[C---:B------:R-:W-:Y:S03]  /*f850*/  HMMA.16816.F32.BF16 R12, R180.reuse, R200, R12 ;  /* 0x000000c8b40c723c */ /* 0x040fe6000004180c */
[----:B------:R-:W-:Y:S04]  /*f860*/  IMAD R3, R3, 0x40, R185 ;  /* 0x0000004003037824 */ /* 0x000fe800078e02b9 */
[C---:B------:R-:W-:Y:S01]  /*f870*/  VIADD R171, R3.reuse, UR20 ;  /* 0x0000001403ab7c36 */ /* 0x040fe20008000000 */
[C---:B------:R-:W-:Y:S03]  /*f880*/  HMMA.16816.F32.BF16 R16, R180.reuse, R202, R16 ;  /* 0x000000cab410723c */ /* 0x040fe60000041810 */
[----:B------:R-:W-:Y:S05]  /*f890*/  VIADD R172, R3, 0x1 ;  /* 0x0000000103ac7836 */ /* 0x000fea0000000000 */
[C---:B------:R-:W-:Y:S03]  /*f8a0*/  HMMA.16816.F32.BF16 R20, R180.reuse, R204, R20 ;  /* 0x000000ccb414723c */ /* 0x040fe60000041814 */
[----:B------:R-:W-:Y:S05]  /*f8b0*/  ISETP.GT.AND P6, PT, R169, R172, PT ;  /* 0x000000aca900720c */ /* 0x000fea0003fc4270 */
[C---:B------:R-:W-:Y:S08]  /*f8c0*/  HMMA.16816.F32.BF16 R24, R180.reuse, R206, R24 ;  /* 0x000000ceb418723c */ /* 0x040ff00000041818 */
[C---:B------:R-:W-:Y:S03]  /*f8d0*/  HMMA.16816.F32.BF16 R28, R180.reuse, R164, R28 ;  /* 0x000000a4b41c723c */ /* 0x040fe6000004181c */
[--C-:B------:R-:W-:Y:S02]  /*f8e0*/  IMAD.IADD R164, R232, 0x1, -R171.reuse ;  /* 0x00000001e8a47824 */ /* 0x100fe400078e0aab */
[----:B------:R-:W-:Y:S03]  /*f8f0*/  IMAD.IADD R171, R226, 0x1, -R171 ;  /* 0x00000001e2ab7824 */ /* 0x000fe600078e0aab */
[----:B------:R-:W-:Y:S03]  /*f900*/  HMMA.16816.F32.BF16 R32, R180, R166, R32 ;  /* 0x000000a6b420723c */ /* 0x000fe60000041820 */
[----:B------:R-:W-:Y:S01]  /*f910*/  IABS R173, R164 ;  /* 0x000000a400ad7213 */ /* 0x000fe20000000000 */
[----:B------:R-:W-:Y:S03]  /*f920*/  VIADD R166, R3, 0x38 ;  /* 0x0000003803a67836 */ /* 0x000fe60000000000 */
[----:B------:R-:W-:Y:S01]  /*f930*/  I2FP.F32.S32 R173, R173 ;  /* 0x000000ad00ad7245 */ /* 0x000fe20000201400 */
[----:B------:R-:W-:Y:S01]  /*f940*/  VIADD R167, R166, UR20 ;  /* 0x00000014a6a77c36 */ /* 0x000fe20008000000 */
[----:B------:R-:W-:Y:S11]  /*f950*/  BRA.U.ANY UP0, `(.L_x_1254) ;  /* 0xffffffe100d47547 */ /* 0x000ff6000b93ffff */
.L_x_1253:
[--C-:B------:R-:W-:Y:S01]  /*f960*/  IADD3 R164, PT, PT, R232, 0x2f, -R167.reuse ;  /* 0x0000002fe8a47810 */ /* 0x100fe20007ffe8a7 */
[----:B------:R-:W-:Y:S01]  /*f970*/  FFMA.FTZ R4, R173, -UR6, R4 ;  /* 0x80000006ad047c23 */ /* 0x000fe20008010004 */
[----:B------:R-:W-:Y:S01]  /*f980*/  ISETP.GE.AND P5, PT, R172, R231, PT ;  /* 0x000000e7ac00720c */ /* 0x000fe20003fa6270 */
[----:B------:R-:W-:Y:S01]  /*f990*/  USHF.L.U32 UR25, UR21, 0x1, URZ ;  /* 0x0000000115197899 */ /* 0x000fe200080006ff */
[----:B------:R-:W-:Y:S01]  /*f9a0*/  ISETP.GT.AND P0, PT, R168, R172, PT ;  /* 0x000000aca800720c */ /* 0x000fe20003f04270 */
[----:B------:R-:W-:Y:S01]  /*f9b0*/  UIADD3 UR7, UPT, UPT, UR30, -0x61c88647, URZ ;  /* 0x9e3779b91e077890 */ /* 0x000fe2000fffe0ff */
[----:B------:R-:W-:Y:S01]  /*f9c0*/  ISETP.GE.AND P1, PT, R172, R230, PT ;  /* 0x000000e6ac00720c */ /* 0x000fe20003f26270 */
[----:B------:R-:W-:Y:S01]  /*f9d0*/  UIADD3 UR9, UPT, UPT, UR30, 0x3c6ef372, URZ ;  /* 0x3c6ef3721e097890 */ /* 0x000fe2000fffe0ff */
[--C-:B------:R-:W-:Y:S01]  /*f9e0*/  IADD3 R172, PT, PT, R232, 0x37, -R167.reuse ;  /* 0x00000037e8ac7810 */ /* 0x100fe20007ffe8a7 */
[----:B------:R-:W-:Y:S01]  /*f9f0*/  UIADD3 UR22, UPT, UPT, UR31, 0x76cf5d0a, URZ ;  /* 0x76cf5d0a1f167890 */ /* 0x000fe2000fffe0ff */
[----:B------:R-:W-:Y:S01]  /*fa00*/  IABS R164, R164 ;  /* 0x000000a400a47213 */ /* 0x000fe20000000000 */
[----:B------:R-:W-:Y:S01]  /*fa10*/  UIADD3 UR17, UPT, UPT, UR31, 0x32370b8f, URZ ;  /* 0x32370b8f1f117890 */ /* 0x000fe2000fffe0ff */
[--C-:B------:R-:W-:Y:S01]  /*fa20*/  IADD3 R170, PT, PT, R226, 0x37, -R167.reuse ;  /* 0x00000037e2aa7810 */ /* 0x100fe20007ffe8a7 */
[----:B------:R-:W-:Y:S01]  /*fa30*/  UIADD3 UR11, UPT, UPT, UR30, -0x255992d5, URZ ;  /* 0xdaa66d2b1e0b7890 */ /* 0x000fe2000fffe0ff */
[----:B------:R-:W-:Y:S01]  /*fa40*/  IADD3 R165, PT, PT, R232, 0x30, -R167 ;  /* 0x00000030e8a57810 */ /* 0x000fe20007ffe8a7 */
[----:B------:R-:W-:Y:S01]  /*fa50*/  UIADD3 UR8, UPT, UPT, UR30, 0x78dde6e4, URZ ;  /* 0x78dde6e41e087890 */ /* 0x000fe2000fffe0ff */
[----:B------:R-:W-:Y:S01]  /*fa60*/  IABS R172, R172 ;  /* 0x000000ac00ac7213 */ /* 0x000fe20000000000 */
[----:B------:R-:W-:Y:S01]  /*fa70*/  UIADD3 UR15, UPT, UPT, UR31, -0x56f99767, URZ ;  /* 0xa90668991f0f7890 */ /* 0x000fe2000fffe0ff */
[----:B------:R-:W-:Y:S01]  /*fa80*/  I2FP.F32.S32 R164, R164 ;  /* 0x000000a400a47245 */ /* 0x000fe20000201400 */
[----:B------:R-:W-:Y:S01]  /*fa90*/  UIADD3 UR16, UPT, UPT, UR31, -0x126145ec, URZ ;  /* 0xed9eba141f107890 */ /* 0x000fe2000fffe0ff */
[----:B------:R-:W-:Y:S01]  /*faa0*/  IABS R171, R171 ;  /* 0x000000ab00ab7213 */ /* 0x000fe20000000000 */
[----:B------:R-:W-:Y:S01]  /*fab0*/  UIADD3 UR10, UPT, UPT, UR30, -0x4ab325aa, URZ ;  /* 0xb54cda561e0a7890 */ /* 0x000fe2000fffe0ff */
[----:B------:R-:W-:Y:S01]  /*fac0*/  IABS R170, R170 ;  /* 0x000000aa00aa7213 */ /* 0x000fe20000000000 */
[----:B------:R-:W-:Y:S01]  /*fad0*/  FFMA.FTZ R9, R164, -UR6, R9 ;  /* 0x80000006a4097c23 */ /* 0x000fe20008010009 */
[----:B------:R-:W-:Y:S01]  /*fae0*/  IABS R165, R165 ;  /* 0x000000a500a57213 */ /* 0x000fe20000000000 */
[----:B------:R-:W-:Y:S01]  /*faf0*/  UIADD3 UR12, UPT, UPT, UR30, 0x1715609d, URZ ;  /* 0x1715609d1e0c7890 */ /* 0x000fe2000fffe0ff */
[----:B------:R-:W-:Y:S01]  /*fb00*/  ISETP.GT.AND P4, PT, R169, R3, PT ;  /* 0x00000003a900720c */ /* 0x000fe20003f84270 */
[----:B------:R-:W-:Y:S01]  /*fb10*/  UIADD3 UR13, UPT, UPT, UR31, 0x646e171e, URZ ;  /* 0x646e171e1f0d7890 */ /* 0x000fe2000fffe0ff */
[----:B------:R-:W-:Y:S01]  /*fb20*/  I2FP.F32.S32 R172, R172 ;  /* 0x000000ac00ac7245 */ /* 0x000fe20000201400 */
[----:B------:R-:W-:Y:S01]  /*fb30*/  UISETP.GT.AND UP0, UPT, UR21, UR18, UPT ;  /* 0x000000121500728c */ /* 0x000fe2000bf04270 */
[----:B------:R-:W-:Y:S01]  /*fb40*/  I2FP.F32.S32 R171, R171 ;  /* 0x000000ab00ab7245 */ /* 0x000fe20000201400 */
[----:B------:R-:W-:Y:S01]  /*fb50*/  UIADD3 UR21, UPT, UPT, UR21, -0x1, URZ ;  /* 0xffffffff15157890 */ /* 0x000fe2000fffe0ff */
[----:B------:R-:W-:Y:S01]  /*fb60*/  I2FP.F32.S32 R170, R170 ;  /* 0x000000aa00aa7245 */ /* 0x000fe20000201400 */
[----:B------:R-:W-:Y:S01]  /*fb70*/  FFMA.FTZ R5, R172, -UR6, R5 ;  /* 0x80000006ac057c23 */ /* 0x000fe20008010005 */
[----:B------:R-:W-:Y:S01]  /*fb80*/  I2FP.F32.S32 R165, R165 ;  /* 0x000000a500a57245 */ /* 0x000fe20000201400 */
[----:B------:R-:W-:Y:S01]  /*fb90*/  FFMA.FTZ R6, R171, -UR6, R6 ;  /* 0x80000006ab067c23 */ /* 0x000fe20008010006 */
[----:B------:R-:W-:Y:S01]  /*fba0*/  FSEL R164, R4, -INF , !P4 ;  /* 0xff80000004a47808 */ /* 0x000fe20006000000 */
[----:B------:R-:W-:Y:S01]  /*fbb0*/  FFMA.FTZ R7, R170, -UR6, R7 ;  /* 0x80000006aa077c23 */ /* 0x000fe20008010007 */
[--C-:B------:R-:W-:Y:S01]  /*fbc0*/  IADD3 R4, PT, PT, R226, 0x30, -R167.reuse ;  /* 0x00000030e2047810 */ /* 0x100fe20007ffe8a7 */
[----:B------:R-:W-:Y:S01]  /*fbd0*/  FFMA.FTZ R8, R165, -UR6, R8 ;  /* 0x80000006a5087c23 */ /* 0x000fe20008010008 */
[----:B------:R-:W-:Y:S01]  /*fbe0*/  ISETP.GT.AND P4, PT, R168, R3, PT ;  /* 0x00000003a800720c */ /* 0x000fe20003f84270 */
[C---:B------:R-:W-:Y:S01]  /*fbf0*/  VIADD R165, R3.reuse, 0x8 ;  /* 0x0000000803a57836 */ /* 0x040fe20000000000 */
[----:B------:R-:W-:Y:S01]  /*fc00*/  IABS R4, R4 ;  /* 0x0000000400047213 */ /* 0x000fe20000000000 */
[----:B------:R-:W-:Y:S01]  /*fc10*/  VIADD R170, R3, 0x9 ;  /* 0x0000000903aa7836 */ /* 0x000fe20000000000 */
[----:B------:R-:W-:Y:S02]  /*fc20*/  FSEL R172, R5, -INF , !P6 ;  /* 0xff80000005ac7808 */ /* 0x000fe40007000000 */
[----:B------:R-:W-:Y:S02]  /*fc30*/  FSEL R5, R6, -INF , !P4 ;  /* 0xff80000006057808 */ /* 0x000fe40006000000 */
[----:B------:R-:W-:Y:S01]  /*fc40*/  FSEL R6, R7, -INF , !P0 ;  /* 0xff80000007067808 */ /* 0x000fe20004000000 */
[----:B------:R-:W-:Y:S01]  /*fc50*/  IMAD.MOV.U32 R7, RZ, RZ, R4 ;  /* 0x000000ffff077224 */ /* 0x000fe200078e0004 */
[C---:B------:R-:W-:Y:S02]  /*fc60*/  ISETP.GT.AND P6, PT, R169.reuse, R165, PT ;  /* 0x000000a5a900720c */ /* 0x040fe40003fc4270 */
[----:B------:R-:W-:Y:S02]  /*fc70*/  ISETP.GT.AND P4, PT, R169, R170, PT ;  /* 0x000000aaa900720c */ /* 0x000fe40003f84270 */
[--C-:B------:R-:W-:Y:S02]  /*fc80*/  IADD3 R173, PT, PT, R226, 0x2f, -R167.reuse ;  /* 0x0000002fe2ad7810 */ /* 0x100fe40007ffe8a7 */
[----:B------:R-:W-:Y:S02]  /*fc90*/  FSEL R4, R8, -INF , !P6 ;  /* 0xff80000008047808 */ /* 0x000fe40007000000 */
[----:B------:R-:W-:Y:S02]  /*fca0*/  FSEL R9, R9, -INF , !P4 ;  /* 0xff80000009097808 */ /* 0x000fe40006000000 */
[C---:B------:R-:W-:Y:S02]  /*fcb0*/  ISETP.GE.AND P6, PT, R165.reuse, R231, PT ;  /* 0x000000e7a500720c */ /* 0x040fe40003fc6270 */
[----:B------:R-:W-:Y:S02]  /*fcc0*/  ISETP.GE.AND P4, PT, R165, R230, PT ;  /* 0x000000e6a500720c */ /* 0x000fe40003f86270 */
[----:B------:R-:W-:Y:S02]  /*fcd0*/  ISETP.GT.AND P0, PT, R168, R165, PT ;  /* 0x000000a5a800720c */ /* 0x000fe40003f04270 */
[----:B------:R-:W-:Y:S02]  /*fce0*/  I2FP.F32.S32 R7, R7 ;  /* 0x0000000700077245 */ /* 0x000fe40000201400 */
[----:B------:R-:W-:Y:S02]  /*fcf0*/  IABS R173, R173 ;  /* 0x000000ad00ad7213 */ /* 0x000fe40000000000 */
[--C-:B------:R-:W-:Y:S01]  /*fd00*/  IADD3 R165, PT, PT, R232, 0x27, -R167.reuse ;  /* 0x00000027e8a57810 */ /* 0x100fe20007ffe8a7 */
[----:B------:R-:W-:Y:S01]  /*fd10*/  FFMA.FTZ R10, R7, -UR6, R10 ;  /* 0x80000006070a7c23 */ /* 0x000fe2000801000a */
[----:B------:R-:W-:Y:S02]  /*fd20*/  I2FP.F32.S32 R173, R173 ;  /* 0x000000ad00ad7245 */ /* 0x000fe40000201400 */
[----:B------:R-:W-:Y:S02]  /*fd30*/  IABS R165, R165 ;  /* 0x000000a500a57213 */ /* 0x000fe40000000000 */
[----:B------:R-:W-:Y:S01]  /*fd40*/  IADD3 R8, PT, PT, R226, 0x28, -R167 ;  /* 0x00000028e2087810 */ /* 0x000fe20007ffe8a7 */
[----:B------:R-:W-:Y:S01]  /*fd50*/  FFMA.FTZ R11, R173, -UR6, R11 ;  /* 0x80000006ad0b7c23 */ /* 0x000fe2000801000b */
[----:B------:R-:W-:Y:S02]  /*fd60*/  I2FP.F32.S32 R165, R165 ;  /* 0x000000a500a57245 */ /* 0x000fe40000201400 */
[----:B------:R-:W-:Y:S02]  /*fd70*/  IABS R8, R8 ;  /* 0x0000000800087213 */ /* 0x000fe40000000000 */
[----:B------:R-:W-:Y:S01]  /*fd80*/  FSEL R10, R10, -INF , !P0 ;  /* 0xff8000000a0a7808 */ /* 0x000fe20004000000 */
[----:B------:R-:W-:Y:S01]  /*fd90*/  FFMA.FTZ R13, R165, -UR6, R13 ;  /* 0x80000006a50d7c23 */ /* 0x000fe2000801000d */
[--C-:B------:R-:W-:Y:S02]  /*fda0*/  IADD3 R171, PT, PT, R232, 0x28, -R167.reuse ;  /* 0x00000028e8ab7810 */ /* 0x100fe40007ffe8a7 */
[----:B------:R-:W-:Y:S02]  /*fdb0*/  ISETP.GT.AND P0, PT, R168, R170, PT ;  /* 0x000000aaa800720c */ /* 0x000fe40003f04270 */
[----:B------:R-:W-:Y:S02]  /*fdc0*/  I2FP.F32.S32 R8, R8 ;  /* 0x0000000800087245 */ /* 0x000fe40000201400 */
[----:B------:R-:W-:Y:S02]  /*fdd0*/  IABS R171, R171 ;  /* 0x000000ab00ab7213 */ /* 0x000fe40000000000 */
[----:B------:R-:W-:Y:S01]  /*fde0*/  IADD3 R7, PT, PT, R226, 0x27, -R167 ;  /* 0x00000027e2077810 */ /* 0x000fe20007ffe8a7 */
[----:B------:R-:W-:Y:S01]  /*fdf0*/  FFMA.FTZ R14, R8, -UR6, R14 ;  /* 0x80000006080e7c23 */ /* 0x000fe2000801000e */
[----:B------:R-:W-:Y:S02]  /*fe00*/  FSEL R165, R11, -INF , !P0 ;  /* 0xff8000000ba57808 */ /* 0x000fe40004000000 */
[C---:B------:R-:W-:Y:S02]  /*fe10*/  ISETP.GE.AND P0, PT, R3.reuse, R231, PT ;  /* 0x000000e70300720c */ /* 0x040fe40003f06270 */
[----:B------:R-:W-:Y:S02]  /*fe20*/  I2FP.F32.S32 R171, R171 ;  /* 0x000000ab00ab7245 */ /* 0x000fe40000201400 */
[----:B------:R-:W-:Y:S02]  /*fe30*/  IABS R7, R7 ;  /* 0x0000000700077213 */ /* 0x000fe40000000000 */
[----:B------:R-:W-:Y:S01]  /*fe40*/  FSEL R8, R164, -INF , !P0 ;  /* 0xff800000a4087808 */ /* 0x000fe20004000000 */
[C---:B------:R-:W-:Y:S01]  /*fe50*/  VIADD R164, R3.reuse, 0x11 ;  /* 0x0000001103a47836 */ /* 0x040fe20000000000 */
[----:B------:R-:W-:Y:S01]  /*fe60*/  ISETP.GE.AND P0, PT, R3, R230, PT ;  /* 0x000000e60300720c */ /* 0x000fe20003f06270 */
[----:B------:R-:W-:Y:S01]  /*fe70*/  FFMA.FTZ R12, R171, -UR6, R12 ;  /* 0x80000006ab0c7c23 */ /* 0x000fe2000801000c */
[----:B------:R-:W-:Y:S01]  /*fe80*/  I2FP.F32.S32 R7, R7 ;  /* 0x0000000700077245 */ /* 0x000fe20000201400 */
[----:B------:R-:W-:Y:S01]  /*fe90*/  VIADD R171, R3, 0x10 ;  /* 0x0000001003ab7836 */ /* 0x000fe20000000000 */
[----:B------:R-:W-:Y:S02]  /*fea0*/  FSEL R5, R5, -INF , !P0 ;  /* 0xff80000005057808 */ /* 0x000fe40004000000 */
[----:B------:R-:W-:Y:S01]  /*feb0*/  ISETP.GT.AND P0, PT, R169, R164, PT ;  /* 0x000000a4a900720c */ /* 0x000fe20003f04270 */
[----:B------:R-:W-:Y:S01]  /*fec0*/  FFMA.FTZ R15, R7, -UR6, R15 ;  /* 0x80000006070f7c23 */ /* 0x000fe2000801000f */
[----:B------:R-:W-:Y:S02]  /*fed0*/  FSEL R7, R172, -INF , !P5 ;  /* 0xff800000ac077808 */ /* 0x000fe40006800000 */
[-C--:B------:R-:W-:Y:S02]  /*fee0*/  ISETP.GT.AND P5, PT, R169, R171.reuse, PT ;  /* 0x000000aba900720c */ /* 0x080fe40003fa4270 */
[----:B-1----:R-:W-:Y:S02]  /*fef0*/  FSEL R174, R13, -INF , !P0 ;  /* 0xff8000000dae7808 */ /* 0x002fe40004000000 */
[--C-:B------:R-:W-:Y:S02]  /*ff00*/  IADD3 R172, PT, PT, R226, 0x1f, -R167.reuse ;  /* 0x0000001fe2ac7810 */ /* 0x100fe40007ffe8a7 */
[--C-:B------:R-:W-:Y:S02]  /*ff10*/  IADD3 R13, PT, PT, R232, 0x1f, -R167.reuse ;  /* 0x0000001fe80d7810 */ /* 0x100fe40007ffe8a7 */
[----:B------:R-:W-:Y:S02]  /*ff20*/  FSEL R6, R6, -INF , !P1 ;  /* 0xff80000006067808 */ /* 0x000fe40004800000 */
[----:B------:R-:W-:Y:S02]  /*ff30*/  FSEL R175, R12, -INF , !P5 ;  /* 0xff8000000caf7808 */ /* 0x000fe40006800000 */
[----:B------:R-:W-:Y:S02]  /*ff40*/  ISETP.GT.AND P1, PT, R168, R171, PT ;  /* 0x000000aba800720c */ /* 0x000fe40003f24270 */
[--C-:B------:R-:W-:Y:S02]  /*ff50*/  IADD3 R12, PT, PT, R226, 0x20, -R167.reuse ;  /* 0x00000020e20c7810 */ /* 0x100fe40007ffe8a7 */
[----:B------:R-:W-:Y:S02]  /*ff60*/  IABS R172, R172 ;  /* 0x000000ac00ac7213 */ /* 0x000fe40000000000 */
[----:B------:R-:W-:Y:S02]  /*ff70*/  IABS R13, R13 ;  /* 0x0000000d000d7213 */ /* 0x000fe40000000000 */
[----:B------:R-:W-:Y:S02]  /*ff80*/  FSEL R14, R14, -INF , !P1 ;  /* 0xff8000000e0e7808 */ /* 0x000fe40004800000 */
[----:B------:R-:W-:Y:S02]  /*ff90*/  FSEL R11, R4, -INF , !P6 ;  /* 0xff800000040b7808 */ /* 0x000fe40007000000 */
[C---:B------:R-:W-:Y:S02]  /*ffa0*/  ISETP.GE.AND P0, PT, R170.reuse, R231, PT ;  /* 0x000000e7aa00720c */ /* 0x040fe40003f06270 */
[----:B------:R-:W-:Y:S02]  /*ffb0*/  ISETP.GE.AND P1, PT, R170, R230, PT ;  /* 0x000000e6aa00720c */ /* 0x000fe40003f26270 */
[----:B------:R-:W-:Y:S02]  /*ffc0*/  IABS R12, R12 ;  /* 0x0000000c000c7213 */ /* 0x000fe40000000000 */
[----:B------:R-:W-:Y:S02]  /*ffd0*/  I2FP.F32.S32 R4, R172 ;  /* 0x000000ac00047245 */ /* 0x000fe40000201400 */
[----:B------:R-:W-:Y:S02]  /*ffe0*/  I2FP.F32.S32 R13, R13 ;  /* 0x0000000d000d7245 */ /* 0x000fe40000201400 */
[----:B------:R-:W-:Y:S01]  /*fff0*/  IADD3 R170, PT, PT, R232, 0x20, -R167 ;  /* 0x00000020e8aa7810 */ /* 0x000fe20007ffe8a7 */
[----:B------:R-:W-:Y:S01]  /*10000*/  FFMA.FTZ R19, R4, -UR6, R19 ;  /* 0x8000000604137c23 */ /* 0x000fe20008010013 */
[----:B------:R-:W-:Y:S01]  /*10010*/  I2FP.F32.S32 R12, R12 ;  /* 0x0000000c000c7245 */ /* 0x000fe20000201400 */
[----:B------:R-:W-:Y:S01]  /*10020*/  FFMA.FTZ R17, R13, -UR6, R17 ;  /* 0x800000060d117c23 */ /* 0x000fe20008010011 */
[----:B------:R-:W-:Y:S01]  /*10030*/  IABS R170, R170 ;  /* 0x000000aa00aa7213 */ /* 0x000fe20000000000 */
[C---:B------:R-:W-:Y:S01]  /*10040*/  VIADD R13, R3.reuse, 0x18 ;  /* 0x00000018030d7836 */ /* 0x040fe20000000000 */
[----:B------:R-:W-:Y:S01]  /*10050*/  FSEL R10, R10, -INF , !P4 ;  /* 0xff8000000a0a7808 */ /* 0x000fe20006000000 */
[----:B------:R-:W-:Y:S02]  /*10060*/  VIADD R4, R3, 0x19 ;  /* 0x0000001903047836 */ /* 0x000fe40000000000 */
[----:B------:R-:W-:Y:S01]  /*10070*/  FFMA.FTZ R18, R12, -UR6, R18 ;  /* 0x800000060c127c23 */ /* 0x000fe20008010012 */
[----:B------:R-:W-:Y:S02]  /*10080*/  I2FP.F32.S32 R170, R170 ;  /* 0x000000aa00aa7245 */ /* 0x000fe40000201400 */
[----:B------:R-:W-:Y:S02]  /*10090*/  FSEL R12, R9, -INF , !P0 ;  /* 0xff800000090c7808 */ /* 0x000fe40004000000 */
[----:B------:R-:W-:Y:S01]  /*100a0*/  FSEL R9, R165, -INF , !P1 ;  /* 0xff800000a5097808 */ /* 0x000fe20004800000 */
[----:B------:R-:W-:Y:S01]  /*100b0*/  FFMA.FTZ R16, R170, -UR6, R16 ;  /* 0x80000006aa107c23 */ /* 0x000fe20008010010 */
[C---:B------:R-:W-:Y:S02]  /*100c0*/  ISETP.GT.AND P4, PT, R169.reuse, R4, PT ;  /* 0x00000004a900720c */ /* 0x040fe40003f84270 */
[C---:B------:R-:W-:Y:S02]  /*100d0*/  ISETP.GT.AND P5, PT, R168.reuse, R164, PT ;  /* 0x000000a4a800720c */ /* 0x040fe40003fa4270 */
[-C--:B------:R-:W-:Y:S02]  /*100e0*/  ISETP.GT.AND P1, PT, R168, R13.reuse, PT ;  /* 0x0000000da800720c */ /* 0x080fe40003f24270 */
[----:B------:R-:W-:Y:S02]  /*100f0*/  ISETP.GT.AND P0, PT, R169, R13, PT ;  /* 0x0000000da900720c */ /* 0x000fe40003f04270 */
[----:B------:R-:W-:Y:S02]  /*10100*/  FSEL R15, R15, -INF , !P5 ;  /* 0xff8000000f0f7808 */ /* 0x000fe40006800000 */
[----:B------:R-:W-:Y:S02]  /*10110*/  FSEL R17, R17, -INF , !P4 ;  /* 0xff80000011117808 */ /* 0x000fe40006000000 */
[----:B------:R-:W-:Y:S02]  /*10120*/  FSEL R18, R18, -INF , !P1 ;  /* 0xff80000012127808 */ /* 0x000fe40004800000 */
[CC--:B------:R-:W-:Y:S02]  /*10130*/  ISETP.GE.AND P5, PT, R171.reuse, R231.reuse, PT ;  /* 0x000000e7ab00720c */ /* 0x0c0fe40003fa6270 */
[-C--:B------:R-:W-:Y:S02]  /*10140*/  ISETP.GE.AND P6, PT, R171, R230.reuse, PT ;  /* 0x000000e6ab00720c */ /* 0x080fe40003fc6270 */
[C---:B------:R-:W-:Y:S02]  /*10150*/  ISETP.GE.AND P1, PT, R164.reuse, R230, PT ;  /* 0x000000e6a400720c */ /* 0x040fe40003f26270 */
[----:B------:R-:W-:Y:S02]  /*10160*/  ISETP.GE.AND P4, PT, R164, R231, PT ;  /* 0x000000e7a400720c */ /* 0x000fe40003f86270 */
[C-C-:B------:R-:W-:Y:S02]  /*10170*/  IADD3 R171, PT, PT, R226.reuse, 0x17, -R167.reuse ;  /* 0x00000017e2ab7810 */ /* 0x140fe40007ffe8a7 */
[--C-:B------:R-:W-:Y:S02]  /*10180*/  IADD3 R164, PT, PT, R226, 0x18, -R167.reuse ;  /* 0x00000018e2a47810 */ /* 0x100fe40007ffe8a7 */
[----:B------:R-:W-:Y:S02]  /*10190*/  FSEL R16, R16, -INF , !P0 ;  /* 0xff80000010107808 */ /* 0x000fe40004000000 */
[----:B------:R-:W-:Y:S02]  /*101a0*/  ISETP.GT.AND P0, PT, R168, R4, PT ;  /* 0x00000004a800720c */ /* 0x000fe40003f04270 */
[----:B------:R-:W-:Y:S02]  /*101b0*/  IABS R171, R171 ;  /* 0x000000ab00ab7213 */ /* 0x000fe40000000000 */
[----:B------:R-:W-:Y:S02]  /*101c0*/  IABS R164, R164 ;  /* 0x000000a400a47213 */ /* 0x000fe40000000000 */
[----:B------:R-:W-:Y:S02]  /*101d0*/  IADD3 R165, PT, PT, R232, 0x17, -R167 ;  /* 0x00000017e8a57810 */ /* 0x000fe40007ffe8a7 */
[----:B------:R-:W-:Y:S02]  /*101e0*/  FSEL R175, R175, -INF , !P5 ;  /* 0xff800000afaf7808 */ /* 0x000fe40006800000 */
[----:B------:R-:W-:Y:S02]  /*101f0*/  FSEL R19, R19, -INF , !P0 ;  /* 0xff80000013137808 */ /* 0x000fe40004000000 */
[C---:B------:R-:W-:Y:S02]  /*10200*/  ISETP.GE.AND P0, PT, R13.reuse, R231, PT ;  /* 0x000000e70d00720c */ /* 0x040fe40003f06270 */
[----:B------:R-:W-:Y:S02]  /*10210*/  ISETP.GE.AND P5, PT, R13, R230, PT ;  /* 0x000000e60d00720c */ /* 0x000fe40003fa6270 */
[----:B------:R-:W-:Y:S02]  /*10220*/  I2FP.F32.S32 R13, R171 ;  /* 0x000000ab000d7245 */ /* 0x000fe40000201400 */
[----:B------:R-:W-:Y:S02]  /*10230*/  I2FP.F32.S32 R164, R164 ;  /* 0x000000a400a47245 */ /* 0x000fe40000201400 */
[----:B------:R-:W-:Y:S01]  /*10240*/  FSEL R172, R15, -INF , !P1 ;  /* 0xff8000000fac7808 */ /* 0x000fe20004800000 */
[----:B------:R-:W-:Y:S01]  /*10250*/  FFMA.FTZ R23, R13, -UR6, R23 ;  /* 0x800000060d177c23 */ /* 0x000fe20008010017 */
[----:B------:R-:W-:Y:S01]  /*10260*/  IABS R165, R165 ;  /* 0x000000a500a57213 */ /* 0x000fe20000000000 */
[----:B------:R-:W-:Y:S01]  /*10270*/  FFMA.FTZ R22, R164, -UR6, R22 ;  /* 0x80000006a4167c23 */ /* 0x000fe20008010016 */
[----:B------:R-:W-:Y:S01]  /*10280*/  IADD3 R15, PT, PT, R232, 0xf, -R167 ;  /* 0x0000000fe80f7810 */ /* 0x000fe20007ffe8a7 */
[C---:B------:R-:W-:Y:S01]  /*10290*/  VIADD R164, R3.reuse, 0x20 ;  /* 0x0000002003a47836 */ /* 0x040fe20000000000 */
[----:B------:R-:W-:Y:S01]  /*102a0*/  I2FP.F32.S32 R165, R165 ;  /* 0x000000a500a57245 */ /* 0x000fe20000201400 */
[----:B------:R-:W-:Y:S01]  /*102b0*/  VIADD R13, R3, 0x21 ;  /* 0x00000021030d7836 */ /* 0x000fe20000000000 */
[----:B------:R-:W-:Y:S02]  /*102c0*/  IABS R15, R15 ;  /* 0x0000000f000f7213 */ /* 0x000fe40000000000 */
[----:B------:R-:W-:Y:S01]  /*102d0*/  FSEL R173, R14, -INF , !P6 ;  /* 0xff8000000ead7808 */ /* 0x000fe20007000000 */
[----:B------:R-:W-:Y:S01]  /*102e0*/  FFMA.FTZ R21, R165, -UR6, R21 ;  /* 0x80000006a5157c23 */ /* 0x000fe20008010015 */
[----:B------:R-:W-:Y:S02]  /*102f0*/  I2FP.F32.S32 R15, R15 ;  /* 0x0000000f000f7245 */ /* 0x000fe40000201400 */
[----:B------:R-:W-:Y:S02]  /*10300*/  ISETP.GT.AND P6, PT, R169, R13, PT ;  /* 0x0000000da900720c */ /* 0x000fe40003fc4270 */
[----:B------:R-:W-:Y:S01]  /*10310*/  ISETP.GT.AND P1, PT, R168, R164, PT ;  /* 0x000000a4a800720c */ /* 0x000fe20003f24270 */
[----:B------:R-:W-:Y:S01]  /*10320*/  FFMA.FTZ R25, R15, -UR6, R25 ;  /* 0x800000060f197c23 */ /* 0x000fe20008010019 */
[--C-:B------:R-:W-:Y:S02]  /*10330*/  IADD3 R170, PT, PT, R232, 0x18, -R167.reuse ;  /* 0x00000018e8aa7810 */ /* 0x100fe40007ffe8a7 */
[--C-:B------:R-:W-:Y:S02]  /*10340*/  IADD3 R14, PT, PT, R226, 0x10, -R167.reuse ;  /* 0x00000010e20e7810 */ /* 0x100fe40007ffe8a7 */
[----:B------:R-:W-:Y:S02]  /*10350*/  FSEL R21, R21, -INF , !P6 ;  /* 0xff80000015157808 */ /* 0x000fe40007000000 */
[----:B------:R-:W-:Y:S02]  /*10360*/  FSEL R22, R22, -INF , !P1 ;  /* 0xff80000016167808 */ /* 0x000fe40004800000 */
[----:B------:R-:W-:Y:S02]  /*10370*/  IABS R170, R170 ;  /* 0x000000aa00aa7213 */ /* 0x000fe40000000000 */
[C---:B------:R-:W-:Y:S02]  /*10380*/  ISETP.GE.AND P6, PT, R4.reuse, R231, PT ;  /* 0x000000e70400720c */ /* 0x040fe40003fc6270 */
[----:B------:R-:W-:Y:S02]  /*10390*/  ISETP.GE.AND P1, PT, R4, R230, PT ;  /* 0x000000e60400720c */ /* 0x000fe40003f26270 */
[----:B------:R-:W-:Y:S02]  /*103a0*/  IABS R14, R14 ;  /* 0x0000000e000e7213 */ /* 0x000fe40000000000 */
[C-C-:B------:R-:W-:Y:S02]  /*103b0*/  IADD3 R15, PT, PT, R232.reuse, 0x8, -R167.reuse ;  /* 0x00000008e80f7810 */ /* 0x140fe40007ffe8a7 */
[--C-:B------:R-:W-:Y:S02]  /*103c0*/  IADD3 R165, PT, PT, R232, 0x10, -R167.reuse ;  /* 0x00000010e8a57810 */ /* 0x100fe40007ffe8a7 */
[----:B------:R-:W-:Y:S02]  /*103d0*/  IADD3 R4, PT, PT, R226, 0xf, -R167 ;  /* 0x0000000fe2047810 */ /* 0x000fe40007ffe8a7 */
[----:B------:R-:W-:Y:S02]  /*103e0*/  I2FP.F32.S32 R170, R170 ;  /* 0x000000aa00aa7245 */ /* 0x000fe40000201400 */
[----:B------:R-:W-:Y:S02]  /*103f0*/  I2FP.F32.S32 R14, R14 ;  /* 0x0000000e000e7245 */ /* 0x000fe40000201400 */
[----:B------:R-:W-:Y:S01]  /*10400*/  IABS R15, R15 ;  /* 0x0000000f000f7213 */ /* 0x000fe20000000000 */
[----:B------:R-:W-:Y:S01]  /*10410*/  FFMA.FTZ R20, R170, -UR6, R20 ;  /* 0x80000006aa147c23 */ /* 0x000fe20008010014 */
[----:B------:R-:W-:Y:S01]  /*10420*/  IABS R165, R165 ;  /* 0x000000a500a57213 */ /* 0x000fe20000000000 */
[----:B------:R-:W-:Y:S01]  /*10430*/  FFMA.FTZ R26, R14, -UR6, R26 ;  /* 0x800000060e1a7c23 */ /* 0x000fe2000801001a */
[----:B------:R-:W-:Y:S01]  /*10440*/  IABS R4, R4 ;  /* 0x0000000400047213 */ /* 0x000fe20000000000 */
[----:B------:R-:W-:Y:S01]  /*10450*/  VIADD R14, R3, 0x28 ;  /* 0x00000028030e7836 */ /* 0x000fe20000000000 */
[----:B------:R-:W-:Y:S02]  /*10460*/  I2FP.F32.S32 R15, R15 ;  /* 0x0000000f000f7245 */ /* 0x000fe40000201400 */
[----:B------:R-:W-:Y:S02]  /*10470*/  FSEL R174, R174, -INF , !P4 ;  /* 0xff800000aeae7808 */ /* 0x000fe40006000000 */
[----:B------:R-:W-:Y:S01]  /*10480*/  I2FP.F32.S32 R165, R165 ;  /* 0x000000a500a57245 */ /* 0x000fe20000201400 */
[----:B------:R-:W-:Y:S01]  /*10490*/  FFMA.FTZ R28, R15, -UR6, R28 ;  /* 0x800000060f1c7c23 */ /* 0x000fe2000801001c */
[----:B------:R-:W-:Y:S02]  /*104a0*/  I2FP.F32.S32 R4, R4 ;  /* 0x0000000400047245 */ /* 0x000fe40000201400 */
[----:B------:R-:W-:Y:S01]  /*104b0*/  ISETP.GT.AND P4, PT, R169, R164, PT ;  /* 0x000000a4a900720c */ /* 0x000fe20003f84270 */
[----:B------:R-:W-:Y:S01]  /*104c0*/  FFMA.FTZ R24, R165, -UR6, R24 ;  /* 0x80000006a5187c23 */ /* 0x000fe20008010018 */
[----:B------:R-:W-:Y:S01]  /*104d0*/  FSEL R199, R17, -INF , !P6 ;  /* 0xff80000011c77808 */ /* 0x000fe20007000000 */
[----:B------:R-:W-:Y:S01]  /*104e0*/  FFMA.FTZ R27, R4, -UR6, R27 ;  /* 0x80000006041b7c23 */ /* 0x000fe2000801001b */
[----:B------:R-:W-:Y:S01]  /*104f0*/  FSEL R20, R20, -INF , !P4 ;  /* 0xff80000014147808 */ /* 0x000fe20006000000 */
[----:B------:R-:W-:Y:S01]  /*10500*/  VIADD R4, R3, 0x29 ;  /* 0x0000002903047836 */ /* 0x000fe20000000000 */
[--C-:B------:R-:W-:Y:S02]  /*10510*/  IADD3 R15, PT, PT, R226, 0x8, -R167.reuse ;  /* 0x00000008e20f7810 */ /* 0x100fe40007ffe8a7 */
[----:B------:R-:W-:Y:S02]  /*10520*/  ISETP.GT.AND P4, PT, R168, R13, PT ;  /* 0x0000000da800720c */ /* 0x000fe40003f84270 */
[----:B------:R-:W-:Y:S02]  /*10530*/  ISETP.GT.AND P6, PT, R169, R14, PT ;  /* 0x0000000ea900720c */ /* 0x000fe40003fc4270 */
[----:B------:R-:W-:Y:S02]  /*10540*/  IABS R15, R15 ;  /* 0x0000000f000f7213 */ /* 0x000fe40000000000 */
[----:B------:R-:W-:Y:S02]  /*10550*/  FSEL R23, R23, -INF , !P4 ;  /* 0xff80000017177808 */ /* 0x000fe40006000000 */
[----:B------:R-:W-:Y:S02]  /*10560*/  FSEL R24, R24, -INF , !P6 ;  /* 0xff80000018187808 */ /* 0x000fe40007000000 */
[----:B------:R-:W-:Y:S02]  /*10570*/  ISETP.GE.AND P4, PT, R164, R231, PT ;  /* 0x000000e7a400720c */ /* 0x000fe40003f86270 */
[----:B------:R-:W-:Y:S02]  /*10580*/  ISETP.GT.AND P6, PT, R168, R4, PT ;  /* 0x00000004a800720c */ /* 0x000fe40003fc4270 */
[----:B------:R-:W-:Y:S02]  /*10590*/  I2FP.F32.S32 R15, R15 ;  /* 0x0000000f000f7245 */ /* 0x000fe40000201400 */
[----:B------:R-:W-:Y:S02]  /*105a0*/  FSEL R218, R20, -INF , !P4 ;  /* 0xff80000014da7808 */ /* 0x000fe40006000000 */
[----:B------:R-:W-:Y:S01]  /*105b0*/  FSEL R27, R27, -INF , !P6 ;  /* 0xff8000001b1b7808 */ /* 0x000fe20007000000 */
[----:B------:R-:W-:Y:S01]  /*105c0*/  FFMA.FTZ R30, R15, -UR6, R30 ;  /* 0x800000060f1e7c23 */ /* 0x000fe2000801001e */
[----:B------:R-:W-:Y:S01]  /*105d0*/  FSEL R201, R19, -INF , !P1 ;  /* 0xff80000013c97808 */ /* 0x000fe20004800000 */
[--C-:B------:R-:W-:Y:S01]  /*105e0*/  IMAD.IADD R15, R232, 0x1, -R167.reuse ;  /* 0x00000001e80f7824 */ /* 0x100fe200078e0aa7 */
[----:B------:R-:W-:Y:S02]  /*105f0*/  ISETP.GT.AND P1, PT, R168, R14, PT ;  /* 0x0000000ea800720c */ /* 0x000fe40003f24270 */
[CC--:B------:R-:W-:Y:S02]  /*10600*/  ISETP.GE.AND P6, PT, R14.reuse, R231.reuse, PT ;  /* 0x000000e70e00720c */ /* 0x0c0fe40003fc6270 */
[----:B------:R-:W-:Y:S02]  /*10610*/  ISETP.GE.AND P4, PT, R14, R230, PT ;  /* 0x000000e60e00720c */ /* 0x000fe40003f86270 */
[----:B------:R-:W-:Y:S02]  /*10620*/  FSEL R200, R18, -INF , !P5 ;  /* 0xff80000012c87808 */ /* 0x000fe40006800000 */
[--C-:B------:R-:W-:Y:S02]  /*10630*/  IADD3 R14, PT, PT, R226, 0x7, -R167.reuse ;  /* 0x00000007e20e7810 */ /* 0x100fe40007ffe8a7 */
[----:B------:R-:W-:Y:S02]  /*10640*/  ISETP.GT.AND P5, PT, R169, R4, PT ;  /* 0x00000004a900720c */ /* 0x000fe40003fa4270 */
[----:B------:R-:W-:Y:S02]  /*10650*/  FSEL R198, R16, -INF , !P0 ;  /* 0xff80000010c67808 */ /* 0x000fe40004000000 */
[----:B------:R-:W-:Y:S02]  /*10660*/  IADD3 R16, PT, PT, R232, 0x7, -R167 ;  /* 0x00000007e8107810 */ /* 0x000fe40007ffe8a7 */
[----:B------:R-:W-:Y:S02]  /*10670*/  IABS R14, R14 ;  /* 0x0000000e000e7213 */ /* 0x000fe40000000000 */
[----:B------:R-:W-:Y:S02]  /*10680*/  FSEL R25, R25, -INF , !P5 ;  /* 0xff80000019197808 */ /* 0x000fe40006800000 */
[----:B------:R-:W-:Y:S02]  /*10690*/  FSEL R26, R26, -INF , !P1 ;  /* 0xff8000001a1a7808 */ /* 0x000fe40004800000 */
[-C--:B------:R-:W-:Y:S02]  /*106a0*/  ISETP.GE.AND P0, PT, R164, R230.reuse, PT ;  /* 0x000000e6a400720c */ /* 0x080fe40003f06270 */
[C---:B------:R-:W-:Y:S02]  /*106b0*/  ISETP.GE.AND P5, PT, R13.reuse, R231, PT ;  /* 0x000000e70d00720c */ /* 0x040fe40003fa6270 */
[----:B------:R-:W-:Y:S01]  /*106c0*/  ISETP.GE.AND P1, PT, R13, R230, PT ;  /* 0x000000e60d00720c */ /* 0x000fe20003f26270 */
[----:B------:R-:W-:Y:S01]  /*106d0*/  VIADD R13, R3, 0x30 ;  /* 0x00000030030d7836 */ /* 0x000fe20000000000 */
[----:B------:R-:W-:Y:S02]  /*106e0*/  IABS R15, R15 ;  /* 0x0000000f000f7213 */ /* 0x000fe40000000000 */
[----:B------:R-:W-:Y:S02]  /*106f0*/  IABS R16, R16 ;  /* 0x0000001000107213 */ /* 0x000fe40000000000 */
[----:B------:R-:W-:Y:S02]  /*10700*/  I2FP.F32.S32 R14, R14 ;  /* 0x0000000e000e7245 */ /* 0x000fe40000201400 */
[----:B------:R-:W-:Y:S02]  /*10710*/  FSEL R217, R21, -INF , !P5 ;  /* 0xff80000015d97808 */ /* 0x000fe40006800000 */
[----:B------:R-:W-:Y:S01]  /*10720*/  FSEL R207, R22, -INF , !P0 ;  /* 0xff80000016cf7808 */ /* 0x000fe20004000000 */
[----:B------:R-:W-:Y:S01]  /*10730*/  FFMA.FTZ R31, R14, -UR6, R31 ;  /* 0x800000060e1f7c23 */ /* 0x000fe2000801001f */
[----:B------:R-:W-:Y:S02]  /*10740*/  FSEL R206, R23, -INF , !P1 ;  /* 0xff80000017ce7808 */ /* 0x000fe40004800000 */
[----:B------:R-:W-:Y:S02]  /*10750*/  I2FP.F32.S32 R15, R15 ;  /* 0x0000000f000f7245 */ /* 0x000fe40000201400 */
[C---:B------:R-:W-:Y:S02]  /*10760*/  ISETP.GE.AND P5, PT, R4.reuse, R231, PT ;  /* 0x000000e70400720c */ /* 0x040fe40003fa6270 */
[----:B------:R-:W-:Y:S01]  /*10770*/  ISETP.GE.AND P0, PT, R4, R230, PT ;  /* 0x000000e60400720c */ /* 0x000fe20003f06270 */
[----:B------:R-:W-:Y:S01]  /*10780*/  VIADD R4, R3, 0x31 ;  /* 0x0000003103047836 */ /* 0x000fe20000000000 */
[----:B------:R-:W-:Y:S01]  /*10790*/  I2FP.F32.S32 R16, R16 ;  /* 0x0000001000107245 */ /* 0x000fe20000201400 */
[----:B------:R-:W-:Y:S01]  /*107a0*/  FFMA.FTZ R32, R15, -UR6, R32 ;  /* 0x800000060f207c23 */ /* 0x000fe20008010020 */
[-C--:B------:R-:W-:Y:S01]  /*107b0*/  ISETP.GT.AND P1, PT, R169, R13.reuse, PT ;  /* 0x0000000da900720c */ /* 0x080fe20003f24270 */
[----:B------:R-:W-:Y:S01]  /*107c0*/  VIADD R3, R3, 0x39 ;  /* 0x0000003903037836 */ /* 0x000fe20000000000 */
[----:B------:R-:W-:Y:S01]  /*107d0*/  IADD3 R14, PT, PT, R232, -0x1, -R167 ;  /* 0xffffffffe80e7810 */ /* 0x000fe20007ffe8a7 */
[----:B------:R-:W-:Y:S01]  /*107e0*/  FFMA.FTZ R29, R16, -UR6, R29 ;  /* 0x80000006101d7c23 */ /* 0x000fe2000801001d */
[----:B------:R-:W-:Y:S02]  /*107f0*/  FSEL R28, R28, -INF , !P1 ;  /* 0xff8000001c1c7808 */ /* 0x000fe40004800000 */
[----:B------:R-:W-:Y:S02]  /*10800*/  FSEL R221, R25, -INF , !P5 ;  /* 0xff80000019dd7808 */ /* 0x000fe40006800000 */
[C---:B------:R-:W-:Y:S02]  /*10810*/  ISETP.GT.AND P1, PT, R169.reuse, R4, PT ;  /* 0x00000004a900720c */ /* 0x040fe40003f24270 */
        /* <DEDUP_REMOVED lines=8> */
[----:B------:R-:W-:Y:S01]  /*108a0*/  I2FP.F32.S32 R16, R14 ;  /* 0x0000000e00107245 */ /* 0x000fe20000201400 */
[----:B------:R-:W-:Y:S01]  /*108b0*/  IMAD.IADD R14, R226, 0x1, -R167 ;  /* 0x00000001e20e7824 */ /* 0x000fe200078e0aa7 */
[----:B------:R-:W-:Y:S02]  /*108c0*/  FMNMX3.FTZ R13, R0, R8, R7, !PT ;  /* 0x00000008000d7276 */ /* 0x000fe40007810007 */
[----:B------:R-:W-:Y:S01]  /*108d0*/  FSEL R30, R30, -INF , !P1 ;  /* 0xff8000001e1e7808 */ /* 0x000fe20004800000 */
[----:B------:R-:W-:Y:S01]  /*108e0*/  FFMA.FTZ R33, R16, -UR6, R33 ;  /* 0x8000000610217c23 */ /* 0x000fe20008010021 */
[----:B------:R-:W-:Y:S02]  /*108f0*/  FMNMX3.FTZ R13, R13, R11, R12, !PT ;  /* 0x0000000b0d0d7276 */ /* 0x000fe4000781000c */
[----:B------:R-:W-:Y:S02]  /*10900*/  ISETP.GT.AND P1, PT, R169, R3, PT ;  /* 0x00000003a900720c */ /* 0x000fe40003f24270 */
[----:B------:R-:W-:Y:S02]  /*10910*/  FMNMX3.FTZ R13, R13, R175, R174, !PT ;  /* 0x000000af0d0d7276 */ /* 0x000fe400078100ae */
[----:B------:R-:W-:Y:S02]  /*10920*/  FSEL R33, R33, -INF , !P1 ;  /* 0xff80000021217808 */ /* 0x000fe40004800000 */
[-C--:B------:R-:W-:Y:S02]  /*10930*/  ISETP.GE.AND P1, PT, R4, R231.reuse, PT ;  /* 0x000000e70400720c */ /* 0x080fe40003f26270 */
[----:B------:R-:W-:Y:S02]  /*10940*/  FMNMX3.FTZ R13, R13, R198, R199, !PT ;  /* 0x000000c60d0d7276 */ /* 0x000fe400078100c7 */
[----:B------:R-:W-:Y:S02]  /*10950*/  FSEL R197, R28, -INF , !P0 ;  /* 0xff8000001cc57808 */ /* 0x000fe40004000000 */
[----:B------:R-:W-:Y:S02]  /*10960*/  FSEL R222, R24, -INF , !P6 ;  /* 0xff80000018de7808 */ /* 0x000fe40007000000 */
[----:B------:R-:W-:Y:S02]  /*10970*/  FSEL R196, R29, -INF , !P1 ;  /* 0xff8000001dc47808 */ /* 0x000fe40004800000 */
[----:B------:R-:W-:Y:S02]  /*10980*/  ISETP.GT.AND P6, PT, R168, R4, PT ;  /* 0x00000004a800720c */ /* 0x000fe40003fc4270 */
[----:B------:R-:W-:Y:S02]  /*10990*/  ISETP.GE.AND P0, PT, R4, R230, PT ;  /* 0x000000e60400720c */ /* 0x000fe40003f06270 */
[----:B------:R-:W-:Y:S02]  /*109a0*/  ISETP.GE.AND P1, PT, R166, R231, PT ;  /* 0x000000e7a600720c */ /* 0x000fe40003f26270 */
[----:B------:R-:W-:Y:S02]  /*109b0*/  FMNMX3.FTZ R4, R2, R5, R6, !PT ;  /* 0x0000000502047276 */ /* 0x000fe40007810006 */
[----:B------:R-:W-:Y:S02]  /*109c0*/  IABS R14, R14 ;  /* 0x0000000e000e7213 */ /* 0x000fe40000000000 */
[----:B------:R-:W-:Y:S02]  /*109d0*/  FMNMX3.FTZ R13, R13, R218, R217, !PT ;  /* 0x000000da0d0d7276 */ /* 0x000fe400078100d9 */
[----:B------:R-:W-:Y:S02]  /*109e0*/  IADD3 R167, PT, PT, R226, -0x1, -R167 ;  /* 0xffffffffe2a77810 */ /* 0x000fe40007ffe8a7 */
[----:B------:R-:W-:Y:S02]  /*109f0*/  FSEL R179, R32, -INF , !P1 ;  /* 0xff80000020b37808 */ /* 0x000fe40004800000 */
[----:B------:R-:W-:Y:S02]  /*10a00*/  FMNMX3.FTZ R4, R4, R10, R9, !PT ;  /* 0x0000000a04047276 */ /* 0x000fe40007810009 */
[----:B------:R-:W-:Y:S02]  /*10a10*/  I2FP.F32.S32 R14, R14 ;  /* 0x0000000e000e7245 */ /* 0x000fe40000201400 */
[----:B------:R-:W-:Y:S02]  /*10a20*/  ISETP.GE.AND P1, PT, R3, R231, PT ;  /* 0x000000e70300720c */ /* 0x000fe40003f26270 */
[----:B------:R-:W-:Y:S01]  /*10a30*/  FMNMX3.FTZ R13, R13, R222, R221, !PT ;  /* 0x000000de0d0d7276 */ /* 0x000fe200078100dd */
[----:B------:R-:W-:Y:S01]  /*10a40*/  FFMA.FTZ R34, R14, -UR6, R34 ;  /* 0x800000060e227c23 */ /* 0x000fe20008010022 */
[----:B------:R-:W-:Y:S02]  /*10a50*/  IABS R167, R167 ;  /* 0x000000a700a77213 */ /* 0x000fe40000000000 */
[----:B------:R-:W-:Y:S02]  /*10a60*/  FMNMX3.FTZ R4, R4, R173, R172, !PT ;  /* 0x000000ad04047276 */ /* 0x000fe400078100ac */
[----:B------:R-:W-:Y:S02]  /*10a70*/  FSEL R31, R31, -INF , !P6 ;  /* 0xff8000001f1f7808 */ /* 0x000fe40007000000 */
[----:B------:R-:W-:Y:S02]  /*10a80*/  FSEL R178, R33, -INF , !P1 ;  /* 0xff80000021b27808 */ /* 0x000fe40004800000 */
[----:B------:R-:W-:Y:S02]  /*10a90*/  FMNMX3.FTZ R13, R13, R197, R196, !PT ;  /* 0x000000c50d0d7276 */ /* 0x000fe400078100c4 */
[----:B------:R-:W-:Y:S02]  /*10aa0*/  ISETP.GT.AND P6, PT, R168, R166, PT ;  /* 0x000000a6a800720c */ /* 0x000fe40003fc4270 */
[----:B------:R-:W-:Y:S02]  /*10ab0*/  I2FP.F32.S32 R167, R167 ;  /* 0x000000a700a77245 */ /* 0x000fe40000201400 */
[----:B------:R-:W-:Y:S02]  /*10ac0*/  FMNMX3.FTZ R4, R4, R200, R201, !PT ;  /* 0x000000c804047276 */ /* 0x000fe400078100c9 */
[----:B------:R-:W-:Y:S01]  /*10ad0*/  FMNMX3.FTZ R13, R13, R179, R178, !PT ;  /* 0x000000b30d0d7276 */ /* 0x000fe200078100b2 */
[----:B------:R-:W-:Y:S01]  /*10ae0*/  FFMA.FTZ R35, R167, -UR6, R35 ;  /* 0x80000006a7237c23 */ /* 0x000fe20008010023 */
[----:B------:R-:W-:Y:S02]  /*10af0*/  FSEL R219, R26, -INF , !P4 ;  /* 0xff8000001adb7808 */ /* 0x000fe40006000000 */
[----:B------:R-:W-:Y:S01]  /*10b00*/  FSEL R34, R34, -INF , !P6 ;  /* 0xff80000022227808 */ /* 0x000fe20007000000 */
[----:B------:R-:W1:Y:S01]  /*10b10*/  SHFL.BFLY PT, R14, R13, 0x2, 0x1f ;  /* 0x0c401f000d0e7f89 */ /* 0x000e6200000e0000 */
[----:B------:R-:W-:Y:S02]  /*10b20*/  ISETP.GT.AND P4, PT, R168, R3, PT ;  /* 0x00000003a800720c */ /* 0x000fe40003f84270 */
[-C--:B------:R-:W-:Y:S02]  /*10b30*/  ISETP.GE.AND P6, PT, R3, R230.reuse, PT ;  /* 0x000000e60300720c */ /* 0x080fe40003fc6270 */
[----:B------:R-:W-:Y:S02]  /*10b40*/  FMNMX3.FTZ R3, R4, R207, R206, !PT ;  /* 0x000000cf04037276 */ /* 0x000fe400078100ce */
[----:B------:R-:W-:Y:S02]  /*10b50*/  FSEL R195, R30, -INF , !P5 ;  /* 0xff8000001ec37808 */ /* 0x000fe40006800000 */
[----:B------:R-:W-:Y:S02]  /*10b60*/  FSEL R194, R31, -INF , !P0 ;  /* 0xff8000001fc27808 */ /* 0x000fe40004000000 */
[----:B------:R-:W-:Y:S02]  /*10b70*/  FSEL R35, R35, -INF , !P4 ;  /* 0xff80000023237808 */ /* 0x000fe40006000000 */
        /* <DEDUP_REMOVED lines=17> */
[----:B------:R-:W-:Y:S01]  /*10c90*/  LDSM.16.MT88.4 R20, [R181+0x10000] ;  /* 0x01000000b514783b */ /* 0x000fe20000004200 */
[----:B------:R-:W-:Y:S02]  /*10ca0*/  LOP3.LUT R204, R239, UR9, R204, 0x96, !PT ;  /* 0x00000009efcc7c12 */ /* 0x000fe4000f8e96cc */
[----:B-1----:R-:W-:Y:S02]  /*10cb0*/  FMNMX.FTZ R4, R3, R4, !PT ;  /* 0x0000000403047209 */ /* 0x002fe40007810000 */
[----:B--2---:R-:W-:Y:S03]  /*10cc0*/  FMNMX.FTZ R164, R14, R164, !PT ;  /* 0x000000a40ea47209 */ /* 0x004fe60007810000 */
[----:B------:R-:W1:Y:S01]  /*10cd0*/  SHFL.BFLY PT, R3, R4, 0x1, 0x1f ;  /* 0x0c201f0004037f89 */ /* 0x000e6200000e0000 */
[----:B------:R-:W-:Y:S01]  /*10ce0*/  LOP3.LUT R14, R250, UR7, R205, 0x96, !PT ;  /* 0x00000007fa0e7c12 */ /* 0x000fe2000f8e96cd */
[----:B------:R-:W-:Y:S01]  /*10cf0*/  IMAD.WIDE.U32 R204, R204, -0x2daee0ad, RZ ;  /* 0xd2511f53cccc7825 */ /* 0x000fe200078e00ff */
[C---:B------:R-:W-:Y:S03]  /*10d00*/  FSETP.NEU.FTZ.AND P1, PT, R164.reuse, -INF , PT ;  /* 0xff800000a400780b */ /* 0x040fe60003f3d000 */
[----:B------:R-:W-:Y:S01]  /*10d10*/  FMUL.FTZ R193, R164, UR4 ;  /* 0x00000004a4c17c20 */ /* 0x000fe20008410000 */
[----:B------:R-:W-:Y:S04]  /*10d20*/  IMAD.WIDE.U32 R14, R14, -0x2daee0ad, RZ ;  /* 0xd2511f530e0e7825 */ /* 0x000fe800078e00ff */
        /* <DEDUP_REMOVED lines=9> */
[----:B------:R-:W-:Y:S01]  /*10dc0*/  MUFU.EX2 R188, R188 ;  /* 0x000000bc00bc7308 */ /* 0x000fe20000000800 */
[----:B-1----:R-:W-:Y:S01]  /*10dd0*/  FMNMX.FTZ R3, R4, R3, !PT ;  /* 0x0000000304037209 */ /* 0x002fe20007810000 */
[----:B------:R-:W-:Y:S01]  /*10de0*/  FFMA.FTZ R198, R198, UR4, -R193 ;  /* 0x00000004c6c67c23 */ /* 0x000fe200080108c1 */
[----:B------:R-:W-:Y:S01]  /*10df0*/  LOP3.LUT R4, R14, UR17, R205, 0x96, !PT ;  /* 0x000000110e047c12 */ /* 0x000fe2000f8e96cd */
[--C-:B------:R-:W-:Y:S01]  /*10e00*/  FFMA.FTZ R199, R199, UR4, -R193.reuse ;  /* 0x00000004c7c77c23 */ /* 0x100fe200080108c1 */
[C---:B------:R-:W-:Y:S01]  /*10e10*/  FSETP.NEU.FTZ.AND P0, PT, R3.reuse, -INF , PT ;  /* 0xff8000000300780b */ /* 0x040fe20003f1d000 */
[----:B------:R-:W-:Y:S01]  /*10e20*/  FMUL.FTZ R177, R3, UR4 ;  /* 0x0000000403b17c20 */ /* 0x000fe20008410000 */
[----:B------:R-:W-:Y:S01]  /*10e30*/  FFMA.FTZ R222, R222, UR4, -R193 ;  /* 0x00000004dede7c23 */ /* 0x000fe200080108c1 */
[----:B------:R-:W-:Y:S01]  /*10e40*/  IMAD.WIDE.U32 R18, R4, -0x326172a9, RZ ;  /* 0xcd9e8d5704127825 */ /* 0x000fe200078e00ff */
[----:B------:R-:W-:Y:S01]  /*10e50*/  LOP3.LUT R4, R238, UR11, R203, 0x96, !PT ;  /* 0x0000000bee047c12 */ /* 0x000fe2000f8e96cb */
[----:B------:R-:W-:Y:S01]  /*10e60*/  MUFU.EX2 R187, R187 ;  /* 0x000000bb00bb7308 */ /* 0x000fe20000000800 */
[----:B------:R-:W-:Y:S01]  /*10e70*/  FSEL R177, R177, RZ, P0 ;  /* 0x000000ffb1b17208 */ /* 0x000fe20000000000 */
[----:B------:R-:W-:Y:S01]  /*10e80*/  FFMA.FTZ R216, R221, UR4, -R193 ;  /* 0x00000004ddd87c23 */ /* 0x000fe200080108c1 */
[----:B------:R-:W-:Y:S01]  /*10e90*/  LOP3.LUT R202, R202, UR8, R19, 0x96, !PT ;  /* 0x00000008caca7c12 */ /* 0x000fe2000f8e9613 */
[--C-:B------:R-:W-:Y:S01]  /*10ea0*/  FFMA.FTZ R221, R179, UR4, -R193.reuse ;  /* 0x00000004b3dd7c23 */ /* 0x100fe200080108c1 */
[----:B------:R-:W-:Y:S01]  /*10eb0*/  FFMA.FTZ R218, R218, UR4, -R193 ;  /* 0x00000004dada7c23 */ /* 0x000fe200080108c1 */
[--C-:B------:R-:W-:Y:S01]  /*10ec0*/  FFMA.FTZ R186, R10, UR4, -R177.reuse ;  /* 0x000000040aba7c23 */ /* 0x100fe200080108b1 */
[----:B------:R-:W-:Y:S04]  /*10ed0*/  IMAD.WIDE.U32 R10, R4, -0x2daee0ad, RZ ;  /* 0xd2511f53040a7825 */ /* 0x000fe800078e00ff */
[----:B------:R-:W-:Y:S01]  /*10ee0*/  FFMA.FTZ R191, R5, UR4, -R177 ;  /* 0x0000000405bf7c23 */ /* 0x000fe200080108b1 */
[----:B------:R-:W-:Y:S01]  /*10ef0*/  MUFU.EX2 R190, R190 ;  /* 0x000000be00be7308 */ /* 0x000fe20000000800 */
[----:B------:R-:W-:Y:S01]  /*10f00*/  FSEL R5, R164, RZ, P1 ;  /* 0x000000ffa4057208 */ /* 0x000fe20000800000 */
[----:B------:R-:W-:Y:S01]  /*10f10*/  IMAD.WIDE.U32 R202, R202, -0x2daee0ad, RZ ;  /* 0xd2511f53caca7825 */ /* 0x000fe200078e00ff */
[----:B------:R-:W-:Y:S03]  /*10f20*/  LOP3.LUT R204, R204, UR16, R11, 0x96, !PT ;  /* 0x00000010cccc7c12 */ /* 0x000fe6000f8e960b */
[----:B------:R-:W-:Y:S01]  /*10f30*/  FFMA.FTZ R183, R9, UR4, -R177 ;  /* 0x0000000409b77c23 */ /* 0x000fe200080108b1 */
[----:B------:R-:W-:Y:S01]  /*10f40*/  FADD.FTZ R0, -R5, R0 ;  /* 0x0000000005007221 */ /* 0x000fe20000010100 */
[----:B------:R-:W-:Y:S01]  /*10f50*/  LOP3.LUT R12, R10, UR15, R203, 0x96, !PT ;  /* 0x0000000f0a0c7c12 */ /* 0x000fe2000f8e96cb */
[----:B------:R-:W-:Y:S04]  /*10f60*/  IMAD.WIDE.U32 R204, R204, -0x326172a9, RZ ;  /* 0xcd9e8d57cccc7825 */ /* 0x000fe800078e00ff */
[----:B------:R-:W-:Y:S01]  /*10f70*/  FFMA.FTZ R192, R6, UR4, -R177 ;  /* 0x0000000406c07c23 */ /* 0x000fe200080108b1 */
[----:B------:R-:W-:Y:S01]  /*10f80*/  MUFU.EX2 R186, R186 ;  /* 0x000000ba00ba7308 */ /* 0x000fe20000000800 */
[----:B------:R-:W-:Y:S01]  /*10f90*/  FMUL.FTZ R0, R0, UR4 ;  /* 0x0000000400007c20 */ /* 0x000fe20008410000 */
[----:B------:R-:W-:Y:S01]  /*10fa0*/  IMAD.WIDE.U32 R12, R12, -0x326172a9, RZ ;  /* 0xcd9e8d570c0c7825 */ /* 0x000fe200078e00ff */
[----:B--2---:R-:W-:Y:S03]  /*10fb0*/  LOP3.LUT R8, R8, 0xff, RZ, 0xc0, !PT ;  /* 0x000000ff08087812 */ /* 0x004fe600078ec0ff */
[----:B------:R-:W-:Y:S01]  /*10fc0*/  FFMA.FTZ R203, R175, UR4, -R193 ;  /* 0x00000004afcb7c23 */ /* 0x000fe200080108c1 */
[----:B------:R-:W-:Y:S01]  /*10fd0*/  IMAD.MOV.U32 R10, RZ, RZ, R12 ;  /* 0x000000ffff0a7224 */ /* 0x000fe200078e000c */
[C---:B------:R-:W-:Y:S02]  /*10fe0*/  PRMT R4, R12.reuse, 0x7773, RZ ;  /* 0x000077730c047816 */ /* 0x040fe400000000ff */
[----:B------:R-:W-:Y:S01]  /*10ff0*/  MUFU.EX2 R183, R183 ;  /* 0x000000b700b77308 */ /* 0x000fe20000000800 */
[----:B------:R-:W-:Y:S01]  /*11000*/  PRMT R7, R12, 0x7772, RZ ;  /* 0x000077720c077816 */ /* 0x000fe200000000ff */
[----:B------:R-:W-:Y:S01]  /*11010*/  IMAD R176, R8, 0x10000, R8 ;  /* 0x0001000008b07824 */ /* 0x000fe200078e0208 */
[----:B------:R-:W-:Y:S01]  /*11020*/  PRMT R170, R12, 0x7771, RZ ;  /* 0x000077710caa7816 */ /* 0x000fe200000000ff */
[----:B------:R-:W-:Y:S01]  /*11030*/  VIADD R8, R180, 0x10000 ;  /* 0x00010000b4087836 */ /* 0x000fe20000000000 */
[----:B------:R-:W-:Y:S01]  /*11040*/  PRMT R7, R7, 0x5410, R4 ;  /* 0x0000541007077816 */ /* 0x000fe20000000004 */
[----:B------:R-:W-:Y:S01]  /*11050*/  FFMA.FTZ R200, R200, UR4, -R177 ;  /* 0x00000004c8c87c23 */ /* 0x000fe200080108b1 */
[----:B------:R-:W-:Y:S03]  /*11060*/  FSEL R4, R3, RZ, P0 ;  /* 0x000000ff03047208 */ /* 0x000fe60000000000 */
[----:B------:R-:W-:Y:S01]  /*11070*/  MUFU.EX2 R189, R189 ;  /* 0x000000bd00bd7308 */ /* 0x000fe20000000800 */
[----:B------:R-:W-:Y:S01]  /*11080*/  LOP3.LUT R9, R204, UR10, R13, 0x96, !PT ;  /* 0x0000000acc097c12 */ /* 0x000fe2000f8e960d */
[----:B------:R-:W-:Y:S01]  /*11090*/  @P2 VIADD R167, R8, 0xffffffc0 ;  /* 0xffffffc008a72836 */ /* 0x000fe20000000000 */
[----:B------:R-:W1:Y:S01]  /*110a0*/  LDSM.16.MT88.4 R12, [R180+0x10000] ;  /* 0x01000000b40c783b */ /* 0x000e620000004200 */
[----:B------:R-:W-:Y:S01]  /*110b0*/  FADD.FTZ R4, -R4, R2 ;  /* 0x0000000204047221 */ /* 0x000fe20000010100 */
[C---:B------:R-:W-:Y:S01]  /*110c0*/  LOP3.LUT R168, R9.reuse, 0xffff, RZ, 0xc0, !PT ;  /* 0x0000ffff09a87812 */ /* 0x040fe200078ec0ff */
[----:B------:R-:W-:Y:S01]  /*110d0*/  IMAD.IADD R182, R208, 0x1, R167 ;  /* 0x00000001d0b67824 */ /* 0x000fe200078e02a7 */
[C---:B------:R-:W-:Y:S03]  /*110e0*/  PRMT R5, R9.reuse, 0x7632, R5 ;  /* 0x0000763209057816 */ /* 0x040fe60000000005 */
[----:B------:R2:W3:Y:S01]  /*110f0*/  MUFU.EX2 R2, R0 ;  /* 0x0000000000027308 */ /* 0x0004e20000000800 */
[----:B------:R-:W-:Y:S01]  /*11100*/  LOP3.LUT R6, R9, 0xff, RZ, 0xc0, !PT ;  /* 0x000000ff09067812 */ /* 0x000fe200078ec0ff */
[----:B------:R-:W-:Y:S01]  /*11110*/  FFMA.FTZ R204, R172, UR4, -R177 ;  /* 0x00000004accc7c23 */ /* 0x000fe200080108b1 */
[----:B------:R-:W-:Y:S01]  /*11120*/  LOP3.LUT R10, R10, 0xff, RZ, 0xc0, !PT ;  /* 0x000000ff0a0a7812 */ /* 0x000fe200078ec0ff */
[----:B------:R-:W4:Y:S01]  /*11130*/  LDSM.16.MT88.4 R28, [R167] ;  /* 0x00000000a71c783b */ /* 0x000f220000004200 */
[----:B------:R-:W-:Y:S01]  /*11140*/  SHF.R.U32.HI R9, RZ, 0x18, R9 ;  /* 0x00000018ff097819 */ /* 0x000fe20000011609 */
[--C-:B------:R-:W-:Y:S01]  /*11150*/  FFMA.FTZ R201, R201, UR4, -R177.reuse ;  /* 0x00000004c9c97c23 */ /* 0x100fe200080108b1 */
[----:B------:R-:W-:Y:S03]  /*11160*/  SHF.R.U32.HI R168, RZ, 0x8, R168 ;  /* 0x00000008ffa87819 */ /* 0x000fe600000116a8 */
[----:B------:R-:W-:Y:S01]  /*11170*/  MUFU.EX2 R191, R191 ;  /* 0x000000bf00bf7308 */ /* 0x000fe20000000800 */
[----:B------:R-:W-:Y:S01]  /*11180*/  LOP3.LUT R5, R5, 0xff, RZ, 0xc0, !PT ;  /* 0x000000ff05057812 */ /* 0x000fe200078ec0ff */
[--C-:B------:R-:W-:Y:S01]  /*11190*/  FFMA.FTZ R219, R219, UR4, -R177.reuse ;  /* 0x00000004dbdb7c23 */ /* 0x100fe200080108b1 */
[----:B------:R-:W-:Y:S01]  /*111a0*/  PRMT R170, R10, 0x5410, R170 ;  /* 0x000054100aaa7816 */ /* 0x000fe200000000aa */
[----:B------:R-:W-:Y:S01]  /*111b0*/  FFMA.FTZ R220, R220, UR4, -R177 ;  /* 0x00000004dcdc7c23 */ /* 0x000fe200080108b1 */
[----:B------:R-:W-:Y:S01]  /*111c0*/  PRMT R168, R6, 0x5410, R168 ;  /* 0x0000541006a87816 */ /* 0x000fe200000000a8 */
[----:B------:R-:W-:Y:S01]  /*111d0*/  FFMA.FTZ R217, R217, UR4, -R193 ;  /* 0x00000004d9d97c23 */ /* 0x000fe200080108c1 */
[----:B------:R-:W-:Y:S03]  /*111e0*/  LOP3.LUT R7, R7, 0xff00ff, RZ, 0xc0, !PT ;  /* 0x00ff00ff07077812 */ /* 0x000fe600078ec0ff */
[----:B------:R-:W5:Y:S01]  /*111f0*/  MUFU.EX2 R192, R192 ;  /* 0x000000c000c07308 */ /* 0x000f620000000800 */
[----:B--2---:R-:W-:Y:S01]  /*11200*/  FMUL.FTZ R0, R4, UR4 ;  /* 0x0000000404007c20 */ /* 0x004fe20008410000 */
[----:B------:R-:W-:Y:S01]  /*11210*/  PRMT R5, R5, 0x5410, R9 ;  /* 0x0000541005057816 */ /* 0x000fe20000000009 */
[C---:B---3--:R-:W-:Y:S01]  /*11220*/  FMUL.FTZ R8, R2.reuse, R156 ;  /* 0x0000009c02087220 */ /* 0x048fe20000410000 */
[--C-:B------:R-:W-:Y:S01]  /*11230*/  HSET2.LE.AND R170, R170, R176.reuse, PT ;  /* 0x000000b0aaaa7233 */ /* 0x100fe20003803000 */
[C---:B------:R-:W-:Y:S01]  /*11240*/  FMUL.FTZ R9, R2.reuse, R157 ;  /* 0x0000009d02097220 */ /* 0x040fe20000410000 */
[--C-:B------:R-:W-:Y:S01]  /*11250*/  HSET2.LE.AND R171, R7, R176.reuse, PT ;  /* 0x000000b007ab7233 */ /* 0x100fe20003803000 */
[C---:B------:R-:W-:Y:S03]  /*11260*/  FMUL.FTZ R16, R2.reuse, R148 ;  /* 0x0000009402107220 */ /* 0x040fe60000410000 */
[----:B------:R-:W2:Y:S01]  /*11270*/  MUFU.EX2 R0, R0 ;  /* 0x0000000000007308 */ /* 0x000ea20000000800 */
[--C-:B------:R-:W-:Y:S01]  /*11280*/  HSET2.LE.AND R168, R168, R176.reuse, PT ;  /* 0x000000b0a8a87233 */ /* 0x100fe20003803000 */
[C---:B------:R-:W-:Y:S01]  /*11290*/  FMUL.FTZ R17, R2.reuse, R149 ;  /* 0x0000009502117220 */ /* 0x040fe20000410000 */
[--C-:B------:R-:W-:Y:S01]  /*112a0*/  HSET2.LE.AND R169, R5, R176.reuse, PT ;  /* 0x000000b005a97233 */ /* 0x100fe20003803000 */
[C---:B------:R-:W-:Y:S01]  /*112b0*/  FMUL.FTZ R24, R2.reuse, R140 ;  /* 0x0000008c02187220 */ /* 0x040fe20000410000 */
[----:B------:R-:W-:Y:S01]  /*112c0*/  F2FP.BF16.F32.PACK_AB R7, R187, R188 ;  /* 0x000000bcbb07723e */ /* 0x000fe200000010ff */
[C---:B------:R-:W-:Y:S01]  /*112d0*/  FMUL.FTZ R25, R2.reuse, R141 ;  /* 0x0000008d02197220 */ /* 0x040fe20000410000 */
[----:B------:R-:W-:Y:S01]  /*112e0*/  F2FP.BF16.F32.PACK_AB R6, R183, R186 ;  /* 0x000000bab706723e */ /* 0x000fe200000010ff */
[C---:B------:R-:W-:Y:S01]  /*112f0*/  FMUL.FTZ R32, R2.reuse, R132 ;  /* 0x0000008402207220 */ /* 0x040fe20000410000 */
[----:B------:R-:W-:Y:S01]  /*11300*/  F2FP.BF16.F32.PACK_AB R5, R189, R190 ;  /* 0x000000bebd05723e */ /* 0x000fe200000010ff */
[----:B------:R-:W-:Y:S01]  /*11310*/  FMUL.FTZ R33, R2, R133 ;  /* 0x0000008502217220 */ /* 0x000fe20000410000 */
[----:B-----5:R-:W-:Y:S01]  /*11320*/  F2FP.BF16.F32.PACK_AB R4, R192, R191 ;  /* 0x000000bfc004723e */ /* 0x020fe200000010ff */
[C---:B------:R-:W-:Y:S01]  /*11330*/  FMUL.FTZ R36, R2.reuse, R36 ;  /* 0x0000002402247220 */ /* 0x040fe20000410000 */
[----:B------:R-:W-:Y:S01]  /*11340*/  LOP3.LUT R170, R7, R170, RZ, 0xc0, !PT ;  /* 0x000000aa07aa7212 */ /* 0x000fe200078ec0ff */
[----:B------:R-:W-:Y:S01]  /*11350*/  FMUL.FTZ R37, R2, R37 ;  /* 0x0000002502257220 */ /* 0x000fe20000410000 */
[----:B------:R-:W-:Y:S01]  /*11360*/  LOP3.LUT R171, R6, R171, RZ, 0xc0, !PT ;  /* 0x000000ab06ab7212 */ /* 0x000fe200078ec0ff */
[----:B------:R-:W-:Y:S01]  /*11370*/  FMUL.FTZ R40, R2, R40 ;  /* 0x0000002802287220 */ /* 0x000fe20000410000 */
[----:B------:R-:W-:Y:S01]  /*11380*/  LOP3.LUT R168, R5, R168, RZ, 0xc0, !PT ;  /* 0x000000a805a87212 */ /* 0x000fe200078ec0ff */
[----:B--2---:R-:W-:Y:S01]  /*11390*/  FMUL.FTZ R6, R0, R162 ;  /* 0x000000a200067220 */ /* 0x004fe20000410000 */
[----:B------:R-:W-:Y:S01]  /*113a0*/  LOP3.LUT R169, R4, R169, RZ, 0xc0, !PT ;  /* 0x000000a904a97212 */ /* 0x000fe200078ec0ff */
[----:B------:R-:W-:Y:S01]  /*113b0*/  FMUL.FTZ R7, R0, R163 ;  /* 0x000000a300077220 */ /* 0x000fe20000410000 */
[C---:B------:R-:W-:Y:S01]  /*113c0*/  FMUL.FTZ R4, R2.reuse, R160 ;  /* 0x000000a002047220 */ /* 0x040fe20000410000 */
[----:B------:R-:W-:Y:S01]  /*113d0*/  FMUL.FTZ R5, R2, R161 ;  /* 0x000000a102057220 */ /* 0x000fe20000410000 */
[C---:B------:R-:W-:Y:S01]  /*113e0*/  FMUL.FTZ R10, R0.reuse, R158 ;  /* 0x0000009e000a7220 */ /* 0x040fe20000410000 */
[C---:B------:R-:W-:Y:S01]  /*113f0*/  FMUL.FTZ R11, R0.reuse, R159 ;  /* 0x0000009f000b7220 */ /* 0x040fe20000410000 */
[----:B------:R-:W-:Y:S01]  /*11400*/  IMAD.MOV.U32 R161, RZ, RZ, R19 ;  /* 0x000000ffffa17224 */ /* 0x000fe200078e0013 */
[----:B------:R-:W-:Y:S01]  /*11410*/  LDSM.16.MT88.4 R156, [R180+0x12800] ;  /* 0x01280000b49c783b */ /* 0x000fe20000004200 */
        /* <DEDUP_REMOVED lines=8> */
[----:B------:R-:W-:Y:S02]  /*114a0*/  LDSM.16.MT88.4 R140, [R182+0x2000] ;  /* 0x00200000b68c783b */ /* 0x000fe40000004200 */
[----:B------:R-:W-:Y:S01]  /*114b0*/  MUFU.EX2 R204, R204 ;  /* 0x000000cc00cc7308 */ /* 0x000fe20000000800 */
[C---:B------:R-:W-:Y:S01]  /*114c0*/  FMUL.FTZ R14, R0.reuse, R154 ;  /* 0x0000009a000e7220 */ /* 0x040fe20000410000 */
[C---:B------:R-:W-:Y:S01]  /*114d0*/  FMUL.FTZ R15, R0.reuse, R155 ;  /* 0x0000009b000f7220 */ /* 0x040fe20000410000 */
[C---:B------:R-:W-:Y:S01]  /*114e0*/  FMUL.FTZ R34, R0.reuse, R134 ;  /* 0x0000008600227220 */ /* 0x040fe20000410000 */
[C---:B------:R-:W-:Y:S01]  /*114f0*/  FMUL.FTZ R35, R0.reuse, R135 ;  /* 0x0000008700237220 */ /* 0x040fe20000410000 */
[----:B------:R-:W-:Y:S02]  /*11500*/  IMAD.MOV.U32 R160, RZ, RZ, R18 ;  /* 0x000000ffffa07224 */ /* 0x000fe400078e0012 */
[C---:B------:R-:W-:Y:S01]  /*11510*/  FMUL.FTZ R18, R0.reuse, R150 ;  /* 0x0000009600127220 */ /* 0x040fe20000410000 */
[----:B------:R-:W1:Y:S01]  /*11520*/  LDSM.16.MT88.4 R152, [R182] ;  /* 0x00000000b698783b */ /* 0x000e620000004200 */
[----:B------:R-:W-:Y:S01]  /*11530*/  FMUL.FTZ R38, R0, R38 ;  /* 0x0000002600267220 */ /* 0x000fe20000410000 */
[C---:B------:R-:W-:Y:S01]  /*11540*/  HMMA.16816.F32.BF16 R12, R168.reuse, R20, R12 ;  /* 0x00000014a80c723c */ /* 0x040fe2000004180c */
[----:B------:R-:W-:Y:S02]  /*11550*/  MUFU.EX2 R218, R218 ;  /* 0x000000da00da7308 */ /* 0x000fe40000000800 */
[C---:B------:R-:W-:Y:S01]  /*11560*/  FMUL.FTZ R20, R2.reuse, R144 ;  /* 0x0000009002147220 */ /* 0x040fe20000410000 */
[----:B------:R-:W-:Y:S01]  /*11570*/  FMUL.FTZ R21, R2, R145 ;  /* 0x0000009102157220 */ /* 0x000fe20000410000 */
[----:B------:R-:W-:Y:S01]  /*11580*/  FMUL.FTZ R39, R0, R39 ;  /* 0x0000002700277220 */ /* 0x000fe20000410000 */
[----:B------:R-:W-:Y:S01]  /*11590*/  LDSM.16.MT88.4 R132, [R167+0x2000] ;  /* 0x00200000a784783b */ /* 0x000fe20000004200 */
[----:B------:R-:W-:Y:S01]  /*115a0*/  FMUL.FTZ R41, R2, R41 ;  /* 0x0000002902297220 */ /* 0x000fe20000410000 */
[C---:B------:R-:W-:Y:S03]  /*115b0*/  HMMA.16816.F32.BF16 R16, R168.reuse, R22, R16 ;  /* 0x00000016a810723c */ /* 0x040fe60000041810 */
[----:B------:R-:W-:Y:S01]  /*115c0*/  MUFU.EX2 R217, R217 ;  /* 0x000000d900d97308 */ /* 0x000fe20000000800 */
[C---:B------:R-:W-:Y:S01]  /*115d0*/  FMUL.FTZ R22, R0.reuse, R146 ;  /* 0x0000009200167220 */ /* 0x040fe20000410000 */
[C---:B------:R-:W-:Y:S01]  /*115e0*/  FMUL.FTZ R23, R0.reuse, R147 ;  /* 0x0000009300177220 */ /* 0x040fe20000410000 */
[C---:B------:R-:W-:Y:S01]  /*115f0*/  FMUL.FTZ R42, R0.reuse, R42 ;  /* 0x0000002a002a7220 */ /* 0x040fe20000410000 */
[----:B------:R-:W2:Y:S01]  /*11600*/  LDSM.16.MT88.4 R144, [R180+0x12000] ;  /* 0x01200000b490783b */ /* 0x000ea20000004200 */
[----:B------:R-:W-:Y:S01]  /*11610*/  FMUL.FTZ R43, R0, R43 ;  /* 0x0000002b002b7220 */ /* 0x000fe20000410000 */
[C---:B------:R-:W-:Y:S01]  /*11620*/  FMUL.FTZ R44, R2.reuse, R44 ;  /* 0x0000002c022c7220 */ /* 0x040fe20000410000 */
[----:B------:R-:W-:Y:S01]  /*11630*/  FMUL.FTZ R45, R2, R45 ;  /* 0x0000002d022d7220 */ /* 0x000fe20000410000 */
[----:B------:R-:W-:Y:S01]  /*11640*/  FMUL.FTZ R46, R0, R46 ;  /* 0x0000002e002e7220 */ /* 0x000fe20000410000 */
[C---:B----4-:R-:W-:Y:S01]  /*11650*/  HMMA.16816.F32.BF16 R20, R168.reuse, R28, R20 ;  /* 0x0000001ca814723c */ /* 0x050fe20000041814 */
[----:B------:R-:W-:Y:S02]  /*11660*/  MUFU.EX2 R198, R198 ;  /* 0x000000c600c67308 */ /* 0x000fe40000000800 */
[C---:B------:R-:W-:Y:S01]  /*11670*/  FMUL.FTZ R28, R2.reuse, R136 ;  /* 0x00000088021c7220 */ /* 0x040fe20000410000 */
[----:B------:R-:W-:Y:S01]  /*11680*/  FMUL.FTZ R29, R2, R137 ;  /* 0x00000089021d7220 */ /* 0x000fe20000410000 */
[----:B------:R-:W-:Y:S01]  /*11690*/  FMUL.FTZ R47, R0, R47 ;  /* 0x0000002f002f7220 */ /* 0x000fe20000410000 */
[C---:B------:R-:W-:Y:S01]  /*116a0*/  FMUL.FTZ R48, R2.reuse, R48 ;  /* 0x0000003002307220 */ /* 0x040fe20000410000 */
[----:B------:R-:W-:Y:S01]  /*116b0*/  FMUL.FTZ R49, R2, R49 ;  /* 0x0000003102317220 */ /* 0x000fe20000410000 */
[C---:B------:R-:W-:Y:S03]  /*116c0*/  HMMA.16816.F32.BF16 R24, R168.reuse, R30, R24 ;  /* 0x0000001ea818723c */ /* 0x040fe60000041818 */
[----:B------:R-:W3:Y:S01]  /*116d0*/  MUFU.EX2 R199, R199 ;  /* 0x000000c700c77308 */ /* 0x000ee20000000800 */
[C---:B------:R-:W-:Y:S01]  /*116e0*/  FMUL.FTZ R30, R0.reuse, R138 ;  /* 0x0000008a001e7220 */ /* 0x040fe20000410000 */
[C---:B------:R-:W-:Y:S01]  /*116f0*/  FMUL.FTZ R31, R0.reuse, R139 ;  /* 0x0000008b001f7220 */ /* 0x040fe20000410000 */
[C---:B------:R-:W-:Y:S01]  /*11700*/  FMUL.FTZ R50, R0.reuse, R50 ;  /* 0x0000003200327220 */ /* 0x040fe20000410000 */
[----:B------:R-:W4:Y:S01]  /*11710*/  LDSM.16.MT88.4 R136, [R181+0x12000] ;  /* 0x01200000b588783b */ /* 0x000f220000004200 */
        /* <DEDUP_REMOVED lines=11> */
[C---:B------:R-:W-:Y:S03]  /*117d0*/  HMMA.16816.F32.BF16 R32, R168.reuse, R154, R32 ;  /* 0x0000009aa820723c */ /* 0x040fe60000041820 */
[----:B------:R-:W1:Y:S01]  /*117e0*/  MUFU.EX2 R201, R201 ;  /* 0x000000c900c97308 */ /* 0x000e620000000800 */
        /* <DEDUP_REMOVED lines=96> */
[--C-:B------:R-:W-:Y:S01]  /*11df0*/  FFMA.FTZ R207, R207, UR4, -R177.reuse ;  /* 0x00000004cfcf7c23 */ /* 0x100fe200080108b1 */
[----:B------:R-:W-:Y:S01]  /*11e00*/  FFMA.FTZ R206, R206, UR4, -R177 ;  /* 0x00000004cece7c23 */ /* 0x000fe200080108b1 */
[C---:B------:R-:W-:Y:S01]  /*11e10*/  HMMA.16816.F32.BF16 R88, R168.reuse, R142, R88 ;  /* 0x0000008ea858723c */ /* 0x040fe20000041858 */
[----:B------:R-:W5:Y:S02]  /*11e20*/  LDSM.16.MT88.4 R140, [R181+0x16000] ;  /* 0x01600000b58c783b */ /* 0x000f640000004200 */
[--C-:B------:R-:W-:Y:S01]  /*11e30*/  FFMA.FTZ R197, R197, UR4, -R193.reuse ;  /* 0x00000004c5c57c23 */ /* 0x100fe200080108c1 */
[----:B------:R-:W-:Y:S01]  /*11e40*/  MUFU.EX2 R207, R207 ;  /* 0x000000cf00cf7308 */ /* 0x000fe20000000800 */
[--C-:B------:R-:W-:Y:S01]  /*11e50*/  FFMA.FTZ R196, R196, UR4, -R193.reuse ;  /* 0x00000004c4c47c23 */ /* 0x100fe200080108c1 */
[----:B------:R-:W-:Y:S01]  /*11e60*/  FFMA.FTZ R193, R178, UR4, -R193 ;  /* 0x00000004b2c17c23 */ /* 0x000fe200080108c1 */
[--C-:B------:R-:W-:Y:S01]  /*11e70*/  FFMA.FTZ R195, R195, UR4, -R177.reuse ;  /* 0x00000004c3c37c23 */ /* 0x100fe200080108b1 */
[--C-:B------:R-:W-:Y:S01]  /*11e80*/  FFMA.FTZ R194, R194, UR4, -R177.reuse ;  /* 0x00000004c2c27c23 */ /* 0x100fe200080108b1 */
[C---:B--2---:R-:W-:Y:S05]  /*11e90*/  HMMA.16816.F32.BF16 R92, R168.reuse, R136, R92 ;  /* 0x00000088a85c723c */ /* 0x044fea000004185c */
[----:B------:R-:W-:Y:S01]  /*11ea0*/  MUFU.EX2 R206, R206 ;  /* 0x000000ce00ce7308 */ /* 0x000fe20000000800 */
[----:B------:R-:W-:Y:S01]  /*11eb0*/  FFMA.FTZ R166, R166, UR4, -R177 ;  /* 0x00000004a6a67c23 */ /* 0x000fe200080108b1 */
[----:B------:R-:W-:Y:S01]  /*11ec0*/  FFMA.FTZ R190, R2, R249, R190 ;  /* 0x000000f902be7223 */ /* 0x000fe200000100be */
[----:B------:R-:W-:Y:S02]  /*11ed0*/  IMAD.MOV.U32 R2, RZ, RZ, R3 ;  /* 0x000000ffff027224 */ /* 0x000fe400078e0003 */
[----:B------:R-:W-:Y:S01]  /*11ee0*/  FFMA.FTZ R191, R0, R248, R191 ;  /* 0x000000f800bf7223 */ /* 0x000fe200000100bf */
[C---:B------:R-:W-:Y:S01]  /*11ef0*/  HMMA.16816.F32.BF16 R96, R168.reuse, R138, R96 ;  /* 0x0000008aa860723c */ /* 0x040fe20000041860 */
[----:B------:R-:W2:Y:S03]  /*11f00*/  LDSM.16.MT88.4 R136, [R167+0x6000] ;  /* 0x00600000a788783b */ /* 0x000ea60000004200 */
[----:B------:R-:W-:Y:S01]  /*11f10*/  MUFU.EX2 R195, R195 ;  /* 0x000000c300c37308 */ /* 0x000fe20000000800 */
[----:B------:R-:W-:Y:S01]  /*11f20*/  FADD.FTZ R190, R189, R190 ;  /* 0x000000bebdbe7221 */ /* 0x000fe20000010000 */
[----:B------:R-:W-:Y:S01]  /*11f30*/  FADD.FTZ R191, R192, R191 ;  /* 0x000000bfc0bf7221 */ /* 0x000fe20000010000 */
[----:B------:R-:W-:Y:S01]  /*11f40*/  IMAD.MOV.U32 R0, RZ, RZ, R164 ;  /* 0x000000ffff007224 */ /* 0x000fe200078e00a4 */
[C---:B----4-:R-:W-:Y:S06]  /*11f50*/  HMMA.16816.F32.BF16 R100, R168.reuse, R132, R100 ;  /* 0x00000084a864723c */ /* 0x050fec0000041864 */
[----:B------:R-:W-:Y:S01]  /*11f60*/  MUFU.EX2 R194, R194 ;  /* 0x000000c200c27308 */ /* 0x000fe20000000800 */
[----:B------:R-:W-:Y:S01]  /*11f70*/  FADD.FTZ R188, R188, R190 ;  /* 0x000000bebcbc7221 */ /* 0x000fe20000010000 */
[----:B------:R-:W-:Y:S01]  /*11f80*/  FADD.FTZ R186, R186, R191 ;  /* 0x000000bfbaba7221 */ /* 0x000fe20000010000 */
[C---:B------:R-:W-:Y:S01]  /*11f90*/  HMMA.16816.F32.BF16 R104, R168.reuse, R134, R104 ;  /* 0x00000086a868723c */ /* 0x040fe20000041868 */
[----:B------:R-:W4:Y:S06]  /*11fa0*/  LDSM.16.MT88.4 R132, [R182+0x6000] ;  /* 0x00600000b684783b */ /* 0x000f2c0000004200 */
[----:B------:R-:W-:Y:S01]  /*11fb0*/  MUFU.EX2 R193, R193 ;  /* 0x000000c100c17308 */ /* 0x000fe20000000800 */
[----:B------:R-:W-:Y:S01]  /*11fc0*/  FADD.FTZ R188, R187, R188 ;  /* 0x000000bcbbbc7221 */ /* 0x000fe20000010000 */
[----:B------:R-:W-:Y:S01]  /*11fd0*/  FADD.FTZ R186, R183, R186 ;  /* 0x000000bab7ba7221 */ /* 0x000fe20000010000 */
[C---:B-----5:R-:W-:Y:S03]  /*11fe0*/  HMMA.16816.F32.BF16 R108, R168.reuse, R140, R108 ;  /* 0x0000008ca86c723c */ /* 0x060fe6000004186c */
[----:B------:R-:W-:Y:S01]  /*11ff0*/  LOP3.LUT R140, R160, UR12, R205, 0x96, !PT ;  /* 0x0000000ca08c7c12 */ /* 0x000fe2000f8e96cd */
[--C-:B------:R-:W-:Y:S01]  /*12000*/  FFMA.FTZ R205, R173, UR4, -R177.reuse ;  /* 0x00000004adcd7c23 */ /* 0x100fe200080108b1 */
[----:B------:R-:W-:Y:S02]  /*12010*/  FFMA.FTZ R177, R165, UR4, -R177 ;  /* 0x00000004a5b17c23 */ /* 0x000fe400080108b1 */
[----:B------:R-:W-:Y:S01]  /*12020*/  MUFU.EX2 R166, R166 ;  /* 0x000000a600a67308 */ /* 0x000fe20000000800 */
[C---:B------:R-:W-:Y:S03]  /*12030*/  HMMA.16816.F32.BF16 R112, R168.reuse, R142, R112 ;  /* 0x0000008ea870723c */ /* 0x040fe60000041870 */
[----:B------:R-:W-:Y:S06]  /*12040*/  IMAD.WIDE.U32 R140, R140, -0x2daee0ad, RZ ;  /* 0xd2511f538c8c7825 */ /* 0x000fec00078e00ff */
[----:B------:R-:W-:Y:S01]  /*12050*/  MUFU.EX2 R165, R177 ;  /* 0x000000b100a57308 */ /* 0x000fe20000000800 */
[----:B------:R-:W-:Y:S01]  /*12060*/  IMAD.MOV.U32 R142, RZ, RZ, R140 ;  /* 0x000000ffff8e7224 */ /* 0x000fe200078e008c */
[----:B------:R-:W-:Y:S01]  /*12070*/  LOP3.LUT R141, R202, UR13, R141, 0x96, !PT ;  /* 0x0000000dca8d7c12 */ /* 0x000fe2000f8e968d */
[C---:B--2---:R-:W-:Y:S03]  /*12080*/  HMMA.16816.F32.BF16 R116, R168.reuse, R136, R116 ;  /* 0x00000088a874723c */ /* 0x044fe60000041874 */
[C---:B------:R-:W-:Y:S02]  /*12090*/  PRMT R137, R140.reuse, 0x7773, RZ ;  /* 0x000077738c897816 */ /* 0x040fe400000000ff */
[C---:B------:R-:W-:Y:S02]  /*120a0*/  PRMT R136, R140.reuse, 0x7772, RZ ;  /* 0x000077728c887816 */ /* 0x040fe400000000ff */
[----:B------:R2:W5:Y:S01]  /*120b0*/  MUFU.EX2 R202, R174 ;  /* 0x000000ae00ca7308 */ /* 0x0005620000000800 */
[----:B------:R-:W-:Y:S01]  /*120c0*/  PRMT R140, R140, 0x7771, RZ ;  /* 0x000077718c8c7816 */ /* 0x000fe200000000ff */
[C---:B------:R-:W-:Y:S03]  /*120d0*/  HMMA.16816.F32.BF16 R120, R168.reuse, R138, R120 ;  /* 0x0000008aa878723c */ /* 0x040fe60000041878 */
[----:B------:R-:W-:Y:S02]  /*120e0*/  LOP3.LUT R142, R142, 0xff, RZ, 0xc0, !PT ;  /* 0x000000ff8e8e7812 */ /* 0x000fe400078ec0ff */
[----:B------:R-:W-:Y:S03]  /*120f0*/  PRMT R137, R136, 0x5410, R137 ;  /* 0x0000541088897816 */ /* 0x000fe60000000089 */
[----:B------:R-:W5:Y:S01]  /*12100*/  MUFU.EX2 R205, R205 ;  /* 0x000000cd00cd7308 */ /* 0x000f620000000800 */
[----:B------:R-:W-:Y:S01]  /*12110*/  PRMT R136, R142, 0x5410, R140 ;  /* 0x000054108e887816 */ /* 0x000fe2000000008c */
[C---:B----4-:R-:W-:Y:S03]  /*12120*/  HMMA.16816.F32.BF16 R124, R168.reuse, R132, R124 ;  /* 0x00000084a87c723c */ /* 0x050fe6000004187c */
[C---:B------:R-:W-:Y:S02]  /*12130*/  LOP3.LUT R148, R141.reuse, 0xffff, RZ, 0xc0, !PT ;  /* 0x0000ffff8d947812 */ /* 0x040fe400078ec0ff */
[C---:B------:R-:W-:Y:S03]  /*12140*/  PRMT R149, R141.reuse, 0x7632, R149 ;  /* 0x000076328d957816 */ /* 0x040fe60000000095 */
[----:B------:R-:W-:Y:S01]  /*12150*/  MUFU.EX2 R197, R197 ;  /* 0x000000c500c57308 */ /* 0x000fe20000000800 */
[----:B------:R-:W-:Y:S01]  /*12160*/  LOP3.LUT R150, R141, 0xff, RZ, 0xc0, !PT ;  /* 0x000000ff8d967812 */ /* 0x000fe200078ec0ff */
[----:B------:R-:W-:Y:S01]  /*12170*/  HMMA.16816.F32.BF16 R128, R168, R134, R128 ;  /* 0x00000086a880723c */ /* 0x000fe20000041880 */
[----:B------:R-:W-:Y:S02]  /*12180*/  LDSM.16.MT88.4 R168, [R180+0x14800] ;  /* 0x01480000b4a8783b */ /* 0x000fe40000004200 */
[----:B------:R-:W-:Y:S02]  /*12190*/  SHF.R.U32.HI R152, RZ, 0x18, R141 ;  /* 0x00000018ff987819 */ /* 0x000fe4000001168d */
[----:B------:R-:W-:Y:S03]  /*121a0*/  LOP3.LUT R139, R137, 0xff00ff, RZ, 0xc0, !PT ;  /* 0x00ff00ff898b7812 */ /* 0x000fe600078ec0ff */
[----:B------:R-:W4:Y:S01]  /*121b0*/  MUFU.EX2 R196, R196 ;  /* 0x000000c400c47308 */ /* 0x000f220000000800 */
[----:B------:R-:W-:Y:S01]  /*121c0*/  LOP3.LUT R149, R149, 0xff, RZ, 0xc0, !PT ;  /* 0x000000ff95957812 */ /* 0x000fe200078ec0ff */
[----:B------:R-:W4:Y:S01]  /*121d0*/  LDSM.16.MT88.4 R140, [R180+0x10800] ;  /* 0x01080000b48c783b */ /* 0x000f220000004200 */
[----:B------:R-:W-:Y:S02]  /*121e0*/  SHF.R.U32.HI R148, RZ, 0x8, R148 ;  /* 0x00000008ff947819 */ /* 0x000fe40000011694 */
[--C-:B------:R-:W-:Y:S02]  /*121f0*/  HSET2.LE.AND R138, R136, R176.reuse, PT ;  /* 0x000000b0888a7233 */ /* 0x100fe40003803000 */
[--C-:B------:R-:W-:Y:S02]  /*12200*/  HSET2.LE.AND R139, R139, R176.reuse, PT ;  /* 0x000000b08b8b7233 */ /* 0x100fe40003803000 */
[----:B------:R-:W-:Y:S01]  /*12210*/  PRMT R148, R150, 0x5410, R148 ;  /* 0x0000541096947816 */ /* 0x000fe20000000094 */
[----:B--2---:R-:W-:Y:S01]  /*12220*/  LDSM.16.MT88.4 R172, [R181+0x14800] ;  /* 0x01480000b5ac783b */ /* 0x004fe20000004200 */
[----:B------:R-:W-:Y:S02]  /*12230*/  PRMT R152, R149, 0x5410, R152 ;  /* 0x0000541095987816 */ /* 0x000fe40000000098 */
[----:B---3--:R-:W-:Y:S02]  /*12240*/  F2FP.BF16.F32.PACK_AB R137, R199, R198 ;  /* 0x000000c6c789723e */ /* 0x008fe400000010ff */
[----:B-1----:R-:W-:Y:S02]  /*12250*/  F2FP.BF16.F32.PACK_AB R136, R201, R200 ;  /* 0x000000c8c988723e */ /* 0x002fe400000010ff */
        /* <DEDUP_REMOVED lines=17> */
[----:B------:R-:W3:Y:S01]  /*12370*/  LDSM.16.MT88.4 R132, [R181+0x12800] ;  /* 0x01280000b584783b */ /* 0x000ee20000004200 */
[----:B------:R-:W-:Y:S01]  /*12380*/  FADD.FTZ R200, R201, R200 ;  /* 0x000000c8c9c87221 */ /* 0x000fe20000010000 */
[C---:B----4-:R-:W-:Y:S06]  /*12390*/  HMMA.16816.F32.BF16 R4, R136.reuse, R140, R4 ;  /* 0x0000008c8804723c */ /* 0x050fec0000041804 */
[----:B------:R-:W-:Y:S02]  /*123a0*/  LDSM.16.MT88.4 R160, [R182+0x2800] ;  /* 0x00280000b6a0783b */ /* 0x000fe40000004200 */
[C---:B------:R-:W-:Y:S06]  /*123b0*/  HMMA.16816.F32.BF16 R8, R136.reuse, R142, R8 ;  /* 0x0000008e8808723c */ /* 0x040fec0000041808 */
[----:B------:R-:W4:Y:S02]  /*123c0*/  LDSM.16.MT88.4 R140, [R167+0x2800] ;  /* 0x00280000a78c783b */ /* 0x000f240000004200 */
        /* <DEDUP_REMOVED lines=11> */
[C---:B---3--:R-:W-:Y:S08]  /*12480*/  HMMA.16816.F32.BF16 R44, R136.reuse, R132, R44 ;  /* 0x00000084882c723c */ /* 0x048ff0000004182c */
[C---:B------:R-:W-:Y:S01]  /*12490*/  HMMA.16816.F32.BF16 R48, R136.reuse, R134, R48 ;  /* 0x000000868830723c */ /* 0x040fe20000041830 */
[----:B------:R-:W2:Y:S07]  /*124a0*/  LDSM.16.MT88.4 R132, [R180+0x16800] ;  /* 0x01680000b484783b */ /* 0x000eae0000004200 */
[C---:B----4-:R-:W-:Y:S01]  /*124b0*/  HMMA.16816.F32.BF16 R52, R136.reuse, R140, R52 ;  /* 0x0000008c8834723c */ /* 0x050fe20000041834 */
        /* <DEDUP_REMOVED lines=216> */
.L_x_1251:
        /* <DEDUP_REMOVED lines=330> */
.L_x_1255:
        /* <DEDUP_REMOVED lines=46> */
.L_x_1257:
[----:B------:R-:W-:Y:S05]  /*149c0*/  BSYNC.RECONVERGENT B0 ;  /* 0x0000000000007941 */ /* 0x000fea0003800200 */
.L_x_1256:
        /* <DEDUP_REMOVED lines=41> */
.L_x_1259:
[----:B------:R-:W-:Y:S05]  /*14c60*/  BSYNC.RECONVERGENT B0 ;  /* 0x0000000000007941 */ /* 0x000fea0003800200 */
.L_x_1258:
        /* <DEDUP_REMOVED lines=27> */
.L_x_1261:
[----:B------:R-:W-:Y:S05]  /*14e20*/  BSYNC.RECONVERGENT B0 ;  /* 0x0000000000007941 */ /* 0x000fea0003800200 */
.L_x_1260:
        /* <DEDUP_REMOVED lines=27> */
.L_x_1263:
[----:B------:R-:W-:Y:S05]  /*14fe0*/  BSYNC.RECONVERGENT B0 ;  /* 0x0000000000007941 */ /* 0x000fea0003800200 */
.L_x_1262:
        /* <DEDUP_REMOVED lines=27> */
.L_x_1264:
        /* <DEDUP_REMOVED lines=14> */
.L_x_2356:


//--------------------- .text._ZN5flash16flash_fwd_kernelI23Flash_fwd_kernel_traitsILi256ELi64ELi64ELi4ELb0ELb0EN7cutlass10bfloat16_tE19Flash_kernel_traitsILi256ELi64ELi64ELi4ES3_EELb1ELb0ELb1ELb0ELb0ELb0ELb0ELb1EEEvNS_16Flash_fwd_paramsE --------------------------
	.section	.text._ZN5flash16flash_fwd_kernelI23Flash_fwd_kernel_traitsILi256ELi64ELi64ELi4ELb0ELb0EN7cutlass10bfloat16_tE19Flash_kernel_traitsILi256ELi64ELi64ELi4ES3_EELb1ELb0ELb1ELb0ELb0ELb0ELb0ELb1EEEvNS_16Flash_fwd_paramsE,"ax",@progbits
	.align	128
        .global         _ZN5flash16flash_fwd_kernelI23Flash_fwd_kernel_traitsILi256ELi64ELi64ELi4ELb0ELb0EN7cutlass10bfloat16_tE19Flash_kernel_traitsILi256ELi64ELi64ELi4ES3_EELb1ELb0ELb1ELb0ELb0ELb0ELb0ELb1EEEvNS_16Flash_fwd_paramsE
        .type           _ZN5flash16flash_fwd_kernelI23Flash_fwd_kernel_traitsILi256ELi64ELi64ELi4ELb0ELb0EN7cutlass10bfloat16_tE19Flash_kernel_traitsILi256ELi64ELi64ELi4ES3_EELb1ELb0ELb1ELb0ELb0ELb0ELb0ELb1EEEvNS_16Flash_fwd_paramsE,@function
        .size           _ZN5flash16flash_fwd_kernelI23Flash_fwd_kernel_traitsILi256ELi64ELi64ELi4ELb0ELb0EN7cutlass10bfloat16_tE19Flash_kernel_traitsILi256ELi64ELi64ELi4ES3_EELb1ELb0ELb1ELb0ELb0ELb0ELb0ELb1EEEvNS_16Flash_fwd_paramsE,(.L_x_2357 - _ZN5flash16flash_fwd_kernelI23Flash_fwd_kernel_traitsILi256ELi64ELi64ELi4ELb0ELb0EN7cutlass10bfloat16_tE19Flash_kernel_traitsILi256ELi64ELi64ELi4ES3_EELb1ELb0ELb1ELb0ELb0ELb0ELb0ELb1EEEvNS_16Flash_fwd_paramsE)
        .other          _ZN5flash16flash_fwd_kernelI23Flash_fwd_kernel_traitsILi256ELi64ELi64ELi4ELb0ELb0EN7cutlass10bfloat16_tE19Flash_kernel_traitsILi256ELi64ELi64ELi4ES3_EELb1ELb0ELb1ELb0ELb0ELb0ELb0ELb1EEEvNS_16Flash_fwd_paramsE,@"STO_CUDA_ENTRY STV_DEFAULT"
_ZN5flash16flash_fwd_kernelI23Flash_fwd_kernel_traitsILi256ELi64ELi64ELi4ELb0ELb0EN7cutlass10bfloat16_tE19Flash_kernel_traitsILi256ELi64ELi64ELi4ES3_EELb1ELb0ELb1ELb0ELb0ELb0ELb0ELb1EEEvNS_16Flash_fwd_paramsE:
.text._ZN5flash16flash_fwd_kernelI23Flash_fwd_kernel_traitsILi256ELi64ELi64ELi4ELb0ELb0EN7cutlass10bfloat16_tE19Flash_kernel_traitsILi256ELi64ELi64ELi4ES3_EELb1ELb0ELb1ELb0ELb0ELb0ELb0ELb1EEEvNS_16Flash_fwd_paramsE:
[----:B------:R-:W1:Y:S01]  /*0000*/  LDC R1, c[0x0][0x37c] ;  /* 0x0000df00ff017b82 */ /* 0x000e620000000800 */
[----:B------:R-:W2:Y:S07]  /*0010*/  LDCU.U8 UR4, c[0x0][0x524] ;  /* 0x0000a480ff0477ac */ /* 0x000eae0008000000 */
[----:B------:R-:W3:Y:S01]  /*0020*/  LDC R17, c[0x0][0x518] ;  /* 0x00014600ff117b82 */ /* 0x000ee20000000800 */
[----:B-1----:R-:W-:Y:S01]  /*0030*/  VIADD R1, R1, 0xfffffeb8 ;  /* 0xfffffeb801017836 */ /* 0x002fe20000000000 */
[----:B------:R-:W1:Y:S01]  /*0040*/  LDCU.64 UR34, c[0x0][0x510] ;  /* 0x0000a200ff2277ac */ /* 0x000e620008000a00 */
[----:B------:R-:W4:Y:S05]  /*0050*/  LDCU.64 UR28, c[0x0][0x358] ;  /* 0x00006b00ff1c77ac */ /* 0x000f2a0008000a00 */
[----:B------:R-:W3:Y:S01]  /*0060*/  LDC R18, c[0x0][0x51c] ;  /* 0x00014700ff127b82 */ /* 0x000ee20000000800 */
[----:B------:R-:W3:Y:S01]  /*0070*/  S2R R206, SR_TID.X ;  /* 0x0000000000ce7919 */ /* 0x000ee20000002100 */
[----:B------:R-:W3:Y:S01]  /*0080*/  LDCU.64 UR10, c[0x0][0x460] ;  /* 0x00008c00ff0a77ac */ /* 0x000ee20008000a00 */
[----:B------:R-:W3:Y:S01]  /*0090*/  LDCU.64 UR8, c[0x0][0x470] ;  /* 0x00008e00ff0877ac */ /* 0x000ee20008000a00 */
[----:B--2---:R-:W-:-:S04]  /*00a0*/  ISETP.NE.AND P1, PT, RZ, UR4, PT ;  /* 0x00000004ff007c0c */ /* 0x004fc8000bf25270 */
[----:B------:R-:W-:Y:S01]  /*00b0*/  S2UR UR15, SR_CTAID.X ;  /* 0x00000000000f79c3 */ /* 0x000fe20000002500 */
[----:B------:R-:W2:Y:S01]  /*00c0*/  LDCU.64 UR16, c[0x0][0x460] ;  /* 0x00008c00ff1077ac */ /* 0x000ea20008000a00 */
[----:B-1----:R-:W-:Y:S02]  /*00d0*/  IMAD.U32 R2, RZ, RZ, UR34 ;  /* 0x00000022ff027e24 */ /* 0x002fe4000f8e00ff */
[----:B------:R-:W-:-:S04]  /*00e0*/  IMAD.U32 R3, RZ, RZ, UR35 ;  /* 0x00000023ff037e24 */ /* 0x000fc8000f8e00ff */
[----:B------:R-:W-:Y:S08]  /*00f0*/  S2UR UR12, SR_CTAID.Y ;  /* 0x00000000000c79c3 */ /* 0x000ff00000002600 */
[----:B------:R-:W1:Y:S01]  /*0100*/  S2UR UR33, SR_CTAID.Z ;  /* 0x00000000002179c3 */ /* 0x000e620000002700 */
[----:B----4-:R3:W4:Y:S01]  /*0110*/  @P1 LDG.E.64 R4, desc[UR28][R2.64] ;  /* 0x0000001c02041981 */ /* 0x010722000c1e1b00 */
[----:B------:R-:W2:Y:S01]  /*0120*/  LDCU.U8 UR13, c[0x0][0x532] ;  /* 0x0000a640ff0d77ac */ /* 0x000ea20008000000 */
[----:B------:R-:W2:Y:S05]  /*0130*/  LDCU.64 UR6, c[0x0][0x468] ;  /* 0x00008d00ff0677ac */ /* 0x000eaa0008000a00 */
[----:B------:R-:W4:Y:S01]  /*0140*/  @P1 LDC R0, c[0x0][0x520] ;  /* 0x00014800ff001b82 */ /* 0x000f220000000800 */
[----:B---3--:R-:W-:-:S02]  /*0150*/  @P1 IMAD.MOV.U32 R2, RZ, RZ, R17 ;  /* 0x000000ffff021224 */ /* 0x008fc400078e0011 */
[----:B------:R-:W-:-:S06]  /*0160*/  @P1 IMAD.MOV.U32 R3, RZ, RZ, R18 ;  /* 0x000000ffff031224 */ /* 0x000fcc00078e0012 */
[----:B------:R-:W3:Y:S01]  /*0170*/  @P1 LDG.E.64 R2, desc[UR28][R2.64] ;  /* 0x0000001c02021981 */ /* 0x000ee2000c1e1b00 */
[----:B-1----:R-:W-:Y:S01]  /*0180*/  ULOP3.LUT UR4, UR33, UR15, UR12, 0xfe, !UPT ;  /* 0x0000000f21047292 */ /* 0x002fe2000f8efe0c */
[----:B------:R-:W-:Y:S01]  /*0190*/  ISETP.NE.U32.AND P4, PT, RZ, UR10, PT ;  /* 0x0000000aff007c0c */ /* 0x000fe2000bf85070 */
[----:B------:R-:W-:Y:S02]  /*01a0*/  UISETP.NE.U32.AND UP4, UPT, UR10, URZ, UPT ;  /* 0x000000ff0a00728c */ /* 0x000fe4000bf85070 */
[----:B------:R-:W-:Y:S01]  /*01b0*/  UISETP.NE.U32.AND UP3, UPT, UR8, URZ, UPT ;  /* 0x000000ff0800728c */ /* 0x000fe2000bf65070 */
[----:B------:R-:W-:Y:S01]  /*01c0*/  ISETP.NE.AND.EX P4, PT, RZ, UR11, PT, P4 ;  /* 0x0000000bff007c0c */ /* 0x000fe2000bf85340 */
[----:B------:R-:W-:Y:S01]  /*01d0*/  UISETP.NE.AND.EX UP4, UPT, UR11, URZ, UPT, UP4 ;  /* 0x000000ff0b00728c */ /* 0x000fe2000bf85340 */
[----:B------:R-:W-:Y:S01]  /*01e0*/  LOP3.LUT P3, RZ, R206, UR4, RZ, 0xfc, !PT ;  /* 0x00000004ceff7c12 */ /* 0x000fe2000f86fcff */
[----:B------:R-:W-:Y:S02]  /*01f0*/  UISETP.NE.AND.EX UP3, UPT, UR9, URZ, UPT, UP3 ;  /* 0x000000ff0900728c */ /* 0x000fe4000bf65330 */
[----:B--2---:R-:W-:Y:S01]  /*0200*/  UIMAD.WIDE.U32 UR16, UR12, 0x4, UR16 ;  /* 0x000000040c1078a5 */ /* 0x004fe2000f8e0010 */
[----:B------:R-:W1:Y:S01]  /*0210*/  LDCU.64 UR4, c[0x0][0x478] ;  /* 0x00008f00ff0477ac */ /* 0x000e620008000a00 */
[----:B------:R-:W-:Y:S01]  /*0220*/  PLOP3.LUT P2, PT, PT, PT, UP4, 0x80, 0x8 ;  /* 0x000000000008781c */ /* 0x000fe20003f4f048 */
[----:B------:R-:W-:-:S02]  /*0230*/  USHF.L.U32 UR11, UR12, 0x2, URZ ;  /* 0x000000020c0b7899 */ /* 0x000fc400080006ff */
[----:B------:R-:W-:-:S05]  /*0240*/  UISETP.NE.AND UP5, UPT, UR13, URZ, UPT ;  /* 0x000000ff0d00728c */ /* 0x000fca000bfa5270 */
[----:B------:R-:W2:Y:S01]  /*0250*/  @!P3 LDC.64 R6, c[0x0][0x528] ;  /* 0x00014a00ff06bb82 */ /* 0x000ea20000000a00 */
[----:B------:R-:W-:Y:S02]  /*0260*/  UISETP.EQ.U32.AND UP2, UPT, UR6, URZ, UPT ;  /* 0x000000ff0600728c */ /* 0x000fe4000bf42070 */
[----:B------:R-:W-:Y:S02]  /*0270*/  USHF.R.U32.HI UR10, URZ, 0x1e, UR12 ;  /* 0x0000001eff0a7899 */ /* 0x000fe4000801160c */
[----:B------:R-:W-:Y:S02]  /*0280*/  UISETP.EQ.OR.EX UP2, UPT, UR7, URZ, !UP5, UP2 ;  /* 0x000000ff0700728c */ /* 0x000fe4000ef42720 */
[----:B-1----:R-:W-:-:S04]  /*0290*/  UISETP.NE.U32.AND UP0, UPT, UR4, URZ, UPT ;  /* 0x000000ff0400728c */ /* 0x002fc8000bf05070 */
[----:B------:R-:W-:Y:S01]  /*02a0*/  UISETP.NE.AND.EX UP0, UPT, UR5, URZ, UPT, UP0 ;  /* 0x000000ff0500728c */ /* 0x000fe2000bf05300 */
[----:B----4-:R-:W-:Y:S02]  /*02b0*/  @P1 R2UR UR34, R4 ;  /* 0x00000000042212ca */ /* 0x010fe400000e0000 */
[----:B------:R-:W-:-:S11]  /*02c0*/  @P1 R2UR UR35, R5 ;  /* 0x00000000052312ca */ /* 0x000fd600000e0000 */
[----:B------:R-:W-:Y:S02]  /*02d0*/  IMAD.U32 R4, RZ, RZ, UR34 ;  /* 0x00000022ff047e24 */ /* 0x000fe4000f8e00ff */
[----:B------:R-:W-:-:S05]  /*02e0*/  IMAD.U32 R5, RZ, RZ, UR35 ;  /* 0x00000023ff057e24 */ /* 0x000fca000f8e00ff */
[----:B--2---:R1:W-:Y:S01]  /*02f0*/  @!P3 STG.E.64 desc[UR28][R6.64], R4 ;  /* 0x000000040600b986 */ /* 0x0043e2000c101b1c */
[----:B---3--:R-:W-:Y:S01]  /*0300*/  @P1 IADD3 R17, P0, PT, R2, R0, RZ ;  /* 0x0000000002111210 */ /* 0x008fe20007f1e0ff */
[----:B------:R-:W-:Y:S01]  /*0310*/  IMAD.U32 R2, RZ, RZ, UR16 ;  /* 0x00000010ff027e24 */ /* 0x000fe2000f8e00ff */
[----:B------:R-:W-:-:S03]  /*0320*/  @UP3 UIADD3 UR16, UP1, UPT, UR11, UR8, URZ ;  /* 0x000000080b103290 */ /* 0x000fc6000ff3e0ff */
[----:B------:R-:W-:Y:S01]  /*0330*/  @P1 IMAD.X R18, RZ, RZ, R3, P0 ;  /* 0x000000ffff121224 */ /* 0x000fe200000e0603 */
[----:B------:R-:W-:Y:S02]  /*0340*/  PLOP3.LUT P1, PT, PT, PT, UP3, 0x80, 0x8 ;  /* 0x000000000008781c */ /* 0x000fe40003f2f038 */
[----:B------:R-:W-:Y:S01]  /*0350*/  MOV R3, UR17 ;  /* 0x0000001100037c02 */ /* 0x000fe20008000f00 */
[----:B------:R-:W-:Y:S02]  /*0360*/  @UP3 UIADD3.X UR17, UPT, UPT, UR10, UR9, URZ, UP1, !UPT ;  /* 0x000000090a113290 */ /* 0x000fe40008ffe4ff */
[----:B------:R-:W-:Y:S01]  /*0370*/  UIADD3 UR9, UP1, UPT, UR11, UR6, URZ ;  /* 0x000000060b097290 */ /* 0x000fe2000ff3e0ff */
[----:B-1----:R-:W-:Y:S02]  /*0380*/  @!P3 IMAD.MOV.U32 R4, RZ, RZ, R17 ;  /* 0x000000ffff04b224 */ /* 0x002fe400078e0011 */
[----:B------:R-:W-:Y:S01]  /*0390*/  @!P3 IMAD.MOV.U32 R5, RZ, RZ, R18 ;  /* 0x000000ffff05b224 */ /* 0x000fe200078e0012 */
[----:B------:R-:W-:-:S04]  /*03a0*/  UIADD3.X UR8, UPT, UPT, UR10, UR7, URZ, UP1, !UPT ;  /* 0x000000070a087290 */ /* 0x000fc80008ffe4ff */
[----:B------:R1:W-:Y:S01]  /*03b0*/  @!P3 STG.E.64 desc[UR28][R6.64+0x8], R4 ;  /* 0x000008040600b986 */ /* 0x0003e2000c101b1c */
[----:B------:R-:W-:-:S03]  /*03c0*/  PLOP3.LUT P3, PT, PT, PT, UP2, 0x80, 0x8 ;  /* 0x000000000008781c */ /* 0x000fc60003f6f028 */
[----:B------:R-:W2:Y:S01]  /*03d0*/  @P4 LDG.E R8, desc[UR28][R2.64] ;  /* 0x0000001c02084981 */ /* 0x000ea2000c1e1900 */
[----:B------:R-:W-:Y:S01]  /*03e0*/  @UP0 UIADD3 UR4, UP1, UPT, UR11, UR4, URZ ;  /* 0x000000040b040290 */ /* 0x000fe2000ff3e0ff */
[----:B------:R-:W-:-:S03]  /*03f0*/  PLOP3.LUT P0, PT, PT, PT, UP0, 0x80, 0x8 ;  /* 0x000000000008781c */ /* 0x000fc60003f0f008 */
[----:B------:R-:W-:Y:S01]  /*0400*/  @UP0 UIADD3.X UR5, UPT, UPT, UR10, UR5, URZ, UP1, !UPT ;  /* 0x000000050a050290 */ /* 0x000fe20008ffe4ff */
[----:B-1----:R1:W3:Y:S01]  /*0410*/  @P2 LDG.E R7, desc[UR28][R2.64+0x4] ;  /* 0x0000041c02072981 */ /* 0x0022e2000c1e1900 */
[----:B------:R-:W-:-:S04]  /*0420*/  IMAD.U32 R4, RZ, RZ, UR4 ;  /* 0x00000004ff047e24 */ /* 0x000fc8000f8e00ff */
[----:B------:R-:W-:Y:S01]  /*0430*/  IMAD.U32 R5, RZ, RZ, UR5 ;  /* 0x00000005ff057e24 */ /* 0x000fe2000f8e00ff */
[----:B------:R-:W4:Y:S04]  /*0440*/  @!UP4 LDCU UR31, c[0x0][0x434] ;  /* 0x00008680ff1fc7ac */ /* 0x000f280008000800 */
[----:B------:R-:W5:Y:S01]  /*0450*/  @P0 LDG.E R4, desc[UR28][R4.64] ;  /* 0x0000001c04040981 */ /* 0x000f62000c1e1900 */
[----:B------:R-:W-:Y:S01]  /*0460*/  UMOV UR21, 0xffffffff ;  /* 0xffffffff00157882 */ /* 0x000fe20000000000 */
[----:B------:R-:W4:Y:S01]  /*0470*/  @!UP0 LDCU.64 UR4, c[0x0][0x488] ;  /* 0x00009100ff0487ac */ /* 0x000f220008000a00 */
[----:B-1----:R-:W-:Y:S02]  /*0480*/  IMAD.U32 R2, RZ, RZ, UR16 ;  /* 0x00000010ff027e24 */ /* 0x002fe4000f8e00ff */
[----:B------:R-:W-:-:S05]  /*0490*/  IMAD.U32 R3, RZ, RZ, UR17 ;  /* 0x00000011ff037e24 */ /* 0x000fca000f8e00ff */
[----:B------:R1:W4:Y:S02]  /*04a0*/  @P1 LDG.E R0, desc[UR28][R2.64] ;  /* 0x0000001c02001981 */ /* 0x000324000c1e1900 */
[----:B-1----:R-:W-:Y:S01]  /*04b0*/  MOV R2, UR9 ;  /* 0x0000000900027c02 */ /* 0x002fe20008000f00 */
        /* <DEDUP_REMOVED lines=10> */
[----:B----4-:R-:W-:-:S04]  /*0560*/  @UP4 UIADD3 UR31, UPT, UPT, UR8, -UR21, URZ ;  /* 0x80000015081f4290 */ /* 0x010fc8000fffe0ff */
[----:B------:R-:W-:Y:S01]  /*0570*/  UISETP.GT.AND UP2, UPT, UR31, UR27, UPT ;  /* 0x0000001b1f00728c */ /* 0x000fe2000bf44270 */
[----:B------:R-:W-:-:S05]  /*0580*/  @P1 R2UR UR13, R0 ;  /* 0x00000000000d12ca */ /* 0x000fca00000e0000 */
[----:B------:R-:W-:Y:S01]  /*0590*/  PLOP3.LUT P1, PT, PT, PT, UP2, 0x80, 0x8 ;  /* 0x000000000008781c */ /* 0x000fe20003f2f028 */
[----:B------:R-:W-:Y:S01]  /*05a0*/  @!UP0 UISETP.NE.U32.AND UP2, UPT, UR4, URZ, UPT ;  /* 0x000000ff0400828c */ /* 0x000fe2000bf45070 */
[----:B------:R-:W2:Y:S01]  /*05b0*/  @!UP1 LDCU UR4, c[0x0][0x438] ;  /* 0x00008700ff0497ac */ /* 0x000ea20008000800 */
        /* <DEDUP_REMOVED lines=8> */
.L_x_1265:
[----:B-----5:R-:W-:Y:S01]  /*0640*/  @P0 R2UR UR30, R4 ;  /* 0x00000000041e02ca */ /* 0x020fe200000e0000 */
[----:B------:R-:W-:Y:S01]  /*0650*/  @!UP0 UISETP.NE.AND.EX UP2, UPT, UR5, URZ, UPT, UP2 ;  /* 0x000000ff0500828c */ /* 0x000fe2000bf45320 */
[----:B------:R-:W-:-:S13]  /*0660*/  @!P1 EXIT ;  /* 0x000000000000994d */ /* 0x000fda0003800000 */
[----:B------:R-:W1:Y:S01]  /*0670*/  LDCU UR24, c[0x0][0x504] ;  /* 0x0000a080ff1877ac */ /* 0x000e620008000800 */
[----:B------:R-:W2:Y:S01]  /*0680*/  LDCU UR26, c[0x0][0x508] ;  /* 0x0000a100ff1a77ac */ /* 0x000ea20008000800 */
[----:B------:R-:W-:Y:S02]  /*0690*/  @!UP0 USEL UR6, UR6, URZ, UP2 ;  /* 0x000000ff06068287 */ /* 0x000fe40009000000 */
[----:B------:R-:W-:Y:S02]  /*06a0*/  @UP0 UIADD3 UR30, UPT, UPT, UR30, -UR13, URZ ;  /* 0x8000000d1e1e0290 */ /* 0x000fe4000fffe0ff */
[----:B------:R-:W-:Y:S01]  /*06b0*/  @!UP0 UIADD3 UR30, UPT, UPT, UR6, UR4, -UR13 ;  /* 0x00000004061e8290 */ /* 0x000fe2000fffe80d */
[----:B------:R-:W3:Y:S03]  /*06c0*/  LDCU UR10, c[0x0][0x3e0] ;  /* 0x00007c00ff0a77ac */ /* 0x000ee60008000800 */
[----:B------:R-:W-:-:S02]  /*06d0*/  UIADD3 UR7, UPT, UPT, UR30, 0x3f, URZ ;  /* 0x0000003f1e077890 */ /* 0x000fc4000fffe0ff */
[----:B-1----:R-:W-:Y:S02]  /*06e0*/  UIADD3 UR24, UPT, UPT, UR31, UR24, URZ ;  /* 0x000000181f187290 */ /* 0x002fe4000fffe0ff */
[----:B------:R-:W-:Y:S02]  /*06f0*/  UIADD3 UR5, UPT, UPT, UR7, UR27, -UR31 ;  /* 0x0000001b07057290 */ /* 0x000fe4000fffe81f */
[----:B------:R-:W-:Y:S02]  /*0700*/  UIADD3 UR9, UPT, UPT, -UR24, UR27, UR30 ;  /* 0x0000001b18097290 */ /* 0x000fe4000fffe11e */
[----:B--2---:R-:W-:Y:S02]  /*0710*/  UIADD3 UR5, UPT, UPT, UR5, 0x40, UR26 ;  /* 0x0000004005057890 */ /* 0x004fe4000fffe01a */
[----:B------:R-:W-:Y:S02]  /*0720*/  USHF.R.S32.HI UR6, URZ, 0x1f, UR7 ;  /* 0x0000001fff067899 */ /* 0x000fe40008011407 */
[----:B------:R-:W-:-:S02]  /*0730*/  USHF.R.S32.HI UR8, URZ, 0x1f, UR9 ;  /* 0x0000001fff087899 */ /* 0x000fc40008011409 */
[----:B------:R-:W-:Y:S02]  /*0740*/  USHF.R.S32.HI UR4, URZ, 0x1f, UR5 ;  /* 0x0000001fff047899 */ /* 0x000fe40008011405 */
[----:B------:R-:W-:Y:S02]  /*0750*/  ULEA.HI UR6, UR6, UR7, URZ, 0x6 ;  /* 0x0000000706067291 */ /* 0x000fe4000f8f30ff */
[----:B------:R-:W-:Y:S02]  /*0760*/  ULEA.HI UR8, UR8, UR9, URZ, 0x6 ;  /* 0x0000000908087291 */ /* 0x000fe4000f8f30ff */
[----:B------:R-:W-:Y:S02]  /*0770*/  ULEA.HI UR4, UR4, UR5, URZ, 0x6 ;  /* 0x0000000504047291 */ /* 0x000fe4000f8f30ff */
[----:B------:R-:W-:Y:S02]  /*0780*/  USHF.R.S32.HI UR6, URZ, 0x6, UR6 ;  /* 0x00000006ff067899 */ /* 0x000fe40008011406 */
[----:B------:R-:W-:-:S02]  /*0790*/  USHF.R.S32.HI UR8, URZ, 0x6, UR8 ;  /* 0x00000006ff087899 */ /* 0x000fc40008011408 */
[----:B------:R-:W-:Y:S02]  /*07a0*/  USHF.R.S32.HI UR4, URZ, 0x6, UR4 ;  /* 0x00000006ff047899 */ /* 0x000fe40008011404 */
[----:B------:R-:W-:Y:S02]  /*07b0*/  UISETP.LT.AND UP1, UPT, URZ, UR8, UPT ;  /* 0x00000008ff00728c */ /* 0x000fe4000bf21270 */
[----:B------:R-:W-:Y:S02]  /*07c0*/  UISETP.LT.AND UP0, UPT, UR6, UR4, UPT ;  /* 0x000000040600728c */ /* 0x000fe4000bf01270 */
[----:B------:R-:W-:Y:S02]  /*07d0*/  USEL UR20, URZ, UR8, !UP1 ;  /* 0x00000008ff147287 */ /* 0x000fe4000c800000 */
[----:B------:R-:W-:Y:S02]  /*07e0*/  USEL UR23, UR6, UR4, UP0 ;  /* 0x0000000406177287 */ /* 0x000fe40008000000 */
[----:B---3--:R-:W-:-:S02]  /*07f0*/  UIMAD UR32, UR12, UR10, UR33 ;  /* 0x0000000a0c2072a4 */ /* 0x008fc4000f8e0221 */
[----:B------:R-:W-:-:S09]  /*0800*/  UISETP.GT.AND UP0, UPT, UR23, UR20, UPT ;  /* 0x000000141700728c */ /* 0x000fd2000bf04270 */
[----:B------:R-:W-:Y:S05]  /*0810*/  BRA.U UP0, `(.L_x_1266) ;  /* 0x0000000d00347547 */ /* 0x000fea000b800000 */
[----:B------:R-:W1:Y:S01]  /*0820*/  LDCU.U8 UR4, c[0x0][0x549] ;  /* 0x0000a920ff0477ac */ /* 0x000e620008000000 */
[----:B------:R-:W2:Y:S01]  /*0830*/  S2R R6, SR_CTAID.X ;  /* 0x0000000000067919 */ /* 0x000ea20000002500 */
[----:B------:R-:W-:-:S11]  /*0840*/  UISETP.NE.AND UP0, UPT, UR21, -0x1, UPT ;  /* 0xffffffff1500788c */ /* 0x000fd6000bf05270 */
[----:B------:R-:W3:Y:S01]  /*0850*/  @!UP0 LDCU.64 UR8, c[0x0][0x400] ;  /* 0x00008000ff0887ac */ /* 0x000ee20008000a00 */
[----:B-1----:R-:W-:Y:S01]  /*0860*/  UISETP.NE.AND UP1, UPT, UR4, URZ, UPT ;  /* 0x000000ff0400728c */ /* 0x002fe2000bf25270 */
[----:B------:R-:W1:Y:S10]  /*0870*/  @UP0 LDCU.64 UR6, c[0x0][0x408] ;  /* 0x00008100ff0607ac */ /* 0x000e740008000a00 */
[----:B------:R-:W4:Y:S01]  /*0880*/  @UP1 LDCU.64 UR4, c[0x0][0x430] ;  /* 0x00008600ff0417ac */ /* 0x000f220008000a00 */
[----:B---3--:R-:W-:Y:S01]  /*0890*/  @!UP0 UIMAD.WIDE.U32 UR14, UR12, UR8, URZ ;  /* 0x000000080c0e82a5 */ /* 0x008fe2000f8e00ff */
[----:B------:R-:W-:-:S03]  /*08a0*/  @UP1 UMOV UR11, 0x1 ;  /* 0x00000001000b1882 */ /* 0x000fc60000000000 */
[----:B------:R-:W-:Y:S02]  /*08b0*/  @!UP0 UIMAD UR9, UR12, UR9, UR15 ;  /* 0x000000090c0982a4 */ /* 0x000fe4000f8e020f */
[----:B-1----:R-:W-:Y:S01]  /*08c0*/  @UP0 UIMAD.WIDE.U32 UR16, UR21, UR6, URZ ;  /* 0x00000006151002a5 */ /* 0x002fe2000f8e00ff */
[----:B------:R-:W1:Y:S03]  /*08d0*/  @UP1 LDCU UR6, c[0x0][0x430] ;  /* 0x00008600ff0617ac */ /* 0x000e660008000800 */
[----:B------:R-:W-:Y:S02]  /*08e0*/  @UP0 UIMAD UR9, UR21, UR7, UR17 ;  /* 0x00000007150902a4 */ /* 0x000fe4000f8e0211 */
[----:B----4-:R-:W-:Y:S01]  /*08f0*/  @UP1 UIMAD UR8, UR4, UR5, URZ ;  /* 0x00000005040812a4 */ /* 0x010fe2000f8e02ff */
[----:B------:R-:W3:Y:S01]  /*0900*/  LDCU.U8 UR7, c[0x0][0x548] ;  /* 0x0000a900ff0777ac */ /* 0x000ee20008000000 */
[----:B------:R-:W-:Y:S01]  /*0910*/  @UP0 UMOV UR14, UR16 ;  /* 0x00000010000e0c82 */ /* 0x000fe20008000000 */
[----:B--2---:R-:W-:Y:S09]  /*0920*/  BRA.U UP1, `(.L_x_1267) ;  /* 0x0000000101247547 */ /* 0x004ff2000b800000 */
[----:B---3--:R-:W-:-:S11]  /*0930*/  UISETP.NE.AND UP0, UPT, UR7, URZ, UPT ;  /* 0x000000ff0700728c */ /* 0x008fd6000bf05270 */
        /* <DEDUP_REMOVED lines=8> */
.L_x_1267:
[----:B------:R-:W2:Y:S01]  /*09c0*/  LDCU UR10, c[0x0][0x434] ;  /* 0x00008680ff0a77ac */ /* 0x000ea20008000800 */
[----:B------:R-:W-:Y:S01]  /*09d0*/  IMAD.SHL.U32 R13, R206, 0x8, RZ ;  /* 0x00000008ce0d7824 */ /* 0x000fe200078e00ff */
[----:B------:R-:W-:Y:S01]  /*09e0*/  SHF.R.U32.HI R206, RZ, 0x3, R206 ;  /* 0x00000003ffce7819 */ /* 0x000fe200000116ce */
[----:B------:R-:W-:Y:S01]  /*09f0*/  IMAD.MOV.U32 R207, RZ, RZ, RZ ;  /* 0x000000ffffcf7224 */ /* 0x000fe200078e00ff */
[----:B------:R-:W5:Y:S01]  /*0a00*/  LDCU.64 UR4, c[0x0][0x410] ;  /* 0x00008200ff0477ac */ /* 0x000f620008000a00 */
[----:B------:R-:W-:Y:S01]  /*0a10*/  BSSY.RECONVERGENT B0, `(.L_x_1268) ;  /* 0x0000034000007945 */ /* 0x000fe20003800200 */
[----:B------:R-:W-:Y:S01]  /*0a20*/  LOP3.LUT R13, R13, 0x38, RZ, 0xc0, !PT ;  /* 0x000000380d0d7812 */ /* 0x000fe200078ec0ff */
[C---:B------:R-:W-:Y:S01]  /*0a30*/  VIADD R12, R206.reuse, 0x10 ;  /* 0x00000010ce0c7836 */ /* 0x040fe20000000000 */
[----:B---3--:R-:W-:Y:S01]  /*0a40*/  UISETP.NE.AND UP1, UPT, UR7, URZ, !UP1 ;  /* 0x000000ff0700728c */ /* 0x008fe2000cf25270 */
[----:B------:R-:W-:Y:S01]  /*0a50*/  VIADD R14, R206, 0x20 ;  /* 0x00000020ce0e7836 */ /* 0x000fe20000000000 */
[C---:B------:R-:W-:Y:S01]  /*0a60*/  IADD3 R2, P0, PT, R13.reuse, UR14, RZ ;  /* 0x0000000e0d027c10 */ /* 0x040fe2000ff1e0ff */
[----:B------:R-:W-:Y:S01]  /*0a70*/  UIADD3 UR31, UPT, UPT, -UR27, UR31, URZ ;  /* 0x0000001f1b1f7290 */ /* 0x000fe2000fffe1ff */
[----:B------:R-:W-:Y:S01]  /*0a80*/  IMAD.WIDE.U32 R6, R6, 0x40, R206 ;  /* 0x0000004006067825 */ /* 0x000fe200078e00ce */
[----:B----4-:R-:W-:Y:S01]  /*0a90*/  UIMAD UR7, UR33, UR8, URZ ;  /* 0x00000008210772a4 */ /* 0x010fe2000f8e02ff */
[C---:B------:R-:W-:Y:S01]  /*0aa0*/  IADD3 R15, PT, PT, R206.reuse, 0x30, RZ ;  /* 0x00000030ce0f7810 */ /* 0x040fe20007ffe0ff */
[----:B------:R-:W-:Y:S01]  /*0ab0*/  UISETP.NE.AND UP0, UPT, UR21, -0x1, UPT ;  /* 0xffffffff1500788c */ /* 0x000fe2000bf05270 */
[----:B------:R-:W-:Y:S01]  /*0ac0*/  IMAD.X R3, RZ, RZ, UR9, P0 ;  /* 0x00000009ff037e24 */ /* 0x000fe200080e06ff */
[----:B------:R-:W-:Y:S01]  /*0ad0*/  ISETP.GE.AND P0, PT, R206, UR31, PT ;  /* 0x0000001fce007c0c */ /* 0x000fe2000bf06270 */
[----:B--2---:R-:W-:Y:S01]  /*0ae0*/  UIMAD UR8, UR12, UR10, URZ ;  /* 0x0000000a0c0872a4 */ /* 0x004fe2000f8e02ff */
[----:B------:R-:W-:Y:S01]  /*0af0*/  ISETP.GE.AND P2, PT, R12, UR31, PT ;  /* 0x0000001f0c007c0c */ /* 0x000fe2000bf46270 */
[----:B------:R-:W-:Y:S01]  /*0b00*/  @!UP1 UIMAD UR7, UR12, UR11, UR7 ;  /* 0x0000000b0c0792a4 */ /* 0x000fe2000f8e0207 */
[----:B------:R-:W-:Y:S01]  /*0b10*/  ISETP.GE.AND P1, PT, R14, UR31, PT ;  /* 0x0000001f0e007c0c */ /* 0x000fe2000bf26270 */
[----:B------:R-:W-:Y:S01]  /*0b20*/  USEL UR8, UR8, UR21, !UP0 ;  /* 0x0000001508087287 */ /* 0x000fe2000c000000 */
[----:B-----5:R-:W-:Y:S01]  /*0b30*/  IMAD.U32 R10, RZ, RZ, UR4 ;  /* 0x00000004ff0a7e24 */ /* 0x020fe2000f8e00ff */
[----:B-1----:R-:W-:Y:S01]  /*0b40*/  UIMAD UR27, UR27, UR6, URZ ;  /* 0x000000061b1b72a4 */ /* 0x002fe2000f8e02ff */
[----:B------:R-:W-:Y:S01]  /*0b50*/  MOV R8, UR5 ;  /* 0x0000000500087c02 */ /* 0x000fe20008000f00 */
[----:B------:R-:W-:Y:S01]  /*0b60*/  USHF.R.S32.HI UR4, URZ, 0x1f, UR8 ;  /* 0x0000001fff047899 */ /* 0x000fe20008011408 */
[----:B------:R-:W-:Y:S01]  /*0b70*/  IMAD.WIDE.U32 R10, R10, UR33, R2 ;  /* 0x000000210a0a7c25 */ /* 0x000fe2000f8e0002 */
[----:B------:R-:W-:Y:S01]  /*0b80*/  USEL UR8, UR8, URZ, UP1 ;  /* 0x000000ff08087287 */ /* 0x000fe20008800000 */
[C---:B------:R-:W-:Y:S01]  /*0b90*/  LOP3.LUT R18, R13.reuse, 0x40, RZ, 0xfc, !PT ;  /* 0x000000400d127812 */ /* 0x040fe200078efcff */
[----:B------:R-:W-:Y:S01]  /*0ba0*/  USHF.R.S32.HI UR5, URZ, 0x1f, UR7 ;  /* 0x0000001fff057899 */ /* 0x000fe20008011407 */
[----:B------:R-:W-:Y:S01]  /*0bb0*/  IMAD R9, R8, UR33, R11 ;  /* 0x0000002108097c24 */ /* 0x000fe2000f8e020b */
[----:B------:R-:W-:Y:S01]  /*0bc0*/  USEL UR4, UR4, URZ, UP1 ;  /* 0x000000ff04047287 */ /* 0x000fe20008800000 */
        /* <DEDUP_REMOVED lines=24> */
.L_x_1269:
[----:B------:R-:W-:Y:S05]  /*0d50*/  BSYNC.RECONVERGENT B0 ;  /* 0x0000000000007941 */ /* 0x000fea0003800200 */
.L_x_1268:
        /* <DEDUP_REMOVED lines=24> */
.L_x_1271:
[----:B------:R-:W-:Y:S05]  /*0ee0*/  BSYNC.RECONVERGENT B0 ;  /* 0x0000000000007941 */ /* 0x000fea0003800200 */
.L_x_1270:
        /* <DEDUP_REMOVED lines=24> */
.L_x_1273:
[----:B------:R-:W-:Y:S05]  /*1070*/  BSYNC.RECONVERGENT B0 ;  /* 0x0000000000007941 */ /* 0x000fea0003800200 */
.L_x_1272:
        /* <DEDUP_REMOVED lines=27> */
.L_x_1275:
[----:B------:R-:W-:Y:S05]  /*1230*/  BSYNC.RECONVERGENT B0 ;  /* 0x0000000000007941 */ /* 0x000fea0003800200 */
.L_x_1274:
        /* <DEDUP_REMOVED lines=10> */
.L_x_1277:
[----:B------:R-:W-:Y:S05]  /*12e0*/  BSYNC.RECONVERGENT B0 ;  /* 0x0000000000007941 */ /* 0x000fea0003800200 */
.L_x_1276:
        /* <DEDUP_REMOVED lines=10> */
.L_x_1279:
[----:B------:R-:W-:Y:S05]  /*1390*/  BSYNC.RECONVERGENT B0 ;  /* 0x0000000000007941 */ /* 0x000fea0003800200 */
.L_x_1278:
        /* <DEDUP_REMOVED lines=10> */
.L_x_1281:
[----:B------:R-:W-:Y:S05]  /*1440*/  BSYNC.RECONVERGENT B0 ;  /* 0x0000000000007941 */ /* 0x000fea0003800200 */
.L_x_1280:
        /* <DEDUP_REMOVED lines=10> */
.L_x_1266:
[----:B------:R-:W-:Y:S02]  /*14f0*/  UISETP.NE.AND UP0, UPT, UR21, -0x1, UPT ;  /* 0xffffffff1500788c */ /* 0x000fe4000bf05270 */
[----:B------:R-:W-:Y:S02]  /*1500*/  UISETP.NE.AND UP1, UPT, UR14, -0x1, UPT ;  /* 0xffffffff0e00788c */ /* 0x000fe4000bf25270 */
[----:B------:R-:W-:-:S07]  /*1510*/  UIADD3 UR22, UPT, UPT, UR23, -0x1, URZ ;  /* 0xffffffff17167890 */ /* 0x000fce000fffe0ff */
        /* <DEDUP_REMOVED lines=19> */
.L_x_1282:
[----:B------:R-:W1:Y:S01]  /*1650*/  LDCU.64 UR10, c[0x0][0x3b8] ;  /* 0x00007700ff0a77ac */ /* 0x000e620008000a00 */
[----:B------:R-:W-:-:S04]  /*1660*/  UIADD3 UR6, UPT, UPT, UR13, UR14, URZ ;  /* 0x0000000e0d067290 */ /* 0x000fc8000fffe0ff */
[----:B-1----:R-:W-:Y:S02]  /*1670*/  UIMAD.WIDE.U32 UR16, UR6, UR10, URZ ;  /* 0x0000000a061072a5 */ /* 0x002fe4000f8e00ff */
[----:B------:R-:W-:-:S04]  /*1680*/  UIMAD UR6, UR6, UR11, URZ ;  /* 0x0000000b060672a4 */ /* 0x000fc8000f8e02ff */
[----:B------:R-:W-:Y:S02]  /*1690*/  UIADD3 UR6, UPT, UPT, UR17, UR6, URZ ;  /* 0x0000000611067290 */ /* 0x000fe4000fffe0ff */
.L_x_1283:
[----:B------:R-:W1:Y:S01]  /*16a0*/  LDC R5, c[0x0][0x3e8] ;  /* 0x0000fa00ff057b82 */ /* 0x000e620000000800 */
[----:B------:R-:W2:Y:S01]  /*16b0*/  S2R R6, SR_CTAID.Z ;  /* 0x0000000000067919 */ /* 0x000ea20000002700 */
[----:B------:R-:W3:Y:S01]  /*16c0*/  LDCU UR4, c[0x0][0x444] ;  /* 0x00008880ff0477ac */ /* 0x000ee20008000800 */
[----:B------:R-:W-:Y:S01]  /*16d0*/  LOP3.LUT R104, R206, 0x1f, RZ, 0xc0, !PT ;  /* 0x0000001fce687812 */ /* 0x000fe200078ec0ff */
[----:B------:R-:W4:Y:S01]  /*16e0*/  LDCU UR25, c[0x0][0x448] ;  /* 0x00008900ff1977ac */ /* 0x000f220008000800 */
[----:B------:R-:W-:Y:S02]  /*16f0*/  USHF.L.U32 UR37, UR22, 0x6, URZ ;  /* 0x0000000616257899 */ /* 0x000fe400080006ff */
        /* <DEDUP_REMOVED lines=8> */
[----:B-1----:R-:W-:Y:S02]  /*1780*/  IMAD.MOV R0, RZ, RZ, -R3 ;  /* 0x000000ffff007224 */ /* 0x002fe400078e0a03 */
[----:B------:R-:W-:Y:S02]  /*1790*/  IMAD.MOV.U32 R2, RZ, RZ, RZ ;  /* 0x000000ffff027224 */ /* 0x000fe400078e00ff */
[----:B------:R-:W-:-:S04]  /*17a0*/  IMAD R0, R0, R4, RZ ;  /* 0x0000000400007224 */ /* 0x000fc800078e02ff */
[----:B------:R-:W-:Y:S01]  /*17b0*/  IMAD.HI.U32 R0, R3, R0, R2 ;  /* 0x0000000003007227 */ /* 0x000fe200078e0002 */
[----:B------:R-:W-:-:S05]  /*17c0*/  MOV R3, R6 ;  /* 0x0000000600037202 */ /* 0x000fca0000000f00 */
[----:B------:R-:W-:-:S04]  /*17d0*/  IMAD.HI.U32 R0, R0, R3, RZ ;  /* 0x0000000300007227 */ /* 0x000fc800078e00ff */
[----:B------:R-:W-:-:S04]  /*17e0*/  IMAD.MOV R2, RZ, RZ, -R0 ;  /* 0x000000ffff027224 */ /* 0x000fc800078e0a00 */
        /* <DEDUP_REMOVED lines=23> */
.L_x_1284:
[----:B------:R-:W1:Y:S01]  /*1960*/  LDCU.64 UR8, c[0x0][0x3c0] ;  /* 0x00007800ff0877ac */ /* 0x000e620008000a00 */
[----:B------:R-:W-:-:S04]  /*1970*/  UIADD3 UR13, UPT, UPT, UR13, UR14, URZ ;  /* 0x0000000e0d0d7290 */ /* 0x000fc8000fffe0ff */
[----:B-1----:R-:W-:Y:S02]  /*1980*/  UIMAD.WIDE.U32 UR4, UR13, UR8, URZ ;  /* 0x000000080d0472a5 */ /* 0x002fe4000f8e00ff */
[----:B------:R-:W-:-:S04]  /*1990*/  UIMAD UR12, UR13, UR9, URZ ;  /* 0x000000090d0c72a4 */ /* 0x000fc8000f8e02ff */
[----:B------:R-:W-:-:S12]  /*19a0*/  UIADD3 UR12, UPT, UPT, UR5, UR12, URZ ;  /* 0x0000000c050c7290 */ /* 0x000fd8000fffe0ff */
.L_x_1285:
[----:B------:R-:W1:Y:S01]  /*19b0*/  S2R R7, SR_CTAID.X ;  /* 0x0000000000077919 */ /* 0x000e620000002500 */
[C---:B------:R-:W-:Y:S01]  /*19c0*/  IMAD.SHL.U32 R8, R206.reuse, 0x8, RZ ;  /* 0x00000008ce087824 */ /* 0x040fe200078e00ff */
[--C-:B------:R-:W-:Y:S01]  /*19d0*/  SHF.R.U32.HI R204, RZ, 0x1, R206.reuse ;  /* 0x00000001ffcc7819 */ /* 0x100fe200000116ce */
[----:B------:R-:W-:Y:S01]  /*19e0*/  IMAD.SHL.U32 R12, R206, 0x2, RZ ;  /* 0x00000002ce0c7824 */ /* 0x000fe200078e00ff */
[--C-:B------:R-:W-:Y:S01]  /*19f0*/  SHF.R.U32.HI R2, RZ, 0x3, R206.reuse ;  /* 0x00000003ff027819 */ /* 0x100fe200000116ce */
[----:B------:R-:W2:Y:S01]  /*1a00*/  LDCU.64 UR14, c[0x0][0x418] ;  /* 0x00008300ff0e77ac */ /* 0x000ea20008000a00 */
[C---:B------:R-:W-:Y:S01]  /*1a10*/  LOP3.LUT R202, R8.reuse, 0x38, RZ, 0xc0, !PT ;  /* 0x0000003808ca7812 */ /* 0x040fe200078ec0ff */
[----:B------:R-:W-:Y:S01]  /*1a20*/  IMAD.MOV.U32 R3, RZ, RZ, RZ ;  /* 0x000000ffff037224 */ /* 0x000fe200078e00ff */
[----:B------:R-:W-:Y:S01]  /*1a30*/  LOP3.LUT R6, R8, 0x1f8, RZ, 0xc0, !PT ;  /* 0x000001f808067812 */ /* 0x000fe200078ec0ff */
[----:B------:R3:W-:Y:S01]  /*1a40*/  STL [R1+0x70], R8 ;  /* 0x0000700801007387 */ /* 0x0007e20000100800 */
[----:B------:R-:W-:Y:S01]  /*1a50*/  IADD3 R4, P0, PT, R202, UR16, RZ ;  /* 0x00000010ca047c10 */ /* 0x000fe2000ff1e0ff */
[----:B------:R-:W4:Y:S01]  /*1a60*/  LDCU.64 UR18, c[0x0][0x388] ;  /* 0x00007100ff1277ac */ /* 0x000f220008000a00 */
[----:B------:R-:W-:Y:S01]  /*1a70*/  LOP3.LUT R10, R6, 0x38, R206, 0x78, !PT ;  /* 0x00000038060a7812 */ /* 0x000fe200078e78ce */
[----:B------:R5:W-:Y:S01]  /*1a80*/  STL [R1+0x88], R12 ;  /* 0x0000880c01007387 */ /* 0x000be20000100800 */
[----:B------:R-:W-:Y:S01]  /*1a90*/  LOP3.LUT R11, R8, 0x1e00, RZ, 0xc0, !PT ;  /* 0x00001e00080b7812 */ /* 0x000fe200078ec0ff */
[----:B------:R-:W-:Y:S01]  /*1aa0*/  IMAD.X R5, RZ, RZ, UR6, P0 ;  /* 0x00000006ff057e24 */ /* 0x000fe200080e06ff */
[----:B------:R-:W-:Y:S01]  /*1ab0*/  IADD3 R6, P0, PT, R202, UR4, RZ ;  /* 0x00000004ca067c10 */ /* 0x000fe2000ff1e0ff */
[----:B------:R-:W2:Y:S01]  /*1ac0*/  LDCU.128 UR4, c[0x0][0x3d0] ;  /* 0x00007a00ff0477ac */ /* 0x000ea20008000c00 */
[----:B------:R-:W-:Y:S01]  /*1ad0*/  LOP3.LUT R211, R10, R11, RZ, 0xfc, !PT ;  /* 0x0000000b0ad37212 */ /* 0x000fe200078efcff */
[----:B------:R-:W4:Y:S01]  /*1ae0*/  S2UR UR39, SR_CgaCtaId ;  /* 0x00000000002779c3 */ /* 0x000f220000008800 */
[----:B------:R-:W-:Y:S01]  /*1af0*/  LOP3.LUT R10, R204, 0x30, RZ, 0xc0, !PT ;  /* 0x00000030cc0a7812 */ /* 0x000fe200078ec0ff */
[----:B------:R-:W4:Y:S01]  /*1b00*/  LDCU.64 UR16, c[0x0][0x390] ;  /* 0x00007200ff1077ac */ /* 0x000f220008000a00 */
[----:B------:R-:W-:Y:S01]  /*1b10*/  LOP3.LUT R112, R12, 0x6, RZ, 0xc0, !PT ;  /* 0x000000060c707812 */ /* 0x000fe200078ec0ff */
[----:B------:R-:W-:Y:S01]  /*1b20*/  BSSY.RECONVERGENT B0, `(.L_x_1286) ;  /* 0x000005a000007945 */ /* 0x000fe20003800200 */
[----:B------:R-:W-:Y:S01]  /*1b30*/  LEA.HI R11, R104, R10, RZ, 0x1e ;  /* 0x0000000a680b7211 */ /* 0x000fe200078ff0ff */
[----:B------:R-:W-:Y:S01]  /*1b40*/  USHF.R.S32.HI UR40, URZ, 0x1f, UR37 ;  /* 0x0000001fff287899 */ /* 0x000fe20008011425 */
[----:B------:R-:W-:Y:S01]  /*1b50*/  SHF.R.S32.HI R10, RZ, 0x1f, R0 ;  /* 0x0000001fff0a7819 */ /* 0x000fe20000011400 */
[----:B------:R4:W-:Y:S01]  /*1b60*/  STL [R1+0x84], R112 ;  /* 0x0000847001007387 */ /* 0x0009e20000100800 */
[C---:B------:R-:W-:Y:S01]  /*1b70*/  LOP3.LUT R111, R202.reuse, 0x40, RZ, 0xfc, !PT ;  /* 0x00000040ca6f7812 */ /* 0x040fe200078efcff */
[----:B------:R-:W-:Y:S01]  /*1b80*/  IMAD R11, R11, UR25, R112 ;  /* 0x000000190b0b7c24 */ /* 0x000fe2000f8e0270 */
[----:B------:R-:W-:-:S02]  /*1b90*/  LOP3.LUT R110, R202, 0x80, RZ, 0xfc, !PT ;  /* 0x00000080ca6e7812 */ /* 0x000fc400078efcff */
[----:B------:R-:W-:Y:S01]  /*1ba0*/  LOP3.LUT R109, R202, 0xc0, RZ, 0xfc, !PT ;  /* 0x000000c0ca6d7812 */ /* 0x000fe200078efcff */
[----:B---3--:R-:W-:-:S04]  /*1bb0*/  IMAD.WIDE.U32 R8, R2, UR10, R4 ;  /* 0x0000000a02087c25 */ /* 0x008fc8000f8e0004 */
[----:B-1----:R-:W-:-:S04]  /*1bc0*/  IMAD.WIDE.U32 R4, R7, 0x40, R2 ;  /* 0x0000004007047825 */ /* 0x002fc800078e0002 */
[----:B------:R-:W-:Y:S01]  /*1bd0*/  IMAD.X R7, RZ, RZ, UR12, P0 ;  /* 0x0000000cff077e24 */ /* 0x000fe200080e06ff */
[----:B-----5:R-:W-:Y:S01]  /*1be0*/  IADD3 R12, P0, PT, R202, UR38, RZ ;  /* 0x00000026ca0c7c10 */ /* 0x020fe2000ff1e0ff */
[----:B--2---:R-:W-:Y:S01]  /*1bf0*/  IMAD R14, R10, UR4, RZ ;  /* 0x000000040a0e7c24 */ /* 0x004fe2000f8e02ff */
[----:B------:R-:W1:Y:S01]  /*1c00*/  LDCU.64 UR12, c[0x0][0x3c8] ;  /* 0x00007900ff0c77ac */ /* 0x000e620008000a00 */
[----:B------:R-:W-:-:S04]  /*1c10*/  IMAD.WIDE.U32 R6, R2, UR8, R6 ;  /* 0x0000000802067c25 */ /* 0x000fc8000f8e0006 */
[----:B------:R-:W-:Y:S01]  /*1c20*/  IMAD R13, R10, UR6, RZ ;  /* 0x000000060a0d7c24 */ /* 0x000fe2000f8e02ff */
[C---:B------:R-:W-:Y:S01]  /*1c30*/  IADD3 R10, P1, PT, R11.reuse, UR37, RZ ;  /* 0x000000250b0a7c10 */ /* 0x040fe2000ff3e0ff */
[C---:B------:R-:W-:Y:S02]  /*1c40*/  IMAD R9, R2.reuse, UR11, R9 ;  /* 0x0000000b02097c24 */ /* 0x040fe4000f8e0209 */
[----:B------:R-:W-:Y:S01]  /*1c50*/  IMAD R7, R2, UR9, R7 ;  /* 0x0000000902077c24 */ /* 0x000fe2000f8e0207 */
[----:B------:R-:W-:Y:S01]  /*1c60*/  LEA.HI.X.SX32 R11, R11, UR40, 0x1, P1 ;  /* 0x000000280b0b7c11 */ /* 0x000fe200088f0eff */
[C---:B------:R-:W-:Y:S01]  /*1c70*/  IMAD R16, R0.reuse, UR5, R14 ;  /* 0x0000000500107c24 */ /* 0x040fe2000f8e020e */
[----:B------:R-:W-:Y:S01]  /*1c80*/  UMOV UR5, 0x400 ;  /* 0x0000040000057882 */ /* 0x000fe20000000000 */
[----:B------:R-:W-:Y:S01]  /*1c90*/  IMAD R14, R0, UR7, R13 ;  /* 0x00000007000e7c24 */ /* 0x000fe2000f8e020d */
[----:B----4-:R-:W-:Y:S01]  /*1ca0*/  ULEA UR5, UR39, UR5, 0x18 ;  /* 0x0000000527057291 */ /* 0x010fe2000f8ec0ff */
[----:B------:R-:W-:Y:S01]  /*1cb0*/  IMAD.X R13, RZ, RZ, UR36, P0 ;  /* 0x00000024ff0d7e24 */ /* 0x000fe200080e06ff */
[----:B------:R-:W-:Y:S01]  /*1cc0*/  LEA R200, P0, R10, UR14, 0x1 ;  /* 0x0000000e0ac87c11 */ /* 0x000fe2000f8008ff */
[----:B------:R-:W-:Y:S01]  /*1cd0*/  IMAD.WIDE.U32 R8, R0, UR4, R8 ;  /* 0x0000000400087c25 */ /* 0x000fe2000f8e0008 */
[----:B------:R-:W-:-:S02]  /*1ce0*/  UIADD3 UR14, UPT, UPT, -UR27, UR31, URZ ;  /* 0x0000001f1b0e7290 */ /* 0x000fc4000fffe1ff */
[----:B------:R-:W-:Y:S01]  /*1cf0*/  LEA.HI.X R201, R10, UR15, R11, 0x1, P0 ;  /* 0x0000000f0ac97c11 */ /* 0x000fe200080f0c0b */
[----:B------:R-:W-:Y:S01]  /*1d00*/  IMAD.WIDE.U32 R6, R0, UR6, R6 ;  /* 0x0000000600067c25 */ /* 0x000fe2000f8e0006 */
[----:B------:R-:W-:Y:S01]  /*1d10*/  LEA R108, P1, R8, UR18, 0x1 ;  /* 0x00000012086c7c11 */ /* 0x000fe2000f8208ff */
[----:B------:R-:W-:Y:S01]  /*1d20*/  UIMAD UR4, UR22, -0x40, UR30 ;  /* 0xffffffc0160478a4 */ /* 0x000fe2000f8e021e */
[----:B------:R-:W-:Y:S01]  /*1d30*/  LEA R211, R211, UR5, 0x1 ;  /* 0x00000005d3d37c11 */ /* 0x000fe2000f8e08ff */
[----:B------:R-:W-:Y:S01]  /*1d40*/  IMAD.IADD R0, R9, 0x1, R16 ;  /* 0x0000000109007824 */ /* 0x000fe200078e0210 */
[----:B------:R-:W-:Y:S01]  /*1d50*/  LEA R22, P0, R6, UR16, 0x1 ;  /* 0x0000001006167c11 */ /* 0x000fe2000f8008ff */
[----:B------:R-:W-:Y:S01]  /*1d60*/  IMAD.IADD R7, R7, 0x1, R14 ;  /* 0x0000000107077824 */ /* 0x000fe200078e020e */
[----:B------:R2:W-:Y:S01]  /*1d70*/  STL [R1+0x54], R108 ;  /* 0x0000546c01007387 */ /* 0x0005e20000100800 */
[----:B-1----:R-:W-:Y:S01]  /*1d80*/  IMAD.U32 R15, RZ, RZ, UR12 ;  /* 0x0000000cff0f7e24 */ /* 0x002fe2000f8e00ff */
[----:B------:R-:W-:Y:S01]  /*1d90*/  LEA.HI.X R107, R8, UR19, R0, 0x1, P1 ;  /* 0x00000013086b7c11 */ /* 0x000fe200088f0c00 */
[----:B------:R-:W-:Y:S01]  /*1da0*/  IMAD.U32 R8, RZ, RZ, UR13 ;  /* 0x0000000dff087e24 */ /* 0x000fe2000f8e00ff */
[----:B------:R-:W-:Y:S01]  /*1db0*/  LEA.HI.X R19, R6, UR17, R7, 0x1, P0 ;  /* 0x0000001106137c11 */ /* 0x000fe200080f0c07 */
[----:B------:R2:W-:Y:S01]  /*1dc0*/  STL [R1+0x5c], R22 ;  /* 0x00005c1601007387 */ /* 0x0005e20000100800 */
[C---:B------:R-:W-:Y:S01]  /*1dd0*/  ISETP.GE.AND P1, PT, R2.reuse, UR14, PT ;  /* 0x0000000e02007c0c */ /* 0x040fe2000bf26270 */
[----:B------:R-:W-:Y:S01]  /*1de0*/  IMAD.WIDE.U32 R12, R15, UR33, R12 ;  /* 0x000000210f0c7c25 */ /* 0x000fe2000f8e000c */
[C---:B------:R-:W-:Y:S01]  /*1df0*/  ISETP.GE.AND P6, PT, R2.reuse, UR4, PT ;  /* 0x0000000402007c0c */ /* 0x040fe2000bfc6270 */
[----:B------:R2:W-:Y:S02]  /*1e00*/  STL [R1+0x50], R107 ;  /* 0x0000506b01007387 */ /* 0x0005e40000100800 */
[----:B------:R-:W-:-:S02]  /*1e10*/  VIADD R14, R2, 0x10 ;  /* 0x00000010020e7836 */ /* 0x000fc40000000000 */
[----:B------:R2:W-:Y:S01]  /*1e20*/  STL [R1+0x58], R19 ;  /* 0x0000581301007387 */ /* 0x0005e20000100800 */
[----:B------:R-:W-:Y:S02]  /*1e30*/  IMAD R9, R8, UR33, R13 ;  /* 0x0000002108097c24 */ /* 0x000fe4000f8e020d */
[----:B------:R-:W-:Y:S01]  /*1e40*/  ISETP.GE.AND P0, PT, R14, UR14, PT ;  /* 0x0000000e0e007c0c */ /* 0x000fe2000bf06270 */
[----:B------:R2:W-:Y:S01]  /*1e50*/  STL [R1+0x78], R111 ;  /* 0x0000786f01007387 */ /* 0x0005e20000100800 */
[----:B------:R-:W-:-:S03]  /*1e60*/  VIADD R15, R2, 0x20 ;  /* 0x00000020020f7836 */ /* 0x000fc60000000000 */
[----:B------:R2:W-:Y:S04]  /*1e70*/  STL [R1+0x74], R110 ;  /* 0x0000746e01007387 */ /* 0x0005e80000100800 */
[----:B------:R2:W-:Y:S01]  /*1e80*/  STL [R1+0x7c], R109 ;  /* 0x00007c6d01007387 */ /* 0x0005e20000100800 */
[----:B------:R-:W-:Y:S05]  /*1e90*/  @P1 BRA `(.L_x_1287) ;  /* 0x0000000000881947 */ /* 0x000fea0003800000 */
        /* <DEDUP_REMOVED lines=34> */
.L_x_1287:
[----:B------:R-:W-:Y:S05]  /*20c0*/  BSYNC.RECONVERGENT B0 ;  /* 0x0000000000007941 */ /* 0x000fea0003800200 */
.L_x_1286:
        /* <DEDUP_REMOVED lines=42> */
.L_x_1289:
[----:B------:R-:W-:Y:S05]  /*2370*/  BSYNC.RECONVERGENT B0 ;  /* 0x0000000000007941 */ /* 0x000fea0003800200 */
.L_x_1288:
[----:B------:R-:W-:Y:S01]  /*2380*/  USHF.L.U32 UR16, UR10, 0x6, URZ ;  /* 0x000000060a107899 */ /* 0x000fe200080006ff */
[----:B------:R-:W-:Y:S01]  /*2390*/  BSSY.RECONVERGENT B0, `(.L_x_1290) ;  /* 0x0000028000007945 */ /* 0x000fe20003800200 */
[----:B------:R-:W-:-:S03]  /*23a0*/  ISETP.GE.AND P0, PT, R10, UR14, PT ;  /* 0x0000000e0a007c0c */ /* 0x000fc6000bf06270 */
[----:B------:R-:W-:Y:S10]  /*23b0*/  @P1 BRA `(.L_x_1291) ;  /* 0x0000000000941947 */ /* 0x000ff40003800000 */
[----:B------:R-:W4:Y:S01]  /*23c0*/  LDCU.64 UR12, c[0x0][0x3b0] ;  /* 0x00007600ff0c77ac */ /* 0x000f220008000a00 */
[----:B------:R-:W-:Y:S01]  /*23d0*/  IADD3 R0, P1, PT, R4, 0x20, RZ ;  /* 0x0000002004007810 */ /* 0x000fe20007f3e0ff */
[----:B-1----:R-:W-:Y:S01]  /*23e0*/  IMAD.MOV.U32 R6, RZ, RZ, R12 ;  /* 0x000000ffff067224 */ /* 0x002fe200078e000c */
[----:B------:R-:W1:Y:S01]  /*23f0*/  LDCU UR17, c[0x0][0x440] ;  /* 0x00008800ff1177ac */ /* 0x000e620008000800 */
[----:B------:R-:W-:Y:S02]  /*2400*/  IMAD.MOV.U32 R7, RZ, RZ, R9 ;  /* 0x000000ffff077224 */ /* 0x000fe400078e0009 */
[----:B---3--:R-:W-:Y:S01]  /*2410*/  IMAD.X R2, RZ, RZ, R5, P1 ;  /* 0x000000ffff027224 */ /* 0x008fe200008e0605 */
        /* <DEDUP_REMOVED lines=31> */
.L_x_1291:
[----:B------:R-:W-:Y:S05]  /*2610*/  BSYNC.RECONVERGENT B0 ;  /* 0x0000000000007941 */ /* 0x000fea0003800200 */
.L_x_1290:
[----:B------:R-:W-:Y:S01]  /*2620*/  UIMAD.WIDE.U32 UR18, UR16, UR22, URZ ;  /* 0x00000016101272a5 */ /* 0x000fe2000f8e00ff */
[----:B------:R-:W-:Y:S01]  /*2630*/  BSSY.RECONVERGENT B0, `(.L_x_1292) ;  /* 0x0000027000007945 */ /* 0x000fe20003800200 */
[----:B------:R-:W-:-:S03]  /*2640*/  ISETP.GE.AND P1, PT, R14, UR4, PT ;  /* 0x000000040e007c0c */ /* 0x000fc6000bf26270 */
[----:B------:R-:W-:Y:S10]  /*2650*/  @P0 BRA `(.L_x_1293) ;  /* 0x0000000000900947 */ /* 0x000ff40003800000 */
[----:B------:R-:W5:Y:S01]  /*2660*/  LDCU.64 UR12, c[0x0][0x3b0] ;  /* 0x00007600ff0c77ac */ /* 0x000f620008000a00 */
[----:B------:R-:W-:Y:S01]  /*2670*/  IADD3 R0, P0, PT, R4, 0x30, RZ ;  /* 0x0000003004007810 */ /* 0x000fe20007f1e0ff */
[----:B------:R-:W-:Y:S01]  /*2680*/  IMAD.MOV.U32 R8, RZ, RZ, R12 ;  /* 0x000000ffff087224 */ /* 0x000fe200078e000c */
[----:B------:R-:W1:Y:S03]  /*2690*/  LDCU UR17, c[0x0][0x440] ;  /* 0x00008800ff1177ac */ /* 0x000e660008000800 */
[----:B------:R-:W-:Y:S01]  /*26a0*/  IMAD.X R4, RZ, RZ, R5, P0 ;  /* 0x000000ffff047224 */ /* 0x000fe200000e0605 */
[----:B------:R-:W3:Y:S03]  /*26b0*/  LDCU.64 UR6, c[0x0][0x380] ;  /* 0x00007000ff0677ac */ /* 0x000ee60008000a00 */
[----:B-----5:R-:W-:-:S02]  /*26c0*/  IMAD R4, R4, UR12, RZ ;  /* 0x0000000c04047c24 */ /* 0x020fc4000f8e02ff */
[----:B------:R-:W-:Y:S01]  /*26d0*/  IMAD.WIDE.U32 R8, R0, UR12, R8 ;  /* 0x0000000c00087c25 */ /* 0x000fe2000f8e0008 */
[----:B-1----:R-:W-:-:S03]  /*26e0*/  ISETP.GE.AND P4, PT, R202, UR17, PT ;  /* 0x00000011ca007c0c */ /* 0x002fc6000bf86270 */
[----:B------:R-:W-:Y:S01]  /*26f0*/  IMAD R0, R0, UR13, R4 ;  /* 0x0000000d00007c24 */ /* 0x000fe2000f8e0204 */
[----:B------:R-:W-:Y:S02]  /*2700*/  ISETP.GE.AND P3, PT, R111, UR17, PT ;  /* 0x000000116f007c0c */ /* 0x000fe4000bf66270 */
[----:B---34-:R-:W-:Y:S01]  /*2710*/  LEA R2, P5, R8, UR6, 0x1 ;  /* 0x0000000608027c11 */ /* 0x018fe2000f8a08ff */
        /* <DEDUP_REMOVED lines=24> */
.L_x_1293:
[----:B------:R-:W-:Y:S05]  /*28a0*/  BSYNC.RECONVERGENT B0 ;  /* 0x0000000000007941 */ /* 0x000fea0003800200 */
.L_x_1292:
        /* <DEDUP_REMOVED lines=8> */
[----:B-1-34-:R-:W-:-:S04]  /*2930*/  LEA R2, P5, R4, R108, 0x1 ;  /* 0x0000006c04027211 */ /* 0x01afc800078a08ff */
        /* <DEDUP_REMOVED lines=25> */
.L_x_1295:
[----:B------:R-:W-:Y:S05]  /*2ad0*/  BSYNC.RECONVERGENT B0 ;  /* 0x0000000000007941 */ /* 0x000fea0003800200 */
.L_x_1294:
        /* <DEDUP_REMOVED lines=10> */
[----:B-1-34-:R-:W-:Y:S01]  /*2b80*/  IMAD.U32 R3, RZ, RZ, UR12 ;  /* 0x0000000cff037e24 */ /* 0x01afe2000f8e00ff */
        /* <DEDUP_REMOVED lines=26> */
.L_x_1297:
[----:B------:R-:W-:Y:S05]  /*2d30*/  BSYNC.RECONVERGENT B0 ;  /* 0x0000000000007941 */ /* 0x000fea0003800200 */
.L_x_1296:
        /* <DEDUP_REMOVED lines=11> */
[----:B-1-34-:R-:W-:Y:S01]  /*2df0*/  IMAD.U32 R3, RZ, RZ, UR12 ;  /* 0x0000000cff037e24 */ /* 0x01afe2000f8e00ff */
        /* <DEDUP_REMOVED lines=25> */
.L_x_1299:
[----:B------:R-:W-:Y:S05]  /*2f90*/  BSYNC.RECONVERGENT B0 ;  /* 0x0000000000007941 */ /* 0x000fea0003800200 */
.L_x_1298:
        /* <DEDUP_REMOVED lines=13> */
[----:B-1-34-:R-:W-:Y:S02]  /*3070*/  LEA R2, P4, R4, R108, 0x1 ;  /* 0x0000006c04027211 */ /* 0x01afe400078808ff */
        /* <DEDUP_REMOVED lines=23> */
.L_x_1301:
[----:B------:R-:W-:Y:S05]  /*31f0*/  BSYNC.RECONVERGENT B0 ;  /* 0x0000000000007941 */ /* 0x000fea0003800200 */
.L_x_1300:
[C---:B------:R-:W-:Y:S01]  /*3200*/  IMAD.SHL.U32 R106, R206.reuse, 0x40, RZ ;  /* 0x00000040ce6a7824 */ /* 0x040fe200078e00ff */
[----:B------:R-:W5:Y:S01]  /*3210*/  S2R R101, SR_CTAID.X ;  /* 0x0000000000657919 */ /* 0x000f620000002500 */
[----:B------:R-:W-:Y:S01]  /*3220*/  IMAD.SHL.U32 R205, R206, 0x20, RZ ;  /* 0x00000020cecd7824 */ /* 0x000fe200078e00ff */
[----:B------:R-:W-:Y:S01]  /*3230*/  LOP3.LUT R0, R204, 0x8, RZ, 0xc0, !PT ;  /* 0x00000008cc007812 */ /* 0x000fe200078ec0ff */
[----:B------:R-:W-:Y:S01]  /*3240*/  USHF.L.U32 UR32, UR32, 0x5, URZ ;  /* 0x0000000520207899 */ /* 0x000fe200080006ff */
[--C-:B-1----:R-:W-:Y:S01]  /*3250*/  LOP3.LUT R7, R202, 0x1c0, R106.reuse, 0xf8, !PT ;  /* 0x000001c0ca077812 */ /* 0x102fe200078ef86a */
[----:B------:R-:W0:Y:S01]  /*3260*/  LDGDEPBAR ;  /* 0x00000000000079af */ /* 0x000e220000000000 */
[----:B------:R-:W-:Y:S01]  /*3270*/  LOP3.LUT R205, R205, 0x7c00, RZ, 0xc0, !PT ;  /* 0x00007c00cdcd7812 */ /* 0x000fe200078ec0ff */
[----:B------:R-:W-:Y:S01]  /*3280*/  UIMAD.WIDE.U32 UR18, UR37, UR22, URZ ;  /* 0x00000016251272a5 */ /* 0x000fe2000f8e00ff */
[----:B------:R-:W-:Y:S01]  /*3290*/  LOP3.LUT R105, R7, R0, RZ, 0x3c, !PT ;  /* 0x0000000007697212 */ /* 0x000fe200078e3cff */
[----:B------:R1:W-:Y:S01]  /*32a0*/  STL [R1+0xe8], R7 ;  /* 0x0000e80701007387 */ /* 0x0003e20000100800 */
[----:B------:R-:W-:Y:S01]  /*32b0*/  LOP3.LUT R6, R205, 0x200, R106, 0xf8, !PT ;  /* 0x00000200cd067812 */ /* 0x000fe200078ef86a */
[----:B------:R-:W-:Y:S01]  /*32c0*/  UIMAD UR7, UR36, UR22, URZ ;  /* 0x00000016240772a4 */ /* 0x000fe2000f8e02ff */
[----:B------:R-:W-:Y:S01]  /*32d0*/  IADD3 R104, P1, P0, R17, UR32, R104 ;  /* 0x0000002011687c10 */ /* 0x000fe2000f83e068 */
[----:B------:R1:W-:Y:S01]  /*32e0*/  STL [R1+0xac], R105 ;  /* 0x0000ac6901007387 */ /* 0x0003e20000100800 */
[----:B------:R-:W-:Y:S01]  /*32f0*/  USHF.R.S32.HI UR32, URZ, 0x1f, UR32 ;  /* 0x0000001fff207899 */ /* 0x000fe20008011420 */
[----:B---34-:R-:W-:Y:S01]  /*3300*/  SHF.R.U32.HI R2, RZ, 0x5, R206 ;  /* 0x00000005ff027819 */ /* 0x018fe200000116ce */
[----:B------:R-:W-:Y:S01]  /*3310*/  UIADD3 UR26, UPT, UPT, UR30, UR26, -UR31 ;  /* 0x0000001a1e1a7290 */ /* 0x000fe2000fffe81f */
[----:B------:R1:W-:Y:S01]  /*3320*/  STL [R1+0xb0], R6 ;  /* 0x0000b00601007387 */ /* 0x0003e20000100800 */
[----:B------:R-:W-:Y:S01]  /*3330*/  UIADD3 UR7, UPT, UPT, UR19, UR7, URZ ;  /* 0x0000000713077290 */ /* 0x000fe2000fffe0ff */
[----:B------:R-:W-:Y:S01]  /*3340*/  BSSY.RECONVERGENT B0, `(.L_x_1302) ;  /* 0x000002a000007945 */ /* 0x000fe20003800200 */
[----:B------:R-:W-:-:S02]  /*3350*/  IADD3.X R103, PT, PT, R18, UR32, RZ, P1, P0 ;  /* 0x0000002012677c10 */ /* 0x000fc40008fe04ff */
[----:B------:R-:W-:Y:S01]  /*3360*/  LOP3.LUT R102, R204, 0x1f0, RZ, 0xc0, !PT ;  /* 0x000001f0cc667812 */ /* 0x000fe200078ec0ff */
[----:B------:R-:W-:-:S04]  /*3370*/  DEPBAR.LE SB0, 0x0 ;  /* 0x000080000000791a */ /* 0x000fc80000000000 */
[----:B-----5:R-:W-:Y:S01]  /*3380*/  IMAD R101, R101, 0x4, R2 ;  /* 0x0000000465657824 */ /* 0x020fe200078e0202 */
[----:B------:R-:W-:Y:S06]  /*3390*/  BAR.SYNC.DEFER_BLOCKING 0x0 ;  /* 0x0000000000007b1d */ /* 0x000fec0000010000 */
[----:B------:R-:W-:Y:S05]  /*33a0*/  @P6 BRA `(.L_x_1303) ;  /* 0x00000000007c6947 */ /* 0x000fea0003800000 */
[----:B------:R-:W3:Y:S01]  /*33b0*/  LDCU UR6, c[0x0][0x440] ;  /* 0x00008800ff0677ac */ /* 0x000ee20008000800 */
[----:B------:R-:W-:Y:S02]  /*33c0*/  IMAD.U32 R4, RZ, RZ, UR18 ;  /* 0x00000012ff047e24 */ /* 0x000fe4000f8e00ff */
[----:B------:R-:W-:Y:S02]  /*33d0*/  IMAD.U32 R0, RZ, RZ, UR7 ;  /* 0x00000007ff007e24 */ /* 0x000fe4000f8e00ff */
[----:B------:R-:W-:Y:S01]  /*33e0*/  IMAD.U32 R5, RZ, RZ, UR19 ;  /* 0x00000013ff057e24 */ /* 0x000fe2000f8e00ff */
[----:B------:R-:W-:-:S04]  /*33f0*/  LEA R2, P4, R4, R22, 0x1 ;  /* 0x0000001604027211 */ /* 0x000fc800078808ff */
[----:B------:R-:W-:Y:S02]  /*3400*/  LEA.HI.X R3, R4, R19, R0, 0x1, P4 ;  /* 0x0000001304037211 */ /* 0x000fe400020f0c00 */
[----:B---3--:R-:W-:Y:S02]  /*3410*/  ISETP.GE.AND P3, PT, R202, UR6, PT ;  /* 0x00000006ca007c0c */ /* 0x008fe4000bf66270 */
        /* <DEDUP_REMOVED lines=24> */
.L_x_1303:
[----:B------:R4:W-:Y:S04]  /*35a0*/  STS.128 [R211+0x10000], RZ ;  /* 0x010000ffd3007388 */ /* 0x0009e80000000c00 */
[----:B------:R4:W-:Y:S04]  /*35b0*/  STS.128 [R211+0x12000], RZ ;  /* 0x012000ffd3007388 */ /* 0x0009e80000000c00 */
[----:B------:R4:W-:Y:S04]  /*35c0*/  STS.128 [R211+0x14000], RZ ;  /* 0x014000ffd3007388 */ /* 0x0009e80000000c00 */
[----:B------:R4:W-:Y:S02]  /*35d0*/  STS.128 [R211+0x16000], RZ ;  /* 0x016000ffd3007388 */ /* 0x0009e40000000c00 */
.L_x_1304:
[----:B------:R-:W-:Y:S05]  /*35e0*/  BSYNC.RECONVERGENT B0 ;  /* 0x0000000000007941 */ /* 0x000fea0003800200 */
.L_x_1302:
[----:B------:R-:W-:Y:S01]  /*35f0*/  ISETP.GE.AND P0, PT, R14, UR4, PT ;  /* 0x000000040e007c0c */ /* 0x000fe2000bf06270 */
[----:B------:R-:W-:Y:S01]  /*3600*/  BSSY.RECONVERGENT B0, `(.L_x_1305) ;  /* 0x000002d000007945 */ /* 0x000fe20003800200 */
[----:B------:R-:W-:Y:S02]  /*3610*/  LOP3.LUT R0, R206, 0x8, RZ, 0xc0, !PT ;  /* 0x00000008ce007812 */ /* 0x000fe400078ec0ff */
[----:B------:R-:W-:Y:S02]  /*3620*/  LOP3.LUT R20, R106, 0x400, RZ, 0xc0, !PT ;  /* 0x000004006a147812 */ /* 0x000fe400078ec0ff */
[----:B------:R-:W-:Y:S02]  /*3630*/  LOP3.LUT R0, R7, R0, RZ, 0x3c, !PT ;  /* 0x0000000007007212 */ /* 0x000fe400078e3cff */
[----:B------:R-:W-:Y:S02]  /*3640*/  ISETP.GE.AND P6, PT, R15, UR4, PT ;  /* 0x000000040f007c0c */ /* 0x000fe4000bfc6270 */
[----:B------:R-:W-:Y:S01]  /*3650*/  ISETP.GE.AND P5, PT, R10, UR4, PT ;  /* 0x000000040a007c0c */ /* 0x000fe2000bfa6270 */
[----:B------:R-:W-:-:S02]  /*3660*/  IMAD R20, R0, 0x2, R20 ;  /* 0x0000000200147824 */ /* 0x000fc400078e0214 */
[----:B------:R1:W-:Y:S01]  /*3670*/  @P0 STS.128 [R211+0x10800], RZ ;  /* 0x010800ffd3000388 */ /* 0x0003e20000000c00 */
[----:B------:R-:W-:-:S03]  /*3680*/  IMAD.IADD R0, R105, 0x1, R6 ;  /* 0x0000000169007824 */ /* 0x000fc600078e0206 */
[----:B------:R1:W-:Y:S02]  /*3690*/  @P0 STS.128 [R211+0x12800], RZ ;  /* 0x012800ffd3000388 */ /* 0x0003e40000000c00 */
[----:B------:R-:W-:Y:S02]  /*36a0*/  LEA R21, R0, UR5, 0x1 ;  /* 0x0000000500157c11 */ /* 0x000fe4000f8e08ff */
[----:B------:R1:W-:Y:S04]  /*36b0*/  @P0 STS.128 [R211+0x14800], RZ ;  /* 0x014800ffd3000388 */ /* 0x0003e80000000c00 */
[----:B------:R1:W-:Y:S01]  /*36c0*/  @P0 STS.128 [R211+0x16800], RZ ;  /* 0x016800ffd3000388 */ /* 0x0003e20000000c00 */
[----:B------:R-:W-:Y:S05]  /*36d0*/  @P0 BRA `(.L_x_1306) ;  /* 0x00000000007c0947 */ /* 0x000fea0003800000 */
[----:B------:R-:W5:Y:S01]  /*36e0*/  LDCU UR6, c[0x0][0x440] ;  /* 0x00008800ff0677ac */ /* 0x000f620008000800 */
[----:B------:R-:W-:-:S04]  /*36f0*/  ULEA UR13, UP0, UR8, UR18, 0x4 ;  /* 0x00000012080d7291 */ /* 0x000fc8000f8020ff */
[----:B------:R-:W-:Y:S02]  /*3700*/  ULEA.HI.X UR12, UR8, UR7, UR9, 0x4, UP0 ;  /* 0x00000007080c7291 */ /* 0x000fe400080f2409 */
[----:B------:R-:W-:-:S04]  /*3710*/  IMAD.U32 R0, RZ, RZ, UR13 ;  /* 0x0000000dff007e24 */ /* 0x000fc8000f8e00ff */
[----:B---3--:R-:W-:Y:S01]  /*3720*/  IMAD.U32 R3, RZ, RZ, UR12 ;  /* 0x0000000cff037e24 */ /* 0x008fe2000f8e00ff */
        /* <DEDUP_REMOVED lines=26> */
.L_x_1306:
[----:B------:R-:W-:Y:S05]  /*38d0*/  BSYNC.RECONVERGENT B0 ;  /* 0x0000000000007941 */ /* 0x000fea0003800200 */
.L_x_1305:
        /* <DEDUP_REMOVED lines=13> */
[----:B---3--:R-:W-:Y:S01]  /*39b0*/  IMAD.U32 R3, RZ, RZ, UR12 ;  /* 0x0000000cff037e24 */ /* 0x008fe2000f8e00ff */
        /* <DEDUP_REMOVED lines=25> */
.L_x_1308:
[----:B------:R-:W-:Y:S05]  /*3b50*/  BSYNC.RECONVERGENT B0 ;  /* 0x0000000000007941 */ /* 0x000fea0003800200 */
.L_x_1307:
        /* <DEDUP_REMOVED lines=17> */
[----:B---3--:R-:W-:Y:S02]  /*3c70*/  LEA R2, P4, R4, R22, 0x1 ;  /* 0x0000001604027211 */ /* 0x008fe400078808ff */
        /* <DEDUP_REMOVED lines=23> */
.L_x_1310:
[----:B------:R-:W-:Y:S05]  /*3df0*/  BSYNC.RECONVERGENT B0 ;  /* 0x0000000000007941 */ /* 0x000fea0003800200 */
.L_x_1309:
[----:B------:R-:W-:Y:S01]  /*3e00*/  LDSM.16.M88.4 R8, [R21] ;  /* 0x000000001508783b */ /* 0x000fe20000000200 */
[----:B------:R-:W-:Y:S01]  /*3e10*/  IMAD.MOV.U32 R118, RZ, RZ, 0x20 ;  /* 0x00000020ff767424 */ /* 0x000fe200078e00ff */
[----:B------:R-:W-:Y:S01]  /*3e20*/  LOP3.LUT P0, R0, R206, 0x2, RZ, 0xc0, !PT ;  /* 0x00000002ce007812 */ /* 0x000fe2000780c0ff */
[----:B------:R-:W-:Y:S01]  /*3e30*/  VIADD R134, R20, UR5 ;  /* 0x0000000514867c36 */ /* 0x000fe20008000000 */
[----:B------:R-:W5:Y:S01]  /*3e40*/  LDSM.16.M88.4 R12, [R20+UR5+0x8000] ;  /* 0x00800005140c783b */ /* 0x000f620008000200 */
[----:B---3--:R-:W-:Y:S01]  /*3e50*/  LOP3.LUT R2, R206, 0x4, RZ, 0xc0, !PT ;  /* 0x00000004ce027812 */ /* 0x008fe200078ec0ff */
[----:B------:R-:W-:Y:S01]  /*3e60*/  UISETP.GT.U32.AND UP0, UPT, UR22, UR20, UPT ;  /* 0x000000141600728c */ /* 0x000fe2000bf04070 */
[----:B------:R-:W-:Y:S01]  /*3e70*/  SEL R118, R118, 0xffffffe0, !P0 ;  /* 0xffffffe076767807 */ /* 0x000fe20004000000 */
[----:B------:R-:W3:Y:S01]  /*3e80*/  LDSM.16.M88.4 R28, [R20+UR5+0x8800] ;  /* 0x00880005141c783b */ /* 0x000ee20008000200 */
[----:B------:R-:W-:Y:S01]  /*3e90*/  ISETP.NE.AND P0, PT, R2, RZ, PT ;  /* 0x000000ff0200720c */ /* 0x000fe20003f05270 */
[----:B------:R-:W-:Y:S01]  /*3ea0*/  IMAD.MOV.U32 R2, RZ, RZ, 0x40 ;  /* 0x00000040ff027424 */ /* 0x000fe200078e00ff */
[----:B------:R-:W3:Y:S01]  /*3eb0*/  LDCU.U8 UR4, c[0x0][0x4f8] ;  /* 0x00009f00ff0477ac */ /* 0x000ee20008000000 */
[----:B------:R4:W-:Y:S01]  /*3ec0*/  STL [R1+0xb4], R0 ;  /* 0x0000b40001007387 */ /* 0x0009e20000100800 */
[----:B--2---:R-:W-:-:S02]  /*3ed0*/  IMAD.IADD R22, R21, 0x1, R118 ;  /* 0x0000000115167824 */ /* 0x004fc400078e0276 */
[----:B------:R-:W-:Y:S01]  /*3ee0*/  SEL R161, R2, 0xffffffc0, !P0 ;  /* 0xffffffc002a17807 */ /* 0x000fe20004000000 */
[----:B------:R-:W2:Y:S03]  /*3ef0*/  LDSM.16.M88.4 R24, [R20+UR5+0x9800] ;  /* 0x009800051418783b */ /* 0x000ea60008000200 */
[----:B------:R-:W-:Y:S01]  /*3f00*/  IADD3 R100, PT, PT, R21, R161, RZ ;  /* 0x000000a115647210 */ /* 0x000fe20007ffe0ff */
[----:B------:R-:W2:Y:S01]  /*3f10*/  LDSM.16.M88.4 R16, [R20+UR5+0x9000] ;  /* 0x009000051410783b */ /* 0x000ea20008000200 */
[----:B------:R-:W-:-:S03]  /*3f20*/  IMAD.IADD R133, R134, 0x1, R161 ;  /* 0x0000000186857824 */ /* 0x000fc600078e02a1 */
[----:B-1----:R-:W-:Y:S01]  /*3f30*/  LDSM.16.M88.4 R4, [R22] ;  /* 0x000000001604783b */ /* 0x002fe20000000200 */
[C---:B------:R-:W-:Y:S02]  /*3f40*/  IMAD.IADD R3, R118.reuse, 0x1, R100 ;  /* 0x0000000176037824 */ /* 0x040fe400078e0264 */
[----:B------:R-:W-:Y:S01]  /*3f50*/  IMAD.IADD R2, R118, 0x1, R133 ;  /* 0x0000000176027824 */ /* 0x000fe200078e0285 */
[----:B------:R-:W-:Y:S04]  /*3f60*/  LDSM.16.M88.4 R76, [R133+0x8000] ;  /* 0x00800000854c783b */ /* 0x000fe80000000200 */
[----:B------:R-:W-:Y:S04]  /*3f70*/  LDSM.16.M88.4 R72, [R133+0x8800] ;  /* 0x008800008548783b */ /* 0x000fe80000000200 */
[----:B------:R-:W-:Y:S01]  /*3f80*/  LDSM.16.M88.4 R80, [R133+0x9000] ;  /* 0x009000008550783b */ /* 0x000fe20000000200 */
[----:B----4-:R-:W-:-:S03]  /*3f90*/  IMAD.IADD R0, R134, 0x1, R118 ;  /* 0x0000000186007824 */ /* 0x010fc600078e0276 */
[----:B------:R-:W-:Y:S04]  /*3fa0*/  LDSM.16.M88.4 R84, [R133+0x9800] ;  /* 0x009800008554783b */ /* 0x000fe80000000200 */
[----:B------:R-:W1:Y:S01]  /*3fb0*/  LDSM.16.M88.4 R48, [R0+0x8000] ;  /* 0x008000000030783b */ /* 0x000e620000000200 */
[C---:B-----5:R-:W-:Y:S03]  /*3fc0*/  HMMA.16816.F32.BF16 R32, R8.reuse, R12, RZ ;  /* 0x0000000c0820723c */ /* 0x060fe600000418ff */
[----:B------:R-:W4:Y:S04]  /*3fd0*/  LDSM.16.M88.4 R56, [R0+0x8800] ;  /* 0x008800000038783b */ /* 0x000f280000000200 */
[----:B------:R-:W5:Y:S01]  /*3fe0*/  LDSM.16.M88.4 R64, [R0+0x9000] ;  /* 0x009000000040783b */ /* 0x000f620000000200 */
[C---:B------:R-:W-:Y:S03]  /*3ff0*/  HMMA.16816.F32.BF16 R36, R8.reuse, R14, RZ ;  /* 0x0000000e0824723c */ /* 0x040fe600000418ff */
[----:B------:R-:W5:Y:S04]  /*4000*/  LDSM.16.M88.4 R12, [R100] ;  /* 0x00000000640c783b */ /* 0x000f680000000200 */
[----:B------:R-:W5:Y:S01]  /*4010*/  LDSM.16.M88.4 R68, [R0+0x9800] ;  /* 0x009800000044783b */ /* 0x000f620000000200 */
[C---:B---3--:R-:W-:Y:S03]  /*4020*/  HMMA.16816.F32.BF16 R44, R8.reuse, R28, RZ ;  /* 0x0000001c082c723c */ /* 0x048fe600000418ff */
[----:B------:R-:W-:Y:S04]  /*4030*/  LDSM.16.M88.4 R88, [R0+0xc000] ;  /* 0x00c000000058783b */ /* 0x000fe80000000200 */
[----:B------:R-:W-:Y:S01]  /*4040*/  LDSM.16.M88.4 R92, [R0+0xd800] ;  /* 0x00d80000005c783b */ /* 0x000fe20000000200 */
[C---:B------:R-:W-:Y:S03]  /*4050*/  HMMA.16816.F32.BF16 R28, R8.reuse, R30, RZ ;  /* 0x0000001e081c723c */ /* 0x040fe600000418ff */
[----:B------:R-:W-:Y:S04]  /*4060*/  LDSM.16.M88.4 R96, [R2+0xd000] ;  /* 0x00d000000260783b */ /* 0x000fe80000000200 */
[----:B------:R-:W0:Y:S01]  /*4070*/  LDGDEPBAR ;  /* 0x00000000000079af */ /* 0x000e220000000000 */
[C---:B--2---:R-:W-:Y:S03]  /*4080*/  HMMA.16816.F32.BF16 R40, R8.reuse, R24, RZ ;  /* 0x000000180828723c */ /* 0x044fe600000418ff */
[----:B------:R-:W-:Y:S05]  /*4090*/  STL [R1+0x20], R161 ;  /* 0x000020a101007387 */ /* 0x000fea0000100800 */
[C---:B------:R-:W-:Y:S08]  /*40a0*/  HMMA.16816.F32.BF16 R52, R8.reuse, R16, RZ ;  /* 0x000000100834723c */ /* 0x040ff000000418ff */
[C---:B------:R-:W-:Y:S08]  /*40b0*/  HMMA.16816.F32.BF16 R60, R8.reuse, R18, RZ ;  /* 0x00000012083c723c */ /* 0x040ff000000418ff */
[----:B------:R-:W-:Y:S08]  /*40c0*/  HMMA.16816.F32.BF16 R24, R8, R26, RZ ;  /* 0x0000001a0818723c */ /* 0x000ff000000418ff */
[C---:B-1----:R-:W-:Y:S01]  /*40d0*/  HMMA.16816.F32.BF16 R8, R4.reuse, R50, R36 ;  /* 0x000000320408723c */ /* 0x042fe20000041824 */
[----:B------:R-:W-:Y:S07]  /*40e0*/  LDSM.16.M88.4 R36, [R2+0x8800] ;  /* 0x008800000224783b */ /* 0x000fee0000000200 */
[C---:B------:R-:W-:Y:S01]  /*40f0*/  HMMA.16816.F32.BF16 R16, R4.reuse, R48, R32 ;  /* 0x000000300410723c */ /* 0x040fe20000041820 */
[----:B------:R-:W-:Y:S07]  /*4100*/  LDSM.16.M88.4 R48, [R2+0x8000] ;  /* 0x008000000230783b */ /* 0x000fee0000000200 */
[C---:B----4-:R-:W-:Y:S08]  /*4110*/  HMMA.16816.F32.BF16 R32, R4.reuse, R56, R44 ;  /* 0x000000380420723c */ /* 0x050ff0000004182c */
[C---:B------:R-:W-:Y:S08]  /*4120*/  HMMA.16816.F32.BF16 R28, R4.reuse, R58, R28 ;  /* 0x0000003a041c723c */ /* 0x040ff0000004181c */
[C---:B-----5:R-:W-:Y:S08]  /*4130*/  HMMA.16816.F32.BF16 R56, R4.reuse, R64, R52 ;  /* 0x000000400438723c */ /* 0x060ff00000041834 */
[----:B------:R-:W-:Y:S08]  /*4140*/  HMMA.16816.F32.BF16 R64, R4, R66, R60 ;  /* 0x000000420440723c */ /* 0x000ff0000004183c */
[----:B------:R-:W-:Y:S01]  /*4150*/  HMMA.16816.F32.BF16 R44, R12, R78, R8 ;  /* 0x0000004e0c2c723c */ /* 0x000fe20000041808 */
[----:B------:R-:W1:Y:S07]  /*4160*/  LDSM.16.M88.4 R8, [R3] ;  /* 0x000000000308783b */ /* 0x000e6e0000000200 */
[----:B------:R-:W-:Y:S08]  /*4170*/  HMMA.16816.F32.BF16 R60, R4, R68, R40 ;  /* 0x00000044043c723c */ /* 0x000ff00000041828 */
[----:B------:R-:W-:Y:S01]  /*4180*/  HMMA.16816.F32.BF16 R40, R12, R72, R32 ;  /* 0x000000480c28723c */ /* 0x000fe20000041820 */
[----:B------:R-:W2:Y:S07]  /*4190*/  LDSM.16.M88.4 R32, [R2+0x9000] ;  /* 0x009000000220783b */ /* 0x000eae0000000200 */
[----:B------:R-:W-:Y:S01]  /*41a0*/  HMMA.16816.F32.BF16 R4, R4, R70, R24 ;  /* 0x000000460404723c */ /* 0x000fe20000041818 */
[----:B------:R-:W-:Y:S07]  /*41b0*/  LDSM.16.M88.4 R68, [R0+0xa000] ;  /* 0x00a000000044783b */ /* 0x000fee0000000200 */
[C---:B------:R-:W-:Y:S01]  /*41c0*/  HMMA.16816.F32.BF16 R52, R12.reuse, R76, R16 ;  /* 0x0000004c0c34723c */ /* 0x040fe20000041810 */
[----:B------:R-:W-:Y:S07]  /*41d0*/  LDSM.16.M88.4 R76, [R20+UR5+0xa000] ;  /* 0x00a00005144c783b */ /* 0x000fee0008000200 */
[C---:B------:R-:W-:Y:S08]  /*41e0*/  HMMA.16816.F32.BF16 R28, R12.reuse, R74, R28 ;  /* 0x0000004a0c1c723c */ /* 0x040ff0000004181c */
[C---:B------:R-:W-:Y:S08]  /*41f0*/  HMMA.16816.F32.BF16 R24, R12.reuse, R80, R56 ;  /* 0x000000500c18723c */ /* 0x040ff00000041838 */
[C---:B------:R-:W-:Y:S01]  /*4200*/  HMMA.16816.F32.BF16 R16, R12.reuse, R82, R64 ;  /* 0x000000520c10723c */ /* 0x040fe20000041840 */
[----:B------:R-:W3:Y:S04]  /*4210*/  LDSM.16.M88.4 R80, [R2+0x9800] ;  /* 0x009800000250783b */ /* 0x000ee80000000200 */
[----:B------:R-:W-:Y:S03]  /*4220*/  LDSM.16.M88.4 R64, [R20+UR5+0xa800] ;  /* 0x00a800051440783b */ /* 0x000fe60008000200 */
[C---:B------:R-:W-:Y:S08]  /*4230*/  HMMA.16816.F32.BF16 R72, R12.reuse, R84, R60 ;  /* 0x000000540c48723c */ /* 0x040ff0000004183c */
[----:B------:R-:W-:Y:S01]  /*4240*/  HMMA.16816.F32.BF16 R60, R12, R86, R4 ;  /* 0x000000560c3c723c */ /* 0x000fe20000041804 */
[----:B------:R-:W4:Y:S04]  /*4250*/  LDSM.16.M88.4 R4, [R21+0x2000] ;  /* 0x002000001504783b */ /* 0x000f280000000200 */
[----:B------:R-:W-:Y:S03]  /*4260*/  LDSM.16.M88.4 R12, [R22+0x2000] ;  /* 0x00200000160c783b */ /* 0x000fe60000000200 */
[C---:B-1----:R-:W-:Y:S01]  /*4270*/  HMMA.16816.F32.BF16 R56, R8.reuse, R48, R52 ;  /* 0x000000300838723c */ /* 0x042fe20000041834 */
[----:B------:R-:W-:Y:S07]  /*4280*/  LDSM.16.M88.4 R84, [R0+0xa800] ;  /* 0x00a800000054783b */ /* 0x000fee0000000200 */
[C---:B------:R-:W-:Y:S08]  /*4290*/  HMMA.16816.F32.BF16 R44, R8.reuse, R50, R44 ;  /* 0x00000032082c723c */ /* 0x040ff0000004182c */
[C---:B------:R-:W-:Y:S01]  /*42a0*/  HMMA.16816.F32.BF16 R52, R8.reuse, R36, R40 ;  /* 0x000000240834723c */ /* 0x040fe20000041828 */
[----:B------:R-:W1:Y:S07]  /*42b0*/  LDSM.16.M88.4 R40, [R20+UR5+0xb000] ;  /* 0x00b000051428783b */ /* 0x000e6e0008000200 */
[C---:B------:R-:W-:Y:S08]  /*42c0*/  HMMA.16816.F32.BF16 R48, R8.reuse, R38, R28 ;  /* 0x000000260830723c */ /* 0x040ff0000004181c */
[C---:B--2---:R-:W-:Y:S08]  /*42d0*/  HMMA.16816.F32.BF16 R36, R8.reuse, R32, R24 ;  /* 0x000000200824723c */ /* 0x044ff00000041818 */
[C---:B------:R-:W-:Y:S01]  /*42e0*/  HMMA.16816.F32.BF16 R28, R8.reuse, R34, R16 ;  /* 0x00000022081c723c */ /* 0x040fe20000041810 */
[----:B------:R-:W2:Y:S07]  /*42f0*/  LDSM.16.M88.4 R32, [R20+UR5+0xb800] ;  /* 0x00b800051420783b */ /* 0x000eae0008000200 */
[C---:B---3--:R-:W-:Y:S01]  /*4300*/  HMMA.16816.F32.BF16 R24, R8.reuse, R80, R72 ;  /* 0x000000500818723c */ /* 0x048fe20000041848 */
[----:B------:R-:W-:Y:S07]  /*4310*/  LDSM.16.M88.4 R72, [R0+0xb800] ;  /* 0x00b800000048783b */ /* 0x000fee0000000200 */
[----:B------:R-:W-:Y:S01]  /*4320*/  HMMA.16816.F32.BF16 R16, R8, R82, R60 ;  /* 0x000000520810723c */ /* 0x000fe2000004183c */
[----:B------:R-:W3:Y:S07]  /*4330*/  LDSM.16.M88.4 R80, [R0+0xb000] ;  /* 0x00b000000050783b */ /* 0x000eee0000000200 */
[C---:B----4-:R-:W-:Y:S08]  /*4340*/  HMMA.16816.F32.BF16 R8, R4.reuse, R76, R56 ;  /* 0x0000004c0408723c */ /* 0x050ff00000041838 */
[C---:B------:R-:W-:Y:S08]  /*4350*/  HMMA.16816.F32.BF16 R56, R4.reuse, R64, R52 ;  /* 0x000000400438723c */ /* 0x040ff00000041834 */
[C---:B-1----:R-:W-:Y:S08]  /*4360*/  HMMA.16816.F32.BF16 R52, R4.reuse, R40, R36 ;  /* 0x000000280434723c */ /* 0x042ff00000041824 */
[C---:B------:R-:W-:Y:S08]  /*4370*/  HMMA.16816.F32.BF16 R64, R4.reuse, R66, R48 ;  /* 0x000000420440723c */ /* 0x040ff00000041830 */
[C---:B--2---:R-:W-:Y:S08]  /*4380*/  HMMA.16816.F32.BF16 R36, R4.reuse, R32, R24 ;  /* 0x000000200424723c */ /* 0x044ff00000041818 */
[C---:B------:R-:W-:Y:S08]  /*4390*/  HMMA.16816.F32.BF16 R44, R4.reuse, R78, R44 ;  /* 0x0000004e042c723c */ /* 0x040ff0000004182c */
[C---:B------:R-:W-:Y:S01]  /*43a0*/  HMMA.16816.F32.BF16 R48, R4.reuse, R42, R28 ;  /* 0x0000002a0430723c */ /* 0x040fe2000004181c */
[----:B------:R-:W-:Y:S07]  /*43b0*/  LDSM.16.M88.4 R28, [R133+0xa000] ;  /* 0x00a00000851c783b */ /* 0x000fee0000000200 */
[----:B------:R-:W-:Y:S01]  /*43c0*/  HMMA.16816.F32.BF16 R32, R4, R34, R16 ;  /* 0x000000220420723c */ /* 0x000fe20000041810 */
[----:B------:R-:W1:Y:S07]  /*43d0*/  LDSM.16.M88.4 R4, [R100+0x2000] ;  /* 0x002000006404783b */ /* 0x000e6e0000000200 */
[C---:B------:R-:W-:Y:S01]  /*43e0*/  HMMA.16816.F32.BF16 R24, R12.reuse, R68, R8 ;  /* 0x000000440c18723c */ /* 0x040fe20000041808 */
[----:B------:R-:W-:Y:S07]  /*43f0*/  LDSM.16.M88.4 R8, [R3+0x2000] ;  /* 0x002000000308783b */ /* 0x000fee0000000200 */
[C---:B------:R-:W-:Y:S01]  /*4400*/  HMMA.16816.F32.BF16 R16, R12.reuse, R70, R44 ;  /* 0x000000460c10723c */ /* 0x040fe2000004182c */
[----:B------:R-:W-:Y:S07]  /*4410*/  LDSM.16.M88.4 R68, [R133+0xb000] ;  /* 0x00b000008544783b */ /* 0x000fee0000000200 */
[C---:B------:R-:W-:Y:S01]  /*4420*/  HMMA.16816.F32.BF16 R40, R12.reuse, R84, R56 ;  /* 0x000000540c28723c */ /* 0x040fe20000041838 */
[----:B------:R-:W2:Y:S07]  /*4430*/  LDSM.16.M88.4 R56, [R133+0xa800] ;  /* 0x00a800008538783b */ /* 0x000eae0000000200 */
[C---:B---3--:R-:W-:Y:S08]  /*4440*/  HMMA.16816.F32.BF16 R60, R12.reuse, R80, R52 ;  /* 0x000000500c3c723c */ /* 0x048ff00000041834 */
[C---:B------:R-:W-:Y:S08]  /*4450*/  HMMA.16816.F32.BF16 R44, R12.reuse, R72, R36 ;  /* 0x000000480c2c723c */ /* 0x040ff00000041824 */
[C---:B------:R-:W-:Y:S01]  /*4460*/  HMMA.16816.F32.BF16 R52, R12.reuse, R82, R48 ;  /* 0x000000520c34723c */ /* 0x040fe20000041830 */
[----:B------:R-:W3:Y:S04]  /*4470*/  LDSM.16.M88.4 R48, [R133+0xb800] ;  /* 0x00b800008530783b */ /* 0x000ee80000000200 */
[----:B------:R-:W-:Y:S03]  /*4480*/  LDSM.16.M88.4 R80, [R2+0xb000] ;  /* 0x00b000000250783b */ /* 0x000fe60000000200 */
[----:B------:R-:W-:Y:S01]  /*4490*/  HMMA.16816.F32.BF16 R36, R12, R74, R32 ;  /* 0x0000004a0c24723c */ /* 0x000fe20000041820 */
[----:B------:R-:W4:Y:S07]  /*44a0*/  LDSM.16.M88.4 R72, [R2+0xa000] ;  /* 0x00a000000248783b */ /* 0x000f2e0000000200 */
[C---:B-1----:R-:W-:Y:S08]  /*44b0*/  HMMA.16816.F32.BF16 R32, R4.reuse, R28, R24 ;  /* 0x0000001c0420723c */ /* 0x042ff00000041818 */
[----:B------:R-:W-:Y:S01]  /*44c0*/  HMMA.16816.F32.BF16 R24, R4, R30, R16 ;  /* 0x0000001e0418723c */ /* 0x000fe20000041810 */
[----:B------:R-:W1:Y:S07]  /*44d0*/  LDSM.16.M88.4 R28, [R2+0xa800] ;  /* 0x00a80000021c783b */ /* 0x000e6e0000000200 */
[----:B------:R-:W-:Y:S01]  /*44e0*/  HMMA.16816.F32.BF16 R64, R12, R86, R64 ;  /* 0x000000560c40723c */ /* 0x000fe20000041840 */
[----:B------:R-:W-:Y:S07]  /*44f0*/  LDSM.16.M88.4 R84, [R0+0xc800] ;  /* 0x00c800000054783b */ /* 0x000fee0000000200 */
[C---:B--2---:R-:W-:Y:S08]  /*4500*/  HMMA.16816.F32.BF16 R16, R4.reuse, R56, R40 ;  /* 0x000000380410723c */ /* 0x044ff00000041828 */
[C---:B------:R-:W-:Y:S01]  /*4510*/  HMMA.16816.F32.BF16 R76, R4.reuse, R70, R52 ;  /* 0x00000046044c723c */ /* 0x040fe20000041834 */
[----:B------:R-:W2:Y:S07]  /*4520*/  LDSM.16.M88.4 R52, [R2+0xb800] ;  /* 0x00b800000234783b */ /* 0x000eae0000000200 */
[C---:B------:R-:W-:Y:S01]  /*4530*/  HMMA.16816.F32.BF16 R12, R4.reuse, R58, R64 ;  /* 0x0000003a040c723c */ /* 0x040fe20000041840 */
[----:B------:R-:W-:Y:S07]  /*4540*/  LDSM.16.M88.4 R56, [R20+UR5+0xc000] ;  /* 0x00c000051438783b */ /* 0x000fee0008000200 */
[C---:B------:R-:W-:Y:S01]  /*4550*/  HMMA.16816.F32.BF16 R60, R4.reuse, R68, R60 ;  /* 0x00000044043c723c */ /* 0x040fe2000004183c */
[----:B------:R-:W-:Y:S07]  /*4560*/  LDSM.16.M88.4 R68, [R20+UR5+0xd800] ;  /* 0x00d800051444783b */ /* 0x000fee0008000200 */
[C---:B---3--:R-:W-:Y:S08]  /*4570*/  HMMA.16816.F32.BF16 R64, R4.reuse, R48, R44 ;  /* 0x000000300440723c */ /* 0x048ff0000004182c */
[----:B------:R-:W-:Y:S01]  /*4580*/  HMMA.16816.F32.BF16 R40, R4, R50, R36 ;  /* 0x000000320428723c */ /* 0x000fe20000041824 */
[----:B------:R-:W3:Y:S07]  /*4590*/  LDSM.16.M88.4 R4, [R21+0x4000] ;  /* 0x004000001504783b */ /* 0x000eee0000000200 */
[C---:B----4-:R-:W-:Y:S08]  /*45a0*/  HMMA.16816.F32.BF16 R44, R8.reuse, R74, R24 ;  /* 0x0000004a082c723c */ /* 0x050ff00000041818 */
[C---:B-1----:R-:W-:Y:S01]  /*45b0*/  HMMA.16816.F32.BF16 R36, R8.reuse, R28, R16 ;  /* 0x0000001c0824723c */ /* 0x042fe20000041810 */
[----:B------:R-:W-:Y:S07]  /*45c0*/  LDSM.16.M88.4 R16, [R22+0x4000] ;  /* 0x004000001610783b */ /* 0x000fee0000000200 */
[C---:B------:R-:W-:Y:S01]  /*45d0*/  HMMA.16816.F32.BF16 R24, R8.reuse, R30, R12 ;  /* 0x0000001e0818723c */ /* 0x040fe2000004180c */
[----:B------:R-:W1:Y:S07]  /*45e0*/  LDSM.16.M88.4 R28, [R20+UR5+0xc800] ;  /* 0x00c80005141c783b */ /* 0x000e6e0008000200 */
[C---:B------:R-:W-:Y:S01]  /*45f0*/  HMMA.16816.F32.BF16 R48, R8.reuse, R72, R32 ;  /* 0x000000480830723c */ /* 0x040fe20000041820 */
[----:B------:R-:W4:Y:S04]  /*4600*/  LDSM.16.M88.4 R32, [R20+UR5+0xd000] ;  /* 0x00d000051420783b */ /* 0x000f280008000200 */
[----:B------:R-:W-:Y:S03]  /*4610*/  LDSM.16.M88.4 R72, [R133+0xc800] ;  /* 0x00c800008548783b */ /* 0x000fe60000000200 */
[C---:B------:R-:W-:Y:S08]  /*4620*/  HMMA.16816.F32.BF16 R12, R8.reuse, R80, R60 ;  /* 0x00000050080c723c */ /* 0x040ff0000004183c */
[C---:B------:R-:W-:Y:S01]  /*4630*/  HMMA.16816.F32.BF16 R60, R8.reuse, R82, R76 ;  /* 0x00000052083c723c */ /* 0x040fe2000004184c */
[----:B------:R-:W5:Y:S04]  /*4640*/  LDSM.16.M88.4 R80, [R0+0xd000] ;  /* 0x00d000000050783b */ /* 0x000f680000000200 */
[----:B------:R-:W-:Y:S03]  /*4650*/  LDSM.16.M88.4 R76, [R133+0xd000] ;  /* 0x00d00000854c783b */ /* 0x000fe60000000200 */
[C---:B--2---:R-:W-:Y:S08]  /*4660*/  HMMA.16816.F32.BF16 R64, R8.reuse, R52, R64 ;  /* 0x000000340840723c */ /* 0x044ff00000041840 */
[----:B------:R-:W-:Y:S08]  /*4670*/  HMMA.16816.F32.BF16 R40, R8, R54, R40 ;  /* 0x000000360828723c */ /* 0x000ff00000041828 */
[C---:B---3--:R-:W-:Y:S08]  /*4680*/  HMMA.16816.F32.BF16 R48, R4.reuse, R56, R48 ;  /* 0x000000380430723c */ /* 0x048ff00000041830 */
[C---:B------:R-:W-:Y:S08]  /*4690*/  HMMA.16816.F32.BF16 R56, R4.reuse, R58, R44 ;  /* 0x0000003a0438723c */ /* 0x040ff0000004182c */
[C---:B-1----:R-:W-:Y:S08]  /*46a0*/  HMMA.16816.F32.BF16 R44, R4.reuse, R28, R36 ;  /* 0x0000001c042c723c */ /* 0x042ff00000041824 */
[C---:B------:R-:W-:Y:S08]  /*46b0*/  HMMA.16816.F32.BF16 R36, R4.reuse, R30, R24 ;  /* 0x0000001e0424723c */ /* 0x040ff00000041818 */
[C---:B----4-:R-:W-:Y:S01]  /*46c0*/  HMMA.16816.F32.BF16 R28, R4.reuse, R32, R12 ;  /* 0x00000020041c723c */ /* 0x050fe2000004180c */
[----:B------:R-:W-:Y:S07]  /*46d0*/  LDSM.16.M88.4 R12, [R100+0x4000] ;  /* 0x00400000640c783b */ /* 0x000fee0000000200 */
[C---:B------:R-:W-:Y:S01]  /*46e0*/  HMMA.16816.F32.BF16 R24, R4.reuse, R34, R60 ;  /* 0x000000220418723c */ /* 0x040fe2000004183c */
[----:B------:R-:W-:Y:S07]  /*46f0*/  LDSM.16.M88.4 R60, [R133+0xd800] ;  /* 0x00d80000853c783b */ /* 0x000fee0000000200 */
[C---:B------:R-:W-:Y:S08]  /*4700*/  HMMA.16816.F32.BF16 R8, R4.reuse, R68, R64 ;  /* 0x000000440408723c */ /* 0x040ff00000041840 */
[----:B------:R-:W-:Y:S01]  /*4710*/  HMMA.16816.F32.BF16 R4, R4, R70, R40 ;  /* 0x000000460404723c */ /* 0x000fe20000041828 */
[----:B------:R-:W1:Y:S07]  /*4720*/  LDSM.16.M88.4 R68, [R133+0xc000] ;  /* 0x00c000008544783b */ /* 0x000e6e0000000200 */
[C---:B------:R-:W-:Y:S08]  /*4730*/  HMMA.16816.F32.BF16 R32, R16.reuse, R88, R48 ;  /* 0x000000581020723c */ /* 0x040ff00000041830 */
[C---:B------:R-:W-:Y:S01]  /*4740*/  HMMA.16816.F32.BF16 R56, R16.reuse, R90, R56 ;  /* 0x0000005a1038723c */ /* 0x040fe20000041838 */
[----:B------:R-:W-:Y:S07]  /*4750*/  LDSM.16.M88.4 R88, [R20+UR5+0xe000] ;  /* 0x00e000051458783b */ /* 0x000fee0008000200 */
[C---:B------:R-:W-:Y:S08]  /*4760*/  HMMA.16816.F32.BF16 R52, R16.reuse, R84, R44 ;  /* 0x000000541034723c */ /* 0x040ff0000004182c */
[C---:B-----5:R-:W-:Y:S08]  /*4770*/  HMMA.16816.F32.BF16 R40, R16.reuse, R80, R28 ;  /* 0x000000501028723c */ /* 0x060ff0000004181c */
[C---:B------:R-:W-:Y:S01]  /*4780*/  HMMA.16816.F32.BF16 R64, R16.reuse, R82, R24 ;  /* 0x000000521040723c */ /* 0x040fe20000041818 */
[----:B------:R-:W-:Y:S07]  /*4790*/  LDSM.16.M88.4 R80, [R2+0xc000] ;  /* 0x00c000000250783b */ /* 0x000fee0000000200 */
[C---:B------:R-:W-:Y:S01]  /*47a0*/  HMMA.16816.F32.BF16 R44, R16.reuse, R92, R8 ;  /* 0x0000005c102c723c */ /* 0x040fe20000041808 */
[----:B------:R-:W2:Y:S07]  /*47b0*/  LDSM.16.M88.4 R8, [R3+0x4000] ;  /* 0x004000000308783b */ /* 0x000eae0000000200 */
[----:B------:R-:W-:Y:S01]  /*47c0*/  HMMA.16816.F32.BF16 R48, R16, R86, R36 ;  /* 0x000000561030723c */ /* 0x000fe20000041824 */
[----:B------:R-:W3:Y:S07]  /*47d0*/  LDSM.16.M88.4 R84, [R2+0xc800] ;  /* 0x00c800000254783b */ /* 0x000eee0000000200 */
[C---:B-1----:R-:W-:Y:S08]  /*47e0*/  HMMA.16816.F32.BF16 R32, R12.reuse, R68, R32 ;  /* 0x000000440c20723c */ /* 0x042ff00000041820 */
[----:B------:R-:W-:Y:S01]  /*47f0*/  HMMA.16816.F32.BF16 R28, R12, R70, R56 ;  /* 0x000000460c1c723c */ /* 0x000fe20000041838 */
[----:B------:R-:W1:Y:S07]  /*4800*/  LDSM.16.M88.4 R68, [R2+0xd800] ;  /* 0x00d800000244783b */ /* 0x000e6e0000000200 */
[----:B------:R-:W-:Y:S01]  /*4810*/  HMMA.16816.F32.BF16 R36, R16, R94, R4 ;  /* 0x0000005e1024723c */ /* 0x000fe20000041804 */
[----:B------:R-:W4:Y:S04]  /*4820*/  LDSM.16.M88.4 R4, [R21+0x6000] ;  /* 0x006000001504783b */ /* 0x000f280000000200 */
[----:B------:R-:W5:Y:S03]  /*4830*/  LDSM.16.M88.4 R92, [R20+UR5+0xe800] ;  /* 0x00e80005145c783b */ /* 0x000f660008000200 */
        /* <DEDUP_REMOVED lines=8> */
[----:B------:R-:W-:Y:S04]  /*48c0*/  LDSM.16.M88.4 R60, [R20+UR5+0xf800] ;  /* 0x00f80005143c783b */ /* 0x000fe80008000200 */
[----:B------:R-:W-:Y:S03]  /*48d0*/  LDSM.16.M88.4 R12, [R22+0x6000] ;  /* 0x00600000160c783b */ /* 0x000fe60000000200 */
[C---:B--2---:R-:W-:Y:S01]  /*48e0*/  HMMA.16816.F32.BF16 R48, R8.reuse, R80, R32 ;  /* 0x000000500830723c */ /* 0x044fe20000041820 */
[----:B------:R2:W5:Y:S07]  /*48f0*/  LDSM.16.M88.4 R32, [R20+UR5+0xf000] ;  /* 0x00f000051420783b */ /* 0x00056e0008000200 */
[C---:B------:R-:W-:Y:S01]  /*4900*/  HMMA.16816.F32.BF16 R44, R8.reuse, R82, R28 ;  /* 0x00000052082c723c */ /* 0x040fe2000004181c */
[----:B------:R-:W-:Y:S07]  /*4910*/  LDSM.16.M88.4 R80, [R2+0xe000] ;  /* 0x00e000000250783b */ /* 0x000fee0000000200 */
[C---:B---3--:R-:W-:Y:S08]  /*4920*/  HMMA.16816.F32.BF16 R36, R8.reuse, R84, R24 ;  /* 0x000000540824723c */ /* 0x048ff00000041818 */
[C---:B------:R-:W-:Y:S01]  /*4930*/  HMMA.16816.F32.BF16 R28, R8.reuse, R86, R16 ;  /* 0x00000056081c723c */ /* 0x040fe20000041810 */
[----:B------:R-:W-:Y:S07]  /*4940*/  LDSM.16.M88.4 R84, [R2+0xe800] ;  /* 0x00e800000254783b */ /* 0x000fee0000000200 */
[C---:B------:R-:W-:Y:S08]  /*4950*/  HMMA.16816.F32.BF16 R24, R8.reuse, R96, R40 ;  /* 0x000000600818723c */ /* 0x040ff00000041828 */
[C---:B--2---:R-:W-:Y:S01]  /*4960*/  HMMA.16816.F32.BF16 R20, R8.reuse, R98, R64 ;  /* 0x000000620814723c */ /* 0x044fe20000041840 */
[----:B------:R-:W-:Y:S07]  /*4970*/  LDSM.16.M88.4 R64, [R133+0xe800] ;  /* 0x00e800008540783b */ /* 0x000fee0000000200 */
[C---:B-1----:R-:W-:Y:S08]  /*4980*/  HMMA.16816.F32.BF16 R16, R8.reuse, R68, R56 ;  /* 0x000000440810723c */ /* 0x042ff00000041838 */
[----:B------:R-:W-:Y:S01]  /*4990*/  HMMA.16816.F32.BF16 R8, R8, R70, R52 ;  /* 0x000000460808723c */ /* 0x000fe20000041834 */
[----:B------:R-:W1:Y:S07]  /*49a0*/  LDSM.16.M88.4 R68, [R0+0xe800] ;  /* 0x00e800000044783b */ /* 0x000e6e0000000200 */
[C---:B----4-:R-:W-:Y:S08]  /*49b0*/  HMMA.16816.F32.BF16 R40, R4.reuse, R88, R48 ;  /* 0x000000580428723c */ /* 0x050ff00000041830 */
[C---:B------:R-:W-:Y:S01]  /*49c0*/  HMMA.16816.F32.BF16 R52, R4.reuse, R90, R44 ;  /* 0x0000005a0434723c */ /* 0x040fe2000004182c */
[----:B------:R2:W3:Y:S07]  /*49d0*/  LDSM.16.M88.4 R88, [R0+0xf800] ;  /* 0x00f800000058783b */ /* 0x0004ee0000000200 */
[C---:B-----5:R-:W-:Y:S08]  /*49e0*/  HMMA.16816.F32.BF16 R56, R4.reuse, R92, R36 ;  /* 0x0000005c0438723c */ /* 0x060ff00000041824 */
[C---:B------:R-:W-:Y:S08]  /*49f0*/  HMMA.16816.F32.BF16 R48, R4.reuse, R94, R28 ;  /* 0x0000005e0430723c */ /* 0x040ff0000004181c */
[----:B------:R-:W-:Y:S01]  /*4a00*/  HMMA.16816.F32.BF16 R44, R4, R32, R24 ;  /* 0x00000020042c723c */ /* 0x000fe20000041818 */
[----:B------:R-:W-:Y:S01]  /*4a10*/  LDSM.16.M88.4 R24, [R133+0xe000] ;  /* 0x00e000008518783b */ /* 0x000fe20000000200 */
[----:B--2---:R-:W-:-:S04]  /*4a20*/  IMAD.U32 R0, RZ, RZ, UR22 ;  /* 0x00000016ff007e24 */ /* 0x004fc8000f8e00ff */
[----:B------:R-:W-:Y:S02]  /*4a30*/  IMAD R0, R0, 0x40, R112 ;  /* 0x0000004000007824 */ /* 0x000fe400078e0270 */
[C---:B------:R-:W-:Y:S08]  /*4a40*/  HMMA.16816.F32.BF16 R36, R4.reuse, R34, R20 ;  /* 0x000000220424723c */ /* 0x040ff00000041814 */
[C---:B------:R-:W-:Y:S08]  /*4a50*/  HMMA.16816.F32.BF16 R32, R4.reuse, R60, R16 ;  /* 0x0000003c0420723c */ /* 0x040ff00000041810 */
[----:B------:R-:W-:Y:S01]  /*4a60*/  HMMA.16816.F32.BF16 R28, R4, R62, R8 ;  /* 0x0000003e041c723c */ /* 0x000fe20000041808 */
[----:B------:R-:W2:Y:S04]  /*4a70*/  LDSM.16.M88.4 R4, [R100+0x6000] ;  /* 0x006000006404783b */ /* 0x000ea80000000200 */
[----:B------:R4:W-:Y:S03]  /*4a80*/  LDSM.16.M88.4 R8, [R3+0x6000] ;  /* 0x006000000308783b */ /* 0x0009e60000000200 */
[C---:B------:R-:W-:Y:S01]  /*4a90*/  HMMA.16816.F32.BF16 R16, R12.reuse, R74, R52 ;  /* 0x0000004a0c10723c */ /* 0x040fe20000041834 */
[----:B------:R-:W-:Y:S07]  /*4aa0*/  LDSM.16.M88.4 R60, [R2+0xf800] ;  /* 0x00f80000023c783b */ /* 0x000fee0000000200 */
[C---:B-1----:R-:W-:Y:S08]  /*4ab0*/  HMMA.16816.F32.BF16 R56, R12.reuse, R68, R56 ;  /* 0x000000440c38723c */ /* 0x042ff00000041838 */
[----:B------:R-:W-:Y:S01]  /*4ac0*/  HMMA.16816.F32.BF16 R52, R12, R70, R48 ;  /* 0x000000460c34723c */ /* 0x000fe20000041830 */
[----:B------:R-:W1:Y:S01]  /*4ad0*/  LDSM.16.M88.4 R68, [R133+0xf800] ;  /* 0x00f800008544783b */ /* 0x000e620000000200 */
[----:B----4-:R-:W-:-:S06]  /*4ae0*/  MOV R3, UR26 ;  /* 0x0000001a00037c02 */ /* 0x010fcc0008000f00 */
[C---:B------:R-:W-:Y:S01]  /*4af0*/  HMMA.16816.F32.BF16 R20, R12.reuse, R72, R40 ;  /* 0x000000480c14723c */ /* 0x040fe20000041828 */
[----:B------:R-:W4:Y:S07]  /*4b00*/  LDSM.16.M88.4 R72, [R133+0xf000] ;  /* 0x00f000008548783b */ /* 0x000f2e0000000200 */
[C---:B------:R-:W-:Y:S08]  /*4b10*/  HMMA.16816.F32.BF16 R48, R12.reuse, R76, R44 ;  /* 0x0000004c0c30723c */ /* 0x040ff0000004182c */
[----:B------:R-:W-:Y:S01]  /*4b20*/  HMMA.16816.F32.BF16 R44, R12, R78, R36 ;  /* 0x0000004e0c2c723c */ /* 0x000fe20000041824 */
[----:B------:R5:W4:Y:S01]  /*4b30*/  LDSM.16.M88.4 R76, [R2+0xf000] ;  /* 0x00f00000024c783b */ /* 0x000b220000000200 */
[----:B------:R-:W-:-:S06]  /*4b40*/  DEPBAR.LE SB0, 0x0 ;  /* 0x000080000000791a */ /* 0x000fcc0000000000 */
[C---:B---3--:R-:W-:Y:S08]  /*4b50*/  HMMA.16816.F32.BF16 R32, R12.reuse, R88, R32 ;  /* 0x000000580c20723c */ /* 0x048ff00000041820 */
[----:B------:R-:W-:Y:S08]  /*4b60*/  HMMA.16816.F32.BF16 R36, R12, R90, R28 ;  /* 0x0000005a0c24723c */ /* 0x000ff0000004181c */
[----:B--2---:R-:W-:Y:S01]  /*4b70*/  HMMA.16816.F32.BF16 R40, R4, R24, R20 ;  /* 0x000000180428723c */ /* 0x004fe20000041814 */
[----:B-----5:R-:W-:-:S04]  /*4b80*/  SHF.R.U32.HI R2, RZ, 0x2, R206 ;  /* 0x00000002ff027819 */ /* 0x020fc800000116ce */
[----:B------:R-:W-:-:S03]  /*4b90*/  LOP3.LUT R2, R2, 0x7, RZ, 0xc0, !PT ;  /* 0x0000000702027812 */ /* 0x000fc600078ec0ff */
[----:B------:R-:W-:Y:S01]  /*4ba0*/  HMMA.16816.F32.BF16 R28, R4, R26, R16 ;  /* 0x0000001a041c723c */ /* 0x000fe20000041810 */
[----:B------:R-:W-:-:S07]  /*4bb0*/  IADD3 R2, PT, PT, R2, UR27, R102 ;  /* 0x0000001b02027c10 */ /* 0x000fce000fffe066 */
[C---:B------:R-:W-:Y:S08]  /*4bc0*/  HMMA.16816.F32.BF16 R24, R4.reuse, R64, R56 ;  /* 0x000000400418723c */ /* 0x040ff00000041838 */
[C---:B------:R-:W-:Y:S08]  /*4bd0*/  HMMA.16816.F32.BF16 R20, R4.reuse, R66, R52 ;  /* 0x000000420414723c */ /* 0x040ff00000041834 */
[C---:B-1----:R-:W-:Y:S08]  /*4be0*/  HMMA.16816.F32.BF16 R32, R4.reuse, R68, R32 ;  /* 0x000000440420723c */ /* 0x042ff00000041820 */
[C---:B------:R-:W-:Y:S08]  /*4bf0*/  HMMA.16816.F32.BF16 R36, R4.reuse, R70, R36 ;  /* 0x000000460424723c */ /* 0x040ff00000041824 */
[C---:B----4-:R-:W-:Y:S08]  /*4c00*/  HMMA.16816.F32.BF16 R16, R4.reuse, R72, R48 ;  /* 0x000000480410723c */ /* 0x050ff00000041830 */
[----:B------:R-:W-:Y:S01]  /*4c10*/  HMMA.16816.F32.BF16 R12, R4, R74, R44 ;  /* 0x0000004a040c723c */ /* 0x000fe2000004182c */
[----:B------:R-:W-:Y:S01]  /*4c20*/  IMAD.U32 R5, RZ, RZ, UR24 ;  /* 0x00000018ff057e24 */ /* 0x000fe2000f8e00ff */
[----:B------:R-:W-:Y:S01]  /*4c30*/  IADD3 R4, PT, PT, R2, 0x1, R3 ;  /* 0x0000000102047810 */ /* 0x000fe20007ffe003 */
[----:B------:R-:W-:Y:S01]  /*4c40*/  IMAD.U32 R6, RZ, RZ, UR30 ;  /* 0x0000001eff067e24 */ /* 0x000fe2000f8e00ff */
[----:B------:R-:W-:-:S02]  /*4c50*/  IADD3 R3, PT, PT, R0, 0x1, RZ ;  /* 0x0000000100037810 */ /* 0x000fc40007ffe0ff */
[----:B------:R-:W-:Y:S02]  /*4c60*/  IADD3 R212, PT, PT, R2, UR30, -R5 ;  /* 0x0000001e02d47c10 */ /* 0x000fe4000fffe805 */
[C---:B------:R-:W-:Y:S01]  /*4c70*/  HMMA.16816.F32.BF16 R24, R8.reuse, R84, R24 ;  /* 0x000000540818723c */ /* 0x040fe20000041818 */
[C---:B------:R-:W-:Y:S02]  /*4c80*/  VIMNMX R215, PT, PT, R4.reuse, UR30, PT ;  /* 0x0000001e04d77c48 */ /* 0x040fe4000bfe0100 */
[----:B------:R-:W-:Y:S01]  /*4c90*/  VIADDMNMX R216, R4, 0x8, R6, PT ;  /* 0x0000000804d87846 */ /* 0x000fe20003800106 */
[C---:B------:R-:W-:Y:S01]  /*4ca0*/  VIADD R2, R212.reuse, 0x8 ;  /* 0x00000008d4027836 */ /* 0x040fe20000000000 */
[----:B------:R-:W-:Y:S01]  /*4cb0*/  BAR.SYNC.DEFER_BLOCKING 0x0 ;  /* 0x0000000000007b1d */ /* 0x000fe20000010000 */
[----:B------:R-:W-:Y:S02]  /*4cc0*/  ISETP.GT.AND P6, PT, R212, R3, PT ;  /* 0x00000003d400720c */ /* 0x000fe40003fc4270 */
[----:B------:R-:W-:Y:S01]  /*4cd0*/  HMMA.16816.F32.BF16 R28, R8, R82, R28 ;  /* 0x00000052081c723c */ /* 0x000fe2000004181c */
[----:B------:R-:W-:-:S07]  /*4ce0*/  ISETP.GE.AND P5, PT, R3, R215, PT ;  /* 0x000000d70300720c */ /* 0x000fce0003fa6270 */
[C---:B------:R-:W-:Y:S08]  /*4cf0*/  HMMA.16816.F32.BF16 R84, R8.reuse, R86, R20 ;  /* 0x000000560854723c */ /* 0x040ff00000041814 */
[C---:B------:R-:W-:Y:S08]  /*4d00*/  HMMA.16816.F32.BF16 R32, R8.reuse, R60, R32 ;  /* 0x0000003c0820723c */ /* 0x040ff00000041820 */
[C---:B------:R-:W-:Y:S08]  /*4d10*/  HMMA.16816.F32.BF16 R36, R8.reuse, R62, R36 ;  /* 0x0000003e0824723c */ /* 0x040ff00000041824 */
[C---:B------:R-:W-:Y:S08]  /*4d20*/  HMMA.16816.F32.BF16 R44, R8.reuse, R80, R40 ;  /* 0x00000050082c723c */ /* 0x040ff00000041828 */
[C---:B------:R-:W-:Y:S08]  /*4d30*/  HMMA.16816.F32.BF16 R40, R8.reuse, R76, R16 ;  /* 0x0000004c0828723c */ /* 0x040ff00000041810 */
[----:B------:R-:W-:Y:S01]  /*4d40*/  HMMA.16816.F32.BF16 R76, R8, R78, R12 ;  /* 0x0000004e084c723c */ /* 0x000fe2000004180c */
[----:B------:R-:W-:Y:S01]  /*4d50*/  VIADD R12, R0, 0x8 ;  /* 0x00000008000c7836 */ /* 0x000fe20000000000 */
[----:B------:R-:W-:-:S03]  /*4d60*/  NOP ;  /* 0x0000000000007918 */ /* 0x000fc60000000000 */
[----:B------:R-:W-:-:S15]  /*4d70*/  BRA.U !UP0, `(.L_x_1311) ;  /* 0x0000000508c47547 */ /* 0x000fde000b800000 */
        /* <DEDUP_REMOVED lines=113> */
.L_x_1311:
[----:B------:R-:W-:Y:S01]  /*5490*/  ISETP.GT.AND P1, PT, R2, R3, PT ;  /* 0x000000030200720c */ /* 0x000fe20003f24270 */
[C---:B-1----:R-:W-:Y:S01]  /*54a0*/  VIADD R7, R0.reuse, 0x18 ;  /* 0x0000001800077836 */ /* 0x042fe20000000000 */
[----:B------:R-:W-:Y:S01]  /*54b0*/  ISETP.GE.AND P0, PT, R3, R216, PT ;  /* 0x000000d80300720c */ /* 0x000fe20003f06270 */
[----:B------:R-:W-:Y:S01]  /*54c0*/  VIADD R3, R0, 0x9 ;  /* 0x0000000900037836 */ /* 0x000fe20000000000 */
[-C--:B------:R-:W-:Y:S01]  /*54d0*/  ISETP.GT.AND P3, PT, R212, R12.reuse, PT ;  /* 0x0000000cd400720c */ /* 0x080fe20003f64270 */
[C---:B------:R-:W-:Y:S01]  /*54e0*/  VIADD R9, R0.reuse, 0x20 ;  /* 0x0000002000097836 */ /* 0x040fe20000000000 */
[----:B------:R-:W-:Y:S01]  /*54f0*/  FSEL R5, R45, -INF , !P6 ;  /* 0xff8000002d057808 */ /* 0x000fe20007000000 */
[C---:B------:R-:W-:Y:S01]  /*5500*/  VIADD R8, R0.reuse, 0x19 ;  /* 0x0000001900087836 */ /* 0x040fe20000000000 */
[----:B------:R-:W-:Y:S01]  /*5510*/  FSEL R4, R47, -INF , !P1 ;  /* 0xff8000002f047808 */ /* 0x000fe20004800000 */
[C---:B------:R-:W-:Y:S01]  /*5520*/  VIADD R11, R0.reuse, 0x28 ;  /* 0x00000028000b7836 */ /* 0x040fe20000000000 */
[----:B------:R-:W-:Y:S01]  /*5530*/  FSEL R22, R5, -INF , !P5 ;  /* 0xff80000005167808 */ /* 0x000fe20006800000 */
[----:B------:R-:W-:Y:S01]  /*5540*/  VIADD R10, R0, 0x21 ;  /* 0x00000021000a7836 */ /* 0x000fe20000000000 */
[----:B------:R-:W-:Y:S01]  /*5550*/  FSEL R45, R4, -INF , !P0 ;  /* 0xff800000042d7808 */ /* 0x000fe20004000000 */
[----:B------:R-:W-:Y:S01]  /*5560*/  VIADD R4, R0, 0x10 ;  /* 0x0000001000047836 */ /* 0x000fe20000000000 */
[----:B------:R-:W-:Y:S01]  /*5570*/  FSEL R6, R28, -INF , !P3 ;  /* 0xff8000001c067808 */ /* 0x000fe20005800000 */
[----:B------:R-:W-:Y:S01]  /*5580*/  VIADD R14, R0, 0x30 ;  /* 0x00000030000e7836 */ /* 0x000fe20000000000 */
[----:B------:R-:W-:Y:S01]  /*5590*/  ISETP.GT.AND P6, PT, R2, R12, PT ;  /* 0x0000000c0200720c */ /* 0x000fe20003fc4270 */
[----:B------:R-:W-:Y:S01]  /*55a0*/  VIADD R13, R0, 0x31 ;  /* 0x00000031000d7836 */ /* 0x000fe20000000000 */
[----:B------:R-:W-:Y:S01]  /*55b0*/  ISETP.GT.AND P5, PT, R212, R3, PT ;  /* 0x00000003d400720c */ /* 0x000fe20003fa4270 */
[C---:B------:R-:W-:Y:S01]  /*55c0*/  VIADD R16, R0.reuse, 0x38 ;  /* 0x0000003800107836 */ /* 0x040fe20000000000 */
[C---:B------:R-:W-:Y:S01]  /*55d0*/  ISETP.GE.AND P1, PT, R3.reuse, R215, PT ;  /* 0x000000d70300720c */ /* 0x040fe20003f26270 */
[----:B------:R-:W-:Y:S01]  /*55e0*/  VIADD R20, R0, 0x39 ;  /* 0x0000003900147836 */ /* 0x000fe20000000000 */
[----:B------:R-:W-:Y:S01]  /*55f0*/  ISETP.GT.AND P0, PT, R2, R3, PT ;  /* 0x000000030200720c */ /* 0x000fe20003f04270 */
[----:B------:R-:W1:Y:S01]  /*5600*/  LDCU UR31, c[0x0][0x45c] ;  /* 0x00008b80ff1f77ac */ /* 0x000e620008000800 */
[-C--:B------:R-:W-:Y:S01]  /*5610*/  ISETP.GE.AND P3, PT, R3, R216.reuse, PT ;  /* 0x000000d80300720c */ /* 0x080fe20003f66270 */
[----:B------:R-:W-:Y:S01]  /*5620*/  VIADD R3, R0, 0x11 ;  /* 0x0000001100037836 */ /* 0x000fe20000000000 */
[C---:B------:R-:W-:Y:S01]  /*5630*/  ISETP.GE.AND P2, PT, R12.reuse, R215, PT ;  /* 0x000000d70c00720c */ /* 0x040fe20003f46270 */
[----:B------:R-:W-:Y:S01]  /*5640*/  USHF.L.U32 UR30, UR22, 0x1, URZ ;  /* 0x00000001161e7899 */ /* 0x000fe200080006ff */
[----:B------:R-:W-:Y:S01]  /*5650*/  ISETP.GE.AND P4, PT, R12, R216, PT ;  /* 0x000000d80c00720c */ /* 0x000fe20003f86270 */
[----:B------:R-:W-:Y:S01]  /*5660*/  VIADD R12, R0, 0x29 ;  /* 0x00000029000c7836 */ /* 0x000fe20000000000 */
[----:B------:R-:W-:Y:S01]  /*5670*/  FSEL R5, R30, -INF , !P6 ;  /* 0xff8000001e057808 */ /* 0x000fe20007000000 */
[----:B------:R-:W-:Y:S01]  /*5680*/  IMAD.WIDE.U32 R72, R101, -0x326172a9, RZ ;  /* 0xcd9e8d5765487825 */ /* 0x000fe200078e00ff */
[----:B------:R-:W-:Y:S01]  /*5690*/  FSEL R17, R31, -INF , !P0 ;  /* 0xff8000001f117808 */ /* 0x000fe20004000000 */
[----:B------:R-:W-:Y:S01]  /*56a0*/  UIADD3 UR6, UPT, UPT, UR35, -0x4498517b, URZ ;  /* 0xbb67ae8523067890 */ /* 0x000fe2000fffe0ff */
[----:B------:R-:W-:Y:S01]  /*56b0*/  FSEL R30, R6, -INF , !P2 ;  /* 0xff800000061e7808 */ /* 0x000fe20005000000 */
[----:B------:R-:W-:Y:S01]  /*56c0*/  IMAD.WIDE.U32 R52, R104, -0x2daee0ad, RZ ;  /* 0xd2511f5368347825 */ /* 0x000fe200078e00ff */
[CC--:B------:R-:W-:Y:S01]  /*56d0*/  ISETP.GT.AND P6, PT, R212.reuse, R4.reuse, PT ;  /* 0x00000004d400720c */ /* 0x0c0fe20003fc4270 */
[----:B------:R-:W-:Y:S01]  /*56e0*/  UIADD3 UR27, UPT, UPT, UR34, -0x61c88647, URZ ;  /* 0x9e3779b9221b7890 */ /* 0x000fe2000fffe0ff */
[----:B------:R-:W-:Y:S01]  /*56f0*/  ISETP.GT.AND P0, PT, R212, R3, PT ;  /* 0x00000003d400720c */ /* 0x000fe20003f04270 */
[----:B------:R-:W-:Y:S01]  /*5700*/  UIADD3 UR26, UPT, UPT, UR34, 0x3c6ef372, URZ ;  /* 0x3c6ef372221a7890 */ /* 0x000fe2000fffe0ff */
[----:B------:R-:W-:Y:S01]  /*5710*/  FSEL R6, R29, -INF , !P5 ;  /* 0xff8000001d067808 */ /* 0x000fe20006800000 */
[----:B------:R-:W-:Y:S01]  /*5720*/  UIADD3 UR24, UPT, UPT, UR35, 0x76cf5d0a, URZ ;  /* 0x76cf5d0a23187890 */ /* 0x000fe2000fffe0ff */
[----:B------:R-:W-:Y:S01]  /*5730*/  FSEL R47, R5, -INF , !P4 ;  /* 0xff800000052f7808 */ /* 0x000fe20006000000 */
[----:B------:R-:W-:Y:S01]  /*5740*/  UIADD3 UR18, UPT, UPT, UR35, 0x32370b8f, URZ ;  /* 0x32370b8f23127890 */ /* 0x000fe2000fffe0ff */
[----:B------:R-:W-:Y:S01]  /*5750*/  ISETP.GE.AND P2, PT, R4, R215, PT ;  /* 0x000000d70400720c */ /* 0x000fe20003f46270 */
[----:B------:R-:W-:Y:S01]  /*5760*/  UIADD3 UR19, UPT, UPT, UR34, -0x255992d5, URZ ;  /* 0xdaa66d2b22137890 */ /* 0x000fe2000fffe0ff */
[----:B------:R-:W-:Y:S01]  /*5770*/  ISETP.GT.AND P4, PT, R2, R4, PT ;  /* 0x000000040200720c */ /* 0x000fe20003f84270 */
[----:B------:R-:W-:Y:S01]  /*5780*/  UIADD3 UR16, UPT, UPT, UR34, 0x78dde6e4, URZ ;  /* 0x78dde6e422107890 */ /* 0x000fe2000fffe0ff */
[----:B------:R-:W-:Y:S01]  /*5790*/  ISETP.GE.AND P5, PT, R4, R216, PT ;  /* 0x000000d80400720c */ /* 0x000fe20003fa6270 */
[----:B------:R-:W-:Y:S01]  /*57a0*/  UIADD3 UR15, UPT, UPT, UR35, -0x126145ec, URZ ;  /* 0xed9eba14230f7890 */ /* 0x000fe2000fffe0ff */
[----:B------:R-:W-:Y:S01]  /*57b0*/  FSEL R4, R24, -INF , !P6 ;  /* 0xff80000018047808 */ /* 0x000fe20007000000 */
[----:B------:R-:W-:Y:S01]  /*57c0*/  UIADD3 UR12, UPT, UPT, UR35, -0x56f99767, URZ ;  /* 0xa9066899230c7890 */ /* 0x000fe2000fffe0ff */
[----:B------:R-:W-:Y:S01]  /*57d0*/  FSEL R5, R25, -INF , !P0 ;  /* 0xff80000019057808 */ /* 0x000fe20004000000 */
[----:B------:R-:W-:Y:S01]  /*57e0*/  UIADD3 UR13, UPT, UPT, UR34, 0x1715609d, URZ ;  /* 0x1715609d220d7890 */ /* 0x000fe2000fffe0ff */
[----:B------:R-:W-:Y:S01]  /*57f0*/  ISETP.GT.AND P6, PT, R2, R3, PT ;  /* 0x000000030200720c */ /* 0x000fe20003fc4270 */
[----:B------:R-:W-:Y:S01]  /*5800*/  UIADD3 UR7, UPT, UPT, UR34, -0x4ab325aa, URZ ;  /* 0xb54cda5622077890 */ /* 0x000fe2000fffe0ff */
[----:B------:R-:W-:Y:S01]  /*5810*/  FSEL R25, R6, -INF , !P1 ;  /* 0xff80000006197808 */ /* 0x000fe20004800000 */
[----:B------:R-:W-:Y:S01]  /*5820*/  STL.64 [R1+0x68], R52 ;  /* 0x0000683401007387 */ /* 0x000fe20000100a00 */
[----:B------:R-:W-:-:S02]  /*5830*/  ISETP.GT.AND P1, PT, R212, R7, PT ;  /* 0x00000007d400720c */ /* 0x000fc40003f24270 */
[----:B------:R-:W-:Y:S02]  /*5840*/  FSEL R19, R26, -INF , !P4 ;  /* 0xff8000001a137808 */ /* 0x000fe40006000000 */
[CC--:B------:R-:W-:Y:S02]  /*5850*/  ISETP.GE.AND P4, PT, R3.reuse, R215.reuse, PT ;  /* 0x000000d70300720c */ /* 0x0c0fe40003f86270 */
[----:B------:R-:W-:Y:S02]  /*5860*/  ISETP.GE.AND P0, PT, R3, R216, PT ;  /* 0x000000d80300720c */ /* 0x000fe40003f06270 */
[----:B------:R-:W-:Y:S02]  /*5870*/  FSEL R18, R27, -INF , !P6 ;  /* 0xff8000001b127808 */ /* 0x000fe40007000000 */
[----:B------:R-:W-:Y:S02]  /*5880*/  ISETP.GE.AND P6, PT, R7, R215, PT ;  /* 0x000000d70700720c */ /* 0x000fe40003fc6270 */
[----:B------:R-:W-:-:S02]  /*5890*/  FSEL R3, R84, -INF , !P1 ;  /* 0xff80000054037808 */ /* 0x000fc40004800000 */
[----:B------:R-:W-:Y:S02]  /*58a0*/  ISETP.GT.AND P1, PT, R212, R9, PT ;  /* 0x00000009d400720c */ /* 0x000fe40003f24270 */
[----:B------:R-:W-:Y:S02]  /*58b0*/  FSEL R26, R4, -INF , !P2 ;  /* 0xff800000041a7808 */ /* 0x000fe40005000000 */
        /* <DEDUP_REMOVED lines=8> */
[----:B------:R-:W-:Y:S02]  /*5940*/  FSEL R29, R3, -INF , !P6 ;  /* 0xff800000031d7808 */ /* 0x000fe40007000000 */
[----:B------:R-:W-:-:S02]  /*5950*/  ISETP.GT.AND P6, PT, R212, R0, PT ;  /* 0x00000000d400720c */ /* 0x000fc40003fc4270 */
[----:B------:R-:W-:Y:S02]  /*5960*/  FSEL R24, R4, -INF , !P4 ;  /* 0xff80000004187808 */ /* 0x000fe40006000000 */
[----:B------:R-:W-:Y:S02]  /*5970*/  ISETP.GT.AND P4, PT, R212, R11, PT ;  /* 0x0000000bd400720c */ /* 0x000fe40003f84270 */
[----:B------:R-:W-:Y:S02]  /*5980*/  FSEL R6, R77, -INF , !P1 ;  /* 0xff8000004d067808 */ /* 0x000fe40004800000 */
[----:B------:R-:W-:Y:S02]  /*5990*/  ISETP.GE.AND P1, PT, R0, R215, PT ;  /* 0x000000d70000720c */ /* 0x000fe40003f26270 */
[----:B------:R-:W-:Y:S02]  /*59a0*/  FSEL R5, R44, -INF , !P6 ;  /* 0xff8000002c057808 */ /* 0x000fe40007000000 */
[----:B------:R-:W-:-:S02]  /*59b0*/  FSEL R3, R76, -INF , !P4 ;  /* 0xff8000004c037808 */ /* 0x000fc40006000000 */
[----:B------:R-:W-:Y:S02]  /*59c0*/  ISETP.GE.AND P4, PT, R11, R215, PT ;  /* 0x000000d70b00720c */ /* 0x000fe40003f86270 */
[----:B------:R-:W-:Y:S02]  /*59d0*/  FSEL R15, R5, -INF , !P1 ;  /* 0xff800000050f7808 */ /* 0x000fe40004800000 */
[----:B------:R-:W-:Y:S02]  /*59e0*/  ISETP.GT.AND P2, PT, R212, R10, PT ;  /* 0x0000000ad400720c */ /* 0x000fe40003f44270 */
[----:B------:R-:W-:Y:S02]  /*59f0*/  FSEL R44, R3, -INF , !P4 ;  /* 0xff800000032c7808 */ /* 0x000fe40006000000 */
[----:B------:R-:W-:Y:S02]  /*5a00*/  FMNMX3.FTZ R3, R15, R22, R30, !PT ;  /* 0x000000160f037276 */ /* 0x000fe4000781001e */
[----:B------:R-:W-:-:S02]  /*5a10*/  FSEL R4, R41, -INF , !P2 ;  /* 0xff80000029047808 */ /* 0x000fc40005000000 */
[----:B------:R-:W-:Y:S02]  /*5a20*/  ISETP.GE.AND P2, PT, R10, R215, PT ;  /* 0x000000d70a00720c */ /* 0x000fe40003f46270 */
[----:B------:R-:W-:Y:S02]  /*5a30*/  FMNMX3.FTZ R3, R3, R25, R26, !PT ;  /* 0x0000001903037276 */ /* 0x000fe4000781001a */
[----:B------:R-:W-:Y:S02]  /*5a40*/  ISETP.GT.AND P6, PT, R212, R14, PT ;  /* 0x0000000ed400720c */ /* 0x000fe40003fc4270 */
[----:B------:R-:W-:Y:S02]  /*5a50*/  FSEL R31, R4, -INF , !P2 ;  /* 0xff800000041f7808 */ /* 0x000fe40005000000 */
[----:B------:R-:W-:Y:S02]  /*5a60*/  FMNMX3.FTZ R3, R3, R21, R23, !PT ;  /* 0x0000001503037276 */ /* 0x000fe40007810017 */
[----:B------:R-:W-:-:S02]  /*5a70*/  ISETP.GE.AND P1, PT, R14, R215, PT ;  /* 0x000000d70e00720c */ /* 0x000fc40003f26270 */
[----:B------:R-:W-:Y:S02]  /*5a80*/  FSEL R4, R32, -INF , !P6 ;  /* 0xff80000020047808 */ /* 0x000fe40007000000 */
[C---:B------:R-:W-:Y:S02]  /*5a90*/  ISETP.GT.AND P2, PT, R212.reuse, R13, PT ;  /* 0x0000000dd400720c */ /* 0x040fe40003f44270 */
[----:B------:R-:W-:Y:S02]  /*5aa0*/  ISETP.GT.AND P6, PT, R212, R16, PT ;  /* 0x00000010d400720c */ /* 0x000fe40003fc4270 */
[----:B------:R-:W-:Y:S02]  /*5ab0*/  ISETP.GE.AND P4, PT, R12, R215, PT ;  /* 0x000000d70c00720c */ /* 0x000fe40003f86270 */
[----:B------:R-:W-:Y:S02]  /*5ac0*/  FMNMX3.FTZ R3, R3, R24, R29, !PT ;  /* 0x0000001803037276 */ /* 0x000fe4000781001d */
[----:B------:R-:W-:-:S02]  /*5ad0*/  FSEL R82, R4, -INF , !P1 ;  /* 0xff80000004527808 */ /* 0x000fc40004800000 */
[----:B------:R-:W-:Y:S02]  /*5ae0*/  FSEL R4, R33, -INF , !P2 ;  /* 0xff80000021047808 */ /* 0x000fe40005000000 */
[-C--:B------:R-:W-:Y:S02]  /*5af0*/  ISETP.GE.AND P1, PT, R13, R215.reuse, PT ;  /* 0x000000d70d00720c */ /* 0x080fe40003f26270 */
[----:B------:R-:W-:Y:S02]  /*5b00*/  ISETP.GE.AND P2, PT, R16, R215, PT ;  /* 0x000000d71000720c */ /* 0x000fe40003f46270 */
[----:B------:R-:W-:Y:S02]  /*5b10*/  FSEL R5, R36, -INF , !P6 ;  /* 0xff80000024057808 */ /* 0x000fe40007000000 */
[----:B------:R-:W-:Y:S02]  /*5b20*/  FSEL R80, R6, -INF , !P4 ;  /* 0xff80000006507808 */ /* 0x000fe40006000000 */
[----:B------:R-:W-:-:S02]  /*5b30*/  ISETP.GT.AND P6, PT, R212, R20, PT ;  /* 0x00000014d400720c */ /* 0x000fc40003fc4270 */
[----:B------:R-:W-:Y:S02]  /*5b40*/  FMNMX3.FTZ R3, R3, R31, R44, !PT ;  /* 0x0000001f03037276 */ /* 0x000fe4000781002c */
[----:B------:R-:W-:Y:S02]  /*5b50*/  FSEL R83, R4, -INF , !P1 ;  /* 0xff80000004537808 */ /* 0x000fe40004800000 */
[----:B------:R-:W-:Y:S02]  /*5b60*/  FSEL R88, R5, -INF , !P2 ;  /* 0xff80000005587808 */ /* 0x000fe40005000000 */
[----:B------:R-:W-:Y:S02]  /*5b70*/  ISETP.GE.AND P2, PT, R20, R215, PT ;  /* 0x000000d71400720c */ /* 0x000fe40003f46270 */
[----:B------:R-:W-:Y:S02]  /*5b80*/  FSEL R4, R37, -INF , !P6 ;  /* 0xff80000025047808 */ /* 0x000fe40007000000 */
[----:B------:R-:W-:-:S02]  /*5b90*/  FMNMX3.FTZ R3, R3, R80, R82, !PT ;  /* 0x0000005003037276 */ /* 0x000fc40007810052 */
[----:B------:R-:W-:Y:S02]  /*5ba0*/  FSEL R89, R4, -INF , !P2 ;  /* 0xff80000004597808 */ /* 0x000fe40005000000 */
[----:B------:R-:W-:Y:S02]  /*5bb0*/  FMNMX3.FTZ R3, R3, R83, R88, !PT ;  /* 0x0000005303037276 */ /* 0x000fe40007810058 */
[----:B------:R-:W-:Y:S02]  /*5bc0*/  ISETP.GT.AND P4, PT, R2, R7, PT ;  /* 0x000000070200720c */ /* 0x000fe40003f84270 */
[----:B------:R-:W-:Y:S02]  /*5bd0*/  FMNMX.FTZ R3, R89, R3, !PT ;  /* 0x0000000359037209 */ /* 0x000fe40007810000 */
[----:B------:R-:W-:Y:S02]  /*5be0*/  FSEL R18, R18, -INF , !P0 ;  /* 0xff80000012127808 */ /* 0x000fe40004000000 */
[----:B------:R-:W-:Y:S01]  /*5bf0*/  ISETP.GT.AND P0, PT, R2, R10, PT ;  /* 0x0000000a0200720c */ /* 0x000fe20003f04270 */
[----:B------:R-:W2:Y:S01]  /*5c00*/  SHFL.BFLY PT, R132, R3, 0x2, 0x1f ;  /* 0x0c401f0003847f89 */ /* 0x000ea200000e0000 */
[----:B------:R-:W-:-:S02]  /*5c10*/  ISETP.GE.AND P1, PT, R7, R216, PT ;  /* 0x000000d80700720c */ /* 0x000fc40003f26270 */
[----:B------:R-:W-:Y:S02]  /*5c20*/  FSEL R4, R86, -INF , !P4 ;  /* 0xff80000056047808 */ /* 0x000fe40006000000 */
[----:B------:R-:W-:Y:S02]  /*5c30*/  FSEL R17, R17, -INF , !P3 ;  /* 0xff80000011117808 */ /* 0x000fe40005800000 */
[C---:B------:R-:W-:Y:S02]  /*5c40*/  ISETP.GT.AND P3, PT, R2.reuse, R8, PT ;  /* 0x000000080200720c */ /* 0x040fe40003f64270 */
[----:B------:R-:W-:Y:S02]  /*5c50*/  FSEL R5, R43, -INF , !P0 ;  /* 0xff8000002b057808 */ /* 0x000fe40004000000 */
[----:B------:R-:W-:Y:S02]  /*5c60*/  ISETP.GT.AND P0, PT, R2, R12, PT ;  /* 0x0000000c0200720c */ /* 0x000fe40003f04270 */
[----:B------:R-:W-:-:S02]  /*5c70*/  FSEL R27, R4, -INF , !P1 ;  /* 0xff800000041b7808 */ /* 0x000fc40004800000 */
[----:B------:R-:W-:Y:S02]  /*5c80*/  ISETP.GT.AND P1, PT, R2, R0, PT ;  /* 0x000000000200720c */ /* 0x000fe40003f24270 */
[-C--:B------:R-:W-:Y:S02]  /*5c90*/  ISETP.GE.AND P2, PT, R8, R216.reuse, PT ;  /* 0x000000d80800720c */ /* 0x080fe40003f46270 */
[----:B------:R-:W-:Y:S02]  /*5ca0*/  FSEL R7, R87, -INF , !P3 ;  /* 0xff80000057077808 */ /* 0x000fe40005800000 */
[----:B------:R-:W-:Y:S02]  /*5cb0*/  ISETP.GT.AND P3, PT, R2, R11, PT ;  /* 0x0000000b0200720c */ /* 0x000fe40003f64270 */
[----:B------:R-:W-:Y:S02]  /*5cc0*/  FSEL R8, R79, -INF , !P0 ;  /* 0xff8000004f087808 */ /* 0x000fe40004000000 */
[----:B------:R-:W-:-:S02]  /*5cd0*/  ISETP.GE.AND P0, PT, R0, R216, PT ;  /* 0x000000d80000720c */ /* 0x000fc40003f06270 */
[----:B------:R-:W-:Y:S02]  /*5ce0*/  FSEL R0, R46, -INF , !P1 ;  /* 0xff8000002e007808 */ /* 0x000fe40004800000 */
[----:B------:R-:W-:Y:S02]  /*5cf0*/  FSEL R4, R78, -INF , !P3 ;  /* 0xff8000004e047808 */ /* 0x000fe40005800000 */
[----:B------:R-:W-:Y:S02]  /*5d00*/  ISETP.GE.AND P3, PT, R12, R216, PT ;  /* 0x000000d80c00720c */ /* 0x000fe40003f66270 */
[----:B------:R-:W-:Y:S02]  /*5d10*/  FSEL R12, R0, -INF , !P0 ;  /* 0xff800000000c7808 */ /* 0x000fe40004000000 */
[----:B------:R-:W-:Y:S02]  /*5d20*/  ISETP.GT.AND P6, PT, R2, R9, PT ;  /* 0x000000090200720c */ /* 0x000fe40003fc4270 */
[----:B------:R-:W-:-:S02]  /*5d30*/  FSEL R19, R19, -INF , !P5 ;  /* 0xff80000013137808 */ /* 0x000fc40006800000 */
[----:B------:R-:W-:Y:S02]  /*5d40*/  FMNMX3.FTZ R0, R12, R45, R47, !PT ;  /* 0x0000002d0c007276 */ /* 0x000fe4000781002f */
[----:B------:R-:W-:Y:S02]  /*5d50*/  FSEL R6, R42, -INF , !P6 ;  /* 0xff8000002a067808 */ /* 0x000fe40007000000 */
[----:B------:R-:W-:Y:S02]  /*5d60*/  ISETP.GE.AND P5, PT, R9, R216, PT ;  /* 0x000000d80900720c */ /* 0x000fe40003fa6270 */
[----:B--2---:R-:W-:Y:S02]  /*5d70*/  FMNMX.FTZ R132, R3, R132, !PT ;  /* 0x0000008403847209 */ /* 0x004fe40007810000 */
[----:B------:R-:W-:Y:S02]  /*5d80*/  FMNMX3.FTZ R0, R0, R17, R19, !PT ;  /* 0x0000001100007276 */ /* 0x000fe40007810013 */
[----:B------:R-:W-:-:S02]  /*5d90*/  ISETP.GE.AND P4, PT, R10, R216, PT ;  /* 0x000000d80a00720c */ /* 0x000fc40003f86270 */
[----:B------:R-:W-:Y:S02]  /*5da0*/  ISETP.GE.AND P6, PT, R11, R216, PT ;  /* 0x000000d80b00720c */ /* 0x000fe40003fc6270 */
[----:B------:R-:W-:Y:S02]  /*5db0*/  FSEL R46, R6, -INF , !P5 ;  /* 0xff800000062e7808 */ /* 0x000fe40006800000 */
[----:B------:R-:W-:Y:S01]  /*5dc0*/  FSEL R28, R7, -INF , !P2 ;  /* 0xff800000071c7808 */ /* 0x000fe20005000000 */
[----:B------:R-:W2:Y:S01]  /*5dd0*/  SHFL.BFLY PT, R6, R132, 0x1, 0x1f ;  /* 0x0c201f0084067f89 */ /* 0x000ea200000e0000 */
[----:B------:R-:W-:Y:S02]  /*5de0*/  ISETP.GT.AND P1, PT, R2, R14, PT ;  /* 0x0000000e0200720c */ /* 0x000fe40003f24270 */
[----:B------:R-:W-:Y:S02]  /*5df0*/  FMNMX3.FTZ R0, R0, R18, R27, !PT ;  /* 0x0000001200007276 */ /* 0x000fe4000781001b */
[----:B------:R-:W-:-:S02]  /*5e00*/  FSEL R56, R5, -INF , !P4 ;  /* 0xff80000005387808 */ /* 0x000fc40006000000 */
[----:B------:R-:W-:Y:S02]  /*5e10*/  FSEL R84, R4, -INF , !P6 ;  /* 0xff80000004547808 */ /* 0x000fe40007000000 */
[----:B------:R-:W-:Y:S02]  /*5e20*/  ISETP.GE.AND P2, PT, R14, R216, PT ;  /* 0x000000d80e00720c */ /* 0x000fe40003f46270 */
[C---:B------:R-:W-:Y:S02]  /*5e30*/  ISETP.GT.AND P0, PT, R2.reuse, R13, PT ;  /* 0x0000000d0200720c */ /* 0x040fe40003f04270 */
[----:B------:R-:W-:Y:S02]  /*5e40*/  ISETP.GT.AND P6, PT, R2, R16, PT ;  /* 0x000000100200720c */ /* 0x000fe40003fc4270 */
[----:B------:R-:W-:Y:S02]  /*5e50*/  FSEL R5, R34, -INF , !P1 ;  /* 0xff80000022057808 */ /* 0x000fe40004800000 */
[----:B------:R-:W-:-:S02]  /*5e60*/  FMNMX3.FTZ R0, R0, R28, R46, !PT ;  /* 0x0000001c00007276 */ /* 0x000fc4000781002e */
[-C--:B------:R-:W-:Y:S02]  /*5e70*/  ISETP.GE.AND P4, PT, R13, R216.reuse, PT ;  /* 0x000000d80d00720c */ /* 0x080fe40003f86270 */
[----:B------:R-:W-:Y:S02]  /*5e80*/  ISETP.GE.AND P5, PT, R16, R216, PT ;  /* 0x000000d81000720c */ /* 0x000fe40003fa6270 */
        /* <DEDUP_REMOVED lines=15> */
[C---:B------:R-:W-:Y:S01]  /*5f80*/  FSETP.NEU.FTZ.AND P0, PT, R132.reuse, -INF , PT ;  /* 0xff8000008400780b */ /* 0x040fe20003f1d000 */
[----:B-1----:R-:W-:Y:S01]  /*5f90*/  FMUL.FTZ R4, R132, UR31 ;  /* 0x0000001f84047c20 */ /* 0x002fe20008410000 */
[----:B------:R-:W-:Y:S01]  /*5fa0*/  LOP3.LUT R3, R103, UR34, R73, 0x96, !PT ;  /* 0x0000002267037c12 */ /* 0x000fe2000f8e9649 */
[----:B------:R-:W1:Y:S01]  /*5fb0*/  SHFL.BFLY PT, R6, R0, 0x2, 0x1f ;  /* 0x0c401f0000067f89 */ /* 0x000e6200000e0000 */
[----:B------:R-:W-:-:S02]  /*5fc0*/  LOP3.LUT R48, R105, 0x200, R106, 0xf8, !PT ;  /* 0x0000020069307812 */ /* 0x000fc400078ef86a */
[----:B------:R-:W-:Y:S01]  /*5fd0*/  FSEL R4, R4, RZ, P0 ;  /* 0x000000ff04047208 */ /* 0x000fe20000000000 */
[----:B------:R-:W-:Y:S01]  /*5fe0*/  IMAD.WIDE.U32 R92, R3, -0x2daee0ad, RZ ;  /* 0xd2511f53035c7825 */ /* 0x000fe200078e00ff */
[----:B------:R-:W-:-:S03]  /*5ff0*/  LEA R136, R48, UR5, 0x1 ;  /* 0x0000000530887c11 */ /* 0x000fc6000f8e08ff */
[--C-:B------:R-:W-:Y:S01]  /*6000*/  FFMA.FTZ R2, R15, UR31, -R4.reuse ;  /* 0x0000001f0f027c23 */ /* 0x100fe20008010804 */
[--C-:B------:R-:W-:Y:S01]  /*6010*/  FFMA.FTZ R5, R21, UR31, -R4.reuse ;  /* 0x0000001f15057c23 */ /* 0x100fe20008010804 */
[----:B------:R-:W-:Y:S02]  /*6020*/  STL.64 [R1+0x60], R92 ;  /* 0x0000605c01007387 */ /* 0x000fe40000100a00 */
[----:B------:R2:W-:Y:S02]  /*6030*/  MUFU.EX2 R145, R2 ;  /* 0x0000000200917308 */ /* 0x0005e40000000800 */
[----:B------:R-:W-:Y:S06]  /*6040*/  STL [R1+0xc4], R48 ;  /* 0x0000c43001007387 */ /* 0x000fec0000100800 */
[----:B------:R3:W-:Y:S01]  /*6050*/  MUFU.EX2 R149, R5 ;  /* 0x0000000500957308 */ /* 0x0007e20000000800 */
[----:B-1----:R-:W-:Y:S01]  /*6060*/  FMNMX.FTZ R6, R0, R6, !PT ;  /* 0x0000000600067209 */ /* 0x002fe20007810000 */
[----:B------:R-:W-:-:S06]  /*6070*/  FFMA.FTZ R0, R30, UR31, -R4 ;  /* 0x0000001f1e007c23 */ /* 0x000fcc0008010804 */
[----:B------:R1:W-:Y:S01]  /*6080*/  MUFU.EX2 R147, R0 ;  /* 0x0000000000937308 */ /* 0x0003e20000000800 */
[----:B------:R-:W4:Y:S01]  /*6090*/  SHFL.BFLY PT, R7, R6, 0x1, 0x1f ;  /* 0x0c201f0006077f89 */ /* 0x000f2200000e0000 */
[----:B--2---:R-:W-:-:S06]  /*60a0*/  FFMA.FTZ R2, R22, UR31, -R4 ;  /* 0x0000001f16027c23 */ /* 0x004fcc0008010804 */
[----:B------:R2:W-:Y:S01]  /*60b0*/  MUFU.EX2 R144, R2 ;  /* 0x0000000200907308 */ /* 0x0005e20000000800 */
[----:B---3--:R-:W-:-:S07]  /*60c0*/  FFMA.FTZ R5, R23, UR31, -R4 ;  /* 0x0000001f17057c23 */ /* 0x008fce0008010804 */
[----:B------:R3:W-:Y:S01]  /*60d0*/  MUFU.EX2 R142, R5 ;  /* 0x00000005008e7308 */ /* 0x0007e20000000800 */
[----:B-1----:R-:W-:-:S07]  /*60e0*/  FFMA.FTZ R0, R25, UR31, -R4 ;  /* 0x0000001f19007c23 */ /* 0x002fce0008010804 */
[----:B------:R1:W-:Y:S01]  /*60f0*/  MUFU.EX2 R164, R0 ;  /* 0x0000000000a47308 */ /* 0x0003e20000000800 */
[----:B--2---:R-:W-:-:S07]  /*6100*/  FFMA.FTZ R2, R26, UR31, -R4 ;  /* 0x0000001f1a027c23 */ /* 0x004fce0008010804 */
[----:B------:R2:W-:Y:S01]  /*6110*/  MUFU.EX2 R162, R2 ;  /* 0x0000000200a27308 */ /* 0x0005e20000000800 */
[----:B---3--:R-:W-:-:S07]  /*6120*/  FFMA.FTZ R5, R24, UR31, -R4 ;  /* 0x0000001f18057c23 */ /* 0x008fce0008010804 */
[----:B------:R-:W-:Y:S01]  /*6130*/  MUFU.EX2 R160, R5 ;  /* 0x0000000500a07308 */ /* 0x000fe20000000800 */
[----:B-1----:R-:W-:Y:S01]  /*6140*/  IMAD.U32 R0, RZ, RZ, UR30 ;  /* 0x0000001eff007e24 */ /* 0x002fe2000f8e00ff */
[----:B------:R-:W-:-:S04]  /*6150*/  UIADD3 UR30, UPT, UPT, UR30, 0x1, URZ ;  /* 0x000000011e1e7890 */ /* 0x000fc8000fffe0ff */
[----:B------:R-:W-:-:S05]  /*6160*/  LOP3.LUT R0, R0, UR35, R53, 0x96, !PT ;  /* 0x0000002300007c12 */ /* 0x000fca000f8e9635 */
[----:B--2---:R-:W-:Y:S01]  /*6170*/  IMAD.WIDE.U32 R2, R0, -0x326172a9, RZ ;  /* 0xcd9e8d5700027825 */ /* 0x004fe200078e00ff */
[----:B------:R-:W-:Y:S01]  /*6180*/  LOP3.LUT R0, R52, UR6, R93, 0x96, !PT ;  /* 0x0000000634007c12 */ /* 0x000fe2000f8e965d */
[----:B------:R-:W-:-:S03]  /*6190*/  UIADD3 UR6, UPT, UPT, UR35, 0x646e171e, URZ ;  /* 0x646e171e23067890 */ /* 0x000fc6000fffe0ff */
[----:B------:R-:W-:Y:S01]  /*61a0*/  LOP3.LUT R10, R72, UR27, R3, 0x96, !PT ;  /* 0x0000001b480a7c12 */ /* 0x000fe2000f8e9603 */
[----:B------:R-:W-:Y:S01]  /*61b0*/  IMAD.WIDE.U32 R58, R0, -0x326172a9, RZ ;  /* 0xcd9e8d57003a7825 */ /* 0x000fe200078e00ff */
[----:B----4-:R-:W-:-:S03]  /*61c0*/  FMNMX.FTZ R3, R6, R7, !PT ;  /* 0x0000000706037209 */ /* 0x010fc60007810000 */
[----:B------:R-:W-:Y:S01]  /*61d0*/  IMAD.WIDE.U32 R10, R10, -0x2daee0ad, RZ ;  /* 0xd2511f530a0a7825 */ /* 0x000fe200078e00ff */
[----:B------:R-:W-:-:S03]  /*61e0*/  LOP3.LUT R8, R2, UR26, R59, 0x96, !PT ;  /* 0x0000001a02087c12 */ /* 0x000fc6000f8e963b */
[C---:B------:R-:W-:Y:S01]  /*61f0*/  FMUL.FTZ R0, R3.reuse, UR31 ;  /* 0x0000001f03007c20 */ /* 0x040fe20008410000 */
[----:B------:R-:W-:Y:S02]  /*6200*/  FSETP.NEU.FTZ.AND P0, PT, R3, -INF , PT ;  /* 0xff8000000300780b */ /* 0x000fe40003f1d000 */
[----:B------:R-:W-:Y:S01]  /*6210*/  LOP3.LUT R6, R92, UR24, R11, 0x96, !PT ;  /* 0x000000185c067c12 */ /* 0x000fe2000f8e960b */
[----:B------:R-:W-:Y:S01]  /*6220*/  IMAD.WIDE.U32 R8, R8, -0x2daee0ad, RZ ;  /* 0xd2511f5308087825 */ /* 0x000fe200078e00ff */
[----:B------:R-:W-:-:S03]  /*6230*/  FSEL R2, R0, RZ, P0 ;  /* 0x000000ff00027208 */ /* 0x000fc60000000000 */
[----:B------:R-:W-:Y:S01]  /*6240*/  IMAD.WIDE.U32 R6, R6, -0x326172a9, RZ ;  /* 0xcd9e8d5706067825 */ /* 0x000fe200078e00ff */
[----:B------:R-:W-:-:S03]  /*6250*/  LOP3.LUT R10, R10, UR18, R9, 0x96, !PT ;  /* 0x000000120a0a7c12 */ /* 0x000fc6000f8e9609 */
[----:B------:R-:W-:Y:S01]  /*6260*/  FFMA.FTZ R0, R12, UR31, -R2 ;  /* 0x0000001f0c007c23 */ /* 0x000fe20008010802 */
[----:B------:R-:W-:Y:S01]  /*6270*/  LOP3.LUT R12, R58, UR19, R7, 0x96, !PT ;  /* 0x000000133a0c7c12 */ /* 0x000fe2000f8e9607 */
[----:B------:R-:W-:Y:S02]  /*6280*/  IMAD.WIDE.U32 R10, R10, -0x326172a9, RZ ;  /* 0xcd9e8d570a0a7825 */ /* 0x000fe400078e00ff */
[----:B------:R1:W-:Y:S02]  /*6290*/  MUFU.EX2 R138, R0 ;  /* 0x00000000008a7308 */ /* 0x0003e40000000800 */
[----:B------:R-:W-:Y:S01]  /*62a0*/  IMAD.WIDE.U32 R12, R12, -0x2daee0ad, RZ ;  /* 0xd2511f530c0c7825 */ /* 0x000fe200078e00ff */
[----:B------:R-:W-:-:S04]  /*62b0*/  LOP3.LUT R9, R6, UR16, R11, 0x96, !PT ;  /* 0x0000001006097c12 */ /* 0x000fc8000f8e960b */
[----:B------:R-:W-:Y:S01]  /*62c0*/  LOP3.LUT R6, R8, UR15, R13, 0x96, !PT ;  /* 0x0000000f08067c12 */ /* 0x000fe2000f8e960d */
[----:B------:R-:W-:-:S04]  /*62d0*/  IMAD.WIDE.U32 R8, R9, -0x2daee0ad, RZ ;  /* 0xd2511f5309087825 */ /* 0x000fc800078e00ff */
[----:B------:R-:W-:Y:S01]  /*62e0*/  IMAD.WIDE.U32 R6, R6, -0x326172a9, RZ ;  /* 0xcd9e8d5706067825 */ /* 0x000fe200078e00ff */
[----:B------:R-:W-:-:S03]  /*62f0*/  LOP3.LUT R12, R12, UR12, R9, 0x96, !PT ;  /* 0x0000000c0c0c7c12 */ /* 0x000fc6000f8e9609 */
[----:B-1----:R-:W-:Y:S01]  /*6300*/  FFMA.FTZ R0, R45, UR31, -R2 ;  /* 0x0000001f2d007c23 */ /* 0x002fe20008010802 */
[----:B------:R-:W-:Y:S01]  /*6310*/  LOP3.LUT R10, R10, UR13, R7, 0x96, !PT ;  /* 0x0000000d0a0a7c12 */ /* 0x000fe2000f8e9607 */
[----:B------:R-:W-:Y:S02]  /*6320*/  IMAD.WIDE.U32 R64, R12, -0x326172a9, RZ ;  /* 0xcd9e8d570c407825 */ /* 0x000fe400078e00ff */
[----:B------:R1:W2:Y:S02]  /*6330*/  MUFU.EX2 R119, R0 ;  /* 0x0000000000777308 */ /* 0x0002a40000000800 */
[----:B------:R-:W-:Y:S01]  /*6340*/  IMAD.WIDE.U32 R66, R10, -0x2daee0ad, RZ ;  /* 0xd2511f530a427825 */ /* 0x000fe200078e00ff */
[----:B------:R-:W-:-:S03]  /*6350*/  LOP3.LUT R5, R6, UR7, R65, 0x96, !PT ;  /* 0x0000000706057c12 */ /* 0x000fc6000f8e9641 */
[----:B------:R-:W-:Y:S01]  /*6360*/  FFMA.FTZ R6, R18, UR31, -R2 ;  /* 0x0000001f12067c23 */ /* 0x000fe20008010802 */
[----:B------:R-:W-:Y:S02]  /*6370*/  PRMT R97, R64, 0x7773, RZ ;  /* 0x0000777340617816 */ /* 0x000fe400000000ff */
[----:B------:R-:W-:Y:S01]  /*6380*/  LOP3.LUT R9, R8, UR6, R67, 0x96, !PT ;  /* 0x0000000608097c12 */ /* 0x000fe2000f8e9643 */
[----:B------:R3:W-:Y:S01]  /*6390*/  MUFU.EX2 R148, R6 ;  /* 0x0000000600947308 */ /* 0x0007e20000000800 */
[----:B------:R-:W4:Y:S01]  /*63a0*/  LDC R8, c[0x0][0x4f8] ;  /* 0x00013e00ff087b82 */ /* 0x000f220000000800 */
[----:B------:R-:W-:Y:S02]  /*63b0*/  LOP3.LUT R100, R5, 0xff, RZ, 0xc0, !PT ;  /* 0x000000ff05647812 */ /* 0x000fe400078ec0ff */
[----:B------:R-:W-:Y:S02]  /*63c0*/  SHF.R.U32.HI R105, RZ, 0x18, R5 ;  /* 0x00000018ff697819 */ /* 0x000fe40000011605 */
[----:B------:R-:W-:-:S02]  /*63d0*/  PRMT R101, R64, 0x7772, RZ ;  /* 0x0000777240657816 */ /* 0x000fc400000000ff */
[----:B------:R-:W-:Y:S01]  /*63e0*/  PRMT R96, R64, 0x7771, RZ ;  /* 0x0000777140607816 */ /* 0x000fe200000000ff */
[----:B-1----:R-:W-:Y:S01]  /*63f0*/  FFMA.FTZ R0, R47, UR31, -R2 ;  /* 0x0000001f2f007c23 */ /* 0x002fe20008010802 */
[----:B--2---:R-:W-:Y:S02]  /*6400*/  F2FP.BF16.F32.PACK_AB R7, R119, R138 ;  /* 0x0000008a7707723e */ /* 0x004fe400000010ff */
[----:B------:R-:W-:Y:S01]  /*6410*/  LOP3.LUT R107, R9, 0xff, RZ, 0xc0, !PT ;  /* 0x000000ff096b7812 */ /* 0x000fe200078ec0ff */
[----:B------:R1:W-:Y:S01]  /*6420*/  MUFU.EX2 R139, R0 ;  /* 0x00000000008b7308 */ /* 0x0003e20000000800 */
[C---:B------:R-:W-:Y:S02]  /*6430*/  PRMT R208, R7.reuse, 0x7610, R208 ;  /* 0x0000761007d07816 */ /* 0x040fe400000000d0 */
[----:B------:R-:W-:Y:S01]  /*6440*/  PRMT R207, R7, 0x7632, R207 ;  /* 0x0000763207cf7816 */ /* 0x000fe200000000cf */
[----:B---3--:R-:W-:Y:S01]  /*6450*/  FFMA.FTZ R6, R27, UR31, -R2 ;  /* 0x0000001f1b067c23 */ /* 0x008fe20008010802 */
[----:B------:R-:W-:-:S02]  /*6460*/  PRMT R117, R66, 0x7772, RZ ;  /* 0x0000777242757816 */ /* 0x000fc400000000ff */
[C---:B------:R-:W-:Y:S01]  /*6470*/  PRMT R116, R66.reuse, 0x7773, RZ ;  /* 0x0000777342747816 */ /* 0x040fe200000000ff */
[----:B------:R2:W-:Y:S01]  /*6480*/  MUFU.EX2 R141, R6 ;  /* 0x00000006008d7308 */ /* 0x0005e20000000800 */
[----:B------:R-:W-:Y:S02]  /*6490*/  SHF.R.U32.HI R106, RZ, 0x18, R9 ;  /* 0x00000018ff6a7819 */ /* 0x000fe40000011609 */
[----:B------:R-:W-:Y:S01]  /*64a0*/  PRMT R102, R66, 0x7771, RZ ;  /* 0x0000777142667816 */ /* 0x000fe200000000ff */
[----:B-1----:R-:W-:-:S04]  /*64b0*/  FFMA.FTZ R0, R17, UR31, -R2 ;  /* 0x0000001f11007c23 */ /* 0x002fc80008010802 */
[----:B------:R1:W3:Y:S01]  /*64c0*/  MUFU.EX2 R146, R0 ;  /* 0x0000000000927308 */ /* 0x0002e20000000800 */
[----:B--2---:R-:W-:Y:S01]  /*64d0*/  FFMA.FTZ R6, R28, UR31, -R2 ;  /* 0x0000001f1c067c23 */ /* 0x004fe20008010802 */
[----:B------:R-:W-:-:S06]  /*64e0*/  IMAD.IADD R28, R118, 0x1, R136 ;  /* 0x00000001761c7824 */ /* 0x000fcc00078e0288 */
[----:B------:R-:W-:Y:S01]  /*64f0*/  MUFU.EX2 R123, R6 ;  /* 0x00000006007b7308 */ /* 0x000fe20000000800 */
[----:B------:R-:W2:Y:S04]  /*6500*/  LDSM.16.MT88.4 R20, [R28+0x10000] ;  /* 0x010000001c14783b */ /* 0x000ea80000004200 */
[----:B------:R-:W5:Y:S01]  /*6510*/  LDSM.16.MT88.4 R36, [R28+0x10800] ;  /* 0x010800001c24783b */ /* 0x000f620000004200 */
[----:B-1----:R-:W-:Y:S01]  /*6520*/  FFMA.FTZ R0, R19, UR31, -R2 ;  /* 0x0000001f13007c23 */ /* 0x002fe20008010802 */
[----:B---3--:R-:W-:Y:S02]  /*6530*/  F2FP.BF16.F32.PACK_AB R7, R146, R139 ;  /* 0x0000008b9207723e */ /* 0x008fe400000010ff */
[----:B------:R-:W1:Y:S01]  /*6540*/  LDSM.16.MT88.4 R24, [R28+0x12000] ;  /* 0x012000001c18783b */ /* 0x000e620000004200 */
[----:B------:R3:W4:Y:S01]  /*6550*/  MUFU.EX2 R140, R0 ;  /* 0x00000000008c7308 */ /* 0x0007220000000800 */
[----:B------:R-:W-:-:S02]  /*6560*/  PRMT R218, R7, 0x7632, R218 ;  /* 0x0000763207da7816 */ /* 0x000fc400000000da */
[----:B------:R-:W1:Y:S01]  /*6570*/  LDSM.16.MT88.4 R40, [R28+0x12800] ;  /* 0x012800001c28783b */ /* 0x000e620000004200 */
[----:B------:R-:W-:Y:S02]  /*6580*/  PRMT R217, R7, 0x7610, R217 ;  /* 0x0000761007d97816 */ /* 0x000fe400000000d9 */
[----:B------:R-:W-:Y:S01]  /*6590*/  LOP3.LUT R7, R5, 0xffff, RZ, 0xc0, !PT ;  /* 0x0000ffff05077812 */ /* 0x000fe200078ec0ff */
[----:B------:R-:W-:Y:S03]  /*65a0*/  LDSM.16.MT88.4 R48, [R28+0x16000] ;  /* 0x016000001c30783b */ /* 0x000fe60000004200 */
[----:B------:R-:W-:Y:S01]  /*65b0*/  SHF.R.U32.HI R99, RZ, 0x8, R7 ;  /* 0x00000008ff637819 */ /* 0x000fe20000011607 */
[----:B------:R-:W1:Y:S04]  /*65c0*/  LDSM.16.MT88.4 R32, [R28+0x14000] ;  /* 0x014000001c20783b */ /* 0x000e680000004200 */
[----:B------:R-:W-:Y:S01]  /*65d0*/  LDSM.16.MT88.4 R152, [R28+0x11800] ;  /* 0x011800001c98783b */ /* 0x000fe20000004200 */
[----:B---3--:R-:W-:-:S03]  /*65e0*/  F2FP.BF16.F32.PACK_AB R0, R144, R145 ;  /* 0x000000919000723e */ /* 0x008fc600000010ff */
[----:B------:R-:W-:Y:S01]  /*65f0*/  LDSM.16.MT88.4 R112, [R28+0x17800] ;  /* 0x017800001c70783b */ /* 0x000fe20000004200 */
[----:B----4-:R-:W-:Y:S02]  /*6600*/  F2FP.BF16.F32.PACK_AB R6, R148, R140 ;  /* 0x0000008c9406723e */ /* 0x010fe400000010ff */
[C---:B------:R-:W-:Y:S02]  /*6610*/  PRMT R203, R0.reuse, 0x7610, R203 ;  /* 0x0000761000cb7816 */ /* 0x040fe400000000cb */
[----:B------:R-:W-:Y:S02]  /*6620*/  PRMT R199, R0, 0x7632, R199 ;  /* 0x0000763200c77816 */ /* 0x000fe400000000c7 */
[----:B------:R-:W-:Y:S02]  /*6630*/  F2FP.BF16.F32.PACK_AB R0, R164, R147 ;  /* 0x00000093a400723e */ /* 0x000fe400000010ff */
[----:B------:R-:W-:Y:S02]  /*6640*/  PRMT R224, R6, 0x7610, R224 ;  /* 0x0000761006e07816 */ /* 0x000fe400000000e0 */
[----:B------:R-:W-:-:S02]  /*6650*/  PRMT R210, R0, 0x7610, R210 ;  /* 0x0000761000d27816 */ /* 0x000fc400000000d2 */
[----:B------:R-:W-:Y:S02]  /*6660*/  PRMT R209, R0, 0x7632, R209 ;  /* 0x0000763200d17816 */ /* 0x000fe400000000d1 */
[----:B------:R-:W-:Y:S02]  /*6670*/  F2FP.BF16.F32.PACK_AB R0, R149, R162 ;  /* 0x000000a29500723e */ /* 0x000fe400000010ff */
[----:B------:R-:W-:Y:S02]  /*6680*/  PRMT R222, R6, 0x7632, R222 ;  /* 0x0000763206de7816 */ /* 0x000fe400000000de */
[C---:B------:R-:W-:Y:S02]  /*6690*/  PRMT R214, R0.reuse, 0x7610, R214 ;  /* 0x0000761000d67816 */ /* 0x040fe400000000d6 */
[----:B------:R-:W-:Y:S02]  /*66a0*/  PRMT R213, R0, 0x7632, R213 ;  /* 0x0000763200d57816 */ /* 0x000fe400000000d5 */
[----:B------:R-:W-:-:S02]  /*66b0*/  F2FP.BF16.F32.PACK_AB R0, R160, R142 ;  /* 0x0000008ea000723e */ /* 0x000fc400000010ff */
[----:B------:R-:W-:Y:S02]  /*66c0*/  LOP3.LUT R6, R8, 0xff, RZ, 0xc0, !PT ;  /* 0x000000ff08067812 */ /* 0x000fe400078ec0ff */
[----:B------:R-:W-:Y:S02]  /*66d0*/  PRMT R8, R5, 0x7632, R8 ;  /* 0x0000763205087816 */ /* 0x000fe40000000008 */
[C---:B------:R-:W-:Y:S02]  /*66e0*/  PRMT R223, R0.reuse, 0x7610, R223 ;  /* 0x0000761000df7816 */ /* 0x040fe400000000df */
[----:B------:R-:W-:Y:S01]  /*66f0*/  PRMT R221, R0, 0x7632, R221 ;  /* 0x0000763200dd7816 */ /* 0x000fe200000000dd */
[----:B------:R-:W-:Y:S01]  /*6700*/  IMAD R0, R6, 0x10000, R6 ;  /* 0x0001000006007824 */ /* 0x000fe200078e0206 */
[----:B------:R-:W-:Y:S02]  /*6710*/  F2FP.BF16.F32.PACK_AB R6, R123, R141 ;  /* 0x0000008d7b06723e */ /* 0x000fe400000010ff */
[----:B------:R-:W-:-:S02]  /*6720*/  PRMT R5, R100, 0x5410, R99 ;  /* 0x0000541064057816 */ /* 0x000fc40000000063 */
[----:B------:R-:W-:Y:S02]  /*6730*/  LOP3.LUT R103, R8, 0xff, RZ, 0xc0, !PT ;  /* 0x000000ff08677812 */ /* 0x000fe400078ec0ff */
[C---:B------:R-:W-:Y:S02]  /*6740*/  PRMT R220, R6.reuse, 0x7610, R220 ;  /* 0x0000761006dc7816 */ /* 0x040fe400000000dc */
[----:B------:R-:W-:Y:S02]  /*6750*/  PRMT R219, R6, 0x7632, R219 ;  /* 0x0000763206db7816 */ /* 0x000fe400000000db */
[----:B------:R-:W-:Y:S02]  /*6760*/  HSET2.LE.AND R5, R5, R0, PT ;  /* 0x0000000005057233 */ /* 0x000fe40003803000 */
[----:B------:R-:W-:Y:S02]  /*6770*/  PRMT R6, R103, 0x5410, R105 ;  /* 0x0000541067067816 */ /* 0x000fe40000000069 */
[----:B------:R-:W-:-:S02]  /*6780*/  PRMT R7, R203, 0x5410, R199 ;  /* 0x00005410cb077816 */ /* 0x000fc400000000c7 */
[----:B------:R-:W-:Y:S02]  /*6790*/  PRMT R8, R210, 0x5410, R209 ;  /* 0x00005410d2087816 */ /* 0x000fe400000000d1 */
[----:B------:R-:W-:Y:S02]  /*67a0*/  HSET2.LE.AND R6, R6, R0, PT ;  /* 0x0000000006067233 */ /* 0x000fe40003803000 */
[----:B------:R-:W-:Y:S02]  /*67b0*/  LOP3.LUT R12, R7, R5, RZ, 0xc0, !PT ;  /* 0x00000005070c7212 */ /* 0x000fe400078ec0ff */
[----:B------:R-:W-:Y:S02]  /*67c0*/  PRMT R5, R208, 0x5410, R207 ;  /* 0x00005410d0057816 */ /* 0x000fe400000000cf */
[----:B------:R-:W-:Y:S02]  /*67d0*/  PRMT R7, R101, 0x5410, R97 ;  /* 0x0000541065077816 */ /* 0x000fe40000000061 */
[----:B------:R-:W-:Y:S01]  /*67e0*/  LOP3.LUT R13, R5, R6, RZ, 0xc0, !PT ;  /* 0x00000006050d7212 */ /* 0x000fe200078ec0ff */
[----:B------:R-:W-:Y:S01]  /*67f0*/  IMAD.MOV.U32 R5, RZ, RZ, R64 ;  /* 0x000000ffff057224 */ /* 0x000fe200078e0040 */
[----:B------:R-:W-:-:S02]  /*6800*/  LOP3.LUT R6, R9, 0xffff, RZ, 0xc0, !PT ;  /* 0x0000ffff09067812 */ /* 0x000fc400078ec0ff */
[----:B------:R-:W-:Y:S02]  /*6810*/  LOP3.LUT R7, R7, 0xff00ff, RZ, 0xc0, !PT ;  /* 0x00ff00ff07077812 */ /* 0x000fe400078ec0ff */
[----:B------:R-:W-:Y:S02]  /*6820*/  LOP3.LUT R5, R5, 0xff, RZ, 0xc0, !PT ;  /* 0x000000ff05057812 */ /* 0x000fe400078ec0ff */
[----:B------:R-:W-:Y:S02]  /*6830*/  SHF.R.U32.HI R137, RZ, 0x8, R6 ;  /* 0x00000008ff897819 */ /* 0x000fe40000011606 */
[----:B------:R-:W-:Y:S02]  /*6840*/  PRMT R5, R5, 0x5410, R96 ;  /* 0x0000541005057816 */ /* 0x000fe40000000060 */
[----:B------:R-:W-:Y:S02]  /*6850*/  HSET2.LE.AND R6, R7, R0, PT ;  /* 0x0000000007067233 */ /* 0x000fe40003803000 */
[----:B------:R-:W-:-:S02]  /*6860*/  PRMT R7, R107, 0x5410, R137 ;  /* 0x000054106b077816 */ /* 0x000fc40000000089 */
[----:B------:R-:W-:-:S03]  /*6870*/  HSET2.LE.AND R5, R5, R0, PT ;  /* 0x0000000005057233 */ /* 0x000fc60003803000 */
[----:B------:R-:W-:Y:S02]  /*6880*/  HSET2.LE.AND R7, R7, R0, PT ;  /* 0x0000000007077233 */ /* 0x000fe40003803000 */
[----:B------:R-:W-:Y:S02]  /*6890*/  LOP3.LUT R14, R8, R5, RZ, 0xc0, !PT ;  /* 0x00000005080e7212 */ /* 0x000fe400078ec0ff */
[----:B------:R-:W-:-:S04]  /*68a0*/  PRMT R5, R217, 0x5410, R218 ;  /* 0x00005410d9057816 */ /* 0x000fc800000000da */
[----:B------:R-:W-:Y:S02]  /*68b0*/  LOP3.LUT R15, R5, R6, RZ, 0xc0, !PT ;  /* 0x00000006050f7212 */ /* 0x000fe400078ec0ff */
[----:B------:R-:W-:-:S04]  /*68c0*/  PRMT R5, R214, 0x5410, R213 ;  /* 0x00005410d6057816 */ /* 0x000fc800000000d5 */
[----:B------:R-:W-:Y:S01]  /*68d0*/  LOP3.LUT R8, R5, R7, RZ, 0xc0, !PT ;  /* 0x0000000705087212 */ /* 0x000fe200078ec0ff */
[----:B------:R-:W-:Y:S01]  /*68e0*/  IMAD.MOV.U32 R5, RZ, RZ, R66 ;  /* 0x000000ffff057224 */ /* 0x000fe200078e0042 */
[----:B------:R-:W-:Y:S01]  /*68f0*/  PRMT R7, R9, 0x7632, R7 ;  /* 0x0000763209077816 */ /* 0x000fe20000000007 */
[C---:B--2---:R-:W-:Y:S01]  /*6900*/  HMMA.16816.F32.BF16 R16, R12.reuse, R20, RZ ;  /* 0x000000140c10723c */ /* 0x044fe200000418ff */
[----:B------:R-:W-:Y:S02]  /*6910*/  PRMT R9, R224, 0x5410, R222 ;  /* 0x00005410e0097816 */ /* 0x000fe400000000de */
[----:B------:R-:W-:Y:S02]  /*6920*/  LOP3.LUT R6, R5, 0xff, RZ, 0xc0, !PT ;  /* 0x000000ff05067812 */ /* 0x000fe400078ec0ff */
[----:B------:R-:W-:Y:S02]  /*6930*/  PRMT R5, R117, 0x5410, R116 ;  /* 0x0000541075057816 */ /* 0x000fe40000000074 */
[----:B------:R-:W-:Y:S01]  /*6940*/  LOP3.LUT R104, R7, 0xff, RZ, 0xc0, !PT ;  /* 0x000000ff07687812 */ /* 0x000fe200078ec0ff */
[----:B------:R-:W-:Y:S01]  /*6950*/  HMMA.16816.F32.BF16 R20, R12, R22, RZ ;  /* 0x000000160c14723c */ /* 0x000fe200000418ff */
[----:B------:R-:W-:-:S02]  /*6960*/  LOP3.LUT R7, R5, 0xff00ff, RZ, 0xc0, !PT ;  /* 0x00ff00ff05077812 */ /* 0x000fc400078ec0ff */
[----:B------:R-:W-:Y:S02]  /*6970*/  PRMT R5, R104, 0x5410, R106 ;  /* 0x0000541068057816 */ /* 0x000fe4000000006a */
[----:B------:R-:W-:Y:S02]  /*6980*/  PRMT R6, R6, 0x5410, R102 ;  /* 0x0000541006067816 */ /* 0x000fe40000000066 */
[--C-:B------:R-:W-:Y:S02]  /*6990*/  HSET2.LE.AND R7, R7, R0.reuse, PT ;  /* 0x0000000007077233 */ /* 0x100fe40003803000 */
[--C-:B------:R-:W-:Y:S02]  /*69a0*/  HSET2.LE.AND R5, R5, R0.reuse, PT ;  /* 0x0000000005057233 */ /* 0x100fe40003803000 */
[----:B------:R-:W-:-:S03]  /*69b0*/  HSET2.LE.AND R6, R6, R0, PT ;  /* 0x0000000006067233 */ /* 0x000fc60003803000 */
[----:B------:R-:W-:Y:S02]  /*69c0*/  LOP3.LUT R9, R9, R5, RZ, 0xc0, !PT ;  /* 0x0000000509097212 */ /* 0x000fe400078ec0ff */
[----:B------:R-:W-:-:S04]  /*69d0*/  PRMT R5, R223, 0x5410, R221 ;  /* 0x00005410df057816 */ /* 0x000fc800000000dd */
[----:B------:R-:W-:Y:S02]  /*69e0*/  LOP3.LUT R10, R5, R6, RZ, 0xc0, !PT ;  /* 0x00000006050a7212 */ /* 0x000fe400078ec0ff */
[----:B------:R-:W-:-:S04]  /*69f0*/  PRMT R5, R220, 0x5410, R219 ;  /* 0x00005410dc057816 */ /* 0x000fc800000000db */
[----:B------:R-:W-:Y:S01]  /*6a00*/  LOP3.LUT R11, R5, R7, RZ, 0xc0, !PT ;  /* 0x00000007050b7212 */ /* 0x000fe200078ec0ff */
[----:B------:R-:W-:-:S05]  /*6a10*/  IMAD.U32 R5, RZ, RZ, UR30 ;  /* 0x0000001eff057e24 */ /* 0x000fca000f8e00ff */
[----:B------:R-:W-:Y:S01]  /*6a20*/  LOP3.LUT R5, R5, UR35, R53, 0x96, !PT ;  /* 0x0000002305057c12 */ /* 0x000fe2000f8e9635 */
[----:B-----5:R-:W-:Y:S01]  /*6a30*/  HMMA.16816.F32.BF16 R156, R8, R36, R16 ;  /* 0x00000024089c723c */ /* 0x020fe20000041810 */
[----:B------:R-:W-:Y:S03]  /*6a40*/  LDSM.16.MT88.4 R52, [R28+0x16800] ;  /* 0x016800001c34783b */ /* 0x000fe60000004200 */
[----:B------:R-:W-:-:S04]  /*6a50*/  IMAD.WIDE.U32 R6, R5, -0x326172a9, RZ ;  /* 0xcd9e8d5705067825 */ /* 0x000fc800078e00ff */
[----:B------:R-:W-:Y:S01]  /*6a60*/  FFMA.FTZ R5, R29, UR31, -R4 ;  /* 0x0000001f1d057c23 */ /* 0x000fe20008010804 */
[----:B-1----:R-:W-:Y:S03]  /*6a70*/  HMMA.16816.F32.BF16 R16, R12, R24, RZ ;  /* 0x000000180c10723c */ /* 0x002fe600000418ff */
[----:B------:R1:W-:Y:S01]  /*6a80*/  MUFU.EX2 R29, R5 ;  /* 0x00000005001d7308 */ /* 0x0003e20000000800 */
[----:B------:R-:W-:-:S04]  /*6a90*/  LOP3.LUT R7, R72, UR27, R7, 0x96, !PT ;  /* 0x0000001b48077c12 */ /* 0x000fc8000f8e9607 */
[----:B------:R-:W-:Y:S01]  /*6aa0*/  HMMA.16816.F32.BF16 R76, R8, R38, R20 ;  /* 0x00000026084c723c */ /* 0x000fe20000041814 */
[----:B------:R-:W2:Y:S07]  /*6ab0*/  LDSM.16.MT88.4 R36, [R28+0x14800] ;  /* 0x014800001c24783b */ /* 0x000eae0000004200 */
[----:B------:R-:W-:Y:S01]  /*6ac0*/  HMMA.16816.F32.BF16 R20, R12, R26, RZ ;  /* 0x0000001a0c14723c */ /* 0x000fe200000418ff */
[----:B-1----:R-:W-:Y:S01]  /*6ad0*/  LOP3.LUT R5, R6, UR26, R59, 0x96, !PT ;  /* 0x0000001a06057c12 */ /* 0x002fe2000f8e963b */
[----:B------:R-:W-:-:S06]  /*6ae0*/  IMAD.WIDE.U32 R6, R7, -0x2daee0ad, RZ ;  /* 0xd2511f5307067825 */ /* 0x000fcc00078e00ff */
[----:B------:R-:W-:Y:S01]  /*6af0*/  HMMA.16816.F32.BF16 R60, R8, R40, R16 ;  /* 0x00000028083c723c */ /* 0x000fe20000041810 */
[----:B------:R-:W-:-:S04]  /*6b00*/  IMAD.WIDE.U32 R16, R5, -0x2daee0ad, RZ ;  /* 0xd2511f5305107825 */ /* 0x000fc800078e00ff */
[----:B------:R-:W-:Y:S01]  /*6b10*/  FFMA.FTZ R18, R31, UR31, -R4 ;  /* 0x0000001f1f127c23 */ /* 0x000fe20008010804 */
[----:B------:R-:W-:Y:S01]  /*6b20*/  LOP3.LUT R5, R92, UR24, R7, 0x96, !PT ;  /* 0x000000185c057c12 */ /* 0x000fe2000f8e9607 */
[----:B------:R-:W-:Y:S01]  /*6b30*/  FFMA.FTZ R7, R46, UR31, -R2 ;  /* 0x0000001f2e077c23 */ /* 0x000fe20008010802 */
[----:B------:R-:W-:Y:S01]  /*6b40*/  LOP3.LUT R6, R6, UR18, R17, 0x96, !PT ;  /* 0x0000001206067c12 */ /* 0x000fe2000f8e9611 */
[----:B------:R1:W3:Y:S01]  /*6b50*/  MUFU.EX2 R143, R18 ;  /* 0x00000012008f7308 */ /* 0x0002e20000000800 */
[----:B------:R-:W-:Y:S03]  /*6b60*/  HMMA.16816.F32.BF16 R24, R12, R32, RZ ;  /* 0x000000200c18723c */ /* 0x000fe600000418ff */
[----:B------:R-:W-:-:S04]  /*6b70*/  IMAD.WIDE.U32 R40, R6, -0x326172a9, RZ ;  /* 0xcd9e8d5706287825 */ /* 0x000fc800078e00ff */
[----:B------:R4:W-:Y:S01]  /*6b80*/  MUFU.EX2 R252, R7 ;  /* 0x0000000700fc7308 */ /* 0x0009e20000000800 */
[----:B------:R-:W-:Y:S08]  /*6b90*/  HMMA.16816.F32.BF16 R68, R8, R42, R20 ;  /* 0x0000002a0844723c */ /* 0x000ff00000041814 */
[----:B------:R-:W-:Y:S01]  /*6ba0*/  HMMA.16816.F32.BF16 R20, R12, R48, RZ ;  /* 0x000000300c14723c */ /* 0x000fe200000418ff */
[----:B-1----:R-:W-:-:S04]  /*6bb0*/  IMAD.WIDE.U32 R18, R5, -0x326172a9, RZ ;  /* 0xcd9e8d5705127825 */ /* 0x002fc800078e00ff */
[----:B------:R-:W-:Y:S01]  /*6bc0*/  FFMA.FTZ R5, R56, UR31, -R2 ;  /* 0x0000001f38057c23 */ /* 0x000fe20008010802 */
[----:B------:R-:W-:-:S03]  /*6bd0*/  LOP3.LUT R6, R58, UR19, R19, 0x96, !PT ;  /* 0x000000133a067c12 */ /* 0x000fc6000f8e9613 */
[----:B------:R1:W5:Y:S01]  /*6be0*/  MUFU.EX2 R251, R5 ;  /* 0x0000000500fb7308 */ /* 0x0003620000000800 */
[----:B------:R-:W-:Y:S01]  /*6bf0*/  LOP3.LUT R17, R18, UR16, R41, 0x96, !PT ;  /* 0x0000001012117c12 */ /* 0x000fe2000f8e9629 */
[----:B------:R-:W-:Y:S01]  /*6c00*/  FFMA.FTZ R19, R82, UR31, -R4 ;  /* 0x0000001f52137c23 */ /* 0x000fe20008010804 */
[----:B------:R-:W-:Y:S01]  /*6c10*/  HMMA.16816.F32.BF16 R32, R12, R34, RZ ;  /* 0x000000220c20723c */ /* 0x000fe200000418ff */
[----:B----4-:R-:W-:-:S04]  /*6c20*/  IMAD.WIDE.U32 R6, R6, -0x2daee0ad, RZ ;  /* 0xd2511f5306067825 */ /* 0x010fc800078e00ff */
[----:B------:R-:W-:Y:S01]  /*6c30*/  IMAD.WIDE.U32 R30, R17, -0x2daee0ad, RZ ;  /* 0xd2511f53111e7825 */ /* 0x000fe200078e00ff */
[----:B------:R-:W-:-:S03]  /*6c40*/  LOP3.LUT R7, R16, UR15, R7, 0x96, !PT ;  /* 0x0000000f10077c12 */ /* 0x000fc6000f8e9607 */
[----:B------:R-:W-:Y:S01]  /*6c50*/  FFMA.FTZ R16, R81, UR31, -R2 ;  /* 0x0000001f51107c23 */ /* 0x000fe20008010802 */
[----:B------:R-:W-:Y:S01]  /*6c60*/  MUFU.EX2 R245, R19 ;  /* 0x0000001300f57308 */ /* 0x000fe20000000800 */
[----:B--2---:R-:W-:Y:S01]  /*6c70*/  HMMA.16816.F32.BF16 R72, R8, R36, R24 ;  /* 0x000000240848723c */ /* 0x004fe20000041818 */
[----:B------:R-:W-:Y:S01]  /*6c80*/  LOP3.LUT R6, R6, UR12, R31, 0x96, !PT ;  /* 0x0000000c06067c12 */ /* 0x000fe2000f8e961f */
[----:B-1----:R-:W-:-:S05]  /*6c90*/  FFMA.FTZ R5, R44, UR31, -R4 ;  /* 0x0000001f2c057c23 */ /* 0x002fca0008010804 */
[----:B------:R-:W-:Y:S01]  /*6ca0*/  MUFU.EX2 R247, R16 ;  /* 0x0000001000f77308 */ /* 0x000fe20000000800 */
[C---:B------:R-:W-:Y:S01]  /*6cb0*/  HMMA.16816.F32.BF16 R108, R8.reuse, R52, R20 ;  /* 0x00000034086c723c */ /* 0x040fe20000041814 */
[----:B------:R-:W-:Y:S01]  /*6cc0*/  IMAD.WIDE.U32 R20, R7, -0x326172a9, RZ ;  /* 0xcd9e8d5707147825 */ /* 0x000fe200078e00ff */
[----:B---3--:R-:W-:Y:S01]  /*6cd0*/  F2FP.BF16.F32.PACK_AB R7, R143, R29 ;  /* 0x0000001d8f07723e */ /* 0x008fe200000010ff */
[----:B------:R-:W1:Y:S02]  /*6ce0*/  LDSM.16.MT88.4 R44, [R28+0x11000] ;  /* 0x011000001c2c783b */ /* 0x000e640000004200 */
[----:B------:R-:W-:Y:S01]  /*6cf0*/  IMAD.WIDE.U32 R22, R6, -0x326172a9, RZ ;  /* 0xcd9e8d5706167825 */ /* 0x000fe200078e00ff */
[----:B-----5:R-:W-:Y:S01]  /*6d00*/  F2FP.BF16.F32.PACK_AB R6, R251, R252 ;  /* 0x000000fcfb06723e */ /* 0x020fe200000010ff */
[----:B------:R2:W-:Y:S01]  /*6d10*/  MUFU.EX2 R250, R5 ;  /* 0x0000000500fa7308 */ /* 0x0005e20000000800 */
[C---:B------:R-:W-:Y:S01]  /*6d20*/  PRMT R198, R7.reuse, 0x7610, R198 ;  /* 0x0000761007c67816 */ /* 0x040fe200000000c6 */
[----:B------:R-:W-:Y:S01]  /*6d30*/  HMMA.16816.F32.BF16 R56, R8, R38, R32 ;  /* 0x000000260838723c */ /* 0x000fe20000041820 */
[----:B------:R-:W-:Y:S01]  /*6d40*/  PRMT R197, R7, 0x7632, R197 ;  /* 0x0000763207c57816 */ /* 0x000fe200000000c5 */
[----:B------:R-:W-:Y:S01]  /*6d50*/  FFMA.FTZ R7, R84, UR31, -R2 ;  /* 0x0000001f54077c23 */ /* 0x000fe20008010802 */
[C---:B------:R-:W-:Y:S01]  /*6d60*/  PRMT R196, R6.reuse, 0x7610, R196 ;  /* 0x0000761006c47816 */ /* 0x040fe200000000c4 */
[----:B------:R-:W3:Y:S01]  /*6d70*/  LDSM.16.MT88.4 R36, [R28+0x13000] ;  /* 0x013000001c24783b */ /* 0x000ee20000004200 */
[----:B------:R-:W-:Y:S01]  /*6d80*/  PRMT R195, R6, 0x7632, R195 ;  /* 0x0000763206c37816 */ /* 0x000fe200000000c3 */
[----:B------:R-:W-:Y:S01]  /*6d90*/  MUFU.EX2 R248, R7 ;  /* 0x0000000700f87308 */ /* 0x000fe20000000800 */
[C---:B------:R-:W-:Y:S01]  /*6da0*/  PRMT R84, R22.reuse, 0x7771, RZ ;  /* 0x0000777116547816 */ /* 0x040fe200000000ff */
[----:B------:R-:W-:Y:S01]  /*6db0*/  HMMA.16816.F32.BF16 R24, R12, R50, RZ ;  /* 0x000000320c18723c */ /* 0x000fe200000418ff */
[C---:B------:R-:W-:Y:S01]  /*6dc0*/  PRMT R85, R22.reuse, 0x7772, RZ ;  /* 0x0000777216557816 */ /* 0x040fe200000000ff */
[----:B------:R-:W4:Y:S01]  /*6dd0*/  LDSM.16.MT88.4 R32, [R28+0x15000] ;  /* 0x015000001c20783b */ /* 0x000f220000004200 */
[----:B------:R-:W-:-:S03]  /*6de0*/  PRMT R91, R22, 0x7773, RZ ;  /* 0x00007773165b7816 */ /* 0x000fc600000000ff */
[----:B------:R-:W-:Y:S01]  /*6df0*/  LDSM.16.MT88.4 R48, [R28+0x13800] ;  /* 0x013800001c30783b */ /* 0x000fe20000004200 */
[----:B--2---:R-:W-:-:S04]  /*6e00*/  FFMA.FTZ R5, R80, UR31, -R4 ;  /* 0x0000001f50057c23 */ /* 0x004fc80008010804 */
[----:B------:R2:W5:Y:S09]  /*6e10*/  MUFU.EX2 R249, R5 ;  /* 0x0000000500f97308 */ /* 0x0005720000000800 */
[----:B------:R-:W-:Y:S01]  /*6e20*/  HMMA.16816.F32.BF16 R52, R8, R54, R24 ;  /* 0x000000360834723c */ /* 0x000fe20000041818 */
[----:B------:R-:W4:Y:S01]  /*6e30*/  LDSM.16.MT88.4 R24, [R28+0x17000] ;  /* 0x017000001c18783b */ /* 0x000f220000004200 */
[----:B--2---:R-:W-:-:S04]  /*6e40*/  LOP3.LUT R5, R20, UR7, R23, 0x96, !PT ;  /* 0x0000000714057c12 */ /* 0x004fc8000f8e9617 */
[C---:B------:R-:W-:Y:S02]  /*6e50*/  LOP3.LUT R6, R5.reuse, 0xffff, RZ, 0xc0, !PT ;  /* 0x0000ffff05067812 */ /* 0x040fe400078ec0ff */
[C---:B------:R-:W-:Y:S02]  /*6e60*/  LOP3.LUT R92, R5.reuse, 0xff, RZ, 0xc0, !PT ;  /* 0x000000ff055c7812 */ /* 0x040fe400078ec0ff */
[----:B------:R-:W-:Y:S02]  /*6e70*/  SHF.R.U32.HI R94, RZ, 0x8, R6 ;  /* 0x00000008ff5e7819 */ /* 0x000fe40000011606 */
[----:B------:R-:W-:Y:S02]  /*6e80*/  PRMT R7, R5, 0x7632, R7 ;  /* 0x0000763205077816 */ /* 0x000fe40000000007 */
[----:B------:R-:W-:Y:S02]  /*6e90*/  SHF.R.U32.HI R95, RZ, 0x18, R5 ;  /* 0x00000018ff5f7819 */ /* 0x000fe40000011605 */
[----:B------:R-:W-:-:S02]  /*6ea0*/  PRMT R5, R92, 0x5410, R94 ;  /* 0x000054105c057816 */ /* 0x000fc4000000005e */
[----:B------:R-:W-:Y:S02]  /*6eb0*/  LOP3.LUT R93, R7, 0xff, RZ, 0xc0, !PT ;  /* 0x000000ff075d7812 */ /* 0x000fe400078ec0ff */
[----:B------:R-:W-:Y:S02]  /*6ec0*/  PRMT R7, R198, 0x5410, R197 ;  /* 0x00005410c6077816 */ /* 0x000fe400000000c5 */
[----:B------:R-:W-:Y:S02]  /*6ed0*/  HSET2.LE.AND R5, R5, R0, PT ;  /* 0x0000000005057233 */ /* 0x000fe40003803000 */
[----:B------:R-:W-:-:S03]  /*6ee0*/  PRMT R6, R93, 0x5410, R95 ;  /* 0x000054105d067816 */ /* 0x000fc6000000005f */
[----:B------:R-:W-:Y:S02]  /*6ef0*/  LOP3.LUT R16, R7, R5, RZ, 0xc0, !PT ;  /* 0x0000000507107212 */ /* 0x000fe400078ec0ff */
[----:B------:R-:W-:Y:S02]  /*6f00*/  HSET2.LE.AND R6, R6, R0, PT ;  /* 0x0000000006067233 */ /* 0x000fe40003803000 */
[----:B------:R-:W-:Y:S02]  /*6f10*/  PRMT R5, R196, 0x5410, R195 ;  /* 0x00005410c4057816 */ /* 0x000fe400000000c3 */
[----:B-----5:R-:W-:Y:S02]  /*6f20*/  F2FP.BF16.F32.PACK_AB R7, R249, R250 ;  /* 0x000000faf907723e */ /* 0x020fe400000010ff */
[----:B------:R-:W-:Y:S01]  /*6f30*/  LOP3.LUT R17, R5, R6, RZ, 0xc0, !PT ;  /* 0x0000000605117212 */ /* 0x000fe200078ec0ff */
[----:B------:R-:W-:Y:S01]  /*6f40*/  IMAD.MOV.U32 R5, RZ, RZ, R22 ;  /* 0x000000ffff057224 */ /* 0x000fe200078e0016 */
[----:B------:R-:W-:-:S02]  /*6f50*/  PRMT R6, R85, 0x5410, R91 ;  /* 0x0000541055067816 */ /* 0x000fc4000000005b */
[----:B------:R-:W-:Y:S02]  /*6f60*/  PRMT R171, R7, 0x7610, R171 ;  /* 0x0000761007ab7816 */ /* 0x000fe400000000ab */
[----:B------:R-:W-:Y:S02]  /*6f70*/  LOP3.LUT R18, R5, 0xff, RZ, 0xc0, !PT ;  /* 0x000000ff05127812 */ /* 0x000fe400078ec0ff */
[----:B------:R-:W-:Y:S02]  /*6f80*/  F2FP.BF16.F32.PACK_AB R5, R247, R248 ;  /* 0x000000f8f705723e */ /* 0x000fe400000010ff */
[----:B------:R-:W-:Y:S02]  /*6f90*/  PRMT R194, R7, 0x7632, R194 ;  /* 0x0000763207c27816 */ /* 0x000fe400000000c2 */
[C---:B------:R-:W-:Y:S02]  /*6fa0*/  PRMT R193, R5.reuse, 0x7610, R193 ;  /* 0x0000761005c17816 */ /* 0x040fe400000000c1 */
[----:B------:R-:W-:-:S02]  /*6fb0*/  PRMT R192, R5, 0x7632, R192 ;  /* 0x0000763205c07816 */ /* 0x000fc400000000c0 */
[----:B------:R-:W-:Y:S02]  /*6fc0*/  PRMT R5, R18, 0x5410, R84 ;  /* 0x0000541012057816 */ /* 0x000fe40000000054 */
[----:B------:R-:W-:Y:S02]  /*6fd0*/  LOP3.LUT R6, R6, 0xff00ff, RZ, 0xc0, !PT ;  /* 0x00ff00ff06067812 */ /* 0x000fe400078ec0ff */
[----:B------:R-:W-:Y:S02]  /*6fe0*/  PRMT R7, R171, 0x5410, R194 ;  /* 0x00005410ab077816 */ /* 0x000fe400000000c2 */
[--C-:B------:R-:W-:Y:S02]  /*6ff0*/  HSET2.LE.AND R5, R5, R0.reuse, PT ;  /* 0x0000000005057233 */ /* 0x100fe40003803000 */
[----:B------:R-:W-:-:S03]  /*7000*/  HSET2.LE.AND R6, R6, R0, PT ;  /* 0x0000000006067233 */ /* 0x000fc60003803000 */
[----:B------:R-:W-:Y:S02]  /*7010*/  LOP3.LUT R18, R7, R5, RZ, 0xc0, !PT ;  /* 0x0000000507127212 */ /* 0x000fe400078ec0ff */
[----:B------:R-:W-:-:S04]  /*7020*/  PRMT R5, R193, 0x5410, R192 ;  /* 0x00005410c1057816 */ /* 0x000fc800000000c0 */
[----:B------:R-:W-:Y:S01]  /*7030*/  LOP3.LUT R19, R5, R6, RZ, 0xc0, !PT ;  /* 0x0000000605137212 */ /* 0x000fe200078ec0ff */
[----:B------:R-:W-:Y:S01]  /*7040*/  FFMA.FTZ R5, R83, UR31, -R4 ;  /* 0x0000001f53057c23 */ /* 0x000fe20008010804 */
[----:B------:R-:W-:Y:S01]  /*7050*/  FFMA.FTZ R6, R90, UR31, -R2 ;  /* 0x0000001f5a067c23 */ /* 0x000fe20008010802 */
[----:B------:R-:W-:Y:S02]  /*7060*/  LDSM.16.MT88.4 R80, [R28+0x15800] ;  /* 0x015800001c50783b */ /* 0x000fe40000004200 */
[----:B------:R2:W5:Y:S02]  /*7070*/  MUFU.EX2 R246, R5 ;  /* 0x0000000500f67308 */ /* 0x0005640000000800 */
[C---:B-1----:R-:W-:Y:S06]  /*7080*/  HMMA.16816.F32.BF16 R156, R16.reuse, R44, R156 ;  /* 0x0000002c109c723c */ /* 0x042fec000004189c */
[----:B------:R1:W-:Y:S02]  /*7090*/  MUFU.EX2 R241, R6 ;  /* 0x0000000600f17308 */ /* 0x0003e40000000800 */
[----:B---3--:R-:W-:Y:S01]  /*70a0*/  HMMA.16816.F32.BF16 R60, R16, R36, R60 ;  /* 0x00000024103c723c */ /* 0x008fe2000004183c */
[--C-:B--2---:R-:W-:Y:S01]  /*70b0*/  FFMA.FTZ R5, R88, UR31, -R4.reuse ;  /* 0x0000001f58057c23 */ /* 0x104fe20008010804 */
[----:B------:R-:W-:-:S06]  /*70c0*/  FFMA.FTZ R4, R89, UR31, -R4 ;  /* 0x0000001f59047c23 */ /* 0x000fcc0008010804 */
[----:B------:R-:W-:Y:S01]  /*70d0*/  HMMA.16816.F32.BF16 R68, R16, R38, R68 ;  /* 0x000000261044723c */ /* 0x000fe20000041844 */
[----:B------:R-:W2:Y:S01]  /*70e0*/  LDSM.16.MT88.4 R36, [R136+0x10000] ;  /* 0x010000008824783b */ /* 0x000ea20000004200 */
[----:B------:R3:W-:Y:S01]  /*70f0*/  MUFU.EX2 R244, R5 ;  /* 0x0000000500f47308 */ /* 0x0007e20000000800 */
[----:B-1----:R-:W-:-:S05]  /*7100*/  FFMA.FTZ R6, R98, UR31, -R2 ;  /* 0x0000001f62067c23 */ /* 0x002fca0008010802 */
[C---:B------:R-:W-:Y:S02]  /*7110*/  HMMA.16816.F32.BF16 R44, R16.reuse, R46, R76 ;  /* 0x0000002e102c723c */ /* 0x040fe4000004184c */
[----:B------:R1:W2:Y:S06]  /*7120*/  MUFU.EX2 R243, R4 ;  /* 0x0000000400f37308 */ /* 0x0002ac0000000800 */
[----:B----4-:R-:W-:Y:S01]  /*7130*/  HMMA.16816.F32.BF16 R76, R16, R32, R72 ;  /* 0x00000020104c723c */ /* 0x010fe20000041848 */
[----:B------:R-:W-:Y:S01]  /*7140*/  LDSM.16.MT88.4 R72, [R136+0x12000] ;  /* 0x012000008848783b */ /* 0x000fe20000004200 */
[----:B------:R-:W4:Y:S01]  /*7150*/  MUFU.EX2 R227, R6 ;  /* 0x0000000600e37308 */ /* 0x000f220000000800 */
[----:B---3--:R-:W-:-:S05]  /*7160*/  FFMA.FTZ R5, R87, UR31, -R2 ;  /* 0x0000001f57057c23 */ /* 0x008fca0008010802 */
[----:B------:R-:W-:Y:S01]  /*7170*/  HMMA.16816.F32.BF16 R56, R16, R34, R56 ;  /* 0x000000221038723c */ /* 0x000fe20000041838 */
[----:B------:R-:W3:Y:S01]  /*7180*/  LDSM.16.MT88.4 R32, [R136+0x10800] ;  /* 0x010800008820783b */ /* 0x000ee20000004200 */
[----:B------:R-:W-:Y:S01]  /*7190*/  MUFU.EX2 R240, R5 ;  /* 0x0000000500f07308 */ /* 0x000fe20000000800 */
[----:B-1----:R-:W-:-:S05]  /*71a0*/  FFMA.FTZ R4, R86, UR31, -R2 ;  /* 0x0000001f56047c23 */ /* 0x002fca0008010802 */
[C---:B------:R-:W-:Y:S02]  /*71b0*/  HMMA.16816.F32.BF16 R108, R16.reuse, R24, R108 ;  /* 0x00000018106c723c */ /* 0x040fe4000004186c */
[----:B------:R1:W4:Y:S02]  /*71c0*/  MUFU.EX2 R242, R4 ;  /* 0x0000000400f27308 */ /* 0x0003240000000800 */
[----:B-1----:R-:W-:Y:S02]  /*71d0*/  LOP3.LUT R4, R40, UR13, R21, 0x96, !PT ;  /* 0x0000000d28047c12 */ /* 0x002fe4000f8e9615 */
[----:B-----5:R-:W-:Y:S02]  /*71e0*/  F2FP.BF16.F32.PACK_AB R21, R246, R245 ;  /* 0x000000f5f615723e */ /* 0x020fe400000010ff */
[----:B------:R-:W-:Y:S01]  /*71f0*/  HMMA.16816.F32.BF16 R40, R16, R26, R52 ;  /* 0x0000001a1028723c */ /* 0x000fe20000041834 */
[----:B------:R-:W-:Y:S01]  /*7200*/  IMAD.WIDE.U32 R4, R4, -0x2daee0ad, RZ ;  /* 0xd2511f5304047825 */ /* 0x000fe200078e00ff */
[----:B------:R-:W-:-:S02]  /*7210*/  PRMT R127, R21, 0x7610, R127 ;  /* 0x00007610157f7816 */ /* 0x000fc4000000007f */
[----:B------:R-:W-:Y:S02]  /*7220*/  PRMT R126, R21, 0x7632, R126 ;  /* 0x00007632157e7816 */ /* 0x000fe4000000007e */
[----:B------:R-:W-:Y:S01]  /*7230*/  LOP3.LUT R2, R30, UR6, R5, 0x96, !PT ;  /* 0x000000061e027c12 */ /* 0x000fe2000f8e9605 */
[----:B------:R-:W-:Y:S01]  /*7240*/  IMAD.MOV.U32 R5, RZ, RZ, R4 ;  /* 0x000000ffff057224 */ /* 0x000fe200078e0004 */
[C---:B------:R-:W-:Y:S01]  /*7250*/  PRMT R67, R4.reuse, 0x7772, RZ ;  /* 0x0000777204437816 */ /* 0x040fe200000000ff */
[----:B--2---:R-:W-:Y:S01]  /*7260*/  HMMA.16816.F32.BF16 R24, R12, R38, RZ ;  /* 0x000000260c18723c */ /* 0x004fe200000418ff */
[----:B------:R-:W-:Y:S02]  /*7270*/  PRMT R88, R4, 0x7773, RZ ;  /* 0x0000777304587816 */ /* 0x000fe400000000ff */
[C---:B------:R-:W-:Y:S02]  /*7280*/  LOP3.LUT R6, R2.reuse, 0xffff, RZ, 0xc0, !PT ;  /* 0x0000ffff02067812 */ /* 0x040fe400078ec0ff */
[----:B------:R-:W-:-:S02]  /*7290*/  PRMT R7, R2, 0x7632, R7 ;  /* 0x0000763202077816 */ /* 0x000fc40000000007 */
[----:B------:R-:W-:Y:S02]  /*72a0*/  LOP3.LUT R89, R2, 0xff, RZ, 0xc0, !PT ;  /* 0x000000ff02597812 */ /* 0x000fe400078ec0ff */
[----:B------:R-:W-:Y:S02]  /*72b0*/  SHF.R.U32.HI R90, RZ, 0x18, R2 ;  /* 0x00000018ff5a7819 */ /* 0x000fe40000011602 */
[----:B------:R-:W-:Y:S02]  /*72c0*/  PRMT R2, R67, 0x5410, R88 ;  /* 0x0000541043027816 */ /* 0x000fe40000000058 */
[----:B------:R-:W-:Y:S02]  /*72d0*/  PRMT R65, R4, 0x7771, RZ ;  /* 0x0000777104417816 */ /* 0x000fe400000000ff */
[----:B------:R-:W-:Y:S02]  /*72e0*/  LOP3.LUT R5, R5, 0xff, RZ, 0xc0, !PT ;  /* 0x000000ff05057812 */ /* 0x000fe400078ec0ff */
[----:B------:R-:W-:-:S02]  /*72f0*/  SHF.R.U32.HI R226, RZ, 0x8, R6 ;  /* 0x00000008ffe27819 */ /* 0x000fc40000011606 */
[----:B------:R-:W-:Y:S01]  /*7300*/  LOP3.LUT R225, R7, 0xff, RZ, 0xc0, !PT ;  /* 0x000000ff07e17812 */ /* 0x000fe200078ec0ff */
[----:B---3--:R-:W-:Y:S01]  /*7310*/  HMMA.16816.F32.BF16 R232, R8, R34, R24 ;  /* 0x0000002208e8723c */ /* 0x008fe20000041818 */
[----:B------:R-:W-:Y:S02]  /*7320*/  LOP3.LUT R7, R2, 0xff00ff, RZ, 0xc0, !PT ;  /* 0x00ff00ff02077812 */ /* 0x000fe400078ec0ff */
[----:B------:R-:W-:Y:S02]  /*7330*/  PRMT R2, R5, 0x5410, R65 ;  /* 0x0000541005027816 */ /* 0x000fe40000000041 */
[----:B------:R-:W-:Y:S02]  /*7340*/  PRMT R6, R89, 0x5410, R226 ;  /* 0x0000541059067816 */ /* 0x000fe400000000e2 */
[----:B------:R-:W-:Y:S01]  /*7350*/  PRMT R20, R225, 0x5410, R90 ;  /* 0x00005410e1147816 */ /* 0x000fe2000000005a */
[----:B------:R-:W-:Y:S01]  /*7360*/  HMMA.16816.F32.BF16 R24, R12, R72, RZ ;  /* 0x000000480c18723c */ /* 0x000fe200000418ff */
[--C-:B------:R-:W-:Y:S01]  /*7370*/  HSET2.LE.AND R2, R2, R0.reuse, PT ;  /* 0x0000000002027233 */ /* 0x100fe20003803000 */
[----:B------:R-:W-:Y:S01]  /*7380*/  IMAD.MOV.U32 R73, RZ, RZ, R149 ;  /* 0x000000ffff497224 */ /* 0x000fe200078e0095 */
[--C-:B------:R-:W-:Y:S01]  /*7390*/  HSET2.LE.AND R5, R7, R0.reuse, PT ;  /* 0x0000000007057233 */ /* 0x100fe20003803000 */
[----:B------:R-:W-:Y:S01]  /*73a0*/  IMAD.MOV.U32 R72, RZ, RZ, R148 ;  /* 0x000000ffff487224 */ /* 0x000fe200078e0094 */
[----:B------:R-:W-:-:S02]  /*73b0*/  HSET2.LE.AND R6, R6, R0, PT ;  /* 0x0000000006067233 */ /* 0x000fc40003803000 */
[----:B------:R-:W-:Y:S02]  /*73c0*/  HSET2.LE.AND R0, R20, R0, PT ;  /* 0x0000000014007233 */ /* 0x000fe40003803000 */
[----:B------:R-:W-:Y:S02]  /*73d0*/  F2FP.BF16.F32.PACK_AB R20, R243, R244 ;  /* 0x000000f4f314723e */ /* 0x000fe400000010ff */
[----:B----4-:R-:W-:Y:S02]  /*73e0*/  F2FP.BF16.F32.PACK_AB R7, R227, R241 ;  /* 0x000000f1e307723e */ /* 0x010fe400000010ff */
[C---:B------:R-:W-:Y:S02]  /*73f0*/  PRMT R170, R20.reuse, 0x7610, R170 ;  /* 0x0000761014aa7816 */ /* 0x040fe400000000aa */
[----:B------:R-:W-:Y:S02]  /*7400*/  PRMT R169, R20, 0x7632, R169 ;  /* 0x0000763214a97816 */ /* 0x000fe400000000a9 */
[----:B------:R-:W-:-:S02]  /*7410*/  PRMT R168, R7, 0x7610, R168 ;  /* 0x0000761007a87816 */ /* 0x000fc400000000a8 */
[----:B------:R-:W-:Y:S02]  /*7420*/  PRMT R135, R7, 0x7632, R135 ;  /* 0x0000763207877816 */ /* 0x000fe40000000087 */
[----:B------:R-:W-:Y:S02]  /*7430*/  PRMT R7, R170, 0x5410, R169 ;  /* 0x00005410aa077816 */ /* 0x000fe400000000a9 */
[----:B------:R-:W-:Y:S02]  /*7440*/  F2FP.BF16.F32.PACK_AB R21, R240, R242 ;  /* 0x000000f2f015723e */ /* 0x000fe400000010ff */
[----:B------:R-:W-:Y:S01]  /*7450*/  LOP3.LUT R130, R7, R2, RZ, 0xc0, !PT ;  /* 0x0000000207827212 */ /* 0x000fe200078ec0ff */
[----:B------:R-:W-:Y:S01]  /*7460*/  IMAD.MOV.U32 R7, RZ, RZ, R29 ;  /* 0x000000ffff077224 */ /* 0x000fe200078e001d */
[----:B------:R-:W-:Y:S01]  /*7470*/  PRMT R2, R168, 0x5410, R135 ;  /* 0x00005410a8027816 */ /* 0x000fe20000000087 */
[----:B------:R-:W-:Y:S01]  /*7480*/  HMMA.16816.F32.BF16 R28, R12, R36, RZ ;  /* 0x000000240c1c723c */ /* 0x000fe200000418ff */
[----:B------:R-:W-:-:S02]  /*7490*/  PRMT R125, R21, 0x7610, R125 ;  /* 0x00007610157d7816 */ /* 0x000fc4000000007d */
[----:B------:R-:W-:Y:S02]  /*74a0*/  LOP3.LUT R131, R2, R5, RZ, 0xc0, !PT ;  /* 0x0000000502837212 */ /* 0x000fe400078ec0ff */
[----:B------:R-:W-:Y:S02]  /*74b0*/  PRMT R2, R127, 0x5410, R126 ;  /* 0x000054107f027816 */ /* 0x000fe4000000007e */
[----:B------:R-:W-:Y:S02]  /*74c0*/  PRMT R124, R21, 0x7632, R124 ;  /* 0x00007632157c7816 */ /* 0x000fe4000000007c */
[----:B------:R-:W-:Y:S02]  /*74d0*/  LOP3.LUT R128, R2, R6, RZ, 0xc0, !PT ;  /* 0x0000000602807212 */ /* 0x000fe400078ec0ff */
[----:B------:R-:W-:-:S04]  /*74e0*/  PRMT R2, R125, 0x5410, R124 ;  /* 0x000054107d027816 */ /* 0x000fc8000000007c */
[----:B------:R-:W-:Y:S01]  /*74f0*/  LOP3.LUT R129, R2, R0, RZ, 0xc0, !PT ;  /* 0x0000000002817212 */ /* 0x000fe200078ec0ff */
[----:B------:R-:W-:-:S04]  /*7500*/  IMAD.IADD R2, R161, 0x1, R136 ;  /* 0x00000001a1027824 */ /* 0x000fc800078e0288 */
[----:B------:R-:W-:Y:S01]  /*7510*/  IMAD.IADD R0, R118, 0x1, R2 ;  /* 0x0000000176007824 */ /* 0x000fe200078e0202 */
[----:B------:R-:W-:Y:S01]  /*7520*/  LDSM.16.MT88.4 R36, [R2+0x10000] ;  /* 0x010000000224783b */ /* 0x000fe20000004200 */
[C---:B------:R-:W-:Y:S03]  /*7530*/  HMMA.16816.F32.BF16 R156, R128.reuse, R152, R156 ;  /* 0x00000098809c723c */ /* 0x040fe6000004189c */
[----:B------:R-:W-:Y:S05]  /*7540*/  LDSM.16.MT88.4 R52, [R0+0x10800] ;  /* 0x010800000034783b */ /* 0x000fea0000004200 */
[C---:B------:R-:W-:Y:S08]  /*7550*/  HMMA.16816.F32.BF16 R152, R128.reuse, R154, R44 ;  /* 0x0000009a8098723c */ /* 0x040ff0000004182c */
[C---:B------:R-:W-:Y:S01]  /*7560*/  HMMA.16816.F32.BF16 R44, R128.reuse, R48, R60 ;  /* 0x00000030802c723c */ /* 0x040fe2000004183c */
[----:B------:R-:W-:Y:S07]  /*7570*/  LDSM.16.MT88.4 R60, [R136+0x12800] ;  /* 0x01280000883c783b */ /* 0x000fee0000004200 */
[C---:B------:R-:W-:Y:S01]  /*7580*/  HMMA.16816.F32.BF16 R48, R128.reuse, R50, R68 ;  /* 0x000000328030723c */ /* 0x040fe20000041844 */
[----:B------:R-:W1:Y:S07]  /*7590*/  LDSM.16.MT88.4 R68, [R0+0x10000] ;  /* 0x010000000044783b */ /* 0x000e6e0000004200 */
[C---:B------:R-:W-:Y:S08]  /*75a0*/  HMMA.16816.F32.BF16 R76, R128.reuse, R80, R76 ;  /* 0x00000050804c723c */ /* 0x040ff0000004184c */
[----:B------:R-:W-:Y:S01]  /*75b0*/  HMMA.16816.F32.BF16 R80, R128, R82, R56 ;  /* 0x000000528050723c */ /* 0x000fe20000041838 */
[----:B------:R-:W2:Y:S07]  /*75c0*/  LDSM.16.MT88.4 R56, [R2+0x10800] ;  /* 0x010800000238783b */ /* 0x000eae0000004200 */
[----:B------:R-:W-:Y:S08]  /*75d0*/  HMMA.16816.F32.BF16 R236, R8, R32, R28 ;  /* 0x0000002008ec723c */ /* 0x000ff0000004181c */
[C---:B------:R-:W-:Y:S08]  /*75e0*/  HMMA.16816.F32.BF16 R108, R128.reuse, R112, R108 ;  /* 0x00000070806c723c */ /* 0x040ff0000004186c */
[----:B------:R-:W-:Y:S08]  /*75f0*/  HMMA.16816.F32.BF16 R112, R128, R114, R40 ;  /* 0x000000728070723c */ /* 0x000ff00000041828 */
[C---:B-1----:R-:W-:Y:S08]  /*7600*/  HMMA.16816.F32.BF16 R28, R12.reuse, R70, RZ ;  /* 0x000000460c1c723c */ /* 0x042ff000000418ff */
[C---:B------:R-:W-:Y:S08]  /*7610*/  HMMA.16816.F32.BF16 R40, R12.reuse, R36, RZ ;  /* 0x000000240c28723c */ /* 0x040ff000000418ff */
[----:B------:R-:W-:Y:S08]  /*7620*/  HMMA.16816.F32.BF16 R32, R12, R68, RZ ;  /* 0x000000440c20723c */ /* 0x000ff000000418ff */
[C---:B------:R-:W-:Y:S01]  /*7630*/  HMMA.16816.F32.BF16 R176, R8.reuse, R54, R28 ;  /* 0x0000003608b0723c */ /* 0x040fe2000004181c */
[----:B------:R-:W1:Y:S07]  /*7640*/  LDSM.16.MT88.4 R28, [R2+0x12000] ;  /* 0x01200000021c783b */ /* 0x000e6e0000004200 */
[----:B--2---:R-:W-:Y:S01]  /*7650*/  HMMA.16816.F32.BF16 R148, R8, R56, R40 ;  /* 0x000000380894723c */ /* 0x004fe20000041828 */
[----:B------:R-:W-:-:S02]  /*7660*/  IMAD.MOV.U32 R43, RZ, RZ, R143 ;  /* 0x000000ffff2b7224 */ /* 0x000fc400078e008f */
[----:B------:R-:W-:Y:S02]  /*7670*/  IMAD.MOV.U32 R42, RZ, RZ, R142 ;  /* 0x000000ffff2a7224 */ /* 0x000fe400078e008e */
[----:B------:R-:W-:Y:S02]  /*7680*/  IMAD.MOV.U32 R41, RZ, RZ, R141 ;  /* 0x000000ffff297224 */ /* 0x000fe400078e008d */
[----:B------:R-:W-:Y:S01]  /*7690*/  IMAD.MOV.U32 R40, RZ, RZ, R140 ;  /* 0x000000ffff287224 */ /* 0x000fe200078e008c */
[----:B------:R-:W-:Y:S01]  /*76a0*/  HMMA.16816.F32.BF16 R228, R8, R60, R24 ;  /* 0x0000003c08e4723c */ /* 0x000fe20000041818 */
[----:B------:R-:W-:Y:S02]  /*76b0*/  IMAD.MOV.U32 R61, RZ, RZ, R162 ;  /* 0x000000ffff3d7224 */ /* 0x000fe400078e00a2 */
[----:B------:R-:W-:-:S05]  /*76c0*/  IMAD.MOV.U32 R60, RZ, RZ, R161 ;  /* 0x000000ffff3c7224 */ /* 0x000fca00078e00a1 */
[----:B------:R-:W-:Y:S01]  /*76d0*/  HMMA.16816.F32.BF16 R140, R8, R52, R32 ;  /* 0x00000034088c723c */ /* 0x000fe20000041820 */
[----:B------:R-:W2:Y:S07]  /*76e0*/  LDSM.16.MT88.4 R32, [R2+0x12800] ;  /* 0x012800000220783b */ /* 0x000eae0000004200 */
[----:B------:R-:W-:Y:S01]  /*76f0*/  HMMA.16816.F32.BF16 R24, R12, R74, RZ ;  /* 0x0000004a0c18723c */ /* 0x000fe200000418ff */
[----:B------:R-:W-:Y:S01]  /*7700*/  IMAD.MOV.U32 R75, RZ, RZ, R160 ;  /* 0x000000ffff4b7224 */ /* 0x000fe200078e00a0 */
[----:B------:R-:W-:Y:S01]  /*7710*/  PRMT R6, R22, 0x7770, RZ ;  /* 0x0000777016067816 */ /* 0x000fe200000000ff */
[----:B------:R-:W-:-:S05]  /*7720*/  IMAD.MOV.U32 R74, RZ, RZ, R123 ;  /* 0x000000ffff4a7224 */ /* 0x000fca00078e007b */
[----:B------:R-:W-:-:S12]  /*7730*/  HMMA.16816.F32.BF16 R36, R12, R38, RZ ;  /* 0x000000260c24723c */ /* 0x000fd800000418ff */
[----:B------:R-:W-:Y:S01]  /*7740*/  HMMA.16816.F32.BF16 R160, R8, R62, R24 ;  /* 0x0000003e08a0723c */ /* 0x000fe20000041818 */
[----:B------:R-:W-:Y:S01]  /*7750*/  PRMT R5, R64, 0x7770, RZ ;  /* 0x0000777040057816 */ /* 0x000fe200000000ff */
[----:B------:R3:W4:Y:S06]  /*7760*/  LDL.LU.S16 R62, [R1+0x28] ;  /* 0x00002800013e7983 */ /* 0x00072c0000300600 */
[----:B-1----:R-:W-:Y:S08]  /*7770*/  HMMA.16816.F32.BF16 R24, R12, R28, RZ ;  /* 0x0000001c0c18723c */ /* 0x002ff000000418ff */
[C---:B------:R-:W-:Y:S01]  /*7780*/  HMMA.16816.F32.BF16 R68, R8.reuse, R58, R36 ;  /* 0x0000003a0844723c */ /* 0x040fe20000041824 */
[----:B------:R-:W-:Y:S01]  /*7790*/  ISETP.LE.U32.AND P6, PT, R5, UR4, PT ;  /* 0x0000000405007c0c */ /* 0x000fe2000bfc3070 */
[----:B------:R3:W5:Y:S10]  /*77a0*/  LDL.LU.S16 R63, [R1+0x24] ;  /* 0x00002400013f7983 */ /* 0x0007740000300600 */
[----:B--2---:R-:W-:Y:S01]  /*77b0*/  HMMA.16816.F32.BF16 R52, R8, R32, R24 ;  /* 0x000000200834723c */ /* 0x004fe20000041818 */
[----:B------:R-:W-:Y:S01]  /*77c0*/  LOP3.LUT R5, R99, 0xffff, RZ, 0xc0, !PT ;  /* 0x0000ffff63057812 */ /* 0x000fe200078ec0ff */
[----:B------:R3:W2:Y:S06]  /*77d0*/  LDL.LU.S16 R32, [R1+0x1c] ;  /* 0x00001c0001207983 */ /* 0x0006ac0000300600 */
[----:B------:R-:W-:Y:S01]  /*77e0*/  HMMA.16816.F32.BF16 R24, R12, R30, RZ ;  /* 0x0000001e0c18723c */ /* 0x000fe200000418ff */
[----:B------:R-:W-:Y:S01]  /*77f0*/  LDSM.16.MT88.4 R28, [R0+0x12800] ;  /* 0x01280000001c783b */ /* 0x000fe20000004200 */
[----:B------:R-:W-:-:S02]  /*7800*/  ISETP.LE.U32.AND P0, PT, R5, UR4, PT ;  /* 0x0000000405007c0c */ /* 0x000fc4000bf03070 */
[----:B------:R-:W-:Y:S01]  /*7810*/  ISETP.LE.U32.AND P4, PT, R105, UR4, PT ;  /* 0x0000000469007c0c */ /* 0x000fe2000bf83070 */
[----:B------:R3:W3:-:S15]  /*7820*/  LDL.LU.S16 R33, [R1+0x18] ;  /* 0x0000180001217983 */ /* 0x0006de0000300600 */
[----:B------:R-:W-:Y:S01]  /*7830*/  HMMA.16816.F32.BF16 R56, R8, R34, R24 ;  /* 0x000000220838723c */ /* 0x000fe20000041818 */
[----:B------:R-:W1:Y:S07]  /*7840*/  LDSM.16.MT88.4 R24, [R0+0x12000] ;  /* 0x012000000018783b */ /* 0x000e6e0000004200 */
[----:B-1----:R-:W-:-:S15]  /*7850*/  HMMA.16816.F32.BF16 R20, R12, R24, RZ ;  /* 0x000000180c14723c */ /* 0x002fde00000418ff */
[----:B------:R-:W-:-:S05]  /*7860*/  NOP ;  /* 0x0000000000007918 */ /* 0x000fca0000000000 */
[----:B------:R-:W-:Y:S08]  /*7870*/  HMMA.16816.F32.BF16 R172, R8, R28, R20 ;  /* 0x0000001c08ac723c */ /* 0x000ff00000041814 */
[----:B------:R-:W-:Y:S01]  /*7880*/  HMMA.16816.F32.BF16 R20, R12, R26, RZ ;  /* 0x0000001a0c14723c */ /* 0x000fe200000418ff */
[----:B------:R-:W1:-:S15]  /*7890*/  LDSM.16.MT88.4 R24, [R136+0x14000] ;  /* 0x014000008818783b */ /* 0x000e5e0000004200 */
[----:B------:R-:W-:-:S04]  /*78a0*/  NOP ;  /* 0x0000000000007918 */ /* 0x000fc80000000000 */
[----:B------:R-:W-:Y:S01]  /*78b0*/  HMMA.16816.F32.BF16 R180, R8, R30, R20 ;  /* 0x0000001e08b4723c */ /* 0x000fe20000041814 */
[----:B------:R-:W1:Y:S01]  /*78c0*/  LDSM.16.MT88.4 R28, [R136+0x14800] ;  /* 0x01480000881c783b */ /* 0x000e620000004200 */
[----:B------:R-:W-:Y:S01]  /*78d0*/  ISETP.LE.U32.AND P5, PT, R103, UR4, PT ;  /* 0x0000000467007c0c */ /* 0x000fe2000bfa3070 */
[----:B------:R-:W-:Y:S02]  /*78e0*/  @!P0 HFMA2.BF16_V2 R120, -RZ.H0_H0, RZ.H0_H0, -R199.H0_H0 ;  /* 0x200000ffff788231 */ /* 0x000fe400003409c7 */
[----:B------:R-:W-:-:S03]  /*78f0*/  @!P4 HFMA2.BF16_V2 R121, -RZ.H0_H0, RZ.H0_H0, -R207.H0_H0 ;  /* 0x200000ffff79c231 */ /* 0x000fc600003409cf */
[----:B-1----:R-:W-:Y:S07]  /*7900*/  HMMA.16816.F32.BF16 R20, R12, R24, RZ ;  /* 0x000000180c14723c */ /* 0x002fee00000418ff */
[----:B------:R-:W-:Y:S01]  /*7910*/  @!P5 HFMA2.BF16_V2 R122, -RZ.H0_H0, RZ.H0_H0, -R208.H0_H0 ;  /* 0x200000ffff7ad231 */ /* 0x000fe200003409d0 */
[----:B------:R-:W-:Y:S02]  /*7920*/  @!P0 PRMT R199, R120, 0x5410, RZ ;  /* 0x0000541078c78816 */ /* 0x000fe400000000ff */
[----:B------:R-:W-:-:S02]  /*7930*/  @!P4 PRMT R207, R121, 0x5410, RZ ;  /* 0x0000541079cfc816 */ /* 0x000fc400000000ff */
[----:B------:R-:W-:-:S08]  /*7940*/  @!P5 PRMT R208, R122, 0x5410, RZ ;  /* 0x000054107ad0d816 */ /* 0x000fd000000000ff */
[----:B------:R-:W-:Y:S08]  /*7950*/  HMMA.16816.F32.BF16 R120, R8, R28, R20 ;  /* 0x0000001c0878723c */ /* 0x000ff00000041814 */
[----:B------:R-:W-:Y:S01]  /*7960*/  HMMA.16816.F32.BF16 R20, R12, R26, RZ ;  /* 0x0000001a0c14723c */ /* 0x000fe200000418ff */
[----:B------:R-:W1:Y:S01]  /*7970*/  LDSM.16.MT88.4 R24, [R2+0x14000] ;  /* 0x014000000218783b */ /* 0x000e620000004200 */
[----:B------:R-:W-:-:S02]  /*7980*/  ISETP.GT.U32.AND P3, PT, R96, UR4, PT ;  /* 0x0000000460007c0c */ /* 0x000fc4000bf64070 */
[----:B------:R-:W-:-:S15]  /*7990*/  ISETP.GT.U32.AND P1, PT, R97, UR4, PT ;  /* 0x0000000461007c0c */ /* 0x000fde000bf24070 */
[----:B------:R-:W-:-:S01]  /*79a0*/  NOP ;  /* 0x0000000000007918 */ /* 0x000fc20000000000 */
[----:B------:R-:W-:Y:S01]  /*79b0*/  HMMA.16816.F32.BF16 R96, R8, R30, R20 ;  /* 0x0000001e0860723c */ /* 0x000fe20000041814 */
[----:B------:R-:W1:Y:S01]  /*79c0*/  LDSM.16.MT88.4 R28, [R2+0x14800] ;  /* 0x01480000021c783b */ /* 0x000e620000004200 */
[----:B------:R-:W-:-:S06]  /*79d0*/  ISETP.GT.U32.AND P5, PT, R84, UR4, PT ;  /* 0x0000000454007c0c */ /* 0x000fcc000bfa4070 */
[----:B-1----:R-:W-:Y:S01]  /*79e0*/  HMMA.16816.F32.BF16 R20, R12, R24, RZ ;  /* 0x000000180c14723c */ /* 0x002fe200000418ff */
[----:B------:R-:W-:Y:S02]  /*79f0*/  ISETP.GT.U32.AND P4, PT, R85, UR4, PT ;  /* 0x0000000455007c0c */ /* 0x000fe4000bf84070 */
[----:B------:R-:W-:-:S15]  /*7a00*/  ISETP.LE.U32.AND P2, PT, R100, UR4, PT ;  /* 0x0000000464007c0c */ /* 0x000fde000bf43070 */
[----:B------:R-:W-:-:S02]  /*7a10*/  NOP ;  /* 0x0000000000007918 */ /* 0x000fc40000000000 */
[----:B------:R-:W-:Y:S08]  /*7a20*/  HMMA.16816.F32.BF16 R84, R8, R28, R20 ;  /* 0x0000001c0854723c */ /* 0x000ff00000041814 */
[----:B------:R-:W-:Y:S01]  /*7a30*/  HMMA.16816.F32.BF16 R20, R12, R26, RZ ;  /* 0x0000001a0c14723c */ /* 0x000fe200000418ff */
[----:B------:R-:W1:Y:S01]  /*7a40*/  LDSM.16.MT88.4 R24, [R0+0x14000] ;  /* 0x014000000018783b */ /* 0x000e620000004200 */
[----:B------:R-:W-:-:S02]  /*7a50*/  @!P6 HFMA2.BF16_V2 R165, -RZ.H0_H0, RZ.H0_H0, -R210.H0_H0 ;  /* 0x200000ffffa5e231 */ /* 0x000fc400003409d2 */
[----:B------:R-:W-:-:S03]  /*7a60*/  @!P2 HFMA2.BF16_V2 R118, -RZ.H0_H0, RZ.H0_H0, -R203.H0_H0 ;  /* 0x200000ffff76a231 */ /* 0x000fc600003409cb */
[----:B------:R-:W-:Y:S02]  /*7a70*/  @!P6 PRMT R210, R165, 0x5410, RZ ;  /* 0x00005410a5d2e816 */ /* 0x000fe400000000ff */
[----:B------:R-:W-:Y:S02]  /*7a80*/  ISETP.LE.U32.AND P6, PT, R107, UR4, PT ;  /* 0x000000046b007c0c */ /* 0x000fe4000bfc3070 */
[----:B------:R-:W-:Y:S02]  /*7a90*/  @!P2 PRMT R203, R118, 0x5410, RZ ;  /* 0x0000541076cba816 */ /* 0x000fe400000000ff */
[----:B------:R-:W-:-:S07]  /*7aa0*/  ISETP.GT.U32.AND P2, PT, R101, UR4, PT ;  /* 0x0000000465007c0c */ /* 0x000fce000bf44070 */
[----:B------:R-:W-:Y:S01]  /*7ab0*/  HMMA.16816.F32.BF16 R36, R8, R30, R20 ;  /* 0x0000001e0824723c */ /* 0x000fe20000041814 */
[----:B------:R-:W4:Y:S01]  /*7ac0*/  LDSM.16.MT88.4 R28, [R0+0x14800] ;  /* 0x01480000001c783b */ /* 0x000f220000004200 */
[----:B------:R-:W-:Y:S02]  /*7ad0*/  @P1 HFMA2.BF16_V2 R166, -RZ.H0_H0, RZ.H0_H0, -R218.H0_H0 ;  /* 0x200000ffffa61231 */ /* 0x000fe400003409da */
[----:B------:R-:W-:Y:S02]  /*7ae0*/  @!P6 HFMA2.BF16_V2 R184, -RZ.H0_H0, RZ.H0_H0, -R214.H0_H0 ;  /* 0x200000ffffb8e231 */ /* 0x000fe400003409d6 */
[----:B------:R-:W-:Y:S01]  /*7af0*/  @P2 HFMA2.BF16_V2 R167, -RZ.H0_H0, RZ.H0_H0, -R217.H0_H0 ;  /* 0x200000ffffa72231 */ /* 0x000fe200003409d9 */
[----:B------:R-:W-:Y:S02]  /*7b00*/  @P1 PRMT R218, R166, 0x5410, RZ ;  /* 0x00005410a6da1816 */ /* 0x000fe400000000ff */
[----:B------:R-:W-:Y:S02]  /*7b10*/  @!P6 PRMT R214, R184, 0x5410, RZ ;  /* 0x00005410b8d6e816 */ /* 0x000fe400000000ff */
[----:B------:R-:W-:-:S02]  /*7b20*/  ISETP.GT.U32.AND P1, PT, R102, UR4, PT ;  /* 0x0000000466007c0c */ /* 0x000fc4000bf24070 */
[----:B------:R-:W-:Y:S02]  /*7b30*/  ISETP.LE.U32.AND P6, PT, R104, UR4, PT ;  /* 0x0000000468007c0c */ /* 0x000fe4000bfc3070 */
[----:B------:R-:W-:Y:S02]  /*7b40*/  @P2 PRMT R217, R167, 0x5410, RZ ;  /* 0x00005410a7d92816 */ /* 0x000fe400000000ff */
[----:B------:R-:W-:Y:S01]  /*7b50*/  ISETP.LE.U32.AND P2, PT, R106, UR4, PT ;  /* 0x000000046a007c0c */ /* 0x000fe2000bf43070 */
[----:B-1----:R-:W-:Y:S01]  /*7b60*/  HMMA.16816.F32.BF16 R20, R12, R24, RZ ;  /* 0x000000180c14723c */ /* 0x002fe200000418ff */
[----:B------:R-:W-:-:S05]  /*7b70*/  @P3 HFMA2.BF16_V2 R185, -RZ.H0_H0, RZ.H0_H0, -R209.H0_H0 ;  /* 0x200000ffffb93231 */ /* 0x000fca00003409d1 */
[----:B------:R-:W-:Y:S02]  /*7b80*/  @P1 HFMA2.BF16_V2 R187, -RZ.H0_H0, RZ.H0_H0, -R221.H0_H0 ;  /* 0x200000ffffbb1231 */ /* 0x000fe400003409dd */
[----:B------:R-:W-:Y:S01]  /*7b90*/  @!P6 HFMA2.BF16_V2 R186, -RZ.H0_H0, RZ.H0_H0, -R224.H0_H0 ;  /* 0x200000ffffbae231 */ /* 0x000fe200003409e0 */
[----:B------:R-:W-:-:S03]  /*7ba0*/  PRMT R5, R66, 0x7770, RZ ;  /* 0x0000777042057816 */ /* 0x000fc600000000ff */
[----:B------:R-:W-:Y:S01]  /*7bb0*/  @!P2 HFMA2.BF16_V2 R189, -RZ.H0_H0, RZ.H0_H0, -R222.H0_H0 ;  /* 0x200000ffffbda231 */ /* 0x000fe200003409de */
[----:B------:R-:W-:Y:S02]  /*7bc0*/  @P3 PRMT R209, R185, 0x5410, RZ ;  /* 0x00005410b9d13816 */ /* 0x000fe400000000ff */
[----:B------:R-:W-:Y:S02]  /*7bd0*/  @!P6 PRMT R224, R186, 0x5410, RZ ;  /* 0x00005410bae0e816 */ /* 0x000fe400000000ff */
[----:B------:R-:W-:Y:S02]  /*7be0*/  @P1 PRMT R221, R187, 0x5410, RZ ;  /* 0x00005410bbdd1816 */ /* 0x000fe400000000ff */
[----:B------:R-:W-:Y:S02]  /*7bf0*/  @!P2 PRMT R222, R189, 0x5410, RZ ;  /* 0x00005410bddea816 */ /* 0x000fe400000000ff */
[----:B------:R-:W-:Y:S01]  /*7c00*/  ISETP.LE.U32.AND P3, PT, R5, UR4, PT ;  /* 0x0000000405007c0c */ /* 0x000fe2000bf63070 */
[----:B----4-:R-:W-:Y:S01]  /*7c10*/  HMMA.16816.F32.BF16 R184, R8, R28, R20 ;  /* 0x0000001c08b8723c */ /* 0x010fe20000041814 */
[----:B------:R-:W-:-:S07]  /*7c20*/  ISETP.GT.U32.AND P2, PT, R117, UR4, PT ;  /* 0x0000000475007c0c */ /* 0x000fce000bf44070 */
[----:B------:R-:W-:Y:S01]  /*7c30*/  HMMA.16816.F32.BF16 R20, R12, R26, RZ ;  /* 0x0000001a0c14723c */ /* 0x000fe200000418ff */
[----:B------:R-:W-:Y:S01]  /*7c40*/  ISETP.LE.U32.AND P1, PT, R92, UR4, PT ;  /* 0x000000045c007c0c */ /* 0x000fe2000bf23070 */
[----:B------:R-:W-:Y:S02]  /*7c50*/  LDSM.16.MT88.4 R24, [R136+0x16800] ;  /* 0x016800008818783b */ /* 0x000fe40000004200 */
[----:B------:R-:W-:Y:S02]  /*7c60*/  @!P3 HFMA2.BF16_V2 R188, -RZ.H0_H0, RZ.H0_H0, -R223.H0_H0 ;  /* 0x200000ffffbcb231 */ /* 0x000fe400003409df */
[----:B------:R-:W-:-:S03]  /*7c70*/  @P2 HFMA2.BF16_V2 R190, -RZ.H0_H0, RZ.H0_H0, -R220.H0_H0 ;  /* 0x200000ffffbe2231 */ /* 0x000fc600003409dc */
[----:B------:R-:W-:Y:S02]  /*7c80*/  @!P3 PRMT R223, R188, 0x5410, RZ ;  /* 0x00005410bcdfb816 */ /* 0x000fe400000000ff */
[----:B------:R-:W-:-:S09]  /*7c90*/  @P2 PRMT R220, R190, 0x5410, RZ ;  /* 0x00005410bedc2816 */ /* 0x000fd200000000ff */
[----:B------:R-:W-:Y:S01]  /*7ca0*/  HMMA.16816.F32.BF16 R188, R8, R30, R20 ;  /* 0x0000001e08bc723c */ /* 0x000fe20000041814 */
[----:B------:R1:W4:Y:S04]  /*7cb0*/  LDL.LU.S16 R31, [R1+0x38] ;  /* 0x00003800011f7983 */ /* 0x0003280000300600 */
[----:B------:R1:W4:Y:S01]  /*7cc0*/  LDL.LU.S16 R30, [R1+0x40] ;  /* 0x00004000011e7983 */ /* 0x0003220000300600 */
[----:B------:R-:W-:Y:S01]  /*7cd0*/  ISETP.GT.U32.AND P3, PT, R116, UR4, PT ;  /* 0x0000000474007c0c */ /* 0x000fe2000bf64070 */
[----:B---3--:R-:W-:Y:S02]  /*7ce0*/  @!P1 HFMA2.BF16_V2 R33, -RZ.H0_H0, RZ.H0_H0, -R198.H0_H0 ;  /* 0x200000ffff219231 */ /* 0x008fe400003409c6 */
[----:B------:R1:W3:Y:S03]  /*7cf0*/  LDL.LU.S16 R64, [R1+0x44] ;  /* 0x0000440001407983 */ /* 0x0002e60000300600 */
[----:B------:R-:W-:-:S07]  /*7d00*/  PRMT R20, R33, 0x7610, R20 ;  /* 0x0000761021147816 */ /* 0x000fce0000000014 */
[----:B--2---:R-:W-:-:S05]  /*7d10*/  @P3 HFMA2.BF16_V2 R32, -RZ.H0_H0, RZ.H0_H0, -R219.H0_H0 ;  /* 0x200000ffff203231 */ /* 0x004fca00003409db */
[----:B------:R-:W-:Y:S02]  /*7d20*/  PRMT R21, R32, 0x7610, R21 ;  /* 0x0000761020157816 */ /* 0x000fe40000000015 */
[----:B------:R-:W-:Y:S02]  /*7d30*/  @!P1 PRMT R198, R20, 0x5410, RZ ;  /* 0x0000541014c69816 */ /* 0x000fe400000000ff */
[----:B------:R-:W-:Y:S02]  /*7d40*/  @P3 PRMT R219, R21, 0x5410, RZ ;  /* 0x0000541015db3816 */ /* 0x000fe400000000ff */
[----:B------:R-:W2:Y:S01]  /*7d50*/  LDSM.16.MT88.4 R20, [R136+0x16000] ;  /* 0x016000008814783b */ /* 0x000ea20000004200 */
[----:B------:R-:W-:Y:S02]  /*7d60*/  LOP3.LUT R5, R94, 0xffff, RZ, 0xc0, !PT ;  /* 0x0000ffff5e057812 */ /* 0x000fe400078ec0ff */
[----:B------:R-:W-:Y:S02]  /*7d70*/  ISETP.LE.U32.AND P2, PT, R93, UR4, PT ;  /* 0x000000045d007c0c */ /* 0x000fe4000bf43070 */
[----:B------:R-:W-:-:S02]  /*7d80*/  ISETP.LE.U32.AND P3, PT, R5, UR4, PT ;  /* 0x0000000405007c0c */ /* 0x000fc4000bf63070 */
[----:B------:R-:W-:Y:S02]  /*7d90*/  ISETP.LE.U32.AND P0, PT, R6, UR4, PT ;  /* 0x0000000406007c0c */ /* 0x000fe4000bf03070 */
[----:B------:R-:W-:-:S07]  /*7da0*/  PRMT R4, R4, 0x7770, RZ ;  /* 0x0000777004047816 */ /* 0x000fce00000000ff */
[----:B-----5:R-:W-:Y:S02]  /*7db0*/  @!P2 HFMA2.BF16_V2 R63, -RZ.H0_H0, RZ.H0_H0, -R196.H0_H0 ;  /* 0x200000ffff3fa231 */ /* 0x020fe400003409c4 */
[----:B------:R-:W-:Y:S02]  /*7dc0*/  @!P3 HFMA2.BF16_V2 R62, -RZ.H0_H0, RZ.H0_H0, -R197.H0_H0 ;  /* 0x200000ffff3eb231 */ /* 0x000fe400003409c5 */
[----:B------:R-:W-:Y:S01]  /*7dd0*/  IMAD.MOV.U32 R33, RZ, RZ, R61 ;  /* 0x000000ffff217224 */ /* 0x000fe200078e003d */
[----:B------:R-:W-:Y:S02]  /*7de0*/  PRMT R5, R63, 0x7610, R5 ;  /* 0x000076103f057816 */ /* 0x000fe40000000005 */
[----:B------:R-:W-:Y:S01]  /*7df0*/  PRMT R6, R62, 0x7610, R6 ;  /* 0x000076103e067816 */ /* 0x000fe20000000006 */
[----:B------:R-:W-:Y:S01]  /*7e00*/  IMAD.MOV.U32 R61, RZ, RZ, R43 ;  /* 0x000000ffff3d7224 */ /* 0x000fe200078e002b */
[----:B------:R-:W-:Y:S01]  /*7e10*/  @!P2 PRMT R196, R5, 0x5410, RZ ;  /* 0x0000541005c4a816 */ /* 0x000fe200000000ff */
[----:B------:R-:W-:Y:S01]  /*7e20*/  IMAD.MOV.U32 R43, RZ, RZ, R7 ;  /* 0x000000ffff2b7224 */ /* 0x000fe200078e0007 */
[----:B------:R-:W-:-:S02]  /*7e30*/  @!P3 PRMT R197, R6, 0x5410, RZ ;  /* 0x0000541006c5b816 */ /* 0x000fc400000000ff */
[----:B------:R-:W-:Y:S02]  /*7e40*/  ISETP.LE.U32.AND P3, PT, R4, UR4, PT ;  /* 0x0000000404007c0c */ /* 0x000fe4000bf63070 */
[----:B--2---:R-:W-:Y:S01]  /*7e50*/  HMMA.16816.F32.BF16 R4, R12, R20, RZ ;  /* 0x000000140c04723c */ /* 0x004fe200000418ff */
[----:B------:R-:W-:Y:S01]  /*7e60*/  ISETP.LE.U32.AND P1, PT, R95, UR4, PT ;  /* 0x000000045f007c0c */ /* 0x000fe2000bf23070 */
[----:B------:R-:W-:Y:S02]  /*7e70*/  IMAD.MOV.U32 R62, RZ, RZ, R40 ;  /* 0x000000ffff3e7224 */ /* 0x000fe400078e0028 */
[----:B------:R1:W2:-:S15]  /*7e80*/  LDL.LU.S16 R40, [R1+0x48] ;  /* 0x0000480001287983 */ /* 0x00029e0000300600 */
[----:B------:R-:W-:-:S01]  /*7e90*/  NOP ;  /* 0x0000000000007918 */ /* 0x000fc20000000000 */
[----:B------:R-:W-:Y:S08]  /*7ea0*/  HMMA.16816.F32.BF16 R100, R8, R24, R4 ;  /* 0x000000180864723c */ /* 0x000ff00000041804 */
[----:B------:R-:W-:Y:S01]  /*7eb0*/  HMMA.16816.F32.BF16 R4, R12, R22, RZ ;  /* 0x000000160c04723c */ /* 0x000fe200000418ff */
[----:B------:R-:W-:Y:S02]  /*7ec0*/  IMAD.MOV.U32 R32, RZ, RZ, R60 ;  /* 0x000000ffff207224 */ /* 0x000fe400078e003c */
[----:B------:R-:W-:-:S02]  /*7ed0*/  IMAD.MOV.U32 R63, RZ, RZ, R41 ;  /* 0x000000ffff3f7224 */ /* 0x000fc400078e0029 */
[----:B------:R-:W-:Y:S02]  /*7ee0*/  IMAD.MOV.U32 R60, RZ, RZ, R42 ;  /* 0x000000ffff3c7224 */ /* 0x000fe400078e002a */
[----:B------:R-:W-:Y:S02]  /*7ef0*/  IMAD.MOV.U32 R34, RZ, RZ, R74 ;  /* 0x000000ffff227224 */ /* 0x000fe400078e004a */
[----:B------:R-:W-:Y:S02]  /*7f00*/  IMAD.MOV.U32 R35, RZ, RZ, R75 ;  /* 0x000000ffff237224 */ /* 0x000fe400078e004b */
[----:B------:R-:W-:Y:S02]  /*7f10*/  IMAD.MOV.U32 R41, RZ, RZ, R72 ;  /* 0x000000ffff297224 */ /* 0x000fe400078e0048 */
[----:B------:R-:W-:-:S07]  /*7f20*/  IMAD.MOV.U32 R42, RZ, RZ, R73 ;  /* 0x000000ffff2a7224 */ /* 0x000fce00078e0049 */
[----:B------:R-:W-:Y:S01]  /*7f30*/  HMMA.16816.F32.BF16 R72, R8, R26, R4 ;  /* 0x0000001a0848723c */ /* 0x000fe20000041804 */
[----:B------:R-:W-:Y:S01]  /*7f40*/  LDSM.16.MT88.4 R24, [R2+0x16800] ;  /* 0x016800000218783b */ /* 0x000fe20000004200 */
[----:B----4-:R-:W-:Y:S02]  /*7f50*/  @!P1 HFMA2.BF16_V2 R31, -RZ.H0_H0, RZ.H0_H0, -R195.H0_H0 ;  /* 0x200000ffff1f9231 */ /* 0x010fe400003409c3 */
[----:B------:R-:W-:-:S03]  /*7f60*/  @!P0 HFMA2.BF16_V2 R30, -RZ.H0_H0, RZ.H0_H0, -R171.H0_H0 ;  /* 0x200000ffff1e8231 */ /* 0x000fc600003409ab */
[----:B------:R-:W-:Y:S02]  /*7f70*/  PRMT R20, R31, 0x7610, R20 ;  /* 0x000076101f147816 */ /* 0x000fe40000000014 */
[----:B------:R1:W4:Y:S01]  /*7f80*/  LDL.LU.S16 R31, [R1+0x80] ;  /* 0x00008000011f7983 */ /* 0x0003220000300600 */
[----:B------:R-:W-:-:S03]  /*7f90*/  PRMT R5, R30, 0x7610, R5 ;  /* 0x000076101e057816 */ /* 0x000fc60000000005 */
[----:B------:R1:W5:Y:S01]  /*7fa0*/  LDL.LU.S16 R30, [R1+0x4c] ;  /* 0x00004c00011e7983 */ /* 0x0003620000300600 */
[----:B------:R-:W-:-:S03]  /*7fb0*/  @!P1 PRMT R195, R20, 0x5410, RZ ;  /* 0x0000541014c39816 */ /* 0x000fc600000000ff */
[----:B------:R-:W1:Y:S01]  /*7fc0*/  LDSM.16.MT88.4 R20, [R2+0x16000] ;  /* 0x016000000214783b */ /* 0x000e620000004200 */
[----:B---3--:R-:W-:Y:S01]  /*7fd0*/  @P5 HFMA2.BF16_V2 R64, -RZ.H0_H0, RZ.H0_H0, -R194.H0_H0 ;  /* 0x200000ffff405231 */ /* 0x008fe200003409c2 */
[----:B------:R-:W-:-:S04]  /*7fe0*/  @!P0 PRMT R171, R5, 0x5410, RZ ;  /* 0x0000541005ab8816 */ /* 0x000fc800000000ff */
[----:B------:R-:W-:-:S04]  /*7ff0*/  PRMT R4, R64, 0x7610, R4 ;  /* 0x0000761040047816 */ /* 0x000fc80000000004 */
[----:B------:R-:W-:Y:S01]  /*8000*/  @P5 PRMT R194, R4, 0x5410, RZ ;  /* 0x0000541004c25816 */ /* 0x000fe200000000ff */
[----:B------:R-:W-:Y:S02]  /*8010*/  IMAD.MOV.U32 R118, RZ, RZ, R34 ;  /* 0x000000ffff767224 */ /* 0x000fe400078e0022 */
[----:B------:R-:W-:Y:S02]  /*8020*/  IMAD.MOV.U32 R165, RZ, RZ, R35 ;  /* 0x000000ffffa57224 */ /* 0x000fe400078e0023 */
[----:B------:R-:W-:Y:S02]  /*8030*/  IMAD.MOV.U32 R117, RZ, RZ, R32 ;  /* 0x000000ffff757224 */ /* 0x000fe400078e0020 */
[----:B------:R-:W-:Y:S01]  /*8040*/  IMAD.MOV.U32 R105, RZ, RZ, R33 ;  /* 0x000000ffff697224 */ /* 0x000fe200078e0021 */
[----:B-1----:R-:W-:-:S15]  /*8050*/  HMMA.16816.F32.BF16 R4, R12, R20, RZ ;  /* 0x000000140c04723c */ /* 0x002fde00000418ff */
[----:B------:R-:W-:-:S05]  /*8060*/  NOP ;  /* 0x0000000000007918 */ /* 0x000fca0000000000 */
[----:B------:R-:W-:Y:S08]  /*8070*/  HMMA.16816.F32.BF16 R32, R8, R24, R4 ;  /* 0x000000180820723c */ /* 0x000ff00000041804 */
[----:B------:R-:W-:-:S15]  /*8080*/  HMMA.16816.F32.BF16 R4, R12, R22, RZ ;  /* 0x000000160c04723c */ /* 0x000fde00000418ff */
[----:B------:R-:W-:-:S05]  /*8090*/  NOP ;  /* 0x0000000000007918 */ /* 0x000fca0000000000 */
[----:B------:R-:W-:Y:S01]  /*80a0*/  HMMA.16816.F32.BF16 R24, R8, R26, R4 ;  /* 0x0000001a0818723c */ /* 0x000fe20000041804 */
[----:B------:R-:W1:Y:S01]  /*80b0*/  LDSM.16.MT88.4 R4, [R0+0x16000] ;  /* 0x016000000004783b */ /* 0x000e620000004200 */
[----:B------:R-:W-:Y:S02]  /*80c0*/  ISETP.GT.U32.AND P6, PT, R91, UR4, PT ;  /* 0x000000045b007c0c */ /* 0x000fe4000bfc4070 */
[----:B------:R-:W-:Y:S01]  /*80d0*/  ISETP.LE.U32.AND P5, PT, R89, UR4, PT ;  /* 0x0000000459007c0c */ /* 0x000fe2000bfa3070 */
[----:B--2---:R-:W-:-:S05]  /*80e0*/  @P4 HFMA2.BF16_V2 R40, -RZ.H0_H0, RZ.H0_H0, -R193.H0_H0 ;  /* 0x200000ffff284231 */ /* 0x004fca00003409c1 */
[----:B------:R-:W-:-:S04]  /*80f0*/  PRMT R20, R40, 0x7610, R20 ;  /* 0x0000761028147816 */ /* 0x000fc80000000014 */
[----:B------:R-:W-:Y:S02]  /*8100*/  @P4 PRMT R193, R20, 0x5410, RZ ;  /* 0x0000541014c14816 */ /* 0x000fe400000000ff */
[C---:B-1----:R-:W-:Y:S08]  /*8110*/  HMMA.16816.F32.BF16 R20, R12.reuse, R4, RZ ;  /* 0x000000040c14723c */ /* 0x042ff000000418ff */
[----:B------:R-:W-:Y:S01]  /*8120*/  HMMA.16816.F32.BF16 R12, R12, R6, RZ ;  /* 0x000000060c0c723c */ /* 0x000fe200000418ff */
[----:B------:R-:W-:-:S04]  /*8130*/  FADD.FTZ R29, R138, R119 ;  /* 0x000000778a1d7221 */ /* 0x000fc80000010000 */
[----:B------:R-:W-:-:S04]  /*8140*/  FADD.FTZ R2, R139, R29 ;  /* 0x0000001d8b027221 */ /* 0x000fc80000010000 */
[----:B------:R-:W-:Y:S01]  /*8150*/  FADD.FTZ R64, R146, R2 ;  /* 0x0000000292407221 */ /* 0x000fe20000010000 */
[----:B------:R-:W-:Y:S01]  /*8160*/  LOP3.LUT R2, R137, 0xffff, RZ, 0xc0, !PT ;  /* 0x0000ffff89027812 */ /* 0x000fe200078ec0ff */
[----:B------:R-:W-:Y:S02]  /*8170*/  IMAD.MOV.U32 R66, RZ, RZ, R62 ;  /* 0x000000ffff427224 */ /* 0x000fe400078e003e */
[----:B------:R-:W-:Y:S02]  /*8180*/  IMAD.MOV.U32 R91, RZ, RZ, R63 ;  /* 0x000000ffff5b7224 */ /* 0x000fe400078e003f */
[----:B------:R-:W-:Y:S02]  /*8190*/  IMAD.MOV.U32 R104, RZ, RZ, R60 ;  /* 0x000000ffff687224 */ /* 0x000fe400078e003c */
[----:B------:R-:W-:Y:S02]  /*81a0*/  IMAD.MOV.U32 R106, RZ, RZ, R61 ;  /* 0x000000ffff6a7224 */ /* 0x000fe400078e003d */
[----:B------:R-:W-:-:S02]  /*81b0*/  IMAD.MOV.U32 R167, RZ, RZ, R41 ;  /* 0x000000ffffa77224 */ /* 0x000fc400078e0029 */
[----:B------:R-:W-:Y:S02]  /*81c0*/  IMAD.MOV.U32 R166, RZ, RZ, R42 ;  /* 0x000000ffffa67224 */ /* 0x000fe400078e002a */
[----:B------:R-:W-:Y:S02]  /*81d0*/  IMAD.MOV.U32 R107, RZ, RZ, R43 ;  /* 0x000000ffff6b7224 */ /* 0x000fe400078e002b */
[----:B------:R-:W-:Y:S01]  /*81e0*/  FADD.FTZ R28, R145, R144 ;  /* 0x00000090911c7221 */ /* 0x000fe20000010000 */
[----:B----4-:R-:W-:Y:S02]  /*81f0*/  @P6 HFMA2.BF16_V2 R31, -RZ.H0_H0, RZ.H0_H0, -R192.H0_H0 ;  /* 0x200000ffff1f6231 */ /* 0x010fe400003409c0 */
[----:B-----5:R-:W-:-:S03]  /*8200*/  @!P5 HFMA2.BF16_V2 R30, -RZ.H0_H0, RZ.H0_H0, -R127.H0_H0 ;  /* 0x200000ffff1ed231 */ /* 0x020fc6000034097f */
[----:B------:R-:W-:Y:S02]  /*8210*/  PRMT R5, R31, 0x7610, R5 ;  /* 0x000076101f057816 */ /* 0x000fe40000000005 */
[----:B------:R-:W-:Y:S02]  /*8220*/  PRMT R4, R30, 0x7610, R4 ;  /* 0x000076101e047816 */ /* 0x000fe40000000004 */
[----:B------:R-:W-:Y:S02]  /*8230*/  @P6 PRMT R192, R5, 0x5410, RZ ;  /* 0x0000541005c06816 */ /* 0x000fe400000000ff */
[----:B------:R-:W-:Y:S02]  /*8240*/  @!P5 PRMT R127, R4, 0x5410, RZ ;  /* 0x00005410047fd816 */ /* 0x000fe400000000ff */
[----:B------:R-:W1:Y:S01]  /*8250*/  LDSM.16.MT88.4 R4, [R0+0x16800] ;  /* 0x016800000004783b */ /* 0x000e620000004200 */
[----:B------:R-:W-:Y:S01]  /*8260*/  ISETP.LE.U32.AND P6, PT, R2, UR4, PT ;  /* 0x0000000402007c0c */ /* 0x000fe2000bfc3070 */
[----:B------:R-:W-:Y:S01]  /*8270*/  IMAD.IADD R2, R117, 0x1, R136 ;  /* 0x0000000175027824 */ /* 0x000fe200078e0288 */
[C---:B-1----:R-:W-:Y:S08]  /*8280*/  HMMA.16816.F32.BF16 R60, R8.reuse, R4, R20 ;  /* 0x00000004083c723c */ /* 0x042ff00000041814 */
[----:B------:R-:W-:Y:S01]  /*8290*/  HMMA.16816.F32.BF16 R40, R8, R6, R12 ;  /* 0x000000060828723c */ /* 0x000fe2000004180c */
[----:B------:R-:W1:Y:S04]  /*82a0*/  LDSM.16.MT88.4 R4, [R2+0x11000] ;  /* 0x011000000204783b */ /* 0x000e680000004200 */
[----:B------:R-:W2:Y:S03]  /*82b0*/  LDSM.16.MT88.4 R8, [R2+0x13000] ;  /* 0x013000000208783b */ /* 0x000ea60000004200 */
[C---:B-1----:R-:W-:Y:S08]  /*82c0*/  HMMA.16816.F32.BF16 R148, R16.reuse, R4, R148 ;  /* 0x000000041094723c */ /* 0x042ff00000041894 */
[----:B------:R-:W-:Y:S01]  /*82d0*/  HMMA.16816.F32.BF16 R12, R16, R6, R68 ;  /* 0x00000006100c723c */ /* 0x000fe20000041844 */
[----:B------:R-:W1:Y:S01]  /*82e0*/  LDSM.16.MT88.4 R4, [R2+0x15000] ;  /* 0x015000000204783b */ /* 0x000e620000004200 */
[----:B------:R-:W-:Y:S01]  /*82f0*/  FADD.FTZ R28, R147, R28 ;  /* 0x0000001c931c7221 */ /* 0x000fe20000010000 */
[----:B------:R-:W-:Y:S01]  /*8300*/  ISETP.GT.U32.AND P2, PT, R65, UR4, PT ;  /* 0x0000000441007c0c */ /* 0x000fe2000bf44070 */
[----:B------:R-:W-:Y:S01]  /*8310*/  IMAD.MOV.U32 R95, RZ, RZ, R104 ;  /* 0x000000ffff5f7224 */ /* 0x000fe200078e0068 */
[----:B------:R-:W-:Y:S01]  /*8320*/  ISETP.GT.U32.AND P1, PT, R67, UR4, PT ;  /* 0x0000000443007c0c */ /* 0x000fe2000bf24070 */
[----:B------:R-:W-:-:S02]  /*8330*/  FADD.FTZ R65, R164, R28 ;  /* 0x0000001ca4417221 */ /* 0x000fc40000010000 */
[C---:B--2---:R-:W-:Y:S08]  /*8340*/  HMMA.16816.F32.BF16 R52, R16.reuse, R8, R52 ;  /* 0x000000081034723c */ /* 0x044ff00000041834 */
[C---:B------:R-:W-:Y:S01]  /*8350*/  HMMA.16816.F32.BF16 R20, R16.reuse, R10, R56 ;  /* 0x0000000a1014723c */ /* 0x040fe20000041838 */
[----:B------:R-:W2:Y:S07]  /*8360*/  LDSM.16.MT88.4 R8, [R2+0x17000] ;  /* 0x017000000208783b */ /* 0x000eae0000004200 */
[----:B-1----:R-:W-:Y:S01]  /*8370*/  HMMA.16816.F32.BF16 R84, R16, R4, R84 ;  /* 0x000000041054723c */ /* 0x002fe20000041854 */
[----:B------:R-:W-:Y:S01]  /*8380*/  IMAD.MOV.U32 R104, RZ, RZ, R107 ;  /* 0x000000ffff687224 */ /* 0x000fe200078e006b */
[----:B------:R1:W3:Y:S01]  /*8390*/  LDL.LU.S16 R67, [R1+0x98] ;  /* 0x0000980001437983 */ /* 0x0002e20000300600 */
[----:B------:R-:W-:-:S02]  /*83a0*/  IMAD.MOV.U32 R94, RZ, RZ, R106 ;  /* 0x000000ffff5e7224 */ /* 0x000fc400078e006a */
[----:B------:R-:W-:Y:S01]  /*83b0*/  IMAD.MOV.U32 R93, RZ, RZ, R167 ;  /* 0x000000ffff5d7224 */ /* 0x000fe200078e00a7 */
[----:B------:R-:W-:Y:S02]  /*83c0*/  LDSM.16.MT88.4 R56, [R2+0x13800] ;  /* 0x013800000238783b */ /* 0x000fe40000004200 */
[C---:B------:R-:W-:Y:S02]  /*83d0*/  HMMA.16816.F32.BF16 R28, R16.reuse, R6, R36 ;  /* 0x00000006101c723c */ /* 0x040fe40000041824 */
[----:B------:R-:W4:Y:S01]  /*83e0*/  LDSM.16.MT88.4 R4, [R136+0x11000] ;  /* 0x011000008804783b */ /* 0x000f220000004200 */
[----:B------:R-:W-:Y:S02]  /*83f0*/  IMAD.MOV.U32 R107, RZ, RZ, R118 ;  /* 0x000000ffff6b7224 */ /* 0x000fe400078e0076 */
[----:B------:R-:W-:Y:S01]  /*8400*/  IMAD.MOV.U32 R92, RZ, RZ, R166 ;  /* 0x000000ffff5c7224 */ /* 0x000fe200078e00a6 */
[----:B------:R-:W-:Y:S01]  /*8410*/  LDSM.16.MT88.4 R144, [R2+0x11800] ;  /* 0x011800000290783b */ /* 0x000fe20000004200 */
[----:B------:R-:W-:Y:S01]  /*8420*/  IMAD.MOV.U32 R106, RZ, RZ, R165 ;  /* 0x000000ffff6a7224 */ /* 0x000fe200078e00a5 */
[C---:B--2---:R-:W-:Y:S08]  /*8430*/  HMMA.16816.F32.BF16 R116, R16.reuse, R8, R32 ;  /* 0x000000081074723c */ /* 0x044ff00000041820 */
[C---:B------:R-:W-:Y:S08]  /*8440*/  HMMA.16816.F32.BF16 R32, R16.reuse, R10, R24 ;  /* 0x0000000a1020723c */ /* 0x040ff00000041818 */
[C---:B----4-:R-:W-:Y:S08]  /*8450*/  HMMA.16816.F32.BF16 R164, R16.reuse, R4, R236 ;  /* 0x0000000410a4723c */ /* 0x050ff000000418ec */
[----:B------:R-:W-:Y:S01]  /*8460*/  HMMA.16816.F32.BF16 R8, R16, R6, R232 ;  /* 0x000000061008723c */ /* 0x000fe200000418e8 */
[----:B------:R-:W2:Y:S01]  /*8470*/  LDSM.16.MT88.4 R4, [R0+0x11000] ;  /* 0x011000000004783b */ /* 0x000ea20000004200 */
[----:B------:R-:W-:-:S02]  /*8480*/  IMAD.MOV.U32 R234, RZ, RZ, R95 ;  /* 0x000000ffffea7224 */ /* 0x000fc400078e005f */
[----:B------:R-:W-:Y:S02]  /*8490*/  IMAD.MOV.U32 R239, RZ, RZ, R94 ;  /* 0x000000ffffef7224 */ /* 0x000fe400078e005e */
[----:B------:R-:W-:Y:S02]  /*84a0*/  IMAD.MOV.U32 R233, RZ, RZ, R93 ;  /* 0x000000ffffe97224 */ /* 0x000fe400078e005d */
[----:B------:R-:W-:Y:S01]  /*84b0*/  IMAD.MOV.U32 R232, RZ, RZ, R92 ;  /* 0x000000ffffe87224 */ /* 0x000fe200078e005c */
[C---:B--2---:R-:W-:Y:S08]  /*84c0*/  HMMA.16816.F32.BF16 R140, R16.reuse, R4, R140 ;  /* 0x00000004108c723c */ /* 0x044ff0000004188c */
[----:B------:R-:W-:Y:S01]  /*84d0*/  HMMA.16816.F32.BF16 R92, R16, R6, R176 ;  /* 0x00000006105c723c */ /* 0x000fe200000418b0 */
[----:B------:R-:W2:Y:S01]  /*84e0*/  LDSM.16.MT88.4 R4, [R136+0x13000] ;  /* 0x013000008804783b */ /* 0x000ea20000004200 */
[----:B------:R-:W-:-:S04]  /*84f0*/  IMAD.MOV.U32 R138, RZ, RZ, R91 ;  /* 0x000000ffff8a7224 */ /* 0x000fc800078e005b */
[----:B------:R-:W-:Y:S02]  /*8500*/  IMAD.MOV.U32 R235, RZ, RZ, R138 ;  /* 0x000000ffffeb7224 */ /* 0x000fe400078e008a */
[----:B------:R-:W-:Y:S02]  /*8510*/  IMAD.MOV.U32 R138, RZ, RZ, R66 ;  /* 0x000000ffff8a7224 */ /* 0x000fe400078e0042 */
[----:B------:R1:W4:Y:S01]  /*8520*/  LDL.LU.S16 R66, [R1+0xa0] ;  /* 0x0000a00001427983 */ /* 0x0003220000300600 */
[C---:B--2---:R-:W-:Y:S03]  /*8530*/  HMMA.16816.F32.BF16 R24, R16.reuse, R6, R160 ;  /* 0x000000061018723c */ /* 0x044fe600000418a0 */
[----:B------:R-:W2:Y:S05]  /*8540*/  LDSM.16.MT88.4 R160, [R136+0x11800] ;  /* 0x0118000088a0783b */ /* 0x000eaa0000004200 */
[----:B------:R-:W-:Y:S01]  /*8550*/  HMMA.16816.F32.BF16 R36, R16, R4, R228 ;  /* 0x000000041024723c */ /* 0x000fe200000418e4 */
[----:B------:R1:W5:Y:S04]  /*8560*/  LDL.LU.S16 R228, [R1+0x9c] ;  /* 0x00009c0001e47983 */ /* 0x0003680000300600 */
[----:B------:R1:W5:Y:S04]  /*8570*/  LDL.LU.S16 R229, [R1+0x94] ;  /* 0x0000940001e57983 */ /* 0x0003680000300600 */
[----:B------:R1:W5:Y:S04]  /*8580*/  LDL.LU.S16 R230, [R1+0x90] ;  /* 0x0000900001e67983 */ /* 0x0003680000300600 */
[----:B------:R1:W5:Y:S04]  /*8590*/  LDL.LU.S16 R231, [R1+0x8c] ;  /* 0x00008c0001e77983 */ /* 0x0003680000300600 */
[----:B------:R-:W1:Y:S01]  /*85a0*/  LDSM.16.MT88.4 R4, [R0+0x13000] ;  /* 0x013000000004783b */ /* 0x000e620000004200 */
[C---:B--2---:R-:W-:Y:S08]  /*85b0*/  HMMA.16816.F32.BF16 R164, R128.reuse, R160, R164 ;  /* 0x000000a080a4723c */ /* 0x044ff000000418a4 */
[----:B------:R-:W-:Y:S01]  /*85c0*/  HMMA.16816.F32.BF16 R160, R128, R162, R8 ;  /* 0x000000a280a0723c */ /* 0x000fe20000041808 */
[----:B------:R2:W2:Y:S04]  /*85d0*/  LDL.LU.S16 R11, [R1+0xa4] ;  /* 0x0000a400010b7983 */ /* 0x0004a80000300600 */
[----:B------:R2:W2:Y:S03]  /*85e0*/  LDL.LU.S16 R10, [R1+0xa8] ;  /* 0x0000a800010a7983 */ /* 0x0004a60000300600 */
[C---:B-1----:R-:W-:Y:S08]  /*85f0*/  HMMA.16816.F32.BF16 R172, R16.reuse, R4, R172 ;  /* 0x0000000410ac723c */ /* 0x042ff000000418ac */
[----:B------:R-:W-:Y:S01]  /*8600*/  HMMA.16816.F32.BF16 R180, R16, R6, R180 ;  /* 0x0000000610b4723c */ /* 0x000fe200000418b4 */
[----:B------:R-:W1:Y:S07]  /*8610*/  LDSM.16.MT88.4 R4, [R136+0x15000] ;  /* 0x015000008804783b */ /* 0x000e6e0000004200 */
[C---:B------:R-:W-:Y:S08]  /*8620*/  HMMA.16816.F32.BF16 R52, R128.reuse, R56, R52 ;  /* 0x000000388034723c */ /* 0x040ff00000041834 */
[----:B------:R-:W-:Y:S08]  /*8630*/  HMMA.16816.F32.BF16 R56, R128, R58, R20 ;  /* 0x0000003a8038723c */ /* 0x000ff00000041814 */
[C---:B-1----:R-:W-:Y:S01]  /*8640*/  HMMA.16816.F32.BF16 R68, R16.reuse, R4, R120 ;  /* 0x000000041044723c */ /* 0x042fe20000041878 */
[----:B------:R-:W-:Y:S01]  /*8650*/  IMAD.MOV.U32 R238, RZ, RZ, R104 ;  /* 0x000000ffffee7224 */ /* 0x000fe200078e0068 */
[----:B------:R-:W-:Y:S01]  /*8660*/  ISETP.LE.U32.AND P4, PT, R90, UR4, PT ;  /* 0x000000045a007c0c */ /* 0x000fe2000bf83070 */
[----:B------:R-:W-:Y:S01]  /*8670*/  IMAD.MOV.U32 R236, RZ, RZ, R106 ;  /* 0x000000ffffec7224 */ /* 0x000fe200078e006a */
[----:B------:R-:W-:Y:S01]  /*8680*/  ISETP.GT.U32.AND P0, PT, R88, UR4, PT ;  /* 0x0000000458007c0c */ /* 0x000fe2000bf04070 */
[----:B------:R-:W-:Y:S01]  /*8690*/  IMAD.MOV.U32 R237, RZ, RZ, R107 ;  /* 0x000000ffffed7224 */ /* 0x000fe200078e006b */
[----:B------:R-:W-:Y:S02]  /*86a0*/  LDSM.16.MT88.4 R88, [R2+0x15800] ;  /* 0x015800000258783b */ /* 0x000fe40000004200 */
[----:B------:R-:W-:Y:S02]  /*86b0*/  HMMA.16816.F32.BF16 R20, R16, R6, R96 ;  /* 0x000000061014723c */ /* 0x000fe40000041860 */
[----:B------:R-:W1:Y:S01]  /*86c0*/  LDSM.16.MT88.4 R4, [R0+0x15000] ;  /* 0x015000000004783b */ /* 0x000e620000004200 */
[----:B------:R-:W-:-:S03]  /*86d0*/  IMAD.MOV.U32 R139, RZ, RZ, R105 ;  /* 0x000000ffff8b7224 */ /* 0x000fc600078e0069 */
[----:B------:R-:W-:Y:S02]  /*86e0*/  LDSM.16.MT88.4 R104, [R136+0x17800] ;  /* 0x017800008868783b */ /* 0x000fe40000004200 */
[----:B------:R-:W-:Y:S02]  /*86f0*/  HMMA.16816.F32.BF16 R148, R128, R144, R148 ;  /* 0x000000908094723c */ /* 0x000fe40000041894 */
[----:B------:R3:W-:Y:S01]  /*8700*/  LDSM.16.MT88.4 R120, [R2+0x17800] ;  /* 0x017800000278783b */ /* 0x0007e20000004200 */
[----:B------:R-:W-:-:S03]  /*8710*/  ISETP.LE.U32.AND P5, PT, R225, UR4, PT ;  /* 0x00000004e1007c0c */ /* 0x000fc6000bfa3070 */
[----:B------:R-:W-:Y:S02]  /*8720*/  LDSM.16.MT88.4 R96, [R0+0x15800] ;  /* 0x015800000060783b */ /* 0x000fe40000004200 */
[C---:B-1----:R-:W-:Y:S08]  /*8730*/  HMMA.16816.F32.BF16 R184, R16.reuse, R4, R184 ;  /* 0x0000000410b8723c */ /* 0x042ff000000418b8 */
[----:B------:R-:W-:Y:S01]  /*8740*/  HMMA.16816.F32.BF16 R188, R16, R6, R188 ;  /* 0x0000000610bc723c */ /* 0x000fe200000418bc */
[----:B------:R-:W1:Y:S07]  /*8750*/  LDSM.16.MT88.4 R4, [R136+0x17000] ;  /* 0x017000008804783b */ /* 0x000e6e0000004200 */
[----:B------:R-:W-:Y:S01]  /*8760*/  HMMA.16816.F32.BF16 R144, R128, R146, R12 ;  /* 0x000000928090723c */ /* 0x000fe2000004180c */
[----:B---3--:R-:W-:-:S07]  /*8770*/  LOP3.LUT R2, R226, 0xffff, RZ, 0xc0, !PT ;  /* 0x0000ffffe2027812 */ /* 0x008fce00078ec0ff */
[C---:B-1----:R-:W-:Y:S08]  /*8780*/  HMMA.16816.F32.BF16 R100, R16.reuse, R4, R100 ;  /* 0x000000041064723c */ /* 0x042ff00000041864 */
[----:B------:R-:W-:Y:S01]  /*8790*/  HMMA.16816.F32.BF16 R12, R16, R6, R72 ;  /* 0x00000006100c723c */ /* 0x000fe20000041848 */
[----:B------:R-:W1:Y:S01]  /*87a0*/  LDSM.16.MT88.4 R4, [R0+0x17000] ;  /* 0x017000000004783b */ /* 0x000e620000004200 */
[----:B------:R-:W-:-:S03]  /*87b0*/  @P0 HFMA2.BF16_V2 R67, -RZ.H0_H0, RZ.H0_H0, -R135.H0_H0 ;  /* 0x200000ffff430231 */ /* 0x000fc60000340987 */
[----:B------:R-:W-:Y:S07]  /*87c0*/  LDSM.16.MT88.4 R72, [R136+0x15800] ;  /* 0x015800008848783b */ /* 0x000fee0000004200 */
[C---:B------:R-:W-:Y:S08]  /*87d0*/  HMMA.16816.F32.BF16 R100, R128.reuse, R104, R100 ;  /* 0x000000688064723c */ /* 0x040ff00000041864 */
[----:B------:R-:W-:Y:S01]  /*87e0*/  HMMA.16816.F32.BF16 R104, R128, R106, R12 ;  /* 0x0000006a8068723c */ /* 0x000fe2000004180c */
[----:B------:R-:W-:-:S07]  /*87f0*/  USHF.L.U32 UR25, UR25, 0x3, URZ ;  /* 0x0000000319197899 */ /* 0x000fce00080006ff */
[----:B-1----:R-:W-:Y:S01]  /*8800*/  HMMA.16816.F32.BF16 R176, R16, R4, R60 ;  /* 0x0000000410b0723c */ /* 0x002fe2000004183c */
[----:B------:R-:W-:Y:S01]  /*8810*/  FADD.FTZ R5, R138, R64 ;  /* 0x000000408a057221 */ /* 0x000fe20000010000 */
[----:B------:R-:W-:Y:S01]  /*8820*/  FADD.FTZ R4, R139, R65 ;  /* 0x000000418b047221 */ /* 0x000fe20000010000 */
[----:B----4-:R-:W-:-:S05]  /*8830*/  @!P6 HFMA2.BF16_V2 R66, -RZ.H0_H0, RZ.H0_H0, -R213.H0_H0 ;  /* 0x200000ffff42e231 */ /* 0x010fca00003409d5 */
[----:B------:R-:W-:Y:S01]  /*8840*/  HMMA.16816.F32.BF16 R16, R16, R6, R40 ;  /* 0x000000061010723c */ /* 0x000fe20000041828 */
[----:B------:R-:W-:Y:S01]  /*8850*/  LDSM.16.MT88.4 R40, [R136+0x13800] ;  /* 0x013800008828783b */ /* 0x000fe20000004200 */
[----:B------:R-:W-:-:S03]  /*8860*/  PRMT R6, R67, 0x7610, R6 ;  /* 0x0000761043067816 */ /* 0x000fc60000000006 */
[----:B------:R-:W1:Y:S01]  /*8870*/  LDSM.16.MT88.4 R136, [R0+0x11800] ;  /* 0x011800000088783b */ /* 0x000e620000004200 */
[----:B-----5:R-:W-:-:S05]  /*8880*/  @!P4 HFMA2.BF16_V2 R228, -RZ.H0_H0, RZ.H0_H0, -R124.H0_H0 ;  /* 0x200000ffffe4c231 */ /* 0x020fca000034097c */
[----:B------:R-:W-:-:S04]  /*8890*/  PRMT R14, R228, 0x7610, R14 ;  /* 0x00007610e40e7816 */ /* 0x000fc8000000000e */
[----:B------:R-:W-:Y:S02]  /*88a0*/  @!P4 PRMT R124, R14, 0x5410, RZ ;  /* 0x000054100e7cc816 */ /* 0x000fe400000000ff */
[----:B------:R-:W-:Y:S01]  /*88b0*/  ISETP.LE.U32.AND P4, PT, R2, UR4, PT ;  /* 0x0000000402007c0c */ /* 0x000fe2000bf83070 */
[--C-:B------:R-:W-:Y:S01]  /*88c0*/  FADD.FTZ R2, R233, R5.reuse ;  /* 0x00000005e9027221 */ /* 0x100fe20000010000 */
[----:B------:R-:W-:Y:S02]  /*88d0*/  PRMT R5, R66, 0x7610, R5 ;  /* 0x0000761042057816 */ /* 0x000fe40000000005 */
[----:B------:R-:W3:Y:S01]  /*88e0*/  LDSM.16.MT88.4 R64, [R0+0x13800] ;  /* 0x013800000040783b */ /* 0x000ee20000004200 */
[----:B------:R-:W-:Y:S02]  /*88f0*/  @P1 HFMA2.BF16_V2 R231, -RZ.H0_H0, RZ.H0_H0, -R168.H0_H0 ;  /* 0x200000ffffe71231 */ /* 0x000fe400003409a8 */
[----:B--2---:R-:W-:-:S06]  /*8900*/  @!P5 HFMA2.BF16_V2 R11, -RZ.H0_H0, RZ.H0_H0, -R125.H0_H0 ;  /* 0x200000ffff0bd231 */ /* 0x004fcc000034097d */
[----:B------:R-:W-:Y:S01]  /*8910*/  @!P4 HFMA2.BF16_V2 R10, -RZ.H0_H0, RZ.H0_H0, -R126.H0_H0 ;  /* 0x200000ffff0ac231 */ /* 0x000fe2000034097e */
[----:B------:R-:W-:-:S04]  /*8920*/  PRMT R9, R11, 0x7610, R9 ;  /* 0x000076100b097816 */ /* 0x000fc80000000009 */
[----:B------:R-:W-:Y:S02]  /*8930*/  PRMT R8, R10, 0x7610, R8 ;  /* 0x000076100a087816 */ /* 0x000fe40000000008 */
[----:B------:R-:W-:Y:S02]  /*8940*/  @!P5 PRMT R125, R9, 0x5410, RZ ;  /* 0x00005410097dd816 */ /* 0x000fe400000000ff */
[----:B------:R-:W-:Y:S02]  /*8950*/  @!P4 PRMT R126, R8, 0x5410, RZ ;  /* 0x00005410087ec816 */ /* 0x000fe400000000ff */
[----:B------:R2:W4:Y:S01]  /*8960*/  LDSM.16.MT88.4 R8, [R0+0x17800] ;  /* 0x017800000008783b */ /* 0x0005220000004200 */
[----:B------:R-:W-:Y:S01]  /*8970*/  PRMT R7, R231, 0x7610, R7 ;  /* 0x00007610e7077816 */ /* 0x000fe20000000007 */
[----:B------:R-:W-:Y:S01]  /*8980*/  FADD.FTZ R4, R232, R4 ;  /* 0x00000004e8047221 */ /* 0x000fe20000010000 */
[----:B------:R-:W-:Y:S01]  /*8990*/  @P0 PRMT R135, R6, 0x5410, RZ ;  /* 0x0000541006870816 */ /* 0x000fe200000000ff */
[----:B------:R-:W-:Y:S01]  /*89a0*/  FADD.FTZ R6, R235, R2 ;  /* 0x00000002eb067221 */ /* 0x000fe20000010000 */
[----:B------:R-:W-:Y:S01]  /*89b0*/  IMAD.U32 R2, RZ, RZ, UR25 ;  /* 0x00000019ff027e24 */ /* 0x000fe2000f8e00ff */
[----:B------:R-:W-:Y:S01]  /*89c0*/  @P1 PRMT R168, R7, 0x5410, RZ ;  /* 0x0000541007a81816 */ /* 0x000fe200000000ff */
[----:B------:R-:W-:Y:S01]  /*89d0*/  FADD.FTZ R7, R234, R4 ;  /* 0x00000004ea077221 */ /* 0x000fe20000010000 */
[----:B------:R-:W-:Y:S01]  /*89e0*/  @!P6 PRMT R213, R5, 0x5410, RZ ;  /* 0x0000541005d5e816 */ /* 0x000fe200000000ff */
[----:B------:R-:W-:Y:S01]  /*89f0*/  IMAD.WIDE R4, R2, 0x2, R200 ;  /* 0x0000000202047825 */ /* 0x000fe200078e02c8 */
[----:B------:R-:W-:Y:S03]  /*8a00*/  STG.E.U16 desc[UR28][R200.64], R203 ;  /* 0x000000cbc8007986 */ /* 0x000fe6000c10151c */
[----:B------:R-:W-:Y:S01]  /*8a10*/  FADD.FTZ R2, R236, R7 ;  /* 0x00000007ec027221 */ /* 0x000fe20000010000 */
[----:B------:R-:W-:Y:S01]  /*8a20*/  STG.E.U16 desc[UR28][R200.64+0x2], R199 ;  /* 0x000002c7c8007986 */ /* 0x000fe2000c10151c */
[----:B------:R-:W-:-:S03]  /*8a30*/  @!P3 HFMA2.BF16_V2 R229, -RZ.H0_H0, RZ.H0_H0, -R170.H0_H0 ;  /* 0x200000ffffe5b231 */ /* 0x000fc600003409aa */
[----:B------:R-:W-:Y:S01]  /*8a40*/  STG.E.U16 desc[UR28][R4.64], R208 ;  /* 0x000000d004007986 */ /* 0x000fe2000c10151c */
[----:B------:R-:W-:-:S03]  /*8a50*/  @P2 HFMA2.BF16_V2 R230, -RZ.H0_H0, RZ.H0_H0, -R169.H0_H0 ;  /* 0x200000ffffe62231 */ /* 0x000fc600003409a9 */
[----:B------:R-:W-:Y:S01]  /*8a60*/  STG.E.U16 desc[UR28][R4.64+0x2], R207 ;  /* 0x000002cf04007986 */ /* 0x000fe2000c10151c */
[----:B--2---:R-:W-:Y:S01]  /*8a70*/  FADD.FTZ R0, R237, R6 ;  /* 0x00000006ed007221 */ /* 0x004fe20000010000 */
[----:B------:R-:W-:Y:S02]  /*8a80*/  FADD.FTZ R2, R238, R2 ;  /* 0x00000002ee027221 */ /* 0x000fe40000010000 */
[----:B------:R-:W-:Y:S01]  /*8a90*/  STG.E.U16 desc[UR28][R200.64+0x10], R210 ;  /* 0x000010d2c8007986 */ /* 0x000fe2000c10151c */
[----:B------:R-:W-:-:S03]  /*8aa0*/  FADD.FTZ R0, R252, R0 ;  /* 0x00000000fc007221 */ /* 0x000fc60000010000 */
        /* <DEDUP_REMOVED lines=8> */
[----:B------:R-:W-:-:S03]  /*8b30*/  PRMT R13, R229, 0x7610, R13 ;  /* 0x00007610e50d7816 */ /* 0x000fc6000000000d */
[----:B------:R-:W-:Y:S01]  /*8b40*/  STG.E.U16 desc[UR28][R200.64+0x30], R223 ;  /* 0x000030dfc8007986 */ /* 0x000fe2000c10151c */
[----:B------:R-:W-:-:S03]  /*8b50*/  PRMT R12, R230, 0x7610, R12 ;  /* 0x00007610e60c7816 */ /* 0x000fc6000000000c */
[----:B------:R-:W-:Y:S01]  /*8b60*/  STG.E.U16 desc[UR28][R200.64+0x32], R221 ;  /* 0x000032ddc8007986 */ /* 0x000fe2000c10151c */
[----:B------:R-:W-:-:S03]  /*8b70*/  FADD.FTZ R0, R251, R0 ;  /* 0x00000000fb007221 */ /* 0x000fc60000010000 */
[----:B------:R-:W-:Y:S04]  /*8b80*/  STG.E.U16 desc[UR28][R4.64+0x30], R220 ;  /* 0x000030dc04007986 */ /* 0x000fe8000c10151c */
[----:B------:R-:W-:Y:S01]  /*8b90*/  STG.E.U16 desc[UR28][R4.64+0x32], R219 ;  /* 0x000032db04007986 */ /* 0x000fe2000c10151c */
[C---:B-1----:R-:W-:Y:S03]  /*8ba0*/  HMMA.16816.F32.BF16 R140, R128.reuse, R136, R140 ;  /* 0x00000088808c723c */ /* 0x042fe6000004188c */
[----:B------:R-:W-:Y:S04]  /*8bb0*/  STG.E.U16 desc[UR28][R200.64+0x40], R198 ;  /* 0x000040c6c8007986 */ /* 0x000fe8000c10151c */
[----:B------:R-:W-:Y:S01]  /*8bc0*/  STG.E.U16 desc[UR28][R200.64+0x42], R197 ;  /* 0x000042c5c8007986 */ /* 0x000fe2000c10151c */
[----:B------:R-:W-:Y:S03]  /*8bd0*/  HMMA.16816.F32.BF16 R136, R128, R138, R92 ;  /* 0x0000008a8088723c */ /* 0x000fe6000004185c */
[----:B------:R-:W-:Y:S01]  /*8be0*/  STG.E.U16 desc[UR28][R4.64+0x40], R196 ;  /* 0x000040c404007986 */ /* 0x000fe2000c10151c */
[----:B------:R-:W-:-:S03]  /*8bf0*/  FADD.FTZ R2, R250, R2 ;  /* 0x00000002fa027221 */ /* 0x000fc60000010000 */
[----:B------:R-:W-:Y:S01]  /*8c00*/  STG.E.U16 desc[UR28][R4.64+0x42], R195 ;  /* 0x000042c304007986 */ /* 0x000fe2000c10151c */
[----:B------:R-:W-:Y:S03]  /*8c10*/  HMMA.16816.F32.BF16 R84, R128, R88, R84 ;  /* 0x000000588054723c */ /* 0x000fe60000041854 */
[----:B------:R-:W-:Y:S01]  /*8c20*/  STG.E.U16 desc[UR28][R200.64+0x50], R171 ;  /* 0x000050abc8007986 */ /* 0x000fe2000c10151c */
[----:B------:R-:W-:-:S03]  /*8c30*/  @!P3 PRMT R170, R13, 0x5410, RZ ;  /* 0x000054100daab816 */ /* 0x000fc600000000ff */
[----:B------:R-:W-:Y:S01]  /*8c40*/  STG.E.U16 desc[UR28][R200.64+0x52], R194 ;  /* 0x000052c2c8007986 */ /* 0x000fe2000c10151c */
[----:B------:R-:W-:Y:S01]  /*8c50*/  HMMA.16816.F32.BF16 R116, R128, R120, R116 ;  /* 0x000000788074723c */ /* 0x000fe20000041874 */
[----:B------:R-:W-:Y:S02]  /*8c60*/  @P2 PRMT R169, R12, 0x5410, RZ ;  /* 0x000054100ca92816 */ /* 0x000fe400000000ff */
[----:B------:R-:W-:Y:S01]  /*8c70*/  STG.E.U16 desc[UR28][R4.64+0x50], R193 ;  /* 0x000050c104007986 */ /* 0x000fe2000c10151c */
[----:B------:R-:W-:-:S03]  /*8c80*/  FADD.FTZ R0, R248, R0 ;  /* 0x00000000f8007221 */ /* 0x000fc60000010000 */
[----:B------:R-:W-:Y:S01]  /*8c90*/  STG.E.U16 desc[UR28][R4.64+0x52], R192 ;  /* 0x000052c004007986 */ /* 0x000fe2000c10151c */
[C---:B------:R-:W-:Y:S03]  /*8ca0*/  HMMA.16816.F32.BF16 R36, R128.reuse, R40, R36 ;  /* 0x000000288024723c */ /* 0x040fe60000041824 */
[----:B------:R-:W-:Y:S04]  /*8cb0*/  STG.E.U16 desc[UR28][R200.64+0x60], R127 ;  /* 0x0000607fc8007986 */ /* 0x000fe8000c10151c */
[----:B------:R-:W-:Y:S01]  /*8cc0*/  STG.E.U16 desc[UR28][R200.64+0x62], R126 ;  /* 0x0000627ec8007986 */ /* 0x000fe2000c10151c */
[----:B------:R-:W-:Y:S03]  /*8cd0*/  HMMA.16816.F32.BF16 R68, R128, R72, R68 ;  /* 0x000000488044723c */ /* 0x000fe60000041844 */
[----:B------:R-:W-:Y:S01]  /*8ce0*/  STG.E.U16 desc[UR28][R4.64+0x60], R125 ;  /* 0x0000607d04007986 */ /* 0x000fe2000c10151c */
[----:B------:R-:W-:-:S03]  /*8cf0*/  FADD.FTZ R2, R249, R2 ;  /* 0x00000002f9027221 */ /* 0x000fc60000010000 */
[----:B------:R-:W-:Y:S01]  /*8d00*/  STG.E.U16 desc[UR28][R4.64+0x62], R124 ;  /* 0x0000627c04007986 */ /* 0x000fe2000c10151c */
[C---:B---3--:R-:W-:Y:S01]  /*8d10*/  HMMA.16816.F32.BF16 R60, R128.reuse, R64, R172 ;  /* 0x00000040803c723c */ /* 0x048fe200000418ac */
[----:B------:R-:W-:Y:S02]  /*8d20*/  FADD.FTZ R0, R247, R0 ;  /* 0x00000000f7007221 */ /* 0x000fe40000010000 */
[----:B------:R-:W-:Y:S05]  /*8d30*/  STG.E.U16 desc[UR28][R200.64+0x70], R170 ;  /* 0x000070aac8007986 */ /* 0x000fea000c10151c */
[C---:B------:R-:W-:Y:S01]  /*8d40*/  HMMA.16816.F32.BF16 R92, R128.reuse, R96, R184 ;  /* 0x00000060805c723c */ /* 0x040fe200000418b8 */
[----:B------:R-:W-:Y:S07]  /*8d50*/  STG.E.U16 desc[UR28][R200.64+0x72], R169 ;  /* 0x000072a9c8007986 */ /* 0x000fee000c10151c */
[C---:B------:R-:W-:Y:S01]  /*8d60*/  HMMA.16816.F32.BF16 R88, R128.reuse, R90, R28 ;  /* 0x0000005a8058723c */ /* 0x040fe2000004181c */
[----:B------:R-:W-:Y:S07]  /*8d70*/  STG.E.U16 desc[UR28][R4.64+0x70], R168 ;  /* 0x000070a804007986 */ /* 0x000fee000c10151c */
[C---:B------:R-:W-:Y:S01]  /*8d80*/  HMMA.16816.F32.BF16 R120, R128.reuse, R122, R32 ;  /* 0x0000007a8078723c */ /* 0x040fe20000041820 */
[----:B------:R1:W-:Y:S07]  /*8d90*/  STG.E.U16 desc[UR28][R4.64+0x72], R135 ;  /* 0x0000728704007986 */ /* 0x0003ee000c10151c */
[C---:B------:R-:W-:Y:S08]  /*8da0*/  HMMA.16816.F32.BF16 R40, R128.reuse, R42, R24 ;  /* 0x0000002a8028723c */ /* 0x040ff00000041818 */
[C---:B------:R-:W-:Y:S08]  /*8db0*/  HMMA.16816.F32.BF16 R72, R128.reuse, R74, R20 ;  /* 0x0000004a8048723c */ /* 0x040ff00000041814 */
[C---:B------:R-:W-:Y:S08]  /*8dc0*/  HMMA.16816.F32.BF16 R64, R128.reuse, R66, R180 ;  /* 0x000000428040723c */ /* 0x040ff000000418b4 */
[----:B------:R-:W-:Y:S01]  /*8dd0*/  HMMA.16816.F32.BF16 R96, R128, R98, R188 ;  /* 0x000000628060723c */ /* 0x000fe200000418bc */
[----:B-1----:R-:W-:-:S07]  /*8de0*/  FADD.FTZ R4, R245, R2 ;  /* 0x00000002f5047221 */ /* 0x002fce0000010000 */
[----:B----4-:R-:W-:Y:S01]  /*8df0*/  HMMA.16816.F32.BF16 R124, R128, R8, R176 ;  /* 0x00000008807c723c */ /* 0x010fe200000418b0 */
[----:B------:R-:W-:-:S07]  /*8e00*/  FADD.FTZ R2, R242, R0 ;  /* 0x00000000f2027221 */ /* 0x000fce0000010000 */
[----:B------:R-:W-:Y:S01]  /*8e10*/  HMMA.16816.F32.BF16 R128, R128, R10, R16 ;  /* 0x0000000a8080723c */ /* 0x000fe20000041810 */
[----:B------:R-:W-:Y:S01]  /*8e20*/  UISETP.GT.U32.AND UP0, UPT, UR22, UR20, UPT ;  /* 0x000000141600728c */ /* 0x000fe2000bf04070 */
[----:B------:R-:W-:Y:S01]  /*8e30*/  FADD.FTZ R0, R246, R4 ;  /* 0x00000004f6007221 */ /* 0x000fe20000010000 */
[----:B------:R-:W-:Y:S01]  /*8e40*/  FADD.FTZ R236, R240, R2 ;  /* 0x00000002f0ec7221 */ /* 0x000fe20000010000 */
[----:B------:R-:W-:Y:S02]  /*8e50*/  IADD3 R240, P0, PT, R200, -0x80, RZ ;  /* 0xffffff80c8f07810 */ /* 0x000fe40007f1e0ff */
[----:B------:R-:W-:Y:S01]  /*8e60*/  FADD.FTZ R0, R244, R0 ;  /* 0x00000000f4007221 */ /* 0x000fe20000010000 */
[----:B------:R-:W-:Y:S01]  /*8e70*/  FADD.FTZ R236, R241, R236 ;  /* 0x000000ecf1ec7221 */ /* 0x000fe20000010000 */
[----:B------:R-:W-:Y:S02]  /*8e80*/  IADD3.X R237, PT, PT, R201, -0x1, RZ, P0, !PT ;  /* 0xffffffffc9ed7810 */ /* 0x000fe400007fe4ff */
[----:B------:R-:W-:Y:S01]  /*8e90*/  FADD.FTZ R235, R243, R0 ;  /* 0x00000000f3eb7221 */ /* 0x000fe20000010000 */
[----:B------:R-:W-:Y:S01]  /*8ea0*/  FADD.FTZ R236, R227, R236 ;  /* 0x000000ece3ec7221 */ /* 0x000fe20000010000 */
[----:B------:R-:W-:Y:S08]  /*8eb0*/  BRA.U !UP0, `(.L_x_1312) ;  /* 0x0000007d08547547 */ /* 0x000ff0000b800000 */
[----:B------:R-:W2:Y:S01]  /*8ec0*/  LDL.LU R238, [R1+0xb4] ;  /* 0x0000b40001ee7983 */ /* 0x000ea20000300800 */
[----:B------:R-:W-:Y:S01]  /*8ed0*/  UIADD3 UR22, UPT, UPT, UR23, -0x2, URZ ;  /* 0xfffffffe17167890 */ /* 0x000fe2000fffe0ff */
[----:B------:R-:W-:-:S04]  /*8ee0*/  DEPBAR.LE SB0, 0x0 ;  /* 0x000080000000791a */ /* 0x000fc80000000000 */
[----:B------:R-:W3:Y:S01]  /*8ef0*/  LDL.LU R239, [R1+0x20] ;  /* 0x0000200001ef7983 */ /* 0x000ee20000300800 */
[----:B------:R-:W1:Y:S03]  /*8f00*/  LDCU UR4, c[0x0][0x440] ;  /* 0x00008800ff0477ac */ /* 0x000e660008000800 */
[----:B------:R-:W4:Y:S04]  /*8f10*/  LDL R234, [R1+0x7c] ;  /* 0x00007c0001ea7983 */ /* 0x000f280000100800 */
[----:B------:R-:W5:Y:S04]  /*8f20*/  LDL R232, [R1+0x74] ;  /* 0x0000740001e87983 */ /* 0x000f680000100800 */
[----:B------:R-:W3:Y:S04]  /*8f30*/  LDL R231, [R1+0x78] ;  /* 0x0000780001e77983 */ /* 0x000ee80000100800 */
[----:B------:R-:W4:Y:S04]  /*8f40*/  LDL.LU R228, [R1+0xac] ;  /* 0x0000ac0001e47983 */ /* 0x000f280000300800 */
[----:B------:R-:W4:Y:S04]  /*8f50*/  LDL.LU R229, [R1+0xb0] ;  /* 0x0000b00001e57983 */ /* 0x000f280000300800 */
[----:B------:R-:W5:Y:S04]  /*8f60*/  LDL R230, [R1+0x5c] ;  /* 0x00005c0001e67983 */ /* 0x000f680000100800 */
[----:B------:R-:W5:Y:S01]  /*8f70*/  LDL R233, [R1+0x58] ;  /* 0x0000580001e97983 */ /* 0x000f620000100800 */
[----:B------:R-:W-:Y:S01]  /*8f80*/  UIMAD.WIDE.U32 UR18, UR22, UR8, URZ ;  /* 0x00000008161272a5 */ /* 0x000fe2000f8e00ff */
[----:B-1----:R-:W-:Y:S01]  /*8f90*/  ISETP.GE.AND P3, PT, R202, UR4, PT ;  /* 0x00000004ca007c0c */ /* 0x002fe2000bf66270 */
[----:B------:R-:W-:-:S02]  /*8fa0*/  UIMAD UR12, UR22, UR9, URZ ;  /* 0x00000009160c72a4 */ /* 0x000fc4000f8e02ff */
[----:B------:R-:W-:Y:S02]  /*8fb0*/  USHF.L.U32 UR15, UR8, 0x4, URZ ;  /* 0x00000004080f7899 */ /* 0x000fe400080006ff */
[----:B------:R-:W-:Y:S01]  /*8fc0*/  USHF.L.U64.HI UR13, UR8, 0x4, UR9 ;  /* 0x00000004080d7899 */ /* 0x000fe20008010209 */
[----:B------:R-:W-:Y:S01]  /*8fd0*/  IMAD.U32 R5, RZ, RZ, UR19 ;  /* 0x00000013ff057e24 */ /* 0x000fe2000f8e00ff */
[----:B------:R-:W-:Y:S01]  /*8fe0*/  UIADD3 UR6, UPT, UPT, UR12, UR19, URZ ;  /* 0x000000130c067290 */ /* 0x000fe2000fffe0ff */
[----:B------:R-:W-:Y:S01]  /*8ff0*/  IMAD.U32 R4, RZ, RZ, UR18 ;  /* 0x00000012ff047e24 */ /* 0x000fe2000f8e00ff */
[----:B------:R-:W-:Y:S02]  /*9000*/  ULEA UR7, UP0, UR18, UR15, 0x6 ;  /* 0x0000000f12077291 */ /* 0x000fe4000f8030ff */
[----:B------:R-:W-:Y:S02]  /*9010*/  UIADD3 UR12, UPT, UPT, UR19, UR12, URZ ;  /* 0x0000000c130c7290 */ /* 0x000fe4000fffe0ff */
[----:B------:R-:W-:-:S02]  /*9020*/  ULEA.HI.X UR6, UR18, UR13, UR6, 0x6, UP0 ;  /* 0x0000000d12067291 */ /* 0x000fc400080f3406 */
[----:B------:R-:W-:Y:S01]  /*9030*/  IMAD.U32 R5, RZ, RZ, UR7 ;  /* 0x00000007ff057e24 */ /* 0x000fe2000f8e00ff */
[----:B------:R-:W-:Y:S01]  /*9040*/  UIADD3 UR15, UP1, UPT, UR7, UR15, URZ ;  /* 0x0000000f070f7290 */ /* 0x000fe2000ff3e0ff */
[----:B------:R-:W-:Y:S01]  /*9050*/  IMAD.U32 R2, RZ, RZ, UR12 ;  /* 0x0000000cff027e24 */ /* 0x000fe2000f8e00ff */
[----:B------:R-:W-:Y:S01]  /*9060*/  ULEA UR7, UP0, UR8, UR7, 0x5 ;  /* 0x0000000708077291 */ /* 0x000fe2000f8028ff */
[----:B------:R-:W-:Y:S01]  /*9070*/  IMAD.U32 R0, RZ, RZ, UR6 ;  /* 0x00000006ff007e24 */ /* 0x000fe2000f8e00ff */
[----:B------:R-:W-:Y:S02]  /*9080*/  UIADD3.X UR13, UPT, UPT, UR6, UR13, URZ, UP1, !UPT ;  /* 0x0000000d060d7290 */ /* 0x000fe40008ffe4ff */
[----:B------:R-:W-:-:S06]  /*9090*/  ULEA.HI.X UR6, UR8, UR6, UR9, 0x5, UP0 ;  /* 0x0000000608067291 */ /* 0x000fcc00080f2c09 */
[----:B------:R-:W-:Y:S01]  /*90a0*/  IMAD.U32 R13, RZ, RZ, UR6 ;  /* 0x00000006ff0d7e24 */ /* 0x000fe2000f8e00ff */
[----:B------:R-:W-:Y:S01]  /*90b0*/  BAR.SYNC.DEFER_BLOCKING 0x0 ;  /* 0x0000000000007b1d */ /* 0x000fe20000010000 */
[----:B--2---:R-:W-:Y:S02]  /*90c0*/  ISETP.NE.AND P4, PT, R238, RZ, PT ;  /* 0x000000ffee00720c */ /* 0x004fe40003f85270 */
[----:B---3--:R-:W-:Y:S02]  /*90d0*/  ISETP.GE.AND P2, PT, R231, UR4, PT ;  /* 0x00000004e7007c0c */ /* 0x008fe4000bf46270 */
[----:B----4-:R-:W-:Y:S02]  /*90e0*/  LOP3.LUT R12, R229, R228, RZ, 0xfc, !PT ;  /* 0x000000e4e50c7212 */ /* 0x010fe400078efcff */
[-C--:B-----5:R-:W-:Y:S02]  /*90f0*/  LEA R8, P0, R5, R230.reuse, 0x1 ;  /* 0x000000e605087211 */ /* 0x0a0fe400078008ff */
[----:B------:R-:W-:-:S02]  /*9100*/  LEA R10, P1, R4, R230, 0x7 ;  /* 0x000000e6040a7211 */ /* 0x000fc400078238ff */
[-C--:B------:R-:W-:Y:S01]  /*9110*/  LEA.HI.X R9, R5, R233.reuse, R0, 0x1, P0 ;  /* 0x000000e905097211 */ /* 0x080fe200000f0c00 */
[----:B------:R-:W-:Y:S01]  /*9120*/  IMAD.U32 R5, RZ, RZ, UR15 ;  /* 0x0000000fff057e24 */ /* 0x000fe2000f8e00ff */
[-C--:B------:R-:W-:Y:S01]  /*9130*/  LEA.HI.X R11, R4, R233.reuse, R2, 0x7, P1 ;  /* 0x000000e9040b7211 */ /* 0x080fe200008f3c02 */
[----:B------:R-:W-:Y:S01]  /*9140*/  IMAD.U32 R2, RZ, RZ, UR7 ;  /* 0x00000007ff027e24 */ /* 0x000fe2000f8e00ff */
[----:B------:R-:W-:Y:S01]  /*9150*/  LEA R208, R12, UR5, 0x1 ;  /* 0x000000050cd07c11 */ /* 0x000fe2000f8e08ff */
[----:B------:R-:W-:Y:S01]  /*9160*/  IMAD.U32 R0, RZ, RZ, UR13 ;  /* 0x0000000dff007e24 */ /* 0x000fe2000f8e00ff */
[-C--:B------:R-:W-:Y:S01]  /*9170*/  LEA R6, P1, R5, R230.reuse, 0x1 ;  /* 0x000000e605067211 */ /* 0x080fe200078208ff */
[----:B------:R-:W-:Y:S01]  /*9180*/  @!PT LDS RZ, [RZ] ;  /* 0x00000000fffff984 */ /* 0x000fe20000000800 */
[----:B------:R-:W-:Y:S01]  /*9190*/  @!PT LDS RZ, [RZ] ;  /* 0x00000000fffff984 */ /* 0x000fe20000000800 */
[----:B------:R-:W-:Y:S01]  /*91a0*/  @!PT LDS RZ, [RZ] ;  /* 0x00000000fffff984 */ /* 0x000fe20000000800 */
[----:B------:R-:W-:Y:S01]  /*91b0*/  @!P3 LDGSTS.E.BYPASS.LTC128B.128 [R211+0x10000], desc[UR28][R10.64] ;  /* 0x100000000ad3bfae */ /* 0x000fe2000b981a1c */
[----:B------:R-:W-:Y:S01]  /*91c0*/  LEA R4, P0, R2, R230, 0x1 ;  /* 0x000000e602047211 */ /* 0x000fe200078008ff */
[----:B------:R-:W-:Y:S01]  /*91d0*/  IMAD.IADD R203, R239, 0x1, R208 ;  /* 0x00000001efcb7824 */ /* 0x000fe200078e02d0 */
[-C--:B------:R-:W-:Y:S01]  /*91e0*/  LEA.HI.X R7, R5, R233.reuse, R0, 0x1, P1 ;  /* 0x000000e905077211 */ /* 0x080fe200008f0c00 */
[----:B------:R-:W-:Y:S01]  /*91f0*/  @P3 STS.128 [R211+0x10000], RZ ;  /* 0x010000ffd3003388 */ /* 0x000fe20000000c00 */
[----:B------:R-:W-:Y:S01]  /*9200*/  ISETP.GE.AND P1, PT, R232, UR4, PT ;  /* 0x00000004e8007c0c */ /* 0x000fe2000bf26270 */
[----:B------:R-:W-:Y:S01]  /*9210*/  IMAD.MOV.U32 R0, RZ, RZ, 0x20 ;  /* 0x00000020ff007424 */ /* 0x000fe200078e00ff */
[----:B------:R-:W-:Y:S01]  /*9220*/  LEA.HI.X R5, R2, R233, R13, 0x1, P0 ;  /* 0x000000e902057211 */ /* 0x000fe200000f0c0d */
[----:B------:R-:W-:Y:S01]  /*9230*/  @!PT LDS RZ, [RZ] ;  /* 0x00000000fffff984 */ /* 0x000fe20000000800 */
[----:B------:R-:W-:Y:S01]  /*9240*/  @!PT LDS RZ, [RZ] ;  /* 0x00000000fffff984 */ /* 0x000fe20000000800 */
[----:B------:R-:W-:Y:S01]  /*9250*/  @!PT LDS RZ, [RZ] ;  /* 0x00000000fffff984 */ /* 0x000fe20000000800 */
[----:B------:R-:W-:Y:S01]  /*9260*/  @!P2 LDGSTS.E.BYPASS.LTC128B.128 [R211+0x12000], desc[UR28][R10.64+0x80] ;  /* 0x120000800ad3afae */ /* 0x000fe2000b981a1c */
[----:B------:R-:W-:-:S02]  /*9270*/  ISETP.GE.AND P0, PT, R234, UR4, PT ;  /* 0x00000004ea007c0c */ /* 0x000fc4000bf06270 */
[----:B------:R-:W-:Y:S01]  /*9280*/  SEL R0, R0, 0xffffffe0, !P4 ;  /* 0xffffffe000007807 */ /* 0x000fe20006000000 */
[----:B------:R-:W-:Y:S04]  /*9290*/  @P2 STS.128 [R211+0x12000], RZ ;  /* 0x012000ffd3002388 */ /* 0x000fe80000000c00 */
[----:B------:R-:W-:Y:S01]  /*92a0*/  IMAD.IADD R207, R0, 0x1, R208 ;  /* 0x0000000100cf7824 */ /* 0x000fe200078e02d0 */
[----:B------:R-:W2:Y:S01]  /*92b0*/  LDL R239, [R1+0x84] ;  /* 0x0000840001ef7983 */ /* 0x000ea20000100800 */
[----:B------:R-:W-:-:S03]  /*92c0*/  IMAD.IADD R2, R134, 0x1, R0 ;  /* 0x0000000186027824 */ /* 0x000fc600078e0200 */
        /* <DEDUP_REMOVED lines=70> */
[----:B------:R-:W-:Y:S04]  /*9730*/  LDSM.16.M88.4 R12, [R134+0x8000] ;  /* 0x00800000860c783b */ /* 0x000fe80000000200 */
[----:B-1----:R-:W-:Y:S04]  /*9740*/  LDSM.16.M88.4 R8, [R134+0x8800] ;  /* 0x008800008608783b */ /* 0x002fe80000000200 */
[----:B------:R-:W-:Y:S04]  /*9750*/  LDSM.16.M88.4 R20, [R134+0x9800] ;  /* 0x009800008614783b */ /* 0x000fe80000000200 */
[----:B------:R-:W-:Y:S04]  /*9760*/  LDSM.16.M88.4 R16, [R134+0x9000] ;  /* 0x009000008610783b */ /* 0x000fe80000000200 */
[----:B------:R-:W-:Y:S04]  /*9770*/  LDSM.16.M88.4 R28, [R2+0x8000] ;  /* 0x00800000021c783b */ /* 0x000fe80000000200 */
[----:B---3--:R-:W1:Y:S04]  /*9780*/  LDSM.16.M88.4 R4, [R208] ;  /* 0x00000000d004783b */ /* 0x008e680000000200 */
[----:B------:R-:W-:Y:S04]  /*9790*/  LDSM.16.M88.4 R168, [R2+0x8800] ;  /* 0x0088000002a8783b */ /* 0x000fe80000000200 */
[----:B------:R-:W-:Y:S01]  /*97a0*/  LDSM.16.M88.4 R192, [R133+0x8000] ;  /* 0x0080000085c0783b */ /* 0x000fe20000000200 */
[----:B------:R-:W-:-:S03]  /*97b0*/  IMAD.IADD R135, R0, 0x1, R203 ;  /* 0x0000000100877824 */ /* 0x000fc600078e02cb */
[----:B------:R-:W-:Y:S04]  /*97c0*/  LDSM.16.M88.4 R224, [R133+0xf000] ;  /* 0x00f0000085e0783b */ /* 0x000fe80000000200 */
[----:B------:R-:W0:Y:S01]  /*97d0*/  LDGDEPBAR ;  /* 0x00000000000079af */ /* 0x000e220000000000 */
[C---:B-1----:R-:W-:Y:S08]  /*97e0*/  HMMA.16816.F32.BF16 R24, R4.reuse, R12, RZ ;  /* 0x0000000c0418723c */ /* 0x042ff000000418ff */
[C---:B------:R-:W-:Y:S08]  /*97f0*/  HMMA.16816.F32.BF16 R184, R4.reuse, R14, RZ ;  /* 0x0000000e04b8723c */ /* 0x040ff000000418ff */
[C---:B------:R-:W-:Y:S08]  /*9800*/  HMMA.16816.F32.BF16 R188, R4.reuse, R8, RZ ;  /* 0x0000000804bc723c */ /* 0x040ff000000418ff */
[C---:B------:R-:W-:Y:S01]  /*9810*/  HMMA.16816.F32.BF16 R180, R4.reuse, R10, RZ ;  /* 0x0000000a04b4723c */ /* 0x040fe200000418ff */
[----:B------:R-:W1:Y:S07]  /*9820*/  LDSM.16.M88.4 R8, [R207] ;  /* 0x00000000cf08783b */ /* 0x000e6e0000000200 */
[C---:B------:R-:W-:Y:S08]  /*9830*/  HMMA.16816.F32.BF16 R32, R4.reuse, R20, RZ ;  /* 0x000000140420723c */ /* 0x040ff000000418ff */
[C---:B------:R-:W-:Y:S01]  /*9840*/  HMMA.16816.F32.BF16 R12, R4.reuse, R22, RZ ;  /* 0x00000016040c723c */ /* 0x040fe200000418ff */
[----:B------:R-:W3:Y:S07]  /*9850*/  LDSM.16.M88.4 R20, [R2+0x9000] ;  /* 0x009000000214783b */ /* 0x000eee0000000200 */
[C---:B------:R-:W-:Y:S08]  /*9860*/  HMMA.16816.F32.BF16 R176, R4.reuse, R16, RZ ;  /* 0x0000001004b0723c */ /* 0x040ff000000418ff */
[----:B------:R-:W-:Y:S01]  /*9870*/  HMMA.16816.F32.BF16 R172, R4, R18, RZ ;  /* 0x0000001204ac723c */ /* 0x000fe200000418ff */
[----:B------:R-:W4:Y:S04]  /*9880*/  LDSM.16.M88.4 R16, [R2+0x9800] ;  /* 0x009800000210783b */ /* 0x000f280000000200 */
[----:B------:R-:W5:Y:S03]  /*9890*/  LDSM.16.M88.4 R4, [R203] ;  /* 0x00000000cb04783b */ /* 0x000f660000000200 */
[C---:B-1----:R-:W-:Y:S08]  /*98a0*/  HMMA.16816.F32.BF16 R24, R8.reuse, R28, R24 ;  /* 0x0000001c0818723c */ /* 0x042ff00000041818 */
[C---:B------:R-:W-:Y:S08]  /*98b0*/  HMMA.16816.F32.BF16 R220, R8.reuse, R168, R188 ;  /* 0x000000a808dc723c */ /* 0x040ff000000418bc */
[C---:B------:R-:W-:Y:S08]  /*98c0*/  HMMA.16816.F32.BF16 R28, R8.reuse, R30, R184 ;  /* 0x0000001e081c723c */ /* 0x040ff000000418b8 */
[C---:B------:R-:W-:Y:S08]  /*98d0*/  HMMA.16816.F32.BF16 R196, R8.reuse, R170, R180 ;  /* 0x000000aa08c4723c */ /* 0x040ff000000418b4 */
[C---:B---3--:R-:W-:Y:S08]  /*98e0*/  HMMA.16816.F32.BF16 R188, R8.reuse, R20, R176 ;  /* 0x0000001408bc723c */ /* 0x048ff000000418b0 */
[C---:B----4-:R-:W-:Y:S01]  /*98f0*/  HMMA.16816.F32.BF16 R180, R8.reuse, R16, R32 ;  /* 0x0000001008b4723c */ /* 0x050fe20000041820 */
[----:B------:R-:W-:Y:S01]  /*9900*/  IMAD.IADD R0, R0, 0x1, R133 ;  /* 0x0000000100007824 */ /* 0x000fe200078e0285 */
[----:B------:R-:W-:Y:S06]  /*9910*/  LDSM.16.M88.4 R32, [R133+0x9000] ;  /* 0x009000008520783b */ /* 0x000fec0000000200 */
[C---:B------:R-:W-:Y:S01]  /*9920*/  HMMA.16816.F32.BF16 R176, R8.reuse, R18, R12 ;  /* 0x0000001208b0723c */ /* 0x040fe2000004180c */
[----:B------:R-:W1:Y:S07]  /*9930*/  LDSM.16.M88.4 R16, [R133+0x8800] ;  /* 0x008800008510783b */ /* 0x000e6e0000000200 */
[----:B------:R-:W-:Y:S01]  /*9940*/  HMMA.16816.F32.BF16 R184, R8, R22, R172 ;  /* 0x0000001608b8723c */ /* 0x000fe200000418ac */
[----:B------:R-:W-:Y:S04]  /*9950*/  LDSM.16.M88.4 R8, [R135] ;  /* 0x000000008708783b */ /* 0x000fe80000000200 */
[----:B------:R-:W-:Y:S03]  /*9960*/  LDSM.16.M88.4 R172, [R0+0x8800] ;  /* 0x0088000000ac783b */ /* 0x000fe60000000200 */
[C---:B-----5:R-:W-:Y:S01]  /*9970*/  HMMA.16816.F32.BF16 R20, R4.reuse, R194, R28 ;  /* 0x000000c20414723c */ /* 0x060fe2000004181c */
[----:B------:R-:W3:Y:S07]  /*9980*/  LDSM.16.M88.4 R28, [R133+0x9800] ;  /* 0x00980000851c783b */ /* 0x000eee0000000200 */
[C---:B------:R-:W-:Y:S01]  /*9990*/  HMMA.16816.F32.BF16 R168, R4.reuse, R192, R24 ;  /* 0x000000c004a8723c */ /* 0x040fe20000041818 */
[----:B------:R-:W4:Y:S07]  /*99a0*/  LDSM.16.M88.4 R24, [R0+0x8000] ;  /* 0x008000000018783b */ /* 0x000f2e0000000200 */
[C---:B-1----:R-:W-:Y:S08]  /*99b0*/  HMMA.16816.F32.BF16 R12, R4.reuse, R16, R220 ;  /* 0x00000010040c723c */ /* 0x042ff000000418dc */
[C---:B------:R-:W-:Y:S08]  /*99c0*/  HMMA.16816.F32.BF16 R220, R4.reuse, R32, R188 ;  /* 0x0000002004dc723c */ /* 0x040ff000000418bc */
[C---:B------:R-:W-:Y:S08]  /*99d0*/  HMMA.16816.F32.BF16 R16, R4.reuse, R18, R196 ;  /* 0x000000120410723c */ /* 0x040ff000000418c4 */
[C---:B---3--:R-:W-:Y:S08]  /*99e0*/  HMMA.16816.F32.BF16 R188, R4.reuse, R30, R176 ;  /* 0x0000001e04bc723c */ /* 0x048ff000000418b0 */
[----:B------:R-:W-:Y:S01]  /*99f0*/  HMMA.16816.F32.BF16 R196, R4, R34, R184 ;  /* 0x0000002204c4723c */ /* 0x000fe200000418b8 */
[----:B------:R-:W-:Y:S07]  /*9a00*/  LDSM.16.M88.4 R32, [R134+0xa000] ;  /* 0x00a000008620783b */ /* 0x000fee0000000200 */
[C---:B------:R-:W-:Y:S01]  /*9a10*/  HMMA.16816.F32.BF16 R176, R8.reuse, R172, R12 ;  /* 0x000000ac08b0723c */ /* 0x040fe2000004180c */
[----:B------:R-:W1:Y:S07]  /*9a20*/  LDSM.16.M88.4 R12, [R0+0x9000] ;  /* 0x00900000000c783b */ /* 0x000e6e0000000200 */
[----:B----4-:R-:W-:Y:S01]  /*9a30*/  HMMA.16816.F32.BF16 R184, R8, R24, R168 ;  /* 0x0000001808b8723c */ /* 0x010fe200000418a8 */
[----:B------:R-:W3:Y:S07]  /*9a40*/  LDSM.16.M88.4 R168, [R0+0x9800] ;  /* 0x0098000000a8783b */ /* 0x000eee0000000200 */
[----:B------:R-:W-:Y:S01]  /*9a50*/  HMMA.16816.F32.BF16 R192, R4, R28, R180 ;  /* 0x0000001c04c0723c */ /* 0x000fe200000418b4 */
[----:B------:R-:W4:Y:S04]  /*9a60*/  LDSM.16.M88.4 R4, [R208+0x2000] ;  /* 0x00200000d004783b */ /* 0x000f280000000200 */
[----:B------:R-:W5:Y:S03]  /*9a70*/  LDSM.16.M88.4 R28, [R134+0xa800] ;  /* 0x00a80000861c783b */ /* 0x000f660000000200 */
[C---:B------:R-:W-:Y:S01]  /*9a80*/  HMMA.16816.F32.BF16 R180, R8.reuse, R26, R20 ;  /* 0x0000001a08b4723c */ /* 0x040fe20000041814 */
[----:B------:R-:W2:Y:S07]  /*9a90*/  LDSM.16.M88.4 R24, [R134+0xb000] ;  /* 0x00b000008618783b */ /* 0x000eae0000000200 */
[C---:B------:R-:W-:Y:S08]  /*9aa0*/  HMMA.16816.F32.BF16 R20, R8.reuse, R174, R16 ;  /* 0x000000ae0814723c */ /* 0x040ff00000041810 */
[C---:B-1----:R-:W-:Y:S08]  /*9ab0*/  HMMA.16816.F32.BF16 R16, R8.reuse, R12, R220 ;  /* 0x0000000c0810723c */ /* 0x042ff000000418dc */
[C---:B------:R-:W-:Y:S08]  /*9ac0*/  HMMA.16816.F32.BF16 R12, R8.reuse, R14, R196 ;  /* 0x0000000e080c723c */ /* 0x040ff000000418c4 */
[----:B---3--:R-:W-:Y:S08]  /*9ad0*/  HMMA.16816.F32.BF16 R220, R8, R168, R192 ;  /* 0x000000a808dc723c */ /* 0x008ff000000418c0 */
[----:B----4-:R-:W-:Y:S01]  /*9ae0*/  HMMA.16816.F32.BF16 R192, R4, R32, R184 ;  /* 0x0000002004c0723c */ /* 0x010fe200000418b8 */
[----:B------:R-:W1:Y:S07]  /*9af0*/  LDSM.16.M88.4 R184, [R134+0xb800] ;  /* 0x00b8000086b8783b */ /* 0x000e6e0000000200 */
[----:B------:R-:W-:Y:S01]  /*9b00*/  HMMA.16816.F32.BF16 R196, R8, R170, R188 ;  /* 0x000000aa08c4723c */ /* 0x000fe200000418bc */
[----:B------:R-:W-:Y:S04]  /*9b10*/  LDSM.16.M88.4 R8, [R207+0x2000] ;  /* 0x00200000cf08783b */ /* 0x000fe80000000200 */
[----:B------:R-:W-:Y:S03]  /*9b20*/  LDSM.16.M88.4 R168, [R2+0xb800] ;  /* 0x00b8000002a8783b */ /* 0x000fe60000000200 */
[C---:B------:R-:W-:Y:S01]  /*9b30*/  HMMA.16816.F32.BF16 R188, R4.reuse, R34, R180 ;  /* 0x0000002204bc723c */ /* 0x040fe200000418b4 */
[----:B------:R-:W3:Y:S07]  /*9b40*/  LDSM.16.M88.4 R32, [R2+0xa000] ;  /* 0x00a000000220783b */ /* 0x000eee0000000200 */
[C---:B-----5:R-:W-:Y:S08]  /*9b50*/  HMMA.16816.F32.BF16 R180, R4.reuse, R28, R176 ;  /* 0x0000001c04b4723c */ /* 0x060ff000000418b0 */
[C---:B------:R-:W-:Y:S01]  /*9b60*/  HMMA.16816.F32.BF16 R176, R4.reuse, R30, R20 ;  /* 0x0000001e04b0723c */ /* 0x040fe20000041814 */
[----:B------:R-:W4:Y:S07]  /*9b70*/  LDSM.16.M88.4 R28, [R2+0xa800] ;  /* 0x00a80000021c783b */ /* 0x000f2e0000000200 */
[C---:B--2---:R-:W-:Y:S08]  /*9b80*/  HMMA.16816.F32.BF16 R172, R4.reuse, R24, R16 ;  /* 0x0000001804ac723c */ /* 0x044ff00000041810 */
[C---:B------:R-:W-:Y:S01]  /*9b90*/  HMMA.16816.F32.BF16 R20, R4.reuse, R26, R12 ;  /* 0x0000001a0414723c */ /* 0x040fe2000004180c */
[----:B------:R-:W2:Y:S07]  /*9ba0*/  LDSM.16.M88.4 R24, [R2+0xb000] ;  /* 0x00b000000218783b */ /* 0x000eae0000000200 */
[C---:B-1----:R-:W-:Y:S08]  /*9bb0*/  HMMA.16816.F32.BF16 R16, R4.reuse, R184, R220 ;  /* 0x000000b80410723c */ /* 0x042ff000000418dc */
[----:B------:R-:W-:Y:S01]  /*9bc0*/  HMMA.16816.F32.BF16 R12, R4, R186, R196 ;  /* 0x000000ba040c723c */ /* 0x000fe200000418c4 */
[----:B------:R-:W-:Y:S07]  /*9bd0*/  LDSM.16.M88.4 R4, [R203+0x2000] ;  /* 0x00200000cb04783b */ /* 0x000fee0000000200 */
[C---:B---3--:R-:W-:Y:S08]  /*9be0*/  HMMA.16816.F32.BF16 R220, R8.reuse, R32, R192 ;  /* 0x0000002008dc723c */ /* 0x048ff000000418c0 */
[C---:B------:R-:W-:Y:S01]  /*9bf0*/  HMMA.16816.F32.BF16 R196, R8.reuse, R34, R188 ;  /* 0x0000002208c4723c */ /* 0x040fe200000418bc */
[----:B------:R-:W-:Y:S07]  /*9c00*/  LDSM.16.M88.4 R32, [R133+0xb000] ;  /* 0x00b000008520783b */ /* 0x000fee0000000200 */
[C---:B----4-:R-:W-:Y:S08]  /*9c10*/  HMMA.16816.F32.BF16 R192, R8.reuse, R28, R180 ;  /* 0x0000001c08c0723c */ /* 0x050ff000000418b4 */
[C---:B------:R-:W-:Y:S01]  /*9c20*/  HMMA.16816.F32.BF16 R188, R8.reuse, R30, R176 ;  /* 0x0000001e08bc723c */ /* 0x040fe200000418b0 */
[----:B------:R-:W-:Y:S07]  /*9c30*/  LDSM.16.M88.4 R28, [R133+0xb800] ;  /* 0x00b80000851c783b */ /* 0x000fee0000000200 */
[C---:B--2---:R-:W-:Y:S01]  /*9c40*/  HMMA.16816.F32.BF16 R184, R8.reuse, R24, R172 ;  /* 0x0000001808b8723c */ /* 0x044fe200000418ac */
[----:B------:R-:W1:Y:S07]  /*9c50*/  LDSM.16.M88.4 R172, [R133+0xa000] ;  /* 0x00a0000085ac783b */ /* 0x000e6e0000000200 */
[C---:B------:R-:W-:Y:S01]  /*9c60*/  HMMA.16816.F32.BF16 R180, R8.reuse, R26, R20 ;  /* 0x0000001a08b4723c */ /* 0x040fe20000041814 */
[----:B------:R-:W-:Y:S07]  /*9c70*/  LDSM.16.M88.4 R20, [R0+0xa000] ;  /* 0x00a000000014783b */ /* 0x000fee0000000200 */
[C---:B------:R-:W-:Y:S08]  /*9c80*/  HMMA.16816.F32.BF16 R176, R8.reuse, R168, R16 ;  /* 0x000000a808b0723c */ /* 0x040ff00000041810 */
[----:B------:R-:W-:Y:S01]  /*9c90*/  HMMA.16816.F32.BF16 R24, R8, R170, R12 ;  /* 0x000000aa0818723c */ /* 0x000fe2000004180c */
[----:B------:R-:W2:Y:S04]  /*9ca0*/  LDSM.16.M88.4 R168, [R133+0xa800] ;  /* 0x00a8000085a8783b */ /* 0x000ea80000000200 */
[----:B------:R-:W3:Y:S03]  /*9cb0*/  LDSM.16.M88.4 R8, [R135+0x2000] ;  /* 0x002000008708783b */ /* 0x000ee60000000200 */
[C---:B-1----:R-:W-:Y:S08]  /*9cc0*/  HMMA.16816.F32.BF16 R16, R4.reuse, R172, R220 ;  /* 0x000000ac0410723c */ /* 0x042ff000000418dc */
[C---:B------:R-:W-:Y:S01]  /*9cd0*/  HMMA.16816.F32.BF16 R12, R4.reuse, R174, R196 ;  /* 0x000000ae040c723c */ /* 0x040fe200000418c4 */
[----:B------:R-:W-:Y:S07]  /*9ce0*/  LDSM.16.M88.4 R172, [R0+0xb000] ;  /* 0x00b0000000ac783b */ /* 0x000fee0000000200 */
[C---:B--2---:R-:W-:Y:S08]  /*9cf0*/  HMMA.16816.F32.BF16 R220, R4.reuse, R168, R192 ;  /* 0x000000a804dc723c */ /* 0x044ff000000418c0 */
[C---:B------:R-:W-:Y:S08]  /*9d00*/  HMMA.16816.F32.BF16 R192, R4.reuse, R32, R184 ;  /* 0x0000002004c0723c */ /* 0x040ff000000418b8 */
[C---:B------:R-:W-:Y:S01]  /*9d10*/  HMMA.16816.F32.BF16 R184, R4.reuse, R28, R176 ;  /* 0x0000001c04b8723c */ /* 0x040fe200000418b0 */
[----:B------:R-:W1:Y:S07]  /*9d20*/  LDSM.16.M88.4 R176, [R0+0xa800] ;  /* 0x00a8000000b0783b */ /* 0x000e6e0000000200 */
[C---:B------:R-:W-:Y:S08]  /*9d30*/  HMMA.16816.F32.BF16 R196, R4.reuse, R170, R188 ;  /* 0x000000aa04c4723c */ /* 0x040ff000000418bc */
[C---:B------:R-:W-:Y:S01]  /*9d40*/  HMMA.16816.F32.BF16 R188, R4.reuse, R34, R180 ;  /* 0x0000002204bc723c */ /* 0x040fe200000418b4 */
[----:B------:R-:W2:Y:S07]  /*9d50*/  LDSM.16.M88.4 R32, [R0+0xb800] ;  /* 0x00b800000020783b */ /* 0x000eae0000000200 */
[----:B------:R-:W-:Y:S01]  /*9d60*/  HMMA.16816.F32.BF16 R180, R4, R30, R24 ;  /* 0x0000001e04b4723c */ /* 0x000fe20000041818 */
[----:B------:R-:W-:Y:S04]  /*9d70*/  LDSM.16.M88.4 R4, [R208+0x4000] ;  /* 0x00400000d004783b */ /* 0x000fe80000000200 */
[----:B------:R-:W4:Y:S04]  /*9d80*/  LDSM.16.M88.4 R28, [R134+0xc000] ;  /* 0x00c00000861c783b */ /* 0x000f280000000200 */
[----:B------:R-:W5:Y:S01]  /*9d90*/  LDSM.16.M88.4 R24, [R134+0xc800] ;  /* 0x00c800008618783b */ /* 0x000f620000000200 */
[C---:B---3--:R-:W-:Y:S08]  /*9da0*/  HMMA.16816.F32.BF16 R168, R8.reuse, R20, R16 ;  /* 0x0000001408a8723c */ /* 0x048ff00000041810 */
[C---:B------:R-:W-:Y:S08]  /*9db0*/  HMMA.16816.F32.BF16 R20, R8.reuse, R22, R12 ;  /* 0x000000160814723c */ /* 0x040ff0000004180c */
[C---:B-1----:R-:W-:Y:S08]  /*9dc0*/  HMMA.16816.F32.BF16 R16, R8.reuse, R176, R220 ;  /* 0x000000b00810723c */ /* 0x042ff000000418dc */
[C---:B------:R-:W-:Y:S08]  /*9dd0*/  HMMA.16816.F32.BF16 R12, R8.reuse, R178, R196 ;  /* 0x000000b2080c723c */ /* 0x040ff000000418c4 */
[C---:B------:R-:W-:Y:S08]  /*9de0*/  HMMA.16816.F32.BF16 R220, R8.reuse, R172, R192 ;  /* 0x000000ac08dc723c */ /* 0x040ff000000418c0 */
[C---:B------:R-:W-:Y:S01]  /*9df0*/  HMMA.16816.F32.BF16 R196, R8.reuse, R174, R188 ;  /* 0x000000ae08c4723c */ /* 0x040fe200000418bc */
[----:B------:R-:W1:Y:S07]  /*9e00*/  LDSM.16.M88.4 R172, [R134+0xd000] ;  /* 0x00d0000086ac783b */ /* 0x000e6e0000000200 */
[----:B--2---:R-:W-:Y:S08]  /*9e10*/  HMMA.16816.F32.BF16 R192, R8, R32, R184 ;  /* 0x0000002008c0723c */ /* 0x004ff000000418b8 */
[----:B----4-:R-:W-:Y:S01]  /*9e20*/  HMMA.16816.F32.BF16 R184, R4, R28, R168 ;  /* 0x0000001c04b8723c */ /* 0x010fe200000418a8 */
[----:B------:R-:W2:Y:S07]  /*9e30*/  LDSM.16.M88.4 R168, [R134+0xd800] ;  /* 0x00d8000086a8783b */ /* 0x000eae0000000200 */
[----:B------:R-:W-:Y:S01]  /*9e40*/  HMMA.16816.F32.BF16 R188, R8, R34, R180 ;  /* 0x0000002208bc723c */ /* 0x000fe200000418b4 */
[----:B------:R-:W-:Y:S04]  /*9e50*/  LDSM.16.M88.4 R8, [R207+0x4000] ;  /* 0x00400000cf08783b */ /* 0x000fe80000000200 */
[----:B------:R-:W3:Y:S03]  /*9e60*/  LDSM.16.M88.4 R32, [R2+0xc000] ;  /* 0x00c000000220783b */ /* 0x000ee60000000200 */
[C---:B------:R-:W-:Y:S01]  /*9e70*/  HMMA.16816.F32.BF16 R180, R4.reuse, R30, R20 ;  /* 0x0000001e04b4723c */ /* 0x040fe20000041814 */
[----:B------:R-:W4:Y:S07]  /*9e80*/  LDSM.16.M88.4 R28, [R2+0xc800] ;  /* 0x00c80000021c783b */ /* 0x000f2e0000000200 */
[C---:B-----5:R-:W-:Y:S08]  /*9e90*/  HMMA.16816.F32.BF16 R176, R4.reuse, R24, R16 ;  /* 0x0000001804b0723c */ /* 0x060ff00000041810 */
[C---:B------:R-:W-:Y:S01]  /*9ea0*/  HMMA.16816.F32.BF16 R20, R4.reuse, R26, R12 ;  /* 0x0000001a0414723c */ /* 0x040fe2000004180c */
[----:B------:R-:W5:Y:S07]  /*9eb0*/  LDSM.16.M88.4 R24, [R2+0xd000] ;  /* 0x00d000000218783b */ /* 0x000f6e0000000200 */
[C---:B-1----:R-:W-:Y:S08]  /*9ec0*/  HMMA.16816.F32.BF16 R16, R4.reuse, R172, R220 ;  /* 0x000000ac0410723c */ /* 0x042ff000000418dc */
[C---:B------:R-:W-:Y:S08]  /*9ed0*/  HMMA.16816.F32.BF16 R12, R4.reuse, R174, R196 ;  /* 0x000000ae040c723c */ /* 0x040ff000000418c4 */
[C---:B--2---:R-:W-:Y:S08]  /*9ee0*/  HMMA.16816.F32.BF16 R220, R4.reuse, R168, R192 ;  /* 0x000000a804dc723c */ /* 0x044ff000000418c0 */
[----:B------:R-:W-:Y:S01]  /*9ef0*/  HMMA.16816.F32.BF16 R196, R4, R170, R188 ;  /* 0x000000aa04c4723c */ /* 0x000fe200000418bc */
[----:B------:R-:W-:Y:S04]  /*9f00*/  LDSM.16.M88.4 R4, [R203+0x4000] ;  /* 0x00400000cb04783b */ /* 0x000fe80000000200 */
[----:B------:R-:W-:Y:S03]  /*9f10*/  LDSM.16.M88.4 R168, [R133+0xd800] ;  /* 0x00d8000085a8783b */ /* 0x000fe60000000200 */
[C---:B---3--:R-:W-:Y:S01]  /*9f20*/  HMMA.16816.F32.BF16 R192, R8.reuse, R32, R184 ;  /* 0x0000002008c0723c */ /* 0x048fe200000418b8 */
[----:B------:R-:W1:Y:S07]  /*9f30*/  LDSM.16.M88.4 R184, [R2+0xd800] ;  /* 0x00d8000002b8783b */ /* 0x000e6e0000000200 */
[C---:B------:R-:W-:Y:S01]  /*9f40*/  HMMA.16816.F32.BF16 R188, R8.reuse, R34, R180 ;  /* 0x0000002208bc723c */ /* 0x040fe200000418b4 */
[----:B------:R-:W2:Y:S07]  /*9f50*/  LDSM.16.M88.4 R32, [R133+0xc000] ;  /* 0x00c000008520783b */ /* 0x000eae0000000200 */
[C---:B----4-:R-:W-:Y:S08]  /*9f60*/  HMMA.16816.F32.BF16 R180, R8.reuse, R28, R176 ;  /* 0x0000001c08b4723c */ /* 0x050ff000000418b0 */
[C---:B------:R-:W-:Y:S01]  /*9f70*/  HMMA.16816.F32.BF16 R176, R8.reuse, R30, R20 ;  /* 0x0000001e08b0723c */ /* 0x040fe20000041814 */
[----:B------:R-:W3:Y:S07]  /*9f80*/  LDSM.16.M88.4 R28, [R133+0xc800] ;  /* 0x00c80000851c783b */ /* 0x000eee0000000200 */
[C---:B-----5:R-:W-:Y:S08]  /*9f90*/  HMMA.16816.F32.BF16 R172, R8.reuse, R24, R16 ;  /* 0x0000001808ac723c */ /* 0x060ff00000041810 */
[C---:B------:R-:W-:Y:S01]  /*9fa0*/  HMMA.16816.F32.BF16 R20, R8.reuse, R26, R12 ;  /* 0x0000001a0814723c */ /* 0x040fe2000004180c */
[----:B------:R-:W4:Y:S07]  /*9fb0*/  LDSM.16.M88.4 R24, [R133+0xd000] ;  /* 0x00d000008518783b */ /* 0x000f2e0000000200 */
[----:B-1----:R-:W-:Y:S08]  /*9fc0*/  HMMA.16816.F32.BF16 R12, R8, R186, R196 ;  /* 0x000000ba080c723c */ /* 0x002ff000000418c4 */
[C---:B--2---:R-:W-:Y:S08]  /*9fd0*/  HMMA.16816.F32.BF16 R196, R4.reuse, R32, R192 ;  /* 0x0000002004c4723c */ /* 0x044ff000000418c0 */
[----:B------:R-:W-:Y:S08]  /*9fe0*/  HMMA.16816.F32.BF16 R192, R4, R34, R188 ;  /* 0x0000002204c0723c */ /* 0x000ff000000418bc */
[----:B------:R-:W-:Y:S01]  /*9ff0*/  HMMA.16816.F32.BF16 R16, R8, R184, R220 ;  /* 0x000000b80810723c */ /* 0x000fe200000418dc */
[----:B------:R-:W-:Y:S07]  /*a000*/  LDSM.16.M88.4 R8, [R135+0x4000] ;  /* 0x004000008708783b */ /* 0x000fee0000000200 */
[C---:B---3--:R-:W-:Y:S08]  /*a010*/  HMMA.16816.F32.BF16 R188, R4.reuse, R28, R180 ;  /* 0x0000001c04bc723c */ /* 0x048ff000000418b4 */
[C---:B------:R-:W-:Y:S01]  /*a020*/  HMMA.16816.F32.BF16 R184, R4.reuse, R30, R176 ;  /* 0x0000001e04b8723c */ /* 0x040fe200000418b0 */
[----:B------:R-:W1:Y:S07]  /*a030*/  LDSM.16.M88.4 R28, [R0+0xc800] ;  /* 0x00c80000001c783b */ /* 0x000e6e0000000200 */
[C---:B----4-:R-:W-:Y:S01]  /*a040*/  HMMA.16816.F32.BF16 R180, R4.reuse, R24, R172 ;  /* 0x0000001804b4723c */ /* 0x050fe200000418ac */
[----:B------:R-:W2:Y:S07]  /*a050*/  LDSM.16.M88.4 R172, [R0+0xc000] ;  /* 0x00c0000000ac783b */ /* 0x000eae0000000200 */
[C---:B------:R-:W-:Y:S01]  /*a060*/  HMMA.16816.F32.BF16 R176, R4.reuse, R26, R20 ;  /* 0x0000001a04b0723c */ /* 0x040fe20000041814 */
[----:B------:R-:W3:Y:S04]  /*a070*/  LDSM.16.M88.4 R24, [R0+0xd000] ;  /* 0x00d000000018783b */ /* 0x000ee80000000200 */
[----:B------:R-:W4:Y:S03]  /*a080*/  LDSM.16.M88.4 R20, [R0+0xd800] ;  /* 0x00d800000014783b */ /* 0x000f260000000200 */
[C---:B------:R-:W-:Y:S08]  /*a090*/  HMMA.16816.F32.BF16 R32, R4.reuse, R168, R16 ;  /* 0x000000a80420723c */ /* 0x040ff00000041810 */
[----:B------:R-:W-:Y:S01]  /*a0a0*/  HMMA.16816.F32.BF16 R16, R4, R170, R12 ;  /* 0x000000aa0410723c */ /* 0x000fe2000004180c */
[----:B------:R-:W-:Y:S04]  /*a0b0*/  LDSM.16.M88.4 R4, [R208+0x6000] ;  /* 0x00600000d004783b */ /* 0x000fe80000000200 */
[----:B------:R-:W5:Y:S03]  /*a0c0*/  LDSM.16.M88.4 R168, [R134+0xe000] ;  /* 0x00e0000086a8783b */ /* 0x000f660000000200 */
[C---:B-1----:R-:W-:Y:S08]  /*a0d0*/  HMMA.16816.F32.BF16 R220, R8.reuse, R28, R188 ;  /* 0x0000001c08dc723c */ /* 0x042ff000000418bc */
[C---:B--2---:R-:W-:Y:S08]  /*a0e0*/  HMMA.16816.F32.BF16 R12, R8.reuse, R172, R196 ;  /* 0x000000ac080c723c */ /* 0x044ff000000418c4 */
[C---:B------:R-:W-:Y:S08]  /*a0f0*/  HMMA.16816.F32.BF16 R172, R8.reuse, R174, R192 ;  /* 0x000000ae08ac723c */ /* 0x040ff000000418c0 */
[C---:B---3--:R-:W-:Y:S01]  /*a100*/  HMMA.16816.F32.BF16 R188, R8.reuse, R26, R176 ;  /* 0x0000001a08bc723c */ /* 0x048fe200000418b0 */
[----:B------:R-:W1:Y:S07]  /*a110*/  LDSM.16.M88.4 R176, [R134+0xe800] ;  /* 0x00e8000086b0783b */ /* 0x000e6e0000000200 */
[C---:B------:R-:W-:Y:S01]  /*a120*/  HMMA.16816.F32.BF16 R196, R8.reuse, R30, R184 ;  /* 0x0000001e08c4723c */ /* 0x040fe200000418b8 */
[----:B------:R-:W-:Y:S07]  /*a130*/  LDSM.16.M88.4 R28, [R134+0xf800] ;  /* 0x00f80000861c783b */ /* 0x000fee0000000200 */
[C---:B----4-:R-:W-:Y:S01]  /*a140*/  HMMA.16816.F32.BF16 R184, R8.reuse, R20, R32 ;  /* 0x0000001408b8723c */ /* 0x050fe20000041820 */
[----:B------:R-:W2:Y:S07]  /*a150*/  LDSM.16.M88.4 R32, [R134+0xf000] ;  /* 0x00f000008620783b */ /* 0x000eae0000000200 */
[C---:B------:R-:W-:Y:S01]  /*a160*/  HMMA.16816.F32.BF16 R192, R8.reuse, R24, R180 ;  /* 0x0000001808c0723c */ /* 0x040fe200000418b4 */
[----:B------:R-:W-:Y:S07]  /*a170*/  LDSM.16.M88.4 R24, [R2+0xe000] ;  /* 0x00e000000218783b */ /* 0x000fee0000000200 */
[----:B------:R-:W-:Y:S01]  /*a180*/  HMMA.16816.F32.BF16 R180, R8, R22, R16 ;  /* 0x0000001608b4723c */ /* 0x000fe20000041810 */
[----:B------:R-:W3:Y:S07]  /*a190*/  LDSM.16.M88.4 R8, [R207+0x6000] ;  /* 0x00600000cf08783b */ /* 0x000eee0000000200 */
[C---:B-----5:R-:W-:Y:S01]  /*a1a0*/  HMMA.16816.F32.BF16 R16, R4.reuse, R170, R172 ;  /* 0x000000aa0410723c */ /* 0x060fe200000418ac */
[----:B------:R-:W4:Y:S07]  /*a1b0*/  LDSM.16.M88.4 R172, [R2+0xe800] ;  /* 0x00e8000002ac783b */ /* 0x000f2e0000000200 */
[C---:B------:R-:W-:Y:S08]  /*a1c0*/  HMMA.16816.F32.BF16 R20, R4.reuse, R168, R12 ;  /* 0x000000a80414723c */ /* 0x040ff0000004180c */
[C---:B-1----:R-:W-:Y:S08]  /*a1d0*/  HMMA.16816.F32.BF16 R12, R4.reuse, R176, R220 ;  /* 0x000000b0040c723c */ /* 0x042ff000000418dc */
[C---:B------:R-:W-:Y:S08]  /*a1e0*/  HMMA.16816.F32.BF16 R176, R4.reuse, R178, R196 ;  /* 0x000000b204b0723c */ /* 0x040ff000000418c4 */
[C---:B--2---:R-:W-:Y:S08]  /*a1f0*/  HMMA.16816.F32.BF16 R196, R4.reuse, R32, R192 ;  /* 0x0000002004c4723c */ /* 0x044ff000000418c0 */
[C---:B------:R-:W-:Y:S01]  /*a200*/  HMMA.16816.F32.BF16 R192, R4.reuse, R34, R188 ;  /* 0x0000002204c0723c */ /* 0x040fe200000418bc */
[----:B------:R-:W1:Y:S07]  /*a210*/  LDSM.16.M88.4 R32, [R2+0xf000] ;  /* 0x00f000000220783b */ /* 0x000e6e0000000200 */
[C---:B------:R-:W-:Y:S08]  /*a220*/  HMMA.16816.F32.BF16 R188, R4.reuse, R28, R184 ;  /* 0x0000001c04bc723c */ /* 0x040ff000000418b8 */
[----:B------:R-:W-:Y:S01]  /*a230*/  HMMA.16816.F32.BF16 R184, R4, R30, R180 ;  /* 0x0000001e04b8723c */ /* 0x000fe200000418b4 */
[----:B------:R-:W-:Y:S07]  /*a240*/  LDSM.16.M88.4 R4, [R203+0x6000] ;  /* 0x00600000cb04783b */ /* 0x000fee0000000200 */
[C---:B---3--:R-:W-:Y:S01]  /*a250*/  HMMA.16816.F32.BF16 R180, R8.reuse, R24, R20 ;  /* 0x0000001808b4723c */ /* 0x048fe20000041814 */
[----:B------:R-:W2:Y:S07]  /*a260*/  LDSM.16.M88.4 R20, [R2+0xf800] ;  /* 0x00f800000214783b */ /* 0x000eae0000000200 */
[C---:B----4-:R-:W-:Y:S01]  /*a270*/  HMMA.16816.F32.BF16 R28, R8.reuse, R172, R12 ;  /* 0x000000ac081c723c */ /* 0x050fe2000004180c */
[----:B------:R-:W3:Y:S07]  /*a280*/  LDSM.16.M88.4 R12, [R133+0xe800] ;  /* 0x00e80000850c783b */ /* 0x000eee0000000200 */
[C---:B------:R-:W-:Y:S01]  /*a290*/  HMMA.16816.F32.BF16 R168, R8.reuse, R26, R16 ;  /* 0x0000001a08a8723c */ /* 0x040fe20000041810 */
[----:B------:R-:W4:Y:S07]  /*a2a0*/  LDSM.16.M88.4 R16, [R133+0xe000] ;  /* 0x00e000008510783b */ /* 0x000f2e0000000200 */
[C---:B------:R-:W-:Y:S08]  /*a2b0*/  HMMA.16816.F32.BF16 R24, R8.reuse, R174, R176 ;  /* 0x000000ae0818723c */ /* 0x040ff000000418b0 */
[C---:B-1----:R-:W-:Y:S08]  /*a2c0*/  HMMA.16816.F32.BF16 R220, R8.reuse, R34, R192 ;  /* 0x0000002208dc723c */ /* 0x042ff000000418c0 */
[C---:B------:R-:W-:Y:S01]  /*a2d0*/  HMMA.16816.F32.BF16 R176, R8.reuse, R32, R196 ;  /* 0x0000002008b0723c */ /* 0x040fe200000418c4 */
[----:B------:R-:W-:Y:S07]  /*a2e0*/  LDSM.16.M88.4 R32, [R0+0xe800] ;  /* 0x00e800000020783b */ /* 0x000fee0000000200 */
[----:B--2---:R-:W-:Y:S08]  /*a2f0*/  HMMA.16816.F32.BF16 R192, R8, R22, R184 ;  /* 0x0000001608c0723c */ /* 0x004ff000000418b8 */
[C---:B---3--:R-:W-:Y:S01]  /*a300*/  HMMA.16816.F32.BF16 R184, R4.reuse, R12, R28 ;  /* 0x0000000c04b8723c */ /* 0x048fe2000004181c */
[----:B------:R-:W-:Y:S07]  /*a310*/  LDSM.16.M88.4 R28, [R0+0xf000] ;  /* 0x00f00000001c783b */ /* 0x000fee0000000200 */
[----:B------:R-:W-:Y:S01]  /*a320*/  HMMA.16816.F32.BF16 R172, R4, R14, R24 ;  /* 0x0000000e04ac723c */ /* 0x000fe20000041818 */
[----:B------:R-:W1:Y:S07]  /*a330*/  LDSM.16.M88.4 R12, [R133+0xf800] ;  /* 0x00f80000850c783b */ /* 0x000e6e0000000200 */
[----:B------:R-:W-:Y:S01]  /*a340*/  HMMA.16816.F32.BF16 R196, R8, R20, R188 ;  /* 0x0000001408c4723c */ /* 0x000fe200000418bc */
[----:B------:R-:W2:Y:S07]  /*a350*/  LDSM.16.M88.4 R8, [R135+0x6000] ;  /* 0x006000008708783b */ /* 0x000eae0000000200 */
[C---:B------:R-:W-:Y:S01]  /*a360*/  HMMA.16816.F32.BF16 R24, R4.reuse, R224, R176 ;  /* 0x000000e00418723c */ /* 0x040fe200000418b0 */
[----:B------:R-:W3:Y:S07]  /*a370*/  LDSM.16.M88.4 R176, [R0+0xf800] ;  /* 0x00f8000000b0783b */ /* 0x000eee0000000200 */
[----:B----4-:R-:W-:Y:S01]  /*a380*/  HMMA.16816.F32.BF16 R188, R4, R18, R168 ;  /* 0x0000001204bc723c */ /* 0x010fe200000418a8 */
[----:B------:R4:W5:Y:S01]  /*a390*/  LDSM.16.M88.4 R168, [R0+0xe000] ;  /* 0x00e0000000a8783b */ /* 0x0009620000000200 */
[----:B------:R-:W-:-:S06]  /*a3a0*/  DEPBAR.LE SB0, 0x0 ;  /* 0x000080000000791a */ /* 0x000fcc0000000000 */
[C---:B------:R-:W-:Y:S08]  /*a3b0*/  HMMA.16816.F32.BF16 R180, R4.reuse, R16, R180 ;  /* 0x0000001004b4723c */ /* 0x040ff000000418b4 */
[C---:B------:R-:W-:Y:S08]  /*a3c0*/  HMMA.16816.F32.BF16 R20, R4.reuse, R226, R220 ;  /* 0x000000e20414723c */ /* 0x040ff000000418dc */
[C---:B-1----:R-:W-:Y:S08]  /*a3d0*/  HMMA.16816.F32.BF16 R16, R4.reuse, R12, R196 ;  /* 0x0000000c0410723c */ /* 0x042ff000000418c4 */
[----:B------:R-:W-:Y:S01]  /*a3e0*/  HMMA.16816.F32.BF16 R4, R4, R14, R192 ;  /* 0x0000000e0404723c */ /* 0x000fe200000418c0 */
[----:B----4-:R-:W-:-:S07]  /*a3f0*/  IMAD.U32 R0, RZ, RZ, UR23 ;  /* 0x00000017ff007e24 */ /* 0x010fce000f8e00ff */
[----:B--2---:R-:W-:Y:S01]  /*a400*/  HMMA.16816.F32.BF16 R24, R8, R28, R24 ;  /* 0x0000001c0818723c */ /* 0x004fe20000041818 */
[----:B------:R-:W-:-:S07]  /*a410*/  IMAD R0, R0, 0x40, R239 ;  /* 0x0000004000007824 */ /* 0x000fce00078e02ef */
[C---:B------:R-:W-:Y:S08]  /*a420*/  HMMA.16816.F32.BF16 R28, R8.reuse, R30, R20 ;  /* 0x0000001e081c723c */ /* 0x040ff00000041814 */
[----:B---3--:R-:W-:Y:S01]  /*a430*/  HMMA.16816.F32.BF16 R20, R8, R176, R16 ;  /* 0x000000b00814723c */ /* 0x008fe20000041810 */
[----:B------:R-:W-:-:S07]  /*a440*/  UISETP.GT.U32.AND UP1, UPT, UR22, UR20, UPT ;  /* 0x000000141600728c */ /* 0x000fce000bf24070 */
[C---:B-----5:R-:W-:Y:S08]  /*a450*/  HMMA.16816.F32.BF16 R180, R8.reuse, R168, R180 ;  /* 0x000000a808b4723c */ /* 0x060ff000000418b4 */
[C---:B------:R-:W-:Y:S08]  /*a460*/  HMMA.16816.F32.BF16 R188, R8.reuse, R170, R188 ;  /* 0x000000aa08bc723c */ /* 0x040ff000000418bc */
[C---:B------:R-:W-:Y:S08]  /*a470*/  HMMA.16816.F32.BF16 R184, R8.reuse, R32, R184 ;  /* 0x0000002008b8723c */ /* 0x040ff000000418b8 */
[C---:B------:R-:W-:Y:S08]  /*a480*/  HMMA.16816.F32.BF16 R172, R8.reuse, R34, R172 ;  /* 0x0000002208ac723c */ /* 0x040ff000000418ac */
[----:B------:R-:W-:Y:S01]  /*a490*/  HMMA.16816.F32.BF16 R176, R8, R178, R4 ;  /* 0x000000b208b0723c */ /* 0x000fe20000041804 */
[----:B------:R-:W-:Y:S01]  /*a4a0*/  VIADD R13, R0, 0xffffff80 ;  /* 0xffffff80000d7836 */ /* 0x000fe20000000000 */
[----:B------:R-:W-:Y:S04]  /*a4b0*/  BAR.SYNC.DEFER_BLOCKING 0x0 ;  /* 0x0000000000007b1d */ /* 0x000fe80000010000 */
[C---:B------:R-:W-:Y:S01]  /*a4c0*/  ISETP.GE.AND P4, PT, R13.reuse, R215, PT ;  /* 0x000000d70d00720c */ /* 0x040fe20003f86270 */
[C---:B------:R-:W-:Y:S01]  /*a4d0*/  VIADD R2, R212.reuse, 0x8 ;  /* 0x00000008d4027836 */ /* 0x040fe20000000000 */
[----:B------:R-:W-:Y:S01]  /*a4e0*/  ISETP.GT.AND P6, PT, R212, R13, PT ;  /* 0x0000000dd400720c */ /* 0x000fe20003fc4270 */
[----:B------:R-:W-:Y:S01]  /*a4f0*/  VIADD R12, R0, 0xffffff81 ;  /* 0xffffff81000c7836 */ /* 0x000fe20000000000 */
[----:B------:R-:W-:-:S02]  /*a500*/  ISETP.GE.AND P5, PT, R13, R216, PT ;  /* 0x000000d80d00720c */ /* 0x000fc40003fa6270 */
[----:B------:R-:W-:Y:S01]  /*a510*/  P2R R14, PR, RZ, 0x10 ;  /* 0x00000010ff0e7803 */ /* 0x000fe20000000000 */
[----:B------:R-:W-:Y:S10]  /*a520*/  BRA.U !UP1, `(.L_x_1313) ;  /* 0x0000000509bc7547 */ /* 0x000ff4000b800000 */
[----:B------:R-:W2:Y:S04]  /*a530*/  LDL R238, [R1+0x54] ;  /* 0x0000540001ee7983 */ /* 0x000ea80000100800 */
[----:B------:R-:W3:Y:S01]  /*a540*/  LDL R239, [R1+0x50] ;  /* 0x0000500001ef7983 */ /* 0x000ee20000100800 */
        /* <DEDUP_REMOVED lines=8> */
[----:B------:R-:W-:-:S04]  /*a5d0*/  ULEA UR4, UP0, UR8, UR33, 0x6 ;  /* 0x0000002108047291 */ /* 0x000fc8000f8030ff */
[----:B------:R-:W-:Y:S02]  /*a5e0*/  ULEA.HI.X UR6, UR8, UR17, UR6, 0x6, UP0 ;  /* 0x0000001108067291 */ /* 0x000fe400080f3406 */
[----:B------:R-:W-:-:S04]  /*a5f0*/  UIADD3 UR33, UP0, UPT, UR33, UR4, URZ ;  /* 0x0000000421217290 */ /* 0x000fc8000ff1e0ff */
[----:B------:R-:W-:Y:S01]  /*a600*/  UIADD3.X UR17, UPT, UPT, UR17, UR6, URZ, UP0, !UPT ;  /* 0x0000000611117290 */ /* 0x000fe200087fe4ff */
[----:B--2---:R-:W-:-:S04]  /*a610*/  LEA R10, P4, R4, R238, 0x7 ;  /* 0x000000ee040a7211 */ /* 0x004fc800078838ff */
[-C--:B---3--:R-:W-:Y:S01]  /*a620*/  LEA.HI.X R11, R4, R239.reuse, R5, 0x7, P4 ;  /* 0x000000ef040b7211 */ /* 0x088fe200020f3c05 */
[----:B------:R-:W-:Y:S01]  /*a630*/  IMAD.U32 R5, RZ, RZ, UR4 ;  /* 0x00000004ff057e24 */ /* 0x000fe2000f8e00ff */
[----:B------:R-:W-:Y:S01]  /*a640*/  MOV R4, UR6 ;  /* 0x0000000600047c02 */ /* 0x000fe20008000f00 */
[----:B------:R-:W-:Y:S02]  /*a650*/  ULEA UR4, UP0, UR10, UR4, 0x5 ;  /* 0x000000040a047291 */ /* 0x000fe4000f8028ff */
[----:B------:R-:W-:Y:S01]  /*a660*/  @!PT LDS RZ, [RZ] ;  /* 0x00000000fffff984 */ /* 0x000fe20000000800 */
[----:B------:R-:W-:Y:S01]  /*a670*/  @!PT LDS RZ, [RZ] ;  /* 0x00000000fffff984 */ /* 0x000fe20000000800 */
[----:B------:R-:W-:Y:S01]  /*a680*/  @!PT LDS RZ, [RZ] ;  /* 0x00000000fffff984 */ /* 0x000fe20000000800 */
[----:B------:R1:W-:Y:S01]  /*a690*/  @!P3 LDGSTS.E.BYPASS.LTC128B.128 [R211+0x8000], desc[UR28][R10.64] ;  /* 0x080000000ad3bfae */ /* 0x0003e2000b981a1c */
[C---:B------:R-:W-:Y:S01]  /*a6a0*/  LEA R8, P4, R5.reuse, R238, 0x1 ;  /* 0x000000ee05087211 */ /* 0x040fe200078808ff */
[----:B------:R-:W-:Y:S02]  /*a6b0*/  ULEA.HI.X UR6, UR10, UR6, UR11, 0x5, UP0 ;  /* 0x000000060a067291 */ /* 0x000fe400080f2c0b */
[----:B------:R1:W-:Y:S01]  /*a6c0*/  @P3 STS.128 [R211+0x8000], RZ ;  /* 0x008000ffd3003388 */ /* 0x0003e20000000c00 */
[----:B------:R-:W-:Y:S01]  /*a6d0*/  LEA.HI.X R9, R5, R239, R4, 0x1, P4 ;  /* 0x000000ef05097211 */ /* 0x000fe200020f0c04 */
[----:B------:R-:W-:-:S02]  /*a6e0*/  IMAD.U32 R4, RZ, RZ, UR33 ;  /* 0x00000021ff047e24 */ /* 0x000fc4000f8e00ff */
[----:B------:R-:W-:Y:S01]  /*a6f0*/  @!PT LDS RZ, [RZ] ;  /* 0x00000000fffff984 */ /* 0x000fe20000000800 */
[----:B------:R-:W-:Y:S01]  /*a700*/  @!PT LDS RZ, [RZ] ;  /* 0x00000000fffff984 */ /* 0x000fe20000000800 */
[----:B------:R-:W-:Y:S01]  /*a710*/  @!PT LDS RZ, [RZ] ;  /* 0x00000000fffff984 */ /* 0x000fe20000000800 */
[----:B------:R1:W-:Y:S01]  /*a720*/  @!P2 LDGSTS.E.BYPASS.LTC128B.128 [R211+0xa000], desc[UR28][R10.64+0x80] ;  /* 0x0a0000800ad3afae */ /* 0x0003e2000b981a1c */
[----:B------:R-:W-:Y:S02]  /*a730*/  IMAD.U32 R5, RZ, RZ, UR17 ;  /* 0x00000011ff057e24 */ /* 0x000fe4000f8e00ff */
[C---:B------:R-:W-:Y:S01]  /*a740*/  LEA R6, P4, R4.reuse, R238, 0x1 ;  /* 0x000000ee04067211 */ /* 0x040fe200078808ff */
[----:B------:R1:W-:Y:S01]  /*a750*/  @P2 STS.128 [R211+0xa000], RZ ;  /* 0x00a000ffd3002388 */ /* 0x0003e20000000c00 */
[----:B------:R-:W-:Y:S02]  /*a760*/  IMAD.U32 R15, RZ, RZ, UR6 ;  /* 0x00000006ff0f7e24 */ /* 0x000fe4000f8e00ff */
[----:B------:R-:W-:Y:S01]  /*a770*/  LEA.HI.X R7, R4, R239, R5, 0x1, P4 ;  /* 0x000000ef04077211 */ /* 0x000fe200020f0c05 */
[----:B------:R-:W-:Y:S01]  /*a780*/  @!PT LDS RZ, [RZ] ;  /* 0x00000000fffff984 */ /* 0x000fe20000000800 */
[----:B------:R-:W-:Y:S01]  /*a790*/  @!PT LDS RZ, [RZ] ;  /* 0x00000000fffff984 */ /* 0x000fe20000000800 */
[----:B------:R-:W-:Y:S01]  /*a7a0*/  @!PT LDS RZ, [RZ] ;  /* 0x00000000fffff984 */ /* 0x000fe20000000800 */
[----:B------:R1:W-:Y:S01]  /*a7b0*/  @!P1 LDGSTS.E.BYPASS.LTC128B.128 [R211+0xc000], desc[UR28][R10.64+0x100] ;  /* 0x0c0001000ad39fae */ /* 0x0003e2000b981a1c */
[----:B------:R-:W-:-:S03]  /*a7c0*/  MOV R5, UR4 ;  /* 0x0000000400057c02 */ /* 0x000fc60008000f00 */
        /* <DEDUP_REMOVED lines=69> */
.L_x_1313:
[----:B------:R-:W2:Y:S04]  /*ac20*/  LDL.64 R224, [R1+0x68] ;  /* 0x0000680001e07983 */ /* 0x000ea80000100a00 */
[----:B------:R-:W3:Y:S01]  /*ac30*/  LDL.64 R220, [R1+0x60] ;  /* 0x0000600001dc7983 */ /* 0x000ee20000100a00 */
[----:B------:R-:W-:Y:S01]  /*ac40*/  ISETP.GT.AND P0, PT, R2, R13, PT ;  /* 0x0000000d0200720c */ /* 0x000fe20003f04270 */
[----:B-1----:R-:W-:Y:S01]  /*ac50*/  VIADD R4, R0, 0xffffff88 ;  /* 0xffffff8800047836 */ /* 0x002fe20000000000 */
[----:B------:R-:W-:Y:S01]  /*ac60*/  FSEL R6, R180, -INF , !P6 ;  /* 0xff800000b4067808 */ /* 0x000fe20007000000 */
[----:B------:R-:W1:Y:S01]  /*ac70*/  S2R R222, SR_CTAID.X ;  /* 0x0000000000de7919 */ /* 0x000e620000002500 */
[-C--:B------:R-:W-:Y:S01]  /*ac80*/  ISETP.GT.AND P1, PT, R212, R12.reuse, PT ;  /* 0x0000000cd400720c */ /* 0x080fe20003f24270 */
[----:B------:R-:W-:Y:S01]  /*ac90*/  ULEA UR6, UR23, 0xfffffffc, 0x1 ;  /* 0xfffffffc17067891 */ /* 0x000fe2000f8e08ff */
[----:B------:R-:W-:Y:S01]  /*aca0*/  ISETP.NE.AND P6, PT, R14, RZ, PT ;  /* 0x000000ff0e00720c */ /* 0x000fe20003fc5270 */
[----:B------:R-:W-:Y:S01]  /*acb0*/  UIADD3 UR4, UPT, UPT, UR35, -0x4498517b, URZ ;  /* 0xbb67ae8523047890 */ /* 0x000fe2000fffe0ff */
[----:B------:R-:W-:Y:S01]  /*acc0*/  FSEL R5, R182, -INF , !P0 ;  /* 0xff800000b6057808 */ /* 0x000fe20004000000 */
[----:B------:R-:W-:Y:S01]  /*acd0*/  UIADD3 UR11, UPT, UPT, UR34, -0x61c88647, URZ ;  /* 0x9e3779b9220b7890 */ /* 0x000fe2000fffe0ff */
[----:B------:R-:W-:Y:S01]  /*ace0*/  ISETP.GT.AND P3, PT, R2, R12, PT ;  /* 0x0000000c0200720c */ /* 0x000fe20003f64270 */
[----:B------:R-:W-:Y:S01]  /*acf0*/  UIADD3 UR10, UPT, UPT, UR34, 0x3c6ef372, URZ ;  /* 0x3c6ef372220a7890 */ /* 0x000fe2000fffe0ff */
[-C--:B------:R-:W-:Y:S01]  /*ad00*/  ISETP.GE.AND P2, PT, R12, R215.reuse, PT ;  /* 0x000000d70c00720c */ /* 0x080fe20003f46270 */
[----:B------:R-:W-:Y:S01]  /*ad10*/  UIADD3 UR12, UPT, UPT, UR35, 0x76cf5d0a, URZ ;  /* 0x76cf5d0a230c7890 */ /* 0x000fe2000fffe0ff */
[----:B------:R-:W-:Y:S01]  /*ad20*/  FSEL R18, R6, -INF , !P6 ;  /* 0xff80000006127808 */ /* 0x000fe20007000000 */
[----:B------:R-:W-:Y:S01]  /*ad30*/  UIADD3 UR16, UPT, UPT, UR35, 0x32370b8f, URZ ;  /* 0x32370b8f23107890 */ /* 0x000fe2000fffe0ff */
[----:B------:R-:W-:Y:S01]  /*ad40*/  FSEL R16, R5, -INF , !P5 ;  /* 0xff80000005107808 */ /* 0x000fe20006800000 */
[----:B------:R-:W-:Y:S01]  /*ad50*/  VIADD R5, R0, 0xffffff89 ;  /* 0xffffff8900057836 */ /* 0x000fe20000000000 */
[----:B------:R-:W-:Y:S01]  /*ad60*/  FSEL R7, R181, -INF , !P1 ;  /* 0xff800000b5077808 */ /* 0x000fe20004800000 */
[----:B------:R-:W-:Y:S01]  /*ad70*/  UIADD3 UR9, UPT, UPT, UR34, -0x255992d5, URZ ;  /* 0xdaa66d2b22097890 */ /* 0x000fe2000fffe0ff */
[----:B------:R-:W-:Y:S01]  /*ad80*/  ISETP.GE.AND P4, PT, R12, R216, PT ;  /* 0x000000d80c00720c */ /* 0x000fe20003f86270 */
[----:B------:R-:W-:Y:S01]  /*ad90*/  UIADD3 UR8, UPT, UPT, UR34, 0x78dde6e4, URZ ;  /* 0x78dde6e422087890 */ /* 0x000fe2000fffe0ff */
[-C--:B------:R-:W-:Y:S01]  /*ada0*/  ISETP.GT.AND P0, PT, R212, R4.reuse, PT ;  /* 0x00000004d400720c */ /* 0x080fe20003f04270 */
[----:B------:R-:W-:Y:S01]  /*adb0*/  UIADD3 UR15, UPT, UPT, UR35, -0x126145ec, URZ ;  /* 0xed9eba14230f7890 */ /* 0x000fe2000fffe0ff */
[----:B------:R-:W-:Y:S01]  /*adc0*/  FSEL R6, R183, -INF , !P3 ;  /* 0xff800000b7067808 */ /* 0x000fe20005800000 */
[----:B------:R-:W-:Y:S01]  /*add0*/  UIADD3 UR13, UPT, UPT, UR35, -0x56f99767, URZ ;  /* 0xa9066899230d7890 */ /* 0x000fe2000fffe0ff */
[----:B------:R-:W-:Y:S01]  /*ade0*/  ISETP.GT.AND P1, PT, R2, R4, PT ;  /* 0x000000040200720c */ /* 0x000fe20003f24270 */
[----:B------:R-:W-:Y:S01]  /*adf0*/  UIADD3 UR7, UPT, UPT, UR34, 0x1715609d, URZ ;  /* 0x1715609d22077890 */ /* 0x000fe2000fffe0ff */
[----:B------:R-:W-:Y:S01]  /*ae00*/  FSEL R19, R7, -INF , !P2 ;  /* 0xff80000007137808 */ /* 0x000fe20005000000 */
[----:B------:R-:W-:Y:S01]  /*ae10*/  STL [R1+0x100], R200 ;  /* 0x000100c801007387 */ /* 0x000fe20000100800 */
[----:B------:R-:W-:-:S02]  /*ae20*/  ISETP.GE.AND P6, PT, R4, R215, PT ;  /* 0x000000d70400720c */ /* 0x000fc40003fc6270 */
[-C--:B------:R-:W-:Y:S01]  /*ae30*/  ISETP.GE.AND P5, PT, R4, R216.reuse, PT ;  /* 0x000000d80400720c */ /* 0x080fe20003fa6270 */
[----:B------:R-:W-:Y:S01]  /*ae40*/  VIADD R4, R0, 0xffffff90 ;  /* 0xffffff9000047836 */ /* 0x000fe20000000000 */
[----:B------:R-:W-:Y:S01]  /*ae50*/  FSEL R7, R188, -INF , !P0 ;  /* 0xff800000bc077808 */ /* 0x000fe20004000000 */
[----:B------:R-:W-:Y:S01]  /*ae60*/  STL [R1+0xfc], R201 ;  /* 0x0000fcc901007387 */ /* 0x000fe20000100800 */
[----:B------:R-:W-:Y:S02]  /*ae70*/  FSEL R219, R6, -INF , !P4 ;  /* 0xff80000006db7808 */ /* 0x000fe40006000000 */
[----:B------:R-:W-:Y:S01]  /*ae80*/  ISETP.GT.AND P2, PT, R212, R5, PT ;  /* 0x00000005d400720c */ /* 0x000fe20003f44270 */
[----:B------:R-:W-:Y:S01]  /*ae90*/  STL [R1+0xf8], R211 ;  /* 0x0000f8d301007387 */ /* 0x000fe20000100800 */
[C---:B------:R-:W-:Y:S02]  /*aea0*/  ISETP.GE.AND P3, PT, R5.reuse, R215, PT ;  /* 0x000000d70500720c */ /* 0x040fe40003f66270 */
[----:B------:R-:W-:Y:S01]  /*aeb0*/  ISETP.GE.AND P4, PT, R5, R216, PT ;  /* 0x000000d80500720c */ /* 0x000fe20003f86270 */
[----:B------:R-:W-:Y:S01]  /*aec0*/  STL [R1+0xf4], R205 ;  /* 0x0000f4cd01007387 */ /* 0x000fe20000100800 */
[----:B------:R-:W-:-:S02]  /*aed0*/  ISETP.GT.AND P0, PT, R2, R5, PT ;  /* 0x000000050200720c */ /* 0x000fc40003f04270 */
[----:B------:R-:W-:Y:S01]  /*aee0*/  FSEL R5, R190, -INF , !P1 ;  /* 0xff800000be057808 */ /* 0x000fe20004800000 */
[----:B------:R-:W-:Y:S01]  /*aef0*/  STL [R1+0xf0], R204 ;  /* 0x0000f0cc01007387 */ /* 0x000fe20000100800 */
[----:B------:R-:W-:Y:S02]  /*af00*/  FSEL R34, R7, -INF , !P6 ;  /* 0xff80000007227808 */ /* 0x000fe40007000000 */
[----:B------:R-:W-:Y:S01]  /*af10*/  FSEL R7, R189, -INF , !P2 ;  /* 0xff800000bd077808 */ /* 0x000fe20005000000 */
[----:B------:R-:W-:Y:S01]  /*af20*/  STL [R1+0xec], R202 ;  /* 0x0000ecca01007387 */ /* 0x000fe20000100800 */
[----:B------:R-:W-:Y:S02]  /*af30*/  ISETP.GT.AND P1, PT, R212, R4, PT ;  /* 0x00000004d400720c */ /* 0x000fe40003f24270 */
[----:B------:R-:W-:Y:S01]  /*af40*/  FSEL R183, R5, -INF , !P5 ;  /* 0xff80000005b77808 */ /* 0x000fe20006800000 */
[----:B------:R-:W-:Y:S01]  /*af50*/  STL [R1+0x104], R212 ;  /* 0x000104d401007387 */ /* 0x000fe20000100800 */
[----:B------:R-:W-:-:S02]  /*af60*/  FSEL R6, R191, -INF , !P0 ;  /* 0xff800000bf067808 */ /* 0x000fc40004000000 */
[----:B------:R-:W-:Y:S01]  /*af70*/  IADD3 R5, PT, PT, R0, -0x6f, RZ ;  /* 0xffffff9100057810 */ /* 0x000fe20007ffe0ff */
[----:B------:R-:W-:Y:S01]  /*af80*/  STL [R1+0x108], R215 ;  /* 0x000108d701007387 */ /* 0x000fe20000100800 */
[----:B------:R-:W-:Y:S02]  /*af90*/  ISETP.GT.AND P2, PT, R2, R4, PT ;  /* 0x000000040200720c */ /* 0x000fe40003f44270 */
[----:B------:R-:W-:Y:S01]  /*afa0*/  FSEL R35, R7, -INF , !P3 ;  /* 0xff80000007237808 */ /* 0x000fe20005800000 */
[----:B------:R-:W-:Y:S01]  /*afb0*/  STL [R1+0x10c], R216 ;  /* 0x00010cd801007387 */ /* 0x000fe20000100800 */
[----:B------:R-:W-:Y:S02]  /*afc0*/  FSEL R7, R184, -INF , !P1 ;  /* 0xff800000b8077808 */ /* 0x000fe40004800000 */
[----:B------:R-:W-:Y:S02]  /*afd0*/  FSEL R180, R6, -INF , !P4 ;  /* 0xff80000006b47808 */ /* 0x000fe40006000000 */
[----:B------:R-:W-:-:S02]  /*afe0*/  ISETP.GE.AND P6, PT, R4, R215, PT ;  /* 0x000000d70400720c */ /* 0x000fc40003fc6270 */
[-C--:B------:R-:W-:Y:S01]  /*aff0*/  ISETP.GE.AND P5, PT, R4, R216.reuse, PT ;  /* 0x000000d80400720c */ /* 0x080fe20003fa6270 */
[----:B------:R-:W-:Y:S01]  /*b000*/  VIADD R4, R0, 0xffffff98 ;  /* 0xffffff9800047836 */ /* 0x000fe20000000000 */
[----:B------:R-:W-:Y:S02]  /*b010*/  ISETP.GT.AND P0, PT, R212, R5, PT ;  /* 0x00000005d400720c */ /* 0x000fe40003f04270 */
[C---:B------:R-:W-:Y:S02]  /*b020*/  ISETP.GE.AND P3, PT, R5.reuse, R215, PT ;  /* 0x000000d70500720c */ /* 0x040fe40003f66270 */
[----:B------:R-:W-:Y:S02]  /*b030*/  ISETP.GE.AND P4, PT, R5, R216, PT ;  /* 0x000000d80500720c */ /* 0x000fe40003f86270 */
[----:B------:R-:W-:Y:S02]  /*b040*/  ISETP.GT.AND P1, PT, R2, R5, PT ;  /* 0x000000050200720c */ /* 0x000fe40003f24270 */
[----:B------:R-:W-:-:S02]  /*b050*/  FSEL R5, R186, -INF , !P2 ;  /* 0xff800000ba057808 */ /* 0x000fc40005000000 */
[----:B------:R-:W-:Y:S02]  /*b060*/  FSEL R182, R7, -INF , !P6 ;  /* 0xff80000007b67808 */ /* 0x000fe40007000000 */
[----:B------:R-:W-:Y:S01]  /*b070*/  FSEL R186, R5, -INF , !P5 ;  /* 0xff80000005ba7808 */ /* 0x000fe20006800000 */
[----:B------:R-:W-:Y:S01]  /*b080*/  VIADD R5, R0, 0xffffff99 ;  /* 0xffffff9900057836 */ /* 0x000fe20000000000 */
[----:B------:R-:W-:Y:S02]  /*b090*/  FSEL R7, R185, -INF , !P0 ;  /* 0xff800000b9077808 */ /* 0x000fe40004000000 */
[-C--:B------:R-:W-:Y:S02]  /*b0a0*/  ISETP.GT.AND P2, PT, R212, R4.reuse, PT ;  /* 0x00000004d400720c */ /* 0x080fe40003f44270 */
[----:B------:R-:W-:Y:S02]  /*b0b0*/  FSEL R6, R187, -INF , !P1 ;  /* 0xff800000bb067808 */ /* 0x000fe40004800000 */
[----:B------:R-:W-:-:S02]  /*b0c0*/  ISETP.GT.AND P0, PT, R2, R4, PT ;  /* 0x000000040200720c */ /* 0x000fc40003f04270 */
[----:B------:R-:W-:Y:S02]  /*b0d0*/  FSEL R181, R7, -INF , !P3 ;  /* 0xff80000007b57808 */ /* 0x000fe40005800000 */
[C---:B------:R-:W-:Y:S02]  /*b0e0*/  ISETP.GE.AND P6, PT, R4.reuse, R215, PT ;  /* 0x000000d70400720c */ /* 0x040fe40003fc6270 */
[----:B------:R-:W-:Y:S01]  /*b0f0*/  ISETP.GE.AND P5, PT, R4, R216, PT ;  /* 0x000000d80400720c */ /* 0x000fe20003fa6270 */
[----:B------:R-:W-:Y:S01]  /*b100*/  VIADD R4, R0, 0xffffffa0 ;  /* 0xffffffa000047836 */ /* 0x000fe20000000000 */
[----:B------:R-:W-:Y:S02]  /*b110*/  FSEL R7, R172, -INF , !P2 ;  /* 0xff800000ac077808 */ /* 0x000fe40005000000 */
[----:B------:R-:W-:Y:S02]  /*b120*/  FSEL R184, R6, -INF , !P4 ;  /* 0xff80000006b87808 */ /* 0x000fe40006000000 */
[----:B------:R-:W-:-:S02]  /*b130*/  ISETP.GT.AND P1, PT, R212, R5, PT ;  /* 0x00000005d400720c */ /* 0x000fc40003f24270 */
[C---:B------:R-:W-:Y:S02]  /*b140*/  ISETP.GE.AND P3, PT, R5.reuse, R215, PT ;  /* 0x000000d70500720c */ /* 0x040fe40003f66270 */
[----:B------:R-:W-:Y:S02]  /*b150*/  ISETP.GE.AND P4, PT, R5, R216, PT ;  /* 0x000000d80500720c */ /* 0x000fe40003f86270 */
[----:B------:R-:W-:Y:S02]  /*b160*/  ISETP.GT.AND P2, PT, R2, R5, PT ;  /* 0x000000050200720c */ /* 0x000fe40003f44270 */
[----:B------:R-:W-:Y:S02]  /*b170*/  FSEL R5, R174, -INF , !P0 ;  /* 0xff800000ae057808 */ /* 0x000fe40004000000 */
[----:B------:R-:W-:Y:S02]  /*b180*/  FSEL R174, R7, -INF , !P6 ;  /* 0xff80000007ae7808 */ /* 0x000fe40007000000 */
[----:B------:R-:W-:-:S02]  /*b190*/  FSEL R7, R173, -INF , !P1 ;  /* 0xff800000ad077808 */ /* 0x000fc40004800000 */
[-C--:B------:R-:W-:Y:S02]  /*b1a0*/  ISETP.GT.AND P0, PT, R212, R4.reuse, PT ;  /* 0x00000004d400720c */ /* 0x080fe40003f04270 */
[----:B------:R-:W-:Y:S02]  /*b1b0*/  FSEL R187, R5, -INF , !P5 ;  /* 0xff80000005bb7808 */ /* 0x000fe40006800000 */
[----:B------:R-:W-:Y:S02]  /*b1c0*/  FSEL R6, R175, -INF , !P2 ;  /* 0xff800000af067808 */ /* 0x000fe40005000000 */
[----:B------:R-:W-:Y:S02]  /*b1d0*/  IADD3 R5, PT, PT, R0, -0x5f, RZ ;  /* 0xffffffa100057810 */ /* 0x000fe40007ffe0ff */
[----:B------:R-:W-:Y:S02]  /*b1e0*/  ISETP.GT.AND P1, PT, R2, R4, PT ;  /* 0x000000040200720c */ /* 0x000fe40003f24270 */
[----:B------:R-:W-:-:S02]  /*b1f0*/  FSEL R173, R7, -INF , !P3 ;  /* 0xff80000007ad7808 */ /* 0x000fc40005800000 */
[----:B------:R-:W-:Y:S02]  /*b200*/  FSEL R7, R24, -INF , !P0 ;  /* 0xff80000018077808 */ /* 0x000fe40004000000 */
[----:B------:R-:W-:Y:S02]  /*b210*/  FSEL R185, R6, -INF , !P4 ;  /* 0xff80000006b97808 */ /* 0x000fe40006000000 */
[C---:B------:R-:W-:Y:S02]  /*b220*/  ISETP.GE.AND P6, PT, R4.reuse, R215, PT ;  /* 0x000000d70400720c */ /* 0x040fe40003fc6270 */
[----:B------:R-:W-:Y:S01]  /*b230*/  ISETP.GE.AND P5, PT, R4, R216, PT ;  /* 0x000000d80400720c */ /* 0x000fe20003fa6270 */
[----:B------:R-:W-:Y:S01]  /*b240*/  VIADD R4, R0, 0xffffffa8 ;  /* 0xffffffa800047836 */ /* 0x000fe20000000000 */
[----:B------:R-:W-:Y:S02]  /*b250*/  ISETP.GT.AND P2, PT, R212, R5, PT ;  /* 0x00000005d400720c */ /* 0x000fe40003f44270 */
[----:B------:R-:W-:-:S02]  /*b260*/  ISETP.GE.AND P3, PT, R5, R215, PT ;  /* 0x000000d70500720c */ /* 0x000fc40003f66270 */
[----:B------:R-:W-:Y:S02]  /*b270*/  ISETP.GE.AND P4, PT, R5, R216, PT ;  /* 0x000000d80500720c */ /* 0x000fe40003f86270 */
[----:B------:R-:W-:Y:S02]  /*b280*/  ISETP.GT.AND P0, PT, R2, R5, PT ;  /* 0x000000050200720c */ /* 0x000fe40003f04270 */
[----:B------:R-:W-:Y:S02]  /*b290*/  FSEL R5, R26, -INF , !P1 ;  /* 0xff8000001a057808 */ /* 0x000fe40004800000 */
[----:B------:R-:W-:Y:S02]  /*b2a0*/  FSEL R191, R7, -INF , !P6 ;  /* 0xff80000007bf7808 */ /* 0x000fe40007000000 */
[----:B------:R-:W-:Y:S01]  /*b2b0*/  FSEL R193, R5, -INF , !P5 ;  /* 0xff80000005c17808 */ /* 0x000fe20006800000 */
[----:B------:R-:W-:Y:S01]  /*b2c0*/  VIADD R5, R0, 0xffffffb0 ;  /* 0xffffffb000057836 */ /* 0x000fe20000000000 */
        /* <DEDUP_REMOVED lines=9> */
[----:B------:R-:W-:Y:S02]  /*b360*/  FSEL R192, R6, -INF , !P4 ;  /* 0xff80000006c07808 */ /* 0x000fe40006000000 */
[----:B------:R-:W-:Y:S02]  /*b370*/  FSEL R7, R28, -INF , !P1 ;  /* 0xff8000001c077808 */ /* 0x000fe40004800000 */
[C---:B------:R-:W-:Y:S02]  /*b380*/  ISETP.GE.AND P3, PT, R4.reuse, R215, PT ;  /* 0x000000d70400720c */ /* 0x040fe40003f66270 */
[----:B------:R-:W-:Y:S02]  /*b390*/  ISETP.GE.AND P4, PT, R4, R216, PT ;  /* 0x000000d80400720c */ /* 0x000fe40003f86270 */
[----:B------:R-:W-:-:S02]  /*b3a0*/  ISETP.GT.AND P1, PT, R2, R4, PT ;  /* 0x000000040200720c */ /* 0x000fc40003f24270 */
[----:B------:R-:W-:Y:S02]  /*b3b0*/  FSEL R6, R29, -INF , !P0 ;  /* 0xff8000001d067808 */ /* 0x000fe40004000000 */
[----:B------:R-:W-:Y:S02]  /*b3c0*/  IADD3 R4, PT, PT, R0, -0x4f, RZ ;  /* 0xffffffb100047810 */ /* 0x000fe40007ffe0ff */
[----:B------:R-:W-:Y:S02]  /*b3d0*/  FSEL R12, R30, -INF , !P2 ;  /* 0xff8000001e0c7808 */ /* 0x000fe40005000000 */
[----:B------:R-:W-:Y:S02]  /*b3e0*/  FSEL R188, R6, -INF , !P3 ;  /* 0xff80000006bc7808 */ /* 0x000fe40005800000 */
[----:B------:R-:W-:Y:S02]  /*b3f0*/  FSEL R9, R31, -INF , !P1 ;  /* 0xff8000001f097808 */ /* 0x000fe40004800000 */
[----:B------:R-:W-:-:S02]  /*b400*/  ISETP.GT.AND P2, PT, R212, R5, PT ;  /* 0x00000005d400720c */ /* 0x000fc40003f44270 */
[----:B------:R-:W-:Y:S02]  /*b410*/  ISETP.GT.AND P3, PT, R2, R5, PT ;  /* 0x000000050200720c */ /* 0x000fe40003f64270 */
[----:B------:R-:W-:Y:S02]  /*b420*/  ISETP.GT.AND P1, PT, R212, R4, PT ;  /* 0x00000004d400720c */ /* 0x000fe40003f24270 */
[----:B------:R-:W-:Y:S02]  /*b430*/  FSEL R189, R7, -INF , !P6 ;  /* 0xff80000007bd7808 */ /* 0x000fe40007000000 */
[C---:B------:R-:W-:Y:S02]  /*b440*/  ISETP.GE.AND P6, PT, R5.reuse, R215, PT ;  /* 0x000000d70500720c */ /* 0x040fe40003fc6270 */
[----:B------:R-:W-:Y:S02]  /*b450*/  ISETP.GE.AND P0, PT, R5, R216, PT ;  /* 0x000000d80500720c */ /* 0x000fe40003f06270 */
[----:B------:R-:W-:-:S02]  /*b460*/  FSEL R6, R20, -INF , !P2 ;  /* 0xff80000014067808 */ /* 0x000fc40005000000 */
[----:B------:R-:W-:Y:S02]  /*b470*/  FSEL R11, R22, -INF , !P3 ;  /* 0xff800000160b7808 */ /* 0x000fe40005800000 */
[----:B------:R-:W-:Y:S02]  /*b480*/  FSEL R7, R21, -INF , !P1 ;  /* 0xff80000015077808 */ /* 0x000fe40004800000 */
[----:B------:R-:W-:Y:S02]  /*b490*/  FMNMX3.FTZ R5, R132, R18, R19, !PT ;  /* 0x0000001284057276 */ /* 0x000fe40007810013 */
[----:B------:R-:W-:Y:S02]  /*b4a0*/  ISETP.GE.AND P2, PT, R4, R215, PT ;  /* 0x000000d70400720c */ /* 0x000fe40003f46270 */
[----:B------:R-:W-:Y:S02]  /*b4b0*/  ISETP.GT.AND P3, PT, R2, R4, PT ;  /* 0x000000040200720c */ /* 0x000fe40003f64270 */
[----:B------:R-:W-:Y:S01]  /*b4c0*/  ISETP.GE.AND P1, PT, R4, R216, PT ;  /* 0x000000d80400720c */ /* 0x000fe20003f26270 */
[C---:B------:R-:W-:Y:S01]  /*b4d0*/  VIADD R4, R0.reuse, 0xffffffb8 ;  /* 0xffffffb800047836 */ /* 0x040fe20000000000 */
[----:B------:R-:W-:Y:S01]  /*b4e0*/  FMNMX3.FTZ R5, R5, R34, R35, !PT ;  /* 0x0000002205057276 */ /* 0x000fe20007810023 */
[----:B------:R-:W-:Y:S01]  /*b4f0*/  VIADD R0, R0, 0xffffffb9 ;  /* 0xffffffb900007836 */ /* 0x000fe20000000000 */
[----:B------:R-:W-:-:S02]  /*b500*/  FSEL R175, R6, -INF , !P6 ;  /* 0xff80000006af7808 */ /* 0x000fc40007000000 */
[----:B------:R-:W-:Y:S02]  /*b510*/  ISETP.GT.AND P6, PT, R212, R4, PT ;  /* 0x00000004d400720c */ /* 0x000fe40003fc4270 */
[----:B------:R-:W-:Y:S02]  /*b520*/  FMNMX3.FTZ R5, R5, R182, R181, !PT ;  /* 0x000000b605057276 */ /* 0x000fe400078100b5 */
[----:B------:R-:W-:Y:S02]  /*b530*/  FSEL R10, R23, -INF , !P3 ;  /* 0xff800000170a7808 */ /* 0x000fe40005800000 */
[----:B------:R-:W-:Y:S02]  /*b540*/  ISETP.GE.AND P3, PT, R4, R215, PT ;  /* 0x000000d70400720c */ /* 0x000fe40003f66270 */
[----:B------:R-:W-:Y:S02]  /*b550*/  FSEL R6, R176, -INF , !P6 ;  /* 0xff800000b0067808 */ /* 0x000fe40007000000 */
[----:B------:R-:W-:-:S02]  /*b560*/  FSEL R134, R7, -INF , !P2 ;  /* 0xff80000007867808 */ /* 0x000fc40005000000 */
[----:B------:R-:W-:Y:S02]  /*b570*/  FMNMX3.FTZ R5, R5, R174, R173, !PT ;  /* 0x000000ae05057276 */ /* 0x000fe400078100ad */
[----:B------:R-:W-:Y:S02]  /*b580*/  ISETP.GE.AND P6, PT, R4, R216, PT ;  /* 0x000000d80400720c */ /* 0x000fe40003fc6270 */
[----:B------:R-:W-:Y:S02]  /*b590*/  ISETP.GT.AND P2, PT, R2, R4, PT ;  /* 0x000000040200720c */ /* 0x000fe40003f44270 */
[----:B------:R-:W-:Y:S02]  /*b5a0*/  FMNMX3.FTZ R4, R3, R16, R219, !PT ;  /* 0x0000001003047276 */ /* 0x000fe400078100db */
[----:B------:R-:W-:Y:S02]  /*b5b0*/  FSEL R133, R6, -INF , !P3 ;  /* 0xff80000006857808 */ /* 0x000fe40005800000 */
[----:B------:R-:W-:-:S02]  /*b5c0*/  ISETP.GT.AND P3, PT, R212, R0, PT ;  /* 0x00000000d400720c */ /* 0x000fc40003f64270 */
[----:B------:R-:W-:Y:S02]  /*b5d0*/  FMNMX3.FTZ R5, R5, R191, R190, !PT ;  /* 0x000000bf05057276 */ /* 0x000fe400078100be */
[----:B------:R-:W-:Y:S02]  /*b5e0*/  FMNMX3.FTZ R4, R4, R183, R180, !PT ;  /* 0x000000b704047276 */ /* 0x000fe400078100b4 */
[----:B------:R-:W-:Y:S02]  /*b5f0*/  FSEL R8, R178, -INF , !P2 ;  /* 0xff800000b2087808 */ /* 0x000fe40005000000 */
[----:B------:R-:W-:Y:S02]  /*b600*/  ISETP.GE.AND P2, PT, R0, R215, PT ;  /* 0x000000d70000720c */ /* 0x000fe40003f46270 */
[----:B------:R-:W-:Y:S02]  /*b610*/  FSEL R6, R177, -INF , !P3 ;  /* 0xff800000b1067808 */ /* 0x000fe40005800000 */
[----:B------:R-:W-:-:S02]  /*b620*/  FMNMX3.FTZ R5, R5, R189, R188, !PT ;  /* 0x000000bd05057276 */ /* 0x000fc400078100bc */
[----:B------:R-:W-:Y:S02]  /*b630*/  ISETP.GT.AND P3, PT, R2, R0, PT ;  /* 0x000000000200720c */ /* 0x000fe40003f64270 */
[----:B------:R-:W-:Y:S02]  /*b640*/  FMNMX3.FTZ R2, R4, R186, R184, !PT ;  /* 0x000000ba04027276 */ /* 0x000fe400078100b8 */
[----:B------:R-:W-:Y:S02]  /*b650*/  FSEL R31, R6, -INF , !P2 ;  /* 0xff800000061f7808 */ /* 0x000fe40005000000 */
[----:B------:R-:W-:Y:S02]  /*b660*/  FMNMX3.FTZ R4, R5, R175, R134, !PT ;  /* 0x000000af05047276 */ /* 0x000fe40007810086 */
[----:B------:R-:W-:Y:S02]  /*b670*/  FMNMX3.FTZ R2, R2, R187, R185, !PT ;  /* 0x000000bb02027276 */ /* 0x000fe400078100b9 */
[----:B------:R-:W-:-:S02]  /*b680*/  ISETP.GE.AND P2, PT, R0, R216, PT ;  /* 0x000000d80000720c */ /* 0x000fc40003f46270 */
[----:B------:R-:W-:Y:S02]  /*b690*/  FMNMX3.FTZ R0, R4, R133, R31, !PT ;  /* 0x0000008504007276 */ /* 0x000fe4000781001f */
[----:B------:R-:W-:Y:S02]  /*b6a0*/  FSEL R172, R12, -INF , !P5 ;  /* 0xff8000000cac7808 */ /* 0x000fe40006800000 */
[----:B------:R-:W-:Y:S01]  /*b6b0*/  FSEL R171, R9, -INF , !P4 ;  /* 0xff80000009ab7808 */ /* 0x000fe20006000000 */
[----:B------:R-:W4:Y:S01]  /*b6c0*/  SHFL.BFLY PT, R7, R0, 0x2, 0x1f ;  /* 0x0c401f0000077f89 */ /* 0x000f2200000e0000 */
[----:B------:R-:W-:Y:S02]  /*b6d0*/  FMNMX3.FTZ R2, R2, R193, R192, !PT ;  /* 0x000000c102027276 */ /* 0x000fe400078100c0 */
[----:B------:R-:W-:Y:S02]  /*b6e0*/  FSEL R5, R179, -INF , !P3 ;  /* 0xff800000b3057808 */ /* 0x000fe40005800000 */
[----:B------:R-:W-:-:S02]  /*b6f0*/  FSEL R170, R11, -INF , !P0 ;  /* 0xff8000000baa7808 */ /* 0x000fc40004000000 */
[----:B------:R-:W-:Y:S02]  /*b700*/  FSEL R169, R10, -INF , !P1 ;  /* 0xff8000000aa97808 */ /* 0x000fe40004800000 */
[----:B------:R-:W-:Y:S01]  /*b710*/  FMNMX3.FTZ R4, R2, R172, R171, !PT ;  /* 0x000000ac02047276 */ /* 0x000fe200078100ab */
[----:B------:R-:W-:Y:S01]  /*b720*/  IMAD.U32 R2, RZ, RZ, UR35 ;  /* 0x00000023ff027e24 */ /* 0x000fe2000f8e00ff */
[----:B------:R-:W-:Y:S02]  /*b730*/  FSEL R135, R5, -INF , !P2 ;  /* 0xff80000005877808 */ /* 0x000fe40005000000 */
[----:B------:R-:W-:Y:S02]  /*b740*/  FSEL R168, R8, -INF , !P6 ;  /* 0xff80000008a87808 */ /* 0x000fe40007000000 */
[----:B------:R-:W-:Y:S02]  /*b750*/  FMNMX3.FTZ R5, R4, R170, R169, !PT ;  /* 0x000000aa04057276 */ /* 0x000fe400078100a9 */
[----:B------:R-:W-:-:S04]  /*b760*/  SHF.R.U32.HI R33, RZ, 0x5, R206 ;  /* 0x00000005ff217819 */ /* 0x000fc800000116ce */
[----:B-1----:R-:W-:Y:S02]  /*b770*/  LEA R222, R222, R33, 0x2 ;  /* 0x00000021dede7211 */ /* 0x002fe400078e10ff */
[----:B--2---:R-:W-:Y:S01]  /*b780*/  LOP3.LUT R4, R2, UR6, R225, 0x96, !PT ;  /* 0x0000000602047c12 */ /* 0x004fe2000f8e96e1 */
[----:B------:R-:W-:Y:S01]  /*b790*/  ULEA UR6, UR23, 0xfffffffd, 0x1 ;  /* 0xfffffffd17067891 */ /* 0x000fe2000f8e08ff */
[----:B------:R-:W-:Y:S01]  /*b7a0*/  FMNMX3.FTZ R2, R5, R168, R135, !PT ;  /* 0x000000a805027276 */ /* 0x000fe20007810087 */
[----:B------:R-:W-:Y:S01]  /*b7b0*/  IMAD.WIDE.U32 R222, R222, -0x326172a9, RZ ;  /* 0xcd9e8d57dede7825 */ /* 0x000fe200078e00ff */
[----:B---3--:R-:W-:Y:S01]  /*b7c0*/  LOP3.LUT R6, R224, UR4, R221, 0x96, !PT ;  /* 0x00000004e0067c12 */ /* 0x008fe2000f8e96dd */
[----:B------:R-:W1:Y:S01]  /*b7d0*/  LDCU UR4, c[0x0][0x45c] ;  /* 0x00008b80ff0477ac */ /* 0x000e620008000800 */
[----:B----4-:R-:W-:Y:S01]  /*b7e0*/  FMNMX.FTZ R0, R0, R7, !PT ;  /* 0x0000000700007209 */ /* 0x010fe20007810000 */
[----:B------:R-:W2:Y:S01]  /*b7f0*/  SHFL.BFLY PT, R8, R2, 0x2, 0x1f ;  /* 0x0c401f0002087f89 */ /* 0x000ea200000e0000 */
[----:B------:R-:W-:-:S03]  /*b800*/  IMAD.WIDE.U32 R4, R4, -0x326172a9, RZ ;  /* 0xcd9e8d5704047825 */ /* 0x000fc600078e00ff */
[----:B------:R-:W3:Y:S01]  /*b810*/  SHFL.BFLY PT, R9, R0, 0x1, 0x1f ;  /* 0x0c201f0000097f89 */ /* 0x000ee200000e0000 */
[----:B------:R-:W-:Y:S01]  /*b820*/  IMAD.WIDE.U32 R22, R6, -0x326172a9, RZ ;  /* 0xcd9e8d5706167825 */ /* 0x000fe200078e00ff */
[----:B------:R-:W-:-:S04]  /*b830*/  LOP3.LUT R5, R222, UR11, R5, 0x96, !PT ;  /* 0x0000000bde057c12 */ /* 0x000fc8000f8e9605 */
[----:B------:R-:W-:Y:S01]  /*b840*/  LOP3.LUT R6, R4, UR10, R23, 0x96, !PT ;  /* 0x0000000a04067c12 */ /* 0x000fe2000f8e9617 */
[----:B------:R-:W-:-:S04]  /*b850*/  IMAD.WIDE.U32 R4, R5, -0x2daee0ad, RZ ;  /* 0xd2511f5305047825 */ /* 0x000fc800078e00ff */
[----:B------:R-:W-:Y:S01]  /*b860*/  IMAD.WIDE.U32 R6, R6, -0x2daee0ad, RZ ;  /* 0xd2511f5306067825 */ /* 0x000fe200078e00ff */
[----:B------:R-:W-:-:S04]  /*b870*/  LOP3.LUT R5, R220, UR12, R5, 0x96, !PT ;  /* 0x0000000cdc057c12 */ /* 0x000fc8000f8e9605 */
[----:B------:R-:W-:Y:S01]  /*b880*/  LOP3.LUT R12, R4, UR16, R7, 0x96, !PT ;  /* 0x00000010040c7c12 */ /* 0x000fe2000f8e9607 */
[----:B------:R-:W-:Y:S01]  /*b890*/  IMAD.WIDE.U32 R14, R5, -0x326172a9, RZ ;  /* 0xcd9e8d57050e7825 */ /* 0x000fe200078e00ff */
[----:B--2---:R-:W-:-:S03]  /*b8a0*/  FMNMX.FTZ R2, R2, R8, !PT ;  /* 0x0000000802027209 */ /* 0x004fc60007810000 */
[----:B------:R-:W-:Y:S01]  /*b8b0*/  IMAD.WIDE.U32 R12, R12, -0x326172a9, RZ ;  /* 0xcd9e8d570c0c7825 */ /* 0x000fe200078e00ff */
[----:B------:R-:W-:Y:S02]  /*b8c0*/  LOP3.LUT R4, R22, UR9, R15, 0x96, !PT ;  /* 0x0000000916047c12 */ /* 0x000fe4000f8e960f */
[----:B---3--:R-:W-:Y:S01]  /*b8d0*/  FMNMX.FTZ R209, R0, R9, !PT ;  /* 0x0000000900d17209 */ /* 0x008fe20007810000 */
[----:B------:R-:W2:Y:S01]  /*b8e0*/  SHFL.BFLY PT, R17, R2, 0x1, 0x1f ;  /* 0x0c201f0002117f89 */ /* 0x000ea200000e0000 */
[----:B------:R-:W-:Y:S01]  /*b8f0*/  IMAD.U32 R7, RZ, RZ, UR35 ;  /* 0x00000023ff077e24 */ /* 0x000fe2000f8e00ff */
[----:B------:R-:W-:Y:S01]  /*b900*/  LOP3.LUT R14, R14, UR8, R13, 0x96, !PT ;  /* 0x000000080e0e7c12 */ /* 0x000fe2000f8e960d */
[----:B------:R-:W-:Y:S01]  /*b910*/  IMAD.WIDE.U32 R4, R4, -0x2daee0ad, RZ ;  /* 0xd2511f5304047825 */ /* 0x000fe200078e00ff */
[----:B------:R-:W-:Y:S02]  /*b920*/  FSETP.NEU.FTZ.AND P4, PT, R209, -INF , PT ;  /* 0xff800000d100780b */ /* 0x000fe40003f9d000 */
[----:B------:R-:W-:Y:S01]  /*b930*/  LOP3.LUT R7, R7, UR6, R225, 0x96, !PT ;  /* 0x0000000607077c12 */ /* 0x000fe2000f8e96e1 */
[----:B------:R-:W-:Y:S01]  /*b940*/  IMAD.WIDE.U32 R14, R14, -0x2daee0ad, RZ ;  /* 0xd2511f530e0e7825 */ /* 0x000fe200078e00ff */
[----:B------:R-:W-:-:S03]  /*b950*/  LOP3.LUT R10, R6, UR15, R5, 0x96, !PT ;  /* 0x0000000f060a7c12 */ /* 0x000fc6000f8e9605 */
[----:B-1----:R-:W-:Y:S01]  /*b960*/  FMUL.FTZ R5, R209, UR4 ;  /* 0x00000004d1057c20 */ /* 0x002fe20008410000 */
[----:B------:R-:W-:Y:S01]  /*b970*/  UIADD3 UR6, UPT, UPT, UR34, -0x4ab325aa, URZ ;  /* 0xb54cda5622067890 */ /* 0x000fe2000fffe0ff */
[----:B------:R-:W-:Y:S01]  /*b980*/  IMAD.WIDE.U32 R8, R7, -0x326172a9, RZ ;  /* 0xcd9e8d5707087825 */ /* 0x000fe200078e00ff */
[----:B------:R-:W-:Y:S02]  /*b990*/  LOP3.LUT R6, R4, UR13, R15, 0x96, !PT ;  /* 0x0000000d04067c12 */ /* 0x000fe4000f8e960f */
[----:B------:R-:W-:Y:S01]  /*b9a0*/  FSEL R5, R5, RZ, P4 ;  /* 0x000000ff05057208 */ /* 0x000fe20002000000 */
[----:B------:R-:W-:Y:S01]  /*b9b0*/  IMAD.WIDE.U32 R10, R10, -0x326172a9, RZ ;  /* 0xcd9e8d570a0a7825 */ /* 0x000fe200078e00ff */
[----:B------:R-:W-:Y:S01]  /*b9c0*/  LOP3.LUT R15, R8, UR10, R23, 0x96, !PT ;  /* 0x0000000a080f7c12 */ /* 0x000fe2000f8e9617 */
[----:B------:R-:W1:Y:S01]  /*b9d0*/  LDCU.U8 UR10, c[0x0][0x4f8] ;  /* 0x00009f00ff0a77ac */ /* 0x000e620008000000 */
[----:B------:R-:W-:Y:S01]  /*b9e0*/  LOP3.LUT R13, R222, UR11, R9, 0x96, !PT ;  /* 0x0000000bde0d7c12 */ /* 0x000fe2000f8e9609 */
[----:B------:R-:W-:Y:S01]  /*b9f0*/  FFMA.FTZ R0, R18, UR4, -R5 ;  /* 0x0000000412007c23 */ /* 0x000fe20008010805 */
[----:B------:R-:W-:Y:S01]  /*ba00*/  IMAD.WIDE.U32 R6, R6, -0x326172a9, RZ ;  /* 0xcd9e8d5706067825 */ /* 0x000fe200078e00ff */
[----:B------:R-:W-:-:S02]  /*ba10*/  LOP3.LUT R33, R12, UR7, R11, 0x96, !PT ;  /* 0x000000070c217c12 */ /* 0x000fc4000f8e960b */
[----:B------:R3:W-:Y:S01]  /*ba20*/  MUFU.EX2 R18, R0 ;  /* 0x0000000000127308 */ /* 0x0007e20000000800 */
[----:B--2---:R-:W-:Y:S01]  /*ba30*/  FMNMX.FTZ R203, R2, R17, !PT ;  /* 0x0000001102cb7209 */ /* 0x004fe20007810000 */
[----:B------:R-:W-:Y:S01]  /*ba40*/  IMAD.MOV.U32 R20, RZ, RZ, R6 ;  /* 0x000000ffff147224 */ /* 0x000fe200078e0006 */
[----:B------:R-:W-:Y:S01]  /*ba50*/  LOP3.LUT R8, R10, UR6, R7, 0x96, !PT ;  /* 0x000000060a087c12 */ /* 0x000fe2000f8e9607 */
[----:B------:R-:W-:Y:S01]  /*ba60*/  IMAD.WIDE.U32 R10, R15, -0x2daee0ad, RZ ;  /* 0xd2511f530f0a7825 */ /* 0x000fe200078e00ff */
[----:B------:R-:W-:-:S03]  /*ba70*/  FSETP.NEU.FTZ.AND P6, PT, R203, -INF , PT ;  /* 0xff800000cb00780b */ /* 0x000fc60003fdd000 */
[----:B------:R-:W-:Y:S01]  /*ba80*/  FMUL.FTZ R4, R203, UR4 ;  /* 0x00000004cb047c20 */ /* 0x000fe20008410000 */
[C---:B------:R-:W-:Y:S01]  /*ba90*/  PRMT R9, R6.reuse, 0x7771, RZ ;  /* 0x0000777106097816 */ /* 0x040fe200000000ff */
[----:B------:R-:W-:Y:S01]  /*baa0*/  IMAD.MOV.U32 R222, RZ, RZ, R6 ;  /* 0x000000ffffde7224 */ /* 0x000fe200078e0006 */
[----:B------:R-:W-:Y:S02]  /*bab0*/  PRMT R2, R6, 0x7772, RZ ;  /* 0x0000777206027816 */ /* 0x000fe400000000ff */
[----:B------:R-:W-:Y:S02]  /*bac0*/  FSEL R4, R4, RZ, P6 ;  /* 0x000000ff04047208 */ /* 0x000fe40003000000 */
[----:B-1----:R-:W-:Y:S02]  /*bad0*/  ISETP.GT.U32.AND P5, PT, R9, UR10, PT ;  /* 0x0000000a09007c0c */ /* 0x002fe4000bfa4070 */
[----:B------:R-:W-:Y:S01]  /*bae0*/  PRMT R17, R6, 0x7773, RZ ;  /* 0x0000777306117816 */ /* 0x000fe200000000ff */
[--C-:B------:R-:W-:Y:S01]  /*baf0*/  FFMA.FTZ R9, R16, UR4, -R4.reuse ;  /* 0x0000000410097c23 */ /* 0x100fe20008010804 */
[--C-:B---3--:R-:W-:Y:S01]  /*bb00*/  FFMA.FTZ R0, R19, UR4, -R5.reuse ;  /* 0x0000000413007c23 */ /* 0x108fe20008010805 */
[--C-:B------:R-:W-:Y:S01]  /*bb10*/  FFMA.FTZ R15, R219, UR4, -R4.reuse ;  /* 0x00000004db0f7c23 */ /* 0x100fe20008010804 */
[----:B------:R-:W-:Y:S01]  /*bb20*/  PRMT R223, R6, 0x7771, RZ ;  /* 0x0000777106df7816 */ /* 0x000fe200000000ff */
[----:B------:R-:W-:Y:S01]  /*bb30*/  FFMA.FTZ R16, R34, UR4, -R5 ;  /* 0x0000000422107c23 */ /* 0x000fe20008010805 */
[----:B------:R1:W2:Y:S01]  /*bb40*/  MUFU.EX2 R19, R0 ;  /* 0x0000000000137308 */ /* 0x0002a20000000800 */
[C---:B------:R-:W-:Y:S01]  /*bb50*/  PRMT R24, R6.reuse, 0x7773, RZ ;  /* 0x0000777306187816 */ /* 0x040fe200000000ff */
[----:B------:R-:W-:Y:S01]  /*bb60*/  FFMA.FTZ R211, R135, UR4, -R4 ;  /* 0x0000000487d37c23 */ /* 0x000fe20008010804 */
[----:B------:R-:W-:Y:S01]  /*bb70*/  PRMT R21, R6, 0x7772, RZ ;  /* 0x0000777206157816 */ /* 0x000fe200000000ff */
[----:B------:R-:W-:Y:S01]  /*bb80*/  IMAD.WIDE.U32 R6, R13, -0x2daee0ad, RZ ;  /* 0xd2511f530d067825 */ /* 0x000fe200078e00ff */
[----:B------:R-:W-:-:S02]  /*bb90*/  ISETP.GT.U32.AND P2, PT, R2, UR10, PT ;  /* 0x0000000a02007c0c */ /* 0x000fc4000bf44070 */
[----:B------:R-:W-:Y:S01]  /*bba0*/  PRMT R216, R21, 0x5410, R24 ;  /* 0x0000541015d87816 */ /* 0x000fe20000000018 */
[----:B------:R-:W-:Y:S01]  /*bbb0*/  MUFU.EX2 R9, R9 ;  /* 0x0000000900097308 */ /* 0x000fe20000000800 */
[----:B------:R-:W-:Y:S01]  /*bbc0*/  LOP3.LUT R2, R220, UR12, R7, 0x96, !PT ;  /* 0x0000000cdc027c12 */ /* 0x000fe2000f8e9607 */
[----:B------:R-:W-:Y:S01]  /*bbd0*/  FFMA.FTZ R21, R175, UR4, -R5 ;  /* 0x00000004af157c23 */ /* 0x000fe20008010805 */
[----:B------:R-:W-:Y:S01]  /*bbe0*/  LOP3.LUT R12, R6, UR16, R11, 0x96, !PT ;  /* 0x00000010060c7c12 */ /* 0x000fe2000f8e960b */
[----:B------:R-:W-:Y:S01]  /*bbf0*/  FFMA.FTZ R24, R134, UR4, -R5 ;  /* 0x0000000486187c23 */ /* 0x000fe20008010805 */
[----:B------:R-:W-:Y:S01]  /*bc00*/  FFMA.FTZ R134, R168, UR4, -R4 ;  /* 0x00000004a8867c23 */ /* 0x000fe20008010804 */
[----:B------:R-:W-:Y:S02]  /*bc10*/  IMAD.WIDE.U32 R176, R2, -0x326172a9, RZ ;  /* 0xcd9e8d5702b07825 */ /* 0x000fe400078e00ff */
[----:B------:R-:W3:Y:S01]  /*bc20*/  MUFU.EX2 R15, R15 ;  /* 0x0000000f000f7308 */ /* 0x000ee20000000800 */
[----:B-1----:R-:W-:Y:S01]  /*bc30*/  LOP3.LUT R0, R8, 0xff, RZ, 0xc0, !PT ;  /* 0x000000ff08007812 */ /* 0x002fe200078ec0ff */
[----:B------:R-:W-:Y:S01]  /*bc40*/  IMAD.WIDE.U32 R12, R12, -0x326172a9, RZ ;  /* 0xcd9e8d570c0c7825 */ /* 0x000fe200078e00ff */
[----:B--2---:R-:W-:-:S02]  /*bc50*/  F2FP.BF16.F32.PACK_AB R2, R19, R18 ;  /* 0x000000121302723e */ /* 0x004fc400000010ff */
[----:B------:R-:W-:Y:S02]  /*bc60*/  ISETP.LE.U32.AND P3, PT, R0, UR10, PT ;  /* 0x0000000a00007c0c */ /* 0x000fe4000bf63070 */
[----:B------:R-:W-:Y:S01]  /*bc70*/  LOP3.LUT R0, R8, 0xffff, RZ, 0xc0, !PT ;  /* 0x0000ffff08007812 */ /* 0x000fe200078ec0ff */
[----:B------:R-:W-:Y:S01]  /*bc80*/  MUFU.EX2 R16, R16 ;  /* 0x0000001000107308 */ /* 0x000fe20000000800 */
[----:B------:R-:W-:Y:S02]  /*bc90*/  LOP3.LUT R6, R22, UR9, R177, 0x96, !PT ;  /* 0x0000000916067c12 */ /* 0x000fe4000f8e96b1 */
[----:B------:R-:W-:Y:S02]  /*bca0*/  SHF.R.U32.HI R0, RZ, 0x8, R0 ;  /* 0x00000008ff007819 */ /* 0x000fe40000011600 */
[----:B------:R-:W-:Y:S01]  /*bcb0*/  PRMT R226, R2, 0x7632, R226 ;  /* 0x0000763202e27816 */ /* 0x000fe200000000e2 */
[----:B------:R-:W-:Y:S01]  /*bcc0*/  IMAD.WIDE.U32 R6, R6, -0x2daee0ad, RZ ;  /* 0xd2511f5306067825 */ /* 0x000fe200078e00ff */
[----:B------:R-:W-:-:S02]  /*bcd0*/  LOP3.LUT R0, R0, 0xffff, RZ, 0xc0, !PT ;  /* 0x0000ffff00007812 */ /* 0x000fc400078ec0ff */
[----:B------:R-:W-:Y:S02]  /*bce0*/  PRMT R202, R2, 0x7610, R202 ;  /* 0x0000761002ca7816 */ /* 0x000fe400000000ca */
[----:B------:R-:W-:Y:S02]  /*bcf0*/  ISETP.LE.U32.AND P1, PT, R0, UR10, PT ;  /* 0x0000000a00007c0c */ /* 0x000fe4000bf23070 */
[----:B------:R-:W-:Y:S01]  /*bd00*/  PRMT R0, R8, 0x7632, R0 ;  /* 0x0000763208007816 */ /* 0x000fe20000000000 */
[----:B------:R-:W-:Y:S01]  /*bd10*/  @!P3 HFMA2.BF16_V2 R178, -RZ.H0_H0, RZ.H0_H0, -R202.H0_H0 ;  /* 0x200000ffffb2b231 */ /* 0x000fe200003409ca */
[----:B------:R-:W-:Y:S02]  /*bd20*/  LOP3.LUT R11, R176, UR8, R13, 0x96, !PT ;  /* 0x00000008b00b7c12 */ /* 0x000fe4000f8e960d */
[----:B------:R-:W-:Y:S02]  /*bd30*/  LOP3.LUT R0, R0, 0xff, RZ, 0xc0, !PT ;  /* 0x000000ff00007812 */ /* 0x000fe400078ec0ff */
[----:B---3--:R-:W-:-:S02]  /*bd40*/  F2FP.BF16.F32.PACK_AB R2, R15, R9 ;  /* 0x000000090f02723e */ /* 0x008fc400000010ff */
[----:B------:R-:W-:Y:S01]  /*bd50*/  ISETP.LE.U32.AND P0, PT, R0, UR10, PT ;  /* 0x0000000a00007c0c */ /* 0x000fe2000bf03070 */
[----:B------:R-:W-:Y:S01]  /*bd60*/  FFMA.FTZ R0, R35, UR4, -R5 ;  /* 0x0000000423007c23 */ /* 0x000fe20008010805 */
[----:B------:R-:W-:Y:S01]  /*bd70*/  LOP3.LUT R7, R10, UR15, R7, 0x96, !PT ;  /* 0x0000000f0a077c12 */ /* 0x000fe2000f8e9607 */
[----:B------:R-:W-:Y:S01]  /*bd80*/  @!P1 HFMA2.BF16_V2 R194, -RZ.H0_H0, RZ.H0_H0, -R226.H0_H0 ;  /* 0x200000ffffc29231 */ /* 0x000fe200003409e2 */
[C---:B------:R-:W-:Y:S01]  /*bd90*/  PRMT R205, R2.reuse, 0x7610, R205 ;  /* 0x0000761002cd7816 */ /* 0x040fe200000000cd */
[----:B------:R-:W-:Y:S01]  /*bda0*/  IMAD.WIDE.U32 R10, R11, -0x2daee0ad, RZ ;  /* 0xd2511f530b0a7825 */ /* 0x000fe200078e00ff */
[----:B------:R-:W-:Y:S01]  /*bdb0*/  PRMT R176, R2, 0x7632, R176 ;  /* 0x0000763202b07816 */ /* 0x000fe200000000b0 */
[----:B------:R1:W2:Y:S01]  /*bdc0*/  MUFU.EX2 R177, R0 ;  /* 0x0000000000b17308 */ /* 0x0002a20000000800 */
[----:B------:R-:W-:Y:S02]  /*bdd0*/  SHF.R.U32.HI R2, RZ, 0x18, R8 ;  /* 0x00000018ff027819 */ /* 0x000fe40000011608 */
[----:B------:R-:W-:-:S02]  /*bde0*/  PRMT R231, R202, 0x5410, R226 ;  /* 0x00005410cae77816 */ /* 0x000fc400000000e2 */
[----:B------:R-:W-:Y:S01]  /*bdf0*/  @!P1 PRMT R226, R194, 0x5410, RZ ;  /* 0x00005410c2e29816 */ /* 0x000fe200000000ff */
[----:B------:R-:W-:Y:S01]  /*be00*/  @!P0 HFMA2.BF16_V2 R179, -RZ.H0_H0, RZ.H0_H0, -R205.H0_H0 ;  /* 0x200000ffffb38231 */ /* 0x000fe200003409cd */
[----:B------:R-:W-:Y:S02]  /*be10*/  ISETP.LE.U32.AND P1, PT, R2, UR10, PT ;  /* 0x0000000a02007c0c */ /* 0x000fe4000bf23070 */
[----:B------:R-:W-:Y:S01]  /*be20*/  LOP3.LUT R22, R6, UR13, R11, 0x96, !PT ;  /* 0x0000000d06167c12 */ /* 0x000fe2000f8e960b */
[----:B------:R-:W-:Y:S01]  /*be30*/  IMAD.WIDE.U32 R6, R7, -0x326172a9, RZ ;  /* 0xcd9e8d5707067825 */ /* 0x000fe200078e00ff */
[----:B------:R-:W-:Y:S02]  /*be40*/  PRMT R229, R205, 0x5410, R176 ;  /* 0x00005410cde57816 */ /* 0x000fe400000000b0 */
[----:B------:R-:W-:Y:S01]  /*be50*/  @!P0 PRMT R205, R179, 0x5410, RZ ;  /* 0x00005410b3cd8816 */ /* 0x000fe200000000ff */
[----:B------:R-:W-:Y:S01]  /*be60*/  IMAD.WIDE.U32 R22, R22, -0x326172a9, RZ ;  /* 0xcd9e8d5716167825 */ /* 0x000fe200078e00ff */
[----:B------:R-:W-:-:S02]  /*be70*/  LOP3.LUT R34, R12, UR7, R7, 0x96, !PT ;  /* 0x000000070c227c12 */ /* 0x000fc4000f8e9607 */
[----:B-1----:R-:W-:Y:S01]  /*be80*/  LOP3.LUT R0, R20, 0xff, RZ, 0xc0, !PT ;  /* 0x000000ff14007812 */ /* 0x002fe200078ec0ff */
[----:B------:R-:W-:Y:S01]  /*be90*/  FFMA.FTZ R20, R171, UR4, -R4 ;  /* 0x00000004ab147c23 */ /* 0x000fe20008010804 */
[----:B--2---:R-:W-:Y:S01]  /*bea0*/  F2FP.BF16.F32.PACK_AB R2, R177, R16 ;  /* 0x00000010b102723e */ /* 0x004fe200000010ff */
[----:B------:R-:W-:Y:S01]  /*beb0*/  @!P1 HFMA2.BF16_V2 R195, -RZ.H0_H0, RZ.H0_H0, -R176.H0_H0 ;  /* 0x200000ffffc39231 */ /* 0x000fe200003409b0 */
[----:B------:R-:W-:Y:S01]  /*bec0*/  ISETP.LE.U32.AND P0, PT, R0, UR10, PT ;  /* 0x0000000a00007c0c */ /* 0x000fe2000bf03070 */
[----:B------:R-:W-:Y:S01]  /*bed0*/  IMAD.WIDE.U32 R34, R34, -0x2daee0ad, RZ ;  /* 0xd2511f5322227825 */ /* 0x000fe200078e00ff */
[----:B------:R-:W-:Y:S02]  /*bee0*/  MOV R0, R22 ;  /* 0x0000001600007202 */ /* 0x000fe40000000f00 */
[----:B------:R-:W-:Y:S01]  /*bef0*/  LOP3.LUT R23, R6, UR6, R23, 0x96, !PT ;  /* 0x0000000606177c12 */ /* 0x000fe2000f8e9617 */
[----:B------:R-:W-:Y:S01]  /*bf00*/  IMAD.WIDE.U32 R6, R33, -0x2daee0ad, RZ ;  /* 0xd2511f5321067825 */ /* 0x000fe200078e00ff */
[----:B------:R-:W-:Y:S01]  /*bf10*/  LOP3.LUT R0, R0, 0xff, RZ, 0xc0, !PT ;  /* 0x000000ff00007812 */ /* 0x000fe200078ec0ff */
[----:B------:R-:W-:Y:S01]  /*bf20*/  UIADD3 UR6, UPT, UPT, UR35, 0x646e171e, URZ ;  /* 0x646e171e23067890 */ /* 0x000fe2000fffe0ff */
[----:B------:R-:W-:-:S02]  /*bf30*/  PRMT R201, R2, 0x7610, R201 ;  /* 0x0000761002c97816 */ /* 0x000fc400000000c9 */
[----:B------:R-:W-:Y:S02]  /*bf40*/  @!P1 PRMT R176, R195, 0x5410, RZ ;  /* 0x00005410c3b09816 */ /* 0x000fe400000000ff */
[----:B------:R-:W-:Y:S01]  /*bf50*/  ISETP.LE.U32.AND P1, PT, R0, UR10, PT ;  /* 0x0000000a00007c0c */ /* 0x000fe2000bf23070 */
[----:B------:R-:W-:Y:S01]  /*bf60*/  @!P0 HFMA2.BF16_V2 R196, -RZ.H0_H0, RZ.H0_H0, -R201.H0_H0 ;  /* 0x200000ffffc48231 */ /* 0x000fe200003409c9 */
[----:B------:R-:W-:Y:S02]  /*bf70*/  PRMT R0, R23, 0x7632, R0 ;  /* 0x0000763217007816 */ /* 0x000fe40000000000 */
[----:B------:R-:W-:Y:S01]  /*bf80*/  PRMT R200, R2, 0x7632, R200 ;  /* 0x0000763202c87816 */ /* 0x000fe200000000c8 */
[----:B------:R-:W-:Y:S01]  /*bf90*/  FFMA.FTZ R2, R183, UR4, -R4 ;  /* 0x00000004b7027c23 */ /* 0x000fe20008010804 */
[----:B------:R-:W-:Y:S02]  /*bfa0*/  LOP3.LUT R0, R0, 0xff, RZ, 0xc0, !PT ;  /* 0x000000ff00007812 */ /* 0x000fe400078ec0ff */
[----:B------:R-:W-:Y:S01]  /*bfb0*/  PRMT R225, R201, 0x5410, R200 ;  /* 0x00005410c9e17816 */ /* 0x000fe200000000c8 */
[----:B------:R1:W2:Y:S01]  /*bfc0*/  MUFU.EX2 R215, R2 ;  /* 0x0000000200d77308 */ /* 0x0002a20000000800 */
[----:B------:R-:W-:Y:S01]  /*bfd0*/  @!P0 PRMT R201, R196, 0x5410, RZ ;  /* 0x00005410c4c98816 */ /* 0x000fe200000000ff */
[----:B------:R-:W-:Y:S01]  /*bfe0*/  @P5 HFMA2.BF16_V2 R197, -RZ.H0_H0, RZ.H0_H0, -R200.H0_H0 ;  /* 0x200000ffffc55231 */ /* 0x000fe200003409c8 */
[----:B------:R-:W-:Y:S01]  /*bff0*/  ISETP.LE.U32.AND P0, PT, R0, UR10, PT ;  /* 0x0000000a00007c0c */ /* 0x000fe2000bf03070 */
[----:B------:R-:W-:Y:S01]  /*c000*/  FFMA.FTZ R0, R180, UR4, -R4 ;  /* 0x00000004b4007c23 */ /* 0x000fe20008010804 */
[----:B------:R-:W-:-:S02]  /*c010*/  @!P3 PRMT R202, R178, 0x5410, RZ ;  /* 0x00005410b2cab816 */ /* 0x000fc400000000ff */
[----:B------:R-:W-:Y:S01]  /*c020*/  @P5 PRMT R200, R197, 0x5410, RZ ;  /* 0x00005410c5c85816 */ /* 0x000fe200000000ff */
[----:B------:R3:W4:Y:S01]  /*c030*/  MUFU.EX2 R227, R0 ;  /* 0x0000000000e37308 */ /* 0x0007220000000800 */
[----:B------:R-:W-:Y:S01]  /*c040*/  ISETP.GT.U32.AND P3, PT, R17, UR10, PT ;  /* 0x0000000a11007c0c */ /* 0x000fe2000bf64070 */
[----:B------:R4:W-:Y:S01]  /*c050*/  STL [R1+0xb0], R202 ;  /* 0x0000b0ca01007387 */ /* 0x0009e20000100800 */
[----:B------:R-:W-:Y:S01]  /*c060*/  LOP3.LUT R13, R14, UR6, R7, 0x96, !PT ;  /* 0x000000060e0d7c12 */ /* 0x000fe2000f8e9607 */
[----:B------:R-:W-:Y:S01]  /*c070*/  FFMA.FTZ R7, R174, UR4, -R5 ;  /* 0x00000004ae077c23 */ /* 0x000fe20008010805 */
[----:B------:R-:W-:Y:S01]  /*c080*/  LOP3.LUT R33, R10, UR6, R35, 0x96, !PT ;  /* 0x000000060a217c12 */ /* 0x000fe2000f8e9623 */
[----:B------:R-:W-:Y:S01]  /*c090*/  STL [R1+0xbc], R177 ;  /* 0x0000bcb101007387 */ /* 0x000fe20000100800 */
[--C-:B------:R-:W-:Y:S01]  /*c0a0*/  FFMA.FTZ R14, R188, UR4, -R5.reuse ;  /* 0x00000004bc0e7c23 */ /* 0x100fe20008010805 */
[----:B------:R-:W-:Y:S01]  /*c0b0*/  MUFU.EX2 R12, R7 ;  /* 0x00000007000c7308 */ /* 0x000fe20000000800 */
[----:B-1----:R-:W-:Y:S01]  /*c0c0*/  FFMA.FTZ R2, R182, UR4, -R5 ;  /* 0x00000004b6027c23 */ /* 0x002fe20008010805 */
[----:B------:R-:W-:Y:S01]  /*c0d0*/  STL [R1+0x94], R176 ;  /* 0x000094b001007387 */ /* 0x000fe20000100800 */
[----:B------:R-:W-:-:S03]  /*c0e0*/  FFMA.FTZ R17, R172, UR4, -R4 ;  /* 0x00000004ac117c23 */ /* 0x000fc60008010804 */
[----:B------:R-:W-:Y:S02]  /*c0f0*/  STL [R1+0x110], R201 ;  /* 0x000110c901007387 */ /* 0x000fe40000100800 */
[----:B------:R-:W1:Y:S01]  /*c100*/  MUFU.EX2 R204, R2 ;  /* 0x0000000200cc7308 */ /* 0x000e620000000800 */
[----:B---3--:R-:W-:Y:S01]  /*c110*/  IMAD.MOV.U32 R0, RZ, RZ, R6 ;  /* 0x000000ffff007224 */ /* 0x008fe200078e0006 */
[----:B------:R-:W-:Y:S04]  /*c120*/  STL [R1+0x114], R200 ;  /* 0x000114c801007387 */ /* 0x000fe80000100800 */
[----:B------:R-:W-:Y:S01]  /*c130*/  LOP3.LUT R0, R0, 0xff, RZ, 0xc0, !PT ;  /* 0x000000ff00007812 */ /* 0x000fe200078ec0ff */
[----:B--2---:R-:W-:Y:S03]  /*c140*/  STL [R1+0x118], R215 ;  /* 0x000118d701007387 */ /* 0x004fe60000100800 */
[----:B------:R-:W-:-:S02]  /*c150*/  ISETP.LE.U32.AND P5, PT, R0, UR10, PT ;  /* 0x0000000a00007c0c */ /* 0x000fc4000bfa3070 */
[----:B----4-:R-:W-:-:S04]  /*c160*/  F2FP.BF16.F32.PACK_AB R0, R227, R215 ;  /* 0x000000d7e300723e */ /* 0x010fc800000010ff */
[C---:B------:R-:W-:Y:S01]  /*c170*/  PRMT R194, R0.reuse, 0x7610, R194 ;  /* 0x0000761000c27816 */ /* 0x040fe200000000c2 */
[----:B-1----:R-:W-:Y:S01]  /*c180*/  STL [R1+0x11c], R204 ;  /* 0x00011ccc01007387 */ /* 0x002fe20000100800 */
[----:B------:R-:W-:Y:S01]  /*c190*/  PRMT R11, R0, 0x7632, R11 ;  /* 0x00007632000b7816 */ /* 0x000fe2000000000b */
[----:B------:R-:W-:Y:S01]  /*c1a0*/  FFMA.FTZ R0, R181, UR4, -R5 ;  /* 0x00000004b5007c23 */ /* 0x000fe20008010805 */
[----:B------:R-:W-:Y:S01]  /*c1b0*/  LOP3.LUT R2, R13, 0xff, RZ, 0xc0, !PT ;  /* 0x000000ff0d027812 */ /* 0x000fe200078ec0ff */
[----:B------:R-:W-:Y:S01]  /*c1c0*/  @P2 HFMA2.BF16_V2 R198, -RZ.H0_H0, RZ.H0_H0, -R194.H0_H0 ;  /* 0x200000ffffc62231 */ /* 0x000fe200003409c2 */
[----:B------:R-:W-:Y:S01]  /*c1d0*/  PRMT R212, R194, 0x5410, R11 ;  /* 0x00005410c2d47816 */ /* 0x000fe2000000000b */
[----:B------:R1:W-:Y:S01]  /*c1e0*/  MUFU.EX2 R230, R0 ;  /* 0x0000000000e67308 */ /* 0x0003e20000000800 */
[----:B------:R-:W-:Y:S02]  /*c1f0*/  @P3 HFMA2.BF16_V2 R199, -RZ.H0_H0, RZ.H0_H0, -R11.H0_H0 ;  /* 0x200000ffffc73231 */ /* 0x000fe4000034090b */
[----:B------:R-:W-:-:S02]  /*c200*/  @P2 PRMT R194, R198, 0x5410, RZ ;  /* 0x00005410c6c22816 */ /* 0x000fc400000000ff */
[----:B------:R-:W-:Y:S01]  /*c210*/  ISETP.LE.U32.AND P2, PT, R2, UR10, PT ;  /* 0x0000000a02007c0c */ /* 0x000fe2000bf43070 */
[----:B------:R-:W-:Y:S01]  /*c220*/  FFMA.FTZ R2, R186, UR4, -R4 ;  /* 0x00000004ba027c23 */ /* 0x000fe20008010804 */
[----:B------:R-:W-:-:S03]  /*c230*/  @P3 PRMT R11, R199, 0x5410, RZ ;  /* 0x00005410c70b3816 */ /* 0x000fc600000000ff */
[----:B------:R2:W3:Y:S02]  /*c240*/  MUFU.EX2 R202, R2 ;  /* 0x0000000200ca7308 */ /* 0x0004e40000000800 */
[----:B------:R-:W-:Y:S04]  /*c250*/  STL [R1+0x44], R11 ;  /* 0x0000440b01007387 */ /* 0x000fe80000100800 */
[----:B------:R4:W-:Y:S01]  /*c260*/  STL [R1+0x12c], R13 ;  /* 0x00012c0d01007387 */ /* 0x0009e20000100800 */
[----:B-1----:R-:W-:-:S03]  /*c270*/  LOP3.LUT R0, R13, 0xffff, RZ, 0xc0, !PT ;  /* 0x0000ffff0d007812 */ /* 0x002fc600078ec0ff */
[----:B------:R-:W-:Y:S01]  /*c280*/  STL [R1+0x120], R209 ;  /* 0x000120d101007387 */ /* 0x000fe20000100800 */
[----:B------:R-:W-:-:S04]  /*c290*/  SHF.R.U32.HI R0, RZ, 0x8, R0 ;  /* 0x00000008ff007819 */ /* 0x000fc80000011600 */
[----:B------:R-:W-:Y:S02]  /*c2a0*/  LOP3.LUT R0, R0, 0xffff, RZ, 0xc0, !PT ;  /* 0x0000ffff00007812 */ /* 0x000fe400078ec0ff */
[----:B--2---:R-:W-:Y:S01]  /*c2b0*/  SHF.R.U32.HI R2, RZ, 0x18, R13 ;  /* 0x00000018ff027819 */ /* 0x004fe2000001160d */
[----:B---3--:R-:W-:Y:S01]  /*c2c0*/  STL [R1+0x124], R202 ;  /* 0x000124ca01007387 */ /* 0x008fe20000100800 */
[----:B------:R-:W-:Y:S02]  /*c2d0*/  ISETP.LE.U32.AND P3, PT, R0, UR10, PT ;  /* 0x0000000a00007c0c */ /* 0x000fe4000bf63070 */
[----:B------:R-:W-:Y:S01]  /*c2e0*/  F2FP.BF16.F32.PACK_AB R0, R230, R204 ;  /* 0x000000cce600723e */ /* 0x000fe200000010ff */
[----:B------:R1:W-:Y:S03]  /*c2f0*/  STL [R1+0xc0], R12 ;  /* 0x0000c00c01007387 */ /* 0x0003e60000100800 */
[----:B------:R-:W-:-:S02]  /*c300*/  PRMT R183, R0, 0x7610, R183 ;  /* 0x0000761000b77816 */ /* 0x000fc400000000b7 */
[----:B------:R-:W-:Y:S02]  /*c310*/  PRMT R178, R0, 0x7632, R178 ;  /* 0x0000763200b27816 */ /* 0x000fe400000000b2 */
[----:B------:R-:W-:Y:S01]  /*c320*/  PRMT R0, R13, 0x7632, R0 ;  /* 0x000076320d007816 */ /* 0x000fe20000000000 */
[----:B------:R-:W-:Y:S01]  /*c330*/  @!P2 HFMA2.BF16_V2 R207, -RZ.H0_H0, RZ.H0_H0, -R183.H0_H0 ;  /* 0x200000ffffcfa231 */ /* 0x000fe200003409b7 */
[----:B------:R-:W-:Y:S01]  /*c340*/  PRMT R198, R183, 0x5410, R178 ;  /* 0x00005410b7c67816 */ /* 0x000fe200000000b2 */
[----:B------:R-:W-:Y:S01]  /*c350*/  @!P3 HFMA2.BF16_V2 R208, -RZ.H0_H0, RZ.H0_H0, -R178.H0_H0 ;  /* 0x200000ffffd0b231 */ /* 0x000fe200003409b2 */
[----:B------:R-:W-:Y:S01]  /*c360*/  LOP3.LUT R0, R0, 0xff, RZ, 0xc0, !PT ;  /* 0x000000ff00007812 */ /* 0x000fe200078ec0ff */
[----:B----4-:R-:W-:Y:S01]  /*c370*/  FFMA.FTZ R13, R133, UR4, -R5 ;  /* 0x00000004850d7c23 */ /* 0x010fe20008010805 */
[----:B------:R-:W-:Y:S02]  /*c380*/  @!P2 PRMT R183, R207, 0x5410, RZ ;  /* 0x00005410cfb7a816 */ /* 0x000fe400000000ff */
[----:B------:R-:W-:Y:S01]  /*c390*/  ISETP.LE.U32.AND P2, PT, R0, UR10, PT ;  /* 0x0000000a00007c0c */ /* 0x000fe2000bf43070 */
[----:B------:R-:W-:Y:S01]  /*c3a0*/  FFMA.FTZ R0, R184, UR4, -R4 ;  /* 0x00000004b8007c23 */ /* 0x000fe20008010804 */
[----:B------:R-:W-:-:S02]  /*c3b0*/  FSEL R11, R209, RZ, P4 ;  /* 0x000000ffd10b7208 */ /* 0x000fc40002000000 */
[----:B------:R-:W-:Y:S01]  /*c3c0*/  ISETP.LE.U32.AND P4, PT, R2, UR10, PT ;  /* 0x0000000a02007c0c */ /* 0x000fe2000bf83070 */
[----:B------:R2:W3:Y:S01]  /*c3d0*/  MUFU.EX2 R179, R0 ;  /* 0x0000000000b37308 */ /* 0x0004e20000000800 */
[----:B------:R-:W-:Y:S01]  /*c3e0*/  FFMA.FTZ R2, R173, UR4, -R5 ;  /* 0x00000004ad027c23 */ /* 0x000fe20008010805 */
[----:B------:R-:W-:Y:S01]  /*c3f0*/  @!P3 PRMT R178, R208, 0x5410, RZ ;  /* 0x00005410d0b2b816 */ /* 0x000fe200000000ff */
[----:B------:R-:W-:Y:S01]  /*c400*/  FADD.FTZ R7, R132, -R11 ;  /* 0x8000000b84077221 */ /* 0x000fe20000010000 */
[----:B------:R-:W-:-:S04]  /*c410*/  FFMA.FTZ R11, R192, UR4, -R4 ;  /* 0x00000004c00b7c23 */ /* 0x000fc80008010804 */
[----:B------:R4:W1:Y:S01]  /*c420*/  MUFU.EX2 R200, R2 ;  /* 0x0000000200c87308 */ /* 0x0008620000000800 */
[----:B--2---:R-:W-:-:S04]  /*c430*/  LOP3.LUT R0, R23, 0xffff, RZ, 0xc0, !PT ;  /* 0x0000ffff17007812 */ /* 0x004fc800078ec0ff */
[----:B------:R-:W-:-:S04]  /*c440*/  SHF.R.U32.HI R0, RZ, 0x8, R0 ;  /* 0x00000008ff007819 */ /* 0x000fc80000011600 */
[----:B------:R-:W-:Y:S02]  /*c450*/  LOP3.LUT R0, R0, 0xffff, RZ, 0xc0, !PT ;  /* 0x0000ffff00007812 */ /* 0x000fe400078ec0ff */
[----:B----4-:R-:W-:Y:S02]  /*c460*/  PRMT R2, R6, 0x7771, RZ ;  /* 0x0000777106027816 */ /* 0x010fe400000000ff */
[----:B------:R-:W-:Y:S02]  /*c470*/  ISETP.LE.U32.AND P3, PT, R0, UR10, PT ;  /* 0x0000000a00007c0c */ /* 0x000fe4000bf63070 */
[----:B---3--:R-:W-:-:S04]  /*c480*/  F2FP.BF16.F32.PACK_AB R0, R179, R202 ;  /* 0x000000cab300723e */ /* 0x008fc800000010ff */
[C---:B------:R-:W-:Y:S02]  /*c490*/  PRMT R182, R0.reuse, 0x7632, R182 ;  /* 0x0000763200b67816 */ /* 0x040fe400000000b6 */
[----:B------:R-:W-:Y:S01]  /*c4a0*/  PRMT R195, R0, 0x7610, R195 ;  /* 0x0000761000c37816 */ /* 0x000fe200000000c3 */
[----:B------:R-:W-:Y:S02]  /*c4b0*/  IMAD.MOV.U32 R0, RZ, RZ, R34 ;  /* 0x000000ffff007224 */ /* 0x000fe400078e0022 */
[----:B------:R-:W-:Y:S01]  /*c4c0*/  @!P4 HFMA2.BF16_V2 R210, -RZ.H0_H0, RZ.H0_H0, -R182.H0_H0 ;  /* 0x200000ffffd2c231 */ /* 0x000fe200003409b6 */
[----:B------:R-:W-:Y:S01]  /*c4d0*/  PRMT R10, R195, 0x5410, R182 ;  /* 0x00005410c30a7816 */ /* 0x000fe200000000b6 */
[----:B------:R-:W-:Y:S01]  /*c4e0*/  @!P2 HFMA2.BF16_V2 R213, -RZ.H0_H0, RZ.H0_H0, -R195.H0_H0 ;  /* 0x200000ffffd5a231 */ /* 0x000fe200003409c3 */
[----:B------:R-:W-:Y:S02]  /*c4f0*/  LOP3.LUT R0, R0, 0xff, RZ, 0xc0, !PT ;  /* 0x000000ff00007812 */ /* 0x000fe400078ec0ff */
[----:B------:R-:W-:Y:S01]  /*c500*/  @!P4 PRMT R182, R210, 0x5410, RZ ;  /* 0x00005410d2b6c816 */ /* 0x000fe200000000ff */
[----:B------:R2:W-:Y:S01]  /*c510*/  STL [R1+0xb8], R10 ;  /* 0x0000b80a01007387 */ /* 0x0005e20000100800 */
[----:B------:R-:W-:-:S02]  /*c520*/  ISETP.LE.U32.AND P4, PT, R0, UR10, PT ;  /* 0x0000000a00007c0c */ /* 0x000fc4000bf83070 */
[----:B-1----:R-:W-:Y:S01]  /*c530*/  F2FP.BF16.F32.PACK_AB R0, R200, R12 ;  /* 0x0000000cc800723e */ /* 0x002fe200000010ff */
[----:B------:R-:W-:Y:S01]  /*c540*/  FFMA.FTZ R12, R189, UR4, -R5 ;  /* 0x00000004bd0c7c23 */ /* 0x000fe20008010805 */
[----:B------:R-:W-:Y:S02]  /*c550*/  @!P2 PRMT R195, R213, 0x5410, RZ ;  /* 0x00005410d5c3a816 */ /* 0x000fe400000000ff */
[C---:B------:R-:W-:Y:S02]  /*c560*/  PRMT R202, R0.reuse, 0x7610, R202 ;  /* 0x0000761000ca7816 */ /* 0x040fe400000000ca */
[----:B------:R-:W-:Y:S01]  /*c570*/  PRMT R252, R0, 0x7632, R252 ;  /* 0x0000763200fc7816 */ /* 0x000fe200000000fc */
[--C-:B------:R-:W-:Y:S01]  /*c580*/  FFMA.FTZ R0, R187, UR4, -R4.reuse ;  /* 0x00000004bb007c23 */ /* 0x100fe20008010804 */
[----:B------:R-:W-:Y:S01]  /*c590*/  ISETP.GT.U32.AND P2, PT, R2, UR10, PT ;  /* 0x0000000a02007c0c */ /* 0x000fe2000bf44070 */
[----:B------:R-:W-:Y:S01]  /*c5a0*/  FFMA.FTZ R2, R185, UR4, -R4 ;  /* 0x00000004b9027c23 */ /* 0x000fe20008010804 */
[----:B------:R-:W-:Y:S01]  /*c5b0*/  @!P5 HFMA2.BF16_V2 R217, -RZ.H0_H0, RZ.H0_H0, -R202.H0_H0 ;  /* 0x200000ffffd9d231 */ /* 0x000fe200003409ca */
[----:B------:R1:W-:Y:S01]  /*c5c0*/  MUFU.EX2 R174, R0 ;  /* 0x0000000000ae7308 */ /* 0x0003e20000000800 */
[----:B------:R-:W-:-:S03]  /*c5d0*/  PRMT R209, R202, 0x5410, R252 ;  /* 0x00005410cad17816 */ /* 0x000fc600000000fc */
[----:B------:R-:W-:Y:S02]  /*c5e0*/  @!P5 PRMT R202, R217, 0x5410, RZ ;  /* 0x00005410d9cad816 */ /* 0x000fe400000000ff */
[----:B------:R-:W-:Y:S02]  /*c5f0*/  STL [R1+0x128], R209 ;  /* 0x000128d101007387 */ /* 0x000fe40000100800 */
[----:B------:R-:W3:Y:S02]  /*c600*/  MUFU.EX2 R186, R2 ;  /* 0x0000000200ba7308 */ /* 0x000ee40000000800 */
[----:B------:R-:W-:Y:S01]  /*c610*/  @P2 HFMA2.BF16_V2 R214, -RZ.H0_H0, RZ.H0_H0, -R252.H0_H0 ;  /* 0x200000ffffd62231 */ /* 0x000fe200003409fc */
[----:B--2---:R-:W-:Y:S01]  /*c620*/  FSEL R10, R203, RZ, P6 ;  /* 0x000000ffcb0a7208 */ /* 0x004fe20003000000 */
[----:B------:R-:W-:Y:S03]  /*c630*/  STL [R1+0x130], R202 ;  /* 0x000130ca01007387 */ /* 0x000fe60000100800 */
[----:B------:R-:W-:Y:S01]  /*c640*/  @P2 PRMT R252, R214, 0x5410, RZ ;  /* 0x00005410d6fc2816 */ /* 0x000fe200000000ff */
[----:B------:R-:W-:Y:S01]  /*c650*/  FADD.FTZ R3, R3, -R10 ;  /* 0x8000000a03037221 */ /* 0x000fe20000010000 */
[----:B-1----:R-:W-:Y:S01]  /*c660*/  PRMT R0, R33, 0x7632, R0 ;  /* 0x0000763221007816 */ /* 0x002fe20000000000 */
[----:B------:R-:W-:-:S02]  /*c670*/  FFMA.FTZ R10, R191, UR4, -R5 ;  /* 0x00000004bf0a7c23 */ /* 0x000fc40008010805 */
[----:B------:R-:W-:Y:S01]  /*c680*/  STL [R1+0x134], R252 ;  /* 0x000134fc01007387 */ /* 0x000fe20000100800 */
[----:B------:R-:W-:Y:S01]  /*c690*/  LOP3.LUT R0, R0, 0xff, RZ, 0xc0, !PT ;  /* 0x000000ff00007812 */ /* 0x000fe200078ec0ff */
[----:B------:R1:W-:Y:S02]  /*c6a0*/  MUFU.EX2 R215, R10 ;  /* 0x0000000a00d77308 */ /* 0x0003e40000000800 */
[----:B------:R2:W-:Y:S01]  /*c6b0*/  STL [R1+0x138], R203 ;  /* 0x000138cb01007387 */ /* 0x0005e20000100800 */
[----:B------:R-:W-:Y:S02]  /*c6c0*/  ISETP.LE.U32.AND P5, PT, R0, UR10, PT ;  /* 0x0000000a00007c0c */ /* 0x000fe4000bfa3070 */
[----:B------:R-:W-:Y:S02]  /*c6d0*/  PRMT R0, R6, 0x7772, RZ ;  /* 0x0000777206007816 */ /* 0x000fe400000000ff */
[----:B---3--:R-:W-:Y:S02]  /*c6e0*/  F2FP.BF16.F32.PACK_AB R2, R186, R174 ;  /* 0x000000aeba02723e */ /* 0x008fe400000010ff */
[----:B------:R-:W-:-:S02]  /*c6f0*/  ISETP.GT.U32.AND P6, PT, R0, UR10, PT ;  /* 0x0000000a00007c0c */ /* 0x000fc4000bfc4070 */
[----:B------:R-:W-:Y:S02]  /*c700*/  PRMT R0, R6, 0x7773, RZ ;  /* 0x0000777306007816 */ /* 0x000fe400000000ff */
[----:B------:R-:W-:Y:S02]  /*c710*/  PRMT R243, R2, 0x7610, R243 ;  /* 0x0000761002f37816 */ /* 0x000fe400000000f3 */
[----:B------:R-:W-:Y:S02]  /*c720*/  ISETP.GT.U32.AND P2, PT, R0, UR10, PT ;  /* 0x0000000a00007c0c */ /* 0x000fe4000bf44070 */
[----:B------:R-:W-:Y:S02]  /*c730*/  LOP3.LUT R0, R33, 0xffff, RZ, 0xc0, !PT ;  /* 0x0000ffff21007812 */ /* 0x000fe400078ec0ff */
[----:B------:R-:W-:Y:S01]  /*c740*/  PRMT R242, R2, 0x7632, R242 ;  /* 0x0000763202f27816 */ /* 0x000fe200000000f2 */
[----:B------:R-:W-:Y:S01]  /*c750*/  FMUL.FTZ R2, R7, UR4 ;  /* 0x0000000407027c20 */ /* 0x000fe20008410000 */
[----:B------:R-:W-:Y:S01]  /*c760*/  SHF.R.U32.HI R0, RZ, 0x8, R0 ;  /* 0x00000008ff007819 */ /* 0x000fe20000011600 */
[----:B------:R-:W-:Y:S01]  /*c770*/  @P6 HFMA2.BF16_V2 R132, -RZ.H0_H0, RZ.H0_H0, -R243.H0_H0 ;  /* 0x200000ffff846231 */ /* 0x000fe200003409f3 */
[----:B------:R-:W-:Y:S01]  /*c780*/  PRMT R204, R243, 0x5410, R242 ;  /* 0x00005410f3cc7816 */ /* 0x000fe200000000f2 */
[--C-:B------:R-:W-:Y:S01]  /*c790*/  FFMA.FTZ R7, R190, UR4, -R5.reuse ;  /* 0x00000004be077c23 */ /* 0x100fe20008010805 */
[----:B------:R-:W-:Y:S01]  /*c7a0*/  LOP3.LUT R0, R0, 0xffff, RZ, 0xc0, !PT ;  /* 0x0000ffff00007812 */ /* 0x000fe200078ec0ff */
[----:B------:R-:W3:Y:S01]  /*c7b0*/  MUFU.EX2 R2, R2 ;  /* 0x0000000200027308 */ /* 0x000ee20000000800 */
[----:B------:R-:W-:Y:S01]  /*c7c0*/  @P6 PRMT R243, R132, 0x5410, RZ ;  /* 0x0000541084f36816 */ /* 0x000fe200000000ff */
[----:B------:R-:W-:Y:S01]  /*c7d0*/  STL [R1+0x13c], R204 ;  /* 0x00013ccc01007387 */ /* 0x000fe20000100800 */
[----:B------:R-:W-:Y:S01]  /*c7e0*/  ISETP.LE.U32.AND P6, PT, R0, UR10, PT ;  /* 0x0000000a00007c0c */ /* 0x000fe2000bfc3070 */
[----:B------:R-:W-:Y:S01]  /*c7f0*/  FMUL.FTZ R0, R3, UR4 ;  /* 0x0000000403007c20 */ /* 0x000fe20008410000 */
[----:B------:R-:W-:Y:S01]  /*c800*/  FFMA.FTZ R3, R31, UR4, -R5 ;  /* 0x000000041f037c23 */ /* 0x000fe20008010805 */
[--C-:B------:R-:W-:Y:S01]  /*c810*/  FFMA.FTZ R5, R193, UR4, -R4.reuse ;  /* 0x00000004c1057c23 */ /* 0x100fe20008010804 */
[--C-:B--2---:R-:W-:Y:S01]  /*c820*/  FFMA.FTZ R203, R170, UR4, -R4.reuse ;  /* 0x00000004aacb7c23 */ /* 0x104fe20008010804 */
[----:B------:R-:W-:Y:S01]  /*c830*/  FFMA.FTZ R252, R169, UR4, -R4 ;  /* 0x00000004a9fc7c23 */ /* 0x000fe20008010804 */
[----:B------:R-:W-:Y:S01]  /*c840*/  STL [R1+0x140], R243 ;  /* 0x000140f301007387 */ /* 0x000fe20000100800 */
[----:B------:R-:W2:Y:S01]  /*c850*/  MUFU.EX2 R0, R0 ;  /* 0x0000000000007308 */ /* 0x000ea20000000800 */
[----:B------:R-:W-:Y:S01]  /*c860*/  @P2 HFMA2.BF16_V2 R218, -RZ.H0_H0, RZ.H0_H0, -R242.H0_H0 ;  /* 0x200000ffffda2231 */ /* 0x000fe200003409f2 */
[----:B-1----:R-:W-:Y:S01]  /*c870*/  MOV R10, R195 ;  /* 0x000000c3000a7202 */ /* 0x002fe20000000f00 */
[----:B------:R1:W-:Y:S01]  /*c880*/  STL [R1+0xd4], R3 ;  /* 0x0000d40301007387 */ /* 0x0003e20000100800 */
[----:B------:R-:W-:-:S02]  /*c890*/  IMAD.MOV.U32 R31, RZ, RZ, R182 ;  /* 0x000000ffff1f7224 */ /* 0x000fc400078e00b6 */
[----:B------:R-:W-:Y:S01]  /*c8a0*/  @P2 PRMT R242, R218, 0x5410, RZ ;  /* 0x00005410daf22816 */ /* 0x000fe200000000ff */
[-C--:B---3--:R-:W-:Y:S01]  /*c8b0*/  FMUL.FTZ R224, R84, R2.reuse ;  /* 0x0000000254e07220 */ /* 0x088fe20000410000 */
[----:B------:R-:W3:Y:S01]  /*c8c0*/  MUFU.EX2 R201, R7 ;  /* 0x0000000700c97308 */ /* 0x000ee20000000800 */
[-C--:B------:R-:W-:Y:S01]  /*c8d0*/  FMUL.FTZ R228, R88, R2.reuse ;  /* 0x0000000258e47220 */ /* 0x080fe20000410000 */
[-C--:B------:R-:W-:Y:S01]  /*c8e0*/  FMUL.FTZ R196, R76, R2.reuse ;  /* 0x000000024cc47220 */ /* 0x080fe20000410000 */
[-C--:B------:R-:W-:Y:S01]  /*c8f0*/  FMUL.FTZ R197, R77, R2.reuse ;  /* 0x000000024dc57220 */ /* 0x080fe20000410000 */
[----:B------:R-:W-:Y:S02]  /*c900*/  IMAD.MOV.U32 R84, RZ, RZ, R225 ;  /* 0x000000ffff547224 */ /* 0x000fe400078e00e1 */
[-C--:B------:R-:W-:Y:S01]  /*c910*/  FMUL.FTZ R164, R164, R2.reuse ;  /* 0x00000002a4a47220 */ /* 0x080fe20000410000 */
[----:B------:R-:W-:Y:S02]  /*c920*/  IMAD.MOV.U32 R88, RZ, RZ, R229 ;  /* 0x000000ffff587224 */ /* 0x000fe400078e00e5 */
[-C--:B------:R-:W-:Y:S01]  /*c930*/  FMUL.FTZ R165, R165, R2.reuse ;  /* 0x00000002a5a57220 */ /* 0x080fe20000410000 */
[----:B------:R-:W-:Y:S01]  /*c940*/  FMUL.FTZ R160, R160, R2 ;  /* 0x00000002a0a07220 */ /* 0x000fe20000410000 */
[----:B--2---:R-:W-:Y:S01]  /*c950*/  FFMA.FTZ R4, R236, R0, R9 ;  /* 0x00000000ec047223 */ /* 0x004fe20000010009 */
[-C--:B------:R-:W-:Y:S01]  /*c960*/  FMUL.FTZ R236, R96, R2.reuse ;  /* 0x0000000260ec7220 */ /* 0x080fe20000410000 */
[-C--:B------:R-:W-:Y:S01]  /*c970*/  FMUL.FTZ R161, R161, R2.reuse ;  /* 0x00000002a1a17220 */ /* 0x080fe20000410000 */
[----:B------:R-:W2:Y:S01]  /*c980*/  LDL.LU R96, [R1+0xc4] ;  /* 0x0000c40001607983 */ /* 0x000ea20000300800 */
[-C--:B------:R-:W-:Y:S01]  /*c990*/  FMUL.FTZ R156, R156, R2.reuse ;  /* 0x000000029c9c7220 */ /* 0x080fe20000410000 */
[-C--:B------:R-:W-:Y:S01]  /*c9a0*/  FMUL.FTZ R157, R157, R2.reuse ;  /* 0x000000029d9d7220 */ /* 0x080fe20000410000 */
[-C--:B------:R-:W-:Y:S01]  /*c9b0*/  FMUL.FTZ R152, R152, R2.reuse ;  /* 0x0000000298987220 */ /* 0x080fe20000410000 */
[-C--:B------:R-:W-:Y:S01]  /*c9c0*/  FMUL.FTZ R153, R153, R2.reuse ;  /* 0x0000000299997220 */ /* 0x080fe20000410000 */
[-C--:B------:R-:W-:Y:S01]  /*c9d0*/  FMUL.FTZ R148, R148, R2.reuse ;  /* 0x0000000294947220 */ /* 0x080fe20000410000 */
[-C--:B------:R-:W-:Y:S01]  /*c9e0*/  FMUL.FTZ R149, R149, R2.reuse ;  /* 0x0000000295957220 */ /* 0x080fe20000410000 */
[-C--:B------:R-:W-:Y:S01]  /*c9f0*/  FMUL.FTZ R144, R144, R2.reuse ;  /* 0x0000000290907220 */ /* 0x080fe20000410000 */
[-C--:B-1----:R-:W-:Y:S01]  /*ca00*/  FFMA.FTZ R3, R235, R2.reuse, R18 ;  /* 0x00000002eb037223 */ /* 0x082fe20000010012 */
        /* <DEDUP_REMOVED lines=48> */
[----:B------:R-:W-:Y:S01]  /*cd10*/  LOP3.LUT R2, R23, 0xff, RZ, 0xc0, !PT ;  /* 0x000000ff17027812 */ /* 0x000fe200078ec0ff */
[----:B------:R-:W-:Y:S01]  /*cd20*/  MUFU.EX2 R204, R5 ;  /* 0x0000000500cc7308 */ /* 0x000fe20000000800 */
[----:B------:R-:W-:Y:S01]  /*cd30*/  MOV R85, R186 ;  /* 0x000000ba00557202 */ /* 0x000fe20000000f00 */
[----:B------:R-:W-:Y:S01]  /*cd40*/  IMAD.MOV.U32 R89, RZ, RZ, R231 ;  /* 0x000000ffff597224 */ /* 0x000fe200078e00e7 */
[----:B------:R-:W-:Y:S01]  /*cd50*/  ISETP.LE.U32.AND P2, PT, R2, UR10, PT ;  /* 0x0000000a02007c0c */ /* 0x000fe2000bf43070 */
[----:B------:R-:W-:Y:S01]  /*cd60*/  IMAD.MOV.U32 R65, RZ, RZ, R230 ;  /* 0x000000ffff417224 */ /* 0x000fe200078e00e6 */
[----:B------:R-:W-:Y:S01]  /*cd70*/  MOV R64, R227 ;  /* 0x000000e300407202 */ /* 0x000fe20000000f00 */
[----:B------:R-:W-:Y:S01]  /*cd80*/  IMAD.MOV.U32 R52, RZ, RZ, R174 ;  /* 0x000000ffff347224 */ /* 0x000fe200078e00ae */
[----:B------:R-:W-:Y:S01]  /*cd90*/  MOV R92, R223 ;  /* 0x000000df005c7202 */ /* 0x000fe20000000f00 */
[----:B------:R-:W1:Y:S01]  /*cda0*/  MUFU.EX2 R209, R11 ;  /* 0x0000000b00d17308 */ /* 0x000e620000000800 */
[----:B------:R-:W-:Y:S01]  /*cdb0*/  IMAD.MOV.U32 R53, RZ, RZ, R226 ;  /* 0x000000ffff357224 */ /* 0x000fe200078e00e2 */
[----:B------:R-:W-:Y:S01]  /*cdc0*/  MOV R73, R178 ;  /* 0x000000b200497202 */ /* 0x000fe20000000f00 */
[----:B------:R-:W-:-:S02]  /*cdd0*/  IMAD.MOV.U32 R40, RZ, RZ, R134 ;  /* 0x000000ffff287224 */ /* 0x000fc400078e0086 */
[-C--:B------:R-:W-:Y:S01]  /*cde0*/  FMUL.FTZ R166, R166, R0.reuse ;  /* 0x00000000a6a67220 */ /* 0x080fe20000410000 */
[----:B------:R-:W-:Y:S02]  /*cdf0*/  IMAD.MOV.U32 R61, RZ, RZ, R198 ;  /* 0x000000ffff3d7224 */ /* 0x000fe400078e00c6 */
[-C--:B------:R-:W-:Y:S01]  /*ce00*/  FMUL.FTZ R167, R167, R0.reuse ;  /* 0x00000000a7a77220 */ /* 0x080fe20000410000 */
[----:B------:R-:W-:Y:S02]  /*ce10*/  IMAD.MOV.U32 R93, RZ, RZ, R222 ;  /* 0x000000ffff5d7224 */ /* 0x000fe400078e00de */
[-C--:B------:R-:W-:Y:S01]  /*ce20*/  FMUL.FTZ R162, R162, R0.reuse ;  /* 0x00000000a2a27220 */ /* 0x080fe20000410000 */
[----:B------:R-:W-:Y:S02]  /*ce30*/  IMAD.MOV.U32 R9, RZ, RZ, R183 ;  /* 0x000000ffff097224 */ /* 0x000fe400078e00b7 */
[----:B------:R-:W-:Y:S01]  /*ce40*/  FMUL.FTZ R163, R163, R0 ;  /* 0x00000000a3a37220 */ /* 0x000fe20000410000 */
[----:B------:R-:W-:-:S02]  /*ce50*/  IMAD.MOV.U32 R18, RZ, RZ, R194 ;  /* 0x000000ffff127224 */ /* 0x000fc400078e00c2 */
[-C--:B------:R-:W-:Y:S01]  /*ce60*/  FMUL.FTZ R158, R158, R0.reuse ;  /* 0x000000009e9e7220 */ /* 0x080fe20000410000 */
[----:B------:R-:W-:Y:S02]  /*ce70*/  IMAD.MOV.U32 R81, RZ, RZ, R179 ;  /* 0x000000ffff517224 */ /* 0x000fe400078e00b3 */
        /* <DEDUP_REMOVED lines=59> */
[----:B---3--:R-:W-:Y:S01]  /*d230*/  F2FP.BF16.F32.PACK_AB R0, R201, R215 ;  /* 0x000000d7c900723e */ /* 0x008fe200000010ff */
[----:B------:R-:W-:Y:S01]  /*d240*/  MUFU.EX2 R60, R12 ;  /* 0x0000000c003c7308 */ /* 0x000fe20000000800 */
[----:B------:R-:W-:Y:S01]  /*d250*/  MOV R45, R212 ;  /* 0x000000d4002d7202 */ /* 0x000fe20000000f00 */
[----:B------:R-:W-:Y:S01]  /*d260*/  IMAD.MOV.U32 R41, RZ, RZ, R200 ;  /* 0x000000ffff297224 */ /* 0x000fe200078e00c8 */
[C---:B------:R-:W-:Y:S01]  /*d270*/  PRMT R241, R0.reuse, 0x7610, R241 ;  /* 0x0000761000f17816 */ /* 0x040fe200000000f1 */
[----:B------:R-:W-:Y:S01]  /*d280*/  IMAD.MOV.U32 R44, RZ, RZ, R205 ;  /* 0x000000ffff2c7224 */ /* 0x000fe200078e00cd */
[----:B------:R-:W-:Y:S01]  /*d290*/  PRMT R240, R0, 0x7632, R240 ;  /* 0x0000763200f07816 */ /* 0x000fe200000000f0 */
[----:B------:R-:W-:-:S02]  /*d2a0*/  IMAD.MOV.U32 R72, RZ, RZ, R216 ;  /* 0x000000ffff487224 */ /* 0x000fc400078e00d8 */
[----:B------:R-:W3:Y:S01]  /*d2b0*/  MUFU.EX2 R80, R14 ;  /* 0x0000000e00507308 */ /* 0x000ee20000000800 */
[----:B------:R-:W-:Y:S01]  /*d2c0*/  @!P2 HFMA2.BF16_V2 R30, -RZ.H0_H0, RZ.H0_H0, -R241.H0_H0 ;  /* 0x200000ffff1ea231 */ /* 0x000fe200003409f1 */
[----:B------:R-:W-:Y:S02]  /*d2d0*/  SHF.R.U32.HI R2, RZ, 0x18, R23 ;  /* 0x00000018ff027819 */ /* 0x000fe40000011617 */
[----:B------:R-:W-:Y:S02]  /*d2e0*/  PRMT R114, R241, 0x5410, R240 ;  /* 0x00005410f1727816 */ /* 0x000fe400000000f0 */
[----:B-1----:R-:W-:Y:S02]  /*d2f0*/  F2FP.BF16.F32.PACK_AB R0, R209, R204 ;  /* 0x000000ccd100723e */ /* 0x002fe400000010ff */
[----:B------:R-:W-:Y:S02]  /*d300*/  @!P2 PRMT R241, R30, 0x5410, RZ ;  /* 0x000054101ef1a816 */ /* 0x000fe400000000ff */
[----:B------:R-:W-:-:S02]  /*d310*/  ISETP.LE.U32.AND P2, PT, R2, UR10, PT ;  /* 0x0000000a02007c0c */ /* 0x000fc4000bf43070 */
[C---:B------:R-:W-:Y:S02]  /*d320*/  PRMT R219, R0.reuse, 0x7610, R219 ;  /* 0x0000761000db7816 */ /* 0x040fe400000000db */
[----:B------:R-:W-:-:S03]  /*d330*/  PRMT R218, R0, 0x7632, R218 ;  /* 0x0000763200da7816 */ /* 0x000fc600000000da */
[----:B------:R-:W-:Y:S01]  /*d340*/  @!P0 HFMA2.BF16_V2 R25, -RZ.H0_H0, RZ.H0_H0, -R219.H0_H0 ;  /* 0x200000ffff198231 */ /* 0x000fe200003409db */
[----:B---3--:R-:W-:Y:S02]  /*d350*/  F2FP.BF16.F32.PACK_AB R2, R80, R60 ;  /* 0x0000003c5002723e */ /* 0x008fe400000010ff */
[----:B------:R-:W-:Y:S01]  /*d360*/  PRMT R0, R22, 0x7771, RZ ;  /* 0x0000777116007816 */ /* 0x000fe200000000ff */
[----:B------:R-:W-:Y:S01]  /*d370*/  MUFU.EX2 R212, R17 ;  /* 0x0000001100d47308 */ /* 0x000fe20000000800 */
[----:B------:R-:W-:Y:S01]  /*d380*/  PRMT R97, R219, 0x5410, R218 ;  /* 0x00005410db617816 */ /* 0x000fe200000000da */
[----:B------:R-:W-:Y:S01]  /*d390*/  @!P2 HFMA2.BF16_V2 R27, -RZ.H0_H0, RZ.H0_H0, -R218.H0_H0 ;  /* 0x200000ffff1ba231 */ /* 0x000fe200003409da */
[----:B------:R-:W-:Y:S02]  /*d3a0*/  @!P0 PRMT R219, R25, 0x5410, RZ ;  /* 0x0000541019db8816 */ /* 0x000fe400000000ff */
[----:B------:R-:W-:-:S03]  /*d3b0*/  PRMT R217, R2, 0x7610, R217 ;  /* 0x0000761002d97816 */ /* 0x000fc600000000d9 */
[----:B------:R-:W1:Y:S01]  /*d3c0*/  MUFU.EX2 R202, R20 ;  /* 0x0000001400ca7308 */ /* 0x000e620000000800 */
[----:B------:R-:W-:Y:S02]  /*d3d0*/  ISETP.GT.U32.AND P0, PT, R0, UR10, PT ;  /* 0x0000000a00007c0c */ /* 0x000fe4000bf04070 */
[----:B------:R-:W-:Y:S01]  /*d3e0*/  PRMT R0, R22, 0x7772, RZ ;  /* 0x0000777216007816 */ /* 0x000fe200000000ff */
[----:B------:R-:W-:Y:S01]  /*d3f0*/  @!P1 HFMA2.BF16_V2 R26, -RZ.H0_H0, RZ.H0_H0, -R217.H0_H0 ;  /* 0x200000ffff1a9231 */ /* 0x000fe200003409d9 */
[----:B------:R-:W-:Y:S02]  /*d400*/  @!P2 PRMT R218, R27, 0x5410, RZ ;  /* 0x000054101bdaa816 */ /* 0x000fe400000000ff */
[----:B------:R-:W-:Y:S01]  /*d410*/  PRMT R214, R2, 0x7632, R214 ;  /* 0x0000763202d67816 */ /* 0x000fe200000000d6 */
[----:B------:R-:W-:Y:S01]  /*d420*/  MUFU.EX2 R200, R21 ;  /* 0x0000001500c87308 */ /* 0x000fe20000000800 */
[----:B------:R-:W-:Y:S02]  /*d430*/  ISETP.GT.U32.AND P2, PT, R0, UR10, PT ;  /* 0x0000000a00007c0c */ /* 0x000fe4000bf44070 */
[----:B------:R-:W-:-:S02]  /*d440*/  PRMT R0, R22, 0x7773, RZ ;  /* 0x0000777316007816 */ /* 0x000fc400000000ff */
[----:B------:R-:W-:-:S03]  /*d450*/  PRMT R115, R217, 0x5410, R214 ;  /* 0x00005410d9737816 */ /* 0x000fc600000000d6 */
[----:B------:R-:W3:Y:S01]  /*d460*/  MUFU.EX2 R205, R24 ;  /* 0x0000001800cd7308 */ /* 0x000ee20000000800 */
[----:B------:R-:W-:Y:S01]  /*d470*/  @!P1 PRMT R217, R26, 0x5410, RZ ;  /* 0x000054101ad99816 */ /* 0x000fe200000000ff */
[----:B------:R-:W-:Y:S01]  /*d480*/  @!P3 HFMA2.BF16_V2 R28, -RZ.H0_H0, RZ.H0_H0, -R240.H0_H0 ;  /* 0x200000ffff1cb231 */ /* 0x000fe200003409f0 */
[----:B------:R-:W-:Y:S01]  /*d490*/  ISETP.GT.U32.AND P1, PT, R0, UR10, PT ;  /* 0x0000000a00007c0c */ /* 0x000fe2000bf24070 */
[----:B------:R-:W-:Y:S01]  /*d4a0*/  @P0 HFMA2.BF16_V2 R32, -RZ.H0_H0, RZ.H0_H0, -R214.H0_H0 ;  /* 0x200000ffff200231 */ /* 0x000fe200003409d6 */
[----:B-1----:R-:W-:Y:S01]  /*d4b0*/  F2FP.BF16.F32.PACK_AB R2, R202, R212 ;  /* 0x000000d4ca02723e */ /* 0x002fe200000010ff */
[----:B------:R-:W1:Y:S01]  /*d4c0*/  LDC R20, c[0x0][0x4f8] ;  /* 0x00013e00ff147b82 */ /* 0x000e620000000800 */
[----:B------:R-:W-:Y:S02]  /*d4d0*/  LOP3.LUT R0, R33, 0xff, RZ, 0xc0, !PT ;  /* 0x000000ff21007812 */ /* 0x000fe400078ec0ff */
[----:B------:R-:W-:Y:S02]  /*d4e0*/  @P0 PRMT R214, R32, 0x5410, RZ ;  /* 0x0000541020d60816 */ /* 0x000fe400000000ff */
[----:B------:R-:W-:-:S02]  /*d4f0*/  PRMT R213, R2, 0x7610, R213 ;  /* 0x0000761002d57816 */ /* 0x000fc400000000d5 */
[----:B------:R-:W-:Y:S02]  /*d500*/  PRMT R210, R2, 0x7632, R210 ;  /* 0x0000763202d27816 */ /* 0x000fe400000000d2 */
[----:B------:R-:W-:Y:S02]  /*d510*/  ISETP.LE.U32.AND P0, PT, R0, UR10, PT ;  /* 0x0000000a00007c0c */ /* 0x000fe4000bf03070 */
[----:B------:R-:W-:Y:S01]  /*d520*/  PRMT R0, R34, 0x7771, RZ ;  /* 0x0000777122007816 */ /* 0x000fe200000000ff */
[----:B------:R-:W-:Y:S01]  /*d530*/  @P2 HFMA2.BF16_V2 R29, -RZ.H0_H0, RZ.H0_H0, -R213.H0_H0 ;  /* 0x200000ffff1d2231 */ /* 0x000fe200003409d5 */
[----:B---3--:R-:W-:Y:S01]  /*d540*/  F2FP.BF16.F32.PACK_AB R2, R205, R200 ;  /* 0x000000c8cd02723e */ /* 0x008fe200000010ff */
[----:B------:R-:W-:Y:S01]  /*d550*/  @P1 HFMA2.BF16_V2 R36, -RZ.H0_H0, RZ.H0_H0, -R210.H0_H0 ;  /* 0x200000ffff241231 */ /* 0x000fe200003409d2 */
[----:B------:R-:W-:Y:S02]  /*d560*/  @!P3 PRMT R240, R28, 0x5410, RZ ;  /* 0x000054101cf0b816 */ /* 0x000fe400000000ff */
[----:B------:R-:W-:-:S02]  /*d570*/  ISETP.GT.U32.AND P3, PT, R0, UR10, PT ;  /* 0x0000000a00007c0c */ /* 0x000fc4000bf64070 */
[----:B------:R-:W-:Y:S02]  /*d580*/  PRMT R208, R2, 0x7610, R208 ;  /* 0x0000761002d07816 */ /* 0x000fe400000000d0 */
[----:B------:R-:W-:Y:S02]  /*d590*/  PRMT R113, R213, 0x5410, R210 ;  /* 0x00005410d5717816 */ /* 0x000fe400000000d2 */
[----:B------:R-:W-:Y:S02]  /*d5a0*/  @P2 PRMT R213, R29, 0x5410, RZ ;  /* 0x000054101dd52816 */ /* 0x000fe400000000ff */
[----:B------:R-:W-:Y:S02]  /*d5b0*/  @P1 PRMT R210, R36, 0x5410, RZ ;  /* 0x0000541024d21816 */ /* 0x000fe400000000ff */
[----:B------:R-:W-:Y:S01]  /*d5c0*/  R2P PR, R206, 0x6 ;  /* 0x00000006ce007804 */ /* 0x000fe20000000000 */
[----:B------:R-:W-:Y:S01]  /*d5d0*/  @!P0 HFMA2.BF16_V2 R37, -RZ.H0_H0, RZ.H0_H0, -R208.H0_H0 ;  /* 0x200000ffff258231 */ /* 0x000fe200003409d0 */
[----:B------:R-:W-:-:S02]  /*d5e0*/  PRMT R207, R2, 0x7632, R207 ;  /* 0x0000763202cf7816 */ /* 0x000fc400000000cf */
[----:B------:R-:W-:Y:S02]  /*d5f0*/  PRMT R0, R34, 0x7772, RZ ;  /* 0x0000777222007816 */ /* 0x000fe400000000ff */
[----:B------:R-:W-:Y:S02]  /*d600*/  PRMT R105, R208, 0x5410, R207 ;  /* 0x00005410d0697816 */ /* 0x000fe400000000cf */
[----:B------:R-:W-:Y:S02]  /*d610*/  @!P0 PRMT R208, R37, 0x5410, RZ ;  /* 0x0000541025d08816 */ /* 0x000fe400000000ff */
[----:B------:R-:W-:Y:S02]  /*d620*/  ISETP.GT.U32.AND P0, PT, R0, UR10, PT ;  /* 0x0000000a00007c0c */ /* 0x000fe4000bf04070 */
[----:B------:R-:W-:Y:S01]  /*d630*/  PRMT R2, R6, 0x7773, RZ ;  /* 0x0000777306027816 */ /* 0x000fe200000000ff */
[----:B------:R-:W-:Y:S01]  /*d640*/  FADD.FTZ R216, R15, R4 ;  /* 0x000000040fd87221 */ /* 0x000fe20000010000 */
[----:B------:R-:W-:Y:S01]  /*d650*/  FADD.FTZ R3, R19, R3 ;  /* 0x0000000313037221 */ /* 0x000fe20000010000 */
[----:B-1----:R-:W-:-:S03]  /*d660*/  LOP3.LUT R20, R20, 0xff, RZ, 0xc0, !PT ;  /* 0x000000ff14147812 */ /* 0x002fc600078ec0ff */
[----:B------:R-:W-:Y:S02]  /*d670*/  FADD.FTZ R243, R16, R3 ;  /* 0x0000000310f37221 */ /* 0x000fe40000010000 */
[----:B------:R-:W-:Y:S01]  /*d680*/  IMAD R20, R20, 0x10000, R20 ;  /* 0x0001000014147824 */ /* 0x000fe200078e0214 */
[----:B--2---:R-:W-:-:S05]  /*d690*/  LEA R112, R96, UR5, 0x1 ;  /* 0x0000000560707c11 */ /* 0x004fca000f8e08ff */
[C---:B------:R-:W-:Y:S02]  /*d6a0*/  VIADD R0, R112.reuse, 0x10000 ;  /* 0x0001000070007836 */ /* 0x040fe40000000000 */
[----:B------:R-:W-:Y:S02]  /*d6b0*/  VIADD R21, R112, 0x10040 ;  /* 0x0001004070157836 */ /* 0x000fe40000000000 */
[----:B------:R-:W-:Y:S01]  /*d6c0*/  @P2 VIADD R21, R0, 0xffffffc0 ;  /* 0xffffffc000152836 */ /* 0x000fe20000000000 */
[----:B------:R-:W-:Y:S02]  /*d6d0*/  PRMT R0, R34, 0x7773, RZ ;  /* 0x0000777322007816 */ /* 0x000fe400000000ff */
[----:B------:R-:W-:Y:S02]  /*d6e0*/  MOV R96, 0x20 ;  /* 0x0000002000607802 */ /* 0x000fe40000000f00 */
[----:B------:R-:W-:Y:S02]  /*d6f0*/  ISETP.GT.U32.AND P2, PT, R0, UR10, PT ;  /* 0x0000000a00007c0c */ /* 0x000fe4000bf44070 */
[----:B------:R-:W-:-:S02]  /*d700*/  SHF.R.U32.HI R0, RZ, 0x18, R33 ;  /* 0x00000018ff007819 */ /* 0x000fc40000011621 */
[----:B------:R-:W-:Y:S02]  /*d710*/  SEL R12, R96, 0xffffffe0, !P1 ;  /* 0xffffffe0600c7807 */ /* 0x000fe40004800000 */
[----:B------:R-:W-:Y:S02]  /*d720*/  ISETP.LE.U32.AND P1, PT, R0, UR10, PT ;  /* 0x0000000a00007c0c */ /* 0x000fe4000bf23070 */
[----:B------:R-:W-:-:S04]  /*d730*/  PRMT R0, R6, 0x7772, RZ ;  /* 0x0000777206007816 */ /* 0x000fc800000000ff */
[----:B------:R-:W-:Y:S02]  /*d740*/  PRMT R104, R0, 0x5410, R2 ;  /* 0x0000541000687816 */ /* 0x000fe40000000002 */
[C---:B------:R-:W-:Y:S02]  /*d750*/  LOP3.LUT R0, R8.reuse, 0xffff, RZ, 0xc0, !PT ;  /* 0x0000ffff08007812 */ /* 0x040fe400078ec0ff */
[----:B------:R-:W-:Y:S02]  /*d760*/  LOP3.LUT R2, R8, 0xff, RZ, 0xc0, !PT ;  /* 0x000000ff08027812 */ /* 0x000fe400078ec0ff */
[----:B------:R-:W-:-:S04]  /*d770*/  SHF.R.U32.HI R0, RZ, 0x8, R0 ;  /* 0x00000008ff007819 */ /* 0x000fc80000011600 */
[--C-:B------:R-:W-:Y:S02]  /*d780*/  PRMT R4, R2, 0x5410, R0.reuse ;  /* 0x0000541002047816 */ /* 0x100fe40000000000 */
[----:B------:R-:W-:Y:S02]  /*d790*/  PRMT R0, R8, 0x7632, R0 ;  /* 0x0000763208007816 */ /* 0x000fe40000000000 */
[----:B------:R-:W-:Y:S02]  /*d7a0*/  SHF.R.U32.HI R2, RZ, 0x18, R8 ;  /* 0x00000018ff027819 */ /* 0x000fe40000011608 */
[----:B------:R-:W-:-:S04]  /*d7b0*/  LOP3.LUT R0, R0, 0xff, RZ, 0xc0, !PT ;  /* 0x000000ff00007812 */ /* 0x000fc800078ec0ff */
[----:B------:R-:W-:Y:S02]  /*d7c0*/  PRMT R2, R0, 0x5410, R2 ;  /* 0x0000541000027816 */ /* 0x000fe40000000002 */
[----:B------:R-:W-:-:S04]  /*d7d0*/  LOP3.LUT R0, R93, 0xff, RZ, 0xc0, !PT ;  /* 0x000000ff5d007812 */ /* 0x000fc800078ec0ff */
[----:B------:R-:W-:Y:S01]  /*d7e0*/  PRMT R3, R0, 0x5410, R92 ;  /* 0x0000541000037816 */ /* 0x000fe2000000005c */
[----:B------:R-:W-:-:S04]  /*d7f0*/  IMAD.MOV.U32 R14, RZ, RZ, R6 ;  /* 0x000000ffff0e7224 */ /* 0x000fc800078e0006 */
[----:B------:R-:W-:Y:S01]  /*d800*/  HSET2.LE.AND R3, R3, R20, PT ;  /* 0x0000001403037233 */ /* 0x000fe20003803000 */
[----:B------:R-:W-:Y:S01]  /*d810*/  IMAD.MOV.U32 R100, RZ, RZ, R85 ;  /* 0x000000ffff647224 */ /* 0x000fe200078e0055 */
[----:B------:R-:W-:Y:S01]  /*d820*/  PRMT R15, R6, 0x7771, RZ ;  /* 0x00007771060f7816 */ /* 0x000fe200000000ff */
[----:B------:R-:W-:Y:S02]  /*d830*/  IMAD.MOV.U32 R85, RZ, RZ, R65 ;  /* 0x000000ffff557224 */ /* 0x000fe400078e0041 */
[----:B------:R-:W-:Y:S01]  /*d840*/  LOP3.LUT R6, R84, R3, RZ, 0xc0, !PT ;  /* 0x0000000354067212 */ /* 0x000fe200078ec0ff */
[----:B------:R-:W-:Y:S01]  /*d850*/  IMAD.MOV.U32 R84, RZ, RZ, R64 ;  /* 0x000000ffff547224 */ /* 0x000fe200078e0040 */
[----:B------:R-:W-:Y:S01]  /*d860*/  MOV R65, R41 ;  /* 0x0000002900417202 */ /* 0x000fe20000000f00 */
[----:B------:R-:W-:Y:S02]  /*d870*/  IMAD.MOV.U32 R64, RZ, RZ, R40 ;  /* 0x000000ffff407224 */ /* 0x000fe400078e0028 */
[----:B------:R-:W-:-:S02]  /*d880*/  IMAD.MOV.U32 R41, RZ, RZ, R10 ;  /* 0x000000ffff297224 */ /* 0x000fc400078e000a */
[----:B------:R-:W-:Y:S02]  /*d890*/  IMAD.MOV.U32 R40, RZ, RZ, R9 ;  /* 0x000000ffff287224 */ /* 0x000fe400078e0009 */
[----:B------:R-:W1:Y:S01]  /*d8a0*/  LDSM.16.MT88.4 R8, [R112+0x10000] ;  /* 0x010000007008783b */ /* 0x000e620000004200 */
[----:B------:R-:W-:-:S05]  /*d8b0*/  HSET2.LE.AND R0, R4, R20, PT ;  /* 0x0000001404007233 */ /* 0x000fca0003803000 */
[----:B------:R-:W-:Y:S02]  /*d8c0*/  LOP3.LUT R4, R89, R0, RZ, 0xc0, !PT ;  /* 0x0000000059047212 */ /* 0x000fe400078ec0ff */
[----:B------:R-:W-:Y:S02]  /*d8d0*/  LOP3.LUT R0, R72, 0xff00ff, RZ, 0xc0, !PT ;  /* 0x00ff00ff48007812 */ /* 0x000fe400078ec0ff */
[----:B------:R-:W-:-:S03]  /*d8e0*/  HSET2.LE.AND R2, R2, R20, PT ;  /* 0x0000001402027233 */ /* 0x000fc60003803000 */
[----:B------:R-:W-:Y:S02]  /*d8f0*/  HSET2.LE.AND R0, R0, R20, PT ;  /* 0x0000001400007233 */ /* 0x000fe40003803000 */
[----:B------:R-:W-:-:S03]  /*d900*/  LOP3.LUT R5, R88, R2, RZ, 0xc0, !PT ;  /* 0x0000000258057212 */ /* 0x000fc600078ec0ff */
[----:B------:R-:W-:Y:S01]  /*d910*/  LOP3.LUT R7, R45, R0, RZ, 0xc0, !PT ;  /* 0x000000002d077212 */ /* 0x000fe200078ec0ff */
[----:B------:R-:W-:Y:S01]  /*d920*/  IMAD.IADD R32, R112, 0x1, R12 ;  /* 0x0000000170207824 */ /* 0x000fe200078e020c */
[----:B------:R-:W-:Y:S01]  /*d930*/  MOV R107, R44 ;  /* 0x0000002c006b7202 */ /* 0x000fe20000000f00 */
[----:B------:R-:W-:-:S04]  /*d940*/  IMAD.MOV.U32 R106, RZ, RZ, R18 ;  /* 0x000000ffff6a7224 */ /* 0x000fc800078e0012 */
[C---:B-1----:R-:W-:Y:S08]  /*d950*/  HMMA.16816.F32.BF16 R44, R4.reuse, R8, R164 ;  /* 0x00000008042c723c */ /* 0x042ff000000418a4 */
[----:B------:R-:W-:Y:S01]  /*d960*/  HMMA.16816.F32.BF16 R16, R4, R10, R160 ;  /* 0x0000000a0410723c */ /* 0x000fe200000418a0 */
[----:B------:R-:W1:Y:S01]  /*d970*/  LDSM.16.MT88.4 R8, [R32+0x10000] ;  /* 0x010000002008783b */ /* 0x000e620000004200 */
[----:B------:R-:W-:-:S02]  /*d980*/  IMAD.MOV.U32 R93, RZ, RZ, R73 ;  /* 0x000000ffff5d7224 */ /* 0x000fc400078e0049 */
[----:B------:R-:W-:-:S04]  /*d990*/  IMAD.IADD R35, R12, 0x1, R21 ;  /* 0x000000010c237824 */ /* 0x000fc800078e0215 */
[C---:B-1----:R-:W-:Y:S08]  /*d9a0*/  HMMA.16816.F32.BF16 R88, R4.reuse, R8, R156 ;  /* 0x000000080458723c */ /* 0x042ff0000004189c */
[----:B------:R-:W-:Y:S01]  /*d9b0*/  HMMA.16816.F32.BF16 R72, R4, R10, R152 ;  /* 0x0000000a0448723c */ /* 0x000fe20000041898 */
[----:B------:R-:W1:Y:S01]  /*d9c0*/  LDSM.16.MT88.4 R8, [R21] ;  /* 0x000000001508783b */ /* 0x000e620000004200 */
[----:B------:R-:W-:Y:S01]  /*d9d0*/  MOV R96, R81 ;  /* 0x0000005100607202 */ /* 0x000fe20000000f00 */
[----:B------:R-:W-:Y:S01]  /*d9e0*/  IMAD.MOV.U32 R159, RZ, RZ, R61 ;  /* 0x000000ffff9f7224 */ /* 0x000fe200078e003d */
[----:B------:R-:W-:Y:S01]  /*d9f0*/  MOV R158, R60 ;  /* 0x0000003c009e7202 */ /* 0x000fe20000000f00 */
[----:B------:R-:W-:-:S02]  /*da00*/  IMAD.MOV.U32 R81, RZ, RZ, R53 ;  /* 0x000000ffff517224 */ /* 0x000fc400078e0035 */
[----:B------:R-:W-:Y:S01]  /*da10*/  IMAD.MOV.U32 R92, RZ, RZ, R52 ;  /* 0x000000ffff5c7224 */ /* 0x000fe200078e0034 */
[C---:B-1----:R-:W-:Y:S08]  /*da20*/  HMMA.16816.F32.BF16 R60, R4.reuse, R8, R148 ;  /* 0x00000008043c723c */ /* 0x042ff00000041894 */
[----:B------:R-:W-:Y:S01]  /*da30*/  HMMA.16816.F32.BF16 R52, R4, R10, R144 ;  /* 0x0000000a0434723c */ /* 0x000fe20000041890 */
[----:B------:R-:W1:Y:S01]  /*da40*/  LDSM.16.MT88.4 R8, [R35] ;  /* 0x000000002308783b */ /* 0x000e620000004200 */
[----:B------:R-:W-:Y:S01]  /*da50*/  MOV R155, R41 ;  /* 0x00000029009b7202 */ /* 0x000fe20000000f00 */
[----:B------:R-:W-:-:S02]  /*da60*/  IMAD.MOV.U32 R156, RZ, RZ, R40 ;  /* 0x000000ffff9c7224 */ /* 0x000fc400078e0028 */
[----:B------:R-:W-:-:S03]  /*da70*/  IMAD.MOV.U32 R157, RZ, RZ, R31 ;  /* 0x000000ffff9d7224 */ /* 0x000fc600078e001f */
[C---:B-1----:R-:W-:Y:S08]  /*da80*/  HMMA.16816.F32.BF16 R40, R4.reuse, R8, R140 ;  /* 0x000000080428723c */ /* 0x042ff0000004188c */
[----:B------:R-:W-:Y:S01]  /*da90*/  HMMA.16816.F32.BF16 R28, R4, R10, R136 ;  /* 0x0000000a041c723c */ /* 0x000fe20000041888 */
[----:B------:R-:W1:Y:S01]  /*daa0*/  LDSM.16.MT88.4 R8, [R112+0x12000] ;  /* 0x012000007008783b */ /* 0x000e620000004200 */
[----:B------:R-:W-:Y:S01]  /*dab0*/  MOV R151, R85 ;  /* 0x0000005500977202 */ /* 0x000fe20000000f00 */
[----:B------:R-:W-:-:S02]  /*dac0*/  IMAD.MOV.U32 R152, RZ, RZ, R84 ;  /* 0x000000ffff987224 */ /* 0x000fc400078e0054 */
[----:B------:R-:W-:Y:S02]  /*dad0*/  IMAD.MOV.U32 R153, RZ, RZ, R65 ;  /* 0x000000ffff997224 */ /* 0x000fe400078e0041 */
[----:B------:R-:W-:Y:S01]  /*dae0*/  IMAD.MOV.U32 R154, RZ, RZ, R64 ;  /* 0x000000ffff9a7224 */ /* 0x000fe200078e0040 */
[C---:B-1----:R-:W-:Y:S08]  /*daf0*/  HMMA.16816.F32.BF16 R84, R4.reuse, R8, R132 ;  /* 0x000000080454723c */ /* 0x042ff00000041884 */
[----:B------:R-:W-:Y:S01]  /*db00*/  HMMA.16816.F32.BF16 R64, R4, R10, R168 ;  /* 0x0000000a0440723c */ /* 0x000fe200000418a8 */
[----:B------:R-:W1:Y:S01]  /*db10*/  LDSM.16.MT88.4 R8, [R32+0x12000] ;  /* 0x012000002008783b */ /* 0x000e620000004200 */
[----:B------:R-:W-:Y:S01]  /*db20*/  MOV R166, R57 ;  /* 0x0000003900a67202 */ /* 0x000fe20000000f00 */
[----:B------:R-:W-:-:S05]  /*db30*/  IMAD.MOV.U32 R167, RZ, RZ, R56 ;  /* 0x000000ffffa77224 */ /* 0x000fca00078e0038 */
[C---:B-1----:R-:W-:Y:S08]  /*db40*/  HMMA.16816.F32.BF16 R56, R4.reuse, R8, R172 ;  /* 0x000000080438723c */ /* 0x042ff000000418ac */
[----:B------:R-:W-:Y:S01]  /*db50*/  HMMA.16816.F32.BF16 R48, R4, R10, R48 ;  /* 0x0000000a0430723c */ /* 0x000fe20000041830 */
[----:B------:R-:W1:Y:S01]  /*db60*/  LDSM.16.MT88.4 R8, [R21+0x2000] ;  /* 0x002000001508783b */ /* 0x000e620000004200 */
[----:B------:R-:W-:-:S02]  /*db70*/  IMAD.MOV.U32 R172, RZ, RZ, R120 ;  /* 0x000000ffffac7224 */ /* 0x000fc400078e0078 */
[----:B------:R-:W-:Y:S02]  /*db80*/  IMAD.MOV.U32 R168, RZ, RZ, R124 ;  /* 0x000000ffffa87224 */ /* 0x000fe400078e007c */
[----:B------:R-:W-:Y:S02]  /*db90*/  IMAD.MOV.U32 R136, RZ, RZ, R128 ;  /* 0x000000ffff887224 */ /* 0x000fe400078e0080 */
[----:B------:R-:W-:Y:S02]  /*dba0*/  IMAD.MOV.U32 R175, RZ, RZ, R123 ;  /* 0x000000ffffaf7224 */ /* 0x000fe400078e007b */
[----:B------:R-:W-:Y:S02]  /*dbb0*/  IMAD.MOV.U32 R171, RZ, RZ, R127 ;  /* 0x000000ffffab7224 */ /* 0x000fe400078e007f */
[----:B------:R-:W-:Y:S02]  /*dbc0*/  IMAD.MOV.U32 R139, RZ, RZ, R131 ;  /* 0x000000ffff8b7224 */ /* 0x000fe400078e0083 */
[----:B------:R-:W-:Y:S01]  /*dbd0*/  IMAD.MOV.U32 R173, RZ, RZ, R121 ;  /* 0x000000ffffad7224 */ /* 0x000fe200078e0079 */
        /* <DEDUP_REMOVED lines=9> */
[----:B------:R-:W-:-:S02]  /*dc70*/  IMAD.MOV.U32 R175, RZ, RZ, R171 ;  /* 0x000000ffffaf7224 */ /* 0x000fc400078e00ab */
[----:B------:R-:W-:Y:S01]  /*dc80*/  IMAD.MOV.U32 R136, RZ, RZ, R159 ;  /* 0x000000ffff887224 */ /* 0x000fe200078e009f */
[----:B------:R-:W-:Y:S01]  /*dc90*/  MOV R159, R243 ;  /* 0x000000f3009f7202 */ /* 0x000fe20000000f00 */
[----:B------:R-:W-:Y:S01]  /*dca0*/  IMAD.MOV.U32 R181, RZ, RZ, R173 ;  /* 0x000000ffffb57224 */ /* 0x000fe200078e00ad */
[----:B------:R-:W2:Y:S01]  /*dcb0*/  LDL.LU R243, [R1+0x140] ;  /* 0x0001400001f37983 */ /* 0x000ea20000300800 */
[----:B------:R-:W-:Y:S02]  /*dcc0*/  IMAD.MOV.U32 R171, RZ, RZ, R139 ;  /* 0x000000ffffab7224 */ /* 0x000fe400078e008b */
[----:B------:R-:W-:Y:S02]  /*dcd0*/  IMAD.MOV.U32 R173, RZ, RZ, R169 ;  /* 0x000000ffffad7224 */ /* 0x000fe400078e00a9 */
[----:B------:R-:W-:Y:S02]  /*dce0*/  IMAD.MOV.U32 R139, RZ, RZ, R158 ;  /* 0x000000ffff8b7224 */ /* 0x000fe400078e009e */
[----:B------:R-:W-:Y:S01]  /*dcf0*/  IMAD.MOV.U32 R169, RZ, RZ, R137 ;  /* 0x000000ffffa97224 */ /* 0x000fe200078e0089 */
[----:B------:R-:W3:Y:S04]  /*dd00*/  LDL.LU R158, [R1+0xd4] ;  /* 0x0000d400019e7983 */ /* 0x000ee80000300800 */
[----:B------:R-:W4:Y:S01]  /*dd10*/  LDL.LU R137, [R1+0xb8] ;  /* 0x0000b80001897983 */ /* 0x000f220000300800 */
[----:B------:R-:W-:Y:S01]  /*dd20*/  IMAD.MOV.U32 R150, RZ, RZ, R93 ;  /* 0x000000ffff967224 */ /* 0x000fe200078e005d */
[----:B------:R-:W-:Y:S01]  /*dd30*/  MOV R0, R81 ;  /* 0x0000005100007202 */ /* 0x000fe20000000f00 */
[----:B------:R-:W-:-:S02]  /*dd40*/  IMAD.MOV.U32 R2, RZ, RZ, R92 ;  /* 0x000000ffff027224 */ /* 0x000fc400078e005c */
[----:B------:R-:W-:Y:S02]  /*dd50*/  IMAD.MOV.U32 R3, RZ, RZ, R80 ;  /* 0x000000ffff037224 */ /* 0x000fe400078e0050 */
[C---:B-1----:R-:W-:Y:S08]  /*dd60*/  HMMA.16816.F32.BF16 R80, R4.reuse, R8, R184 ;  /* 0x000000080450723c */ /* 0x042ff000000418b8 */
[----:B------:R-:W-:Y:S01]  /*dd70*/  HMMA.16816.F32.BF16 R92, R4, R10, R188 ;  /* 0x0000000a045c723c */ /* 0x000fe200000418bc */
[----:B------:R-:W1:Y:S01]  /*dd80*/  LDSM.16.MT88.4 R8, [R112+0x14000] ;  /* 0x014000007008783b */ /* 0x000e620000004200 */
[----:B------:R-:W-:-:S02]  /*dd90*/  IMAD.MOV.U32 R164, RZ, RZ, R77 ;  /* 0x000000ffffa47224 */ /* 0x000fc400078e004d */
[----:B------:R-:W-:-:S04]  /*dda0*/  IMAD.MOV.U32 R165, RZ, RZ, R76 ;  /* 0x000000ffffa57224 */ /* 0x000fc800078e004c */
[C---:B-1----:R-:W-:Y:S08]  /*ddb0*/  HMMA.16816.F32.BF16 R76, R4.reuse, R8, R68 ;  /* 0x00000008044c723c */ /* 0x042ff00000041844 */
[----:B------:R-:W-:Y:S01]  /*ddc0*/  HMMA.16816.F32.BF16 R68, R4, R10, R192 ;  /* 0x0000000a0444723c */ /* 0x000fe200000418c0 */
[----:B------:R-:W1:Y:S01]  /*ddd0*/  LDSM.16.MT88.4 R8, [R32+0x14000] ;  /* 0x014000002008783b */ /* 0x000e620000004200 */
[----:B------:R-:W-:Y:S01]  /*dde0*/  MOV R12, R100 ;  /* 0x00000064000c7202 */ /* 0x000fe20000000f00 */
[----:B------:R-:W-:-:S02]  /*ddf0*/  IMAD.MOV.U32 R148, RZ, RZ, R97 ;  /* 0x000000ffff947224 */ /* 0x000fc400078e0061 */
[----:B------:R-:W-:-:S03]  /*de00*/  IMAD.MOV.U32 R149, RZ, RZ, R96 ;  /* 0x000000ffff957224 */ /* 0x000fc600078e0060 */
[C---:B-1----:R-:W-:Y:S08]  /*de10*/  HMMA.16816.F32.BF16 R96, R4.reuse, R8, R196 ;  /* 0x000000080460723c */ /* 0x042ff000000418c4 */
[----:B------:R-:W-:Y:S01]  /*de20*/  HMMA.16816.F32.BF16 R100, R4, R10, R220 ;  /* 0x0000000a0464723c */ /* 0x000fe200000418dc */
[----:B------:R-:W1:Y:S01]  /*de30*/  LDSM.16.MT88.4 R8, [R21+0x4000] ;  /* 0x004000001508783b */ /* 0x000e620000004200 */
[----:B------:R-:W-:-:S02]  /*de40*/  MOV R170, R126 ;  /* 0x0000007e00aa7202 */ /* 0x000fc40000000f00 */
[----:B------:R-:W-:-:S04]  /*de50*/  MOV R174, R122 ;  /* 0x0000007a00ae7202 */ /* 0x000fc80000000f00 */
[C---:B-1----:R-:W-:Y:S08]  /*de60*/  HMMA.16816.F32.BF16 R120, R4.reuse, R8, R224 ;  /* 0x000000080478723c */ /* 0x042ff000000418e0 */
[----:B------:R-:W-:Y:S01]  /*de70*/  HMMA.16816.F32.BF16 R124, R4, R10, R228 ;  /* 0x0000000a047c723c */ /* 0x000fe200000418e4 */
[----:B------:R-:W1:Y:S01]  /*de80*/  LDSM.16.MT88.4 R8, [R35+0x4000] ;  /* 0x004000002308783b */ /* 0x000e620000004200 */
[----:B------:R-:W-:-:S06]  /*de90*/  MOV R138, R130 ;  /* 0x00000082008a7202 */ /* 0x000fcc0000000f00 */
[C---:B-1----:R-:W-:Y:S08]  /*dea0*/  HMMA.16816.F32.BF16 R128, R4.reuse, R8, R232 ;  /* 0x000000080480723c */ /* 0x042ff000000418e8 */
[C---:B------:R-:W-:Y:S01]  /*deb0*/  HMMA.16816.F32.BF16 R132, R4.reuse, R10, R236 ;  /* 0x0000000a0484723c */ /* 0x040fe200000418ec */
[----:B------:R-:W1:Y:S07]  /*dec0*/  LDSM.16.MT88.4 R8, [R112+0x16000] ;  /* 0x016000007008783b */ /* 0x000e6e0000004200 */
[C---:B-1----:R-:W-:Y:S08]  /*ded0*/  HMMA.16816.F32.BF16 R140, R4.reuse, R8, R244 ;  /* 0x00000008048c723c */ /* 0x042ff000000418f4 */
[----:B------:R-:W-:Y:S01]  /*dee0*/  HMMA.16816.F32.BF16 R144, R4, R10, R248 ;  /* 0x0000000a0490723c */ /* 0x000fe200000418f8 */
[----:B------:R-:W1:Y:S01]  /*def0*/  LDSM.16.MT88.4 R8, [R32+0x16000] ;  /* 0x016000002008783b */ /* 0x000e620000004200 */
[----:B------:R-:W-:-:S06]  /*df00*/  MOV R182, R174 ;  /* 0x000000ae00b67202 */ /* 0x000fcc0000000f00 */
[C---:B-1----:R-:W-:Y:S08]  /*df10*/  HMMA.16816.F32.BF16 R160, R4.reuse, R8, R108 ;  /* 0x0000000804a0723c */ /* 0x042ff0000004186c */
[----:B------:R-:W-:Y:S01]  /*df20*/  HMMA.16816.F32.BF16 R164, R4, R10, R164 ;  /* 0x0000000a04a4723c */ /* 0x000fe200000418a4 */
[----:B------:R-:W1:Y:S01]  /*df30*/  LDSM.16.MT88.4 R8, [R21+0x6000] ;  /* 0x006000001508783b */ /* 0x000e620000004200 */
[----:B------:R-:W-:-:S02]  /*df40*/  MOV R174, R170 ;  /* 0x000000aa00ae7202 */ /* 0x000fc40000000f00 */
[----:B------:R-:W-:Y:S01]  /*df50*/  MOV R170, R138 ;  /* 0x0000008a00aa7202 */ /* 0x000fe20000000f00 */
[----:B------:R-:W-:Y:S02]  /*df60*/  IMAD.MOV.U32 R138, RZ, RZ, R204 ;  /* 0x000000ffff8a7224 */ /* 0x000fe400078e00cc */
[----:B------:R-:W2:Y:S01]  /*df70*/  LDL.LU R204, [R1+0x13c] ;  /* 0x00013c0001cc7983 */ /* 0x000ea20000300800 */
[C---:B-1----:R-:W-:Y:S01]  /*df80*/  HMMA.16816.F32.BF16 R184, R4.reuse, R10, R180 ;  /* 0x0000000a04b8723c */ /* 0x042fe200000418b4 */
[----:B------:R-:W-:Y:S01]  /*df90*/  IMAD.MOV.U32 R181, RZ, RZ, R173 ;  /* 0x000000ffffb57224 */ /* 0x000fe200078e00ad */
[----:B------:R-:W-:Y:S01]  /*dfa0*/  MOV R182, R174 ;  /* 0x000000ae00b67202 */ /* 0x000fe20000000f00 */
[----:B------:R-:W-:Y:S01]  /*dfb0*/  IMAD.MOV.U32 R173, RZ, RZ, R169 ;  /* 0x000000ffffad7224 */ /* 0x000fe200078e00a9 */
[----:B------:R-:W-:Y:S01]  /*dfc0*/  MOV R174, R170 ;  /* 0x000000aa00ae7202 */ /* 0x000fe20000000f00 */
[----:B----4-:R-:W-:Y:S01]  /*dfd0*/  IMAD.MOV.U32 R169, RZ, RZ, R137 ;  /* 0x000000ffffa97224 */ /* 0x010fe200078e0089 */
[----:B------:R-:W-:Y:S01]  /*dfe0*/  MOV R170, R138 ;  /* 0x0000008a00aa7202 */ /* 0x000fe20000000f00 */
[----:B------:R-:W4:Y:S04]  /*dff0*/  LDL.LU R137, [R1+0xc0] ;  /* 0x0000c00001897983 */ /* 0x000f280000300800 */
[----:B------:R-:W3:Y:S01]  /*e000*/  LDL.LU R138, [R1+0x44] ;  /* 0x00004400018a7983 */ /* 0x000ee20000300800 */
[----:B------:R-:W-:Y:S03]  /*e010*/  HMMA.16816.F32.BF16 R176, R4, R8, R116 ;  /* 0x0000000804b0723c */ /* 0x000fe60000041874 */
        /* <DEDUP_REMOVED lines=8> */
[----:B------:R-:W-:Y:S01]  /*e0a0*/  MOV R3, R252 ;  /* 0x000000fc00037202 */ /* 0x000fe20000000f00 */
[----:B------:R-:W-:-:S02]  /*e0b0*/  IMAD.MOV.U32 R0, RZ, RZ, R203 ;  /* 0x000000ffff007224 */ /* 0x000fc400078e00cb */
[----:B------:R-:W2:Y:S04]  /*e0c0*/  LDL.LU R203, [R1+0x138] ;  /* 0x0001380001cb7983 */ /* 0x000ea80000300800 */
[----:B------:R-:W2:Y:S01]  /*e0d0*/  LDL.LU R252, [R1+0x134] ;  /* 0x0001340001fc7983 */ /* 0x000ea20000300800 */
[----:B-1----:R-:W-:Y:S01]  /*e0e0*/  HMMA.16816.F32.BF16 R192, R4, R8, R180 ;  /* 0x0000000804c0723c */ /* 0x002fe200000418b4 */
[----:B------:R-:W-:Y:S01]  /*e0f0*/  IMAD.MOV.U32 R182, RZ, RZ, R174 ;  /* 0x000000ffffb67224 */ /* 0x000fe200078e00ae */
[----:B------:R-:W-:Y:S01]  /*e100*/  MOV R183, R175 ;  /* 0x000000af00b77202 */ /* 0x000fe20000000f00 */
[----:B------:R-:W-:Y:S02]  /*e110*/  IMAD.MOV.U32 R181, RZ, RZ, R173 ;  /* 0x000000ffffb57224 */ /* 0x000fe400078e00ad */
[----:B------:R-:W-:-:S02]  /*e120*/  IMAD.MOV.U32 R174, RZ, RZ, R169 ;  /* 0x000000ffffae7224 */ /* 0x000fc400078e00a9 */
[----:B------:R-:W-:Y:S01]  /*e130*/  IMAD.MOV.U32 R173, RZ, RZ, R168 ;  /* 0x000000ffffad7224 */ /* 0x000fe200078e00a8 */
[----:B------:R-:W-:Y:S01]  /*e140*/  MOV R168, R171 ;  /* 0x000000ab00a87202 */ /* 0x000fe20000000f00 */
[----:B------:R-:W-:Y:S02]  /*e150*/  IMAD.MOV.U32 R175, RZ, RZ, R170 ;  /* 0x000000ffffaf7224 */ /* 0x000fe400078e00aa */
[----:B------:R-:W-:Y:S01]  /*e160*/  IMAD.MOV.U32 R169, RZ, RZ, R136 ;  /* 0x000000ffffa97224 */ /* 0x000fe200078e0088 */
[----:B------:R-:W-:Y:S01]  /*e170*/  MOV R136, R0 ;  /* 0x0000000000887202 */ /* 0x000fe20000000f00 */
[----:B------:R-:W-:Y:S02]  /*e180*/  IMAD.MOV.U32 R0, RZ, RZ, R202 ;  /* 0x000000ffff007224 */ /* 0x000fe400078e00ca */
[----:B------:R-:W2:Y:S01]  /*e190*/  LDL.LU R202, [R1+0x130] ;  /* 0x0001300001ca7983 */ /* 0x000ea20000300800 */
[----:B------:R-:W-:Y:S02]  /*e1a0*/  IMAD.MOV.U32 R190, RZ, RZ, R174 ;  /* 0x000000ffffbe7224 */ /* 0x000fe400078e00ae */
[----:B----4-:R-:W-:-:S02]  /*e1b0*/  IMAD.MOV.U32 R170, RZ, RZ, R137 ;  /* 0x000000ffffaa7224 */ /* 0x010fc400078e0089 */
[----:B------:R-:W-:Y:S01]  /*e1c0*/  IMAD.MOV.U32 R137, RZ, RZ, R3 ;  /* 0x000000ffff897224 */ /* 0x000fe200078e0003 */
[----:B------:R-:W-:Y:S01]  /*e1d0*/  MOV R3, R105 ;  /* 0x0000006900037202 */ /* 0x000fe20000000f00 */
[----:B---3--:R-:W-:Y:S01]  /*e1e0*/  IMAD.MOV.U32 R171, RZ, RZ, R138 ;  /* 0x000000ffffab7224 */ /* 0x008fe200078e008a */
[----:B------:R-:W3:Y:S01]  /*e1f0*/  LDL.LU R105, [R1+0xbc] ;  /* 0x0000bc0001697983 */ /* 0x000ee20000300800 */
[----:B------:R-:W-:Y:S02]  /*e200*/  IMAD.MOV.U32 R138, RZ, RZ, R2 ;  /* 0x000000ffff8a7224 */ /* 0x000fe400078e0002 */
[----:B------:R-:W-:Y:S02]  /*e210*/  IMAD.MOV.U32 R2, RZ, RZ, R13 ;  /* 0x000000ffff027224 */ /* 0x000fe400078e000d */
[----:B------:R-:W4:Y:S01]  /*e220*/  LDL.LU R13, [R1+0x12c] ;  /* 0x00012c00010d7983 */ /* 0x000f220000300800 */
[----:B------:R-:W-:Y:S02]  /*e230*/  IMAD.MOV.U32 R174, RZ, RZ, R170 ;  /* 0x000000ffffae7224 */ /* 0x000fe400078e00aa */
[----:B------:R-:W-:-:S02]  /*e240*/  IMAD.MOV.U32 R170, RZ, RZ, R138 ;  /* 0x000000ffffaa7224 */ /* 0x000fc400078e008a */
[----:B------:R-:W-:Y:S02]  /*e250*/  IMAD.MOV.U32 R138, RZ, RZ, R209 ;  /* 0x000000ffff8a7224 */ /* 0x000fe400078e00d1 */
[----:B------:R-:W3:Y:S01]  /*e260*/  LDL.LU R209, [R1+0x128] ;  /* 0x0001280001d17983 */ /* 0x000ee20000300800 */
[----:B------:R-:W-:Y:S02]  /*e270*/  MOV R191, R175 ;  /* 0x000000af00bf7202 */ /* 0x000fe40000000f00 */
[----:B------:R-:W-:Y:S01]  /*e280*/  MOV R175, R171 ;  /* 0x000000ab00af7202 */ /* 0x000fe20000000f00 */
[----:B------:R-:W-:Y:S01]  /*e290*/  IMAD.MOV.U32 R189, RZ, RZ, R173 ;  /* 0x000000ffffbd7224 */ /* 0x000fe200078e00ad */
[----:B------:R-:W-:Y:S01]  /*e2a0*/  MOV R171, R0 ;  /* 0x0000000000ab7202 */ /* 0x000fe20000000f00 */
[----:B------:R-:W-:Y:S02]  /*e2b0*/  IMAD.MOV.U32 R173, RZ, RZ, R169 ;  /* 0x000000ffffad7224 */ /* 0x000fe400078e00a9 */
[----:B------:R-:W-:-:S02]  /*e2c0*/  IMAD.MOV.U32 R169, RZ, RZ, R137 ;  /* 0x000000ffffa97224 */ /* 0x000fc400078e0089 */
[----:B------:R-:W-:Y:S02]  /*e2d0*/  IMAD.MOV.U32 R137, RZ, RZ, R2 ;  /* 0x000000ffff897224 */ /* 0x000fe400078e0002 */
[----:B------:R-:W-:Y:S02]  /*e2e0*/  IMAD.MOV.U32 R180, RZ, RZ, R172 ;  /* 0x000000ffffb47224 */ /* 0x000fe400078e00ac */
[----:B------:R-:W-:Y:S02]  /*e2f0*/  IMAD.MOV.U32 R172, RZ, RZ, R168 ;  /* 0x000000ffffac7224 */ /* 0x000fe400078e00a8 */
[----:B------:R-:W-:Y:S02]  /*e300*/  IMAD.MOV.U32 R168, RZ, RZ, R136 ;  /* 0x000000ffffa87224 */ /* 0x000fe400078e0088 */
[----:B------:R-:W-:Y:S01]  /*e310*/  IMAD.MOV.U32 R136, RZ, RZ, R3 ;  /* 0x000000ffff887224 */ /* 0x000fe200078e0003 */
[----:B------:R-:W-:Y:S01]  /*e320*/  HMMA.16816.F32.BF16 R180, R4, R10, R180 ;  /* 0x0000000a04b4723c */ /* 0x000fe200000418b4 */
[----:B------:R-:W-:Y:S01]  /*e330*/  LOP3.LUT R4, R14, 0xff, RZ, 0xc0, !PT ;  /* 0x000000ff0e047812 */ /* 0x000fe200078ec0ff */
[----:B------:R-:W1:Y:S03]  /*e340*/  LDSM.16.MT88.4 R8, [R112+0x10800] ;  /* 0x010800007008783b */ /* 0x000e660000004200 */
[----:B------:R-:W-:-:S02]  /*e350*/  PRMT R6, R4, 0x5410, R15 ;  /* 0x0000541004067816 */ /* 0x000fc4000000000f */
[C---:B----4-:R-:W-:Y:S02]  /*e360*/  LOP3.LUT R0, R13.reuse, 0xffff, RZ, 0xc0, !PT ;  /* 0x0000ffff0d007812 */ /* 0x050fe400078ec0ff */
[----:B------:R-:W-:Y:S02]  /*e370*/  LOP3.LUT R2, R13, 0xff, RZ, 0xc0, !PT ;  /* 0x000000ff0d027812 */ /* 0x000fe400078ec0ff */
[----:B------:R-:W-:-:S04]  /*e380*/  SHF.R.U32.HI R0, RZ, 0x8, R0 ;  /* 0x00000008ff007819 */ /* 0x000fc80000011600 */
[--C-:B------:R-:W-:Y:S02]  /*e390*/  PRMT R3, R2, 0x5410, R0.reuse ;  /* 0x0000541002037816 */ /* 0x100fe40000000000 */
[----:B------:R-:W-:-:S04]  /*e3a0*/  PRMT R0, R13, 0x7632, R0 ;  /* 0x000076320d007816 */ /* 0x000fc80000000000 */
[----:B------:R-:W-:Y:S02]  /*e3b0*/  LOP3.LUT R2, R0, 0xff, RZ, 0xc0, !PT ;  /* 0x000000ff00027812 */ /* 0x000fe400078ec0ff */
[----:B------:R-:W-:-:S05]  /*e3c0*/  HSET2.LE.AND R0, R3, R20, PT ;  /* 0x0000001403007233 */ /* 0x000fca0003803000 */
[----:B------:R-:W-:Y:S02]  /*e3d0*/  LOP3.LUT R4, R189, R0, RZ, 0xc0, !PT ;  /* 0x00000000bd047212 */ /* 0x000fe400078ec0ff */
[----:B------:R-:W-:Y:S01]  /*e3e0*/  MOV R189, R190 ;  /* 0x000000be00bd7202 */ /* 0x000fe20000000f00 */
[----:B------:R-:W-:Y:S02]  /*e3f0*/  IMAD.MOV.U32 R190, RZ, RZ, R191 ;  /* 0x000000ffffbe7224 */ /* 0x000fe400078e00bf */
[----:B------:R-:W-:Y:S02]  /*e400*/  IMAD.MOV.U32 R191, RZ, RZ, R172 ;  /* 0x000000ffffbf7224 */ /* 0x000fe400078e00ac */
[----:B------:R-:W-:Y:S01]  /*e410*/  IMAD.MOV.U32 R172, RZ, RZ, R173 ;  /* 0x000000ffffac7224 */ /* 0x000fe200078e00ad */
[----:B------:R-:W-:Y:S01]  /*e420*/  MOV R173, R174 ;  /* 0x000000ae00ad7202 */ /* 0x000fe20000000f00 */
[----:B------:R-:W-:Y:S02]  /*e430*/  IMAD.MOV.U32 R174, RZ, RZ, R175 ;  /* 0x000000ffffae7224 */ /* 0x000fe400078e00af */
[----:B------:R-:W-:-:S02]  /*e440*/  IMAD.MOV.U32 R175, RZ, RZ, R168 ;  /* 0x000000ffffaf7224 */ /* 0x000fc400078e00a8 */
[----:B------:R-:W-:Y:S01]  /*e450*/  IMAD.MOV.U32 R168, RZ, RZ, R169 ;  /* 0x000000ffffa87224 */ /* 0x000fe200078e00a9 */
        /* <DEDUP_REMOVED lines=9> */
[----:B------:R-:W-:Y:S01]  /*e4f0*/  IMAD.MOV.U32 R149, RZ, RZ, R150 ;  /* 0x000000ffff957224 */ /* 0x000fe200078e0096 */
[----:B------:R-:W-:Y:S01]  /*e500*/  SHF.R.U32.HI R5, RZ, 0x18, R13 ;  /* 0x00000018ff057819 */ /* 0x000fe2000001160d */
[----:B------:R-:W-:Y:S02]  /*e510*/  IMAD.MOV.U32 R150, RZ, RZ, R151 ;  /* 0x000000ffff967224 */ /* 0x000fe400078e0097 */
[----:B------:R-:W-:Y:S01]  /*e520*/  IMAD.MOV.U32 R151, RZ, RZ, R152 ;  /* 0x000000ffff977224 */ /* 0x000fe200078e0098 */
[----:B------:R-:W-:Y:S01]  /*e530*/  MOV R152, R153 ;  /* 0x0000009900987202 */ /* 0x000fe20000000f00 */
[----:B------:R-:W-:Y:S01]  /*e540*/  IMAD.MOV.U32 R153, RZ, RZ, R154 ;  /* 0x000000ffff997224 */ /* 0x000fe200078e009a */
[----:B------:R-:W-:Y:S01]  /*e550*/  PRMT R2, R2, 0x5410, R5 ;  /* 0x0000541002027816 */ /* 0x000fe20000000005 */
[----:B------:R-:W-:Y:S01]  /*e560*/  IMAD.MOV.U32 R154, RZ, RZ, R155 ;  /* 0x000000ffff9a7224 */ /* 0x000fe200078e009b */
[----:B------:R-:W-:Y:S01]  /*e570*/  LOP3.LUT R3, R104, 0xff00ff, RZ, 0xc0, !PT ;  /* 0x00ff00ff68037812 */ /* 0x000fe200078ec0ff */
[----:B------:R-:W-:Y:S01]  /*e580*/  IMAD.MOV.U32 R155, RZ, RZ, R156 ;  /* 0x000000ffff9b7224 */ /* 0x000fe200078e009c */
[----:B------:R-:W-:Y:S01]  /*e590*/  MOV R156, R157 ;  /* 0x0000009d009c7202 */ /* 0x000fe20000000f00 */
[----:B--2---:R-:W-:Y:S01]  /*e5a0*/  IMAD.MOV.U32 R157, RZ, RZ, R202 ;  /* 0x000000ffff9d7224 */ /* 0x004fe200078e00ca */
[--C-:B------:R-:W-:Y:S01]  /*e5b0*/  HSET2.LE.AND R0, R2, R20.reuse, PT ;  /* 0x0000001402007233 */ /* 0x100fe20003803000 */
[----:B------:R-:W2:Y:S01]  /*e5c0*/  LDL.LU R202, [R1+0x124] ;  /* 0x0001240001ca7983 */ /* 0x000ea20000300800 */
[----:B------:R-:W-:Y:S01]  /*e5d0*/  MOV R245, R168 ;  /* 0x000000a800f57202 */ /* 0x000fe20000000f00 */
[----:B------:R-:W-:Y:S01]  /*e5e0*/  IMAD.MOV.U32 R168, RZ, RZ, R138 ;  /* 0x000000ffffa87224 */ /* 0x000fe200078e008a */
[----:B------:R-:W-:-:S02]  /*e5f0*/  HSET2.LE.AND R2, R6, R20, PT ;  /* 0x0000001406027233 */ /* 0x000fc40003803000 */
[----:B------:R-:W-:Y:S02]  /*e600*/  HSET2.LE.AND R3, R3, R20, PT ;  /* 0x0000001403037233 */ /* 0x000fe40003803000 */
[----:B------:R-:W-:Y:S01]  /*e610*/  MOV R138, R151 ;  /* 0x00000097008a7202 */ /* 0x000fe20000000f00 */
[----:B------:R-:W-:Y:S02]  /*e620*/  IMAD.MOV.U32 R151, RZ, RZ, R156 ;  /* 0x000000ffff977224 */ /* 0x000fe400078e009c */
[----:B------:R-:W-:Y:S01]  /*e630*/  IMAD.MOV.U32 R156, RZ, RZ, R157 ;  /* 0x000000ffff9c7224 */ /* 0x000fe200078e009d */
[----:B---3--:R-:W-:Y:S01]  /*e640*/  LOP3.LUT R6, R209, R2, RZ, 0xc0, !PT ;  /* 0x00000002d1067212 */ /* 0x008fe200078ec0ff */
[----:B------:R-:W-:Y:S01]  /*e650*/  IMAD.MOV.U32 R157, RZ, RZ, R158 ;  /* 0x000000ffff9d7224 */ /* 0x000fe200078e009e */
[----:B------:R-:W-:Y:S01]  /*e660*/  MOV R158, R159 ;  /* 0x0000009f009e7202 */ /* 0x000fe20000000f00 */
[----:B------:R-:W3:Y:S01]  /*e670*/  LDL.LU R209, [R1+0x120] ;  /* 0x0001200001d17983 */ /* 0x000ee20000300800 */
[----:B------:R-:W-:Y:S01]  /*e680*/  LOP3.LUT R7, R204, R3, RZ, 0xc0, !PT ;  /* 0x00000003cc077212 */ /* 0x000fe200078ec0ff */
[----:B------:R-:W-:-:S02]  /*e690*/  IMAD.MOV.U32 R159, RZ, RZ, R107 ;  /* 0x000000ffff9f7224 */ /* 0x000fc400078e006b */
[----:B------:R-:W4:Y:S01]  /*e6a0*/  LDL.LU R204, [R1+0x11c] ;  /* 0x00011c0001cc7983 */ /* 0x000f220000300800 */
[----:B------:R-:W-:-:S03]  /*e6b0*/  IMAD.MOV.U32 R107, RZ, RZ, R106 ;  /* 0x000000ffff6b7224 */ /* 0x000fc600078e006a */
[----:B------:R-:W2:Y:S01]  /*e6c0*/  LDL.LU R106, [R1+0x94] ;  /* 0x00009400016a7983 */ /* 0x000ea20000300800 */
[----:B------:R-:W-:Y:S01]  /*e6d0*/  LOP3.LUT R5, R189, R0, RZ, 0xc0, !PT ;  /* 0x00000000bd057212 */ /* 0x000fe200078ec0ff */
[----:B------:R-:W-:Y:S01]  /*e6e0*/  IMAD.MOV.U32 R249, RZ, RZ, R170 ;  /* 0x000000fffff97224 */ /* 0x000fe200078e00aa */
[----:B------:R-:W-:Y:S02]  /*e6f0*/  MOV R170, R12 ;  /* 0x0000000c00aa7202 */ /* 0x000fe40000000f00 */
[----:B------:R-:W1:Y:S03]  /*e700*/  LDSM.16.MT88.4 R12, [R21+0x800] ;  /* 0x00080000150c783b */ /* 0x000e660000004200 */
[C---:B-1----:R-:W-:Y:S01]  /*e710*/  HMMA.16816.F32.BF16 R228, R4.reuse, R10, R16 ;  /* 0x0000000a04e4723c */ /* 0x042fe20000041810 */
[----:B------:R-:W1:Y:S07]  /*e720*/  LDSM.16.MT88.4 R16, [R32+0x10800] ;  /* 0x010800002010783b */ /* 0x000e6e0000004200 */
[----:B------:R-:W-:Y:S01]  /*e730*/  HMMA.16816.F32.BF16 R232, R4, R8, R44 ;  /* 0x0000000804e8723c */ /* 0x000fe2000004182c */
[----:B------:R-:W1:Y:S01]  /*e740*/  LDSM.16.MT88.4 R8, [R35+0x800] ;  /* 0x000800002308783b */ /* 0x000e620000004200 */
[----:B------:R-:W-:Y:S01]  /*e750*/  MOV R237, R172 ;  /* 0x000000ac00ed7202 */ /* 0x000fe20000000f00 */
[----:B------:R-:W-:Y:S01]  /*e760*/  IMAD.MOV.U32 R236, RZ, RZ, R173 ;  /* 0x000000ffffec7224 */ /* 0x000fe200078e00ad */
[----:B------:R-:W-:Y:S01]  /*e770*/  MOV R250, R136 ;  /* 0x0000008800fa7202 */ /* 0x000fe20000000f00 */
[----:B------:R-:W-:-:S02]  /*e780*/  IMAD.MOV.U32 R247, RZ, RZ, R174 ;  /* 0x000000fffff77224 */ /* 0x000fc400078e00ae */
[----:B------:R-:W-:Y:S02]  /*e790*/  IMAD.MOV.U32 R246, RZ, RZ, R175 ;  /* 0x000000fffff67224 */ /* 0x000fe400078e00af */
[----:B------:R-:W-:Y:S02]  /*e7a0*/  IMAD.MOV.U32 R244, RZ, RZ, R169 ;  /* 0x000000fffff47224 */ /* 0x000fe400078e00a9 */
[----:B------:R-:W-:Y:S02]  /*e7b0*/  IMAD.MOV.U32 R248, RZ, RZ, R171 ;  /* 0x000000fffff87224 */ /* 0x000fe400078e00ab */
[----:B------:R-:W-:Y:S02]  /*e7c0*/  IMAD.MOV.U32 R251, RZ, RZ, R137 ;  /* 0x000000fffffb7224 */ /* 0x000fe400078e0089 */
[----:B------:R-:W-:Y:S02]  /*e7d0*/  IMAD.MOV.U32 R169, RZ, RZ, R139 ;  /* 0x000000ffffa97224 */ /* 0x000fe400078e008b */
[----:B------:R-:W-:-:S02]  /*e7e0*/  IMAD.MOV.U32 R171, RZ, RZ, R148 ;  /* 0x000000ffffab7224 */ /* 0x000fc400078e0094 */
[----:B------:R-:W-:Y:S02]  /*e7f0*/  IMAD.MOV.U32 R136, RZ, RZ, R149 ;  /* 0x000000ffff887224 */ /* 0x000fe400078e0095 */
[----:B------:R-:W-:Y:S01]  /*e800*/  IMAD.MOV.U32 R137, RZ, RZ, R150 ;  /* 0x000000ffff897224 */ /* 0x000fe200078e0096 */
[----:B------:R-:W-:Y:S01]  /*e810*/  MOV R150, R155 ;  /* 0x0000009b00967202 */ /* 0x000fe20000000f00 */
[----:B------:R-:W-:Y:S02]  /*e820*/  IMAD.MOV.U32 R239, RZ, RZ, R190 ;  /* 0x000000ffffef7224 */ /* 0x000fe400078e00be */
[----:B------:R-:W-:Y:S02]  /*e830*/  IMAD.MOV.U32 R238, RZ, RZ, R191 ;  /* 0x000000ffffee7224 */ /* 0x000fe400078e00bf */
[----:B------:R-:W-:Y:S01]  /*e840*/  IMAD.MOV.U32 R139, RZ, RZ, R152 ;  /* 0x000000ffff8b7224 */ /* 0x000fe200078e0098 */
[----:B------:R-:W-:Y:S01]  /*e850*/  HMMA.16816.F32.BF16 R196, R4, R12, R60 ;  /* 0x0000000c04c4723c */ /* 0x000fe2000004183c */
[----:B------:R-:W-:-:S02]  /*e860*/  IMAD.MOV.U32 R148, RZ, RZ, R153 ;  /* 0x000000ffff947224 */ /* 0x000fc400078e0099 */
[----:B------:R-:W-:-:S05]  /*e870*/  IMAD.MOV.U32 R149, RZ, RZ, R154 ;  /* 0x000000ffff957224 */ /* 0x000fca00078e009a */
[C---:B-1----:R-:W-:Y:S08]  /*e880*/  HMMA.16816.F32.BF16 R224, R4.reuse, R16, R88 ;  /* 0x0000001004e0723c */ /* 0x042ff00000041858 */
[C---:B------:R-:W-:Y:S01]  /*e890*/  HMMA.16816.F32.BF16 R220, R4.reuse, R18, R72 ;  /* 0x0000001204dc723c */ /* 0x040fe20000041848 */
[----:B------:R-:W1:Y:S07]  /*e8a0*/  LDSM.16.MT88.4 R16, [R112+0x12800] ;  /* 0x012800007010783b */ /* 0x000e6e0000004200 */
[C---:B------:R-:W-:Y:S01]  /*e8b0*/  HMMA.16816.F32.BF16 R172, R4.reuse, R14, R52 ;  /* 0x0000000e04ac723c */ /* 0x040fe20000041834 */
[----:B------:R-:W1:Y:S07]  /*e8c0*/  LDSM.16.MT88.4 R12, [R32+0x12800] ;  /* 0x01280000200c783b */ /* 0x000e6e0000004200 */
[C---:B------:R-:W-:Y:S08]  /*e8d0*/  HMMA.16816.F32.BF16 R152, R4.reuse, R8, R40 ;  /* 0x000000080498723c */ /* 0x040ff00000041828 */
[----:B------:R-:W-:Y:S01]  /*e8e0*/  HMMA.16816.F32.BF16 R188, R4, R10, R28 ;  /* 0x0000000a04bc723c */ /* 0x000fe2000004181c */
[----:B------:R-:W1:Y:S01]  /*e8f0*/  LDSM.16.MT88.4 R8, [R21+0x2800] ;  /* 0x002800001508783b */ /* 0x000e620000004200 */
[----:B------:R-:W-:Y:S01]  /*e900*/  IMAD.MOV.U32 R29, RZ, RZ, R168 ;  /* 0x000000ffff1d7224 */ /* 0x000fe200078e00a8 */
[----:B------:R-:W-:Y:S01]  /*e910*/  MOV R2, R171 ;  /* 0x000000ab00027202 */ /* 0x000fe20000000f00 */
[----:B------:R-:W-:Y:S01]  /*e920*/  IMAD.MOV.U32 R28, RZ, RZ, R169 ;  /* 0x000000ffff1c7224 */ /* 0x000fe200078e00a9 */
[----:B------:R-:W-:Y:S01]  /*e930*/  MOV R72, R159 ;  /* 0x0000009f00487202 */ /* 0x000fe20000000f00 */
[----:B------:R-:W-:Y:S01]  /*e940*/  IMAD.MOV.U32 R0, RZ, RZ, R170 ;  /* 0x000000ffff007224 */ /* 0x000fe200078e00aa */
[----:B------:R-:W-:Y:S01]  /*e950*/  MOV R30, R251 ;  /* 0x000000fb001e7202 */ /* 0x000fe20000000f00 */
[----:B------:R-:W-:-:S02]  /*e960*/  IMAD.MOV.U32 R42, RZ, RZ, R156 ;  /* 0x000000ffff2a7224 */ /* 0x000fc400078e009c */
[----:B------:R-:W-:Y:S02]  /*e970*/  IMAD.MOV.U32 R43, RZ, RZ, R157 ;  /* 0x000000ffff2b7224 */ /* 0x000fe400078e009d */
[----:B------:R-:W-:Y:S01]  /*e980*/  IMAD.MOV.U32 R88, RZ, RZ, R158 ;  /* 0x000000ffff587224 */ /* 0x000fe200078e009e */
[----:B------:R-:W-:Y:S01]  /*e990*/  MOV R251, R139 ;  /* 0x0000008b00fb7202 */ /* 0x000fe20000000f00 */
[----:B------:R-:W-:Y:S01]  /*e9a0*/  IMAD.MOV.U32 R31, RZ, RZ, R250 ;  /* 0x000000ffff1f7224 */ /* 0x000fe200078e00fa */
[----:B------:R-:W-:Y:S01]  /*e9b0*/  MOV R41, R151 ;  /* 0x0000009700297202 */ /* 0x000fe20000000f00 */
[----:B------:R-:W-:Y:S01]  /*e9c0*/  IMAD.MOV.U32 R3, RZ, RZ, R136 ;  /* 0x000000ffff037224 */ /* 0x000fe200078e0088 */
[----:B-1----:R-:W-:Y:S01]  /*e9d0*/  HMMA.16816.F32.BF16 R168, R4, R16, R84 ;  /* 0x0000001004a8723c */ /* 0x002fe20000041854 */
[----:B------:R-:W-:Y:S02]  /*e9e0*/  IMAD.MOV.U32 R91, RZ, RZ, R137 ;  /* 0x000000ffff5b7224 */ /* 0x000fe400078e0089 */
[----:B------:R-:W-:-:S02]  /*e9f0*/  IMAD.MOV.U32 R90, RZ, RZ, R138 ;  /* 0x000000ffff5a7224 */ /* 0x000fc400078e008a */
[----:B------:R-:W-:Y:S02]  /*ea00*/  IMAD.MOV.U32 R250, RZ, RZ, R148 ;  /* 0x000000fffffa7224 */ /* 0x000fe400078e0094 */
[----:B------:R-:W-:Y:S01]  /*ea10*/  IMAD.MOV.U32 R89, RZ, RZ, R149 ;  /* 0x000000ffff597224 */ /* 0x000fe200078e0095 */
[----:B------:R-:W-:Y:S01]  /*ea20*/  HMMA.16816.F32.BF16 R156, R4, R18, R64 ;  /* 0x00000012049c723c */ /* 0x000fe20000041840 */
[----:B------:R-:W-:Y:S01]  /*ea30*/  IMAD.MOV.U32 R40, RZ, RZ, R150 ;  /* 0x000000ffff287224 */ /* 0x000fe200078e0096 */
[----:B------:R-:W1:Y:S01]  /*ea40*/  LDSM.16.MT88.4 R16, [R35+0x2800] ;  /* 0x002800002310783b */ /* 0x000e620000004200 */
[----:B------:R-:W-:Y:S02]  /*ea50*/  IMAD.MOV.U32 R73, RZ, RZ, R107 ;  /* 0x000000ffff497224 */ /* 0x000fe400078e006b */
[----:B------:R-:W-:-:S03]  /*ea60*/  IMAD.MOV.U32 R75, RZ, RZ, R105 ;  /* 0x000000ffff4b7224 */ /* 0x000fc600078e0069 */
[C---:B------:R-:W-:Y:S08]  /*ea70*/  HMMA.16816.F32.BF16 R148, R4.reuse, R12, R56 ;  /* 0x0000000c0494723c */ /* 0x040ff00000041838 */
[C---:B------:R-:W-:Y:S01]  /*ea80*/  HMMA.16816.F32.BF16 R136, R4.reuse, R14, R48 ;  /* 0x0000000e0488723c */ /* 0x040fe20000041830 */
[----:B------:R-:W1:Y:S07]  /*ea90*/  LDSM.16.MT88.4 R12, [R112+0x14800] ;  /* 0x01480000700c783b */ /* 0x000e6e0000004200 */
[C---:B------:R-:W-:Y:S08]  /*eaa0*/  HMMA.16816.F32.BF16 R116, R4.reuse, R8, R36 ;  /* 0x000000080474723c */ /* 0x040ff00000041824 */
[C---:B-1----:R-:W-:Y:S08]  /*eab0*/  HMMA.16816.F32.BF16 R44, R4.reuse, R16, R80 ;  /* 0x00000010042c723c */ /* 0x042ff00000041850 */
[C---:B------:R-:W-:Y:S01]  /*eac0*/  HMMA.16816.F32.BF16 R108, R4.reuse, R18, R92 ;  /* 0x00000012046c723c */ /* 0x040fe2000004185c */
[----:B------:R-:W1:Y:S07]  /*ead0*/  LDSM.16.MT88.4 R16, [R21+0x4800] ;  /* 0x004800001510783b */ /* 0x000e6e0000004200 */
[C---:B------:R-:W-:Y:S08]  /*eae0*/  HMMA.16816.F32.BF16 R92, R4.reuse, R12, R76 ;  /* 0x0000000c045c723c */ /* 0x040ff0000004184c */
[C---:B------:R-:W-:Y:S01]  /*eaf0*/  HMMA.16816.F32.BF16 R68, R4.reuse, R14, R68 ;  /* 0x0000000e0444723c */ /* 0x040fe20000041844 */
[----:B------:R-:W1:Y:S07]  /*eb00*/  LDSM.16.MT88.4 R12, [R35+0x4800] ;  /* 0x00480000230c783b */ /* 0x000e6e0000004200 */
[----:B-1----:R-:W-:Y:S01]  /*eb10*/  HMMA.16816.F32.BF16 R52, R4, R16, R120 ;  /* 0x000000100434723c */ /* 0x002fe20000041878 */
[----:B------:R-:W-:Y:S01]  /*eb20*/  MOV R123, R40 ;  /* 0x00000028007b7202 */ /* 0x000fe20000000f00 */
[----:B------:R-:W-:-:S02]  /*eb30*/  IMAD.MOV.U32 R122, RZ, RZ, R41 ;  /* 0x000000ffff7a7224 */ /* 0x000fc400078e0029 */
[----:B------:R-:W-:Y:S02]  /*eb40*/  IMAD.MOV.U32 R121, RZ, RZ, R42 ;  /* 0x000000ffff797224 */ /* 0x000fe400078e002a */
[----:B------:R-:W-:Y:S02]  /*eb50*/  IMAD.MOV.U32 R120, RZ, RZ, R43 ;  /* 0x000000ffff787224 */ /* 0x000fe400078e002b */
[C---:B------:R-:W-:Y:S01]  /*eb60*/  HMMA.16816.F32.BF16 R48, R4.reuse, R18, R124 ;  /* 0x000000120430723c */ /* 0x040fe2000004187c */
[----:B------:R-:W-:Y:S07]  /*eb70*/  LDSM.16.MT88.4 R16, [R32+0x16800] ;  /* 0x016800002010783b */ /* 0x000fee0000004200 */
[----:B------:R-:W-:Y:S01]  /*eb80*/  HMMA.16816.F32.BF16 R40, R4, R12, R128 ;  /* 0x0000000c0428723c */ /* 0x000fe20000041880 */
[----:B--2---:R-:W-:-:S07]  /*eb90*/  IMAD.MOV.U32 R74, RZ, RZ, R106 ;  /* 0x000000ffff4a7224 */ /* 0x004fce00078e006a */
[C---:B------:R-:W-:Y:S01]  /*eba0*/  HMMA.16816.F32.BF16 R104, R4.reuse, R10, R24 ;  /* 0x0000000a0468723c */ /* 0x040fe20000041818 */
[----:B------:R-:W1:Y:S07]  /*ebb0*/  LDSM.16.MT88.4 R8, [R32+0x14800] ;  /* 0x014800002008783b */ /* 0x000e6e0000004200 */
[C---:B------:R-:W-:Y:S01]  /*ebc0*/  HMMA.16816.F32.BF16 R84, R4.reuse, R14, R132 ;  /* 0x0000000e0454723c */ /* 0x040fe20000041884 */
[----:B------:R-:W-:Y:S01]  /*ebd0*/  LDSM.16.MT88.4 R12, [R21+0x6800] ;  /* 0x00680000150c783b */ /* 0x000fe20000004200 */
[----:B------:R-:W-:Y:S01]  /*ebe0*/  MOV R127, R72 ;  /* 0x00000048007f7202 */ /* 0x000fe20000000f00 */
[----:B------:R-:W-:Y:S01]  /*ebf0*/  IMAD.MOV.U32 R126, RZ, RZ, R73 ;  /* 0x000000ffff7e7224 */ /* 0x000fe200078e0049 */
[----:B------:R-:W-:Y:S01]  /*ec00*/  MOV R130, R88 ;  /* 0x0000005800827202 */ /* 0x000fe20000000f00 */
[----:B------:R-:W-:Y:S01]  /*ec10*/  IMAD.MOV.U32 R125, RZ, RZ, R74 ;  /* 0x000000ffff7d7224 */ /* 0x000fe200078e004a */
[----:B------:R-:W-:Y:S02]  /*ec20*/  LDSM.16.MT88.4 R24, [R35+0x1000] ;  /* 0x001000002318783b */ /* 0x000fe40000004200 */
[C---:B-1----:R-:W-:Y:S08]  /*ec30*/  HMMA.16816.F32.BF16 R60, R4.reuse, R8, R96 ;  /* 0x00000008043c723c */ /* 0x042ff00000041860 */
[----:B------:R-:W-:Y:S01]  /*ec40*/  HMMA.16816.F32.BF16 R56, R4, R10, R100 ;  /* 0x0000000a0438723c */ /* 0x000fe20000041864 */
[----:B------:R-:W1:Y:S01]  /*ec50*/  LDSM.16.MT88.4 R8, [R112+0x16800] ;  /* 0x016800007008783b */ /* 0x000e620000004200 */
[----:B------:R-:W-:-:S06]  /*ec60*/  IMAD.MOV.U32 R124, RZ, RZ, R75 ;  /* 0x000000ffff7c7224 */ /* 0x000fcc00078e004b */
[C---:B-1----:R-:W-:Y:S08]  /*ec70*/  HMMA.16816.F32.BF16 R100, R4.reuse, R8, R140 ;  /* 0x000000080464723c */ /* 0x042ff0000004188c */
[C---:B------:R-:W-:Y:S01]  /*ec80*/  HMMA.16816.F32.BF16 R80, R4.reuse, R10, R144 ;  /* 0x0000000a0450723c */ /* 0x040fe20000041890 */
[----:B------:R-:W1:Y:S01]  /*ec90*/  LDSM.16.MT88.4 R8, [R35+0x6800] ;  /* 0x006800002308783b */ /* 0x000e620000004200 */
[----:B------:R-:W-:Y:S01]  /*eca0*/  IMAD.MOV.U32 R129, RZ, RZ, R89 ;  /* 0x000000ffff817224 */ /* 0x000fe200078e0059 */
[----:B------:R-:W-:Y:S01]  /*ecb0*/  MOV R134, R91 ;  /* 0x0000005b00867202 */ /* 0x000fe20000000f00 */
[----:B------:R-:W-:Y:S01]  /*ecc0*/  IMAD.MOV.U32 R128, RZ, RZ, R90 ;  /* 0x000000ffff807224 */ /* 0x000fe200078e005a */
[----:B------:R-:W-:Y:S01]  /*ecd0*/  MOV R133, R0 ;  /* 0x0000000000857202 */ /* 0x000fe20000000f00 */
[----:B------:R-:W-:Y:S01]  /*ece0*/  IMAD.MOV.U32 R131, RZ, RZ, R2 ;  /* 0x000000ffff837224 */ /* 0x000fe200078e0002 */
[C---:B------:R-:W-:Y:S01]  /*ecf0*/  PRMT R2, R22.reuse, 0x7773, RZ ;  /* 0x0000777316027816 */ /* 0x040fe200000000ff */
[----:B------:R-:W-:Y:S01]  /*ed00*/  HMMA.16816.F32.BF16 R72, R4, R12, R176 ;  /* 0x0000000c0448723c */ /* 0x000fe200000418b0 */
[----:B------:R-:W-:-:S07]  /*ed10*/  PRMT R0, R22, 0x7772, RZ ;  /* 0x0000777216007816 */ /* 0x000fce00000000ff */
[C---:B------:R-:W-:Y:S01]  /*ed20*/  HMMA.16816.F32.BF16 R64, R4.reuse, R14, R184 ;  /* 0x0000000e0440723c */ /* 0x040fe200000418b8 */
[----:B------:R-:W2:Y:S07]  /*ed30*/  LDSM.16.MT88.4 R12, [R32+0x11000] ;  /* 0x01100000200c783b */ /* 0x000eae0000004200 */
[C---:B------:R-:W-:Y:S08]  /*ed40*/  HMMA.16816.F32.BF16 R88, R4.reuse, R16, R160 ;  /* 0x000000100458723c */ /* 0x040ff000000418a0 */
[C---:B------:R-:W-:Y:S01]  /*ed50*/  HMMA.16816.F32.BF16 R76, R4.reuse, R18, R164 ;  /* 0x00000012044c723c */ /* 0x040fe200000418a4 */
[----:B------:R-:W3:Y:S07]  /*ed60*/  LDSM.16.MT88.4 R16, [R112+0x11000] ;  /* 0x011000007010783b */ /* 0x000eee0000004200 */
[C---:B-1----:R-:W-:Y:S08]  /*ed70*/  HMMA.16816.F32.BF16 R36, R4.reuse, R8, R192 ;  /* 0x000000080424723c */ /* 0x042ff000000418c0 */
[----:B------:R-:W-:Y:S01]  /*ed80*/  HMMA.16816.F32.BF16 R96, R4, R10, R180 ;  /* 0x0000000a0460723c */ /* 0x000fe200000418b4 */
[----:B------:R-:W1:Y:S01]  /*ed90*/  LDSM.16.MT88.4 R8, [R21+0x1000] ;  /* 0x001000001508783b */ /* 0x000e620000004200 */
[----:B------:R-:W-:-:S02]  /*eda0*/  PRMT R7, R0, 0x5410, R2 ;  /* 0x0000541000077816 */ /* 0x000fc40000000002 */
[C---:B------:R-:W-:Y:S02]  /*edb0*/  LOP3.LUT R0, R23.reuse, 0xffff, RZ, 0xc0, !PT ;  /* 0x0000ffff17007812 */ /* 0x040fe400078ec0ff */
[C---:B------:R-:W-:Y:S02]  /*edc0*/  LOP3.LUT R2, R23.reuse, 0xff, RZ, 0xc0, !PT ;  /* 0x000000ff17027812 */ /* 0x040fe400078ec0ff */
[----:B------:R-:W-:Y:S01]  /*edd0*/  SHF.R.U32.HI R0, RZ, 0x8, R0 ;  /* 0x00000008ff007819 */ /* 0x000fe20000011600 */
[----:B------:R-:W-:Y:S02]  /*ede0*/  IMAD.MOV.U32 R135, RZ, RZ, R3 ;  /* 0x000000ffff877224 */ /* 0x000fe400078e0003 */
[----:B------:R-:W-:Y:S01]  /*edf0*/  IMAD.MOV.U32 R4, RZ, RZ, R22 ;  /* 0x000000ffff047224 */ /* 0x000fe200078e0016 */
[--C-:B------:R-:W-:Y:S02]  /*ee00*/  PRMT R3, R2, 0x5410, R0.reuse ;  /* 0x0000541002037816 */ /* 0x100fe40000000000 */
[----:B------:R-:W-:-:S02]  /*ee10*/  PRMT R0, R23, 0x7632, R0 ;  /* 0x0000763217007816 */ /* 0x000fc40000000000 */
[----:B------:R-:W-:Y:S02]  /*ee20*/  SHF.R.U32.HI R5, RZ, 0x18, R23 ;  /* 0x00000018ff057819 */ /* 0x000fe40000011617 */
[----:B------:R-:W-:Y:S02]  /*ee30*/  LOP3.LUT R2, R0, 0xff, RZ, 0xc0, !PT ;  /* 0x000000ff00027812 */ /* 0x000fe400078ec0ff */
[----:B------:R-:W-:Y:S02]  /*ee40*/  PRMT R6, R22, 0x7771, RZ ;  /* 0x0000777116067816 */ /* 0x000fe400000000ff */
[----:B------:R-:W-:Y:S02]  /*ee50*/  LOP3.LUT R4, R4, 0xff, RZ, 0xc0, !PT ;  /* 0x000000ff04047812 */ /* 0x000fe400078ec0ff */
[----:B------:R-:W-:Y:S02]  /*ee60*/  HSET2.LE.AND R0, R3, R20, PT ;  /* 0x0000001403007233 */ /* 0x000fe40003803000 */
[----:B------:R-:W-:-:S02]  /*ee70*/  PRMT R2, R2, 0x5410, R5 ;  /* 0x0000541002027816 */ /* 0x000fc40000000005 */
[----:B------:R-:W-:Y:S02]  /*ee80*/  PRMT R6, R4, 0x5410, R6 ;  /* 0x0000541004067816 */ /* 0x000fe40000000006 */
[----:B------:R-:W-:Y:S02]  /*ee90*/  LOP3.LUT R3, R7, 0xff00ff, RZ, 0xc0, !PT ;  /* 0x00ff00ff07037812 */ /* 0x000fe400078ec0ff */
[----:B------:R-:W-:Y:S02]  /*eea0*/  LOP3.LUT R4, R114, R0, RZ, 0xc0, !PT ;  /* 0x0000000072047212 */ /* 0x000fe400078ec0ff */
[--C-:B------:R-:W-:Y:S02]  /*eeb0*/  HSET2.LE.AND R0, R2, R20.reuse, PT ;  /* 0x0000001402007233 */ /* 0x100fe40003803000 */
[--C-:B------:R-:W-:Y:S02]  /*eec0*/  HSET2.LE.AND R2, R6, R20.reuse, PT ;  /* 0x0000001406027233 */ /* 0x100fe40003803000 */
[----:B------:R-:W-:-:S02]  /*eed0*/  HSET2.LE.AND R3, R3, R20, PT ;  /* 0x0000001403037233 */ /* 0x000fc40003803000 */
[----:B------:R-:W-:Y:S02]  /*eee0*/  LOP3.LUT R5, R133, R0, RZ, 0xc0, !PT ;  /* 0x0000000085057212 */ /* 0x000fe400078ec0ff */
[----:B------:R-:W-:Y:S02]  /*eef0*/  LOP3.LUT R6, R115, R2, RZ, 0xc0, !PT ;  /* 0x0000000273067212 */ /* 0x000fe400078ec0ff */
[----:B------:R-:W-:-:S07]  /*ef00*/  LOP3.LUT R7, R113, R3, RZ, 0xc0, !PT ;  /* 0x0000000371077212 */ /* 0x000fce00078ec0ff */
[C---:B--2---:R-:W-:Y:S08]  /*ef10*/  HMMA.16816.F32.BF16 R224, R4.reuse, R12, R224 ;  /* 0x0000000c04e0723c */ /* 0x044ff000000418e0 */
[C---:B------:R-:W-:Y:S01]  /*ef20*/  HMMA.16816.F32.BF16 R220, R4.reuse, R14, R220 ;  /* 0x0000000e04dc723c */ /* 0x040fe200000418dc */
[----:B------:R-:W2:Y:S07]  /*ef30*/  LDSM.16.MT88.4 R12, [R32+0x13000] ;  /* 0x01300000200c783b */ /* 0x000eae0000004200 */
[C---:B---3--:R-:W-:Y:S08]  /*ef40*/  HMMA.16816.F32.BF16 R140, R4.reuse, R18, R228 ;  /* 0x00000012048c723c */ /* 0x048ff000000418e4 */
        /* <DEDUP_REMOVED lines=8> */
[C---:B-1----:R-:W-:Y:S08]  /*efd0*/  HMMA.16816.F32.BF16 R184, R4.reuse, R8, R116 ;  /* 0x0000000804b8723c */ /* 0x042ff00000041874 */
[----:B------:R-:W-:Y:S01]  /*efe0*/  HMMA.16816.F32.BF16 R180, R4, R10, R104 ;  /* 0x0000000a04b4723c */ /* 0x000fe20000041868 */
[----:B------:R-:W1:Y:S01]  /*eff0*/  LDSM.16.MT88.4 R8, [R21+0x5000] ;  /* 0x005000001508783b */ /* 0x000e620000004200 */
[----:B------:R-:W-:Y:S01]  /*f000*/  IMAD.MOV.U32 R0, RZ, RZ, R134 ;  /* 0x000000ffff007224 */ /* 0x000fe200078e0086 */
[----:B------:R-:W-:Y:S01]  /*f010*/  MOV R133, R129 ;  /* 0x0000008100857202 */ /* 0x000fe20000000f00 */
[----:B------:R-:W-:-:S02]  /*f020*/  IMAD.MOV.U32 R2, RZ, RZ, R135 ;  /* 0x000000ffff027224 */ /* 0x000fc400078e0087 */
[----:B------:R-:W-:Y:S01]  /*f030*/  IMAD.MOV.U32 R3, RZ, RZ, R128 ;  /* 0x000000ffff037224 */ /* 0x000fe200078e0080 */
[----:B------:R-:W-:Y:S01]  /*f040*/  MOV R128, R125 ;  /* 0x0000007d00807202 */ /* 0x000fe20000000f00 */
[----:B------:R-:W-:Y:S02]  /*f050*/  IMAD.MOV.U32 R134, RZ, RZ, R130 ;  /* 0x000000ffff867224 */ /* 0x000fe400078e0082 */
[----:B------:R-:W-:Y:S01]  /*f060*/  IMAD.MOV.U32 R135, RZ, RZ, R124 ;  /* 0x000000ffff877224 */ /* 0x000fe200078e007c */
[----:B------:R-:W-:Y:S01]  /*f070*/  MOV R124, R120 ;  /* 0x00000078007c7202 */ /* 0x000fe20000000f00 */
[----:B------:R-:W-:Y:S02]  /*f080*/  IMAD.MOV.U32 R129, RZ, RZ, R126 ;  /* 0x000000ffff817224 */ /* 0x000fe400078e007e */
        /* <DEDUP_REMOVED lines=9> */
[----:B------:R-:W-:Y:S02]  /*f120*/  IMAD.MOV.U32 R28, RZ, RZ, R248 ;  /* 0x000000ffff1c7224 */ /* 0x000fe400078e00f8 */
[----:B------:R-:W-:-:S02]  /*f130*/  IMAD.MOV.U32 R30, RZ, RZ, R244 ;  /* 0x000000ffff1e7224 */ /* 0x000fc400078e00f4 */
[----:B------:R-:W-:Y:S01]  /*f140*/  IMAD.MOV.U32 R31, RZ, RZ, R245 ;  /* 0x000000ffff1f7224 */ /* 0x000fe200078e00f5 */
[----:B------:R-:W-:Y:S01]  /*f150*/  MOV R114, R129 ;  /* 0x0000008100727202 */ /* 0x000fe20000000f00 */
[----:B------:R-:W-:Y:S01]  /*f160*/  IMAD.MOV.U32 R115, RZ, RZ, R130 ;  /* 0x000000ffff737224 */ /* 0x000fe200078e0082 */
[----:B------:R-:W-:Y:S01]  /*f170*/  MOV R160, R125 ;  /* 0x0000007d00a07202 */ /* 0x000fe20000000f00 */
[----:B------:R-:W-:Y:S01]  /*f180*/  IMAD.MOV.U32 R179, RZ, RZ, R124 ;  /* 0x000000ffffb37224 */ /* 0x000fe200078e007c */
[----:B------:R-:W-:Y:S01]  /*f190*/  MOV R124, R30 ;  /* 0x0000001e007c7202 */ /* 0x000fe20000000f00 */
[----:B------:R-:W-:Y:S02]  /*f1a0*/  IMAD.MOV.U32 R129, RZ, RZ, R28 ;  /* 0x000000ffff817224 */ /* 0x000fe400078e001c */
[----:B------:R-:W-:Y:S02]  /*f1b0*/  IMAD.MOV.U32 R130, RZ, RZ, R29 ;  /* 0x000000ffff827224 */ /* 0x000fe400078e001d */
[----:B------:R-:W-:-:S02]  /*f1c0*/  IMAD.MOV.U32 R125, RZ, RZ, R31 ;  /* 0x000000ffff7d7224 */ /* 0x000fc400078e001f */
[----:B------:R-:W3:Y:S01]  /*f1d0*/  LDSM.16.MT88.4 R28, [R35+0x3000] ;  /* 0x00300000231c783b */ /* 0x000ee20000004200 */
[----:B------:R-:W-:Y:S01]  /*f1e0*/  IMAD.MOV.U32 R113, RZ, RZ, R128 ;  /* 0x000000ffff717224 */ /* 0x000fe200078e0080 */
[C---:B--2---:R-:W-:Y:S01]  /*f1f0*/  HMMA.16816.F32.BF16 R60, R4.reuse, R12, R60 ;  /* 0x0000000c043c723c */ /* 0x044fe2000004183c */
[----:B------:R-:W-:Y:S01]  /*f200*/  MOV R144, R120 ;  /* 0x0000007800907202 */ /* 0x000fe20000000f00 */
[----:B------:R-:W-:Y:S01]  /*f210*/  IMAD.MOV.U32 R145, RZ, RZ, R121 ;  /* 0x000000ffff917224 */ /* 0x000fe200078e0079 */
[----:B------:R-:W-:Y:S01]  /*f220*/  MOV R128, R123 ;  /* 0x0000007b00807202 */ /* 0x000fe20000000f00 */
[----:B------:R-:W-:Y:S01]  /*f230*/  IMAD.MOV.U32 R146, RZ, RZ, R122 ;  /* 0x000000ffff927224 */ /* 0x000fe200078e007a */
[----:B------:R-:W-:Y:S01]  /*f240*/  MOV R248, R246 ;  /* 0x000000f600f87202 */ /* 0x000fe20000000f00 */
[----:B------:R-:W-:Y:S02]  /*f250*/  IMAD.MOV.U32 R249, RZ, RZ, R247 ;  /* 0x000000fffff97224 */ /* 0x000fe400078e00f7 */
[----:B------:R-:W-:Y:S01]  /*f260*/  HMMA.16816.F32.BF16 R56, R4, R14, R56 ;  /* 0x0000000e0438723c */ /* 0x000fe20000041838 */
[----:B------:R-:W2:Y:S01]  /*f270*/  LDSM.16.MT88.4 R12, [R32+0x17000] ;  /* 0x01700000200c783b */ /* 0x000ea20000004200 */
[----:B------:R-:W-:-:S02]  /*f280*/  IMAD.MOV.U32 R161, RZ, RZ, R126 ;  /* 0x000000ffffa17224 */ /* 0x000fc400078e007e */
[----:B------:R-:W-:-:S04]  /*f290*/  IMAD.MOV.U32 R162, RZ, RZ, R127 ;  /* 0x000000ffffa27224 */ /* 0x000fc800078e007f */
[----:B------:R-:W-:Y:S01]  /*f2a0*/  HMMA.16816.F32.BF16 R120, R4, R16, R168 ;  /* 0x000000100478723c */ /* 0x000fe200000418a8 */
[----:B------:R-:W-:Y:S01]  /*f2b0*/  IMAD.MOV.U32 R126, RZ, RZ, R248 ;  /* 0x000000ffff7e7224 */ /* 0x000fe200078e00f8 */
[----:B------:R-:W-:Y:S01]  /*f2c0*/  MOV R127, R249 ;  /* 0x000000f9007f7202 */ /* 0x000fe20000000f00 */
[----:B------:R-:W-:-:S05]  /*f2d0*/  IMAD.MOV.U32 R22, RZ, RZ, R250 ;  /* 0x000000ffff167224 */ /* 0x000fca00078e00fa */
[----:B-1----:R-:W-:Y:S01]  /*f2e0*/  HMMA.16816.F32.BF16 R172, R4, R8, R52 ;  /* 0x0000000804ac723c */ /* 0x002fe20000041834 */
[----:B------:R-:W-:-:S07]  /*f2f0*/  IMAD.MOV.U32 R163, RZ, RZ, R251 ;  /* 0x000000ffffa37224 */ /* 0x000fce00078e00fb */
[C---:B------:R-:W-:Y:S01]  /*f300*/  HMMA.16816.F32.BF16 R168, R4.reuse, R10, R48 ;  /* 0x0000000a04a8723c */ /* 0x040fe20000041830 */
[----:B------:R-:W1:Y:S07]  /*f310*/  LDSM.16.MT88.4 R8, [R21+0x7000] ;  /* 0x007000001508783b */ /* 0x000e6e0000004200 */
[C---:B------:R-:W-:Y:S08]  /*f320*/  HMMA.16816.F32.BF16 R244, R4.reuse, R24, R152 ;  /* 0x0000001804f4723c */ /* 0x040ff00000041898 */
[----:B------:R-:W-:Y:S01]  /*f330*/  HMMA.16816.F32.BF16 R248, R4, R26, R188 ;  /* 0x0000001a04f8723c */ /* 0x000fe200000418bc */
[----:B------:R-:W4:Y:S01]  /*f340*/  LDSM.16.MT88.4 R24, [R35+0x5000] ;  /* 0x005000002318783b */ /* 0x000f220000004200 */
[----:B------:R-:W-:Y:S01]  /*f350*/  MOV R107, R179 ;  /* 0x000000b3006b7202 */ /* 0x000fe20000000f00 */
[----:B------:R-:W-:Y:S01]  /*f360*/  IMAD.MOV.U32 R106, RZ, RZ, R128 ;  /* 0x000000ffff6a7224 */ /* 0x000fe200078e0080 */
[----:B------:R-:W-:Y:S01]  /*f370*/  MOV R105, R126 ;  /* 0x0000007e00697202 */ /* 0x000fe20000000f00 */
[----:B------:R-:W-:Y:S01]  /*f380*/  IMAD.MOV.U32 R152, RZ, RZ, R135 ;  /* 0x000000ffff987224 */ /* 0x000fe200078e0087 */
[----:B------:R-:W-:-:S02]  /*f390*/  MOV R153, R134 ;  /* 0x0000008600997202 */ /* 0x000fc40000000f00 */
[----:B---3--:R-:W-:Y:S01]  /*f3a0*/  HMMA.16816.F32.BF16 R232, R4, R30, R108 ;  /* 0x0000001e04e8723c */ /* 0x008fe2000004186c */
[----:B------:R-:W-:Y:S01]  /*f3b0*/  IMAD.MOV.U32 R111, RZ, RZ, R107 ;  /* 0x000000ffff6f7224 */ /* 0x000fe200078e006b */
[----:B------:R-:W-:Y:S01]  /*f3c0*/  MOV R110, R106 ;  /* 0x0000006a006e7202 */ /* 0x000fe20000000f00 */
[----:B------:R-:W-:Y:S01]  /*f3d0*/  IMAD.MOV.U32 R107, RZ, RZ, R0 ;  /* 0x000000ffff6b7224 */ /* 0x000fe200078e0000 */
[----:B------:R-:W-:Y:S01]  /*f3e0*/  MOV R0, R34 ;  /* 0x0000002200007202 */ /* 0x000fe20000000f00 */
[----:B------:R-:W-:-:S03]  /*f3f0*/  IMAD.MOV.U32 R104, RZ, RZ, R152 ;  /* 0x000000ffff687224 */ /* 0x000fc600078e0098 */
[C---:B--2---:R-:W-:Y:S01]  /*f400*/  HMMA.16816.F32.BF16 R52, R4.reuse, R14, R76 ;  /* 0x0000000e0434723c */ /* 0x044fe2000004184c */
[----:B------:R2:W-:Y:S01]  /*f410*/  MUFU.EX2 R14, R105 ;  /* 0x00000069000e7308 */ /* 0x0005e20000000800 */
[----:B------:R-:W-:Y:S01]  /*f420*/  IMAD.MOV.U32 R154, RZ, RZ, R133 ;  /* 0x000000ffff9a7224 */ /* 0x000fe200078e0085 */
[----:B------:R-:W-:Y:S01]  /*f430*/  LOP3.LUT R0, R0, 0xff, RZ, 0xc0, !PT ;  /* 0x000000ff00007812 */ /* 0x000fe200078ec0ff */
[----:B------:R-:W-:Y:S02]  /*f440*/  IMAD.MOV.U32 R106, RZ, RZ, R3 ;  /* 0x000000ffff6a7224 */ /* 0x000fe400078e0003 */
[----:B------:R-:W-:Y:S02]  /*f450*/  IMAD.MOV.U32 R109, RZ, RZ, R110 ;  /* 0x000000ffff6d7224 */ /* 0x000fe400078e006e */
[C---:B-1----:R-:W-:Y:S01]  /*f460*/  HMMA.16816.F32.BF16 R116, R4.reuse, R8, R72 ;  /* 0x000000080474723c */ /* 0x042fe20000041848 */
[C---:B------:R-:W-:Y:S01]  /*f470*/  PRMT R8, R34.reuse, 0x7771, RZ ;  /* 0x0000777122087816 */ /* 0x040fe200000000ff */
[----:B------:R-:W-:Y:S01]  /*f480*/  IMAD.MOV.U32 R110, RZ, RZ, R111 ;  /* 0x000000ffff6e7224 */ /* 0x000fe200078e006f */
[----:B------:R-:W-:Y:S01]  /*f490*/  MOV R111, R104 ;  /* 0x00000068006f7202 */ /* 0x000fe20000000f00 */
[----:B------:R-:W-:Y:S01]  /*f4a0*/  IMAD.MOV.U32 R152, RZ, RZ, R154 ;  /* 0x000000ffff987224 */ /* 0x000fe200078e009a */
[----:B--2---:R-:W-:Y:S01]  /*f4b0*/  MOV R105, R153 ;  /* 0x0000009900697202 */ /* 0x004fe20000000f00 */
[----:B------:R-:W-:Y:S01]  /*f4c0*/  IMAD.MOV.U32 R154, RZ, RZ, R131 ;  /* 0x000000ffff9a7224 */ /* 0x000fe200078e0083 */
[----:B------:R-:W-:Y:S01]  /*f4d0*/  MOV R153, R2 ;  /* 0x0000000200997202 */ /* 0x000fe20000000f00 */
[C---:B------:R-:W-:Y:S01]  /*f4e0*/  HMMA.16816.F32.BF16 R132, R4.reuse, R18, R156 ;  /* 0x000000120484723c */ /* 0x040fe2000004189c */
[C---:B------:R-:W-:Y:S01]  /*f4f0*/  PRMT R3, R34.reuse, 0x7773, RZ ;  /* 0x0000777322037816 */ /* 0x040fe200000000ff */
[----:B------:R-:W-:Y:S01]  /*f500*/  IMAD.MOV.U32 R104, RZ, RZ, R105 ;  /* 0x000000ffff687224 */ /* 0x000fe200078e0069 */
[----:B------:R-:W-:Y:S01]  /*f510*/  PRMT R2, R34, 0x7772, RZ ;  /* 0x0000777222027816 */ /* 0x000fe200000000ff */
[----:B------:R-:W-:Y:S01]  /*f520*/  IMAD.MOV.U32 R105, RZ, RZ, R106 ;  /* 0x000000ffff697224 */ /* 0x000fe200078e006a */
[----:B------:R-:W-:Y:S01]  /*f530*/  PRMT R9, R0, 0x5410, R8 ;  /* 0x0000541000097816 */ /* 0x000fe20000000008 */
[----:B------:R-:W-:Y:S01]  /*f540*/  IMAD.MOV.U32 R156, RZ, RZ, R124 ;  /* 0x000000ffff9c7224 */ /* 0x000fe200078e007c */
[----:B------:R-:W-:Y:S01]  /*f550*/  MOV R106, R107 ;  /* 0x0000006b006a7202 */ /* 0x000fe20000000f00 */
[----:B----4-:R-:W-:Y:S01]  /*f560*/  HMMA.16816.F32.BF16 R192, R4, R24, R40 ;  /* 0x0000001804c0723c */ /* 0x010fe20000041828 */
[----:B------:R-:W-:Y:S01]  /*f570*/  LOP3.LUT R0, R33, 0xffff, RZ, 0xc0, !PT ;  /* 0x0000ffff21007812 */ /* 0x000fe200078ec0ff */
[----:B------:R1:W-:Y:S01]  /*f580*/  MUFU.EX2 R25, R109 ;  /* 0x0000006d00197308 */ /* 0x0003e20000000800 */
[----:B------:R-:W-:-:S02]  /*f590*/  IMAD.MOV.U32 R23, RZ, RZ, R125 ;  /* 0x000000ffff177224 */ /* 0x000fc400078e007d */
[----:B------:R-:W-:Y:S01]  /*f5a0*/  IMAD.MOV.U32 R155, RZ, RZ, R127 ;  /* 0x000000ffff9b7224 */ /* 0x000fe200078e007f */
[----:B------:R-:W-:Y:S01]  /*f5b0*/  MOV R147, R215 ;  /* 0x000000d700937202 */ /* 0x000fe20000000f00 */
[----:B------:R-:W-:Y:S01]  /*f5c0*/  IMAD.MOV.U32 R107, RZ, RZ, R154 ;  /* 0x000000ffff6b7224 */ /* 0x000fe200078e009a */
[----:B------:R-:W-:Y:S01]  /*f5d0*/  HMMA.16816.F32.BF16 R124, R4, R10, R64 ;  /* 0x0000000a047c723c */ /* 0x000fe20000041840 */
[----:B------:R-:W-:Y:S01]  /*f5e0*/  PRMT R11, R2, 0x5410, R3 ;  /* 0x00005410020b7816 */ /* 0x000fe20000000003 */
[----:B------:R-:W2:Y:S01]  /*f5f0*/  LDL.LU R215, [R1+0x118] ;  /* 0x0001180001d77983 */ /* 0x000ea20000300800 */
[----:B------:R-:W-:Y:S02]  /*f600*/  SHF.R.U32.HI R3, RZ, 0x8, R0 ;  /* 0x00000008ff037819 */ /* 0x000fe40000011600 */
[----:B------:R-:W-:Y:S01]  /*f610*/  LOP3.LUT R8, R33, 0xff, RZ, 0xc0, !PT ;  /* 0x000000ff21087812 */ /* 0x000fe200078ec0ff */
[----:B------:R-:W3:Y:S04]  /*f620*/  LDL.LU R131, [R1+0xb0] ;  /* 0x0000b00001837983 */ /* 0x000ee80000300800 */
[----:B------:R-:W4:Y:S01]  /*f630*/  LDSM.16.MT88.4 R16, [R112+0x15000] ;  /* 0x015000007010783b */ /* 0x000f220000004200 */
[----:B-1----:R-:W-:Y:S01]  /*f640*/  MOV R109, R110 ;  /* 0x0000006e006d7202 */ /* 0x002fe20000000f00 */
[----:B------:R-:W-:-:S02]  /*f650*/  IMAD.MOV.U32 R110, RZ, RZ, R111 ;  /* 0x000000ffff6e7224 */ /* 0x000fc400078e006f */
[----:B------:R-:W-:Y:S01]  /*f660*/  IMAD.MOV.U32 R111, RZ, RZ, R104 ;  /* 0x000000ffff6f7224 */ /* 0x000fe200078e0068 */
[----:B------:R-:W-:Y:S01]  /*f670*/  MOV R104, R105 ;  /* 0x0000006900687202 */ /* 0x000fe20000000f00 */
[----:B------:R-:W-:Y:S01]  /*f680*/  IMAD.MOV.U32 R105, RZ, RZ, R106 ;  /* 0x000000ffff697224 */ /* 0x000fe200078e006a */
[----:B------:R-:W-:Y:S01]  /*f690*/  MOV R159, R162 ;  /* 0x000000a2009f7202 */ /* 0x000fe20000000f00 */
[----:B------:R-:W-:Y:S01]  /*f6a0*/  IMAD.MOV.U32 R106, RZ, RZ, R107 ;  /* 0x000000ffff6a7224 */ /* 0x000fe200078e006b */
[----:B------:R-:W-:Y:S01]  /*f6b0*/  MOV R107, R156 ;  /* 0x0000009c006b7202 */ /* 0x000fe20000000f00 */
[----:B------:R-:W-:Y:S01]  /*f6c0*/  IMAD.MOV.U32 R154, RZ, RZ, R200 ;  /* 0x000000ffff9a7224 */ /* 0x000fe200078e00c8 */
[----:B------:R-:W-:Y:S01]  /*f6d0*/  PRMT R8, R8, 0x5410, R3 ;  /* 0x0000541008087816 */ /* 0x000fe20000000003 */
[----:B------:R-:W2:Y:S01]  /*f6e0*/  LDL.LU R200, [R1+0x114] ;  /* 0x0001140001c87983 */ /* 0x000ea20000300800 */
[----:B------:R-:W-:-:S03]  /*f6f0*/  IMAD.MOV.U32 R156, RZ, RZ, R201 ;  /* 0x000000ffff9c7224 */ /* 0x000fc600078e00c9 */
[----:B------:R-:W3:Y:S04]  /*f700*/  LDL.LU R201, [R1+0x110] ;  /* 0x0001100001c97983 */ /* 0x000ee80000300800 */
[----:B------:R1:W2:Y:S01]  /*f710*/  LDL.LU.S16 R3, [R1+0xc8] ;  /* 0x0000c80001037983 */ /* 0x0002a20000300600 */
[----:B------:R-:W-:Y:S02]  /*f720*/  IMAD.MOV.U32 R157, RZ, RZ, R160 ;  /* 0x000000ffff9d7224 */ /* 0x000fe400078e00a0 */
[----:B------:R-:W-:Y:S01]  /*f730*/  IMAD.MOV.U32 R158, RZ, RZ, R161 ;  /* 0x000000ffff9e7224 */ /* 0x000fe200078e00a1 */
[----:B------:R-:W-:Y:S01]  /*f740*/  MOV R161, R146 ;  /* 0x0000009200a17202 */ /* 0x000fe20000000f00 */
[----:B------:R-:W-:Y:S01]  /*f750*/  IMAD.MOV.U32 R162, RZ, RZ, R145 ;  /* 0x000000ffffa27224 */ /* 0x000fe200078e0091 */
[----:B------:R-:W-:Y:S01]  /*f760*/  MOV R145, R130 ;  /* 0x0000008200917202 */ /* 0x000fe20000000f00 */
[----:B------:R-:W-:Y:S01]  /*f770*/  IMAD.MOV.U32 R160, RZ, RZ, R144 ;  /* 0x000000ffffa07224 */ /* 0x000fe200078e0090 */
[----:B------:R-:W-:Y:S01]  /*f780*/  MOV R146, R237 ;  /* 0x000000ed00927202 */ /* 0x000fe20000000f00 */
[----:B------:R-:W-:Y:S01]  /*f790*/  IMAD.MOV.U32 R128, RZ, RZ, R129 ;  /* 0x000000ffff807224 */ /* 0x000fe200078e0081 */
[----:B------:R-:W1:Y:S01]  /*f7a0*/  MUFU.EX2 R23, R23 ;  /* 0x0000001700177308 */ /* 0x000e620000000800 */
[----:B------:R-:W-:Y:S01]  /*f7b0*/  IMAD.MOV.U32 R144, RZ, RZ, R236 ;  /* 0x000000ffff907224 */ /* 0x000fe200078e00ec */
[----:B------:R-:W-:Y:S01]  /*f7c0*/  HMMA.16816.F32.BF16 R188, R4, R26, R84 ;  /* 0x0000001a04bc723c */ /* 0x000fe20000041854 */
[----:B------:R-:W-:Y:S01]  /*f7d0*/  IMAD.MOV.U32 R129, RZ, RZ, R238 ;  /* 0x000000ffff817224 */ /* 0x000fe200078e00ee */
[----:B------:R-:W-:Y:S01]  /*f7e0*/  LDSM.16.MT88.4 R40, [R112+0x13800] ;  /* 0x013800007028783b */ /* 0x000fe20000004200 */
[----:B------:R-:W-:-:S03]  /*f7f0*/  IMAD.MOV.U32 R130, RZ, RZ, R239 ;  /* 0x000000ffff827224 */ /* 0x000fc600078e00ef */
[----:B------:R-:W-:Y:S01]  /*f800*/  MUFU.EX2 R15, R211 ;  /* 0x000000d3000f7308 */ /* 0x000fe20000000800 */
[----:B------:R-:W-:Y:S01]  /*f810*/  LDSM.16.MT88.4 R72, [R112+0x15800] ;  /* 0x015800007048783b */ /* 0x000fe20000004200 */
[C---:B------:R-:W-:Y:S03]  /*f820*/  HMMA.16816.F32.BF16 R236, R4.reuse, R28, R44 ;  /* 0x0000001c04ec723c */ /* 0x040fe6000004182c */
[----:B------:R-:W-:Y:S05]  /*f830*/  LDSM.16.MT88.4 R28, [R35+0x7000] ;  /* 0x00700000231c783b */ /* 0x000fea0000004200 */
[C---:B------:R-:W-:Y:S01]  /*f840*/  HMMA.16816.F32.BF16 R88, R4.reuse, R12, R88 ;  /* 0x0000000c0458723c */ /* 0x040fe20000041858 */
[----:B------:R-:W-:Y:S01]  /*f850*/  MUFU.EX2 R22, R22 ;  /* 0x0000001600167308 */ /* 0x000fe20000000800 */
[----:B------:R-:W-:Y:S06]  /*f860*/  LDSM.16.MT88.4 R64, [R35+0x3800] ;  /* 0x003800002340783b */ /* 0x000fec0000004200 */
[C---:B----4-:R-:W-:Y:S08]  /*f870*/  HMMA.16816.F32.BF16 R92, R4.reuse, R16, R92 ;  /* 0x00000010045c723c */ /* 0x050ff0000004185c */
[----:B------:R-:W-:Y:S01]  /*f880*/  HMMA.16816.F32.BF16 R44, R4, R18, R68 ;  /* 0x00000012042c723c */ /* 0x000fe20000041844 */
[----:B------:R-:W4:Y:S01]  /*f890*/  LDSM.16.MT88.4 R16, [R112+0x17000] ;  /* 0x017000007010783b */ /* 0x000f220000004200 */
[----:B------:R-:W-:Y:S01]  /*f8a0*/  PRMT R2, R33, 0x7632, R2 ;  /* 0x0000763221027816 */ /* 0x000fe20000000002 */
[----:B------:R1:W3:Y:S01]  /*f8b0*/  MUFU.EX2 R24, R109 ;  /* 0x0000006d00187308 */ /* 0x0002e20000000800 */
[----:B------:R-:W-:-:S02]  /*f8c0*/  SHF.R.U32.HI R0, RZ, 0x18, R33 ;  /* 0x00000018ff007819 */ /* 0x000fc40000011621 */
[----:B------:R-:W-:-:S04]  /*f8d0*/  LOP3.LUT R2, R2, 0xff, RZ, 0xc0, !PT ;  /* 0x000000ff02027812 */ /* 0x000fc800078ec0ff */
[----:B------:R-:W-:Y:S01]  /*f8e0*/  PRMT R10, R2, 0x5410, R0 ;  /* 0x00005410020a7816 */ /* 0x000fe20000000000 */
[----:B-1----:R-:W-:Y:S01]  /*f8f0*/  IMAD.MOV.U32 R109, RZ, RZ, R110 ;  /* 0x000000ffff6d7224 */ /* 0x002fe200078e006e */
[----:B------:R-:W-:Y:S01]  /*f900*/  MOV R110, R111 ;  /* 0x0000006f006e7202 */ /* 0x000fe20000000f00 */
[----:B------:R-:W-:Y:S02]  /*f910*/  IMAD.MOV.U32 R111, RZ, RZ, R104 ;  /* 0x000000ffff6f7224 */ /* 0x000fe400078e0068 */
        /* <DEDUP_REMOVED lines=8> */
[----:B------:R-:W-:Y:S02]  /*f9a0*/  IMAD.MOV.U32 R157, RZ, RZ, R158 ;  /* 0x000000ffff9d7224 */ /* 0x000fe400078e009e */
[----:B------:R-:W-:Y:S01]  /*f9b0*/  IMAD.MOV.U32 R70, RZ, RZ, R104 ;  /* 0x000000ffff467224 */ /* 0x000fe200078e0068 */
[----:B------:R-:W-:Y:S01]  /*f9c0*/  MOV R108, R106 ;  /* 0x0000006a006c7202 */ /* 0x000fe20000000f00 */
[----:B------:R-:W-:Y:S01]  /*f9d0*/  IMAD.MOV.U32 R158, RZ, RZ, R159 ;  /* 0x000000ffff9e7224 */ /* 0x000fe200078e009f */
[----:B------:R-:W-:Y:S01]  /*f9e0*/  MOV R159, R160 ;  /* 0x000000a0009f7202 */ /* 0x000fe20000000f00 */
[----:B------:R-:W-:Y:S02]  /*f9f0*/  IMAD.MOV.U32 R71, RZ, RZ, R105 ;  /* 0x000000ffff477224 */ /* 0x000fe400078e0069 */
[----:B------:R-:W-:-:S02]  /*fa00*/  IMAD.MOV.U32 R160, RZ, RZ, R161 ;  /* 0x000000ffffa07224 */ /* 0x000fc400078e00a1 */
[----:B------:R-:W-:Y:S01]  /*fa10*/  IMAD.MOV.U32 R109, RZ, RZ, R107 ;  /* 0x000000ffff6d7224 */ /* 0x000fe200078e006b */
[----:B------:R-:W-:Y:S01]  /*fa20*/  MOV R111, R157 ;  /* 0x0000009d006f7202 */ /* 0x000fe20000000f00 */
        /* <DEDUP_REMOVED lines=8> */
[----:B------:R-:W-:Y:S01]  /*fab0*/  IMAD.MOV.U32 R156, RZ, RZ, R162 ;  /* 0x000000ffff9c7224 */ /* 0x000fe200078e00a2 */
[----:B------:R-:W-:Y:S01]  /*fac0*/  F2FP.BF16.F32.PACK_AB R0, R23, R14 ;  /* 0x0000000e1700723e */ /* 0x000fe200000010ff */
[----:B----4-:R-:W-:Y:S01]  /*fad0*/  HMMA.16816.F32.BF16 R100, R4, R16, R100 ;  /* 0x000000100464723c */ /* 0x010fe20000041864 */
[----:B------:R-:W1:Y:S02]  /*fae0*/  LDSM.16.MT88.4 R160, [R112+0x11800] ;  /* 0x0118000070a0783b */ /* 0x000e640000004200 */
[----:B------:R-:W-:-:S02]  /*faf0*/  PRMT R13, R0, 0x7610, R13 ;  /* 0x00007610000d7816 */ /* 0x000fc4000000000d */
[----:B------:R-:W-:-:S03]  /*fb00*/  PRMT R12, R0, 0x7632, R12 ;  /* 0x00007632000c7816 */ /* 0x000fc6000000000c */
[C---:B------:R-:W-:Y:S08]  /*fb10*/  HMMA.16816.F32.BF16 R176, R4.reuse, R28, R36 ;  /* 0x0000001c04b0723c */ /* 0x040ff00000041824 */
[C---:B------:R-:W-:Y:S01]  /*fb20*/  HMMA.16816.F32.BF16 R16, R4.reuse, R18, R80 ;  /* 0x000000120410723c */ /* 0x040fe20000041850 */
[----:B------:R-:W4:Y:S07]  /*fb30*/  LDSM.16.MT88.4 R80, [R32+0x15800] ;  /* 0x015800002050783b */ /* 0x000f2e0000004200 */
[----:B------:R-:W-:Y:S01]  /*fb40*/  HMMA.16816.F32.BF16 R28, R4, R30, R96 ;  /* 0x0000001e041c723c */ /* 0x000fe20000041860 */
[----:B--2---:R-:W-:-:S05]  /*fb50*/  @!P6 HFMA2.BF16_V2 R3, -RZ.H0_H0, RZ.H0_H0, -R207.H0_H0 ;  /* 0x200000ffff03e231 */ /* 0x004fca00003409cf */
[----:B------:R-:W-:-:S04]  /*fb60*/  PRMT R2, R3, 0x7610, R2 ;  /* 0x0000761003027816 */ /* 0x000fc80000000002 */
[----:B------:R-:W-:Y:S01]  /*fb70*/  @!P6 PRMT R207, R2, 0x5410, RZ ;  /* 0x0000541002cfe816 */ /* 0x000fe200000000ff */
[----:B------:R-:W-:Y:S01]  /*fb80*/  FADD.FTZ R2, R68, R51 ;  /* 0x0000003344027221 */ /* 0x000fe20000010000 */
        /* <DEDUP_REMOVED lines=11> */
[----:B------:R-:W-:Y:S01]  /*fc40*/  FADD.FTZ R3, R215, R216 ;  /* 0x000000d8d7037221 */ /* 0x000fe20000010000 */
[----:B---3--:R-:W-:Y:S01]  /*fc50*/  IMAD.MOV.U32 R159, RZ, RZ, R201 ;  /* 0x000000ffff9f7224 */ /* 0x008fe200078e00c9 */
[----:B------:R2:W5:Y:S01]  /*fc60*/  LDL.LU R216, [R1+0x10c] ;  /* 0x00010c0001d87983 */ /* 0x0005620000300800 */
[----:B------:R-:W-:Y:S02]  /*fc70*/  IMAD.MOV.U32 R106, RZ, RZ, R107 ;  /* 0x000000ffff6a7224 */ /* 0x000fe400078e006b */
[----:B------:R-:W-:Y:S01]  /*fc80*/  IMAD.MOV.U32 R107, RZ, RZ, R156 ;  /* 0x000000ffff6b7224 */ /* 0x000fe200078e009c */
[----:B------:R-:W-:Y:S01]  /*fc90*/  MOV R156, R157 ;  /* 0x0000009d009c7202 */ /* 0x000fe20000000f00 */
[----:B------:R2:W5:Y:S01]  /*fca0*/  LDL.LU R215, [R1+0x108] ;  /* 0x0001080001d77983 */ /* 0x0005620000300800 */
[----:B------:R-:W-:-:S02]  /*fcb0*/  IMAD.MOV.U32 R157, RZ, RZ, R158 ;  /* 0x000000ffff9d7224 */ /* 0x000fc400078e009e */
[----:B------:R-:W-:Y:S01]  /*fcc0*/  IMAD.MOV.U32 R158, RZ, RZ, R159 ;  /* 0x000000ffff9e7224 */ /* 0x000fe200078e009f */
[----:B------:R2:W5:Y:S01]  /*fcd0*/  LDL.LU R212, [R1+0x104] ;  /* 0x0001040001d47983 */ /* 0x0005620000300800 */
[----:B------:R-:W-:Y:S01]  /*fce0*/  MOV R159, R113 ;  /* 0x00000071009f7202 */ /* 0x000fe20000000f00 */
[----:B------:R-:W-:Y:S02]  /*fcf0*/  IMAD.MOV.U32 R113, RZ, RZ, R115 ;  /* 0x000000ffff717224 */ /* 0x000fe400078e0073 */
[----:B------:R-:W3:Y:S01]  /*fd00*/  LDL.LU R200, [R1+0x100] ;  /* 0x0001000001c87983 */ /* 0x000ee20000300800 */
[----:B------:R-:W-:Y:S01]  /*fd10*/  IMAD.MOV.U32 R115, RZ, RZ, R114 ;  /* 0x000000ffff737224 */ /* 0x000fe200078e0072 */
[----:B------:R-:W-:Y:S02]  /*fd20*/  MOV R114, R205 ;  /* 0x000000cd00727202 */ /* 0x000fe40000000f00 */
[----:B------:R-:W2:Y:S01]  /*fd30*/  LDL.LU R201, [R1+0xfc] ;  /* 0x0000fc0001c97983 */ /* 0x000ea20000300800 */
[----:B------:R-:W-:-:S03]  /*fd40*/  FADD.FTZ R0, R68, R3 ;  /* 0x0000000344007221 */ /* 0x000fc60000010000 */
[----:B------:R1:W4:Y:S04]  /*fd50*/  LDL.LU.S16 R7, [R1+0xcc] ;  /* 0x0000cc0001077983 */ /* 0x0003280000300600 */
[----:B------:R1:W5:Y:S04]  /*fd60*/  LDL.LU R211, [R1+0xf8] ;  /* 0x0000f80001d37983 */ /* 0x0003680000300800 */
[----:B------:R1:W5:Y:S04]  /*fd70*/  LDL.LU R205, [R1+0xf4] ;  /* 0x0000f40001cd7983 */ /* 0x0003680000300800 */
[----:B------:R1:W3:Y:S01]  /*fd80*/  LDL.LU.S16 R3, [R1+0xd0] ;  /* 0x0000d00001037983 */ /* 0x0002e20000300600 */
[----:B------:R-:W-:Y:S01]  /*fd90*/  FADD.FTZ R0, R202, R0 ;  /* 0x00000000ca007221 */ /* 0x000fe20000010000 */
[----:B------:R-:W-:-:S02]  /*fda0*/  IMAD.MOV.U32 R68, RZ, RZ, R71 ;  /* 0x000000ffff447224 */ /* 0x000fc400078e0047 */
[----:B------:R-:W-:Y:S01]  /*fdb0*/  FADD.FTZ R2, R204, R2 ;  /* 0x00000002cc027221 */ /* 0x000fe20000010000 */
[----:B------:R-:W-:Y:S01]  /*fdc0*/  F2FP.BF16.F32.PACK_AB R6, R24, R25 ;  /* 0x000000191806723e */ /* 0x000fe200000010ff */
[----:B------:R-:W-:Y:S01]  /*fdd0*/  IMAD.MOV.U32 R71, RZ, RZ, R110 ;  /* 0x000000ffff477224 */ /* 0x000fe200078e006e */
[----:B------:R-:W-:Y:S01]  /*fde0*/  F2FP.BF16.F32.PACK_AB R5, R15, R22 ;  /* 0x000000160f05723e */ /* 0x000fe200000010ff */
[----:B------:R-:W-:Y:S01]  /*fdf0*/  IMAD.MOV.U32 R110, RZ, RZ, R105 ;  /* 0x000000ffff6e7224 */ /* 0x000fe200078e0069 */
[----:B------:R-:W-:Y:S01]  /*fe00*/  MOV R27, R114 ;  /* 0x00000072001b7202 */ /* 0x000fe20000000f00 */
[----:B------:R-:W-:Y:S01]  /*fe10*/  IMAD.MOV.U32 R105, RZ, RZ, R156 ;  /* 0x000000ffff697224 */ /* 0x000fe200078e009c */
[----:B------:R1:W5:Y:S01]  /*fe20*/  LDL.LU R204, [R1+0xf0] ;  /* 0x0000f00001cc7983 */ /* 0x0003620000300800 */
[----:B------:R-:W-:Y:S02]  /*fe30*/  IMAD.MOV.U32 R156, RZ, RZ, R159 ;  /* 0x000000ffff9c7224 */ /* 0x000fe400078e009f */
[----:B------:R-:W-:Y:S01]  /*fe40*/  IMAD.MOV.U32 R159, RZ, RZ, R154 ;  /* 0x000000ffff9f7224 */ /* 0x000fe200078e009a */
[----:B------:R1:W5:Y:S01]  /*fe50*/  LDL.LU R202, [R1+0xec] ;  /* 0x0000ec0001ca7983 */ /* 0x0003620000300800 */
[----:B------:R-:W-:-:S02]  /*fe60*/  IMAD.MOV.U32 R154, RZ, RZ, R146 ;  /* 0x000000ffff9a7224 */ /* 0x000fc400078e0092 */
[----:B------:R-:W-:Y:S02]  /*fe70*/  IMAD.MOV.U32 R146, RZ, RZ, R129 ;  /* 0x000000ffff927224 */ /* 0x000fe400078e0081 */
[----:B------:R-:W-:Y:S02]  /*fe80*/  IMAD.MOV.U32 R33, RZ, RZ, R71 ;  /* 0x000000ffff217224 */ /* 0x000fe400078e0047 */
[----:B------:R-:W-:Y:S02]  /*fe90*/  IMAD.MOV.U32 R71, RZ, RZ, R105 ;  /* 0x000000ffff477224 */ /* 0x000fe400078e0069 */
[----:B----4-:R-:W-:-:S05]  /*fea0*/  @!P5 HFMA2.BF16_V2 R7, -RZ.H0_H0, RZ.H0_H0, -R13.H0_H0 ;  /* 0x200000ffff07d231 */ /* 0x010fca000034090d */
[----:B------:R-:W-:Y:S01]  /*feb0*/  PRMT R26, R7, 0x7610, R26 ;  /* 0x00007610071a7816 */ /* 0x000fe2000000001a */
[----:B---3--:R-:W-:Y:S01]  /*fec0*/  @!P1 HFMA2.BF16_V2 R3, -RZ.H0_H0, RZ.H0_H0, -R12.H0_H0 ;  /* 0x200000ffff039231 */ /* 0x008fe2000034090c */
[----:B------:R-:W-:-:S04]  /*fed0*/  PRMT R7, R13, 0x5410, R12 ;  /* 0x000054100d077816 */ /* 0x000fc8000000000c */
[----:B------:R-:W-:Y:S02]  /*fee0*/  PRMT R4, R3, 0x7610, R4 ;  /* 0x0000761003047816 */ /* 0x000fe40000000004 */
[----:B------:R-:W-:Y:S02]  /*fef0*/  LOP3.LUT R3, R11, 0xff00ff, RZ, 0xc0, !PT ;  /* 0x00ff00ff0b037812 */ /* 0x000fe400078ec0ff */
[----:B------:R-:W-:Y:S01]  /*ff00*/  @!P5 PRMT R13, R26, 0x5410, RZ ;  /* 0x000054101a0dd816 */ /* 0x000fe200000000ff */
[----:B------:R-:W-:Y:S02]  /*ff10*/  FADD.FTZ R26, R70, R0 ;  /* 0x00000000461a7221 */ /* 0x000fe40000010000 */
[--C-:B------:R-:W-:Y:S02]  /*ff20*/  HSET2.LE.AND R0, R3, R20.reuse, PT ;  /* 0x0000001403007233 */ /* 0x100fe40003803000 */
[--C-:B------:R-:W-:Y:S01]  /*ff30*/  HSET2.LE.AND R3, R10, R20.reuse, PT ;  /* 0x000000140a037233 */ /* 0x100fe20003803000 */
[----:B------:R-:W-:Y:S01]  /*ff40*/  FADD.FTZ R11, R69, R2 ;  /* 0x00000002450b7221 */ /* 0x000fe20000010000 */
[----:B------:R-:W-:Y:S01]  /*ff50*/  PRMT R10, R6, 0x7632, R10 ;  /* 0x00007632060a7816 */ /* 0x000fe2000000000a */
[----:B------:R-:W-:Y:S01]  /*ff60*/  IMAD.MOV.U32 R69, RZ, RZ, R108 ;  /* 0x000000ffff457224 */ /* 0x000fe200078e006c */
[----:B------:R-:W-:Y:S01]  /*ff70*/  @!P1 PRMT R12, R4, 0x5410, RZ ;  /* 0x00005410040c9816 */ /* 0x000fe200000000ff */
[----:B------:R-:W-:Y:S01]  /*ff80*/  IMAD.MOV.U32 R108, RZ, RZ, R111 ;  /* 0x000000ffff6c7224 */ /* 0x000fe200078e006f */
[--C-:B------:R-:W-:Y:S01]  /*ff90*/  HSET2.LE.AND R2, R9, R20.reuse, PT ;  /* 0x0000001409027233 */ /* 0x100fe20003803000 */
[----:B------:R-:W-:Y:S01]  /*ffa0*/  IMAD.MOV.U32 R111, RZ, RZ, R106 ;  /* 0x000000ffff6f7224 */ /* 0x000fe200078e006a */
[----:B------:R-:W-:Y:S01]  /*ffb0*/  LOP3.LUT R129, R7, R3, RZ, 0xc0, !PT ;  /* 0x0000000307817212 */ /* 0x000fe200078ec0ff */
[----:B------:R-:W-:Y:S01]  /*ffc0*/  IMAD.MOV.U32 R106, RZ, RZ, R157 ;  /* 0x000000ffff6a7224 */ /* 0x000fe200078e009d */
[----:B------:R-:W-:Y:S01]  /*ffd0*/  HSET2.LE.AND R4, R8, R20, PT ;  /* 0x0000001408047233 */ /* 0x000fe20003803000 */
[----:B------:R-:W-:Y:S01]  /*ffe0*/  IMAD.MOV.U32 R157, RZ, RZ, R152 ;  /* 0x000000ffff9d7224 */ /* 0x000fe200078e0098 */
[----:B------:R-:W-:Y:S01]  /*fff0*/  PRMT R3, R6, 0x5410, R10 ;  /* 0x0000541006037816 */ /* 0x000fe2000000000a */
[----:B------:R-:W-:Y:S01]  /*10000*/  IMAD.MOV.U32 R152, RZ, RZ, R155 ;  /* 0x000000ffff987224 */ /* 0x000fe200078e009b */
[----:B------:R-:W-:-:S02]  /*10010*/  PRMT R9, R5, 0x7610, R9 ;  /* 0x0000761005097816 */ /* 0x000fc40000000009 */
[----:B------:R-:W-:Y:S02]  /*10020*/  PRMT R8, R5, 0x7632, R8 ;  /* 0x0000763205087816 */ /* 0x000fe40000000008 */
[----:B------:R-:W-:Y:S02]  /*10030*/  MOV R70, R109 ;  /* 0x0000006d00467202 */ /* 0x000fe40000000f00 */
[----:B------:R-:W-:Y:S02]  /*10040*/  MOV R109, R104 ;  /* 0x00000068006d7202 */ /* 0x000fe40000000f00 */
[----:B------:R-:W-:Y:S02]  /*10050*/  MOV R155, R130 ;  /* 0x00000082009b7202 */ /* 0x000fe40000000f00 */
[----:B------:R-:W-:Y:S02]  /*10060*/  MOV R104, R107 ;  /* 0x0000006b00687202 */ /* 0x000fe40000000f00 */
[----:B------:R-:W-:-:S02]  /*10070*/  LOP3.LUT R130, R3, R2, RZ, 0xc0, !PT ;  /* 0x0000000203827212 */ /* 0x000fc400078ec0ff */
[----:B------:R-:W-:Y:S02]  /*10080*/  MOV R107, R158 ;  /* 0x0000009e006b7202 */ /* 0x000fe40000000f00 */
[----:B------:R-:W-:Y:S02]  /*10090*/  PRMT R2, R9, 0x5410, R8 ;  /* 0x0000541009027816 */ /* 0x000fe40000000008 */
[----:B------:R-:W-:Y:S02]  /*100a0*/  MOV R158, R153 ;  /* 0x00000099009e7202 */ /* 0x000fe40000000f00 */
[----:B------:R-:W-:Y:S01]  /*100b0*/  MOV R153, R144 ;  /* 0x0000009000997202 */ /* 0x000fe20000000f00 */
[----:B------:R-:W-:Y:S01]  /*100c0*/  IMAD.MOV.U32 R144, RZ, RZ, R131 ;  /* 0x000000ffff907224 */ /* 0x000fe200078e0083 */
[----:B------:R-:W-:Y:S02]  /*100d0*/  LOP3.LUT R128, R128, R4, RZ, 0xc0, !PT ;  /* 0x0000000480807212 */ /* 0x000fe400078ec0ff */
[----:B------:R-:W-:Y:S01]  /*100e0*/  LOP3.LUT R131, R2, R0, RZ, 0xc0, !PT ;  /* 0x0000000002837212 */ /* 0x000fe200078ec0ff */
[----:B------:R-:W-:Y:S01]  /*100f0*/  IMAD.MOV.U32 R34, RZ, RZ, R70 ;  /* 0x000000ffff227224 */ /* 0x000fe200078e0046 */
[----:B------:R-:W-:Y:S01]  /*10100*/  MOV R50, R108 ;  /* 0x0000006c00327202 */ /* 0x000fe20000000f00 */
[----:B------:R-:W-:Y:S01]  /*10110*/  IMAD.MOV.U32 R51, RZ, RZ, R109 ;  /* 0x000000ffff337224 */ /* 0x000fe200078e006d */
[----:B------:R-:W-:Y:S01]  /*10120*/  MOV R108, R106 ;  /* 0x0000006a006c7202 */ /* 0x000fe20000000f00 */
[----:B------:R-:W-:Y:S01]  /*10130*/  IMAD.MOV.U32 R70, RZ, RZ, R104 ;  /* 0x000000ffff467224 */ /* 0x000fe200078e0068 */
[----:B------:R3:W4:Y:S01]  /*10140*/  LDL.LU.S16 R4, [R1+0xd8] ;  /* 0x0000d80001047983 */ /* 0x0007220000300600 */
[----:B------:R-:W-:Y:S01]  /*10150*/  IMAD.MOV.U32 R109, RZ, RZ, R107 ;  /* 0x000000ffff6d7224 */ /* 0x000fe200078e006b */
[C---:B-1----:R-:W-:Y:S02]  /*10160*/  HMMA.16816.F32.BF16 R164, R128.reuse, R160, R164 ;  /* 0x000000a080a4723c */ /* 0x042fe400000418a4 */
[----:B------:R-:W1:Y:S06]  /*10170*/  LDSM.16.MT88.4 R104, [R112+0x17800] ;  /* 0x017800007068783b */ /* 0x000e6c0000004200 */
[C---:B------:R-:W-:Y:S08]  /*10180*/  HMMA.16816.F32.BF16 R36, R128.reuse, R40, R120 ;  /* 0x000000288024723c */ /* 0x040ff00000041878 */
[----:B------:R-:W-:Y:S01]  /*10190*/  HMMA.16816.F32.BF16 R76, R128, R80, R60 ;  /* 0x00000050804c723c */ /* 0x000fe2000004183c */
[----:B------:R3:W3:Y:S01]  /*101a0*/  LDL.LU.S16 R60, [R1+0xe4] ;  /* 0x0000e400013c7983 */ /* 0x0006e20000300600 */
[----:B------:R-:W-:-:S06]  /*101b0*/  IMAD.MOV.U32 R2, RZ, RZ, R68 ;  /* 0x000000ffff027224 */ /* 0x000fcc00078e0044 */
[----:B------:R-:W-:Y:S01]  /*101c0*/  HMMA.16816.F32.BF16 R160, R128, R162, R140 ;  /* 0x000000a280a0723c */ /* 0x000fe2000004188c */
[----:B------:R-:W-:Y:S01]  /*101d0*/  IMAD.MOV.U32 R140, RZ, RZ, R113 ;  /* 0x000000ffff8c7224 */ /* 0x000fe200078e0071 */
[----:B------:R-:W-:-:S06]  /*101e0*/  MOV R96, R69 ;  /* 0x0000004500607202 */ /* 0x000fcc0000000f00 */
[C---:B------:R-:W-:Y:S01]  /*101f0*/  HMMA.16816.F32.BF16 R40, R128.reuse, R42, R132 ;  /* 0x0000002a8028723c */ /* 0x040fe20000041884 */
[----:B------:R-:W-:Y:S01]  /*10200*/  IMAD.MOV.U32 R132, RZ, RZ, R115 ;  /* 0x000000ffff847224 */ /* 0x000fe200078e0073 */
[----:B------:R-:W-:Y:S01]  /*10210*/  MOV R20, R157 ;  /* 0x0000009d00147202 */ /* 0x000fe20000000f00 */
[----:B------:R-:W2:Y:S01]  /*10220*/  LDSM.16.MT88.4 R112, [R32+0x17800] ;  /* 0x017800002070783b */ /* 0x000ea20000004200 */
[----:B------:R-:W-:Y:S01]  /*10230*/  IMAD.MOV.U32 R68, RZ, RZ, R110 ;  /* 0x000000ffff447224 */ /* 0x000fe200078e006e */
[----:B------:R-:W-:Y:S01]  /*10240*/  MOV R69, R111 ;  /* 0x0000006f00457202 */ /* 0x000fe20000000f00 */
        /* <DEDUP_REMOVED lines=9> */
[C---:B-1----:R-:W-:Y:S01]  /*102e0*/  HMMA.16816.F32.BF16 R100, R128.reuse, R104, R100 ;  /* 0x000000688064723c */ /* 0x042fe20000041864 */
[----:B------:R-:W-:Y:S01]  /*102f0*/  IMAD.MOV.U32 R135, RZ, RZ, R50 ;  /* 0x000000ffff877224 */ /* 0x000fe200078e0032 */
[----:B------:R-:W1:Y:S01]  /*10300*/  LDSM.16.MT88.4 R152, [R32+0x11800] ;  /* 0x011800002098783b */ /* 0x000e620000004200 */
[----:B------:R-:W-:Y:S01]  /*10310*/  IMAD.MOV.U32 R134, RZ, RZ, R51 ;  /* 0x000000ffff867224 */ /* 0x000fe200078e0033 */
[----:B------:R-:W-:Y:S01]  /*10320*/  MOV R141, R110 ;  /* 0x0000006e008d7202 */ /* 0x000fe20000000f00 */
[----:B------:R-:W-:Y:S01]  /*10330*/  IMAD.MOV.U32 R98, RZ, RZ, R69 ;  /* 0x000000ffff627224 */ /* 0x000fe200078e0045 */
[----:B------:R2:W1:Y:S01]  /*10340*/  LDSM.16.MT88.4 R48, [R32+0x13800] ;  /* 0x013800002030783b */ /* 0x0004620000004200 */
[----:B------:R-:W-:Y:S01]  /*10350*/  IMAD.MOV.U32 R99, RZ, RZ, R70 ;  /* 0x000000ffff637224 */ /* 0x000fe200078e0046 */
[----:B------:R-:W-:Y:S01]  /*10360*/  HMMA.16816.F32.BF16 R104, R128, R106, R16 ;  /* 0x0000006a8068723c */ /* 0x000fe20000041810 */
[----:B------:R-:W-:Y:S01]  /*10370*/  IMAD.MOV.U32 R143, RZ, RZ, R108 ;  /* 0x000000ffff8f7224 */ /* 0x000fe200078e006c */
[----:B------:R-:W-:Y:S01]  /*10380*/  MOV R19, R147 ;  /* 0x0000009300137202 */ /* 0x000fe20000000f00 */
[----:B------:R-:W-:-:S02]  /*10390*/  IMAD.MOV.U32 R142, RZ, RZ, R109 ;  /* 0x000000ffff8e7224 */ /* 0x000fc400078e006d */
[----:B------:R-:W-:Y:S01]  /*103a0*/  FADD.FTZ R2, R2, R26 ;  /* 0x0000001a02027221 */ /* 0x000fe20000010000 */
[----:B------:R-:W1:Y:S02]  /*103b0*/  LDSM.16.MT88.4 R120, [R21+0x7800] ;  /* 0x007800001578783b */ /* 0x000e640000004200 */
[----:B------:R-:W-:Y:S01]  /*103c0*/  HMMA.16816.F32.BF16 R68, R128, R72, R92 ;  /* 0x000000488044723c */ /* 0x000fe2000004185c */
[----:B------:R-:W-:Y:S01]  /*103d0*/  MOV R93, R144 ;  /* 0x00000090005d7202 */ /* 0x000fe20000000f00 */
[----:B------:R-:W-:Y:S01]  /*103e0*/  IMAD.MOV.U32 R94, RZ, RZ, R145 ;  /* 0x000000ffff5e7224 */ /* 0x000fe200078e0091 */
[----:B------:R1:W3:Y:S01]  /*103f0*/  LDL.LU.S16 R26, [R1+0xe0] ;  /* 0x0000e000011a7983 */ /* 0x0002e20000300600 */
[----:B------:R-:W-:-:S03]  /*10400*/  IMAD.MOV.U32 R95, RZ, RZ, R146 ;  /* 0x000000ffff5f7224 */ /* 0x000fc600078e0092 */
[----:B------:R-:W1:Y:S01]  /*10410*/  LDSM.16.MT88.4 R144, [R21+0x1800] ;  /* 0x001800001590783b */ /* 0x000e620000004200 */
[----:B------:R-:W-:Y:S03]  /*10420*/  HMMA.16816.F32.BF16 R80, R128, R82, R56 ;  /* 0x000000528050723c */ /* 0x000fe60000041838 */
[----:B------:R-:W1:Y:S01]  /*10430*/  LDSM.16.MT88.4 R56, [R21+0x3800] ;  /* 0x003800001538783b */ /* 0x000e620000004200 */
[----:B--2---:R-:W-:-:S04]  /*10440*/  IMAD.MOV.U32 R32, RZ, RZ, R111 ;  /* 0x000000ffff207224 */ /* 0x004fc800078e006f */
[----:B------:R-:W-:Y:S01]  /*10450*/  HMMA.16816.F32.BF16 R108, R128, R112, R88 ;  /* 0x00000070806c723c */ /* 0x000fe20000041858 */
[----:B------:R2:W1:Y:S04]  /*10460*/  LDSM.16.MT88.4 R88, [R21+0x5800] ;  /* 0x005800001558783b */ /* 0x0004680000004200 */
[----:B--2---:R2:W2:Y:S01]  /*10470*/  LDL.LU.S16 R21, [R1+0xdc] ;  /* 0x0000dc0001157983 */ /* 0x0044a20000300600 */
[----:B------:R-:W-:Y:S01]  /*10480*/  MOV R0, R157 ;  /* 0x0000009d00007202 */ /* 0x000fe20000000f00 */
[----:B------:R-:W-:Y:S02]  /*10490*/  IMAD.MOV.U32 R133, RZ, RZ, R156 ;  /* 0x000000ffff857224 */ /* 0x000fe400078e009c */
[----:B------:R-:W-:Y:S02]  /*104a0*/  IMAD.MOV.U32 R7, RZ, RZ, R158 ;  /* 0x000000ffff077224 */ /* 0x000fe400078e009e */
[----:B------:R-:W-:Y:S01]  /*104b0*/  FADD.FTZ R0, R0, R11 ;  /* 0x0000000b00007221 */ /* 0x000fe20000010000 */
[----:B------:R-:W-:-:S02]  /*104c0*/  IMAD.MOV.U32 R92, RZ, RZ, R159 ;  /* 0x000000ffff5c7224 */ /* 0x000fc400078e009f */
[----:B-1----:R-:W-:Y:S01]  /*104d0*/  HMMA.16816.F32.BF16 R156, R128, R152, R224 ;  /* 0x00000098809c723c */ /* 0x002fe200000418e0 */
[----:B------:R-:W-:Y:S02]  /*104e0*/  IMAD.MOV.U32 R227, RZ, RZ, R19 ;  /* 0x000000ffffe37224 */ /* 0x000fe400078e0013 */
[----:B------:R-:W-:Y:S01]  /*104f0*/  FADD.FTZ R3, R3, R0 ;  /* 0x0000000003037221 */ /* 0x000fe20000010000 */
[----:B------:R-:W-:-:S03]  /*10500*/  FADD.FTZ R0, R134, R2 ;  /* 0x0000000286007221 */ /* 0x000fc60000010000 */
[----:B------:R-:W-:Y:S01]  /*10510*/  FADD.FTZ R2, R227, R3 ;  /* 0x00000003e3027221 */ /* 0x000fe20000010000 */
[----:B------:R-:W-:Y:S01]  /*10520*/  IMAD.MOV.U32 R18, RZ, RZ, R97 ;  /* 0x000000ffff127224 */ /* 0x000fe200078e0061 */
[----:B------:R-:W-:Y:S01]  /*10530*/  MOV R19, R98 ;  /* 0x0000006200137202 */ /* 0x000fe20000000f00 */
[----:B------:R-:W-:Y:S01]  /*10540*/  FADD.FTZ R0, R92, R0 ;  /* 0x000000005c007221 */ /* 0x000fe20000010000 */
[----:B------:R-:W-:Y:S01]  /*10550*/  HMMA.16816.F32.BF16 R72, R128, R74, R44 ;  /* 0x0000004a8048723c */ /* 0x000fe2000004182c */
[----:B------:R-:W-:Y:S01]  /*10560*/  IMAD.MOV.U32 R134, RZ, RZ, R135 ;  /* 0x000000ffff867224 */ /* 0x000fe200078e0087 */
[----:B------:R-:W-:Y:S01]  /*10570*/  MOV R135, R5 ;  /* 0x0000000500877202 */ /* 0x000fe20000000f00 */
[----:B------:R-:W-:Y:S02]  /*10580*/  IMAD.MOV.U32 R5, RZ, RZ, R99 ;  /* 0x000000ffff057224 */ /* 0x000fe400078e0063 */
[----:B------:R-:W-:-:S03]  /*10590*/  FADD.FTZ R0, R18, R0 ;  /* 0x0000000012007221 */ /* 0x000fc60000010000 */
[C---:B------:R-:W-:Y:S08]  /*105a0*/  HMMA.16816.F32.BF16 R44, R128.reuse, R48, R148 ;  /* 0x00000030802c723c */ /* 0x040ff00000041894 */
[----:B------:R-:W-:Y:S01]  /*105b0*/  HMMA.16816.F32.BF16 R48, R128, R50, R136 ;  /* 0x000000328030723c */ /* 0x000fe20000041888 */
[----:B------:R-:W1:Y:S01]  /*105c0*/  LDSM.16.MT88.4 R136, [R35+0x1800] ;  /* 0x001800002388783b */ /* 0x000e620000004200 */
[----:B------:R-:W-:Y:S01]  /*105d0*/  FADD.FTZ R0, R5, R0 ;  /* 0x0000000005007221 */ /* 0x000fe20000010000 */
[----:B------:R-:W-:Y:S01]  /*105e0*/  MOV R5, R201 ;  /* 0x000000c900057202 */ /* 0x000fe20000000f00 */
[----:B------:R-:W-:Y:S01]  /*105f0*/  IMAD.MOV.U32 R225, RZ, RZ, R93 ;  /* 0x000000ffffe17224 */ /* 0x000fe200078e005d */
[----:B------:R-:W-:Y:S01]  /*10600*/  MOV R226, R94 ;  /* 0x0000005e00e27202 */ /* 0x000fe20000000f00 */
[----:B------:R-:W-:Y:S01]  /*10610*/  IMAD.MOV.U32 R227, RZ, RZ, R95 ;  /* 0x000000ffffe37224 */ /* 0x000fe200078e005f */
[----:B------:R-:W-:Y:S01]  /*10620*/  MOV R93, R140 ;  /* 0x0000008c005d7202 */ /* 0x000fe20000000f00 */
[----:B------:R-:W-:Y:S01]  /*10630*/  IMAD.MOV.U32 R92, RZ, RZ, R32 ;  /* 0x000000ffff5c7224 */ /* 0x000fe200078e0020 */
[----:B------:R-:W-:Y:S01]  /*10640*/  MOV R32, R143 ;  /* 0x0000008f00207202 */ /* 0x000fe20000000f00 */
[----:B------:R-:W-:-:S02]  /*10650*/  IMAD.MOV.U32 R94, RZ, RZ, R141 ;  /* 0x000000ffff5e7224 */ /* 0x000fc400078e008d */
[----:B------:R-:W-:Y:S01]  /*10660*/  IMAD.MOV.U32 R95, RZ, RZ, R142 ;  /* 0x000000ffff5f7224 */ /* 0x000fe200078e008e */
[----:B------:R-:W-:Y:S01]  /*10670*/  HMMA.16816.F32.BF16 R112, R128, R114, R52 ;  /* 0x000000728070723c */ /* 0x000fe20000041834 */
[----:B------:R-:W-:-:S07]  /*10680*/  FADD.FTZ R0, R226, R0 ;  /* 0x00000000e2007221 */ /* 0x000fce0000010000 */
        /* <DEDUP_REMOVED lines=10> */
[----:B------:R-:W-:Y:S01]  /*10730*/  HMMA.16816.F32.BF16 R136, R128, R138, R248 ;  /* 0x0000008a8088723c */ /* 0x000fe200000418f8 */
[----:B----4-:R-:W-:-:S05]  /*10740*/  @!P4 HFMA2.BF16_V2 R4, -RZ.H0_H0, RZ.H0_H0, -R6.H0_H0 ;  /* 0x200000ffff04c231 */ /* 0x010fca0000340906 */
[----:B------:R-:W-:Y:S02]  /*10750*/  PRMT R17, R4, 0x7610, R17 ;  /* 0x0000761004117816 */ /* 0x000fe40000000011 */
[----:B------:R-:W1:Y:S02]  /*10760*/  LDC R4, c[0x0][0x448] ;  /* 0x00011200ff047b82 */ /* 0x000e640000000800 */
[----:B------:R-:W-:Y:S01]  /*10770*/  @!P4 PRMT R6, R17, 0x5410, RZ ;  /* 0x000054101106c816 */ /* 0x000fe200000000ff */
[----:B------:R-:W-:Y:S02]  /*10780*/  IMAD.MOV.U32 R17, RZ, RZ, R96 ;  /* 0x000000ffff117224 */ /* 0x000fe400078e0060 */
[----:B------:R-:W-:Y:S01]  /*10790*/  LDSM.16.MT88.4 R96, [R35+0x5800] ;  /* 0x005800002360783b */ /* 0x000fe20000004200 */
[----:B---3--:R-:W-:Y:S02]  /*107a0*/  @P3 HFMA2.BF16_V2 R60, -RZ.H0_H0, RZ.H0_H0, -R10.H0_H0 ;  /* 0x200000ffff3c3231 */ /* 0x008fe4000034090a */
[----:B------:R-:W-:-:S03]  /*107b0*/  FADD.FTZ R2, R17, R2 ;  /* 0x0000000211027221 */ /* 0x000fc60000010000 */
[----:B------:R-:W-:Y:S01]  /*107c0*/  PRMT R16, R60, 0x7610, R16 ;  /* 0x000076103c107816 */ /* 0x000fe20000000010 */
[----:B------:R-:W-:-:S03]  /*107d0*/  FADD.FTZ R2, R19, R2 ;  /* 0x0000000213027221 */ /* 0x000fc60000010000 */
[----:B------:R-:W-:Y:S02]  /*107e0*/  @P3 PRMT R10, R16, 0x5410, RZ ;  /* 0x00005410100a3816 */ /* 0x000fe400000000ff */
[----:B------:R-:W3:Y:S01]  /*107f0*/  LDSM.16.MT88.4 R16, [R35+0x7800] ;  /* 0x007800002310783b */ /* 0x000ee20000004200 */
[----:B------:R-:W-:Y:S01]  /*10800*/  FADD.FTZ R7, R7, R2 ;  /* 0x0000000207077221 */ /* 0x000fe20000010000 */
[C---:B------:R-:W-:Y:S08]  /*10810*/  HMMA.16816.F32.BF16 R60, R128.reuse, R64, R236 ;  /* 0x00000040803c723c */ /* 0x040ff000000418ec */
[----:B------:R-:W-:Y:S01]  /*10820*/  HMMA.16816.F32.BF16 R64, R128, R66, R232 ;  /* 0x000000428040723c */ /* 0x000fe200000418e8 */
[----:B------:R-:W-:-:S05]  /*10830*/  @P0 HFMA2.BF16_V2 R26, -RZ.H0_H0, RZ.H0_H0, -R9.H0_H0 ;  /* 0x200000ffff1a0231 */ /* 0x000fca0000340909 */
[----:B------:R-:W-:Y:S02]  /*10840*/  PRMT R11, R26, 0x7610, R11 ;  /* 0x000076101a0b7816 */ /* 0x000fe4000000000b */
[----:B---3--:R-:W-:Y:S02]  /*10850*/  HMMA.16816.F32.BF16 R124, R128, R16, R176 ;  /* 0x00000010807c723c */ /* 0x008fe400000418b0 */
[----:B------:R-:W-:Y:S01]  /*10860*/  @P0 PRMT R9, R11, 0x5410, RZ ;  /* 0x000054100b090816 */ /* 0x000fe200000000ff */
[----:B------:R-:W-:Y:S01]  /*10870*/  FADD.FTZ R11, R92, R7 ;  /* 0x000000075c0b7221 */ /* 0x000fe20000010000 */
[----:B--2---:R-:W-:-:S05]  /*10880*/  @P2 HFMA2.BF16_V2 R21, -RZ.H0_H0, RZ.H0_H0, -R8.H0_H0 ;  /* 0x200000ffff152231 */ /* 0x004fca0000340908 */
[----:B------:R-:W-:-:S04]  /*10890*/  PRMT R3, R21, 0x7610, R3 ;  /* 0x0000761015037816 */ /* 0x000fc80000000003 */
[----:B------:R-:W-:Y:S01]  /*108a0*/  @P2 PRMT R8, R3, 0x5410, RZ ;  /* 0x0000541003082816 */ /* 0x000fe200000000ff */
[----:B-1----:R-:W-:Y:S02]  /*108b0*/  IMAD.SHL.U32 R3, R4, 0x8, RZ ;  /* 0x0000000804037824 */ /* 0x002fe400078e00ff */
[----:B------:R-:W-:-:S04]  /*108c0*/  IMAD.MOV.U32 R4, RZ, RZ, R200 ;  /* 0x000000ffff047224 */ /* 0x000fc800078e00c8 */
[----:B------:R-:W-:Y:S01]  /*108d0*/  IMAD.WIDE R2, R3, 0x2, R4 ;  /* 0x0000000203027825 */ /* 0x000fe200078e0204 */
[----:B------:R-:W-:Y:S04]  /*108e0*/  STG.E.U16 desc[UR28][R4.64+-0x80], R225 ;  /* 0xffff80e104007986 */ /* 0x000fe8000c10151c */
[----:B------:R-:W-:Y:S04]  /*108f0*/  STG.E.U16 desc[UR28][R4.64+-0x7e], R227 ;  /* 0xffff82e304007986 */ /* 0x000fe8000c10151c */
[----:B------:R-:W-:Y:S04]  /*10900*/  STG.E.U16 desc[UR28][R2.64+-0x80], R93 ;  /* 0xffff805d02007986 */ /* 0x000fe8000c10151c */
[----:B------:R-:W-:Y:S04]  /*10910*/  STG.E.U16 desc[UR28][R2.64+-0x7e], R94 ;  /* 0xffff825e02007986 */ /* 0x000fe8000c10151c */
[----:B------:R1:W-:Y:S04]  /*10920*/  STG.E.U16 desc[UR28][R4.64+-0x70], R95 ;  /* 0xffff905f04007986 */ /* 0x0003e8000c10151c */
[----:B------:R-:W-:Y:S04]  /*10930*/  STG.E.U16 desc[UR28][R4.64+-0x6e], R32 ;  /* 0xffff922004007986 */ /* 0x000fe8000c10151c */
[----:B------:R-:W-:Y:S04]  /*10940*/  STG.E.U16 desc[UR28][R2.64+-0x70], R132 ;  /* 0xffff908402007986 */ /* 0x000fe8000c10151c */
[----:B------:R-:W-:Y:S04]  /*10950*/  STG.E.U16 desc[UR28][R2.64+-0x6e], R133 ;  /* 0xffff928502007986 */ /* 0x000fe8000c10151c */
[----:B------:R-:W-:Y:S04]  /*10960*/  STG.E.U16 desc[UR28][R4.64+-0x60], R134 ;  /* 0xffffa08604007986 */ /* 0x000fe8000c10151c */
[----:B------:R-:W-:Y:S04]  /*10970*/  STG.E.U16 desc[UR28][R4.64+-0x5e], R135 ;  /* 0xffffa28704007986 */ /* 0x000fe8000c10151c */
[----:B------:R-:W-:Y:S01]  /*10980*/  STG.E.U16 desc[UR28][R2.64+-0x60], R20 ;  /* 0xffffa01402007986 */ /* 0x000fe2000c10151c */
[C---:B-1----:R-:W-:Y:S03]  /*10990*/  HMMA.16816.F32.BF16 R92, R128.reuse, R96, R192 ;  /* 0x00000060805c723c */ /* 0x042fe600000418c0 */
[----:B------:R-:W-:Y:S04]  /*109a0*/  STG.E.U16 desc[UR28][R2.64+-0x5e], R33 ;  /* 0xffffa22102007986 */ /* 0x000fe8000c10151c */
[----:B------:R-:W-:Y:S01]  /*109b0*/  STG.E.U16 desc[UR28][R4.64+-0x50], R34 ;  /* 0xffffb02204007986 */ /* 0x000fe2000c10151c */
[C---:B------:R-:W-:Y:S03]  /*109c0*/  HMMA.16816.F32.BF16 R96, R128.reuse, R98, R188 ;  /* 0x000000628060723c */ /* 0x040fe600000418bc */
[----:B------:R-:W-:Y:S04]  /*109d0*/  STG.E.U16 desc[UR28][R4.64+-0x4e], R252 ;  /* 0xffffb2fc04007986 */ /* 0x000fe8000c10151c */
[----:B------:R-:W-:Y:S01]  /*109e0*/  STG.E.U16 desc[UR28][R2.64+-0x50], R243 ;  /* 0xffffb0f302007986 */ /* 0x000fe2000c10151c */
[----:B------:R-:W-:Y:S03]  /*109f0*/  HMMA.16816.F32.BF16 R128, R128, R18, R28 ;  /* 0x000000128080723c */ /* 0x000fe6000004181c */
[----:B------:R-:W-:Y:S01]  /*10a00*/  STG.E.U16 desc[UR28][R2.64+-0x4e], R242 ;  /* 0xffffb2f202007986 */ /* 0x000fe2000c10151c */
[----:B------:R-:W-:-:S03]  /*10a10*/  PLOP3.LUT P0, PT, PT, PT, UP1, 0x80, 0x8 ;  /* 0x000000000008781c */ /* 0x000fc60003f0f018 */
[----:B------:R-:W-:Y:S04]  /*10a20*/  STG.E.U16 desc[UR28][R4.64+-0x40], R241 ;  /* 0xffffc0f104007986 */ /* 0x000fe8000c10151c */
[----:B------:R1:W-:Y:S01]  /*10a30*/  STG.E.U16 desc[UR28][R4.64+-0x3e], R240 ;  /* 0xffffc2f004007986 */ /* 0x0003e2000c10151c */
        /* <DEDUP_REMOVED lines=15> */
[----:B------:R2:W-:Y:S01]  /*10b30*/  STG.E.U16 desc[UR28][R2.64+-0xe], R8 ;  /* 0xfffff20802007986 */ /* 0x0005e2000c10151c */
[----:B------:R-:W-:Y:S01]  /*10b40*/  FADD.FTZ R235, R25, R0 ;  /* 0x0000000019eb7221 */ /* 0x000fe20000010000 */
[----:B-1----:R-:W-:Y:S01]  /*10b50*/  IADD3 R240, P1, PT, R200, -0x100, RZ ;  /* 0xffffff00c8f07810 */ /* 0x002fe20007f3e0ff */
[----:B------:R-:W-:-:S02]  /*10b60*/  IMAD.MOV.U32 R132, RZ, RZ, R209 ;  /* 0x000000ffff847224 */ /* 0x000fc400078e00d1 */
[----:B------:R-:W-:Y:S02]  /*10b70*/  @P0 IMAD.MOV.U32 R132, RZ, RZ, R209 ;  /* 0x000000ffff840224 */ /* 0x000fe400078e00d1 */
[----:B------:R-:W-:Y:S01]  /*10b80*/  FADD.FTZ R235, R24, R235 ;  /* 0x000000eb18eb7221 */ /* 0x000fe20000010000 */
[----:B------:R-:W-:Y:S01]  /*10b90*/  IADD3.X R237, PT, PT, R201, -0x1, RZ, P1, !PT ;  /* 0xffffffffc9ed7810 */ /* 0x000fe20000ffe4ff */
[----:B------:R-:W-:Y:S01]  /*10ba0*/  @UP1 UIADD3 UR23, UPT, UPT, UR23, -0x3, URZ ;  /* 0xfffffffd17171890 */ /* 0x000fe2000fffe0ff */
[----:B--2---:R-:W-:Y:S01]  /*10bb0*/  FADD.FTZ R2, R23, R7 ;  /* 0x0000000717027221 */ /* 0x004fe20000010000 */
[----:B------:R-:W-:-:S03]  /*10bc0*/  IMAD.MOV.U32 R3, RZ, RZ, R203 ;  /* 0x000000ffff037224 */ /* 0x000fc600078e00cb */
[----:B------:R-:W-:Y:S01]  /*10bd0*/  FADD.FTZ R236, R22, R2 ;  /* 0x0000000216ec7221 */ /* 0x000fe20000010000 */
[----:B------:R-:W-:-:S03]  /*10be0*/  @P0 MOV R3, R203 ;  /* 0x000000cb00030202 */ /* 0x000fc60000000f00 */
[----:B------:R-:W-:Y:S01]  /*10bf0*/  FADD.FTZ R236, R15, R236 ;  /* 0x000000ec0fec7221 */ /* 0x000fe20000010000 */
[----:B------:R-:W-:Y:S06]  /*10c00*/  BRA.U UP1, `(.L_x_1314) ;  /* 0x0000000101047547 */ /* 0x000fec000b800000 */
.L_x_1312:
[----:B------:R-:W-:-:S12]  /*10c10*/  UIADD3 UR23, UPT, UPT, UR22, -0x1, URZ ;  /* 0xffffffff16177890 */ /* 0x000fd8000fffe0ff */
.L_x_1314:
[----:B------:R-:W-:-:S09]  /*10c20*/  UISETP.GE.AND UP0, UPT, UR23, UR20, UPT ;  /* 0x000000141700728c */ /* 0x000fd2000bf06270 */
[----:B------:R-:W-:Y:S05]  /*10c30*/  BRA.U !UP0, `(.L_x_1315) ;  /* 0x0000005d08c87547 */ /* 0x000fea000b800000 */
[----:B------:R-:W2:Y:S01]  /*10c40*/  LDL.LU R2, [R1+0xe8] ;  /* 0x0000e80001027983 */ /* 0x000ea20000300800 */
[----:B------:R-:W-:Y:S01]  /*10c50*/  LOP3.LUT P0, RZ, R206, 0x2, RZ, 0xc0, !PT ;  /* 0x00000002ceff7812 */ /* 0x000fe2000780c0ff */
[----:B------:R-:W1:Y:S01]  /*10c60*/  LDC.64 R238, c[0x0][0x3c0] ;  /* 0x0000f000ffee7b82 */ /* 0x000e620000000a00 */
[----:B------:R-:W-:Y:S01]  /*10c70*/  SHF.R.U32.HI R200, RZ, 0x1, R206 ;  /* 0x00000001ffc87819 */ /* 0x000fe200000116ce */
[----:B------:R-:W3:Y:S01]  /*10c80*/  LDCU UR4, c[0x0][0x440] ;  /* 0x00008800ff0477ac */ /* 0x000ee20008000800 */
[----:B------:R-:W4:Y:S01]  /*10c90*/  S2R R206, SR_TID.X ;  /* 0x0000000000ce7919 */ /* 0x000f220000002100 */
[----:B------:R-:W-:Y:S01]  /*10ca0*/  IMAD.MOV.U32 R201, RZ, RZ, 0x20 ;  /* 0x00000020ffc97424 */ /* 0x000fe200078e00ff */
[----:B------:R-:W3:Y:S01]  /*10cb0*/  LDCU UR16, c[0x0][0x448] ;  /* 0x00008900ff1077ac */ /* 0x000ee20008000800 */
[----:B------:R-:W-:Y:S02]  /*10cc0*/  IMAD.MOV.U32 R207, RZ, RZ, 0x40 ;  /* 0x00000040ffcf7424 */ /* 0x000fe400078e00ff */
[----:B------:R-:W4:Y:S01]  /*10cd0*/  LDC R213, c[0x0][0x4f8] ;  /* 0x00013e00ffd57b82 */ /* 0x000f220000000800 */
[----:B------:R-:W-:Y:S01]  /*10ce0*/  IMAD.MOV.U32 R203, RZ, RZ, 0x20 ;  /* 0x00000020ffcb7424 */ /* 0x000fe200078e00ff */
[----:B------:R-:W-:Y:S01]  /*10cf0*/  SEL R201, R201, 0xffffffe0, !P0 ;  /* 0xffffffe0c9c97807 */ /* 0x000fe20004000000 */
[----:B------:R-:W-:Y:S01]  /*10d00*/  IMAD.MOV.U32 R134, RZ, RZ, R3 ;  /* 0x000000ffff867224 */ /* 0x000fe200078e0003 */
[----:B------:R-:W-:Y:S01]  /*10d10*/  UMOV UR6, 0x400 ;  /* 0x0000040000067882 */ /* 0x000fe20000000000 */
[----:B------:R-:W-:Y:S01]  /*10d20*/  IMAD.MOV.U32 R133, RZ, RZ, R132 ;  /* 0x000000ffff857224 */ /* 0x000fe200078e0084 */
[----:B------:R-:W1:Y:S01]  /*10d30*/  LDCU UR15, c[0x0][0x440] ;  /* 0x00008800ff0f77ac */ /* 0x000e620008000800 */
[----:B-----5:R-:W-:Y:S01]  /*10d40*/  VIADD R210, R212, 0x8 ;  /* 0x00000008d4d27836 */ /* 0x020fe20000000000 */
[----:B------:R-:W4:Y:S01]  /*10d50*/  S2UR UR10, SR_CgaCtaId ;  /* 0x00000000000a79c3 */ /* 0x000f220000008800 */
[----:B------:R-:W1:Y:S01]  /*10d60*/  LDCU.U8 UR11, c[0x0][0x4f8] ;  /* 0x00009f00ff0b77ac */ /* 0x000e620008000000 */
[----:B---3--:R-:W-:Y:S01]  /*10d70*/  ISETP.GE.AND P3, PT, R202, UR4, PT ;  /* 0x00000004ca007c0c */ /* 0x008fe2000bf66270 */
[----:B------:R-:W3:Y:S01]  /*10d80*/  LDCU UR4, c[0x0][0x45c] ;  /* 0x00008b80ff0477ac */ /* 0x000ee20008000800 */
[----:B------:R-:W-:Y:S01]  /*10d90*/  USHF.L.U32 UR16, UR16, 0x3, URZ ;  /* 0x0000000310107899 */ /* 0x000fe200080006ff */
[----:B----4-:R-:W-:Y:S01]  /*10da0*/  LOP3.LUT R213, R213, 0xff, RZ, 0xc0, !PT ;  /* 0x000000ffd5d57812 */ /* 0x010fe200078ec0ff */
[C---:B------:R-:W-:Y:S01]  /*10db0*/  IMAD.SHL.U32 R0, R206.reuse, 0x40, RZ ;  /* 0x00000040ce007824 */ /* 0x040fe200078e00ff */
[C---:B------:R-:W-:Y:S01]  /*10dc0*/  LOP3.LUT P2, RZ, R206.reuse, 0x4, RZ, 0xc0, !PT ;  /* 0x00000004ceff7812 */ /* 0x040fe2000784c0ff */
[C---:B------:R-:W-:Y:S01]  /*10dd0*/  IMAD.SHL.U32 R208, R206.reuse, 0x40, RZ ;  /* 0x00000040ced07824 */ /* 0x040fe200078e00ff */
[----:B------:R-:W-:Y:S01]  /*10de0*/  LOP3.LUT P0, RZ, R206, 0x2, RZ, 0xc0, !PT ;  /* 0x00000002ceff7812 */ /* 0x000fe2000780c0ff */
[----:B------:R-:W-:Y:S01]  /*10df0*/  IMAD R213, R213, 0x10000, R213 ;  /* 0x00010000d5d57824 */ /* 0x000fe200078e02d5 */
[----:B------:R-:W-:Y:S01]  /*10e00*/  SEL R207, R207, 0xffffffc0, !P2 ;  /* 0xffffffc0cfcf7807 */ /* 0x000fe20005000000 */
[----:B------:R-:W-:Y:S01]  /*10e10*/  ULEA UR10, UR10, UR6, 0x18 ;  /* 0x000000060a0a7291 */ /* 0x000fe2000f8ec0ff */
[----:B------:R-:W-:-:S02]  /*10e20*/  SEL R203, R203, 0xffffffe0, !P0 ;  /* 0xffffffe0cbcb7807 */ /* 0x000fc40004000000 */
[----:B------:R-:W-:Y:S02]  /*10e30*/  LOP3.LUT R209, R208, 0x400, RZ, 0xc0, !PT ;  /* 0x00000400d0d17812 */ /* 0x000fe400078ec0ff */
[----:B--2---:R-:W-:Y:S02]  /*10e40*/  LOP3.LUT R200, R2, 0x8, R200, 0x78, !PT ;  /* 0x0000000802c87812 */ /* 0x004fe400078e78c8 */
[----:B-1----:R-:W-:Y:S02]  /*10e50*/  SHF.L.U64.HI R2, R238, 0x4, R239 ;  /* 0x00000004ee027819 */ /* 0x002fe400000102ef */
[----:B------:R-:W-:Y:S01]  /*10e60*/  LOP3.LUT R200, R200, 0x200, R0, 0xf8, !PT ;  /* 0x00000200c8c87812 */ /* 0x000fe200078ef800 */
[----:B------:R-:W-:-:S03]  /*10e70*/  IMAD.SHL.U32 R0, R238, 0x10, RZ ;  /* 0x00000010ee007824 */ /* 0x000fc600078e00ff */
[----:B------:R-:W-:-:S05]  /*10e80*/  LEA R200, R200, UR5, 0x1 ;  /* 0x00000005c8c87c11 */ /* 0x000fca000f8e08ff */
[C---:B------:R-:W-:Y:S02]  /*10e90*/  VIADD R0, R200.reuse, 0x10000 ;  /* 0x00010000c8007836 */ /* 0x040fe40000000000 */
[----:B------:R-:W-:-:S03]  /*10ea0*/  IMAD.IADD R201, R200, 0x1, R201 ;  /* 0x00000001c8c97824 */ /* 0x000fc600078e02c9 */
[----:B------:R1:W-:Y:S01]  /*10eb0*/  STL [R1+0x80], R0 ;  /* 0x0000800001007387 */ /* 0x0003e20000100800 */
[----:B---3--:R-:W-:Y:S05]  /*10ec0*/  BRA `(.L_x_1316) ;  /* 0x0000000400b07947 */ /* 0x008fea0003800000 */
.L_x_1318:
[----:B------:R-:W2:Y:S01]  /*10ed0*/  LDL R218, [R1+0x54] ;  /* 0x0000540001da7983 */ /* 0x000ea20000100800 */
[----:B------:R-:W1:Y:S01]  /*10ee0*/  LDC.64 R4, c[0x0][0x3b8] ;  /* 0x0000ee00ff047b82 */ /* 0x000e620000000a00 */
[----:B------:R-:W-:Y:S02]  /*10ef0*/  UIADD3 UR6, UPT, UPT, UR23, -0x1, URZ ;  /* 0xffffffff17067890 */ /* 0x000fe4000fffe0ff */
[----:B------:R-:W3:Y:S04]  /*10f00*/  LDL R217, [R1+0x50] ;  /* 0x0000500001d97983 */ /* 0x000ee80000100800 */
[C---:B-1----:R-:W-:Y:S01]  /*10f10*/  IMAD.WIDE.U32 R2, R4.reuse, UR6, RZ ;  /* 0x0000000604027c25 */ /* 0x042fe2000f8e00ff */
[C---:B------:R-:W-:Y:S03]  /*10f20*/  SHF.L.U64.HI R16, R4.reuse, 0x4, R5 ;  /* 0x0000000404107819 */ /* 0x040fe60000010205 */
[----:B------:R-:W-:Y:S02]  /*10f30*/  IMAD.SHL.U32 R6, R4, 0x10, RZ ;  /* 0x0000001004067824 */ /* 0x000fe400078e00ff */
[----:B------:R-:W-:Y:S03]  /*10f40*/  IMAD R3, R5, UR6, R3 ;  /* 0x0000000605037c24 */ /* 0x000fe6000f8e0203 */
[C---:B------:R-:W-:Y:S04]  /*10f50*/  LEA R7, P5, R2.reuse, R6, 0x6 ;  /* 0x0000000602077211 */ /* 0x040fe800078a30ff */
[C-C-:B------:R-:W-:Y:S02]  /*10f60*/  LEA.HI.X R15, R2.reuse, R16, R3.reuse, 0x6, P5 ;  /* 0x00000010020f7211 */ /* 0x140fe400028f3403 */
[CC--:B--2---:R-:W-:Y:S04]  /*10f70*/  LEA R8, P5, R2.reuse, R218.reuse, 0x7 ;  /* 0x000000da02087211 */ /* 0x0c4fe800078a38ff */
[----:B---3--:R-:W-:Y:S02]  /*10f80*/  LEA.HI.X R9, R2, R217, R3, 0x7, P5 ;  /* 0x000000d902097211 */ /* 0x008fe400028f3c03 */
[C---:B------:R-:W-:Y:S04]  /*10f90*/  LEA R3, P5, R4.reuse, R7, 0x5 ;  /* 0x0000000704037211 */ /* 0x040fe800078a28ff */
        /* <DEDUP_REMOVED lines=95> */
.L_x_1316:
[----:B------:R-:W2:Y:S01]  /*11590*/  LDL R10, [R1+0x5c] ;  /* 0x00005c00010a7983 */ /* 0x000ea20000100800 */
[----:B------:R-:W-:Y:S01]  /*115a0*/  IMAD.SHL.U32 R219, R206, 0x8, RZ ;  /* 0x00000008cedb7824 */ /* 0x000fe200078e00ff */
[----:B------:R-:W-:Y:S04]  /*115b0*/  DEPBAR.LE SB0, 0x0 ;  /* 0x000080000000791a */ /* 0x000fe80000000000 */
[----:B------:R-:W3:Y:S01]  /*115c0*/  LDL R14, [R1+0x58] ;  /* 0x00005800010e7983 */ /* 0x000ee20000100800 */
[----:B------:R-:W-:Y:S01]  /*115d0*/  LOP3.LUT R202, R219, 0x38, RZ, 0xc0, !PT ;  /* 0x00000038dbca7812 */ /* 0x000fe200078ec0ff */
[C---:B------:R-:W-:Y:S01]  /*115e0*/  IMAD.WIDE.U32 R2, R238.reuse, UR23, RZ ;  /* 0x00000017ee027c25 */ /* 0x040fe2000f8e00ff */
[----:B------:R-:W-:Y:S01]  /*115f0*/  SHF.L.U64.HI R12, R238, 0x4, R239 ;  /* 0x00000004ee0c7819 */ /* 0x000fe200000102ef */
[----:B------:R-:W-:Y:S01]  /*11600*/  STL [R1+0x70], R219 ;  /* 0x000070db01007387 */ /* 0x000fe20000100800 */
[----:B------:R-:W-:Y:S01]  /*11610*/  LOP3.LUT R13, R202, 0x40, RZ, 0xfc, !PT ;  /* 0x00000040ca0d7812 */ /* 0x000fe200078efcff */
[----:B-1----:R-:W-:Y:S01]  /*11620*/  IMAD.SHL.U32 R0, R238, 0x10, RZ ;  /* 0x00000010ee007824 */ /* 0x002fe200078e00ff */
[----:B------:R-:W-:Y:S01]  /*11630*/  LOP3.LUT R16, R202, 0x80, RZ, 0xfc, !PT ;  /* 0x00000080ca107812 */ /* 0x000fe200078efcff */
[----:B------:R-:W-:Y:S01]  /*11640*/  BAR.SYNC.DEFER_BLOCKING 0x0 ;  /* 0x0000000000007b1d */ /* 0x000fe20000010000 */
[----:B------:R-:W-:Y:S01]  /*11650*/  IMAD R8, R239, UR23, R3 ;  /* 0x00000017ef087c24 */ /* 0x000fe2000f8e0203 */
[----:B------:R-:W-:Y:S01]  /*11660*/  ISETP.GE.AND P4, PT, R13, UR15, PT ;  /* 0x0000000f0d007c0c */ /* 0x000fe2000bf86270 */
[----:B------:R-:W-:Y:S01]  /*11670*/  IMAD.SHL.U32 R4, R206, 0x20, RZ ;  /* 0x00000020ce047824 */ /* 0x000fe200078e00ff */
[----:B------:R-:W-:Y:S01]  /*11680*/  LEA R5, P0, R2, R0, 0x6 ;  /* 0x0000000002057211 */ /* 0x000fe200078030ff */
[----:B------:R-:W-:Y:S01]  /*11690*/  IMAD.SHL.U32 R214, R206, 0x2, RZ ;  /* 0x00000002ced67824 */ /* 0x000fe200078e00ff */
[----:B------:R-:W-:Y:S01]  /*116a0*/  LOP3.LUT R15, R202, 0xc0, RZ, 0xfc, !PT ;  /* 0x000000c0ca0f7812 */ /* 0x000fe200078efcff */
[----:B------:R-:W-:Y:S01]  /*116b0*/  UISETP.GT.AND UP0, UPT, UR23, UR20, UPT ;  /* 0x000000141700728c */ /* 0x000fe2000bf04270 */
[----:B------:R1:W-:Y:S01]  /*116c0*/  STL [R1+0x78], R13 ;  /* 0x0000780d01007387 */ /* 0x0003e20000100800 */
[----:B------:R-:W-:Y:S01]  /*116d0*/  LOP3.LUT R205, R4, 0x7c00, RZ, 0xc0, !PT ;  /* 0x00007c0004cd7812 */ /* 0x000fe200078ec0ff */
[----:B------:R-:W-:Y:S01]  /*116e0*/  UMOV UR5, UR10 ;  /* 0x0000000a00057c82 */ /* 0x000fe20008000000 */
[----:B------:R-:W-:Y:S01]  /*116f0*/  SHF.R.U32.HI R204, RZ, 0x1, R206 ;  /* 0x00000001ffcc7819 */ /* 0x000fe200000116ce */
[----:B------:R-:W-:Y:S01]  /*11700*/  STL [R1+0x74], R16 ;  /* 0x0000741001007387 */ /* 0x000fe20000100800 */
[----:B------:R-:W-:Y:S03]  /*11710*/  LOP3.LUT R3, R205, 0x200, R208, 0xf8, !PT ;  /* 0x00000200cd037812 */ /* 0x000fe600078ef8d0 */
[----:B------:R-:W-:Y:S04]  /*11720*/  STL [R1+0x7c], R15 ;  /* 0x00007c0f01007387 */ /* 0x000fe80000100800 */
[----:B------:R-:W-:Y:S01]  /*11730*/  STL [R1+0x88], R214 ;  /* 0x000088d601007387 */ /* 0x000fe20000100800 */
[CC--:B--2---:R-:W-:Y:S02]  /*11740*/  LEA R6, P1, R2.reuse, R10.reuse, 0x7 ;  /* 0x0000000a02067211 */ /* 0x0c4fe400078238ff */
[C---:B------:R-:W-:Y:S02]  /*11750*/  LEA R4, P5, R5.reuse, R10, 0x1 ;  /* 0x0000000a05047211 */ /* 0x040fe400078a08ff */
[C-C-:B---3--:R-:W-:Y:S02]  /*11760*/  LEA.HI.X R7, R2.reuse, R14, R8.reuse, 0x7, P1 ;  /* 0x0000000e02077211 */ /* 0x148fe400008f3c08 */
[----:B------:R-:W-:Y:S02]  /*11770*/  LEA.HI.X R8, R2, R12, R8, 0x6, P0 ;  /* 0x0000000c02087211 */ /* 0x000fe400000f3408 */
[C---:B------:R-:W-:Y:S01]  /*11780*/  IADD3 R9, P1, PT, R5.reuse, R0, RZ ;  /* 0x0000000005097210 */ /* 0x040fe20007f3e0ff */
[----:B------:R-:W-:Y:S01]  /*11790*/  @!PT LDS RZ, [RZ] ;  /* 0x00000000fffff984 */ /* 0x000fe20000000800 */
[----:B------:R-:W-:Y:S01]  /*117a0*/  @!PT LDS RZ, [RZ] ;  /* 0x00000000fffff984 */ /* 0x000fe20000000800 */
[----:B------:R-:W-:Y:S01]  /*117b0*/  @!PT LDS RZ, [RZ] ;  /* 0x00000000fffff984 */ /* 0x000fe20000000800 */
[----:B------:R-:W-:Y:S01]  /*117c0*/  @!P3 LDGSTS.E.BYPASS.LTC128B.128 [R211+0x10000], desc[UR28][R6.64] ;  /* 0x1000000006d3bfae */ /* 0x000fe2000b981a1c */
[----:B------:R-:W-:Y:S02]  /*117d0*/  LEA R11, P0, R238, R5, 0x5 ;  /* 0x00000005ee0b7211 */ /* 0x000fe400078028ff */
[----:B------:R-:W-:Y:S01]  /*117e0*/  LEA.HI.X R5, R5, R14, R8, 0x1, P5 ;  /* 0x0000000e05057211 */ /* 0x000fe200028f0c08 */
[----:B-1----:R-:W-:Y:S01]  /*117f0*/  IMAD.X R13, R8, 0x1, R12, P1 ;  /* 0x00000001080d7824 */ /* 0x002fe200008e060c */
[----:B------:R-:W-:Y:S01]  /*11800*/  ISETP.GE.AND P1, PT, R16, UR15, PT ;  /* 0x0000000f10007c0c */ /* 0x000fe2000bf26270 */
[----:B------:R-:W-:Y:S01]  /*11810*/  @P3 STS.128 [R211+0x10000], RZ ;  /* 0x010000ffd3003388 */ /* 0x000fe20000000c00 */
[----:B------:R-:W-:Y:S02]  /*11820*/  LEA.HI.X R12, R238, R8, R239, 0x5, P0 ;  /* 0x00000008ee0c7211 */ /* 0x000fe400000f2cef */
[----:B------:R-:W-:Y:S01]  /*11830*/  ISETP.GE.AND P0, PT, R15, UR15, PT ;  /* 0x0000000f0f007c0c */ /* 0x000fe2000bf06270 */
[----:B------:R-:W-:Y:S01]  /*11840*/  @!PT LDS RZ, [RZ] ;  /* 0x00000000fffff984 */ /* 0x000fe20000000800 */
[----:B------:R-:W-:Y:S01]  /*11850*/  @!PT LDS RZ, [RZ] ;  /* 0x00000000fffff984 */ /* 0x000fe20000000800 */
[----:B------:R-:W-:Y:S01]  /*11860*/  @!PT LDS RZ, [RZ] ;  /* 0x00000000fffff984 */ /* 0x000fe20000000800 */
[----:B------:R-:W-:Y:S01]  /*11870*/  @!P4 LDGSTS.E.BYPASS.LTC128B.128 [R211+0x12000], desc[UR28][R6.64+0x80] ;  /* 0x1200008006d3cfae */ /* 0x000fe2000b981a1c */
[----:B------:R-:W-:Y:S02]  /*11880*/  ISETP.GE.AND P3, PT, R202, UR15, PT ;  /* 0x0000000fca007c0c */ /* 0x000fe4000bf66270 */
[-C--:B------:R-:W-:Y:S01]  /*11890*/  LEA R8, P6, R9, R10.reuse, 0x1 ;  /* 0x0000000a09087211 */ /* 0x080fe200078c08ff */
[----:B------:R-:W-:Y:S01]  /*118a0*/  @P4 STS.128 [R211+0x12000], RZ ;  /* 0x012000ffd3004388 */ /* 0x000fe20000000c00 */
[----:B------:R-:W-:Y:S02]  /*118b0*/  LEA R10, P5, R11, R10, 0x1 ;  /* 0x0000000a0b0a7211 */ /* 0x000fe400078a08ff */
[-C--:B------:R-:W-:Y:S01]  /*118c0*/  LEA.HI.X R9, R9, R14.reuse, R13, 0x1, P6 ;  /* 0x0000000e09097211 */ /* 0x080fe200030f0c0d */
[----:B------:R-:W-:Y:S01]  /*118d0*/  @!PT LDS RZ, [RZ] ;  /* 0x00000000fffff984 */ /* 0x000fe20000000800 */
[----:B------:R-:W-:Y:S01]  /*118e0*/  @!PT LDS RZ, [RZ] ;  /* 0x00000000fffff984 */ /* 0x000fe20000000800 */
[----:B------:R-:W-:Y:S01]  /*118f0*/  @!PT LDS RZ, [RZ] ;  /* 0x00000000fffff984 */ /* 0x000fe20000000800 */
[----:B------:R-:W-:Y:S01]  /*11900*/  @!P1 LDGSTS.E.BYPASS.LTC128B.128 [R211+0x14000], desc[UR28][R6.64+0x100] ;  /* 0x1400010006d39fae */ /* 0x000fe2000b981a1c */
[----:B------:R-:W-:Y:S02]  /*11910*/  LEA.HI.X R11, R11, R14, R12, 0x1, P5 ;  /* 0x0000000e0b0b7211 */ /* 0x000fe400028f0c0c */
[----:B------:R-:W-:Y:S01]  /*11920*/  LOP3.LUT R2, R204, 0x8, RZ, 0xc0, !PT ;  /* 0x00000008cc027812 */ /* 0x000fe200078ec0ff */
[----:B------:R-:W-:Y:S01]  /*11930*/  @P1 STS.128 [R211+0x14000], RZ ;  /* 0x014000ffd3001388 */ /* 0x000fe20000000c00 */
[----:B------:R-:W-:Y:S03]  /*11940*/  LOP3.LUT R0, R202, 0x1c0, R208, 0xf8, !PT ;  /* 0x000001c0ca007812 */ /* 0x000fe600078ef8d0 */
[----:B------:R-:W-:Y:S01]  /*11950*/  @!PT LDS RZ, [RZ] ;  /* 0x00000000fffff984 */ /* 0x000fe20000000800 */
[----:B------:R-:W-:Y:S01]  /*11960*/  @!PT LDS RZ, [RZ] ;  /* 0x00000000fffff984 */ /* 0x000fe20000000800 */
[----:B------:R-:W-:Y:S01]  /*11970*/  @!PT LDS RZ, [RZ] ;  /* 0x00000000fffff984 */ /* 0x000fe20000000800 */
[----:B------:R-:W-:Y:S01]  /*11980*/  @!P0 LDGSTS.E.BYPASS.LTC128B.128 [R211+0x16000], desc[UR28][R6.64+0x180] ;  /* 0x1600018006d38fae */ /* 0x000fe2000b981a1c */
[----:B------:R-:W-:Y:S02]  /*11990*/  LOP3.LUT R2, R3, R0, R2, 0xf6, !PT ;  /* 0x0000000003027212 */ /* 0x000fe400078ef602 */
[----:B------:R-:W-:Y:S01]  /*119a0*/  LOP3.LUT R0, R0, 0x8, R206, 0x78, !PT ;  /* 0x0000000800007812 */ /* 0x000fe200078e78ce */
[----:B------:R-:W-:Y:S01]  /*119b0*/  @P0 STS.128 [R211+0x16000], RZ ;  /* 0x016000ffd3000388 */ /* 0x000fe20000000c00 */
[----:B------:R-:W-:Y:S03]  /*119c0*/  LEA R132, R2, UR5, 0x1 ;  /* 0x0000000502847c11 */ /* 0x000fe6000f8e08ff */
[----:B------:R-:W-:Y:S01]  /*119d0*/  @!PT LDS RZ, [RZ] ;  /* 0x00000000fffff984 */ /* 0x000fe20000000800 */
[----:B------:R-:W-:Y:S01]  /*119e0*/  @!PT LDS RZ, [RZ] ;  /* 0x00000000fffff984 */ /* 0x000fe20000000800 */
[----:B------:R-:W-:Y:S01]  /*119f0*/  @!PT LDS RZ, [RZ] ;  /* 0x00000000fffff984 */ /* 0x000fe20000000800 */
[----:B------:R-:W-:Y:S01]  /*11a00*/  @!P3 LDGSTS.E.BYPASS.LTC128B.128 [R211+0x10800], desc[UR28][R4.64] ;  /* 0x1080000004d3bfae */ /* 0x000fe2000b981a1c */
[----:B------:R-:W-:Y:S02]  /*11a10*/  IMAD R0, R0, 0x2, R209 ;  /* 0x0000000200007824 */ /* 0x000fe400078e02d1 */
[----:B------:R-:W-:Y:S01]  /*11a20*/  IMAD.IADD R193, R132, 0x1, R203 ;  /* 0x0000000184c17824 */ /* 0x000fe200078e02cb */
[----:B------:R-:W-:Y:S01]  /*11a30*/  @P3 STS.128 [R211+0x10800], RZ ;  /* 0x010800ffd3003388 */ /* 0x000fe20000000c00 */
[----:B------:R-:W-:Y:S02]  /*11a40*/  VIADD R2, R0, UR5 ;  /* 0x0000000500027c36 */ /* 0x000fe40008000000 */
[----:B------:R-:W-:Y:S01]  /*11a50*/  IMAD.IADD R135, R132, 0x1, R207 ;  /* 0x0000000184877824 */ /* 0x000fe200078e02cf */
[----:B------:R-:W-:Y:S01]  /*11a60*/  @!PT LDS RZ, [RZ] ;  /* 0x00000000fffff984 */ /* 0x000fe20000000800 */
[----:B------:R-:W-:Y:S01]  /*11a70*/  @!PT LDS RZ, [RZ] ;  /* 0x00000000fffff984 */ /* 0x000fe20000000800 */
[----:B------:R-:W-:Y:S01]  /*11a80*/  @!PT LDS RZ, [RZ] ;  /* 0x00000000fffff984 */ /* 0x000fe20000000800 */
[----:B------:R-:W-:Y:S01]  /*11a90*/  @!P4 LDGSTS.E.BYPASS.LTC128B.128 [R211+0x12800], desc[UR28][R4.64+0x80] ;  /* 0x1280008004d3cfae */ /* 0x000fe2000b981a1c */
        /* <DEDUP_REMOVED lines=56> */
[----:B------:R-:W-:Y:S04]  /*11e20*/  LDSM.16.M88.4 R16, [R0+UR5+0x8800] ;  /* 0x008800050010783b */ /* 0x000fe80008000200 */
[----:B------:R-:W-:Y:S04]  /*11e30*/  LDSM.16.M88.4 R24, [R0+UR5+0x9000] ;  /* 0x009000050018783b */ /* 0x000fe80008000200 */
[----:B------:R-:W-:Y:S04]  /*11e40*/  LDSM.16.M88.4 R168, [R0+UR5+0x9800] ;  /* 0x0098000500a8783b */ /* 0x000fe80008000200 */
[----:B------:R-:W-:Y:S04]  /*11e50*/  LDSM.16.M88.4 R172, [R193] ;  /* 0x00000000c1ac783b */ /* 0x000fe80000000200 */
[----:B-1----:R-:W1:Y:S04]  /*11e60*/  LDSM.16.M88.4 R8, [R0+UR5+0x8000] ;  /* 0x008000050008783b */ /* 0x002e680008000200 */
[----:B------:R-:W0:Y:S04]  /*11e70*/  LDGDEPBAR ;  /* 0x00000000000079af */ /* 0x000e280000000000 */
[----:B------:R-:W2:Y:S04]  /*11e80*/  LDSM.16.M88.4 R176, [R192+0x8000] ;  /* 0x00800000c0b0783b */ /* 0x000ea80000000200 */
[----:B------:R-:W3:Y:S04]  /*11e90*/  LDSM.16.M88.4 R180, [R192+0x8800] ;  /* 0x00880000c0b4783b */ /* 0x000ee80000000200 */
[----:B------:R-:W4:Y:S04]  /*11ea0*/  LDSM.16.M88.4 R184, [R192+0x9000] ;  /* 0x00900000c0b8783b */ /* 0x000f280000000200 */
[----:B------:R-:W5:Y:S01]  /*11eb0*/  LDSM.16.M88.4 R188, [R192+0x9800] ;  /* 0x00980000c0bc783b */ /* 0x000f620000000200 */
        /* <DEDUP_REMOVED lines=8> */
[----:B------:R-:W-:Y:S07]  /*11f40*/  LDSM.16.M88.4 R168, [R135] ;  /* 0x0000000087a8783b */ /* 0x000fee0000000200 */
        /* <DEDUP_REMOVED lines=24> */
[----:B------:R-:W3:Y:S04]  /*120d0*/  LDSM.16.M88.4 R168, [R3+0x9800] ;  /* 0x0098000003a8783b */ /* 0x000ee80000000200 */
        /* <DEDUP_REMOVED lines=9> */
[----:B------:R-:W4:Y:S07]  /*12170*/  LDSM.16.M88.4 R188, [R0+UR5+0xb000] ;  /* 0x00b0000500bc783b */ /* 0x000f2e0008000200 */
[C---:B---3--:R-:W-:Y:S08]  /*12180*/  HMMA.16816.F32.BF16 R28, R176.reuse, R168, R28 ;  /* 0x000000a8b01c723c */ /* 0x048ff0000004181c */
[----:B------:R-:W-:Y:S01]  /*12190*/  HMMA.16816.F32.BF16 R32, R176, R170, R32 ;  /* 0x000000aab020723c */ /* 0x000fe20000041820 */
[----:B------:R-:W3:Y:S04]  /*121a0*/  LDSM.16.M88.4 R168, [R0+UR5+0xb800] ;  /* 0x00b8000500a8783b */ /* 0x000ee80008000200 */
        /* <DEDUP_REMOVED lines=103> */
[----:B------:R3:W5:Y:S04]  /*12820*/  LDSM.16.M88.4 R168, [R0+UR5+0xf800] ;  /* 0x00f8000500a8783b */ /* 0x0007680008000200 */
[----:B------:R-:W-:Y:S03]  /*12830*/  LDSM.16.M88.4 R176, [R193+0x6000] ;  /* 0x00600000c1b0783b */ /* 0x000fe60000000200 */
[C---:B-1----:R-:W-:Y:S08]  /*12840*/  HMMA.16816.F32.BF16 R4, R172.reuse, R180, R4 ;  /* 0x000000b4ac04723c */ /* 0x042ff00000041804 */
[C---:B------:R-:W-:Y:S01]  /*12850*/  HMMA.16816.F32.BF16 R8, R172.reuse, R182, R8 ;  /* 0x000000b6ac08723c */ /* 0x040fe20000041808 */
[----:B------:R-:W1:Y:S07]  /*12860*/  LDSM.16.M88.4 R180, [R192+0xe000] ;  /* 0x00e00000c0b4783b */ /* 0x000e6e0000000200 */
[C---:B--2---:R-:W-:Y:S01]  /*12870*/  HMMA.16816.F32.BF16 R12, R172.reuse, R184, R12 ;  /* 0x000000b8ac0c723c */ /* 0x044fe2000004180c */
[----:B---3--:R-:W-:Y:S07]  /*12880*/  IMAD.U32 R0, RZ, RZ, UR23 ;  /* 0x00000017ff007e24 */ /* 0x008fee000f8e00ff */
[C---:B------:R-:W-:Y:S01]  /*12890*/  HMMA.16816.F32.BF16 R16, R172.reuse, R186, R16 ;  /* 0x000000baac10723c */ /* 0x040fe20000041810 */
[----:B------:R-:W2:Y:S07]  /*128a0*/  LDSM.16.M88.4 R184, [R192+0xe800] ;  /* 0x00e80000c0b8783b */ /* 0x000eae0000000200 */
[C---:B----4-:R-:W-:Y:S08]  /*128b0*/  HMMA.16816.F32.BF16 R20, R172.reuse, R188, R20 ;  /* 0x000000bcac14723c */ /* 0x050ff00000041814 */
[C---:B------:R-:W-:Y:S01]  /*128c0*/  HMMA.16816.F32.BF16 R24, R172.reuse, R190, R24 ;  /* 0x000000beac18723c */ /* 0x040fe20000041818 */
[----:B------:R-:W3:Y:S04]  /*128d0*/  LDSM.16.M88.4 R188, [R192+0xf000] ;  /* 0x00f00000c0bc783b */ /* 0x000ee80000000200 */
[----:B------:R-:W4:Y:S03]  /*128e0*/  LDSM.16.M88.4 R192, [R192+0xf800] ;  /* 0x00f80000c0c0783b */ /* 0x000f260000000200 */
[C---:B-----5:R-:W-:Y:S08]  /*128f0*/  HMMA.16816.F32.BF16 R28, R172.reuse, R168, R28 ;  /* 0x000000a8ac1c723c */ /* 0x060ff0000004181c */
        /* <DEDUP_REMOVED lines=15> */
[----:B------:R3:W4:Y:S04]  /*129f0*/  LDSM.16.M88.4 R176, [R2+0xf800] ;  /* 0x00f8000002b0783b */ /* 0x0007280000000200 */
[----:B------:R-:W4:Y:S03]  /*12a00*/  LDSM.16.M88.4 R192, [R3+0xe000] ;  /* 0x00e0000003c0783b */ /* 0x000f260000000200 */
[C---:B-----5:R-:W-:Y:S08]  /*12a10*/  HMMA.16816.F32.BF16 R4, R168.reuse, R172, R4 ;  /* 0x000000aca804723c */ /* 0x060ff00000041804 */
[C---:B------:R-:W-:Y:S08]  /*12a20*/  HMMA.16816.F32.BF16 R8, R168.reuse, R174, R8 ;  /* 0x000000aea808723c */ /* 0x040ff00000041808 */
[C---:B-1----:R-:W-:Y:S03]  /*12a30*/  HMMA.16816.F32.BF16 R12, R168.reuse, R180, R12 ;  /* 0x000000b4a80c723c */ /* 0x042fe6000004180c */
[----:B---3--:R-:W-:Y:S05]  /*12a40*/  LOP3.LUT R2, R214, 0x6, RZ, 0xc0, !PT ;  /* 0x00000006d6027812 */ /* 0x008fea00078ec0ff */
[C---:B------:R-:W-:Y:S01]  /*12a50*/  HMMA.16816.F32.BF16 R16, R168.reuse, R182, R16 ;  /* 0x000000b6a810723c */ /* 0x040fe20000041810 */
[----:B------:R-:W-:Y:S02]  /*12a60*/  STL [R1+0x84], R2 ;  /* 0x0000840201007387 */ /* 0x000fe40000100800 */
[----:B------:R-:W-:Y:S04]  /*12a70*/  IMAD R0, R0, 0x40, R2 ;  /* 0x0000004000007824 */ /* 0x000fe800078e0202 */
[----:B------:R-:W-:Y:S01]  /*12a80*/  VIADD R175, R0, 0x8 ;  /* 0x0000000800af7836 */ /* 0x000fe20000000000 */
[----:B------:R-:W-:Y:S01]  /*12a90*/  ISETP.GT.AND P6, PT, R212, R0, PT ;  /* 0x00000000d400720c */ /* 0x000fe20003fc4270 */
[C---:B--2---:R-:W-:Y:S03]  /*12aa0*/  HMMA.16816.F32.BF16 R20, R168.reuse, R184, R20 ;  /* 0x000000b8a814723c */ /* 0x044fe60000041814 */
[C---:B------:R-:W-:Y:S02]  /*12ab0*/  VIADD R174, R0.reuse, 0x9 ;  /* 0x0000000900ae7836 */ /* 0x040fe40000000000 */
[C---:B------:R-:W-:Y:S02]  /*12ac0*/  VIADD R173, R0.reuse, 0x10 ;  /* 0x0000001000ad7836 */ /* 0x040fe40000000000 */
[C---:B------:R-:W-:Y:S01]  /*12ad0*/  VIADD R172, R0.reuse, 0x11 ;  /* 0x0000001100ac7836 */ /* 0x040fe20000000000 */
[C---:B------:R-:W-:Y:S03]  /*12ae0*/  HMMA.16816.F32.BF16 R24, R168.reuse, R186, R24 ;  /* 0x000000baa818723c */ /* 0x040fe60000041818 */
[C---:B------:R-:W-:Y:S02]  /*12af0*/  VIADD R135, R0.reuse, 0x18 ;  /* 0x0000001800877836 */ /* 0x040fe40000000000 */
[C---:B------:R-:W-:Y:S03]  /*12b00*/  VIADD R132, R0.reuse, 0x19 ;  /* 0x0000001900847836 */ /* 0x040fe60000000000 */
[C---:B----4-:R-:W-:Y:S03]  /*12b10*/  HMMA.16816.F32.BF16 R28, R168.reuse, R176, R28 ;  /* 0x000000b0a81c723c */ /* 0x050fe6000004181c */
[----:B------:R-:W-:Y:S05]  /*12b20*/  VIADD R176, R0, 0x1 ;  /* 0x0000000100b07836 */ /* 0x000fea0000000000 */
[----:B------:R-:W-:Y:S01]  /*12b30*/  ISETP.GT.AND P5, PT, R212, R176, PT ;  /* 0x000000b0d400720c */ /* 0x000fe20003fa4270 */
[----:B------:R-:W-:Y:S01]  /*12b40*/  HMMA.16816.F32.BF16 R32, R168, R178, R32 ;  /* 0x000000b2a820723c */ /* 0x000fe20000041820 */
[----:B------:R-:W1:Y:S07]  /*12b50*/  LDSM.16.M88.4 R168, [R3+0xf000] ;  /* 0x00f0000003a8783b */ /* 0x000e6e0000000200 */
[C---:B------:R-:W-:Y:S08]  /*12b60*/  HMMA.16816.F32.BF16 R4, R188.reuse, R192, R4 ;  /* 0x000000c0bc04723c */ /* 0x040ff00000041804 */
[C---:B------:R-:W-:Y:S08]  /*12b70*/  HMMA.16816.F32.BF16 R8, R188.reuse, R194, R8 ;  /* 0x000000c2bc08723c */ /* 0x040ff00000041808 */
[C---:B------:R-:W-:Y:S03]  /*12b80*/  HMMA.16816.F32.BF16 R12, R188.reuse, R196, R12 ;  /* 0x000000c4bc0c723c */ /* 0x040fe6000004180c */
[----:B------:R-:W-:Y:S02]  /*12b90*/  FSEL R214, R4, -INF , !P6 ;  /* 0xff80000004d67808 */ /* 0x000fe40007000000 */
[----:B------:R-:W-:Y:S02]  /*12ba0*/  FSEL R197, R5, -INF , !P5 ;  /* 0xff80000005c57808 */ /* 0x000fe40006800000 */
[C---:B------:R-:W-:Y:S01]  /*12bb0*/  ISETP.GT.AND P6, PT, R210.reuse, R0, PT ;  /* 0x00000000d200720c */ /* 0x040fe20003fc4270 */
[C---:B------:R-:W-:Y:S03]  /*12bc0*/  HMMA.16816.F32.BF16 R16, R188.reuse, R198, R16 ;  /* 0x000000c6bc10723c */ /* 0x040fe60000041810 */
[----:B------:R-:W-:Y:S02]  /*12bd0*/  ISETP.GT.AND P5, PT, R210, R176, PT ;  /* 0x000000b0d200720c */ /* 0x000fe40003fa4270 */
[----:B------:R-:W-:Y:S02]  /*12be0*/  FSEL R196, R6, -INF , !P6 ;  /* 0xff80000006c47808 */ /* 0x000fe40007000000 */
[----:B------:R-:W-:Y:S02]  /*12bf0*/  FSEL R195, R7, -INF , !P5 ;  /* 0xff80000007c37808 */ /* 0x000fe40006800000 */
[CC--:B------:R-:W-:Y:S01]  /*12c00*/  ISETP.GT.AND P6, PT, R212.reuse, R175.reuse, PT ;  /* 0x000000afd400720c */ /* 0x0c0fe20003fc4270 */
[----:B------:R-:W2:Y:S01]  /*12c10*/  LDSM.16.M88.4 R4, [R3+0xf800] ;  /* 0x00f800000304783b */ /* 0x000ea20000000200 */
[-C--:B------:R-:W-:Y:S01]  /*12c20*/  ISETP.GT.AND P5, PT, R212, R174.reuse, PT ;  /* 0x000000aed400720c */ /* 0x080fe20003fa4270 */
[----:B------:R-:W-:Y:S04]  /*12c30*/  DEPBAR.LE SB0, 0x0 ;  /* 0x000080000000791a */ /* 0x000fe80000000000 */
[----:B------:R-:W-:Y:S01]  /*12c40*/  FSEL R194, R8, -INF , !P6 ;  /* 0xff80000008c27808 */ /* 0x000fe20007000000 */
[----:B------:R-:W-:Y:S01]  /*12c50*/  BAR.SYNC.DEFER_BLOCKING 0x0 ;  /* 0x0000000000007b1d */ /* 0x000fe20000010000 */
[C---:B------:R-:W-:Y:S01]  /*12c60*/  ISETP.GT.AND P6, PT, R210.reuse, R175, PT ;  /* 0x000000afd200720c */ /* 0x040fe20003fc4270 */
[C---:B-1----:R-:W-:Y:S05]  /*12c70*/  HMMA.16816.F32.BF16 R20, R188.reuse, R168, R20 ;  /* 0x000000a8bc14723c */ /* 0x042fea0000041814 */
[----:B------:R-:W-:Y:S02]  /*12c80*/  FSEL R193, R9, -INF , !P5 ;  /* 0xff80000009c17808 */ /* 0x000fe40006800000 */
[----:B------:R-:W-:Y:S01]  /*12c90*/  ISETP.GT.AND P5, PT, R210, R174, PT ;  /* 0x000000aed200720c */ /* 0x000fe20003fa4270 */
[C---:B------:R-:W-:Y:S03]  /*12ca0*/  HMMA.16816.F32.BF16 R24, R188.reuse, R170, R24 ;  /* 0x000000aabc18723c */ /* 0x040fe60000041818 */
[----:B------:R-:W-:Y:S01]  /*12cb0*/  FSEL R177, R10, -INF , !P6 ;  /* 0xff8000000ab17808 */ /* 0x000fe20007000000 */
[----:B------:R-:W-:Y:S01]  /*12cc0*/  VIADD R10, R0, 0x30 ;  /* 0x00000030000a7836 */ /* 0x000fe20000000000 */
[-C--:B------:R-:W-:Y:S02]  /*12cd0*/  ISETP.GT.AND P6, PT, R212, R173.reuse, PT ;  /* 0x000000add400720c */ /* 0x080fe40003fc4270 */
[----:B------:R-:W-:Y:S01]  /*12ce0*/  FSEL R192, R11, -INF , !P5 ;  /* 0xff8000000bc07808 */ /* 0x000fe20006800000 */
[----:B------:R-:W-:Y:S01]  /*12cf0*/  VIADD R11, R0, 0x29 ;  /* 0x00000029000b7836 */ /* 0x000fe20000000000 */
[-C--:B------:R-:W-:Y:S02]  /*12d00*/  ISETP.GT.AND P5, PT, R212, R172.reuse, PT ;  /* 0x000000acd400720c */ /* 0x080fe40003fa4270 */
[----:B------:R-:W-:Y:S01]  /*12d10*/  FSEL R187, R12, -INF , !P6 ;  /* 0xff8000000cbb7808 */ /* 0x000fe20007000000 */
[----:B------:R-:W-:Y:S01]  /*12d20*/  VIADD R12, R0, 0x28 ;  /* 0x00000028000c7836 */ /* 0x000fe20000000000 */
[----:B------:R-:W-:Y:S02]  /*12d30*/  ISETP.GT.AND P6, PT, R210, R173, PT ;  /* 0x000000add200720c */ /* 0x000fe40003fc4270 */
[----:B------:R-:W-:Y:S01]  /*12d40*/  FSEL R186, R13, -INF , !P5 ;  /* 0xff8000000dba7808 */ /* 0x000fe20006800000 */
[----:B------:R-:W-:Y:S01]  /*12d50*/  VIADD R13, R0, 0x21 ;  /* 0x00000021000d7836 */ /* 0x000fe20000000000 */
[----:B------:R-:W-:Y:S02]  /*12d60*/  ISETP.GT.AND P5, PT, R210, R172, PT ;  /* 0x000000acd200720c */ /* 0x000fe40003fa4270 */
[----:B------:R-:W-:Y:S01]  /*12d70*/  FSEL R185, R14, -INF , !P6 ;  /* 0xff8000000eb97808 */ /* 0x000fe20007000000 */
[----:B------:R-:W-:Y:S01]  /*12d80*/  VIADD R14, R0, 0x20 ;  /* 0x00000020000e7836 */ /* 0x000fe20000000000 */
[----:B------:R-:W-:Y:S02]  /*12d90*/  FSEL R184, R15, -INF , !P5 ;  /* 0xff8000000fb87808 */ /* 0x000fe40006800000 */
[CC--:B------:R-:W-:Y:S01]  /*12da0*/  ISETP.GT.AND P6, PT, R212.reuse, R135.reuse, PT ;  /* 0x00000087d400720c */ /* 0x0c0fe20003fc4270 */
[C---:B--2---:R-:W-:Y:S03]  /*12db0*/  HMMA.16816.F32.BF16 R28, R188.reuse, R4, R28 ;  /* 0x00000004bc1c723c */ /* 0x044fe6000004181c */
[-C--:B------:R-:W-:Y:S02]  /*12dc0*/  ISETP.GT.AND P5, PT, R212, R132.reuse, PT ;  /* 0x00000084d400720c */ /* 0x080fe40003fa4270 */
[----:B------:R-:W-:Y:S02]  /*12dd0*/  FSEL R168, R16, -INF , !P6 ;  /* 0xff80000010a87808 */ /* 0x000fe40007000000 */
[C---:B------:R-:W-:Y:S01]  /*12de0*/  ISETP.GT.AND P6, PT, R210.reuse, R135, PT ;  /* 0x00000087d200720c */ /* 0x040fe20003fc4270 */
[----:B------:R-:W-:Y:S03]  /*12df0*/  HMMA.16816.F32.BF16 R32, R188, R6, R32 ;  /* 0x00000006bc20723c */ /* 0x000fe60000041820 */
        /* <DEDUP_REMOVED lines=23> */
.L_x_1317:
[----:B------:R-:W2:Y:S01]  /*12f70*/  LDL.64 R198, [R1+0x68] ;  /* 0x0000680001c67983 */ /* 0x000ea20000100a00 */
[C---:B-1----:R-:W-:Y:S01]  /*12f80*/  VIADD R2, R0.reuse, 0x31 ;  /* 0x0000003100027836 */ /* 0x042fe20000000000 */
[C---:B------:R-:W-:Y:S01]  /*12f90*/  ISETP.GE.AND P4, PT, R0.reuse, R216, PT ;  /* 0x000000d80000720c */ /* 0x040fe20003f86270 */
[----:B------:R-:W-:Y:S01]  /*12fa0*/  VIADD R3, R0, 0x38 ;  /* 0x0000003800037836 */ /* 0x000fe20000000000 */
[----:B------:R-:W-:Y:S01]  /*12fb0*/  ISETP.GT.AND P1, PT, R212, R10, PT ;  /* 0x0000000ad400720c */ /* 0x000fe20003f24270 */
[----:B------:R-:W-:Y:S01]  /*12fc0*/  VIADD R0, R0, 0x39 ;  /* 0x0000003900007836 */ /* 0x000fe20000000000 */
[----:B------:R-:W3:Y:S01]  /*12fd0*/  LDL.64 R188, [R1+0x60] ;  /* 0x0000600001bc7983 */ /* 0x000ee20000100a00 */
[----:B------:R-:W-:Y:S01]  /*12fe0*/  ISETP.GT.AND P0, PT, R212, R2, PT ;  /* 0x00000002d400720c */ /* 0x000fe20003f04270 */
[----:B------:R-:W-:Y:S01]  /*12ff0*/  USHF.L.U32 UR8, UR23, 0x1, URZ ;  /* 0x0000000117087899 */ /* 0x000fe200080006ff */
[----:B------:R-:W-:Y:S01]  /*13000*/  ISETP.GT.AND P5, PT, R210, R10, PT ;  /* 0x0000000ad200720c */ /* 0x000fe20003fa4270 */
[----:B------:R-:W-:Y:S01]  /*13010*/  UIADD3 UR6, UPT, UPT, UR35, -0x4498517b, URZ ;  /* 0xbb67ae8523067890 */ /* 0x000fe2000fffe0ff */
[----:B------:R-:W-:Y:S01]  /*13020*/  FSEL R29, R29, -INF , !P0 ;  /* 0xff8000001d1d7808 */ /* 0x000fe20004000000 */
[----:B------:R-:W1:Y:S01]  /*13030*/  S2R R190, SR_CTAID.X ;  /* 0x0000000000be7919 */ /* 0x000e620000002500 */
[-C--:B------:R-:W-:Y:S01]  /*13040*/  ISETP.GT.AND P0, PT, R212, R3.reuse, PT ;  /* 0x00000003d400720c */ /* 0x080fe20003f04270 */
[----:B------:R-:W-:Y:S01]  /*13050*/  UIADD3 UR7, UPT, UPT, UR34, -0x61c88647, URZ ;  /* 0x9e3779b922077890 */ /* 0x000fe2000fffe0ff */
[----:B------:R-:W-:Y:S01]  /*13060*/  FSEL R17, R28, -INF , !P1 ;  /* 0xff8000001c117808 */ /* 0x000fe20004800000 */
[----:B------:R-:W-:Y:S01]  /*13070*/  UIADD3 UR13, UPT, UPT, UR35, 0x76cf5d0a, URZ ;  /* 0x76cf5d0a230d7890 */ /* 0x000fe2000fffe0ff */
[----:B------:R-:W-:Y:S01]  /*13080*/  FSEL R24, R30, -INF , !P5 ;  /* 0xff8000001e187808 */ /* 0x000fe20006800000 */
[----:B------:R-:W-:Y:S01]  /*13090*/  UIADD3 UR12, UPT, UPT, UR35, 0x32370b8f, URZ ;  /* 0x32370b8f230c7890 */ /* 0x000fe2000fffe0ff */
[----:B------:R-:W-:Y:S01]  /*130a0*/  ISETP.GT.AND P1, PT, R210, R2, PT ;  /* 0x00000002d200720c */ /* 0x000fe20003f24270 */
[----:B------:R-:W-:Y:S01]  /*130b0*/  UIADD3 UR9, UPT, UPT, UR34, 0x78dde6e4, URZ ;  /* 0x78dde6e422097890 */ /* 0x000fe2000fffe0ff */
[-C--:B------:R-:W-:Y:S01]  /*130c0*/  ISETP.GT.AND P5, PT, R212, R0.reuse, PT ;  /* 0x00000000d400720c */ /* 0x080fe20003fa4270 */
[----:B------:R-:W-:Y:S01]  /*130d0*/  UISETP.GT.AND UP0, UPT, UR23, UR20, UPT ;  /* 0x000000141700728c */ /* 0x000fe2000bf04270 */
[----:B------:R-:W-:Y:S01]  /*130e0*/  FSEL R21, R32, -INF , !P0 ;  /* 0xff80000020157808 */ /* 0x000fe20004000000 */
[----:B------:R-:W-:Y:S01]  /*130f0*/  UIADD3 UR23, UPT, UPT, UR23, -0x1, URZ ;  /* 0xffffffff17177890 */ /* 0x000fe2000fffe0ff */
[C---:B------:R-:W-:Y:S02]  /*13100*/  ISETP.GT.AND P0, PT, R210.reuse, R0, PT ;  /* 0x00000000d200720c */ /* 0x040fe40003f04270 */
[----:B------:R-:W-:Y:S02]  /*13110*/  FSEL R30, R31, -INF , !P1 ;  /* 0xff8000001f1e7808 */ /* 0x000fe40004800000 */
[----:B------:R-:W-:Y:S02]  /*13120*/  FSEL R20, R33, -INF , !P5 ;  /* 0xff80000021147808 */ /* 0x000fe40006800000 */
[----:B------:R-:W-:Y:S02]  /*13130*/  ISETP.GT.AND P1, PT, R210, R3, PT ;  /* 0x00000003d200720c */ /* 0x000fe40003f24270 */
[-C--:B------:R-:W-:Y:S02]  /*13140*/  ISETP.GE.AND P5, PT, R176, R215.reuse, PT ;  /* 0x000000d7b000720c */ /* 0x080fe40003fa6270 */
[----:B------:R-:W-:Y:S02]  /*13150*/  FSEL R28, R35, -INF , !P0 ;  /* 0xff800000231c7808 */ /* 0x000fe40004000000 */
[-C--:B------:R-:W-:Y:S02]  /*13160*/  ISETP.GE.AND P0, PT, R175, R215.reuse, PT ;  /* 0x000000d7af00720c */ /* 0x080fe40003f06270 */
[----:B------:R-:W-:Y:S02]  /*13170*/  FSEL R5, R34, -INF , !P1 ;  /* 0xff80000022057808 */ /* 0x000fe40004800000 */
[----:B------:R-:W-:Y:S02]  /*13180*/  FSEL R15, R197, -INF , !P5 ;  /* 0xff800000c50f7808 */ /* 0x000fe40006800000 */
[----:B------:R-:W-:Y:S02]  /*13190*/  FSEL R23, R196, -INF , !P4 ;  /* 0xff800000c4177808 */ /* 0x000fe40006000000 */
[-C--:B------:R-:W-:Y:S02]  /*131a0*/  ISETP.GE.AND P1, PT, R176, R216.reuse, PT ;  /* 0x000000d8b000720c */ /* 0x080fe40003f26270 */
[CC--:B------:R-:W-:Y:S02]  /*131b0*/  ISETP.GE.AND P5, PT, R174.reuse, R215.reuse, PT ;  /* 0x000000d7ae00720c */ /* 0x0c0fe40003fa6270 */
[-C--:B------:R-:W-:Y:S02]  /*131c0*/  ISETP.GE.AND P4, PT, R174, R216.reuse, PT ;  /* 0x000000d8ae00720c */ /* 0x080fe40003f86270 */
[----:B------:R-:W-:Y:S02]  /*131d0*/  FSEL R174, R194, -INF , !P0 ;  /* 0xff800000c2ae7808 */ /* 0x000fe40004000000 */
[-C--:B------:R-:W-:Y:S02]  /*131e0*/  ISETP.GE.AND P0, PT, R173, R216.reuse, PT ;  /* 0x000000d8ad00720c */ /* 0x080fe40003f06270 */
[----:B------:R-:W-:Y:S02]  /*131f0*/  FSEL R19, R195, -INF , !P1 ;  /* 0xff800000c3137808 */ /* 0x000fe40004800000 */
[-C--:B------:R-:W-:Y:S02]  /*13200*/  ISETP.GE.AND P1, PT, R173, R215.reuse, PT ;  /* 0x000000d7ad00720c */ /* 0x080fe40003f26270 */
[----:B------:R-:W-:Y:S02]  /*13210*/  FSEL R173, R185, -INF , !P0 ;  /* 0xff800000b9ad7808 */ /* 0x000fe40004000000 */
[----:B------:R-:W4:Y:S01]  /*13220*/  LDL R185, [R1+0x80] ;  /* 0x0000800001b97983 */ /* 0x000f220000100800 */
[----:B------:R-:W-:Y:S02]  /*13230*/  FSEL R16, R214, -INF , !P6 ;  /* 0xff800000d6107808 */ /* 0x000fe40007000000 */
[-C--:B------:R-:W-:Y:S02]  /*13240*/  ISETP.GE.AND P6, PT, R175, R216.reuse, PT ;  /* 0x000000d8af00720c */ /* 0x080fe40003fc6270 */
[----:B------:R-:W-:Y:S02]  /*13250*/  FSEL R175, R193, -INF , !P5 ;  /* 0xff800000c1af7808 */ /* 0x000fe40006800000 */
[-C--:B------:R-:W-:Y:S02]  /*13260*/  ISETP.GE.AND P5, PT, R172, R215.reuse, PT ;  /* 0x000000d7ac00720c */ /* 0x080fe40003fa6270 */
[----:B------:R-:W-:Y:S02]  /*13270*/  FSEL R177, R177, -INF , !P6 ;  /* 0xff800000b1b17808 */ /* 0x000fe40007000000 */
[----:B------:R-:W-:Y:S01]  /*13280*/  FSEL R170, R186, -INF , !P5 ;  /* 0xff800000baaa7808 */ /* 0x000fe20006800000 */
[----:B------:R-:W-:Y:S01]  /*13290*/  IMAD.U32 R186, RZ, RZ, UR16 ;  /* 0x00000010ffba7e24 */ /* 0x000fe2000f8e00ff */
[----:B------:R-:W-:Y:S02]  /*132a0*/  ISETP.GE.AND P6, PT, R172, R216, PT ;  /* 0x000000d8ac00720c */ /* 0x000fe40003fc6270 */
[-C--:B------:R-:W-:Y:S02]  /*132b0*/  ISETP.GE.AND P5, PT, R132, R215.reuse, PT ;  /* 0x000000d78400720c */ /* 0x080fe40003fa6270 */
[----:B------:R-:W-:Y:S02]  /*132c0*/  FSEL R171, R184, -INF , !P6 ;  /* 0xff800000b8ab7808 */ /* 0x000fe40007000000 */
[----:B------:R-:W-:Y:S01]  /*132d0*/  FSEL R34, R181, -INF , !P5 ;  /* 0xff800000b5227808 */ /* 0x000fe20006800000 */
[----:B------:R1:W5:Y:S01]  /*132e0*/  LDL.S16 R184, [R1+0x4c] ;  /* 0x00004c0001b87983 */ /* 0x0003620000100600 */
[-C--:B------:R-:W-:Y:S02]  /*132f0*/  ISETP.GE.AND P6, PT, R14, R215.reuse, PT ;  /* 0x000000d70e00720c */ /* 0x080fe40003fc6270 */
[-C--:B------:R-:W-:Y:S02]  /*13300*/  ISETP.GE.AND P5, PT, R13, R215.reuse, PT ;  /* 0x000000d70d00720c */ /* 0x080fe40003fa6270 */
[----:B------:R-:W-:Y:S02]  /*13310*/  FSEL R172, R187, -INF , !P1 ;  /* 0xff800000bbac7808 */ /* 0x000fe40004800000 */
[----:B------:R-:W-:Y:S02]  /*13320*/  FMNMX3.FTZ R4, R133, R16, R15, !PT ;  /* 0x0000001085047276 */ /* 0x000fe4000781000f */
[-C--:B------:R-:W-:Y:S02]  /*13330*/  ISETP.GE.AND P1, PT, R135, R216.reuse, PT ;  /* 0x000000d88700720c */ /* 0x080fe40003f26270 */
[----:B------:R-:W-:Y:S02]  /*13340*/  FSEL R32, R180, -INF , !P6 ;  /* 0xff800000b4207808 */ /* 0x000fe40007000000 */
[----:B------:R-:W-:Y:S02]  /*13350*/  FSEL R27, R179, -INF , !P5 ;  /* 0xff800000b31b7808 */ /* 0x000fe40006800000 */
[----:B------:R-:W-:Y:S02]  /*13360*/  FSEL R176, R192, -INF , !P4 ;  /* 0xff800000c0b07808 */ /* 0x000fe40006000000 */
[----:B------:R-:W-:Y:S02]  /*13370*/  ISETP.GE.AND P6, PT, R12, R216, PT ;  /* 0x000000d80c00720c */ /* 0x000fe40003fc6270 */
[-C--:B------:R-:W-:Y:S02]  /*13380*/  ISETP.GE.AND P5, PT, R11, R215.reuse, PT ;  /* 0x000000d70b00720c */ /* 0x080fe40003fa6270 */
[----:B------:R-:W-:Y:S02]  /*13390*/  FMNMX3.FTZ R4, R4, R174, R175, !PT ;  /* 0x000000ae04047276 */ /* 0x000fe400078100af */
[-C--:B------:R-:W-:Y:S02]  /*133a0*/  ISETP.GE.AND P4, PT, R135, R215.reuse, PT ;  /* 0x000000d78700720c */ /* 0x080fe40003f86270 */
[----:B------:R-:W-:Y:S02]  /*133b0*/  FSEL R169, R169, -INF , !P1 ;  /* 0xff800000a9a97808 */ /* 0x000fe40004800000 */
[-C--:B------:R-:W-:Y:S02]  /*133c0*/  ISETP.GE.AND P1, PT, R13, R216.reuse, PT ;  /* 0x000000d80d00720c */ /* 0x080fe40003f26270 */
[----:B------:R-:W-:Y:S02]  /*133d0*/  FSEL R18, R18, -INF , !P5 ;  /* 0xff80000012127808 */ /* 0x000fe40006800000 */
[----:B------:R-:W-:Y:S02]  /*133e0*/  FSEL R26, R26, -INF , !P6 ;  /* 0xff8000001a1a7808 */ /* 0x000fe40007000000 */
[----:B------:R-:W-:Y:S02]  /*133f0*/  ISETP.GE.AND P0, PT, R132, R216, PT ;  /* 0x000000d88400720c */ /* 0x000fe40003f06270 */
[----:B------:R-:W-:Y:S02]  /*13400*/  FMNMX3.FTZ R4, R4, R172, R170, !PT ;  /* 0x000000ac04047276 */ /* 0x000fe400078100aa */
[C---:B------:R-:W-:Y:S02]  /*13410*/  ISETP.GE.AND P6, PT, R2.reuse, R216, PT ;  /* 0x000000d80200720c */ /* 0x040fe40003fc6270 */
[----:B------:R-:W-:Y:S02]  /*13420*/  ISETP.GE.AND P5, PT, R2, R215, PT ;  /* 0x000000d70200720c */ /* 0x000fe40003fa6270 */
        /* <DEDUP_REMOVED lines=18> */
[----:B------:R-:W-:Y:S02]  /*13550*/  FSEL R33, R183, -INF , !P4 ;  /* 0xff800000b7217808 */ /* 0x000fe40006000000 */
[----:B------:R-:W-:Y:S02]  /*13560*/  ISETP.GE.AND P1, PT, R0, R215, PT ;  /* 0x000000d70000720c */ /* 0x000fe40003f26270 */
[-C--:B------:R-:W-:Y:S02]  /*13570*/  ISETP.GE.AND P4, PT, R11, R216.reuse, PT ;  /* 0x000000d80b00720c */ /* 0x080fe40003f86270 */
[----:B------:R-:W-:Y:S02]  /*13580*/  FMNMX3.FTZ R2, R2, R169, R35, !PT ;  /* 0x000000a902027276 */ /* 0x000fe40007810023 */
        /* <DEDUP_REMOVED lines=10> */
[----:B------:R-:W-:Y:S01]  /*13630*/  FMNMX3.FTZ R3, R2, R26, R25, !PT ;  /* 0x0000001a02037276 */ /* 0x000fe20007810019 */
[----:B------:R-:W-:Y:S01]  /*13640*/  IMAD.U32 R2, RZ, RZ, UR35 ;  /* 0x00000023ff027e24 */ /* 0x000fe2000f8e00ff */
[----:B------:R-:W-:Y:S02]  /*13650*/  FSEL R29, R5, -INF , !P5 ;  /* 0xff800000051d7808 */ /* 0x000fe40006800000 */
[----:B------:R-:W-:Y:S02]  /*13660*/  FSEL R28, R28, -INF , !P1 ;  /* 0xff8000001c1c7808 */ /* 0x000fe40004800000 */
[----:B------:R-:W-:Y:S02]  /*13670*/  FMNMX3.FTZ R4, R3, R24, R30, !PT ;  /* 0x0000001803047276 */ /* 0x000fe4000781001e */
[----:B------:R-:W-:Y:S02]  /*13680*/  SHF.R.U32.HI R9, RZ, 0x5, R206 ;  /* 0x00000005ff097819 */ /* 0x000fe400000116ce */
[----:B------:R-:W-:Y:S05]  /*13690*/  FMNMX3.FTZ R4, R4, R29, R28, !PT ;  /* 0x0000001d04047276 */ /* 0x000fea000781001c */
[----:B------:R-:W-:Y:S01]  /*136a0*/  SHFL.BFLY PT, R11, R4, 0x2, 0x1f ;  /* 0x0c401f00040b7f89 */ /* 0x000fe200000e0000 */
[----:B-1----:R-:W-:Y:S04]  /*136b0*/  IMAD R190, R190, 0x4, R9 ;  /* 0x00000004bebe7824 */ /* 0x002fe800078e0209 */
[----:B------:R-:W-:Y:S01]  /*136c0*/  IMAD.WIDE.U32 R190, R190, -0x326172a9, RZ ;  /* 0xcd9e8d57bebe7825 */ /* 0x000fe200078e00ff */
[----:B------:R-:W-:Y:S05]  /*136d0*/  FMNMX.FTZ R0, R0, R8, !PT ;  /* 0x0000000800007209 */ /* 0x000fea0007810000 */
[----:B------:R-:W1:Y:S02]  /*136e0*/  SHFL.BFLY PT, R132, R0, 0x1, 0x1f ;  /* 0x0c201f0000847f89 */ /* 0x000e6400000e0000 */
[----:B-1----:R-:W-:Y:S04]  /*136f0*/  FMNMX.FTZ R132, R0, R132, !PT ;  /* 0x0000008400847209 */ /* 0x002fe80007810000 */
[C---:B------:R-:W-:Y:S01]  /*13700*/  FSETP.NEU.FTZ.AND P1, PT, R132.reuse, -INF , PT ;  /* 0xff8000008400780b */ /* 0x040fe20003f3d000 */
[----:B------:R-:W-:Y:S01]  /*13710*/  FMUL.FTZ R0, R132, UR4 ;  /* 0x0000000484007c20 */ /* 0x000fe20008410000 */
[----:B--2---:R-:W-:Y:S05]  /*13720*/  LOP3.LUT R3, R199, UR8, R2, 0x96, !PT ;  /* 0x00000008c7037c12 */ /* 0x004fea000f8e9602 */
[----:B------:R-:W-:Y:S01]  /*13730*/  IMAD.WIDE.U32 R6, R3, -0x326172a9, RZ ;  /* 0xcd9e8d5703067825 */ /* 0x000fe200078e00ff */
[----:B---3--:R-:W-:Y:S01]  /*13740*/  LOP3.LUT R2, R198, UR6, R189, 0x96, !PT ;  /* 0x00000006c6027c12 */ /* 0x008fe2000f8e96bd */
[----:B------:R-:W-:Y:S02]  /*13750*/  UIADD3 UR6, UPT, UPT, UR8, 0x1, URZ ;  /* 0x0000000108067890 */ /* 0x000fe4000fffe0ff */
[----:B------:R-:W-:Y:S01]  /*13760*/  UIADD3 UR8, UPT, UPT, UR34, 0x3c6ef372, URZ ;  /* 0x3c6ef37222087890 */ /* 0x000fe2000fffe0ff */
[----:B------:R-:W-:Y:S01]  /*13770*/  LOP3.LUT R3, R190, UR7, R7, 0x96, !PT ;  /* 0x00000007be037c12 */ /* 0x000fe2000f8e9607 */
[----:B------:R-:W-:Y:S04]  /*13780*/  IMAD.WIDE.U32 R180, R2, -0x326172a9, RZ ;  /* 0xcd9e8d5702b47825 */ /* 0x000fe800078e00ff */
[----:B------:R-:W-:Y:S01]  /*13790*/  IMAD.U32 R2, RZ, RZ, UR6 ;  /* 0x00000006ff027e24 */ /* 0x000fe2000f8e00ff */
[----:B------:R-:W-:Y:S01]  /*137a0*/  LOP3.LUT R6, R181, UR8, R6, 0x96, !PT ;  /* 0x00000008b5067c12 */ /* 0x000fe2000f8e9606 */
[----:B------:R-:W-:Y:S03]  /*137b0*/  UIADD3 UR6, UPT, UPT, UR34, -0x255992d5, URZ ;  /* 0xdaa66d2b22067890 */ /* 0x000fe6000fffe0ff */
[----:B------:R-:W-:Y:S01]  /*137c0*/  LOP3.LUT R5, R199, UR35, R2, 0x96, !PT ;  /* 0x00000023c7057c12 */ /* 0x000fe2000f8e9602 */
[----:B------:R-:W-:Y:S04]  /*137d0*/  IMAD.WIDE.U32 R2, R3, -0x2daee0ad, RZ ;  /* 0xd2511f5303027825 */ /* 0x000fe800078e00ff */
[----:B------:R-:W-:Y:S01]  /*137e0*/  IMAD.WIDE.U32 R6, R6, -0x2daee0ad, RZ ;  /* 0xd2511f5306067825 */ /* 0x000fe200078e00ff */
[----:B------:R-:W-:Y:S03]  /*137f0*/  LOP3.LUT R3, R188, UR13, R3, 0x96, !PT ;  /* 0x0000000dbc037c12 */ /* 0x000fe6000f8e9603 */
[----:B------:R-:W-:Y:S01]  /*13800*/  IMAD.WIDE.U32 R12, R5, -0x326172a9, RZ ;  /* 0xcd9e8d57050c7825 */ /* 0x000fe200078e00ff */
[----:B------:R-:W-:Y:S02]  /*13810*/  LOP3.LUT R8, R2, UR12, R7, 0x96, !PT ;  /* 0x0000000c02087c12 */ /* 0x000fe4000f8e9607 */
[----:B------:R-:W-:Y:S01]  /*13820*/  FMNMX.FTZ R7, R4, R11, !PT ;  /* 0x0000000b04077209 */ /* 0x000fe20007810000 */
        /* <DEDUP_REMOVED lines=8> */
[----:B------:R-:W-:Y:S02]  /*138b0*/  LOP3.LUT R12, R178, UR9, R9, 0x96, !PT ;  /* 0x00000009b20c7c12 */ /* 0x000fe4000f8e9609 */
[----:B------:R-:W1:Y:S01]  /*138c0*/  SHFL.BFLY PT, R178, R7, 0x1, 0x1f ;  /* 0x0c201f0007b27f89 */ /* 0x000e6200000e0000 */
[----:B------:R-:W-:Y:S01]  /*138d0*/  IMAD.WIDE.U32 R4, R5, -0x2daee0ad, RZ ;  /* 0xd2511f5305047825 */ /* 0x000fe200078e00ff */
[----:B------:R-:W-:Y:S03]  /*138e0*/  LOP3.LUT R3, R188, UR13, R3, 0x96, !PT ;  /* 0x0000000dbc037c12 */ /* 0x000fe6000f8e9603 */
[----:B------:R-:W-:Y:S01]  /*138f0*/  IMAD.WIDE.U32 R10, R10, -0x2daee0ad, RZ ;  /* 0xd2511f530a0a7825 */ /* 0x000fe200078e00ff */
[----:B------:R-:W-:Y:S03]  /*13900*/  LOP3.LUT R5, R6, UR7, R5, 0x96, !PT ;  /* 0x0000000706057c12 */ /* 0x000fe6000f8e9605 */
[----:B------:R-:W-:Y:S04]  /*13910*/  IMAD.WIDE.U32 R12, R12, -0x2daee0ad, RZ ;  /* 0xd2511f530c0c7825 */ /* 0x000fe800078e00ff */
[----:B------:R-:W-:Y:S01]  /*13920*/  IMAD.WIDE.U32 R182, R3, -0x326172a9, RZ ;  /* 0xcd9e8d5703b67825 */ /* 0x000fe200078e00ff */
[----:B------:R-:W-:Y:S01]  /*13930*/  LOP3.LUT R3, R2, UR12, R11, 0x96, !PT ;  /* 0x0000000c02037c12 */ /* 0x000fe2000f8e960b */
[----:B------:R-:W-:Y:S01]  /*13940*/  UIADD3 UR12, UPT, UPT, UR34, 0x1715609d, URZ ;  /* 0x1715609d220c7890 */ /* 0x000fe2000fffe0ff */
[----:B------:R-:W-:Y:S01]  /*13950*/  LOP3.LUT R2, R4, UR8, R13, 0x96, !PT ;  /* 0x0000000804027c12 */ /* 0x000fe2000f8e960d */
[----:B------:R-:W-:Y:S01]  /*13960*/  IMAD.WIDE.U32 R4, R5, -0x326172a9, RZ ;  /* 0xcd9e8d5705047825 */ /* 0x000fe200078e00ff */
[----:B------:R-:W-:Y:S01]  /*13970*/  LOP3.LUT R9, R180, UR6, R183, 0x96, !PT ;  /* 0x00000006b4097c12 */ /* 0x000fe2000f8e96b7 */
[----:B------:R-:W-:Y:S02]  /*13980*/  UIADD3 UR6, UPT, UPT, UR34, -0x4ab325aa, URZ ;  /* 0xb54cda5622067890 */ /* 0x000fe4000fffe0ff */
[----:B------:R-:W-:Y:S01]  /*13990*/  IMAD.WIDE.U32 R192, R3, -0x326172a9, RZ ;  /* 0xcd9e8d5703c07825 */ /* 0x000fe200078e00ff */
[----:B------:R-:W-:Y:S03]  /*139a0*/  LOP3.LUT R11, R8, UR12, R5, 0x96, !PT ;  /* 0x0000000c080b7c12 */ /* 0x000fe6000f8e9605 */
[----:B------:R-:W-:Y:S01]  /*139b0*/  IMAD.WIDE.U32 R2, R2, -0x326172a9, RZ ;  /* 0xcd9e8d5702027825 */ /* 0x000fe200078e00ff */
[----:B------:R-:W-:Y:S03]  /*139c0*/  LOP3.LUT R6, R182, UR9, R193, 0x96, !PT ;  /* 0x00000009b6067c12 */ /* 0x000fe6000f8e96c1 */
[----:B------:R-:W-:Y:S01]  /*139d0*/  IMAD.WIDE.U32 R8, R9, -0x2daee0ad, RZ ;  /* 0xd2511f5309087825 */ /* 0x000fe200078e00ff */
[----:B------:R-:W-:Y:S02]  /*139e0*/  LOP3.LUT R135, R4, UR6, R3, 0x96, !PT ;  /* 0x0000000604877c12 */ /* 0x000fe4000f8e9603 */
[----:B-1----:R-:W-:Y:S01]  /*139f0*/  FMNMX.FTZ R3, R7, R178, !PT ;  /* 0x000000b207037209 */ /* 0x002fe20007810000 */
[----:B------:R-:W-:Y:S01]  /*13a00*/  IMAD.WIDE.U32 R218, R6, -0x2daee0ad, RZ ;  /* 0xd2511f5306da7825 */ /* 0x000fe200078e00ff */
[----:B------:R-:W-:Y:S01]  /*13a10*/  LOP3.LUT R222, R10, UR7, R9, 0x96, !PT ;  /* 0x000000070ade7c12 */ /* 0x000fe2000f8e9609 */
[----:B------:R-:W-:Y:S01]  /*13a20*/  UIADD3 UR7, UPT, UPT, UR35, 0x646e171e, URZ ;  /* 0x646e171e23077890 */ /* 0x000fe2000fffe0ff */
[----:B------:R-:W-:Y:S01]  /*13a30*/  FSEL R4, R0, RZ, P1 ;  /* 0x000000ff00047208 */ /* 0x000fe20000800000 */
[----:B------:R-:W-:Y:S01]  /*13a40*/  IMAD.WIDE.U32 R6, R11, -0x2daee0ad, RZ ;  /* 0xd2511f530b067825 */ /* 0x000fe200078e00ff */
[----:B------:R-:W-:Y:S02]  /*13a50*/  LOP3.LUT R0, R135, 0xffff, RZ, 0xc0, !PT ;  /* 0x0000ffff87007812 */ /* 0x000fe400078ec0ff */
[C---:B------:R-:W-:Y:S01]  /*13a60*/  FSETP.NEU.FTZ.AND P0, PT, R3.reuse, -INF , PT ;  /* 0xff8000000300780b */ /* 0x040fe20003f1d000 */
[----:B------:R-:W-:Y:S01]  /*13a70*/  IMAD.MOV.U32 R183, RZ, RZ, R2 ;  /* 0x000000ffffb77224 */ /* 0x000fe200078e0002 */
[----:B------:R-:W-:Y:S01]  /*13a80*/  LOP3.LUT R182, R12, UR7, R7, 0x96, !PT ;  /* 0x000000070cb67c12 */ /* 0x000fe2000f8e9607 */
[----:B------:R-:W-:Y:S01]  /*13a90*/  FMUL.FTZ R5, R3, UR4 ;  /* 0x0000000403057c20 */ /* 0x000fe20008410000 */
[----:B------:R-:W-:Y:S01]  /*13aa0*/  SHF.R.U32.HI R180, RZ, 0x8, R0 ;  /* 0x00000008ffb47819 */ /* 0x000fe20000011600 */
[--C-:B------:R-:W-:Y:S01]  /*13ab0*/  FFMA.FTZ R16, R16, UR4, -R4.reuse ;  /* 0x0000000410107c23 */ /* 0x100fe20008010804 */
[----:B------:R-:W-:Y:S01]  /*13ac0*/  LOP3.LUT R0, R182, 0xffff, RZ, 0xc0, !PT ;  /* 0x0000ffffb6007812 */ /* 0x000fe200078ec0ff */
[--C-:B------:R-:W-:Y:S01]  /*13ad0*/  FFMA.FTZ R15, R15, UR4, -R4.reuse ;  /* 0x000000040f0f7c23 */ /* 0x100fe20008010804 */
[C---:B------:R-:W-:Y:S01]  /*13ae0*/  PRMT R189, R2.reuse, 0x7772, RZ ;  /* 0x0000777202bd7816 */ /* 0x040fe200000000ff */
[----:B------:R-:W-:Y:S01]  /*13af0*/  MUFU.EX2 R10, R16 ;  /* 0x00000010000a7308 */ /* 0x000fe20000000800 */
[----:B------:R-:W-:Y:S01]  /*13b00*/  PRMT R191, R2, 0x7773, RZ ;  /* 0x0000777302bf7816 */ /* 0x000fe200000000ff */
[--C-:B------:R-:W-:Y:S01]  /*13b10*/  FFMA.FTZ R174, R174, UR4, -R4.reuse ;  /* 0x00000004aeae7c23 */ /* 0x100fe20008010804 */
[----:B------:R-:W-:Y:S01]  /*13b20*/  PRMT R188, R2, 0x7771, RZ ;  /* 0x0000777102bc7816 */ /* 0x000fe200000000ff */
[----:B------:R-:W-:Y:S01]  /*13b30*/  FFMA.FTZ R175, R175, UR4, -R4 ;  /* 0x00000004afaf7c23 */ /* 0x000fe20008010804 */
[----:B------:R-:W-:Y:S01]  /*13b40*/  SHF.R.U32.HI R190, RZ, 0x8, R0 ;  /* 0x00000008ffbe7819 */ /* 0x000fe20000011600 */
[----:B------:R-:W-:Y:S01]  /*13b50*/  FFMA.FTZ R217, R32, UR4, -R4 ;  /* 0x0000000420d97c23 */ /* 0x000fe20008010804 */
[----:B------:R-:W-:Y:S03]  /*13b60*/  FSEL R0, R132, RZ, P1 ;  /* 0x000000ff84007208 */ /* 0x000fe60000800000 */
[----:B------:R-:W-:Y:S01]  /*13b70*/  MUFU.EX2 R181, R15 ;  /* 0x0000000f00b57308 */ /* 0x000fe20000000800 */
[----:B------:R-:W-:Y:S01]  /*13b80*/  FSEL R2, R3, RZ, P0 ;  /* 0x000000ff03027208 */ /* 0x000fe20000000000 */
[----:B------:R-:W-:Y:S01]  /*13b90*/  IMAD.MOV.U32 R197, RZ, RZ, R6 ;  /* 0x000000ffffc57224 */ /* 0x000fe200078e0006 */
[----:B------:R-:W-:Y:S01]  /*13ba0*/  FSEL R5, R5, RZ, P0 ;  /* 0x000000ff05057208 */ /* 0x000fe20000000000 */
[----:B------:R-:W-:Y:S01]  /*13bb0*/  FADD.FTZ R0, -R0, R133 ;  /* 0x0000008500007221 */ /* 0x000fe20000010100 */
[----:B------:R-:W-:Y:S01]  /*13bc0*/  LOP3.LUT R221, R8, UR8, R219, 0x96, !PT ;  /* 0x0000000808dd7c12 */ /* 0x000fe2000f8e96db */
[----:B------:R-:W-:Y:S01]  /*13bd0*/  FADD.FTZ R2, -R2, R134 ;  /* 0x0000008602027221 */ /* 0x000fe20000010100 */
[----:B------:R-:W-:Y:S01]  /*13be0*/  PRMT R199, R6, 0x7772, RZ ;  /* 0x0000777206c77816 */ /* 0x000fe200000000ff */
[----:B------:R-:W-:Y:S01]  /*13bf0*/  FMUL.FTZ R0, R0, UR4 ;  /* 0x0000000400007c20 */ /* 0x000fe20008410000 */
[--C-:B------:R-:W-:Y:S01]  /*13c00*/  FFMA.FTZ R23, R23, UR4, -R5.reuse ;  /* 0x0000000417177c23 */ /* 0x100fe20008010805 */
[----:B------:R-:W-:Y:S01]  /*13c10*/  FMUL.FTZ R2, R2, UR4 ;  /* 0x0000000402027c20 */ /* 0x000fe20008410000 */
        /* <DEDUP_REMOVED lines=8> */
[----:B------:R-:W-:Y:S01]  /*13ca0*/  PRMT R198, R6, 0x7773, RZ ;  /* 0x0000777306c67816 */ /* 0x000fe200000000ff */
[--C-:B------:R-:W-:Y:S03]  /*13cb0*/  FFMA.FTZ R227, R24, UR4, -R5.reuse ;  /* 0x0000000418e37c23 */ /* 0x100fe60008010805 */
[----:B------:R-:W1:Y:S01]  /*13cc0*/  MUFU.EX2 R0, R0 ;  /* 0x0000000000007308 */ /* 0x000e620000000800 */
[----:B------:R-:W-:Y:S01]  /*13cd0*/  PRMT R193, R6, 0x7771, RZ ;  /* 0x0000777106c17816 */ /* 0x000fe200000000ff */
[--C-:B------:R-:W-:Y:S01]  /*13ce0*/  FFMA.FTZ R170, R170, UR4, -R4.reuse ;  /* 0x00000004aaaa7c23 */ /* 0x100fe20008010804 */
[----:B------:R-:W-:Y:S01]  /*13cf0*/  LOP3.LUT R6, R190, 0xffff, RZ, 0xc0, !PT ;  /* 0x0000ffffbe067812 */ /* 0x000fe200078ec0ff */
[--C-:B------:R-:W-:Y:S01]  /*13d00*/  FFMA.FTZ R171, R171, UR4, -R5.reuse ;  /* 0x00000004abab7c23 */ /* 0x100fe20008010805 */
[----:B------:R-:W-:Y:S01]  /*13d10*/  LOP3.LUT R7, R180, 0xffff, RZ, 0xc0, !PT ;  /* 0x0000ffffb4077812 */ /* 0x000fe200078ec0ff */
        /* <DEDUP_REMOVED lines=11> */
[C---:B-1----:R-:W-:Y:S01]  /*13dd0*/  FMUL.FTZ R28, R0.reuse, R140 ;  /* 0x0000008c001c7220 */ /* 0x042fe20000410000 */
[C---:B------:R-:W-:Y:S01]  /*13de0*/  FMUL.FTZ R29, R0.reuse, R141 ;  /* 0x0000008d001d7220 */ /* 0x040fe20000410000 */
[C---:B------:R-:W-:Y:S01]  /*13df0*/  FMUL.FTZ R32, R0.reuse, R136 ;  /* 0x0000008800207220 */ /* 0x040fe20000410000 */
[----:B------:R-:W-:Y:S01]  /*13e00*/  FMUL.FTZ R24, R0, R144 ;  /* 0x0000009000187220 */ /* 0x000fe20000410000 */
[--C-:B------:R-:W-:Y:S01]  /*13e10*/  FFMA.FTZ R194, R168, UR4, -R4.reuse ;  /* 0x00000004a8c27c23 */ /* 0x100fe20008010804 */
[--C-:B------:R-:W-:Y:S01]  /*13e20*/  FFMA.FTZ R196, R34, UR4, -R4.reuse ;  /* 0x0000000422c47c23 */ /* 0x100fe20008010804 */
[----:B------:R-:W-:Y:S03]  /*13e30*/  FFMA.FTZ R232, R21, UR4, -R4 ;  /* 0x0000000415e87c23 */ /* 0x000fe60008010804 */
[----:B------:R-:W1:Y:S01]  /*13e40*/  MUFU.EX2 R174, R174 ;  /* 0x000000ae00ae7308 */ /* 0x000e620000000800 */
[C---:B--2---:R-:W-:Y:S01]  /*13e50*/  FMUL.FTZ R30, R2.reuse, R142 ;  /* 0x0000008e021e7220 */ /* 0x044fe20000410000 */
[C---:B------:R-:W-:Y:S01]  /*13e60*/  FMUL.FTZ R31, R2.reuse, R143 ;  /* 0x0000008f021f7220 */ /* 0x040fe20000410000 */
[----:B------:R-:W-:Y:S01]  /*13e70*/  FFMA.FTZ R136, R2, R236, R178 ;  /* 0x000000ec02887223 */ /* 0x000fe200000100b2 */
[----:B------:R-:W2:Y:S01]  /*13e80*/  LDSM.16.MT88.4 R140, [R200+0x10000] ;  /* 0x01000000c88c783b */ /* 0x000ea20000004200 */
[----:B------:R-:W-:Y:S01]  /*13e90*/  FFMA.FTZ R233, R20, UR4, -R4 ;  /* 0x0000000414e97c23 */ /* 0x000fe20008010804 */
[--C-:B------:R-:W-:Y:S01]  /*13ea0*/  FFMA.FTZ R169, R169, UR4, -R5.reuse ;  /* 0x00000004a9a97c23 */ /* 0x100fe20008010805 */
[--C-:B------:R-:W-:Y:S03]  /*13eb0*/  FFMA.FTZ R195, R35, UR4, -R5.reuse ;  /* 0x0000000423c37c23 */ /* 0x100fe60008010805 */
[----:B------:R-:W-:Y:S01]  /*13ec0*/  MUFU.EX2 R175, R175 ;  /* 0x000000af00af7308 */ /* 0x000fe20000000800 */
[----:B------:R-:W-:Y:S01]  /*13ed0*/  FFMA.FTZ R224, R26, UR4, -R5 ;  /* 0x000000041ae07c23 */ /* 0x000fe20008010805 */
[C---:B------:R-:W-:Y:S01]  /*13ee0*/  FMUL.FTZ R13, R0.reuse, R157 ;  /* 0x0000009d000d7220 */ /* 0x040fe20000410000 */
[C---:B------:R-:W-:Y:S01]  /*13ef0*/  FMUL.FTZ R4, R0.reuse, R164 ;  /* 0x000000a400047220 */ /* 0x040fe20000410000 */
[C---:B------:R-:W-:Y:S01]  /*13f00*/  FMUL.FTZ R5, R0.reuse, R165 ;  /* 0x000000a500057220 */ /* 0x040fe20000410000 */
[C---:B------:R-:W-:Y:S01]  /*13f10*/  FMUL.FTZ R8, R0.reuse, R160 ;  /* 0x000000a000087220 */ /* 0x040fe20000410000 */
[C---:B------:R-:W-:Y:S01]  /*13f20*/  FMUL.FTZ R9, R0.reuse, R161 ;  /* 0x000000a100097220 */ /* 0x040fe20000410000 */
[C---:B------:R-:W-:Y:S03]  /*13f30*/  FMUL.FTZ R12, R0.reuse, R156 ;  /* 0x0000009c000c7220 */ /* 0x040fe60000410000 */
[----:B------:R-:W4:Y:S01]  /*13f40*/  MUFU.EX2 R177, R177 ;  /* 0x000000b100b17308 */ /* 0x000f220000000800 */
        /* <DEDUP_REMOVED lines=54> */
[----:B------:R-:W5:Y:S01]  /*142b0*/  MUFU.EX2 R176, R176 ;  /* 0x000000b000b07308 */ /* 0x000f620000000800 */
[----:B------:R-:W-:Y:S01]  /*142c0*/  FMUL.FTZ R34, R2, R138 ;  /* 0x0000008a02227220 */ /* 0x000fe20000410000 */
[C---:B------:R-:W-:Y:S01]  /*142d0*/  LOP3.LUT R144, R135.reuse, 0xff, RZ, 0xc0, !PT ;  /* 0x000000ff87907812 */ /* 0x040fe200078ec0ff */
[----:B------:R-:W-:Y:S01]  /*142e0*/  FFMA.FTZ R168, R0, R235, R10 ;  /* 0x000000eb00a87223 */ /* 0x000fe2000001000a */
[----:B------:R-:W-:Y:S01]  /*142f0*/  PRMT R138, R135, 0x7632, R138 ;  /* 0x00007632878a7816 */ /* 0x000fe2000000008a */
[----:B---3--:R-:W-:Y:S01]  /*14300*/  FADD.FTZ R161, R179, R136 ;  /* 0x00000088b3a17221 */ /* 0x008fe20000010000 */
[----:B------:R-:W-:Y:S01]  /*14310*/  F2FP.BF16.F32.PACK_AB R0, R181, R10 ;  /* 0x0000000ab500723e */ /* 0x000fe200000010ff */
[C---:B------:R-:W-:Y:S01]  /*14320*/  FMUL.FTZ R14, R2.reuse, R158 ;  /* 0x0000009e020e7220 */ /* 0x040fe20000410000 */
[----:B------:R-:W-:Y:S01]  /*14330*/  ISETP.LE.U32.AND P5, PT, R7, UR11, PT ;  /* 0x0000000b07007c0c */ /* 0x000fe2000bfa3070 */
[----:B------:R-:W-:Y:S01]  /*14340*/  FMUL.FTZ R15, R2, R159 ;  /* 0x0000009f020f7220 */ /* 0x000fe20000410000 */
[----:B------:R-:W-:Y:S01]  /*14350*/  ISETP.LE.U32.AND P0, PT, R6, UR11, PT ;  /* 0x0000000b06007c0c */ /* 0x000fe2000bf03070 */
[C---:B------:R-:W-:Y:S01]  /*14360*/  FMUL.FTZ R22, R2.reuse, R150 ;  /* 0x0000009602167220 */ /* 0x040fe20000410000 */
[C---:B------:R-:W-:Y:S01]  /*14370*/  FMUL.FTZ R23, R2.reuse, R151 ;  /* 0x0000009702177220 */ /* 0x040fe20000410000 */
[----:B------:R-:W-:Y:S01]  /*14380*/  PRMT R137, R189, 0x5410, R191 ;  /* 0x00005410bd897816 */ /* 0x000fe200000000bf */
        /* <DEDUP_REMOVED lines=57> */
[----:B------:R-:W-:Y:S01]  /*14720*/  PRMT R136, R144, 0x5410, R180 ;  /* 0x0000541090887816 */ /* 0x000fe200000000b4 */
[----:B------:R3:W3:Y:S01]  /*14730*/  LDL.S16 R159, [R1+0x3c] ;  /* 0x00003c00019f7983 */ /* 0x0006e20000100600 */
[----:B------:R-:W-:Y:S01]  /*14740*/  LOP3.LUT R147, R138, 0xff, RZ, 0xc0, !PT ;  /* 0x000000ff8a937812 */ /* 0x000fe200078ec0ff */
[----:B------:R-:W-:Y:S01]  /*14750*/  FADD.FTZ R153, R181, R168 ;  /* 0x000000a8b5997221 */ /* 0x000fe20000010000 */
[----:B------:R-:W-:Y:S01]  /*14760*/  PRMT R2, R0, 0x7610, R2 ;  /* 0x0000761000027816 */ /* 0x000fe20000000002 */
[----:B------:R2:W3:Y:S01]  /*14770*/  LDL.S16 R158, [R1+0x48] ;  /* 0x00004800019e7983 */ /* 0x0004e20000100600 */
[----:B------:R-:W-:Y:S01]  /*14780*/  SHF.R.U32.HI R145, RZ, 0x18, R135 ;  /* 0x00000018ff917819 */ /* 0x000fe20000011687 */
[----:B-1----:R-:W-:Y:S01]  /*14790*/  FADD.FTZ R153, R174, R153 ;  /* 0x00000099ae997221 */ /* 0x002fe20000010000 */
[----:B------:R-:W-:Y:S01]  /*147a0*/  PRMT R0, R0, 0x7632, R0 ;  /* 0x0000763200007816 */ /* 0x000fe20000000000 */
[----:B------:R1:W3:Y:S01]  /*147b0*/  LDL.S16 R157, [R1+0x38] ;  /* 0x00003800019d7983 */ /* 0x0002e20000100600 */
[----:B------:R-:W-:Y:S01]  /*147c0*/  F2FP.BF16.F32.PACK_AB R134, R179, R178 ;  /* 0x000000b2b386723e */ /* 0x000fe200000010ff */
[----:B----4-:R-:W-:Y:S01]  /*147d0*/  FADD.FTZ R161, R177, R161 ;  /* 0x000000a1b1a17221 */ /* 0x010fe20000010000 */
[----:B------:R-:W-:Y:S01]  /*147e0*/  LOP3.LUT R139, R137, 0xff00ff, RZ, 0xc0, !PT ;  /* 0x00ff00ff898b7812 */ /* 0x000fe200078ec0ff */
[----:B------:R1:W4:Y:S01]  /*147f0*/  LDL.S16 R151, [R1+0x34] ;  /* 0x0000340001977983 */ /* 0x0003220000100600 */
[----:B------:R-:W-:Y:S01]  /*14800*/  PRMT R137, R147, 0x5410, R145 ;  /* 0x0000541093897816 */ /* 0x000fe20000000091 */
[----:B------:R-:W-:Y:S01]  /*14810*/  FADD.FTZ R153, R175, R153 ;  /* 0x00000099af997221 */ /* 0x000fe20000010000 */
[--C-:B------:R-:W-:Y:S01]  /*14820*/  HSET2.LE.AND R136, R136, R213.reuse, PT ;  /* 0x000000d588887233 */ /* 0x100fe20003803000 */
[----:B------:R1:W4:Y:S01]  /*14830*/  LDL.S16 R150, [R1+0x30] ;  /* 0x0000300001967983 */ /* 0x0003220000100600 */
[----:B------:R-:W-:Y:S01]  /*14840*/  LOP3.LUT R146, R183, 0xff, RZ, 0xc0, !PT ;  /* 0x000000ffb7927812 */ /* 0x000fe200078ec0ff */
[----:B-----5:R-:W-:Y:S01]  /*14850*/  FADD.FTZ R161, R176, R161 ;  /* 0x000000a1b0a17221 */ /* 0x020fe20000010000 */
[----:B------:R-:W-:Y:S01]  /*14860*/  PRMT R135, R2, 0x5410, R0 ;  /* 0x0000541002877816 */ /* 0x000fe20000000000 */
[----:B------:R-:W-:Y:S01]  /*14870*/  MUFU.EX2 R163, R195 ;  /* 0x000000c300a37308 */ /* 0x000fe20000000800 */
[----:B------:R-:W-:Y:S02]  /*14880*/  PRMT R133, R134, 0x7632, R133 ;  /* 0x0000763286857816 */ /* 0x000fe40000000085 */
[----:B------:R-:W-:Y:S02]  /*14890*/  F2FP.BF16.F32.PACK_AB R148, R175, R174 ;  /* 0x000000aeaf94723e */ /* 0x000fe400000010ff */
[----:B------:R-:W-:Y:S02]  /*148a0*/  LOP3.LUT R136, R135, R136, RZ, 0xc0, !PT ;  /* 0x0000008887887212 */ /* 0x000fe400078ec0ff */
[----:B------:R-:W-:Y:S03]  /*148b0*/  PRMT R138, R146, 0x5410, R188 ;  /* 0x00005410928a7816 */ /* 0x000fe600000000bc */
[----:B------:R-:W-:Y:S01]  /*148c0*/  MUFU.EX2 R162, R196 ;  /* 0x000000c400a27308 */ /* 0x000fe20000000800 */
[--C-:B------:R-:W-:Y:S02]  /*148d0*/  HSET2.LE.AND R137, R137, R213.reuse, PT ;  /* 0x000000d589897233 */ /* 0x100fe40003803000 */
[----:B------:R-:W-:Y:S02]  /*148e0*/  PRMT R135, R134, 0x5410, R133 ;  /* 0x0000541086877816 */ /* 0x000fe40000000085 */
[----:B------:R-:W-:Y:S02]  /*148f0*/  PRMT R149, R148, 0x7632, R149 ;  /* 0x0000763294957816 */ /* 0x000fe40000000095 */
[----:B------:R-:W-:Y:S03]  /*14900*/  F2FP.BF16.F32.PACK_AB R155, R176, R177 ;  /* 0x000000b1b09b723e */ /* 0x000fe600000010ff */
[----:B------:R-:W-:Y:S01]  /*14910*/  MUFU.EX2 R178, R226 ;  /* 0x000000e200b27308 */ /* 0x000fe20000000800 */
[----:B------:R-:W-:Y:S02]  /*14920*/  LOP3.LUT R137, R135, R137, RZ, 0xc0, !PT ;  /* 0x0000008987897212 */ /* 0x000fe400078ec0ff */
[--C-:B------:R-:W-:Y:S02]  /*14930*/  HSET2.LE.AND R138, R138, R213.reuse, PT ;  /* 0x000000d58a8a7233 */ /* 0x100fe40003803000 */
[----:B------:R-:W-:Y:S02]  /*14940*/  PRMT R135, R148, 0x5410, R149 ;  /* 0x0000541094877816 */ /* 0x000fe40000000095 */
[----:B------:R-:W-:Y:S03]  /*14950*/  PRMT R156, R155, 0x7632, R156 ;  /* 0x000076329b9c7816 */ /* 0x000fe6000000009c */
[----:B------:R-:W-:Y:S01]  /*14960*/  MUFU.EX2 R196, R230 ;  /* 0x000000e600c47308 */ /* 0x000fe20000000800 */
[----:B------:R-:W-:Y:S02]  /*14970*/  LOP3.LUT R138, R135, R138, RZ, 0xc0, !PT ;  /* 0x0000008a878a7212 */ /* 0x000fe400078ec0ff */
[----:B------:R-:W-:Y:S02]  /*14980*/  HSET2.LE.AND R139, R139, R213, PT ;  /* 0x000000d58b8b7233 */ /* 0x000fe40003803000 */
[----:B------:R-:W-:Y:S02]  /*14990*/  PRMT R135, R155, 0x5410, R156 ;  /* 0x000054109b877816 */ /* 0x000fe4000000009c */
[----:B------:R-:W-:Y:S01]  /*149a0*/  ISETP.LE.U32.AND P6, PT, R144, UR11, PT ;  /* 0x0000000b90007c0c */ /* 0x000fe2000bfc3070 */
[----:B------:R-:W-:Y:S01]  /*149b0*/  IMAD.U32 R144, RZ, RZ, UR16 ;  /* 0x00000010ff907e24 */ /* 0x000fe2000f8e00ff */
[----:B------:R-:W-:Y:S01]  /*149c0*/  LOP3.LUT R139, R135, R139, RZ, 0xc0, !PT ;  /* 0x0000008b878b7212 */ /* 0x000fe200078ec0ff */
[----:B------:R-:W-:Y:S01]  /*149d0*/  VIADD R135, R200, 0x10040 ;  /* 0x00010040c8877836 */ /* 0x000fe20000000000 */
[----:B------:R-:W-:Y:S01]  /*149e0*/  ISETP.LE.U32.AND P4, PT, R145, UR11, PT ;  /* 0x0000000b91007c0c */ /* 0x000fe2000bf83070 */
[----:B------:R-:W-:Y:S01]  /*149f0*/  @P2 VIADD R135, R185, 0xffffffc0 ;  /* 0xffffffc0b9872836 */ /* 0x000fe20000000000 */
[----:B------:R-:W-:Y:S01]  /*14a00*/  MUFU.EX2 R195, R232 ;  /* 0x000000e800c37308 */ /* 0x000fe20000000800 */
[----:B------:R-:W-:Y:S02]  /*14a10*/  IMAD.MOV.U32 R185, RZ, RZ, R237 ;  /* 0x000000ffffb97224 */ /* 0x000fe400078e00ed */
[C---:B--2---:R-:W-:Y:S05]  /*14a20*/  HMMA.16816.F32.BF16 R4, R136.reuse, R140, R4 ;  /* 0x0000008c8804723c */ /* 0x044fea0000041804 */
[----:B------:R-:W-:Y:S02]  /*14a30*/  IMAD.IADD R183, R203, 0x1, R135 ;  /* 0x00000001cbb77824 */ /* 0x000fe400078e0287 */
[----:B------:R-:W-:Y:S01]  /*14a40*/  @!P6 HFMA2.BF16_V2 R184, -RZ.H0_H0, RZ.H0_H0, -R2.H0_H0 ;  /* 0x200000ffffb8e231 */ /* 0x000fe20000340902 */
[C---:B------:R-:W-:Y:S01]  /*14a50*/  HMMA.16816.F32.BF16 R8, R136.reuse, R142, R8 ;  /* 0x0000008e8808723c */ /* 0x040fe20000041808 */
[----:B------:R-:W2:Y:S03]  /*14a60*/  LDSM.16.MT88.4 R140, [R201+0x10000] ;  /* 0x01000000c98c783b */ /* 0x000ea60000004200 */
[----:B------:R-:W-:Y:S04]  /*14a70*/  PRMT R160, R184, 0x7610, R160 ;  /* 0x00007610b8a07816 */ /* 0x000fe800000000a0 */
[----:B------:R-:W-:Y:S01]  /*14a80*/  @!P6 PRMT R2, R160, 0x5410, RZ ;  /* 0x00005410a002e816 */ /* 0x000fe200000000ff */
[----:B------:R5:W-:Y:S01]  /*14a90*/  @!P6 STL.S16 [R1+0x4c], R184 ;  /* 0x00004cb80100e387 */ /* 0x000be20000100600 */
[----:B------:R-:W-:Y:S01]  /*14aa0*/  ISETP.LE.U32.AND P6, PT, R147, UR11, PT ;  /* 0x0000000b93007c0c */ /* 0x000fe2000bfc3070 */
[----:B------:R-:W1:Y:S10]  /*14ab0*/  MUFU.EX2 R160, R194 ;  /* 0x000000c200a07308 */ /* 0x000e740000000800 */
[----:B------:R-:W-:Y:S01]  /*14ac0*/  MUFU.EX2 R194, R233 ;  /* 0x000000e900c27308 */ /* 0x000fe20000000800 */
[----:B-1----:R-:W-:Y:S04]  /*14ad0*/  F2FP.BF16.F32.PACK_AB R164, R162, R160 ;  /* 0x000000a0a2a4723e */ /* 0x002fe800000010ff */
[----:B------:R-:W-:Y:S01]  /*14ae0*/  PRMT R165, R164, 0x7632, R165 ;  /* 0x00007632a4a57816 */ /* 0x000fe200000000a5 */
[----:B-----5:R-:W-:Y:S05]  /*14af0*/  IMAD.MOV.U32 R184, RZ, RZ, R240 ;  /* 0x000000ffffb87224 */ /* 0x020fea00078e00f0 */
[----:B------:R-:W-:Y:S01]  /*14b00*/  STG.E.U16 desc[UR28][R184.64], R2 ;  /* 0x00000002b8007986 */ /* 0x000fe2000c10151c */
[----:B------:R-:W-:Y:S01]  /*14b10*/  LEA R186, P1, R186, R184, 0x1 ;  /* 0x000000b8baba7211 */ /* 0x000fe200078208ff */
[C---:B--2---:R-:W-:Y:S03]  /*14b20*/  HMMA.16816.F32.BF16 R12, R136.reuse, R140, R12 ;  /* 0x0000008c880c723c */ /* 0x044fe6000004180c */
[----:B------:R-:W-:Y:S02]  /*14b30*/  LEA.HI.X.SX32 R187, R144, R185, 0x1, P1 ;  /* 0x000000b990bb7211 */ /* 0x000fe400008f0eff */
[----:B------:R-:W-:Y:S03]  /*14b40*/  ISETP.LE.U32.AND P1, PT, R146, UR11, PT ;  /* 0x0000000b92007c0c */ /* 0x000fe6000bf23070 */
[C---:B------:R-:W-:Y:S01]  /*14b50*/  HMMA.16816.F32.BF16 R16, R136.reuse, R142, R16 ;  /* 0x0000008e8810723c */ /* 0x040fe20000041810 */
[----:B------:R-:W1:Y:S07]  /*14b60*/  LDSM.16.MT88.4 R140, [R135] ;  /* 0x00000000878c783b */ /* 0x000e6e0000004200 */
[C---:B-1----:R-:W-:Y:S08]  /*14b70*/  HMMA.16816.F32.BF16 R20, R136.reuse, R140, R20 ;  /* 0x0000008c8814723c */ /* 0x042ff00000041814 */
[C---:B------:R-:W-:Y:S01]  /*14b80*/  HMMA.16816.F32.BF16 R24, R136.reuse, R142, R24 ;  /* 0x0000008e8818723c */ /* 0x040fe20000041818 */
[----:B------:R-:W1:Y:S07]  /*14b90*/  LDSM.16.MT88.4 R140, [R183] ;  /* 0x00000000b78c783b */ /* 0x000e6e0000004200 */
[C---:B-1----:R-:W-:Y:S08]  /*14ba0*/  HMMA.16816.F32.BF16 R28, R136.reuse, R140, R28 ;  /* 0x0000008c881c723c */ /* 0x042ff0000004181c */
[C---:B------:R-:W-:Y:S01]  /*14bb0*/  HMMA.16816.F32.BF16 R32, R136.reuse, R142, R32 ;  /* 0x0000008e8820723c */ /* 0x040fe20000041820 */
[----:B------:R-:W1:Y:S07]  /*14bc0*/  LDSM.16.MT88.4 R140, [R200+0x12000] ;  /* 0x01200000c88c783b */ /* 0x000e6e0000004200 */
[C---:B-1----:R-:W-:Y:S08]  /*14bd0*/  HMMA.16816.F32.BF16 R36, R136.reuse, R140, R36 ;  /* 0x0000008c8824723c */ /* 0x042ff00000041824 */
[C---:B------:R-:W-:Y:S01]  /*14be0*/  HMMA.16816.F32.BF16 R40, R136.reuse, R142, R40 ;  /* 0x0000008e8828723c */ /* 0x040fe20000041828 */
[----:B------:R-:W1:Y:S02]  /*14bf0*/  LDSM.16.MT88.4 R140, [R201+0x12000] ;  /* 0x01200000c98c783b */ /* 0x000e640000004200 */
[----:B---3--:R-:W-:Y:S02]  /*14c00*/  @!P5 HFMA2.BF16_V2 R159, -RZ.H0_H0, RZ.H0_H0, -R0.H0_H0 ;  /* 0x200000ffff9fd231 */ /* 0x008fe40000340900 */
[----:B------:R-:W-:Y:S03]  /*14c10*/  @!P6 HFMA2.BF16_V2 R158, -RZ.H0_H0, RZ.H0_H0, -R134.H0_H0 ;  /* 0x200000ffff9ee231 */ /* 0x000fe60000340986 */
[C---:B-1----:R-:W-:Y:S01]  /*14c20*/  HMMA.16816.F32.BF16 R44, R136.reuse, R140, R44 ;  /* 0x0000008c882c723c */ /* 0x042fe2000004182c */
[----:B------:R1:W-:Y:S02]  /*14c30*/  @!P5 STL.S16 [R1+0x3c], R159 ;  /* 0x00003c9f0100d387 */ /* 0x0003e40000100600 */
[----:B------:R-:W-:Y:S01]  /*14c40*/  PRMT R145, R159, 0x7610, R145 ;  /* 0x000076109f917816 */ /* 0x000fe20000000091 */
[----:B------:R-:W-:Y:S01]  /*14c50*/  @!P4 HFMA2.BF16_V2 R157, -RZ.H0_H0, RZ.H0_H0, -R133.H0_H0 ;  /* 0x200000ffff9dc231 */ /* 0x000fe20000340985 */
[----:B------:R2:W-:Y:S01]  /*14c60*/  @!P6 STL.S16 [R1+0x48], R158 ;  /* 0x0000489e0100e387 */ /* 0x0005e20000100600 */
[----:B------:R-:W-:Y:S01]  /*14c70*/  PRMT R144, R158, 0x7610, R144 ;  /* 0x000076109e907816 */ /* 0x000fe20000000090 */
[----:B----4-:R-:W-:Y:S01]  /*14c80*/  @!P1 HFMA2.BF16_V2 R151, -RZ.H0_H0, RZ.H0_H0, -R148.H0_H0 ;  /* 0x200000ffff979231 */ /* 0x010fe20000340994 */
[C---:B------:R-:W-:Y:S01]  /*14c90*/  HMMA.16816.F32.BF16 R48, R136.reuse, R142, R48 ;  /* 0x0000008e8830723c */ /* 0x040fe20000041830 */
[----:B------:R-:W3:Y:S02]  /*14ca0*/  LDSM.16.MT88.4 R140, [R135+0x2000] ;  /* 0x00200000878c783b */ /* 0x000ee40000004200 */
[----:B------:R-:W-:Y:S02]  /*14cb0*/  @!P5 PRMT R0, R145, 0x5410, RZ ;  /* 0x000054109100d816 */ /* 0x000fe400000000ff */
[----:B------:R-:W-:Y:S02]  /*14cc0*/  ISETP.GT.U32.AND P5, PT, R188, UR11, PT ;  /* 0x0000000bbc007c0c */ /* 0x000fe4000bfa4070 */
[----:B------:R-:W-:Y:S02]  /*14cd0*/  PRMT R177, R157, 0x7610, R177 ;  /* 0x000076109db17816 */ /* 0x000fe400000000b1 */
[----:B------:R4:W-:Y:S01]  /*14ce0*/  @!P4 STL.S16 [R1+0x38], R157 ;  /* 0x0000389d0100c387 */ /* 0x0009e20000100600 */
[----:B------:R-:W-:Y:S02]  /*14cf0*/  PRMT R174, R151, 0x7610, R174 ;  /* 0x0000761097ae7816 */ /* 0x000fe400000000ae */
[----:B------:R-:W-:Y:S01]  /*14d00*/  @!P4 PRMT R133, R177, 0x5410, RZ ;  /* 0x00005410b185c816 */ /* 0x000fe200000000ff */
[----:B------:R5:W-:Y:S01]  /*14d10*/  @!P1 STL.S16 [R1+0x34], R151 ;  /* 0x0000349701009387 */ /* 0x000be20000100600 */
[----:B------:R-:W-:Y:S02]  /*14d20*/  @!P6 PRMT R134, R144, 0x5410, RZ ;  /* 0x000054109086e816 */ /* 0x000fe400000000ff */
[----:B------:R-:W-:Y:S01]  /*14d30*/  ISETP.GT.U32.AND P4, PT, R191, UR11, PT ;  /* 0x0000000bbf007c0c */ /* 0x000fe2000bf84070 */
[----:B------:R-:W-:Y:S01]  /*14d40*/  LDSM.16.MT88.4 R144, [R135+0x6000] ;  /* 0x006000008790783b */ /* 0x000fe20000004200 */
[----:B------:R-:W-:Y:S01]  /*14d50*/  @P5 HFMA2.BF16_V2 R150, -RZ.H0_H0, RZ.H0_H0, -R149.H0_H0 ;  /* 0x200000ffff965231 */ /* 0x000fe20000340995 */
[----:B------:R-:W-:Y:S01]  /*14d60*/  @!P1 PRMT R148, R174, 0x5410, RZ ;  /* 0x00005410ae949816 */ /* 0x000fe200000000ff */
[----:B-1----:R1:W1:Y:S01]  /*14d70*/  MUFU.EX2 R159, R169 ;  /* 0x000000a9009f7308 */ /* 0x0022620000000800 */
[----:B------:R-:W-:Y:S02]  /*14d80*/  ISETP.GT.U32.AND P6, PT, R189, UR11, PT ;  /* 0x0000000bbd007c0c */ /* 0x000fe4000bfc4070 */
[----:B------:R-:W-:Y:S02]  /*14d90*/  PRMT R168, R150, 0x7610, R168 ;  /* 0x0000761096a87816 */ /* 0x000fe400000000a8 */
[----:B------:R5:W-:Y:S02]  /*14da0*/  @P5 STL.S16 [R1+0x30], R150 ;  /* 0x0000309601005387 */ /* 0x000be40000100600 */
[----:B------:R-:W-:Y:S03]  /*14db0*/  @P5 PRMT R149, R168, 0x5410, RZ ;  /* 0x00005410a8955816 */ /* 0x000fe600000000ff */
[----:B--2---:R2:W-:Y:S01]  /*14dc0*/  MUFU.EX2 R158, R170 ;  /* 0x000000aa009e7308 */ /* 0x0045e20000000800 */
[----:B------:R2:W2:Y:S04]  /*14dd0*/  LDL.S16 R177, [R1+0x28] ;  /* 0x0000280001b17983 */ /* 0x0004a80000100600 */
[----:B------:R-:W-:Y:S05]  /*14de0*/  STG.E.U16 desc[UR28][R184.64+0x2], R0 ;  /* 0x00000200b8007986 */ /* 0x000fea000c10151c */
[----:B----4-:R4:W-:Y:S01]  /*14df0*/  MUFU.EX2 R157, R171 ;  /* 0x000000ab009d7308 */ /* 0x0109e20000000800 */
[----:B------:R4:W-:Y:S01]  /*14e00*/  STG.E.U16 desc[UR28][R186.64], R134 ;  /* 0x00000086ba007986 */ /* 0x0009e2000c10151c */
[----:B-1----:R-:W-:Y:S01]  /*14e10*/  IMAD.WIDE.U32 R168, R222, -0x326172a9, RZ ;  /* 0xcd9e8d57dea87825 */ /* 0x002fe200078e00ff */
[----:B------:R-:W-:Y:S01]  /*14e20*/  F2FP.BF16.F32.PACK_AB R166, R163, R159 ;  /* 0x0000009fa3a6723e */ /* 0x000fe200000010ff */
[C---:B---3--:R-:W-:Y:S01]  /*14e30*/  HMMA.16816.F32.BF16 R52, R136.reuse, R140, R52 ;  /* 0x0000008c8834723c */ /* 0x048fe20000041834 */
[----:B------:R-:W-:Y:S02]  /*14e40*/  STG.E.U16 desc[UR28][R186.64+0x2], R133 ;  /* 0x00000285ba007986 */ /* 0x000fe4000c10151c */
[----:B------:R-:W-:Y:S03]  /*14e50*/  LOP3.LUT R180, R192, UR12, R169, 0x96, !PT ;  /* 0x0000000cc0b47c12 */ /* 0x000fe6000f8e96a9 */
[----:B-----5:R-:W-:Y:S01]  /*14e60*/  MUFU.EX2 R151, R173 ;  /* 0x000000ad00977308 */ /* 0x020fe20000000800 */
[----:B--2---:R2:W3:Y:S01]  /*14e70*/  LDL.S16 R170, [R1+0x2c] ;  /* 0x00002c0001aa7983 */ /* 0x0044e20000100600 */
[----:B------:R-:W-:Y:S01]  /*14e80*/  PRMT R167, R166, 0x7632, R167 ;  /* 0x00007632a6a77816 */ /* 0x000fe200000000a7 */
[C---:B------:R-:W-:Y:S02]  /*14e90*/  HMMA.16816.F32.BF16 R56, R136.reuse, R142, R56 ;  /* 0x0000008e8838723c */ /* 0x040fe40000041838 */
[----:B------:R-:W1:Y:S05]  /*14ea0*/  LDSM.16.MT88.4 R140, [R183+0x2000] ;  /* 0x00200000b78c783b */ /* 0x000e6a0000004200 */
[----:B------:R-:W5:Y:S03]  /*14eb0*/  MUFU.EX2 R150, R172 ;  /* 0x000000ac00967308 */ /* 0x000f660000000800 */
[----:B----4-:R2:W4:Y:S04]  /*14ec0*/  LDL.S16 R171, [R1+0x40] ;  /* 0x0000400001ab7983 */ /* 0x0105280000100600 */
[----:B------:R-:W-:Y:S01]  /*14ed0*/  STG.E.U16 desc[UR28][R184.64+0x10], R148 ;  /* 0x00001094b8007986 */ /* 0x000fe2000c10151c */
[----:B------:R-:W-:Y:S03]  /*14ee0*/  LOP3.LUT R134, R182, 0xff, RZ, 0xc0, !PT ;  /* 0x000000ffb6867812 */ /* 0x000fe600078ec0ff */
[----:B------:R-:W-:Y:S01]  /*14ef0*/  STG.E.U16 desc[UR28][R184.64+0x12], R149 ;  /* 0x00001295b8007986 */ /* 0x000fe2000c10151c */
[C---:B------:R-:W-:Y:S02]  /*14f00*/  ISETP.LE.U32.AND P1, PT, R134.reuse, UR11, PT ;  /* 0x0000000b86007c0c */ /* 0x040fe4000bf23070 */
[----:B------:R-:W-:Y:S02]  /*14f10*/  PRMT R0, R134, 0x5410, R190 ;  /* 0x0000541086007816 */ /* 0x000fe400000000be */
[----:B-----5:R-:W-:Y:S01]  /*14f20*/  F2FP.BF16.F32.PACK_AB R2, R158, R150 ;  /* 0x000000969e02723e */ /* 0x020fe200000010ff */
[----:B------:R-:W-:Y:S01]  /*14f30*/  FADD.FTZ R150, R150, R153 ;  /* 0x0000009996967221 */ /* 0x000fe20000010000 */
[----:B------:R-:W-:Y:S01]  /*14f40*/  F2FP.BF16.F32.PACK_AB R153, R157, R151 ;  /* 0x000000979d99723e */ /* 0x000fe200000010ff */
[----:B------:R-:W-:Y:S01]  /*14f50*/  FADD.FTZ R151, R151, R161 ;  /* 0x000000a197977221 */ /* 0x000fe20000010000 */
[----:B------:R-:W-:Y:S01]  /*14f60*/  PRMT R152, R2, 0x7632, R152 ;  /* 0x0000763202987816 */ /* 0x000fe20000000098 */
[----:B------:R-:W-:Y:S01]  /*14f70*/  FADD.FTZ R150, R158, R150 ;  /* 0x000000969e967221 */ /* 0x000fe20000010000 */
[----:B------:R-:W-:Y:S01]  /*14f80*/  HSET2.LE.AND R0, R0, R213, PT ;  /* 0x000000d500007233 */ /* 0x000fe20003803000 */
[----:B------:R-:W-:Y:S01]  /*14f90*/  FADD.FTZ R151, R157, R151 ;  /* 0x000000979d977221 */ /* 0x000fe20000010000 */
[----:B------:R-:W-:Y:S01]  /*14fa0*/  LOP3.LUT R161, R197, 0xff, RZ, 0xc0, !PT ;  /* 0x000000ffc5a17812 */ /* 0x000fe200078ec0ff */
[----:B------:R2:W5:Y:S01]  /*14fb0*/  LDL.S16 R157, [R1+0x44] ;  /* 0x00004400019d7983 */ /* 0x0005620000100600 */
[----:B------:R-:W-:Y:S01]  /*14fc0*/  FADD.FTZ R172, R160, R150 ;  /* 0x00000096a0ac7221 */ /* 0x000fe20000010000 */
[----:B------:R-:W-:Y:S01]  /*14fd0*/  FADD.FTZ R173, R159, R151 ;  /* 0x000000979fad7221 */ /* 0x000fe20000010000 */
[----:B------:R-:W-:Y:S01]  /*14fe0*/  IMAD.WIDE.U32 R158, R221, -0x326172a9, RZ ;  /* 0xcd9e8d57dd9e7825 */ /* 0x000fe200078e00ff */
[----:B------:R-:W-:Y:S01]  /*14ff0*/  LDSM.16.MT88.4 R148, [R135+0x800] ;  /* 0x000800008794783b */ /* 0x000fe20000004200 */
[----:B------:R-:W-:Y:S01]  /*15000*/  MUFU.EX2 R160, R217 ;  /* 0x000000d900a07308 */ /* 0x000fe20000000800 */
[----:B------:R-:W-:Y:S02]  /*15010*/  PRMT R154, R153, 0x7632, R154 ;  /* 0x00007632999a7816 */ /* 0x000fe4000000009a */
[C---:B------:R-:W-:Y:S01]  /*15020*/  PRMT R176, R158.reuse, 0x7772, RZ ;  /* 0x000077729eb07816 */ /* 0x040fe200000000ff */
[C---:B-1----:R-:W-:Y:S03]  /*15030*/  HMMA.16816.F32.BF16 R60, R136.reuse, R140, R60 ;  /* 0x0000008c883c723c */ /* 0x042fe6000004183c */
[C---:B------:R-:W-:Y:S03]  /*15040*/  PRMT R179, R158.reuse, 0x7773, RZ ;  /* 0x000077739eb37816 */ /* 0x040fe600000000ff */
[----:B------:R-:W-:Y:S01]  /*15050*/  MUFU.EX2 R134, R214 ;  /* 0x000000d600867308 */ /* 0x000fe20000000800 */
[----:B------:R-:W-:Y:S02]  /*15060*/  PRMT R175, R158, 0x7771, RZ ;  /* 0x000077719eaf7816 */ /* 0x000fe400000000ff */
[----:B------:R-:W-:Y:S01]  /*15070*/  LOP3.LUT R168, R168, UR6, R159, 0x96, !PT ;  /* 0x00000006a8a87c12 */ /* 0x000fe2000f8e969f */
[C---:B------:R-:W-:Y:S01]  /*15080*/  HMMA.16816.F32.BF16 R64, R136.reuse, R142, R64 ;  /* 0x0000008e8840723c */ /* 0x040fe20000041840 */
[----:B------:R-:W1:Y:S02]  /*15090*/  LDSM.16.MT88.4 R140, [R200+0x14000] ;  /* 0x01400000c88c783b */ /* 0x000e640000004200 */
[----:B------:R-:W-:Y:S03]  /*150a0*/  PRMT R133, R182, 0x7632, R133 ;  /* 0x00007632b6857816 */ /* 0x000fe60000000085 */
[----:B------:R-:W5:Y:S01]  /*150b0*/  MUFU.EX2 R159, R220 ;  /* 0x000000dc009f7308 */ /* 0x000f620000000800 */
[----:B------:R-:W-:Y:S02]  /*150c0*/  SHF.R.U32.HI R182, RZ, 0x18, R182 ;  /* 0x00000018ffb67819 */ /* 0x000fe400000116b6 */
[----:B------:R-:W-:Y:S07]  /*150d0*/  LOP3.LUT R133, R133, 0xff, RZ, 0xc0, !PT ;  /* 0x000000ff85857812 */ /* 0x000fee00078ec0ff */
[----:B------:R-:W-:Y:S01]  /*150e0*/  MUFU.EX2 R197, R227 ;  /* 0x000000e300c57308 */ /* 0x000fe20000000800 */
        /* <DEDUP_REMOVED lines=12> */
[----:B------:R-:W-:Y:S05]  /*151b0*/  @!P0 HFMA2.BF16_V2 R177, -RZ.H0_H0, RZ.H0_H0, -R152.H0_H0 ;  /* 0x200000ffffb18231 */ /* 0x000fea0000340998 */
[C---:B-1----:R-:W-:Y:S08]  /*151c0*/  HMMA.16816.F32.BF16 R100, R136.reuse, R140, R100 ;  /* 0x0000008c8864723c */ /* 0x042ff00000041864 */
[C---:B------:R-:W-:Y:S01]  /*151d0*/  HMMA.16816.F32.BF16 R104, R136.reuse, R142, R104 ;  /* 0x0000008e8868723c */ /* 0x040fe20000041868 */
[----:B------:R-:W1:Y:S02]  /*151e0*/  LDSM.16.MT88.4 R140, [R201+0x16000] ;  /* 0x01600000c98c783b */ /* 0x000e640000004200 */
[----:B---3--:R-:W-:Y:S05]  /*151f0*/  @P4 HFMA2.BF16_V2 R170, -RZ.H0_H0, RZ.H0_H0, -R156.H0_H0 ;  /* 0x200000ffffaa4231 */ /* 0x008fea000034099c */
[----:B------:R-:W-:Y:S04]  /*15200*/  PRMT R169, R170, 0x7610, R169 ;  /* 0x00007610aaa97816 */ /* 0x000fe800000000a9 */
[----:B------:R-:W-:Y:S02]  /*15210*/  @P4 PRMT R156, R169, 0x5410, RZ ;  /* 0x00005410a99c4816 */ /* 0x000fe400000000ff */
[----:B------:R-:W-:Y:S01]  /*15220*/  MUFU.EX2 R169, R224 ;  /* 0x000000e000a97308 */ /* 0x000fe20000000800 */
[----:B----4-:R-:W-:Y:S02]  /*15230*/  @!P1 HFMA2.BF16_V2 R171, -RZ.H0_H0, RZ.H0_H0, -R2.H0_H0 ;  /* 0x200000ffffab9231 */ /* 0x010fe40000340902 */
[----:B------:R3:W-:Y:S01]  /*15240*/  STG.E.U16 desc[UR28][R186.64+0x12], R156 ;  /* 0x0000129cba007986 */ /* 0x0007e2000c10151c */
[----:B-----5:R-:W-:Y:S01]  /*15250*/  @P6 HFMA2.BF16_V2 R157, -RZ.H0_H0, RZ.H0_H0, -R155.H0_H0 ;  /* 0x200000ffff9d6231 */ /* 0x020fe2000034099b */
[C---:B-1----:R-:W-:Y:S04]  /*15260*/  HMMA.16816.F32.BF16 R108, R136.reuse, R140, R108 ;  /* 0x0000008c886c723c */ /* 0x042fe8000004186c */
[----:B------:R-:W-:Y:S01]  /*15270*/  @P6 STL.S16 [R1+0x44], R157 ;  /* 0x0000449d01006387 */ /* 0x000fe20000100600 */
[----:B---3--:R-:W-:Y:S01]  /*15280*/  FADD.FTZ R156, R162, R172 ;  /* 0x000000aca29c7221 */ /* 0x008fe20000010000 */
[--C-:B------:R-:W-:Y:S01]  /*15290*/  IMAD.MOV.U32 R172, RZ, RZ, R158.reuse ;  /* 0x000000ffffac7224 */ /* 0x100fe200078e009e */
[----:B------:R-:W-:Y:S01]  /*152a0*/  PRMT R158, R177, 0x7610, R158 ;  /* 0x00007610b19e7816 */ /* 0x000fe2000000009e */
[----:B------:R1:W-:Y:S01]  /*152b0*/  @P4 STL.S16 [R1+0x2c], R170 ;  /* 0x00002caa01004387 */ /* 0x0003e20000100600 */
[----:B------:R-:W-:Y:S01]  /*152c0*/  ISETP.GT.U32.AND P4, PT, R193, UR11, PT ;  /* 0x0000000bc1007c0c */ /* 0x000fe2000bf84070 */
[C---:B------:R-:W-:Y:S02]  /*152d0*/  HMMA.16816.F32.BF16 R112, R136.reuse, R142, R112 ;  /* 0x0000008e8870723c */ /* 0x040fe40000041870 */
[----:B------:R-:W3:Y:S01]  /*152e0*/  LDSM.16.MT88.4 R140, [R183+0x6000] ;  /* 0x00600000b78c783b */ /* 0x000ee20000004200 */
[----:B------:R-:W-:Y:S05]  /*152f0*/  LOP3.LUT R172, R172, 0xff, RZ, 0xc0, !PT ;  /* 0x000000ffacac7812 */ /* 0x000fea00078ec0ff */
[C---:B------:R-:W-:Y:S02]  /*15300*/  HMMA.16816.F32.BF16 R116, R136.reuse, R144, R116 ;  /* 0x000000908874723c */ /* 0x040fe40000041874 */
[----:B------:R-:W-:Y:S04]  /*15310*/  @!P1 STL.S16 [R1+0x40], R171 ;  /* 0x000040ab01009387 */ /* 0x000fe80000100600 */
[----:B------:R2:W4:Y:S02]  /*15320*/  LDL.S16 R189, [R1+0x24] ;  /* 0x0000240001bd7983 */ /* 0x0005240000100600 */
[C---:B------:R-:W-:Y:S02]  /*15330*/  HMMA.16816.F32.BF16 R120, R136.reuse, R146, R120 ;  /* 0x000000928878723c */ /* 0x040fe40000041878 */
[----:B------:R2:W5:Y:S04]  /*15340*/  LDL.S16 R174, [R1+0x20] ;  /* 0x0000200001ae7983 */ /* 0x0005680000100600 */
[----:B------:R2:W-:Y:S01]  /*15350*/  @!P0 STL.S16 [R1+0x28], R177 ;  /* 0x000028b101008387 */ /* 0x0005e20000100600 */
[----:B-1----:R-:W1:Y:S03]  /*15360*/  MUFU.EX2 R170, R219 ;  /* 0x000000db00aa7308 */ /* 0x002e660000000800 */
[----:B------:R1:W5:Y:S04]  /*15370*/  LDL.S16 R188, [R1+0x1c] ;  /* 0x00001c0001bc7983 */ /* 0x0003680000100600 */
[----:B------:R-:W1:Y:S01]  /*15380*/  LDSM.16.MT88.4 R144, [R200+0x10800] ;  /* 0x01080000c890783b */ /* 0x000e620000004200 */
[C---:B---3--:R-:W-:Y:S03]  /*15390*/  HMMA.16816.F32.BF16 R124, R136.reuse, R140, R124 ;  /* 0x0000008c887c723c */ /* 0x048fe6000004187c */
[----:B------:R-:W-:Y:S02]  /*153a0*/  PRMT R140, R2, 0x5410, R152 ;  /* 0x00005410028c7816 */ /* 0x000fe40000000098 */
[----:B------:R-:W-:Y:S01]  /*153b0*/  @!P0 PRMT R152, R158, 0x5410, RZ ;  /* 0x000054109e988816 */ /* 0x000fe200000000ff */
[----:B--2---:R-:W-:Y:S01]  /*153c0*/  MUFU.EX2 R177, R225 ;  /* 0x000000e100b17308 */ /* 0x004fe20000000800 */
[----:B------:R2:W3:Y:S01]  /*153d0*/  LDL.S16 R158, [R1+0x18] ;  /* 0x00001800019e7983 */ /* 0x0004e20000100600 */
[----:B------:R-:W-:Y:S03]  /*153e0*/  HMMA.16816.F32.BF16 R128, R136, R142, R128 ;  /* 0x0000008e8880723c */ /* 0x000fe60000041880 */
[----:B------:R-:W-:Y:S01]  /*153f0*/  LOP3.LUT R140, R140, R0, RZ, 0xc0, !PT ;  /* 0x000000008c8c7212 */ /* 0x000fe200078ec0ff */
[----:B------:R-:W2:Y:S01]  /*15400*/  LDSM.16.MT88.4 R136, [R201+0x10800] ;  /* 0x01080000c988783b */ /* 0x000ea20000004200 */
[----:B------:R-:W-:Y:S02]  /*15410*/  PRMT R141, R133, 0x5410, R182 ;  /* 0x00005410858d7816 */ /* 0x000fe400000000b6 */
[----:B------:R-:W-:Y:S02]  /*15420*/  PRMT R0, R199, 0x5410, R198 ;  /* 0x00005410c7007816 */ /* 0x000fe400000000c6 */
[----:B------:R-:W-:Y:S02]  /*15430*/  PRMT R142, R161, 0x5410, R193 ;  /* 0x00005410a18e7816 */ /* 0x000fe400000000c1 */
[--C-:B------:R-:W-:Y:S02]  /*15440*/  HSET2.LE.AND R141, R141, R213.reuse, PT ;  /* 0x000000d58d8d7233 */ /* 0x100fe40003803000 */
[----:B------:R-:W-:Y:S02]  /*15450*/  LOP3.LUT R143, R0, 0xff00ff, RZ, 0xc0, !PT ;  /* 0x00ff00ff008f7812 */ /* 0x000fe400078ec0ff */
[----:B------:R-:W-:Y:S02]  /*15460*/  PRMT R0, R153, 0x5410, R154 ;  /* 0x0000541099007816 */ /* 0x000fe4000000009a */
[--C-:B------:R-:W-:Y:S02]  /*15470*/  HSET2.LE.AND R142, R142, R213.reuse, PT ;  /* 0x000000d58e8e7233 */ /* 0x100fe40003803000 */
[----:B------:R-:W-:Y:S02]  /*15480*/  LOP3.LUT R141, R0, R141, RZ, 0xc0, !PT ;  /* 0x0000008d008d7212 */ /* 0x000fe400078ec0ff */
[----:B------:R-:W-:Y:S02]  /*15490*/  PRMT R0, R164, 0x5410, R165 ;  /* 0x00005410a4007816 */ /* 0x000fe400000000a5 */
[----:B------:R-:W-:Y:S02]  /*154a0*/  HSET2.LE.AND R143, R143, R213, PT ;  /* 0x000000d58f8f7233 */ /* 0x000fe40003803000 */
[----:B------:R-:W-:Y:S02]  /*154b0*/  LOP3.LUT R142, R0, R142, RZ, 0xc0, !PT ;  /* 0x0000008e008e7212 */ /* 0x000fe400078ec0ff */
[----:B------:R-:W-:Y:S02]  /*154c0*/  PRMT R0, R166, 0x5410, R167 ;  /* 0x00005410a6007816 */ /* 0x000fe400000000a7 */
[----:B------:R-:W-:Y:S02]  /*154d0*/  ISETP.LE.U32.AND P0, PT, R161, UR11, PT ;  /* 0x0000000ba1007c0c */ /* 0x000fe4000bf03070 */
[----:B------:R-:W-:Y:S02]  /*154e0*/  LOP3.LUT R143, R0, R143, RZ, 0xc0, !PT ;  /* 0x0000008f008f7212 */ /* 0x000fe400078ec0ff */
[----:B------:R-:W-:Y:S02]  /*154f0*/  PRMT R0, R157, 0x7610, R0 ;  /* 0x000076109d007816 */ /* 0x000fe40000000000 */
[----:B------:R-:W-:Y:S02]  /*15500*/  LOP3.LUT R157, R168, 0xffff, RZ, 0xc0, !PT ;  /* 0x0000ffffa89d7812 */ /* 0x000fe400078ec0ff */
[----:B------:R-:W-:Y:S01]  /*15510*/  @P6 PRMT R155, R0, 0x5410, RZ ;  /* 0x00005410009b6816 */ /* 0x000fe200000000ff */
[C---:B-1----:R-:W-:Y:S04]  /*15520*/  HMMA.16816.F32.BF16 R4, R140.reuse, R144, R4 ;  /* 0x000000908c04723c */ /* 0x042fe80000041804 */
[----:B------:R1:W-:Y:S01]  /*15530*/  STG.E.U16 desc[UR28][R186.64+0x10], R155 ;  /* 0x0000109bba007986 */ /* 0x0003e2000c10151c */
[----:B------:R-:W-:Y:S02]  /*15540*/  ISETP.LE.U32.AND P6, PT, R182, UR11, PT ;  /* 0x0000000bb6007c0c */ /* 0x000fe4000bfc3070 */
[----:B------:R-:W-:Y:S01]  /*15550*/  SHF.R.U32.HI R157, RZ, 0x8, R157 ;  /* 0x00000008ff9d7819 */ /* 0x000fe2000001169d */
[C---:B------:R-:W-:Y:S01]  /*15560*/  HMMA.16816.F32.BF16 R8, R140.reuse, R146, R8 ;  /* 0x000000928c08723c */ /* 0x040fe20000041808 */
[----:B------:R-:W1:Y:S02]  /*15570*/  LDSM.16.MT88.4 R144, [R183+0x800] ;  /* 0x00080000b790783b */ /* 0x000e640000004200 */
[----:B------:R-:W-:Y:S02]  /*15580*/  LOP3.LUT R0, R157, 0xffff, RZ, 0xc0, !PT ;  /* 0x0000ffff9d007812 */ /* 0x000fe400078ec0ff */
[----:B------:R-:W-:Y:S02]  /*15590*/  F2FP.BF16.F32.PACK_AB R182, R194, R195 ;  /* 0x000000c3c2b6723e */ /* 0x000fe400000010ff */
[----:B------:R-:W-:Y:S01]  /*155a0*/  ISETP.LE.U32.AND P5, PT, R0, UR11, PT ;  /* 0x0000000b00007c0c */ /* 0x000fe2000bfa3070 */
[C---:B--2---:R-:W-:Y:S01]  /*155b0*/  HMMA.16816.F32.BF16 R12, R140.reuse, R136, R12 ;  /* 0x000000888c0c723c */ /* 0x044fe2000004180c */
[----:B------:R-:W-:Y:S02]  /*155c0*/  STG.E.U16 desc[UR28][R184.64+0x22], R152 ;  /* 0x00002298b8007986 */ /* 0x000fe4000c10151c */
[----:B------:R-:W-:Y:S02]  /*155d0*/  F2FP.BF16.F32.PACK_AB R0, R159, R160 ;  /* 0x000000a09f00723e */ /* 0x000fe400000010ff */
[----:B------:R-:W-:Y:S03]  /*155e0*/  PRMT R181, R182, 0x7632, R181 ;  /* 0x00007632b6b57816 */ /* 0x000fe600000000b5 */
[C---:B------:R-:W-:Y:S01]  /*155f0*/  HMMA.16816.F32.BF16 R16, R140.reuse, R138, R16 ;  /* 0x0000008a8c10723c */ /* 0x040fe20000041810 */
[----:B------:R-:W2:Y:S02]  /*15600*/  LDSM.16.MT88.4 R136, [R200+0x12800] ;  /* 0x01280000c888783b */ /* 0x000ea40000004200 */
[----:B-1----:R-:W-:Y:S05]  /*15610*/  PRMT R155, R171, 0x7610, R155 ;  /* 0x00007610ab9b7816 */ /* 0x002fea000000009b */
[C---:B------:R-:W-:Y:S01]  /*15620*/  HMMA.16816.F32.BF16 R20, R140.reuse, R148, R20 ;  /* 0x000000948c14723c */ /* 0x040fe20000041814 */
[----:B------:R-:W1:Y:S02]  /*15630*/  MUFU.EX2 R171, R223 ;  /* 0x000000df00ab7308 */ /* 0x000e640000000800 */
[----:B------:R-:W-:Y:S01]  /*15640*/  @!P1 PRMT R2, R155, 0x5410, RZ ;  /* 0x000054109b029816 */ /* 0x000fe200000000ff */
[----:B------:R-:W-:Y:S01]  /*15650*/  FADD.FTZ R155, R163, R173 ;  /* 0x000000ada39b7221 */ /* 0x000fe20000010000 */
[----:B------:R-:W-:Y:S02]  /*15660*/  ISETP.LE.U32.AND P1, PT, R133, UR11, PT ;  /* 0x0000000b85007c0c */ /* 0x000fe4000bf23070 */
[----:B------:R-:W-:Y:S01]  /*15670*/  F2FP.BF16.F32.PACK_AB R133, R170, R134 ;  /* 0x00000086aa85723e */ /* 0x000fe200000010ff */
[C---:B------:R-:W-:Y:S01]  /*15680*/  HMMA.16816.F32.BF16 R24, R140.reuse, R150, R24 ;  /* 0x000000968c18723c */ /* 0x040fe20000041818 */
[----:B------:R-:W1:Y:S02]  /*15690*/  LDSM.16.MT88.4 R148, [R201+0x12800] ;  /* 0x01280000c994783b */ /* 0x000e640000004200 */
[----:B------:R-:W-:Y:S05]  /*156a0*/  PRMT R161, R133, 0x7632, R161 ;  /* 0x0000763285a17816 */ /* 0x000fea00000000a1 */
[C---:B------:R-:W-:Y:S01]  /*156b0*/  HMMA.16816.F32.BF16 R28, R140.reuse, R144, R28 ;  /* 0x000000908c1c723c */ /* 0x040fe2000004181c */
[----:B------:R1:W-:Y:S07]  /*156c0*/  STG.E.U16 desc[UR28][R184.64+0x20], R2 ;  /* 0x00002002b8007986 */ /* 0x0003ee000c10151c */
[C---:B------:R-:W-:Y:S01]  /*156d0*/  HMMA.16816.F32.BF16 R32, R140.reuse, R146, R32 ;  /* 0x000000928c20723c */ /* 0x040fe20000041820 */
[----:B------:R-:W1:Y:S07]  /*156e0*/  LDSM.16.MT88.4 R144, [R135+0x2800] ;  /* 0x002800008790783b */ /* 0x000e6e0000004200 */
[C---:B--2---:R-:W-:Y:S08]  /*156f0*/  HMMA.16816.F32.BF16 R36, R140.reuse, R136, R36 ;  /* 0x000000888c24723c */ /* 0x044ff00000041824 */
[C---:B------:R-:W-:Y:S01]  /*15700*/  HMMA.16816.F32.BF16 R40, R140.reuse, R138, R40 ;  /* 0x0000008a8c28723c */ /* 0x040fe20000041828 */
[----:B------:R-:W2:Y:S02]  /*15710*/  LDSM.16.MT88.4 R136, [R183+0x2800] ;  /* 0x00280000b788783b */ /* 0x000ea40000004200 */
[----:B-1----:R-:W-:Y:S05]  /*15720*/  PRMT R2, R0, 0x7632, R2 ;  /* 0x0000763200027816 */ /* 0x002fea0000000002 */
[C---:B------:R-:W-:Y:S08]  /*15730*/  HMMA.16816.F32.BF16 R44, R140.reuse, R148, R44 ;  /* 0x000000948c2c723c */ /* 0x040ff0000004182c */
        /* <DEDUP_REMOVED lines=22> */
[----:B------:R-:W3:Y:S07]  /*158a0*/  LDSM.16.MT88.4 R144, [R183+0x6800] ;  /* 0x00680000b790783b */ /* 0x000eee0000004200 */
[C---:B--2---:R-:W-:Y:S03]  /*158b0*/  HMMA.16816.F32.BF16 R108, R140.reuse, R136, R108 ;  /* 0x000000888c6c723c */ /* 0x044fe6000004186c */
[----:B------:R-:W-:Y:S01]  /*158c0*/  FADD.FTZ R136, R160, R156 ;  /* 0x0000009ca0887221 */ /* 0x000fe20000010000 */
[----:B------:R-:W-:Y:S01]  /*158d0*/  FADD.FTZ R137, R134, R155 ;  /* 0x0000009b86897221 */ /* 0x000fe20000010000 */
[----:B------:R-:W-:Y:S02]  /*158e0*/  F2FP.BF16.F32.PACK_AB R134, R178, R171 ;  /* 0x000000abb286723e */ /* 0x000fe400000010ff */
[----:B------:R-:W-:Y:S01]  /*158f0*/  F2FP.BF16.F32.PACK_AB R160, R177, R169 ;  /* 0x000000a9b1a0723e */ /* 0x000fe200000010ff */
[C---:B------:R-:W-:Y:S03]  /*15900*/  HMMA.16816.F32.BF16 R112, R140.reuse, R138, R112 ;  /* 0x0000008a8c70723c */ /* 0x040fe60000041870 */
[----:B------:R-:W-:Y:S02]  /*15910*/  PRMT R163, R134, 0x7632, R163 ;  /* 0x0000763286a37816 */ /* 0x000fe400000000a3 */
[----:B------:R-:W-:Y:S01]  /*15920*/  PRMT R162, R160, 0x7632, R162 ;  /* 0x00007632a0a27816 */ /* 0x000fe200000000a2 */
[----:B----4-:R-:W-:Y:S02]  /*15930*/  @!P1 HFMA2.BF16_V2 R189, -RZ.H0_H0, RZ.H0_H0, -R153.H0_H0 ;  /* 0x200000ffffbd9231 */ /* 0x010fe40000340999 */
[C---:B-1----:R-:W-:Y:S03]  /*15940*/  HMMA.16816.F32.BF16 R116, R140.reuse, R148, R116 ;  /* 0x000000948c74723c */ /* 0x042fe60000041874 */
[----:B-----5:R-:W-:Y:S01]  /*15950*/  @!P6 HFMA2.BF16_V2 R174, -RZ.H0_H0, RZ.H0_H0, -R154.H0_H0 ;  /* 0x200000ffffaee231 */ /* 0x020fe2000034099a */
[----:B------:R-:W-:Y:S01]  /*15960*/  @!P1 STL.S16 [R1+0x24], R189 ;  /* 0x000024bd01009387 */ /* 0x000fe20000100600 */
[----:B------:R-:W-:Y:S03]  /*15970*/  PRMT R173, R189, 0x7610, R173 ;  /* 0x00007610bdad7816 */ /* 0x000fe600000000ad */
[C---:B------:R-:W-:Y:S01]  /*15980*/  HMMA.16816.F32.BF16 R120, R140.reuse, R150, R120 ;  /* 0x000000968c78723c */ /* 0x040fe20000041878 */
[----:B------:R1:W-:Y:S02]  /*15990*/  @!P6 STL.S16 [R1+0x20], R174 ;  /* 0x000020ae0100e387 */ /* 0x0003e40000100600 */
[----:B------:R-:W-:Y:S01]  /*159a0*/  @!P0 HFMA2.BF16_V2 R188, -RZ.H0_H0, RZ.H0_H0, -R164.H0_H0 ;  /* 0x200000ffffbc8231 */ /* 0x000fe200003409a4 */
[----:B------:R-:W-:Y:S01]  /*159b0*/  PRMT R152, R174, 0x7610, R152 ;  /* 0x00007610ae987816 */ /* 0x000fe20000000098 */
[----:B------:R-:W2:Y:S01]  /*159c0*/  LDSM.16.MT88.4 R148, [R200+0x11000] ;  /* 0x01100000c894783b */ /* 0x000ea20000004200 */
[----:B------:R-:W-:Y:S02]  /*159d0*/  @!P1 PRMT R153, R173, 0x5410, RZ ;  /* 0x00005410ad999816 */ /* 0x000fe400000000ff */
[----:B------:R-:W-:Y:S01]  /*159e0*/  PRMT R138, R188, 0x7610, R138 ;  /* 0x00007610bc8a7816 */ /* 0x000fe2000000008a */
[C---:B---3--:R-:W-:Y:S03]  /*159f0*/  HMMA.16816.F32.BF16 R124, R140.reuse, R144, R124 ;  /* 0x000000908c7c723c */ /* 0x048fe6000004187c */
[----:B------:R-:W-:Y:S01]  /*15a00*/  @!P6 PRMT R154, R152, 0x5410, RZ ;  /* 0x00005410989ae816 */ /* 0x000fe200000000ff */
[----:B------:R3:W-:Y:S01]  /*15a10*/  @!P0 STL.S16 [R1+0x1c], R188 ;  /* 0x00001cbc01008387 */ /* 0x0007e20000100600 */
[----:B------:R-:W-:Y:S01]  /*15a20*/  LOP3.LUT R173, R168, 0xff, RZ, 0xc0, !PT ;  /* 0x000000ffa8ad7812 */ /* 0x000fe200078ec0ff */
[----:B------:R-:W-:Y:S01]  /*15a30*/  FADD.FTZ R145, R170, R137 ;  /* 0x00000089aa917221 */ /* 0x000fe20000010000 */
[----:B------:R-:W-:Y:S01]  /*15a40*/  @!P0 PRMT R164, R138, 0x5410, RZ ;  /* 0x000054108aa48816 */ /* 0x000fe200000000ff */
[----:B------:R-:W-:Y:S01]  /*15a50*/  HMMA.16816.F32.BF16 R128, R140, R146, R128 ;  /* 0x000000928c80723c */ /* 0x000fe20000041880 */
[----:B------:R-:W-:Y:S02]  /*15a60*/  STG.E.U16 desc[UR28][R186.64+0x20], R153 ;  /* 0x00002099ba007986 */ /* 0x000fe4000c10151c */
[----:B------:R-:W-:Y:S01]  /*15a70*/  PRMT R137, R0, 0x5410, R2 ;  /* 0x0000541000897816 */ /* 0x000fe20000000002 */
[----:B------:R-:W-:Y:S01]  /*15a80*/  FADD.FTZ R169, R169, R145 ;  /* 0x00000091a9a97221 */ /* 0x000fe20000010000 */
[----:B------:R-:W-:Y:S01]  /*15a90*/  STG.E.U16 desc[UR28][R186.64+0x22], R154 ;  /* 0x0000229aba007986 */ /* 0x000fe2000c10151c */
[----:B------:R-:W-:Y:S01]  /*15aa0*/  SHF.R.U32.HI R170, RZ, 0x18, R168 ;  /* 0x00000018ffaa7819 */ /* 0x000fe200000116a8 */
[----:B------:R-:W-:Y:S02]  /*15ab0*/  @P4 HFMA2.BF16_V2 R158, -RZ.H0_H0, RZ.H0_H0, -R165.H0_H0 ;  /* 0x200000ffff9e4231 */ /* 0x000fe400003409a5 */
[----:B-1----:R-:W-:Y:S01]  /*15ac0*/  FADD.FTZ R174, R159, R136 ;  /* 0x000000889fae7221 */ /* 0x002fe20000010000 */
[----:B------:R-:W-:Y:S01]  /*15ad0*/  PRMT R136, R173, 0x5410, R157 ;  /* 0x00005410ad887816 */ /* 0x000fe2000000009d */
[----:B------:R1:W-:Y:S01]  /*15ae0*/  STG.E.U16 desc[UR28][R184.64+0x30], R164 ;  /* 0x000030a4b8007986 */ /* 0x0003e2000c10151c */
[----:B------:R-:W-:Y:S01]  /*15af0*/  PRMT R138, R176, 0x5410, R179 ;  /* 0x00005410b08a7816 */ /* 0x000fe200000000b3 */
[----:B------:R-:W-:Y:S01]  /*15b00*/  FADD.FTZ R214, R177, R169 ;  /* 0x000000a9b1d67221 */ /* 0x000fe20000010000 */
[----:B------:R-:W-:Y:S01]  /*15b10*/  PRMT R139, R158, 0x7610, R139 ;  /* 0x000076109e8b7816 */ /* 0x000fe2000000008b */
[----:B------:R-:W-:Y:S01]  /*15b20*/  @P4 STL.S16 [R1+0x18], R158 ;  /* 0x0000189e01004387 */ /* 0x000fe20000100600 */
[--C-:B------:R-:W-:Y:S01]  /*15b30*/  HSET2.LE.AND R136, R136, R213.reuse, PT ;  /* 0x000000d588887233 */ /* 0x100fe20003803000 */
[----:B------:R-:W-:Y:S01]  /*15b40*/  FADD.FTZ R174, R171, R174 ;  /* 0x000000aeabae7221 */ /* 0x000fe20000010000 */
[----:B------:R-:W-:Y:S01]  /*15b50*/  @P4 PRMT R165, R139, 0x5410, RZ ;  /* 0x000054108ba54816 */ /* 0x000fe200000000ff */
[----:B------:R4:W5:Y:S01]  /*15b60*/  LDL.S16 R192, [R1+0x10] ;  /* 0x0000100001c07983 */ /* 0x0009620000100600 */
[----:B------:R-:W-:Y:S02]  /*15b70*/  LOP3.LUT R144, R138, 0xff00ff, RZ, 0xc0, !PT ;  /* 0x00ff00ff8a907812 */ /* 0x000fe400078ec0ff */
[----:B------:R-:W-:Y:S01]  /*15b80*/  LOP3.LUT R136, R137, R136, RZ, 0xc0, !PT ;  /* 0x0000008889887212 */ /* 0x000fe200078ec0ff */
[----:B------:R4:W4:Y:S01]  /*15b90*/  LDL.S16 R191, [R1+0x14] ;  /* 0x0000140001bf7983 */ /* 0x0009220000100600 */
[----:B------:R-:W-:Y:S02]  /*15ba0*/  PRMT R137, R168, 0x7632, R137 ;  /* 0x00007632a8897816 */ /* 0x000fe40000000089 */
[----:B------:R-:W-:Y:S01]  /*15bb0*/  PRMT R138, R172, 0x5410, R175 ;  /* 0x00005410ac8a7816 */ /* 0x000fe200000000af */
[----:B------:R2:W4:Y:S01]  /*15bc0*/  LDL.S16 R190, [R1+0xc] ;  /* 0x00000c0001be7983 */ /* 0x0005220000100600 */
[----:B------:R-:W-:Y:S02]  /*15bd0*/  LOP3.LUT R168, R137, 0xff, RZ, 0xc0, !PT ;  /* 0x000000ff89a87812 */ /* 0x000fe400078ec0ff */
[----:B------:R-:W-:Y:S01]  /*15be0*/  PRMT R139, R133, 0x5410, R161 ;  /* 0x00005410858b7816 */ /* 0x000fe200000000a1 */
[----:B------:R2:W4:Y:S01]  /*15bf0*/  LDL.S16 R189, [R1+0x8] ;  /* 0x0000080001bd7983 */ /* 0x0005220000100600 */
[----:B------:R-:W-:Y:S02]  /*15c00*/  PRMT R137, R168, 0x5410, R170 ;  /* 0x00005410a8897816 */ /* 0x000fe400000000aa */
[--C-:B------:R-:W-:Y:S01]  /*15c10*/  HSET2.LE.AND R138, R138, R213.reuse, PT ;  /* 0x000000d58a8a7233 */ /* 0x100fe20003803000 */
[----:B---3--:R3:W3:Y:S01]  /*15c20*/  LDL.S16 R188, [R1+0x4] ;  /* 0x0000040001bc7983 */ /* 0x0086e20000100600 */
[----:B------:R-:W-:Y:S02]  /*15c30*/  ISETP.GT.U32.AND P6, PT, R199, UR11, PT ;  /* 0x0000000bc7007c0c */ /* 0x000fe4000bfc4070 */
[--C-:B------:R-:W-:Y:S01]  /*15c40*/  HSET2.LE.AND R137, R137, R213.reuse, PT ;  /* 0x000000d589897233 */ /* 0x100fe20003803000 */
[----:B------:R-:W2:Y:S01]  /*15c50*/  LDSM.16.MT88.4 R152, [R201+0x11000] ;  /* 0x01100000c998783b */ /* 0x000ea20000004200 */
[----:B-1----:R-:W-:Y:S02]  /*15c60*/  PRMT R164, R160, 0x5410, R162 ;  /* 0x00005410a0a47816 */ /* 0x002fe400000000a2 */
[----:B------:R-:W-:Y:S02]  /*15c70*/  ISETP.GT.U32.AND P4, PT, R198, UR11, PT ;  /* 0x0000000bc6007c0c */ /* 0x000fe4000bf84070 */
[----:B------:R-:W-:Y:S01]  /*15c80*/  LOP3.LUT R137, R139, R137, RZ, 0xc0, !PT ;  /* 0x000000898b897212 */ /* 0x000fe200078ec0ff */
[----:B------:R-:W-:Y:S01]  /*15c90*/  MUFU.EX2 R198, R229 ;  /* 0x000000e500c67308 */ /* 0x000fe20000000800 */
[----:B------:R-:W-:Y:S01]  /*15ca0*/  HSET2.LE.AND R139, R144, R213, PT ;  /* 0x000000d5908b7233 */ /* 0x000fe20003803000 */
[----:B------:R-:W1:Y:S01]  /*15cb0*/  LDSM.16.MT88.4 R156, [R135+0x1000] ;  /* 0x00100000879c783b */ /* 0x000e620000004200 */
[----:B------:R-:W-:Y:S02]  /*15cc0*/  PRMT R144, R134, 0x5410, R163 ;  /* 0x0000541086907816 */ /* 0x000fe400000000a3 */
[----:B------:R-:W-:Y:S02]  /*15cd0*/  ISETP.LE.U32.AND P1, PT, R173, UR11, PT ;  /* 0x0000000bad007c0c */ /* 0x000fe4000bf23070 */
[----:B------:R-:W-:Y:S02]  /*15ce0*/  LOP3.LUT R138, R144, R138, RZ, 0xc0, !PT ;  /* 0x0000008a908a7212 */ /* 0x000fe400078ec0ff */
[----:B------:R-:W-:Y:S01]  /*15cf0*/  LOP3.LUT R139, R164, R139, RZ, 0xc0, !PT ;  /* 0x0000008ba48b7212 */ /* 0x000fe200078ec0ff */
[----:B------:R-:W1:Y:S01]  /*15d00*/  LDSM.16.MT88.4 R140, [R183+0x1000] ;  /* 0x00100000b78c783b */ /* 0x000e620000004200 */
[----:B------:R-:W-:Y:S05]  /*15d10*/  ISETP.GT.U32.AND P0, PT, R175, UR11, PT ;  /* 0x0000000baf007c0c */ /* 0x000fea000bf04070 */
[C---:B--2---:R-:W-:Y:S02]  /*15d20*/  HMMA.16816.F32.BF16 R4, R136.reuse, R148, R4 ;  /* 0x000000948804723c */ /* 0x044fe40000041804 */
[----:B------:R-:W2:Y:S06]  /*15d30*/  LDSM.16.MT88.4 R144, [R200+0x13000] ;  /* 0x01300000c890783b */ /* 0x000eac0000004200 */
[C---:B------:R-:W-:Y:S02]  /*15d40*/  HMMA.16816.F32.BF16 R8, R136.reuse, R150, R8 ;  /* 0x000000968808723c */ /* 0x040fe40000041808 */
[----:B------:R-:W2:Y:S01]  /*15d50*/  LDSM.16.MT88.4 R148, [R201+0x13000] ;  /* 0x01300000c994783b */ /* 0x000ea20000004200 */
[----:B------:R-:W-:Y:S05]  /*15d60*/  @P0 HFMA2.BF16_V2 R245, -RZ.H0_H0, RZ.H0_H0, -R163.H0_H0 ;  /* 0x200000fffff50231 */ /* 0x000fea00003409a3 */
[----:B------:R-:W-:Y:S01]  /*15d70*/  @P0 PRMT R163, R245, 0x5410, RZ ;  /* 0x00005410f5a30816 */ /* 0x000fe200000000ff */
[C---:B------:R-:W-:Y:S01]  /*15d80*/  HMMA.16816.F32.BF16 R12, R136.reuse, R152, R12 ;  /* 0x00000098880c723c */ /* 0x040fe2000004180c */
[----:B------:R-:W-:Y:S07]  /*15d90*/  STG.E.U16 desc[UR28][R184.64+0x32], R165 ;  /* 0x000032a5b8007986 */ /* 0x000fee000c10151c */
        /* <DEDUP_REMOVED lines=14> */
[C---:B------:R-:W-:Y:S08]  /*15e80*/  HMMA.16816.F32.BF16 R52, R136.reuse, R152, R52 ;  /* 0x000000988834723c */ /* 0x040ff00000041834 */
[C---:B------:R-:W-:Y:S08]  /*15e90*/  HMMA.16816.F32.BF16 R56, R136.reuse, R154, R56 ;  /* 0x0000009a8838723c */ /* 0x040ff00000041838 */
[C---:B-1----:R-:W-:Y:S08]  /*15ea0*/  HMMA.16816.F32.BF16 R60, R136.reuse, R156, R60 ;  /* 0x0000009c883c723c */ /* 0x042ff0000004183c */
[C---:B------:R-:W-:Y:S08]  /*15eb0*/  HMMA.16816.F32.BF16 R64, R136.reuse, R158, R64 ;  /* 0x0000009e8840723c */ /* 0x040ff00000041840 */
[C---:B------:R-:W-:Y:S08]  /*15ec0*/  HMMA.16816.F32.BF16 R68, R136.reuse, R140, R68 ;  /* 0x0000008c8844723c */ /* 0x040ff00000041844 */
[C---:B------:R-:W-:Y:S01]  /*15ed0*/  HMMA.16816.F32.BF16 R72, R136.reuse, R142, R72 ;  /* 0x0000008e8848723c */ /* 0x040fe20000041848 */
[----:B------:R-:W1:Y:S07]  /*15ee0*/  LDSM.16.MT88.4 R140, [R183+0x5000] ;  /* 0x00500000b78c783b */ /* 0x000e6e0000004200 */
[C---:B--2---:R-:W-:Y:S08]  /*15ef0*/  HMMA.16816.F32.BF16 R76, R136.reuse, R144, R76 ;  /* 0x00000090884c723c */ /* 0x044ff0000004184c */
[C---:B------:R-:W-:Y:S01]  /*15f00*/  HMMA.16816.F32.BF16 R80, R136.reuse, R146, R80 ;  /* 0x000000928850723c */ /* 0x040fe20000041850 */
[----:B------:R-:W2:Y:S07]  /*15f10*/  LDSM.16.MT88.4 R144, [R200+0x17000] ;  /* 0x01700000c890783b */ /* 0x000eae0000004200 */
[C---:B------:R-:W-:Y:S08]  /*15f20*/  HMMA.16816.F32.BF16 R84, R136.reuse, R148, R84 ;  /* 0x000000948854723c */ /* 0x040ff00000041854 */
[C---:B------:R-:W-:Y:S08]  /*15f30*/  HMMA.16816.F32.BF16 R88, R136.reuse, R150, R88 ;  /* 0x000000968858723c */ /* 0x040ff00000041858 */
[C---:B-1----:R-:W-:Y:S08]  /*15f40*/  HMMA.16816.F32.BF16 R92, R136.reuse, R140, R92 ;  /* 0x0000008c885c723c */ /* 0x042ff0000004185c */
[C---:B------:R-:W-:Y:S01]  /*15f50*/  HMMA.16816.F32.BF16 R96, R136.reuse, R142, R96 ;  /* 0x0000008e8860723c */ /* 0x040fe20000041860 */
[----:B------:R-:W-:Y:S07]  /*15f60*/  LDSM.16.MT88.4 R140, [R135+0x7000] ;  /* 0x00700000878c783b */ /* 0x000fee0000004200 */
[C---:B--2---:R-:W-:Y:S08]  /*15f70*/  HMMA.16816.F32.BF16 R100, R136.reuse, R144, R100 ;  /* 0x000000908864723c */ /* 0x044ff00000041864 */
[C---:B------:R-:W-:Y:S01]  /*15f80*/  HMMA.16816.F32.BF16 R104, R136.reuse, R146, R104 ;  /* 0x000000928868723c */ /* 0x040fe20000041868 */
[----:B------:R-:W-:Y:S02]  /*15f90*/  LDSM.16.MT88.4 R144, [R183+0x7000] ;  /* 0x00700000b790783b */ /* 0x000fe40000004200 */
[----:B-----5:R-:W-:Y:S02]  /*15fa0*/  @P6 HFMA2.BF16_V2 R192, -RZ.H0_H0, RZ.H0_H0, -R166.H0_H0 ;  /* 0x200000ffffc06231 */ /* 0x020fe400003409a6 */
[----:B----4-:R-:W-:Y:S03]  /*15fb0*/  @P4 HFMA2.BF16_V2 R191, -RZ.H0_H0, RZ.H0_H0, -R167.H0_H0 ;  /* 0x200000ffffbf4231 */ /* 0x010fe600003409a7 */
[----:B------:R-:W-:Y:S01]  /*15fc0*/  PRMT R153, R192, 0x7610, R153 ;  /* 0x00007610c0997816 */ /* 0x000fe20000000099 */
[----:B------:R-:W-:Y:S01]  /*15fd0*/  @P6 STL.S16 [R1+0x10], R192 ;  /* 0x000010c001006387 */ /* 0x000fe20000100600 */
[----:B------:R-:W-:Y:S02]  /*15fe0*/  @!P1 HFMA2.BF16_V2 R190, -RZ.H0_H0, RZ.H0_H0, -R0.H0_H0 ;  /* 0x200000ffffbe9231 */ /* 0x000fe40000340900 */
[----:B------:R-:W-:Y:S01]  /*15ff0*/  @P6 PRMT R166, R153, 0x5410, RZ ;  /* 0x0000541099a66816 */ /* 0x000fe200000000ff */
[----:B------:R-:W-:Y:S01]  /*16000*/  @P4 STL.S16 [R1+0x14], R191 ;  /* 0x000014bf01004387 */ /* 0x000fe20000100600 */
[----:B------:R-:W-:Y:S01]  /*16010*/  ISETP.LE.U32.AND P6, PT, R168, UR11, PT ;  /* 0x0000000ba8007c0c */ /* 0x000fe2000bfc3070 */
[----:B------:R-:W-:Y:S01]  /*16020*/  @!P5 HFMA2.BF16_V2 R189, -RZ.H0_H0, RZ.H0_H0, -R2.H0_H0 ;  /* 0x200000ffffbdd231 */ /* 0x000fe20000340902 */
[----:B------:R-:W-:Y:S01]  /*16030*/  PRMT R152, R191, 0x7610, R152 ;  /* 0x00007610bf987816 */ /* 0x000fe20000000098 */
[----:B------:R1:W-:Y:S01]  /*16040*/  @!P1 STL.S16 [R1+0xc], R190 ;  /* 0x00000cbe01009387 */ /* 0x0003e20000100600 */
[----:B------:R-:W-:Y:S02]  /*16050*/  PRMT R155, R190, 0x7610, R155 ;  /* 0x00007610be9b7816 */ /* 0x000fe4000000009b */
[----:B------:R-:W-:Y:S01]  /*16060*/  @P4 PRMT R167, R152, 0x5410, RZ ;  /* 0x0000541098a74816 */ /* 0x000fe200000000ff */
[----:B------:R2:W-:Y:S01]  /*16070*/  @!P5 STL.S16 [R1+0x8], R189 ;  /* 0x000008bd0100d387 */ /* 0x0005e20000100600 */
[----:B------:R-:W-:Y:S01]  /*16080*/  IMAD.WIDE.U32 R152, R180, -0x2daee0ad, RZ ;  /* 0xd2511f53b4987825 */ /* 0x000fe200078e00ff */
[----:B------:R-:W-:Y:S02]  /*16090*/  ISETP.LE.U32.AND P4, PT, R170, UR11, PT ;  /* 0x0000000baa007c0c */ /* 0x000fe4000bf83070 */
[----:B------:R-:W-:Y:S01]  /*160a0*/  PRMT R154, R189, 0x7610, R154 ;  /* 0x00007610bd9a7816 */ /* 0x000fe2000000009a */
[----:B------:R-:W-:Y:S01]  /*160b0*/  STG.E.U16 desc[UR28][R186.64+0x30], R166 ;  /* 0x000030a6ba007986 */ /* 0x000fe2000c10151c */
[----:B---3--:R-:W-:Y:S01]  /*160c0*/  @!P6 HFMA2.BF16_V2 R188, -RZ.H0_H0, RZ.H0_H0, -R133.H0_H0 ;  /* 0x200000ffffbce231 */ /* 0x008fe20000340985 */
[----:B------:R-:W-:Y:S02]  /*160d0*/  LOP3.LUT R153, R218, UR7, R153, 0x96, !PT ;  /* 0x00000007da997c12 */ /* 0x000fe4000f8e9699 */
[----:B------:R-:W-:Y:S01]  /*160e0*/  @!P5 PRMT R2, R154, 0x5410, RZ ;  /* 0x000054109a02d816 */ /* 0x000fe200000000ff */
[----:B------:R-:W-:Y:S01]  /*160f0*/  STG.E.U16 desc[UR28][R186.64+0x32], R167 ;  /* 0x000032a7ba007986 */ /* 0x000fe2000c10151c */
[----:B------:R-:W-:Y:S02]  /*16100*/  LOP3.LUT R154, R153, 0xffff, RZ, 0xc0, !PT ;  /* 0x0000ffff999a7812 */ /* 0x000fe400078ec0ff */
[----:B------:R-:W-:Y:S01]  /*16110*/  @!P1 PRMT R0, R155, 0x5410, RZ ;  /* 0x000054109b009816 */ /* 0x000fe200000000ff */
[----:B------:R3:W-:Y:S01]  /*16120*/  @!P6 STL.S16 [R1+0x4], R188 ;  /* 0x000004bc0100e387 */ /* 0x0007e20000100600 */
[----:B------:R-:W-:Y:S01]  /*16130*/  SHF.R.U32.HI R154, RZ, 0x8, R154 ;  /* 0x00000008ff9a7819 */ /* 0x000fe2000001169a */
[----:B------:R-:W-:Y:S01]  /*16140*/  @!P4 HFMA2.BF16_V2 R250, -RZ.H0_H0, RZ.H0_H0, -R161.H0_H0 ;  /* 0x200000fffffac231 */ /* 0x000fe200003409a1 */
[----:B------:R-:W-:Y:S01]  /*16150*/  ISETP.LE.U32.AND P5, PT, R172, UR11, PT ;  /* 0x0000000bac007c0c */ /* 0x000fe2000bfa3070 */
[----:B------:R4:W5:Y:S01]  /*16160*/  LDL.S16 R157, [R1] ;  /* 0x00000000019d7983 */ /* 0x0009620000100600 */
[----:B------:R-:W-:Y:S01]  /*16170*/  LOP3.LUT R148, R154, 0xffff, RZ, 0xc0, !PT ;  /* 0x0000ffff9a947812 */ /* 0x000fe200078ec0ff */
[----:B------:R-:W3:Y:S01]  /*16180*/  MUFU.EX2 R155, R228 ;  /* 0x000000e4009b7308 */ /* 0x000ee20000000800 */
[----:B------:R-:W-:Y:S01]  /*16190*/  @!P4 PRMT R161, R250, 0x5410, RZ ;  /* 0x00005410faa1c816 */ /* 0x000fe200000000ff */
[----:B------:R4:W-:Y:S01]  /*161a0*/  STG.E.U16 desc[UR28][R184.64+0x40], R0 ;  /* 0x00004000b8007986 */ /* 0x0009e2000c10151c */
[----:B------:R-:W-:Y:S02]  /*161b0*/  ISETP.LE.U32.AND P4, PT, R148, UR11, PT ;  /* 0x0000000b94007c0c */ /* 0x000fe4000bf83070 */
[----:B------:R-:W-:Y:S01]  /*161c0*/  ISETP.GT.U32.AND P1, PT, R176, UR11, PT ;  /* 0x0000000bb0007c0c */ /* 0x000fe2000bf24070 */
[----:B------:R-:W4:Y:S01]  /*161d0*/  LDSM.16.MT88.4 R148, [R201+0x17000] ;  /* 0x01700000c994783b */ /* 0x000f220000004200 */
[----:B------:R-:W-:Y:S03]  /*161e0*/  PRMT R156, R188, 0x7610, R156 ;  /* 0x00007610bc9c7816 */ /* 0x000fe6000000009c */
[----:B-1----:R-:W-:Y:S01]  /*161f0*/  MUFU.EX2 R190, R231 ;  /* 0x000000e700be7308 */ /* 0x002fe20000000800 */
[----:B------:R-:W-:Y:S01]  /*16200*/  PRMT R193, R152, 0x7772, RZ ;  /* 0x0000777298c17816 */ /* 0x000fe200000000ff */
[----:B------:R-:W-:Y:S01]  /*16210*/  @!P5 HFMA2.BF16_V2 R247, -RZ.H0_H0, RZ.H0_H0, -R134.H0_H0 ;  /* 0x200000fffff7d231 */ /* 0x000fe20000340986 */
[----:B------:R-:W-:Y:S01]  /*16220*/  @!P6 PRMT R133, R156, 0x5410, RZ ;  /* 0x000054109c85e816 */ /* 0x000fe200000000ff */
[----:B------:R-:W-:Y:S01]  /*16230*/  FADD.FTZ R156, R178, R174 ;  /* 0x000000aeb29c7221 */ /* 0x000fe20000010000 */
[----:B------:R-:W-:Y:S01]  /*16240*/  ISETP.GT.U32.AND P6, PT, R179, UR11, PT ;  /* 0x0000000bb3007c0c */ /* 0x000fe2000bfc4070 */
[----:B------:R1:W-:Y:S01]  /*16250*/  STG.E.U16 desc[UR28][R184.64+0x42], R2 ;  /* 0x00004202b8007986 */ /* 0x0003e2000c10151c */
[----:B------:R-:W-:Y:S03]  /*16260*/  @!P5 PRMT R134, R247, 0x5410, RZ ;  /* 0x00005410f786d816 */ /* 0x000fe600000000ff */
[----:B--2---:R-:W2:Y:S01]  /*16270*/  MUFU.EX2 R189, R234 ;  /* 0x000000ea00bd7308 */ /* 0x004ea20000000800 */
[C---:B------:R-:W-:Y:S01]  /*16280*/  PRMT R192, R152.reuse, 0x7773, RZ ;  /* 0x0000777398c07816 */ /* 0x040fe200000000ff */
[----:B------:R-:W-:Y:S01]  /*16290*/  @P1 HFMA2.BF16_V2 R249, -RZ.H0_H0, RZ.H0_H0, -R160.H0_H0 ;  /* 0x200000fffff91231 */ /* 0x000fe200003409a0 */
[----:B------:R-:W-:Y:S01]  /*162a0*/  LDSM.16.MT88.4 R172, [R183+0x1800] ;  /* 0x00180000b7ac783b */ /* 0x000fe20000004200 */
[----:B---3--:R-:W-:Y:S01]  /*162b0*/  IMAD.MOV.U32 R188, RZ, RZ, R152 ;  /* 0x000000ffffbc7224 */ /* 0x008fe200078e0098 */
[----:B------:R-:W-:Y:S01]  /*162c0*/  PRMT R191, R152, 0x7771, RZ ;  /* 0x0000777198bf7816 */ /* 0x000fe200000000ff */
[----:B------:R-:W-:Y:S01]  /*162d0*/  FADD.FTZ R199, R155, R156 ;  /* 0x0000009c9bc77221 */ /* 0x000fe20000010000 */
[----:B------:R-:W-:Y:S02]  /*162e0*/  @P1 PRMT R160, R249, 0x5410, RZ ;  /* 0x00005410f9a01816 */ /* 0x000fe400000000ff */
[----:B------:R-:W-:Y:S01]  /*162f0*/  LOP3.LUT R188, R188, 0xff, RZ, 0xc0, !PT ;  /* 0x000000ffbcbc7812 */ /* 0x000fe200078ec0ff */
[----:B------:R-:W-:Y:S01]  /*16300*/  @P6 HFMA2.BF16_V2 R246, -RZ.H0_H0, RZ.H0_H0, -R162.H0_H0 ;  /* 0x200000fffff66231 */ /* 0x000fe200003409a2 */
[----:B------:R-:W-:Y:S01]  /*16310*/  LDSM.16.MT88.4 R176, [R200+0x13800] ;  /* 0x01380000c8b0783b */ /* 0x000fe20000004200 */
[----:B------:R-:W-:Y:S02]  /*16320*/  PRMT R171, R193, 0x5410, R192 ;  /* 0x00005410c1ab7816 */ /* 0x000fe400000000c0 */
[C---:B----4-:R-:W-:Y:S02]  /*16330*/  LOP3.LUT R0, R153.reuse, 0xff, RZ, 0xc0, !PT ;  /* 0x000000ff99007812 */ /* 0x050fe400078ec0ff */
[----:B------:R-:W-:Y:S02]  /*16340*/  @P6 PRMT R162, R246, 0x5410, RZ ;  /* 0x00005410f6a26816 */ /* 0x000fe400000000ff */
[C---:B------:R-:W-:Y:S01]  /*16350*/  PRMT R168, R0.reuse, 0x5410, R154 ;  /* 0x0000541000a87816 */ /* 0x040fe2000000009a */
[----:B------:R3:W-:Y:S01]  /*16360*/  STG.E.U16 desc[UR28][R186.64+0x40], R133 ;  /* 0x00004085ba007986 */ /* 0x0007e2000c10151c */
[----:B------:R-:W-:Y:S02]  /*16370*/  ISETP.LE.U32.AND P5, PT, R0, UR11, PT ;  /* 0x0000000b00007c0c */ /* 0x000fe4000bfa3070 */
[----:B------:R-:W-:Y:S01]  /*16380*/  PRMT R0, R153, 0x7632, R0 ;  /* 0x0000763299007816 */ /* 0x000fe20000000000 */
[----:B------:R-:W-:Y:S01]  /*16390*/  STG.E.U16 desc[UR28][R186.64+0x42], R161 ;  /* 0x000042a1ba007986 */ /* 0x000fe2000c10151c */
[----:B------:R-:W-:Y:S02]  /*163a0*/  SHF.R.U32.HI R153, RZ, 0x18, R153 ;  /* 0x00000018ff997819 */ /* 0x000fe40000011699 */
[----:B------:R-:W-:Y:S01]  /*163b0*/  LOP3.LUT R0, R0, 0xff, RZ, 0xc0, !PT ;  /* 0x000000ff00007812 */ /* 0x000fe200078ec0ff */
[----:B------:R4:W-:Y:S01]  /*163c0*/  STG.E.U16 desc[UR28][R184.64+0x50], R134 ;  /* 0x00005086b8007986 */ /* 0x0009e2000c10151c */
[----:B------:R-:W-:Y:S01]  /*163d0*/  ISETP.LE.U32.AND P0, PT, R153, UR11, PT ;  /* 0x0000000b99007c0c */ /* 0x000fe2000bf03070 */
[C---:B------:R-:W-:Y:S02]  /*163e0*/  HMMA.16816.F32.BF16 R108, R136.reuse, R148, R108 ;  /* 0x00000094886c723c */ /* 0x040fe4000004186c */
[----:B------:R-:W-:Y:S01]  /*163f0*/  STG.E.U16 desc[UR28][R184.64+0x52], R163 ;  /* 0x000052a3b8007986 */ /* 0x000fe2000c10151c */
[C---:B------:R-:W-:Y:S02]  /*16400*/  PRMT R169, R0.reuse, 0x5410, R153 ;  /* 0x0000541000a97816 */ /* 0x040fe40000000099 */
[----:B------:R-:W-:Y:S01]  /*16410*/  ISETP.LE.U32.AND P1, PT, R0, UR11, PT ;  /* 0x0000000b00007c0c */ /* 0x000fe2000bf23070 */
[----:B------:R-:W-:Y:S01]  /*16420*/  STG.E.U16 desc[UR28][R186.64+0x50], R160 ;  /* 0x000050a0ba007986 */ /* 0x000fe2000c10151c */
[----:B------:R-:W-:Y:S01]  /*16430*/  F2FP.BF16.F32.PACK_AB R0, R198, R155 ;  /* 0x0000009bc600723e */ /* 0x000fe200000010ff */
[C---:B------:R-:W-:Y:S02]  /*16440*/  HMMA.16816.F32.BF16 R112, R136.reuse, R150, R112 ;  /* 0x000000968870723c */ /* 0x040fe40000041870 */
[----:B------:R-:W-:Y:S01]  /*16450*/  LDSM.16.MT88.4 R152, [R201+0x11800] ;  /* 0x01180000c998783b */ /* 0x000fe20000004200 */
[C---:B-1----:R-:W-:Y:S01]  /*16460*/  PRMT R2, R0.reuse, 0x7632, R2 ;  /* 0x0000763200027816 */ /* 0x042fe20000000002 */
[----:B------:R-:W-:Y:S01]  /*16470*/  @!P5 HFMA2.BF16_V2 R248, -RZ.H0_H0, RZ.H0_H0, -R0.H0_H0 ;  /* 0x200000fffff8d231 */ /* 0x000fe20000340900 */
[----:B--2---:R-:W-:Y:S02]  /*16480*/  F2FP.BF16.F32.PACK_AB R180, R189, R190 ;  /* 0x000000bebdb4723e */ /* 0x004fe400000010ff */
[----:B------:R-:W-:Y:S01]  /*16490*/  PRMT R148, R0, 0x5410, R2 ;  /* 0x0000541000947816 */ /* 0x000fe20000000002 */
[C---:B------:R-:W-:Y:S02]  /*164a0*/  HMMA.16816.F32.BF16 R116, R136.reuse, R140, R116 ;  /* 0x0000008c8874723c */ /* 0x040fe40000041874 */
[----:B------:R-:W-:Y:S01]  /*164b0*/  STG.E.U16 desc[UR28][R186.64+0x52], R162 ;  /* 0x000052a2ba007986 */ /* 0x000fe2000c10151c */
[----:B------:R-:W-:Y:S02]  /*164c0*/  @!P5 PRMT R0, R248, 0x5410, RZ ;  /* 0x00005410f800d816 */ /* 0x000fe400000000ff */
[----:B---3--:R-:W-:Y:S01]  /*164d0*/  F2FP.BF16.F32.PACK_AB R133, R196, R197 ;  /* 0x000000c5c485723e */ /* 0x008fe200000010ff */
[----:B------:R-:W1:Y:S01]  /*164e0*/  LDSM.16.MT88.4 R160, [R200+0x11800] ;  /* 0x01180000c8a0783b */ /* 0x000e620000004200 */
[C---:B------:R-:W-:Y:S01]  /*164f0*/  ISETP.LE.U32.AND P5, PT, R188.reuse, UR11, PT ;  /* 0x0000000bbc007c0c */ /* 0x040fe2000bfa3070 */
[C---:B------:R-:W-:Y:S03]  /*16500*/  HMMA.16816.F32.BF16 R120, R136.reuse, R142, R120 ;  /* 0x0000008e8878723c */ /* 0x040fe60000041878 */
[----:B----4-:R-:W-:Y:S01]  /*16510*/  PRMT R134, R133, 0x7632, R134 ;  /* 0x0000763285867816 */ /* 0x010fe20000000086 */
[----:B------:R-:W-:Y:S01]  /*16520*/  @!P1 HFMA2.BF16_V2 R252, -RZ.H0_H0, RZ.H0_H0, -R133.H0_H0 ;  /* 0x200000fffffc9231 */ /* 0x000fe20000340985 */
[--C-:B------:R-:W-:Y:S01]  /*16530*/  HSET2.LE.AND R169, R169, R213.reuse, PT ;  /* 0x000000d5a9a97233 */ /* 0x100fe20003803000 */
[----:B------:R2:W-:Y:S01]  /*16540*/  STG.E.U16 desc[UR28][R184.64+0x60], R0 ;  /* 0x00006000b8007986 */ /* 0x0005e2000c10151c */
[----:B------:R-:W-:Y:S01]  /*16550*/  PRMT R170, R188, 0x5410, R191 ;  /* 0x00005410bcaa7816 */ /* 0x000fe200000000bf */
[C---:B------:R-:W-:Y:S03]  /*16560*/  HMMA.16816.F32.BF16 R124, R136.reuse, R144, R124 ;  /* 0x00000090887c723c */ /* 0x040fe6000004187c */
[----:B------:R-:W-:Y:S01]  /*16570*/  LOP3.LUT R171, R171, 0xff00ff, RZ, 0xc0, !PT ;  /* 0x00ff00ffabab7812 */ /* 0x000fe200078ec0ff */
[----:B------:R-:W-:Y:S01]  /*16580*/  @!P0 HFMA2.BF16_V2 R251, -RZ.H0_H0, RZ.H0_H0, -R134.H0_H0 ;  /* 0x200000fffffb8231 */ /* 0x000fe20000340986 */
[--C-:B------:R-:W-:Y:S01]  /*16590*/  HSET2.LE.AND R170, R170, R213.reuse, PT ;  /* 0x000000d5aaaa7233 */ /* 0x100fe20003803000 */
[----:B------:R-:W-:Y:S01]  /*165a0*/  @!P5 HFMA2.BF16_V2 R244, -RZ.H0_H0, RZ.H0_H0, -R182.H0_H0 ;  /* 0x200000fffff4d231 */ /* 0x000fe200003409b6 */
[--C-:B------:R-:W-:Y:S01]  /*165b0*/  HSET2.LE.AND R168, R168, R213.reuse, PT ;  /* 0x000000d5a8a87233 */ /* 0x100fe20003803000 */
[----:B------:R-:W-:Y:S03]  /*165c0*/  HMMA.16816.F32.BF16 R128, R136, R146, R128 ;  /* 0x000000928880723c */ /* 0x000fe60000041880 */
[----:B------:R-:W-:Y:S02]  /*165d0*/  HSET2.LE.AND R171, R171, R213, PT ;  /* 0x000000d5abab7233 */ /* 0x000fe40003803000 */
[----:B------:R-:W-:Y:S02]  /*165e0*/  LOP3.LUT R168, R148, R168, RZ, 0xc0, !PT ;  /* 0x000000a894a87212 */ /* 0x000fe400078ec0ff */
[----:B--2---:R-:W-:Y:S01]  /*165f0*/  PRMT R0, R180, 0x7632, R0 ;  /* 0x00007632b4007816 */ /* 0x004fe20000000000 */
[----:B-----5:R-:W-:Y:S05]  /*16600*/  @!P4 HFMA2.BF16_V2 R157, -RZ.H0_H0, RZ.H0_H0, -R2.H0_H0 ;  /* 0x200000ffff9dc231 */ /* 0x020fea0000340902 */
[----:B------:R-:W-:Y:S01]  /*16610*/  PRMT R140, R157, 0x7610, R140 ;  /* 0x000076109d8c7816 */ /* 0x000fe2000000008c */
[----:B------:R-:W-:Y:S03]  /*16620*/  @!P4 STL.S16 [R1], R157 ;  /* 0x0000009d0100c387 */ /* 0x000fe60000100600 */
[----:B------:R-:W-:Y:S02]  /*16630*/  @!P4 PRMT R2, R140, 0x5410, RZ ;  /* 0x000054108c02c816 */ /* 0x000fe400000000ff */
[----:B------:R-:W2:Y:S01]  /*16640*/  LDSM.16.MT88.4 R140, [R135+0x1800] ;  /* 0x00180000878c783b */ /* 0x000ea20000004200 */
[----:B------:R-:W-:Y:S07]  /*16650*/  ISETP.GT.U32.AND P4, PT, R191, UR11, PT ;  /* 0x0000000bbf007c0c */ /* 0x000fee000bf84070 */
[----:B------:R3:W-:Y:S06]  /*16660*/  STG.E.U16 desc[UR28][R184.64+0x62], R2 ;  /* 0x00006202b8007986 */ /* 0x0007ec000c10151c */
[----:B------:R-:W-:Y:S01]  /*16670*/  @P4 HFMA2.BF16_V2 R243, -RZ.H0_H0, RZ.H0_H0, -R181.H0_H0 ;  /* 0x200000fffff34231 */ /* 0x000fe200003409b5 */
[----:B---3--:R-:W-:Y:S02]  /*16680*/  PRMT R2, R133, 0x5410, R134 ;  /* 0x0000541085027816 */ /* 0x008fe40000000086 */
[----:B------:R-:W-:Y:S02]  /*16690*/  @!P0 PRMT R134, R251, 0x5410, RZ ;  /* 0x00005410fb868816 */ /* 0x000fe400000000ff */
[----:B------:R-:W-:Y:S02]  /*166a0*/  LOP3.LUT R169, R2, R169, RZ, 0xc0, !PT ;  /* 0x000000a902a97212 */ /* 0x000fe400078ec0ff */
[----:B------:R-:W-:Y:S01]  /*166b0*/  PRMT R2, R182, 0x5410, R181 ;  /* 0x00005410b6027816 */ /* 0x000fe200000000b5 */
[----:B------:R3:W-:Y:S01]  /*166c0*/  STG.E.U16 desc[UR28][R186.64+0x62], R134 ;  /* 0x00006286ba007986 */ /* 0x0007e2000c10151c */
[----:B------:R-:W-:Y:S02]  /*166d0*/  @!P1 PRMT R133, R252, 0x5410, RZ ;  /* 0x00005410fc859816 */ /* 0x000fe400000000ff */
[----:B------:R-:W-:Y:S02]  /*166e0*/  LOP3.LUT R170, R2, R170, RZ, 0xc0, !PT ;  /* 0x000000aa02aa7212 */ /* 0x000fe400078ec0ff */
[----:B------:R-:W-:Y:S01]  /*166f0*/  PRMT R2, R180, 0x5410, R0 ;  /* 0x00005410b4027816 */ /* 0x000fe20000000000 */
[----:B------:R4:W-:Y:S01]  /*16700*/  STG.E.U16 desc[UR28][R186.64+0x60], R133 ;  /* 0x00006085ba007986 */ /* 0x0009e2000c10151c */
[----:B------:R-:W-:Y:S02]  /*16710*/  @!P5 PRMT R182, R244, 0x5410, RZ ;  /* 0x00005410f4b6d816 */ /* 0x000fe400000000ff */
[----:B------:R-:W-:Y:S01]  /*16720*/  LOP3.LUT R171, R2, R171, RZ, 0xc0, !PT ;  /* 0x000000ab02ab7212 */ /* 0x000fe200078ec0ff */
[----:B------:R-:W-:Y:S01]  /*16730*/  FADD.FTZ R2, R198, R199 ;  /* 0x000000c7c6027221 */ /* 0x000fe20000010000 */
[----:B------:R-:W-:Y:S01]  /*16740*/  @P4 PRMT R181, R243, 0x5410, RZ ;  /* 0x00005410f3b54816 */ /* 0x000fe200000000ff */
[----:B------:R-:W-:Y:S01]  /*16750*/  STG.E.U16 desc[UR28][R184.64+0x70], R182 ;  /* 0x000070b6b8007986 */ /* 0x000fe2000c10151c */
[----:B------:R-:W-:Y:S01]  /*16760*/  ISETP.GT.U32.AND P0, PT, R192, UR11, PT ;  /* 0x0000000bc0007c0c */ /* 0x000fe2000bf04070 */
[----:B------:R-:W-:Y:S01]  /*16770*/  FADD.FTZ R2, R195, R2 ;  /* 0x00000002c3027221 */ /* 0x000fe20000010000 */
[----:B------:R-:W-:Y:S01]  /*16780*/  ISETP.GT.U32.AND P1, PT, R193, UR11, PT ;  /* 0x0000000bc1007c0c */ /* 0x000fe2000bf24070 */
[C---:B-1----:R-:W-:Y:S01]  /*16790*/  HMMA.16816.F32.BF16 R164, R168.reuse, R160, R4 ;  /* 0x000000a0a8a4723c */ /* 0x042fe20000041804 */
[----:B------:R-:W1:Y:S04]  /*167a0*/  LDSM.16.MT88.4 R4, [R201+0x13800] ;  /* 0x01380000c904783b */ /* 0x000e680000004200 */
[----:B------:R-:W-:Y:S03]  /*167b0*/  FADD.FTZ R235, R194, R2 ;  /* 0x00000002c2eb7221 */ /* 0x000fe60000010000 */
[C---:B------:R-:W-:Y:S01]  /*167c0*/  HMMA.16816.F32.BF16 R160, R168.reuse, R162, R8 ;  /* 0x000000a2a8a0723c */ /* 0x040fe20000041808 */
[----:B------:R-:W5:Y:S02]  /*167d0*/  LDSM.16.MT88.4 R8, [R135+0x3800] ;  /* 0x003800008708783b */ /* 0x000f640000004200 */
[----:B------:R-:W-:Y:S02]  /*167e0*/  @P0 HFMA2.BF16_V2 R241, -RZ.H0_H0, RZ.H0_H0, -R0.H0_H0 ;  /* 0x200000fffff10231 */ /* 0x000fe40000340900 */
[----:B---3--:R-:W-:Y:S02]  /*167f0*/  IMAD.MOV.U32 R134, RZ, RZ, R3 ;  /* 0x000000ffff867224 */ /* 0x008fe400078e0003 */
[----:B------:R-:W-:Y:S01]  /*16800*/  @P1 HFMA2.BF16_V2 R242, -RZ.H0_H0, RZ.H0_H0, -R180.H0_H0 ;  /* 0x200000fffff21231 */ /* 0x000fe200003409b4 */
[C---:B------:R-:W-:Y:S01]  /*16810*/  HMMA.16816.F32.BF16 R156, R168.reuse, R152, R12 ;  /* 0x00000098a89c723c */ /* 0x040fe2000004180c */
[----:B------:R-:W3:Y:S02]  /*16820*/  LDSM.16.MT88.4 R12, [R183+0x3800] ;  /* 0x00380000b70c783b */ /* 0x000ee40000004200 */
[----:B------:R-:W-:Y:S01]  /*16830*/  @P0 PRMT R0, R241, 0x5410, RZ ;  /* 0x00005410f1000816 */ /* 0x000fe200000000ff */
[----:B----4-:R-:W-:Y:S01]  /*16840*/  IMAD.MOV.U32 R133, RZ, RZ, R132 ;  /* 0x000000ffff857224 */ /* 0x010fe200078e0084 */
[----:B------:R-:W-:Y:S02]  /*16850*/  @P1 PRMT R180, R242, 0x5410, RZ ;  /* 0x00005410f2b41816 */ /* 0x000fe400000000ff */
[----:B------:R-:W-:Y:S01]  /*16860*/  IADD3 R240, P0, PT, R184, -0x80, RZ ;  /* 0xffffff80b8f07810 */ /* 0x000fe20007f1e0ff */
[C---:B------:R-:W-:Y:S01]  /*16870*/  HMMA.16816.F32.BF16 R152, R168.reuse, R154, R16 ;  /* 0x0000009aa898723c */ /* 0x040fe20000041810 */
[----:B------:R-:W4:Y:S02]  /*16880*/  LDSM.16.MT88.4 R16, [R200+0x15800] ;  /* 0x01580000c810783b */ /* 0x000f240000004200 */
[----:B------:R-:W-:Y:S05]  /*16890*/  IADD3.X R237, PT, PT, R185, -0x1, RZ, P0, !PT ;  /* 0xffffffffb9ed7810 */ /* 0x000fea00007fe4ff */
        /* <DEDUP_REMOVED lines=11> */
[----:B------:R-:W-:Y:S04]  /*16950*/  STG.E.U16 desc[UR28][R184.64+0x72], R181 ;  /* 0x000072b5b8007986 */ /* 0x000fe8000c10151c */
[----:B------:R3:W-:Y:S03]  /*16960*/  STG.E.U16 desc[UR28][R186.64+0x72], R0 ;  /* 0x00007200ba007986 */ /* 0x0007e6000c10151c */
[C---:B-1----:R-:W-:Y:S01]  /*16970*/  HMMA.16816.F32.BF16 R44, R168.reuse, R4, R44 ;  /* 0x00000004a82c723c */ /* 0x042fe2000004182c */
[----:B------:R-:W-:Y:S07]  /*16980*/  STG.E.U16 desc[UR28][R186.64+0x70], R180 ;  /* 0x000070b4ba007986 */ /* 0x000fee000c10151c */
[C---:B------:R-:W-:Y:S01]  /*16990*/  HMMA.16816.F32.BF16 R48, R168.reuse, R6, R48 ;  /* 0x00000006a830723c */ /* 0x040fe20000041830 */
[----:B------:R-:W1:Y:S07]  /*169a0*/  LDSM.16.MT88.4 R4, [R135+0x7800] ;  /* 0x007800008704783b */ /* 0x000e6e0000004200 */
[C---:B-----5:R-:W-:Y:S08]  /*169b0*/  HMMA.16816.F32.BF16 R52, R168.reuse, R8, R52 ;  /* 0x00000008a834723c */ /* 0x060ff00000041834 */
[C---:B------:R-:W-:Y:S01]  /*169c0*/  HMMA.16816.F32.BF16 R56, R168.reuse, R10, R56 ;  /* 0x0000000aa838723c */ /* 0x040fe20000041838 */
[----:B------:R-:W5:Y:S02]  /*169d0*/  LDSM.16.MT88.4 R8, [R183+0x7800] ;  /* 0x00780000b708783b */ /* 0x000f640000004200 */
[----:B---3--:R-:W-:Y:S04]  /*169e0*/  FADD.FTZ R0, R197, R214 ;  /* 0x000000d6c5007221 */ /* 0x008fe80000010000 */
[----:B------:R-:W-:Y:S01]  /*169f0*/  FADD.FTZ R0, R196, R0 ;  /* 0x00000000c4007221 */ /* 0x000fe20000010000 */
[C---:B------:R-:W-:Y:S03]  /*16a00*/  HMMA.16816.F32.BF16 R60, R168.reuse, R12, R60 ;  /* 0x0000000ca83c723c */ /* 0x040fe6000004183c */
[----:B------:R-:W-:Y:S04]  /*16a10*/  FADD.FTZ R0, R190, R0 ;  /* 0x00000000be007221 */ /* 0x000fe80000010000 */
[----:B------:R-:W-:Y:S01]  /*16a20*/  FADD.FTZ R236, R189, R0 ;  /* 0x00000000bdec7221 */ /* 0x000fe20000010000 */
[C---:B------:R-:W-:Y:S08]  /*16a30*/  HMMA.16816.F32.BF16 R64, R168.reuse, R14, R64 ;  /* 0x0000000ea840723c */ /* 0x040ff00000041840 */
[C---:B----4-:R-:W-:Y:S08]  /*16a40*/  HMMA.16816.F32.BF16 R68, R168.reuse, R16, R68 ;  /* 0x00000010a844723c */ /* 0x050ff00000041844 */
        /* <DEDUP_REMOVED lines=14> */
[----:B------:R-:W-:Y:S01]  /*16b30*/  HMMA.16816.F32.BF16 R128, R168, R10, R128 ;  /* 0x0000000aa880723c */ /* 0x000fe20000041880 */
[----:B------:R-:W-:Y:S08]  /*16b40*/  @!UPT UIADD3 URZ, UPT, UPT, URZ, URZ, URZ ;  /* 0x000000fffffff290 */ /* 0x000ff0000fffe0ff */
[----:B------:R-:W-:Y:S11]  /*16b50*/  BRA.U UP0, `(.L_x_1316) ;  /* 0xffffffa9008c7547 */ /* 0x000ff6000b83ffff */
.L_x_1315:
[----:B------:R-:W2:Y:S01]  /*16b60*/  LDL.LU R7, [R1+0x88] ;  /* 0x0000880001077983 */ /* 0x000ea20000300800 */
[----:B------:R-:W1:Y:S03]  /*16b70*/  LDCU UR4, c[0x0][0x4fc] ;  /* 0x00009f80ff0477ac */ /* 0x000e660008000800 */
[----:B------:R-:W3:Y:S04]  /*16b80*/  LDL.LU R6, [R1+0x84] ;  /* 0x0000840001067983 */ /* 0x000ee80000300800 */
[----:B------:R-:W4:Y:S04]  /*16b90*/  SHFL.BFLY PT, R0, R235, 0x2, 0x1f ;  /* 0x0c401f00eb007f89 */ /* 0x000f2800000e0000 */
[----:B------:R-:W1:Y:S01]  /*16ba0*/  SHFL.BFLY PT, R2, R236, 0x2, 0x1f ;  /* 0x0c401f00ec027f89 */ /* 0x000e6200000e0000 */
[----:B------:R-:W-:Y:S01]  /*16bb0*/  UISETP.NE.AND UP3, UPT, UR21, -0x1, UPT ;  /* 0xffffffff1500788c */ /* 0x000fe2000bf65270 */
[C---:B------:R-:W-:Y:S01]  /*16bc0*/  LOP3.LUT P1, RZ, R206.reuse, 0x10, RZ, 0xc0, !PT ;  /* 0x00000010ceff7812 */ /* 0x040fe2000782c0ff */
[----:B------:R-:W1:Y:S01]  /*16bd0*/  S2UR UR11, SR_CTAID.Y ;  /* 0x00000000000b79c3 */ /* 0x000e620000002600 */
[----:B------:R-:W3:Y:S01]  /*16be0*/  LDL.LU R5, [R1+0x70] ;  /* 0x0000700001057983 */ /* 0x000ee20000300800 */
[C---:B------:R-:W-:Y:S01]  /*16bf0*/  LOP3.LUT P0, RZ, R206.reuse, 0x4, RZ, 0xc0, !PT ;  /* 0x00000004ceff7812 */ /* 0x040fe2000780c0ff */
[----:B------:R-:W1:Y:S01]  /*16c00*/  LDCU UR9, c[0x0][0x434] ;  /* 0x00008680ff0977ac */ /* 0x000e620008000800 */
[----:B------:R-:W-:Y:S01]  /*16c10*/  LOP3.LUT P2, RZ, R206, 0x8, RZ, 0xc0, !PT ;  /* 0x00000008ceff7812 */ /* 0x000fe2000784c0ff */
[----:B------:R-:W1:Y:S04]  /*16c20*/  LDCU.U8 UR10, c[0x0][0x548] ;  /* 0x0000a900ff0a77ac */ /* 0x000e680008000000 */
[----:B------:R-:W1:Y:S01]  /*16c30*/  @!UP3 LDCU.64 UR6, c[0x0][0x400] ;  /* 0x00008000ff06b7ac */ /* 0x000e620008000a00 */
[----:B------:R-:W-:Y:S01]  /*16c40*/  UISETP.NE.AND UP2, UPT, UR21, -0x1, UPT ;  /* 0xffffffff1500788c */ /* 0x000fe2000bf45270 */
[----:B----4-:R-:W-:Y:S01]  /*16c50*/  FADD.FTZ R235, R0, R235 ;  /* 0x000000eb00eb7221 */ /* 0x010fe20000010000 */
[----:B------:R-:W4:Y:S01]  /*16c60*/  LDCU UR13, c[0x0][0x434] ;  /* 0x00008680ff0d77ac */ /* 0x000f220008000800 */
[----:B-1----:R-:W-:-:S03]  /*16c70*/  FADD.FTZ R236, R2, R236 ;  /* 0x000000ec02ec7221 */ /* 0x002fc60000010000 */
[----:B------:R-:W1:Y:S04]  /*16c80*/  SHFL.BFLY PT, R0, R235, 0x1, 0x1f ;  /* 0x0c201f00eb007f89 */ /* 0x000e6800000e0000 */
[----:B------:R-:W4:Y:S01]  /*16c90*/  SHFL.BFLY PT, R4, R236, 0x1, 0x1f ;  /* 0x0c201f00ec047f89 */ /* 0x000f2200000e0000 */
[----:B------:R-:W-:-:S04]  /*16ca0*/  @!UP3 UIMAD.WIDE.U32 UR16, UR11, UR6, URZ ;  /* 0x000000060b10b2a5 */ /* 0x000fc8000f8e00ff */
[----:B------:R-:W-:Y:S01]  /*16cb0*/  @!UP3 UIMAD UR12, UR11, UR7, UR17 ;  /* 0x000000070b0cb2a4 */ /* 0x000fe2000f8e0211 */
[----:B------:R-:W4:Y:S01]  /*16cc0*/  @UP3 LDCU.64 UR6, c[0x0][0x408] ;  /* 0x00008100ff0637ac */ /* 0x000f220008000a00 */
[----:B-1----:R-:W-:Y:S01]  /*16cd0*/  FADD.FTZ R235, R235, R0 ;  /* 0x00000000ebeb7221 */ /* 0x002fe20000010000 */
[----:B----4-:R-:W-:-:S03]  /*16ce0*/  FADD.FTZ R236, R236, R4 ;  /* 0x00000004ecec7221 */ /* 0x010fc60000010000 */
[----:B------:R-:W1:Y:S01]  /*16cf0*/  MUFU.RCP R2, R235 ;  /* 0x000000eb00027308 */ /* 0x000e620000001000 */
[----:B------:R-:W-:Y:S01]  /*16d00*/  FSETP.NE.FTZ.AND P4, PT, R235, RZ, PT ;  /* 0x000000ffeb00720b */ /* 0x000fe20003f95000 */
[----:B------:R-:W-:Y:S01]  /*16d10*/  @UP3 UIMAD.WIDE.U32 UR18, UR21, UR6, URZ ;  /* 0x00000006151232a5 */ /* 0x000fe2000f8e00ff */
[----:B------:R-:W-:Y:S01]  /*16d20*/  SHF.L.U32 R4, R206, 0x4, RZ ;  /* 0x00000004ce047819 */ /* 0x000fe200000006ff */
[----:B------:R-:W4:Y:S01]  /*16d30*/  S2UR UR6, SR_CTAID.Z ;  /* 0x00000000000679c3 */ /* 0x000f220000002700 */
[----:B------:R-:W-:Y:S01]  /*16d40*/  FSETP.NE.FTZ.AND P3, PT, R236, RZ, PT ;  /* 0x000000ffec00720b */ /* 0x000fe20003f75000 */
[----:B------:R-:W-:Y:S01]  /*16d50*/  @UP3 UIMAD UR12, UR21, UR7, UR19 ;  /* 0x00000007150c32a4 */ /* 0x000fe2000f8e0213 */
[----:B------:R-:W-:Y:S01]  /*16d60*/  LOP3.LUT R4, R4, 0x1c0, RZ, 0xc0, !PT ;  /* 0x000001c004047812 */ /* 0x000fe200078ec0ff */
[----:B------:R-:W4:Y:S01]  /*16d70*/  MUFU.RCP R0, R236 ;  /* 0x000000ec00007308 */ /* 0x000f220000001000 */
[----:B------:R-:W-:Y:S01]  /*16d80*/  @!UP2 UIMAD UR21, UR11, UR9, URZ ;  /* 0x000000090b15a2a4 */ /* 0x000fe2000f8e02ff */
[----:B------:R-:W-:Y:S01]  /*16d90*/  @UP3 UMOV UR16, UR18 ;  /* 0x0000001200103c82 */ /* 0x000fe20008000000 */
[----:B-1----:R-:W-:-:S05]  /*16da0*/  FSEL R2, R2, 1, P4 ;  /* 0x3f80000002027808 */ /* 0x002fca0002000000 */
[----:B------:R-:W-:Y:S01]  /*16db0*/  FMUL.FTZ R2, R2, UR4 ;  /* 0x0000000402027c20 */ /* 0x000fe20008410000 */
        /* <DEDUP_REMOVED lines=8> */
[----:B------:R-:W-:Y:S01]  /*16e40*/  FMUL.FTZ R174, R2, R160 ;  /* 0x000000a002ae7220 */ /* 0x000fe20000410000 */
        /* <DEDUP_REMOVED lines=117> */
[----:B------:R-:W1:Y:S01]  /*175a0*/  LDCU.U8 UR4, c[0x0][0x549] ;  /* 0x0000a920ff0477ac */ /* 0x000e620008000000 */
[----:B------:R-:W-:-:S02]  /*175b0*/  F2FP.BF16.F32.PACK_AB R2, R2, R166 ;  /* 0x000000a60202723e */ /* 0x000fc400000010ff */
[----:B------:R-:W-:Y:S02]  /*175c0*/  SEL R9, R9, 0xffffffe0, !P2 ;  /* 0xffffffe009097807 */ /* 0x000fe40005000000 */
[----:B------:R-:W-:Y:S02]  /*175d0*/  F2FP.BF16.F32.PACK_AB R8, R8, R174 ;  /* 0x000000ae0808723e */ /* 0x000fe400000010ff */
[----:B------:R-:W-:Y:S02]  /*175e0*/  F2FP.BF16.F32.PACK_AB R13, R13, R162 ;  /* 0x000000a20d0d723e */ /* 0x000fe400000010ff */
[----:B------:R-:W-:Y:S02]  /*175f0*/  F2FP.BF16.F32.PACK_AB R12, R12, R173 ;  /* 0x000000ad0c0c723e */ /* 0x000fe400000010ff */
[----:B------:R-:W-:Y:S02]  /*17600*/  F2FP.BF16.F32.PACK_AB R11, R11, R158 ;  /* 0x0000009e0b0b723e */ /* 0x000fe400000010ff */
[----:B------:R-:W-:-:S02]  /*17610*/  F2FP.BF16.F32.PACK_AB R10, R10, R172 ;  /* 0x000000ac0a0a723e */ /* 0x000fc400000010ff */
[----:B------:R-:W-:Y:S02]  /*17620*/  F2FP.BF16.F32.PACK_AB R16, R16, R154 ;  /* 0x0000009a1010723e */ /* 0x000fe400000010ff */
[----:B------:R-:W-:Y:S01]  /*17630*/  F2FP.BF16.F32.PACK_AB R15, R15, R171 ;  /* 0x000000ab0f0f723e */ /* 0x000fe200000010ff */
[----:B-1----:R-:W-:Y:S01]  /*17640*/  UISETP.NE.AND UP1, UPT, UR4, URZ, UPT ;  /* 0x000000ff0400728c */ /* 0x002fe2000bf25270 */
[----:B------:R-:W-:Y:S01]  /*17650*/  F2FP.BF16.F32.PACK_AB R14, R14, R150 ;  /* 0x000000960e0e723e */ /* 0x000fe200000010ff */
[----:B------:R-:W1:Y:S01]  /*17660*/  S2UR UR4, SR_CTAID.X ;  /* 0x00000000000479c3 */ /* 0x000e620000002500 */
[----:B------:R-:W-:Y:S01]  /*17670*/  F2FP.BF16.F32.PACK_AB R69, R69, R146 ;  /* 0x000000924545723e */ /* 0x000fe200000010ff */
[----:B------:R-:W-:Y:S01]  /*17680*/  UISETP.NE.AND UP0, UPT, UR10, URZ, !UP1 ;  /* 0x000000ff0a00728c */ /* 0x000fe2000cf05270 */
[----:B------:R-:W-:Y:S02]  /*17690*/  F2FP.BF16.F32.PACK_AB R68, R144, R169 ;  /* 0x000000a99044723e */ /* 0x000fe400000010ff */
[----:B------:R-:W-:-:S02]  /*176a0*/  F2FP.BF16.F32.PACK_AB R67, R143, R142 ;  /* 0x0000008e8f43723e */ /* 0x000fc400000010ff */
[----:B------:R-:W-:Y:S02]  /*176b0*/  F2FP.BF16.F32.PACK_AB R65, R65, R138 ;  /* 0x0000008a4141723e */ /* 0x000fe400000010ff */
[----:B------:R-:W-:Y:S01]  /*176c0*/  F2FP.BF16.F32.PACK_AB R64, R140, R164 ;  /* 0x000000a48c40723e */ /* 0x000fe200000010ff */
[----:B------:R-:W4:Y:S01]  /*176d0*/  @UP1 LDCU UR8, c[0x0][0x430] ;  /* 0x00008600ff0817ac */ /* 0x000f220008000800 */
[----:B------:R-:W-:Y:S02]  /*176e0*/  F2FP.BF16.F32.PACK_AB R62, R137, R161 ;  /* 0x000000a1893e723e */ /* 0x000fe400000010ff */
[----:B------:R-:W-:Y:S01]  /*176f0*/  F2FP.BF16.F32.PACK_AB R61, R61, R42 ;  /* 0x0000002a3d3d723e */ /* 0x000fe200000010ff */
[----:B------:R-:W1:Y:S01]  /*17700*/  @UP1 LDCU UR15, c[0x0][0x430] ;  /* 0x00008600ff0f17ac */ /* 0x000e620008000800 */
[----:B------:R-:W-:Y:S02]  /*17710*/  F2FP.BF16.F32.PACK_AB R60, R136, R160 ;  /* 0x000000a0883c723e */ /* 0x000fe400000010ff */
[----:B------:R-:W-:Y:S01]  /*17720*/  F2FP.BF16.F32.PACK_AB R58, R135, R157 ;  /* 0x0000009d873a723e */ /* 0x000fe200000010ff */
[----:B------:R-:W-:Y:S01]  /*17730*/  @UP1 UMOV UR7, 0x1 ;  /* 0x0000000100071882 */ /* 0x000fe20000000000 */
[----:B------:R-:W-:-:S02]  /*17740*/  F2FP.BF16.F32.PACK_AB R57, R57, R50 ;  /* 0x000000323939723e */ /* 0x000fc400000010ff */
[----:B------:R-:W-:Y:S02]  /*17750*/  F2FP.BF16.F32.PACK_AB R56, R134, R156 ;  /* 0x0000009c8638723e */ /* 0x000fe400000010ff */
[----:B------:R-:W-:Y:S02]  /*17760*/  F2FP.BF16.F32.PACK_AB R55, R55, R54 ;  /* 0x000000363737723e */ /* 0x000fe400000010ff */
[----:B------:R-:W-:Y:S02]  /*17770*/  F2FP.BF16.F32.PACK_AB R54, R133, R153 ;  /* 0x000000998536723e */ /* 0x000fe400000010ff */
[----:B------:R-:W-:Y:S01]  /*17780*/  F2FP.BF16.F32.PACK_AB R53, R53, R17 ;  /* 0x000000113535723e */ /* 0x000fe200000010ff */
[----:B----4-:R-:W-:Y:S01]  /*17790*/  @UP1 UIMAD UR13, UR8, UR9, URZ ;  /* 0x00000009080d12a4 */ /* 0x010fe2000f8e02ff */
[----:B------:R-:W-:Y:S02]  /*177a0*/  F2FP.BF16.F32.PACK_AB R52, R52, R152 ;  /* 0x000000983434723e */ /* 0x000fe400000010ff */
[----:B------:R-:W-:-:S02]  /*177b0*/  F2FP.BF16.F32.PACK_AB R50, R18, R149 ;  /* 0x000000951232723e */ /* 0x000fc400000010ff */
[----:B------:R-:W-:Y:S02]  /*177c0*/  F2FP.BF16.F32.PACK_AB R48, R48, R148 ;  /* 0x000000943030723e */ /* 0x000fe400000010ff */
[----:B------:R-:W-:Y:S02]  /*177d0*/  F2FP.BF16.F32.PACK_AB R45, R45, R74 ;  /* 0x0000004a2d2d723e */ /* 0x000fe400000010ff */
[----:B------:R-:W-:Y:S02]  /*177e0*/  F2FP.BF16.F32.PACK_AB R44, R44, R76 ;  /* 0x0000004c2c2c723e */ /* 0x000fe400000010ff */
[----:B------:R-:W-:Y:S02]  /*177f0*/  F2FP.BF16.F32.PACK_AB R43, R43, R78 ;  /* 0x0000004e2b2b723e */ /* 0x000fe400000010ff */
        /* <DEDUP_REMOVED lines=11> */
[----:B--2---:R-:W-:Y:S01]  /*178b0*/  LOP3.LUT R4, R4, 0x38, R7, 0xf8, !PT ;  /* 0x0000003804047812 */ /* 0x004fe200078ef807 */
[----:B------:R-:W-:Y:S01]  /*178c0*/  FMUL.FTZ R7, R0, R66 ;  /* 0x0000004200077220 */ /* 0x000fe20000410000 */
[----:B------:R-:W-:Y:S02]  /*178d0*/  F2FP.BF16.F32.PACK_AB R66, R141, R168 ;  /* 0x000000a88d42723e */ /* 0x000fe400000010ff */
[----:B---3-5:R-:W-:Y:S01]  /*178e0*/  LOP3.LUT R205, R4, R6, R205, 0xfe, !PT ;  /* 0x0000000604cd7212 */ /* 0x028fe200078efecd */
[C---:B------:R-:W-:Y:S01]  /*178f0*/  FMUL.FTZ R4, R0.reuse, R47 ;  /* 0x0000002f00047220 */ /* 0x040fe20000410000 */
[C---:B------:R-:W-:Y:S01]  /*17900*/  FMUL.FTZ R6, R0.reuse, R70 ;  /* 0x0000004600067220 */ /* 0x040fe20000410000 */
[----:B------:R-:W-:Y:S01]  /*17910*/  FMUL.FTZ R47, R0, R71 ;  /* 0x00000047002f7220 */ /* 0x000fe20000410000 */
[----:B------:R-:W-:-:S02]  /*17920*/  F2FP.BF16.F32.PACK_AB R49, R49, R7 ;  /* 0x000000073131723e */ /* 0x000fc400000010ff */
[----:B------:R-:W-:Y:S02]  /*17930*/  LEA R7, R205, UR5, 0x1 ;  /* 0x00000005cd077c11 */ /* 0x000fe4000f8e08ff */
[----:B------:R-:W-:Y:S02]  /*17940*/  F2FP.BF16.F32.PACK_AB R47, R47, R6 ;  /* 0x000000062f2f723e */ /* 0x000fe400000010ff */
[----:B------:R-:W-:Y:S01]  /*17950*/  MOV R6, 0x10 ;  /* 0x0000001000067802 */ /* 0x000fe20000000f00 */
[----:B------:R2:W-:Y:S01]  /*17960*/  STS [R7+0x400], R2 ;  /* 0x0004000207007388 */ /* 0x0005e20000000800 */
[----:B------:R-:W-:Y:S01]  /*17970*/  MOV R176, R5 ;  /* 0x0000000500b07202 */ /* 0x000fe20000000f00 */
[C---:B------:R-:W-:Y:S01]  /*17980*/  FMUL.FTZ R5, R0.reuse, R39 ;  /* 0x0000002700057220 */ /* 0x040fe20000410000 */
[----:B------:R-:W-:Y:S01]  /*17990*/  FMUL.FTZ R39, R0, R87 ;  /* 0x0000005700277220 */ /* 0x000fe20000410000 */
[----:B------:R-:W-:Y:S02]  /*179a0*/  F2FP.BF16.F32.PACK_AB R0, R165, R175 ;  /* 0x000000afa500723e */ /* 0x000fe400000010ff */
[----:B------:R-:W-:-:S02]  /*179b0*/  SEL R6, R6, 0xfffffff0, !P0 ;  /* 0xfffffff006067807 */ /* 0x000fc40004000000 */
[----:B------:R-:W-:Y:S01]  /*179c0*/  F2FP.BF16.F32.PACK_AB R63, R5, R38 ;  /* 0x00000026053f723e */ /* 0x000fe200000010ff */
[----:B------:R3:W-:Y:S01]  /*179d0*/  STS [R7], R0 ;  /* 0x0000000007007388 */ /* 0x0007e20000000800 */
[----:B------:R-:W-:Y:S02]  /*179e0*/  F2FP.BF16.F32.PACK_AB R59, R4, R46 ;  /* 0x0000002e043b723e */ /* 0x000fe400000010ff */
[C---:B------:R-:W-:Y:S02]  /*179f0*/  IADD3 R5, PT, PT, R7.reuse, R6, RZ ;  /* 0x0000000607057210 */ /* 0x040fe40007ffe0ff */
[----:B------:R-:W-:Y:S02]  /*17a00*/  IADD3 R4, PT, PT, R7, R9, RZ ;  /* 0x0000000907047210 */ /* 0x000fe40007ffe0ff */
[----:B------:R-:W-:Y:S01]  /*17a10*/  F2FP.BF16.F32.PACK_AB R70, R145, R170 ;  /* 0x000000aa9146723e */ /* 0x000fe200000010ff */
[----:B------:R4:W-:Y:S01]  /*17a20*/  STS [R5], R8 ;  /* 0x0000000805007388 */ /* 0x0009e20000000800 */
[----:B------:R-:W-:-:S02]  /*17a30*/  F2FP.BF16.F32.PACK_AB R46, R73, R72 ;  /* 0x00000048492e723e */ /* 0x000fc400000010ff */
[----:B------:R-:W-:Y:S01]  /*17a40*/  F2FP.BF16.F32.PACK_AB R39, R39, R86 ;  /* 0x000000562727723e */ /* 0x000fe200000010ff */
[----:B------:R-:W-:Y:S01]  /*17a50*/  STS [R5+0x400], R13 ;  /* 0x0004000d05007388 */ /* 0x000fe20000000800 */
[----:B------:R-:W-:Y:S02]  /*17a60*/  F2FP.BF16.F32.PACK_AB R38, R89, R88 ;  /* 0x000000585926723e */ /* 0x000fe400000010ff */
[----:B------:R-:W-:Y:S01]  /*17a70*/  F2FP.BF16.F32.PACK_AB R29, R29, R106 ;  /* 0x0000006a1d1d723e */ /* 0x000fe200000010ff */
[----:B------:R1:W-:Y:S01]  /*17a80*/  STS [R4], R12 ;  /* 0x0000000c04007388 */ /* 0x0003e20000000800 */
[----:B--2---:R-:W-:Y:S02]  /*17a90*/  IADD3 R2, PT, PT, R6, R4, RZ ;  /* 0x0000000406027210 */ /* 0x004fe40007ffe0ff */
[----:B------:R-:W-:Y:S01]  /*17aa0*/  F2FP.BF16.F32.PACK_AB R28, R28, R108 ;  /* 0x0000006c1c1c723e */ /* 0x000fe200000010ff */
[----:B------:R2:W-:Y:S01]  /*17ab0*/  STS [R4+0x400], R11 ;  /* 0x0004000b04007388 */ /* 0x0005e20000000800 */
[----:B------:R-:W-:-:S02]  /*17ac0*/  F2FP.BF16.F32.PACK_AB R27, R27, R110 ;  /* 0x0000006e1b1b723e */ /* 0x000fc400000010ff */
[----:B------:R-:W-:Y:S01]  /*17ad0*/  F2FP.BF16.F32.PACK_AB R26, R26, R112 ;  /* 0x000000701a1a723e */ /* 0x000fe200000010ff */
[----:B------:R2:W-:Y:S01]  /*17ae0*/  STS [R2], R10 ;  /* 0x0000000a02007388 */ /* 0x0005e20000000800 */
[C---:B---3--:R-:W-:Y:S02]  /*17af0*/  IADD3 R0, PT, PT, R7.reuse, 0x40, RZ ;  /* 0x0000004007007810 */ /* 0x048fe40007ffe0ff */
[----:B------:R-:W-:Y:S01]  /*17b00*/  @P1 IADD3 R0, PT, PT, R7, -0x40, RZ ;  /* 0xffffffc007001810 */ /* 0x000fe20007ffe0ff */
[----:B------:R2:W-:Y:S01]  /*17b10*/  STS [R2+0x400], R16 ;  /* 0x0004001002007388 */ /* 0x0005e20000000800 */
[----:B------:R-:W-:Y:S02]  /*17b20*/  F2FP.BF16.F32.PACK_AB R25, R25, R114 ;  /* 0x000000721919723e */ /* 0x000fe400000010ff */
[-C--:B------:R-:W-:Y:S01]  /*17b30*/  IADD3 R9, PT, PT, R9, R0.reuse, RZ ;  /* 0x0000000009097210 */ /* 0x080fe20007ffe0ff */
[----:B------:R2:W-:Y:S01]  /*17b40*/  STS [R0], R15 ;  /* 0x0000000f00007388 */ /* 0x0005e20000000800 */
[----:B----4-:R-:W-:-:S02]  /*17b50*/  IADD3 R8, PT, PT, R6, R0, RZ ;  /* 0x0000000006087210 */ /* 0x010fc40007ffe0ff */
[----:B------:R-:W-:Y:S01]  /*17b60*/  IADD3 R6, PT, PT, R6, R9, RZ ;  /* 0x0000000906067210 */ /* 0x000fe20007ffe0ff */
        /* <DEDUP_REMOVED lines=13> */
[----:B-1----:R-:W-:-:S03]  /*17c40*/  LOP3.LUT R12, R176, 0x1f8, RZ, 0xc0, !PT ;  /* 0x000001f8b00c7812 */ /* 0x002fc600078ec0ff */
[----:B------:R2:W-:Y:S01]  /*17c50*/  STS [R6], R66 ;  /* 0x0000004206007388 */ /* 0x0005e20000000800 */
        /* <DEDUP_REMOVED lines=53> */
[----:B------:R-:W-:Y:S05]  /*17fb0*/  BRA.U UP1, `(.L_x_1319) ;  /* 0x0000000101207547 */ /* 0x000fea000b800000 */
        /* <DEDUP_REMOVED lines=8> */
.L_x_1319:
[----:B------:R-:W-:Y:S01]  /*18040*/  BAR.SYNC.DEFER_BLOCKING 0x0 ;  /* 0x0000000000007b1d */ /* 0x000fe20000010000 */
[----:B------:R-:W-:Y:S01]  /*18050*/  UIMAD UR13, UR6, UR13, URZ ;  /* 0x0000000d060d72a4 */ /* 0x000fe2000f8e02ff */
[----:B------:R-:W-:Y:S01]  /*18060*/  LOP3.LUT P0, RZ, R206, 0x3, RZ, 0xc0, !PT ;  /* 0x00000003ceff7812 */ /* 0x000fe2000780c0ff */
[----:B------:R-:W-:Y:S01]  /*18070*/  UIMAD UR9, UR4, UR15, URZ ;  /* 0x0000000f040972a4 */ /* 0x000fe2000f8e02ff */
[----:B------:R-:W-:Y:S01]  /*18080*/  MOV R13, 0x7f800000 ;  /* 0x7f800000000d7802 */ /* 0x000fe20000000f00 */
[----:B------:R-:W-:-:S03]  /*18090*/  USEL UR21, UR21, URZ, UP0 ;  /* 0x000000ff15157287 */ /* 0x000fc60008000000 */
[----:B--2---:R-:W1:Y:S01]  /*180a0*/  @P4 LDC R5, c[0x0][0x458] ;  /* 0x00011600ff054b82 */ /* 0x004e620000000800 */
[----:B------:R-:W2:Y:S01]  /*180b0*/  @P4 MUFU.LG2 R2, R235 ;  /* 0x000000eb00024308 */ /* 0x000ea20000000c00 */
[----:B------:R-:W3:Y:S01]  /*180c0*/  S2R R14, SR_CTAID.X ;  /* 0x00000000000e7919 */ /* 0x000ee20000002500 */
[----:B------:R-:W-:Y:S01]  /*180d0*/  @!UP0 UIMAD UR13, UR11, UR7, UR13 ;  /* 0x000000070b0d82a4 */ /* 0x000fe2000f8e020d */
[----:B------:R-:W-:Y:S01]  /*180e0*/  BSSY.RECONVERGENT B0, `(.L_x_1320) ;  /* 0x0000024000007945 */ /* 0x000fe20003800200 */
[----:B------:R-:W-:Y:S01]  /*180f0*/  USHF.L.U32 UR9, UR9, 0x6, URZ ;  /* 0x0000000609097899 */ /* 0x000fe200080006ff */
[----:B------:R-:W-:Y:S01]  /*18100*/  MOV R7, 0x7f800000 ;  /* 0x7f80000000077802 */ /* 0x000fe20000000f00 */
[----:B------:R-:W-:Y:S01]  /*18110*/  USEL UR5, UR5, URZ, UP0 ;  /* 0x000000ff05057287 */ /* 0x000fe20008000000 */
[----:B------:R-:W4:Y:S01]  /*18120*/  @P3 LDC R4, c[0x0][0x458] ;  /* 0x00011600ff043b82 */ /* 0x000f220000000800 */
[----:B------:R-:W5:Y:S01]  /*18130*/  @P3 MUFU.LG2 R0, R236 ;  /* 0x000000ec00003308 */ /* 0x000f620000000c00 */
[----:B------:R-:W-:-:S02]  /*18140*/  USHF.R.S32.HI UR8, URZ, 0x1f, UR13 ;  /* 0x0000001fff087899 */ /* 0x000fc4000801140d */
[----:B------:R-:W-:Y:S02]  /*18150*/  USHF.R.S32.HI UR7, URZ, 0x1f, UR9 ;  /* 0x0000001fff077899 */ /* 0x000fe40008011409 */
[----:B------:R-:W-:Y:S01]  /*18160*/  UIADD3 UR21, UP1, UP0, UR9, UR21, UR13 ;  /* 0x0000001509157290 */ /* 0x000fe2000f83e00d */
[----:B------:R1:W3:Y:S01]  /*18170*/  LDS.128 R32, [R12+0x1800] ;  /* 0x001800000c207984 */ /* 0x0002e20000000c00 */
[----:B--2---:R-:W-:Y:S02]  /*18180*/  @P4 FMUL.FTZ R2, R2, 0.69314718246459960938 ;  /* 0x3f31721802024820 */ /* 0x004fe40000410000 */
[----:B------:R-:W-:Y:S02]  /*18190*/  UIADD3.X UR5, UPT, UPT, UR7, UR5, UR8, UP1, UP0 ;  /* 0x0000000507057290 */ /* 0x000fe40008fe0408 */
[----:B-1----:R-:W-:Y:S01]  /*181a0*/  @P4 FFMA.FTZ R13, R132, R5, R2 ;  /* 0x00000005840d4223 */ /* 0x002fe20000010002 */
[----:B-----5:R-:W-:-:S04]  /*181b0*/  @P3 FMUL.FTZ R0, R0, 0.69314718246459960938 ;  /* 0x3f31721800003820 */ /* 0x020fc80000410000 */
[----:B----4-:R-:W-:Y:S01]  /*181c0*/  @P3 FFMA.FTZ R7, R3, R4, R0 ;  /* 0x0000000403073223 */ /* 0x010fe20000010000 */
[----:B---3--:R-:W-:Y:S06]  /*181d0*/  @P0 BRA `(.L_x_1321) ;  /* 0x0000000000500947 */ /* 0x008fec0003800000 */
        /* <DEDUP_REMOVED lines=20> */
.L_x_1321:
[----:B------:R-:W-:Y:S05]  /*18320*/  BSYNC.RECONVERGENT B0 ;  /* 0x0000000000007941 */ /* 0x000fea0003800200 */
.L_x_1320:
[----:B------:R2:W5:Y:S01]  /*18330*/  LDL R36, [R1+0x7c] ;  /* 0x00007c0001247983 */ /* 0x0005620000100800 */
[----:B------:R-:W3:Y:S03]  /*18340*/  LDCU.64 UR4, c[0x0][0x410] ;  /* 0x00008200ff0477ac */ /* 0x000ee60008000a00 */
[----:B------:R2:W5:Y:S04]  /*18350*/  LDL R37, [R1+0x74] ;  /* 0x0000740001257983 */ /* 0x0005680000100800 */
[----:B------:R2:W5:Y:S01]  /*18360*/  LDL R38, [R1+0x78] ;  /* 0x0000780001267983 */ /* 0x0005620000100800 */
[----:B-1----:R-:W-:Y:S01]  /*18370*/  SHF.R.U32.HI R2, RZ, 0x3, R206 ;  /* 0x00000003ff027819 */ /* 0x002fe200000116ce */
[----:B------:R-:W-:Y:S01]  /*18380*/  IMAD.MOV.U32 R3, RZ, RZ, RZ ;  /* 0x000000ffff037224 */ /* 0x000fe200078e00ff */
[----:B------:R-:W-:Y:S01]  /*18390*/  IADD3 R6, P0, PT, R202, UR16, RZ ;  /* 0x00000010ca067c10 */ /* 0x000fe2000ff1e0ff */
[----:B------:R2:W1:Y:S01]  /*183a0*/  LDS.128 R28, [R12] ;  /* 0x000000000c1c7984 */ /* 0x0004620000000c00 */
[----:B------:R-:W-:Y:S01]  /*183b0*/  ISETP.GE.AND P3, PT, R2, UR14, PT ;  /* 0x0000000e02007c0c */ /* 0x000fe2000bf66270 */
[----:B------:R-:W-:Y:S01]  /*183c0*/  IMAD.WIDE.U32 R4, R14, 0x40, R2 ;  /* 0x000000400e047825 */ /* 0x000fe200078e0002 */
[----:B------:R-:W-:Y:S01]  /*183d0*/  IADD3.X R7, PT, PT, RZ, UR12, RZ, P0, !PT ;  /* 0x0000000cff077c10 */ /* 0x000fe200087fe4ff */
[----:B------:R2:W4:Y:S01]  /*183e0*/  LDS.128 R24, [R12+0x2000] ;  /* 0x002000000c187984 */ /* 0x0005220000000c00 */
[C---:B------:R-:W-:Y:S01]  /*183f0*/  IADD3 R3, PT, PT, R2.reuse, 0x20, RZ ;  /* 0x0000002002037810 */ /* 0x040fe20007ffe0ff */
[C---:B------:R-:W-:Y:S01]  /*18400*/  VIADD R8, R2.reuse, 0x10 ;  /* 0x0000001002087836 */ /* 0x040fe20000000000 */
[----:B------:R-:W-:Y:S01]  /*18410*/  BSSY.RECONVERGENT B0, `(.L_x_1322) ;  /* 0x000001e000007945 */ /* 0x000fe20003800200 */
[----:B------:R2:W1:Y:S01]  /*18420*/  LDS.128 R20, [R12+0x4000] ;  /* 0x004000000c147984 */ /* 0x0004620000000c00 */
[----:B---3--:R-:W-:Y:S01]  /*18430*/  IMAD.U32 R0, RZ, RZ, UR4 ;  /* 0x00000004ff007e24 */ /* 0x008fe2000f8e00ff */
[----:B------:R-:W-:Y:S01]  /*18440*/  ISETP.GE.AND P1, PT, R3, UR14, PT ;  /* 0x0000000e03007c0c */ /* 0x000fe2000bf26270 */
[----:B------:R-:W-:Y:S01]  /*18450*/  VIADD R2, R2, 0x30 ;  /* 0x0000003002027836 */ /* 0x000fe20000000000 */
[----:B------:R2:W3:Y:S01]  /*18460*/  LDS.128 R16, [R12+0x6000] ;  /* 0x006000000c107984 */ /* 0x0004e20000000c00 */
[----:B------:R-:W-:Y:S01]  /*18470*/  IMAD.WIDE.U32 R10, R0, UR6, R6 ;  /* 0x00000006000a7c25 */ /* 0x000fe2000f8e0006 */
[----:B------:R-:W-:-:S02]  /*18480*/  MOV R0, UR5 ;  /* 0x0000000500007c02 */ /* 0x000fc40008000f00 */
[----:B------:R-:W-:Y:S02]  /*18490*/  ISETP.GE.AND P2, PT, R8, UR14, PT ;  /* 0x0000000e08007c0c */ /* 0x000fe4000bf46270 */
[----:B------:R-:W-:Y:S01]  /*184a0*/  ISETP.GE.AND P0, PT, R2, UR14, PT ;  /* 0x0000000e02007c0c */ /* 0x000fe2000bf06270 */
[----:B------:R-:W-:Y:S01]  /*184b0*/  IMAD R9, R0, UR6, R11 ;  /* 0x0000000600097c24 */ /* 0x000fe2000f8e020b */
[----:B------:R-:W-:Y:S11]  /*184c0*/  @P3 BRA `(.L_x_1323) ;  /* 0x0000000000483947 */ /* 0x000ff60003800000 */
        /* <DEDUP_REMOVED lines=18> */
.L_x_1323:
[----:B------:R-:W-:Y:S05]  /*185f0*/  BSYNC.RECONVERGENT B0 ;  /* 0x0000000000007941 */ /* 0x000fea0003800200 */
.L_x_1322:
        /* <DEDUP_REMOVED lines=27> */
.L_x_1325:
[----:B------:R-:W-:Y:S05]  /*187b0*/  BSYNC.RECONVERGENT B0 ;  /* 0x0000000000007941 */ /* 0x000fea0003800200 */
.L_x_1324:
        /* <DEDUP_REMOVED lines=27> */
.L_x_1327:
[----:B------:R-:W-:Y:S05]  /*18970*/  BSYNC.RECONVERGENT B0 ;  /* 0x0000000000007941 */ /* 0x000fea0003800200 */
.L_x_1326:
        /* <DEDUP_REMOVED lines=27> */
.L_x_1328:
        /* <DEDUP_REMOVED lines=13> */
.L_x_2357:


//--------------------- .text._ZN5flash16flash_fwd_kernelI23Flash_fwd_kernel_traitsILi256ELi64ELi64ELi4ELb0ELb0EN7cutlass10bfloat16_tE19Flash_kernel_traitsILi256ELi64ELi64ELi4ES3_EELb0ELb0ELb1ELb0ELb0ELb0ELb1ELb0EEEvNS_16Flash_fwd_paramsE --------------------------
	.section	.text._ZN5flash16flash_fwd_kernelI23Flash_fwd_kernel_traitsILi256ELi64ELi64ELi4ELb0ELb0EN7cutlass10bfloat16_tE19Flash_kernel_traitsILi256ELi64ELi64ELi4ES3_EELb0ELb0ELb1ELb0ELb0ELb0ELb1ELb0EEEvNS_16Flash_fwd_paramsE,"ax",@progbits
	.align	128
        .global         _ZN5flash16flash_fwd_kernelI23Flash_fwd_kernel_traitsILi256ELi64ELi64ELi4ELb0ELb0EN7cutlass10bfloat16_tE19Flash_kernel_traitsILi256ELi64ELi64ELi4ES3_EELb0ELb0ELb1ELb0ELb0ELb0ELb1ELb0EEEvNS_16Flash_fwd_paramsE
        .type           _ZN5flash16flash_fwd_kernelI23Flash_fwd_kernel_traitsILi256ELi64ELi64ELi4ELb0ELb0EN7cutlass10bfloat16_tE19Flash_kernel_traitsILi256ELi64ELi64ELi4ES3_EELb0ELb0ELb1ELb0ELb0ELb0ELb1ELb0EEEvNS_16Flash_fwd_paramsE,@function
        .size           _ZN5flash16flash_fwd_kernelI23Flash_fwd_kernel_traitsILi256ELi64ELi64ELi4ELb0ELb0EN7cutlass10bfloat16_tE19Flash_kernel_traitsILi256ELi64ELi64ELi4ES3_EELb0ELb0ELb1ELb0ELb0ELb0ELb1ELb0EEEvNS_16Flash_fwd_paramsE,(.L_x_2358 - _ZN5flash16flash_fwd_kernelI23Flash_fwd_kernel_traitsILi256ELi64ELi64ELi4ELb0ELb0EN7cutlass10bfloat16_tE19Flash_kernel_traitsILi256ELi64ELi64ELi4ES3_EELb0ELb0ELb1ELb0ELb0ELb0ELb1ELb0EEEvNS_16Flash_fwd_paramsE)
        .other          _ZN5flash16flash_fwd_kernelI23Flash_fwd_kernel_traitsILi256ELi64ELi64ELi4ELb0ELb0EN7cutlass10bfloat16_tE19Flash_kernel_traitsILi256ELi64ELi64ELi4ES3_EELb0ELb0ELb1ELb0ELb0ELb0ELb1ELb0EEEvNS_16Flash_fwd_paramsE,@"STO_CUDA_ENTRY STV_DEFAULT"
_ZN5flash16flash_fwd_kernelI23Flash_fwd_kernel_traitsILi256ELi64ELi64ELi4ELb0ELb0EN7cutlass10bfloat16_tE19Flash_kernel_traitsILi256ELi64ELi64ELi4ES3_EELb0ELb0ELb1ELb0ELb0ELb0ELb1ELb0EEEvNS_16Flash_fwd_paramsE:
.text._ZN5flash16flash_fwd_kernelI23Flash_fwd_kernel_traitsILi256ELi64ELi64ELi4ELb0ELb0EN7cutlass10bfloat16_tE19Flash_kernel_traitsILi256ELi64ELi64ELi4ES3_EELb0ELb0ELb1ELb0ELb0ELb0ELb1ELb0EEEvNS_16Flash_fwd_paramsE:
        /* <DEDUP_REMOVED lines=71> */
.L_x_1329:
        /* <DEDUP_REMOVED lines=58> */
.L_x_1331:
        /* <DEDUP_REMOVED lines=57> */
.L_x_1333:
[----:B------:R-:W-:Y:S05]  /*0ba0*/  BSYNC.RECONVERGENT B0 ;  /* 0x0000000000007941 */ /* 0x000fea0003800200 */
.L_x_1332:
        /* <DEDUP_REMOVED lines=24> */
.L_x_1335:
[----:B------:R-:W-:Y:S05]  /*0d30*/  BSYNC.RECONVERGENT B0 ;  /* 0x0000000000007941 */ /* 0x000fea0003800200 */
.L_x_1334:
        /* <DEDUP_REMOVED lines=24> */
.L_x_1337:
[----:B------:R-:W-:Y:S05]  /*0ec0*/  BSYNC.RECONVERGENT B0 ;  /* 0x0000000000007941 */ /* 0x000fea0003800200 */
.L_x_1336:
        /* <DEDUP_REMOVED lines=26> */
.L_x_1339:
[----:B------:R-:W-:Y:S05]  /*1070*/  BSYNC.RECONVERGENT B0 ;  /* 0x0000000000007941 */ /* 0x000fea0003800200 */
.L_x_1338:
        /* <DEDUP_REMOVED lines=10> */
.L_x_1341:
[----:B------:R-:W-:Y:S05]  /*1120*/  BSYNC.RECONVERGENT B0 ;  /* 0x0000000000007941 */ /* 0x000fea0003800200 */
.L_x_1340:
        /* <DEDUP_REMOVED lines=10> */
.L_x_1343:
[----:B------:R-:W-:Y:S05]  /*11d0*/  BSYNC.RECONVERGENT B0 ;  /* 0x0000000000007941 */ /* 0x000fea0003800200 */
.L_x_1342:
        /* <DEDUP_REMOVED lines=10> */
.L_x_1345:
[----:B------:R-:W-:Y:S05]  /*1280*/  BSYNC.RECONVERGENT B0 ;  /* 0x0000000000007941 */ /* 0x000fea0003800200 */
.L_x_1344:
        /* <DEDUP_REMOVED lines=10> */
.L_x_1330:
        /* <DEDUP_REMOVED lines=21> */
.L_x_1346:
[----:B------:R-:W1:Y:S01]  /*1480*/  LDCU.64 UR10, c[0x0][0x3b8] ;  /* 0x00007700ff0a77ac */ /* 0x000e620008000a00 */
[----:B------:R-:W-:-:S04]  /*1490*/  UIADD3 UR14, UPT, UPT, UR13, UR15, URZ ;  /* 0x0000000f0d0e7290 */ /* 0x000fc8000fffe0ff */
[----:B-1----:R-:W-:Y:S02]  /*14a0*/  UIMAD.WIDE.U32 UR6, UR14, UR10, URZ ;  /* 0x0000000a0e0672a5 */ /* 0x002fe4000f8e00ff */
[----:B------:R-:W-:-:S04]  /*14b0*/  UIMAD UR14, UR14, UR11, URZ ;  /* 0x0000000b0e0e72a4 */ /* 0x000fc8000f8e02ff */
[----:B------:R-:W-:Y:S02]  /*14c0*/  UIADD3 UR14, UPT, UPT, UR7, UR14, URZ ;  /* 0x0000000e070e7290 */ /* 0x000fe4000fffe0ff */
.L_x_1347:
        /* <DEDUP_REMOVED lines=38> */
.L_x_1348:
[----:B------:R-:W1:Y:S01]  /*1730*/  LDCU.64 UR8, c[0x0][0x3c0] ;  /* 0x00007800ff0877ac */ /* 0x000e620008000a00 */
[----:B------:R-:W-:-:S04]  /*1740*/  UIADD3 UR13, UPT, UPT, UR13, UR15, URZ ;  /* 0x0000000f0d0d7290 */ /* 0x000fc8000fffe0ff */
[----:B-1----:R-:W-:Y:S02]  /*1750*/  UIMAD.WIDE.U32 UR4, UR13, UR8, URZ ;  /* 0x000000080d0472a5 */ /* 0x002fe4000f8e00ff */
[----:B------:R-:W-:-:S04]  /*1760*/  UIMAD UR13, UR13, UR9, URZ ;  /* 0x000000090d0d72a4 */ /* 0x000fc8000f8e02ff */
[----:B------:R-:W-:Y:S01]  /*1770*/  UIADD3 UR15, UPT, UPT, UR5, UR13, URZ ;  /* 0x0000000d050f7290 */ /* 0x000fe2000fffe0ff */
[----:B------:R-:W-:-:S11]  /*1780*/  UMOV UR12, UR4 ;  /* 0x00000004000c7c82 */ /* 0x000fd60008000000 */
.L_x_1349:
        /* <DEDUP_REMOVED lines=93> */
.L_x_1351:
[----:B------:R-:W-:Y:S05]  /*1d60*/  BSYNC.RECONVERGENT B0 ;  /* 0x0000000000007941 */ /* 0x000fea0003800200 */
.L_x_1350:
        /* <DEDUP_REMOVED lines=42> */
.L_x_1353:
[----:B------:R-:W-:Y:S05]  /*2010*/  BSYNC.RECONVERGENT B0 ;  /* 0x0000000000007941 */ /* 0x000fea0003800200 */
.L_x_1352:
        /* <DEDUP_REMOVED lines=41> */
.L_x_1355:
[----:B------:R-:W-:Y:S05]  /*22b0*/  BSYNC.RECONVERGENT B0 ;  /* 0x0000000000007941 */ /* 0x000fea0003800200 */
.L_x_1354:
        /* <DEDUP_REMOVED lines=41> */
.L_x_1357:
[----:B------:R-:W-:Y:S05]  /*2550*/  BSYNC.RECONVERGENT B0 ;  /* 0x0000000000007941 */ /* 0x000fea0003800200 */
.L_x_1356:
        /* <DEDUP_REMOVED lines=34> */
.L_x_1359:
[----:B------:R-:W-:Y:S05]  /*2780*/  BSYNC.RECONVERGENT B0 ;  /* 0x0000000000007941 */ /* 0x000fea0003800200 */
.L_x_1358:
        /* <DEDUP_REMOVED lines=37> */
.L_x_1361:
[----:B------:R-:W-:Y:S05]  /*29e0*/  BSYNC.RECONVERGENT B0 ;  /* 0x0000000000007941 */ /* 0x000fea0003800200 */
.L_x_1360:
        /* <DEDUP_REMOVED lines=37> */
.L_x_1363:
[----:B------:R-:W-:Y:S05]  /*2c40*/  BSYNC.RECONVERGENT B0 ;  /* 0x0000000000007941 */ /* 0x000fea0003800200 */
.L_x_1362:
        /* <DEDUP_REMOVED lines=37> */
.L_x_1365:
[----:B------:R-:W-:Y:S05]  /*2ea0*/  BSYNC.RECONVERGENT B0 ;  /* 0x0000000000007941 */ /* 0x000fea0003800200 */
.L_x_1364:
        /* <DEDUP_REMOVED lines=11> */
[----:B----4-:R-:W-:Y:S01]  /*2f60*/  LOP3.LUT R6, R217, 0x1c0, R86, 0xf8, !PT ;  /* 0x000001c0d9067812 */ /* 0x010fe200078ef856 */
[----:B------:R-:W-:Y:S01]  /*2f70*/  UMOV UR13, UR4 ;  /* 0x00000004000d7c82 */ /* 0x000fe20008000000 */
[----:B------:R-:W-:-:S02]  /*2f80*/  LOP3.LUT R3, R221, 0x1f0, RZ, 0xc0, !PT ;  /* 0x000001f0dd037812 */ /* 0x000fc400078ec0ff */
[----:B------:R-:W-:Y:S02]  /*2f90*/  LOP3.LUT R165, R219, 0x200, R86, 0xf8, !PT ;  /* 0x00000200dba57812 */ /* 0x000fe400078ef856 */
[----:B------:R-:W-:Y:S01]  /*2fa0*/  LOP3.LUT R166, R6, R5, RZ, 0x3c, !PT ;  /* 0x0000000506a67212 */ /* 0x000fe200078e3cff */
[----:B------:R-:W-:-:S04]  /*2fb0*/  DEPBAR.LE SB0, 0x0 ;  /* 0x000080000000791a */ /* 0x000fc80000000000 */
[----:B------:R-:W-:Y:S06]  /*2fc0*/  BAR.SYNC.DEFER_BLOCKING 0x0 ;  /* 0x0000000000007b1d */ /* 0x000fec0000010000 */
[----:B------:R-:W-:Y:S05]  /*2fd0*/  @P6 BRA `(.L_x_1367) ;  /* 0x00000000007c6947 */ /* 0x000fea0003800000 */
[----:B------:R-:W4:Y:S01]  /*2fe0*/  LDCU UR4, c[0x0][0x440] ;  /* 0x00008800ff0477ac */ /* 0x000f220008000800 */
[----:B--23--:R-:W-:Y:S02]  /*2ff0*/  IMAD.U32 R8, RZ, RZ, UR34 ;  /* 0x00000022ff087e24 */ /* 0x00cfe4000f8e00ff */
        /* <DEDUP_REMOVED lines=29> */
.L_x_1367:
[----:B------:R4:W-:Y:S04]  /*31d0*/  STS.128 [R238+0x10000], RZ ;  /* 0x010000ffee007388 */ /* 0x0009e80000000c00 */
[----:B------:R4:W-:Y:S04]  /*31e0*/  STS.128 [R238+0x12000], RZ ;  /* 0x012000ffee007388 */ /* 0x0009e80000000c00 */
[----:B------:R4:W-:Y:S04]  /*31f0*/  STS.128 [R238+0x14000], RZ ;  /* 0x014000ffee007388 */ /* 0x0009e80000000c00 */
[----:B------:R4:W-:Y:S02]  /*3200*/  STS.128 [R238+0x16000], RZ ;  /* 0x016000ffee007388 */ /* 0x0009e40000000c00 */
.L_x_1368:
[----:B------:R-:W-:Y:S05]  /*3210*/  BSYNC.RECONVERGENT B0 ;  /* 0x0000000000007941 */ /* 0x000fea0003800200 */
.L_x_1366:
        /* <DEDUP_REMOVED lines=46> */
.L_x_1370:
[----:B------:R-:W-:Y:S05]  /*3500*/  BSYNC.RECONVERGENT B0 ;  /* 0x0000000000007941 */ /* 0x000fea0003800200 */
.L_x_1369:
        /* <DEDUP_REMOVED lines=39> */
.L_x_1372:
[----:B------:R-:W-:Y:S05]  /*3780*/  BSYNC.RECONVERGENT B0 ;  /* 0x0000000000007941 */ /* 0x000fea0003800200 */
.L_x_1371:
        /* <DEDUP_REMOVED lines=41> */
.L_x_1374:
[----:B------:R-:W-:Y:S05]  /*3a20*/  BSYNC.RECONVERGENT B0 ;  /* 0x0000000000007941 */ /* 0x000fea0003800200 */
.L_x_1373:
[----:B------:R-:W-:Y:S01]  /*3a30*/  LDSM.16.M88.4 R60, [R76] ;  /* 0x000000004c3c783b */ /* 0x000fe20000000200 */
[----:B------:R-:W-:Y:S01]  /*3a40*/  LOP3.LUT P0, R2, R216, 0x2, RZ, 0xc0, !PT ;  /* 0x00000002d8027812 */ /* 0x000fe2000780c0ff */
[----:B------:R-:W5:Y:S01]  /*3a50*/  LDCU UR4, c[0x0][0x50c] ;  /* 0x0000a180ff0477ac */ /* 0x000f620008000800 */
[----:B------:R-:W-:Y:S01]  /*3a60*/  MOV R85, 0x20 ;  /* 0x0000002000557802 */ /* 0x000fe20000000f00 */
[----:B-1----:R-:W1:Y:S01]  /*3a70*/  LDSM.16.M88.4 R12, [R90+UR5+0x8000] ;  /* 0x008000055a0c783b */ /* 0x002e620008000200 */
[----:B------:R-:W-:Y:S01]  /*3a80*/  IADD3 R215, PT, PT, R90, UR5, RZ ;  /* 0x000000055ad77c10 */ /* 0x000fe2000fffe0ff */
[----:B------:R-:W-:Y:S01]  /*3a90*/  UISETP.GT.U32.AND UP0, UPT, UR13, UR18, UPT ;  /* 0x000000120d00728c */ /* 0x000fe2000bf04070 */
[----:B------:R-:W-:Y:S01]  /*3aa0*/  SEL R85, R85, 0xffffffe0, !P0 ;  /* 0xffffffe055557807 */ /* 0x000fe20004000000 */
[----:B------:R-:W4:Y:S01]  /*3ab0*/  LDSM.16.M88.4 R36, [R90+UR5+0x8800] ;  /* 0x008800055a24783b */ /* 0x000f220008000200 */
[----:B------:R-:W-:Y:S02]  /*3ac0*/  LOP3.LUT R0, R216, 0x4, RZ, 0xc0, !PT ;  /* 0x00000004d8007812 */ /* 0x000fe400078ec0ff */
[-C--:B------:R-:W-:Y:S01]  /*3ad0*/  IADD3 R91, PT, PT, R76, R85.reuse, RZ ;  /* 0x000000554c5b7210 */ /* 0x080fe20007ffe0ff */
[----:B------:R-:W5:Y:S01]  /*3ae0*/  LDSM.16.M88.4 R68, [R90+UR5+0x9000] ;  /* 0x009000055a44783b */ /* 0x000f620008000200 */
[----:B------:R-:W-:-:S02]  /*3af0*/  IADD3 R87, PT, PT, R215, R85, RZ ;  /* 0x00000055d7577210 */ /* 0x000fc40007ffe0ff */
[----:B------:R-:W-:Y:S01]  /*3b00*/  ISETP.NE.AND P5, PT, R0, RZ, PT ;  /* 0x000000ff0000720c */ /* 0x000fe20003fa5270 */
[----:B------:R-:W5:Y:S01]  /*3b10*/  LDSM.16.M88.4 R4, [R90+UR5+0x9800] ;  /* 0x009800055a04783b */ /* 0x000f620008000200 */
[----:B------:R-:W-:Y:S02]  /*3b20*/  MOV R84, 0x40 ;  /* 0x0000004000547802 */ /* 0x000fe40000000f00 */
[----:B------:R-:W-:Y:S01]  /*3b30*/  MOV R233, UR21 ;  /* 0x0000001500e97c02 */ /* 0x000fe20008000f00 */
[----:B------:R-:W-:Y:S01]  /*3b40*/  LDSM.16.M88.4 R28, [R91] ;  /* 0x000000005b1c783b */ /* 0x000fe20000000200 */
[----:B------:R-:W-:-:S03]  /*3b50*/  SEL R84, R84, 0xffffffc0, !P5 ;  /* 0xffffffc054547807 */ /* 0x000fc60006800000 */
[----:B------:R-:W5:Y:S01]  /*3b60*/  LDSM.16.M88.4 R24, [R87+0x8000] ;  /* 0x008000005718783b */ /* 0x000f620000000200 */
[-C--:B------:R-:W-:Y:S02]  /*3b70*/  IADD3 R92, PT, PT, R76, R84.reuse, RZ ;  /* 0x000000544c5c7210 */ /* 0x080fe40007ffe0ff */
[----:B------:R-:W-:Y:S01]  /*3b80*/  IADD3 R88, PT, PT, R215, R84, RZ ;  /* 0x00000054d7587210 */ /* 0x000fe20007ffe0ff */
[----:B------:R-:W5:Y:S01]  /*3b90*/  LDSM.16.M88.4 R48, [R87+0x8800] ;  /* 0x008800005730783b */ /* 0x000f620000000200 */
[C---:B------:R-:W-:Y:S02]  /*3ba0*/  IADD3 R89, PT, PT, R85.reuse, R92, RZ ;  /* 0x0000005c55597210 */ /* 0x040fe40007ffe0ff */
[----:B------:R-:W-:Y:S01]  /*3bb0*/  IADD3 R0, PT, PT, R85, R88, RZ ;  /* 0x0000005855007210 */ /* 0x000fe20007ffe0ff */
[----:B------:R-:W5:Y:S04]  /*3bc0*/  LDSM.16.M88.4 R52, [R87+0x9000] ;  /* 0x009000005734783b */ /* 0x000f680000000200 */
[----:B------:R-:W5:Y:S04]  /*3bd0*/  LDSM.16.M88.4 R44, [R87+0x9800] ;  /* 0x00980000572c783b */ /* 0x000f680000000200 */
[----:B--23--:R-:W-:Y:S01]  /*3be0*/  LDSM.16.M88.4 R8, [R92] ;  /* 0x000000005c08783b */ /* 0x00cfe20000000200 */
[C---:B-1----:R-:W-:Y:S03]  /*3bf0*/  HMMA.16816.F32.BF16 R16, R60.reuse, R12, RZ ;  /* 0x0000000c3c10723c */ /* 0x042fe600000418ff */
[----:B------:R-:W1:Y:S04]  /*3c00*/  LDSM.16.M88.4 R20, [R88+0x8000] ;  /* 0x008000005814783b */ /* 0x000e680000000200 */
[----:B------:R-:W-:Y:S01]  /*3c10*/  LDSM.16.M88.4 R56, [R76+0x2000] ;  /* 0x002000004c38783b */ /* 0x000fe20000000200 */
[C---:B----4-:R-:W-:Y:S03]  /*3c20*/  HMMA.16816.F32.BF16 R40, R60.reuse, R36, RZ ;  /* 0x000000243c28723c */ /* 0x050fe600000418ff */
[----:B------:R-:W-:Y:S04]  /*3c30*/  LDSM.16.M88.4 R72, [R90+UR5+0xb800] ;  /* 0x00b800055a48783b */ /* 0x000fe80008000200 */
[----:B------:R-:W-:Y:S01]  /*3c40*/  LDSM.16.M88.4 R80, [R90+UR5+0xf000] ;  /* 0x00f000055a50783b */ /* 0x000fe20008000200 */
[C---:B-----5:R-:W-:Y:S03]  /*3c50*/  HMMA.16816.F32.BF16 R32, R60.reuse, R68, RZ ;  /* 0x000000443c20723c */ /* 0x060fe600000418ff */
[----:B------:R-:W0:Y:S05]  /*3c60*/  LDGDEPBAR ;  /* 0x00000000000079af */ /* 0x000e2a0000000000 */
[C---:B------:R-:W-:Y:S08]  /*3c70*/  HMMA.16816.F32.BF16 R12, R60.reuse, R14, RZ ;  /* 0x0000000e3c0c723c */ /* 0x040ff000000418ff */
        /* <DEDUP_REMOVED lines=65> */
[----:B------:R-:W-:Y:S04]  /*4090*/  LDSM.16.M88.4 R52, [R76+0x4000] ;  /* 0x004000004c34783b */ /* 0x000fe80000000200 */
[----:B------:R-:W-:Y:S03]  /*40a0*/  LDSM.16.M88.4 R76, [R76+0x6000] ;  /* 0x006000004c4c783b */ /* 0x000fe60000000200 */
[C---:B------:R-:W-:Y:S08]  /*40b0*/  HMMA.16816.F32.BF16 R64, R8.reuse, R44, R64 ;  /* 0x0000002c0840723c */ /* 0x040ff00000041840 */
[----:B------:R-:W-:Y:S01]  /*40c0*/  HMMA.16816.F32.BF16 R60, R8, R46, R60 ;  /* 0x0000002e083c723c */ /* 0x000fe2000004183c */
[----:B------:R-:W4:Y:S04]  /*40d0*/  LDSM.16.M88.4 R8, [R0+0xa800] ;  /* 0x00a800000008783b */ /* 0x000f280000000200 */
[----:B------:R-:W5:Y:S03]  /*40e0*/  LDSM.16.M88.4 R44, [R0+0xb000] ;  /* 0x00b00000002c783b */ /* 0x000f660000000200 */
[C---:B-1----:R-:W-:Y:S08]  /*40f0*/  HMMA.16816.F32.BF16 R16, R48.reuse, R28, R16 ;  /* 0x0000001c3010723c */ /* 0x042ff00000041810 */
[C---:B------:R-:W-:Y:S01]  /*4100*/  HMMA.16816.F32.BF16 R12, R48.reuse, R30, R12 ;  /* 0x0000001e300c723c */ /* 0x040fe2000004180c */
[----:B------:R-:W1:Y:S07]  /*4110*/  LDSM.16.M88.4 R28, [R0+0xb800] ;  /* 0x00b80000001c783b */ /* 0x000e6e0000000200 */
[C---:B--2---:R-:W-:Y:S08]  /*4120*/  HMMA.16816.F32.BF16 R40, R48.reuse, R4, R40 ;  /* 0x000000043028723c */ /* 0x044ff00000041828 */
[----:B------:R-:W-:Y:S01]  /*4130*/  HMMA.16816.F32.BF16 R36, R48, R6, R36 ;  /* 0x000000063024723c */ /* 0x000fe20000041824 */
[----:B------:R-:W2:Y:S07]  /*4140*/  LDSM.16.M88.4 R4, [R90+UR5+0xc000] ;  /* 0x00c000055a04783b */ /* 0x000eae0008000200 */
[C---:B---3--:R-:W-:Y:S08]  /*4150*/  HMMA.16816.F32.BF16 R16, R20.reuse, R24, R16 ;  /* 0x000000181410723c */ /* 0x048ff00000041810 */
[----:B------:R-:W-:Y:S01]  /*4160*/  HMMA.16816.F32.BF16 R12, R20, R26, R12 ;  /* 0x0000001a140c723c */ /* 0x000fe2000004180c */
[----:B------:R-:W3:Y:S07]  /*4170*/  LDSM.16.M88.4 R24, [R90+UR5+0xc800] ;  /* 0x00c800055a18783b */ /* 0x000eee0008000200 */
[C---:B------:R-:W-:Y:S08]  /*4180*/  HMMA.16816.F32.BF16 R32, R48.reuse, R72, R32 ;  /* 0x000000483020723c */ /* 0x040ff00000041820 */
[C---:B------:R-:W-:Y:S01]  /*4190*/  HMMA.16816.F32.BF16 R68, R48.reuse, R74, R68 ;  /* 0x0000004a3044723c */ /* 0x040fe20000041844 */
[----:B------:R-:W-:Y:S07]  /*41a0*/  LDSM.16.M88.4 R72, [R87+0xd800] ;  /* 0x00d800005748783b */ /* 0x000fee0000000200 */
[C---:B------:R-:W-:Y:S08]  /*41b0*/  HMMA.16816.F32.BF16 R64, R48.reuse, R56, R64 ;  /* 0x000000383040723c */ /* 0x040ff00000041840 */
[----:B------:R-:W-:Y:S01]  /*41c0*/  HMMA.16816.F32.BF16 R60, R48, R58, R60 ;  /* 0x0000003a303c723c */ /* 0x000fe2000004183c */
[----:B------:R-:W-:Y:S04]  /*41d0*/  LDSM.16.M88.4 R56, [R90+UR5+0xd800] ;  /* 0x00d800055a38783b */ /* 0x000fe80008000200 */
[----:B------:R-:W-:Y:S03]  /*41e0*/  LDSM.16.M88.4 R48, [R91+0x4000] ;  /* 0x004000005b30783b */ /* 0x000fe60000000200 */
[C---:B----4-:R-:W-:Y:S08]  /*41f0*/  HMMA.16816.F32.BF16 R40, R20.reuse, R8, R40 ;  /* 0x000000081428723c */ /* 0x050ff00000041828 */
[C---:B------:R-:W-:Y:S01]  /*4200*/  HMMA.16816.F32.BF16 R36, R20.reuse, R10, R36 ;  /* 0x0000000a1424723c */ /* 0x040fe20000041824 */
[----:B------:R-:W4:Y:S07]  /*4210*/  LDSM.16.M88.4 R8, [R90+UR5+0xd000] ;  /* 0x00d000055a08783b */ /* 0x000f2e0008000200 */
[C---:B-----5:R-:W-:Y:S08]  /*4220*/  HMMA.16816.F32.BF16 R32, R20.reuse, R44, R32 ;  /* 0x0000002c1420723c */ /* 0x060ff00000041820 */
        /* <DEDUP_REMOVED lines=21> */
[----:B------:R-:W-:Y:S07]  /*4380*/  LDSM.16.M88.4 R28, [R0+0xc000] ;  /* 0x00c00000001c783b */ /* 0x000fee0000000200 */
[C---:B-----5:R-:W-:Y:S08]  /*4390*/  HMMA.16816.F32.BF16 R40, R48.reuse, R20, R40 ;  /* 0x000000143028723c */ /* 0x060ff00000041828 */
[C---:B------:R-:W-:Y:S01]  /*43a0*/  HMMA.16816.F32.BF16 R36, R48.reuse, R22, R36 ;  /* 0x000000163024723c */ /* 0x040fe20000041824 */
[----:B------:R-:W-:Y:S07]  /*43b0*/  LDSM.16.M88.4 R20, [R0+0xc800] ;  /* 0x00c800000014783b */ /* 0x000fee0000000200 */
[C---:B--2---:R-:W-:Y:S08]  /*43c0*/  HMMA.16816.F32.BF16 R32, R48.reuse, R4, R32 ;  /* 0x000000043020723c */ /* 0x044ff00000041820 */
[----:B------:R-:W-:Y:S01]  /*43d0*/  HMMA.16816.F32.BF16 R68, R48, R6, R68 ;  /* 0x000000063044723c */ /* 0x000fe20000041844 */
[----:B------:R-:W1:Y:S07]  /*43e0*/  LDSM.16.M88.4 R4, [R89+0x4000] ;  /* 0x004000005904783b */ /* 0x000e6e0000000200 */
[C---:B---3--:R-:W-:Y:S08]  /*43f0*/  HMMA.16816.F32.BF16 R16, R44.reuse, R24, R16 ;  /* 0x000000182c10723c */ /* 0x048ff00000041810 */
[C---:B------:R-:W-:Y:S01]  /*4400*/  HMMA.16816.F32.BF16 R12, R44.reuse, R26, R12 ;  /* 0x0000001a2c0c723c */ /* 0x040fe2000004180c */
[----:B------:R-:W2:Y:S07]  /*4410*/  LDSM.16.M88.4 R24, [R0+0xd000] ;  /* 0x00d000000018783b */ /* 0x000eae0000000200 */
[C---:B----4-:R-:W-:Y:S08]  /*4420*/  HMMA.16816.F32.BF16 R40, R44.reuse, R8, R40 ;  /* 0x000000082c28723c */ /* 0x050ff00000041828 */
[----:B------:R-:W-:Y:S01]  /*4430*/  HMMA.16816.F32.BF16 R36, R44, R10, R36 ;  /* 0x0000000a2c24723c */ /* 0x000fe20000041824 */
[----:B------:R-:W3:Y:S07]  /*4440*/  LDSM.16.M88.4 R8, [R90+UR5+0xe000] ;  /* 0x00e000055a08783b */ /* 0x000eee0008000200 */
[C---:B------:R-:W-:Y:S08]  /*4450*/  HMMA.16816.F32.BF16 R64, R48.reuse, R72, R64 ;  /* 0x000000483040723c */ /* 0x040ff00000041840 */
[----:B------:R-:W-:Y:S01]  /*4460*/  HMMA.16816.F32.BF16 R60, R48, R74, R60 ;  /* 0x0000004a303c723c */ /* 0x000fe2000004183c */
[----:B------:R-:W4:Y:S04]  /*4470*/  LDSM.16.M88.4 R48, [R0+0xd800] ;  /* 0x00d800000030783b */ /* 0x000f280000000200 */
[----:B------:R-:W-:Y:S03]  /*4480*/  LDSM.16.M88.4 R72, [R90+UR5+0xf800] ;  /* 0x00f800055a48783b */ /* 0x000fe60008000200 */
[C---:B------:R-:W-:Y:S08]  /*4490*/  HMMA.16816.F32.BF16 R32, R44.reuse, R56, R32 ;  /* 0x000000382c20723c */ /* 0x040ff00000041820 */
[----:B------:R-:W-:Y:S01]  /*44a0*/  HMMA.16816.F32.BF16 R68, R44, R58, R68 ;  /* 0x0000003a2c44723c */ /* 0x000fe20000041844 */
[----:B------:R-:W-:Y:S07]  /*44b0*/  LDSM.16.M88.4 R56, [R91+0x6000] ;  /* 0x006000005b38783b */ /* 0x000fee0000000200 */
[C---:B-1----:R-:W-:Y:S08]  /*44c0*/  HMMA.16816.F32.BF16 R40, R4.reuse, R20, R40 ;  /* 0x000000140428723c */ /* 0x042ff00000041828 */
[C---:B------:R-:W-:Y:S01]  /*44d0*/  HMMA.16816.F32.BF16 R36, R4.reuse, R22, R36 ;  /* 0x000000160424723c */ /* 0x040fe20000041824 */
[----:B------:R-:W1:Y:S07]  /*44e0*/  LDSM.16.M88.4 R20, [R87+0xe000] ;  /* 0x00e000005714783b */ /* 0x000e6e0000000200 */
[C---:B------:R-:W-:Y:S08]  /*44f0*/  HMMA.16816.F32.BF16 R16, R4.reuse, R28, R16 ;  /* 0x0000001c0410723c */ /* 0x040ff00000041810 */
[----:B------:R-:W-:Y:S01]  /*4500*/  HMMA.16816.F32.BF16 R12, R4, R30, R12 ;  /* 0x0000001e040c723c */ /* 0x000fe2000004180c */
[----:B------:R-:W-:Y:S07]  /*4510*/  LDSM.16.M88.4 R28, [R92+0x6000] ;  /* 0x006000005c1c783b */ /* 0x000fee0000000200 */
[C---:B------:R-:W-:Y:S08]  /*4520*/  HMMA.16816.F32.BF16 R64, R44.reuse, R52, R64 ;  /* 0x000000342c40723c */ /* 0x040ff00000041840 */
[----:B------:R-:W-:Y:S01]  /*4530*/  HMMA.16816.F32.BF16 R60, R44, R54, R60 ;  /* 0x000000362c3c723c */ /* 0x000fe2000004183c */
[----:B------:R-:W5:Y:S04]  /*4540*/  LDSM.16.M88.4 R44, [R90+UR5+0xe800] ;  /* 0x00e800055a2c783b */ /* 0x000f680008000200 */
[----:B------:R-:W-:Y:S03]  /*4550*/  LDSM.16.M88.4 R52, [R87+0xe800] ;  /* 0x00e800005734783b */ /* 0x000fe60000000200 */
[C---:B--2---:R-:W-:Y:S08]  /*4560*/  HMMA.16816.F32.BF16 R32, R4.reuse, R24, R32 ;  /* 0x000000180420723c */ /* 0x044ff00000041820 */
[----:B------:R-:W-:Y:S01]  /*4570*/  HMMA.16816.F32.BF16 R68, R4, R26, R68 ;  /* 0x0000001a0444723c */ /* 0x000fe20000041844 */
[----:B------:R-:W2:Y:S07]  /*4580*/  LDSM.16.M88.4 R24, [R88+0xe000] ;  /* 0x00e000005818783b */ /* 0x000eae0000000200 */
[C---:B---3--:R-:W-:Y:S08]  /*4590*/  HMMA.16816.F32.BF16 R16, R76.reuse, R8, R16 ;  /* 0x000000084c10723c */ /* 0x048ff00000041810 */
[----:B------:R-:W-:Y:S01]  /*45a0*/  HMMA.16816.F32.BF16 R12, R76, R10, R12 ;  /* 0x0000000a4c0c723c */ /* 0x000fe2000004180c */
[----:B------:R-:W-:Y:S07]  /*45b0*/  LDSM.16.M88.4 R8, [R0+0xe000] ;  /* 0x00e000000008783b */ /* 0x000fee0000000200 */
[C---:B----4-:R-:W-:Y:S08]  /*45c0*/  HMMA.16816.F32.BF16 R64, R4.reuse, R48, R64 ;  /* 0x000000300440723c */ /* 0x050ff00000041840 */
[----:B------:R-:W-:Y:S01]  /*45d0*/  HMMA.16816.F32.BF16 R60, R4, R50, R60 ;  /* 0x00000032043c723c */ /* 0x000fe2000004183c */
[----:B------:R-:W3:Y:S04]  /*45e0*/  LDSM.16.M88.4 R4, [R89+0x6000] ;  /* 0x006000005904783b */ /* 0x000ee80000000200 */
[----:B------:R-:W4:Y:S03]  /*45f0*/  LDSM.16.M88.4 R48, [R87+0xf000] ;  /* 0x00f000005730783b */ /* 0x000f260000000200 */
[C---:B-1----:R-:W-:Y:S08]  /*4600*/  HMMA.16816.F32.BF16 R16, R56.reuse, R20, R16 ;  /* 0x000000143810723c */ /* 0x042ff00000041810 */
[----:B------:R-:W-:Y:S01]  /*4610*/  HMMA.16816.F32.BF16 R12, R56, R22, R12 ;  /* 0x00000016380c723c */ /* 0x000fe2000004180c */
[----:B------:R-:W1:Y:S07]  /*4620*/  LDSM.16.M88.4 R20, [R88+0xe800] ;  /* 0x00e800005814783b */ /* 0x000e6e0000000200 */
[C---:B-----5:R-:W-:Y:S08]  /*4630*/  HMMA.16816.F32.BF16 R40, R76.reuse, R44, R40 ;  /* 0x0000002c4c28723c */ /* 0x060ff00000041828 */
[----:B------:R-:W-:Y:S01]  /*4640*/  HMMA.16816.F32.BF16 R36, R76, R46, R36 ;  /* 0x0000002e4c24723c */ /* 0x000fe20000041824 */
[----:B------:R-:W5:Y:S07]  /*4650*/  LDSM.16.M88.4 R44, [R87+0xf800] ;  /* 0x00f80000572c783b */ /* 0x000f6e0000000200 */
[C---:B--2---:R-:W-:Y:S08]  /*4660*/  HMMA.16816.F32.BF16 R16, R28.reuse, R24, R16 ;  /* 0x000000181c10723c */ /* 0x044ff00000041810 */
[----:B------:R-:W-:Y:S01]  /*4670*/  HMMA.16816.F32.BF16 R12, R28, R26, R12 ;  /* 0x0000001a1c0c723c */ /* 0x000fe2000004180c */
[----:B------:R-:W2:Y:S04]  /*4680*/  LDSM.16.M88.4 R24, [R88+0xf000] ;  /* 0x00f000005818783b */ /* 0x000ea80000000200 */
[----:B------:R-:W2:Y:S03]  /*4690*/  LDSM.16.M88.4 R88, [R88+0xf800] ;  /* 0x00f800005858783b */ /* 0x000ea60000000200 */
[----:B------:R-:W-:Y:S08]  /*46a0*/  HMMA.16816.F32.BF16 R32, R76, R80, R32 ;  /* 0x000000504c20723c */ /* 0x000ff00000041820 */
[C---:B------:R-:W-:Y:S08]  /*46b0*/  HMMA.16816.F32.BF16 R40, R56.reuse, R52, R40 ;  /* 0x000000343828723c */ /* 0x040ff00000041828 */
[----:B------:R-:W-:Y:S01]  /*46c0*/  HMMA.16816.F32.BF16 R52, R56, R54, R36 ;  /* 0x000000363834723c */ /* 0x000fe20000041824 */
[----:B------:R-:W2:Y:S07]  /*46d0*/  LDSM.16.M88.4 R36, [R0+0xe800] ;  /* 0x00e800000024783b */ /* 0x000eae0000000200 */
[C---:B------:R-:W-:Y:S08]  /*46e0*/  HMMA.16816.F32.BF16 R68, R76.reuse, R82, R68 ;  /* 0x000000524c44723c */ /* 0x040ff00000041844 */
[C---:B------:R-:W-:Y:S08]  /*46f0*/  HMMA.16816.F32.BF16 R64, R76.reuse, R72, R64 ;  /* 0x000000484c40723c */ /* 0x040ff00000041840 */
[----:B------:R-:W-:Y:S08]  /*4700*/  HMMA.16816.F32.BF16 R60, R76, R74, R60 ;  /* 0x0000004a4c3c723c */ /* 0x000ff0000004183c */
[C---:B---3--:R-:W-:Y:S08]  /*4710*/  HMMA.16816.F32.BF16 R16, R4.reuse, R8, R16 ;  /* 0x000000080410723c */ /* 0x048ff00000041810 */
[----:B------:R-:W-:Y:S01]  /*4720*/  HMMA.16816.F32.BF16 R12, R4, R10, R12 ;  /* 0x0000000a040c723c */ /* 0x000fe2000004180c */
[----:B------:R-:W3:Y:S07]  /*4730*/  LDSM.16.M88.4 R8, [R0+0xf000] ;  /* 0x00f000000008783b */ /* 0x000eee0000000200 */
[----:B----4-:R-:W-:Y:S08]  /*4740*/  HMMA.16816.F32.BF16 R32, R56, R48, R32 ;  /* 0x000000303820723c */ /* 0x010ff00000041820 */
[----:B-1----:R-:W-:Y:S03]  /*4750*/  HMMA.16816.F32.BF16 R40, R28, R20, R40 ;  /* 0x000000141c28723c */ /* 0x002fe60000041828 */
[----:B------:R-:W-:Y:S01]  /*4760*/  FMUL.FTZ R12, R12, UR4 ;  /* 0x000000040c0c7c20 */ /* 0x000fe20008410000 */
[----:B------:R-:W-:Y:S01]  /*4770*/  FMUL.FTZ R13, R13, UR4 ;  /* 0x000000040d0d7c20 */ /* 0x000fe20008410000 */
[----:B------:R-:W-:Y:S01]  /*4780*/  FMUL.FTZ R14, R14, UR4 ;  /* 0x000000040e0e7c20 */ /* 0x000fe20008410000 */
[----:B------:R-:W-:-:S02]  /*4790*/  FMUL.FTZ R15, R15, UR4 ;  /* 0x000000040f0f7c20 */ /* 0x000fc40008410000 */
[----:B------:R-:W-:Y:S01]  /*47a0*/  HMMA.16816.F32.BF16 R52, R28, R22, R52 ;  /* 0x000000161c34723c */ /* 0x000fe20000041834 */
[----:B------:R1:W4:Y:S01]  /*47b0*/  LDSM.16.M88.4 R20, [R0+0xf800] ;  /* 0x00f800000014783b */ /* 0x0003220000000200 */
[----:B------:R-:W-:-:S04]  /*47c0*/  DEPBAR.LE SB0, 0x0 ;  /* 0x000080000000791a */ /* 0x000fc80000000000 */
[----:B------:R-:W1:Y:S02]  /*47d0*/  MUFU.TANH R12, R12 ;  /* 0x0000000c000c7308 */ /* 0x000e640000002400 */
[C---:B------:R-:W-:Y:S06]  /*47e0*/  HMMA.16816.F32.BF16 R68, R56.reuse, R50, R68 ;  /* 0x000000323844723c */ /* 0x040fec0000041844 */
[----:B------:R-:W2:Y:S02]  /*47f0*/  MUFU.TANH R13, R13 ;  /* 0x0000000d000d7308 */ /* 0x000ea40000002400 */
[----:B-----5:R-:W-:Y:S01]  /*4800*/  HMMA.16816.F32.BF16 R64, R56, R44, R64 ;  /* 0x0000002c3840723c */ /* 0x020fe20000041840 */
[----:B------:R-:W-:Y:S01]  /*4810*/  FMUL.FTZ R44, R16, UR4 ;  /* 0x00000004102c7c20 */ /* 0x000fe20008410000 */
[----:B------:R-:W-:Y:S01]  /*4820*/  FMUL.FTZ R16, R17, UR4 ;  /* 0x0000000411107c20 */ /* 0x000fe20008410000 */
[----:B------:R-:W-:-:S03]  /*4830*/  FMUL.FTZ R17, R19, UR4 ;  /* 0x0000000413117c20 */ /* 0x000fc60008410000 */
[----:B------:R-:W3:Y:S02]  /*4840*/  MUFU.TANH R14, R14 ;  /* 0x0000000e000e7308 */ /* 0x000ee40000002400 */
[----:B------:R-:W-:Y:S01]  /*4850*/  HMMA.16816.F32.BF16 R60, R56, R46, R60 ;  /* 0x0000002e383c723c */ /* 0x000fe2000004183c */
[----:B-1----:R-:W-:-:S04]  /*4860*/  SHF.R.U32.HI R0, RZ, 0x2, R216 ;  /* 0x00000002ff007819 */ /* 0x002fc800000116d8 */
[----:B------:R-:W-:Y:S01]  /*4870*/  LOP3.LUT R0, R0, 0x7, RZ, 0xc0, !PT ;  /* 0x0000000700007812 */ /* 0x000fe200078ec0ff */
[----:B------:R-:W1:Y:S02]  /*4880*/  MUFU.TANH R44, R44 ;  /* 0x0000002c002c7308 */ /* 0x000e640000002400 */
[C---:B--2---:R-:W-:Y:S01]  /*4890*/  HMMA.16816.F32.BF16 R32, R28.reuse, R24, R32 ;  /* 0x000000181c20723c */ /* 0x044fe20000041820 */
[----:B------:R-:W-:Y:S02]  /*48a0*/  IADD3 R232, PT, PT, R0, UR23, R3 ;  /* 0x0000001700e87c10 */ /* 0x000fe4000fffe003 */
[----:B------:R-:W-:Y:S02]  /*48b0*/  SHF.L.U32 R0, R216, 0x1, RZ ;  /* 0x00000001d8007819 */ /* 0x000fe400000006ff */
[----:B------:R-:W-:Y:S01]  /*48c0*/  IADD3 R233, PT, PT, R232, UR26, -R233 ;  /* 0x0000001ae8e97c10 */ /* 0x000fe2000fffe8e9 */
[----:B------:R-:W2:Y:S01]  /*48d0*/  MUFU.TANH R16, R16 ;  /* 0x0000001000107308 */ /* 0x000ea20000002400 */
[----:B------:R-:W-:Y:S01]  /*48e0*/  LOP3.LUT R0, R0, 0x6, RZ, 0xc0, !PT ;  /* 0x0000000600007812 */ /* 0x000fe200078ec0ff */
[C---:B------:R-:W-:Y:S06]  /*48f0*/  HMMA.16816.F32.BF16 R68, R28.reuse, R26, R68 ;  /* 0x0000001a1c44723c */ /* 0x040fec0000041844 */
[----:B------:R-:W1:Y:S02]  /*4900*/  MUFU.TANH R17, R17 ;  /* 0x0000001100117308 */ /* 0x000e640000002400 */
[C---:B------:R-:W-:Y:S06]  /*4910*/  HMMA.16816.F32.BF16 R64, R28.reuse, R88, R64 ;  /* 0x000000581c40723c */ /* 0x040fec0000041840 */
[----:B------:R-:W1:Y:S02]  /*4920*/  MUFU.TANH R15, R15 ;  /* 0x0000000f000f7308 */ /* 0x000e640000002400 */
[----:B------:R-:W-:Y:S08]  /*4930*/  HMMA.16816.F32.BF16 R60, R28, R90, R60 ;  /* 0x0000005a1c3c723c */ /* 0x000ff0000004183c */
[C---:B------:R-:W-:Y:S08]  /*4940*/  HMMA.16816.F32.BF16 R40, R4.reuse, R36, R40 ;  /* 0x000000240428723c */ /* 0x040ff00000041828 */
[C---:B------:R-:W-:Y:S08]  /*4950*/  HMMA.16816.F32.BF16 R52, R4.reuse, R38, R52 ;  /* 0x000000260434723c */ /* 0x040ff00000041834 */
[----:B---3--:R-:W-:Y:S03]  /*4960*/  HMMA.16816.F32.BF16 R32, R4, R8, R32 ;  /* 0x000000080420723c */ /* 0x008fe60000041820 */
[----:B------:R-:W-:Y:S01]  /*4970*/  FMUL.FTZ R19, R40, UR4 ;  /* 0x0000000428137c20 */ /* 0x000fe20008410000 */
[----:B------:R-:W-:Y:S01]  /*4980*/  FMUL.FTZ R24, R41, UR4 ;  /* 0x0000000429187c20 */ /* 0x000fe20008410000 */
[----:B------:R-:W-:Y:S01]  /*4990*/  FMUL.FTZ R8, R42, UR4 ;  /* 0x000000042a087c20 */ /* 0x000fe20008410000 */
[----:B------:R-:W-:-:S02]  /*49a0*/  FMUL.FTZ R9, R43, UR4 ;  /* 0x000000042b097c20 */ /* 0x000fc40008410000 */
[C---:B------:R-:W-:Y:S01]  /*49b0*/  HMMA.16816.F32.BF16 R68, R4.reuse, R10, R68 ;  /* 0x0000000a0444723c */ /* 0x040fe20000041844 */
[----:B------:R-:W3:Y:S01]  /*49c0*/  MUFU.TANH R19, R19 ;  /* 0x0000001300137308 */ /* 0x000ee20000002400 */
[----:B------:R-:W-:Y:S01]  /*49d0*/  MOV R11, UR22 ;  /* 0x00000016000b7c02 */ /* 0x000fe20008000f00 */
[----:B------:R-:W-:Y:S01]  /*49e0*/  FMUL.FTZ R3, R52, UR4 ;  /* 0x0000000434037c20 */ /* 0x000fe20008410000 */
[----:B------:R-:W-:Y:S02]  /*49f0*/  FMUL.FTZ R10, R54, UR4 ;  /* 0x00000004360a7c20 */ /* 0x000fe40008410000 */
[----:B------:R-:W-:Y:S02]  /*4a00*/  IADD3 R232, PT, PT, R232, 0x1, R11 ;  /* 0x00000001e8e87810 */ /* 0x000fe40007ffe00b */
[C---:B----4-:R-:W-:Y:S01]  /*4a10*/  HMMA.16816.F32.BF16 R64, R4.reuse, R20, R64 ;  /* 0x000000140440723c */ /* 0x050fe20000041840 */
[----:B------:R-:W4:Y:S01]  /*4a20*/  MUFU.TANH R24, R24 ;  /* 0x0000001800187308 */ /* 0x000f220000002400 */
[----:B------:R-:W-:Y:S01]  /*4a30*/  LOP3.LUT R21, R0, UR16, RZ, 0xfc, !PT ;  /* 0x0000001000157c12 */ /* 0x000fe2000f8efcff */
[----:B------:R-:W-:Y:S01]  /*4a40*/  FMUL.FTZ R25, R32, UR4 ;  /* 0x0000000420197c20 */ /* 0x000fe20008410000 */
[----:B------:R-:W-:Y:S01]  /*4a50*/  MOV R11, UR26 ;  /* 0x0000001a000b7c02 */ /* 0x000fe20008000f00 */
[----:B------:R-:W-:Y:S01]  /*4a60*/  FMUL.FTZ R33, R33, UR4 ;  /* 0x0000000421217c20 */ /* 0x000fe20008410000 */
[----:B------:R-:W-:Y:S01]  /*4a70*/  FMUL.FTZ R34, R34, UR4 ;  /* 0x0000000422227c20 */ /* 0x000fe20008410000 */
[----:B------:R-:W-:Y:S01]  /*4a80*/  FMUL.FTZ R35, R35, UR4 ;  /* 0x0000000423237c20 */ /* 0x000fe20008410000 */
[----:B------:R-:W-:Y:S01]  /*4a90*/  HMMA.16816.F32.BF16 R60, R4, R22, R60 ;  /* 0x00000016043c723c */ /* 0x000fe2000004183c */
[----:B------:R-:W-:Y:S01]  /*4aa0*/  FMUL.FTZ R7, R53, UR4 ;  /* 0x0000000435077c20 */ /* 0x000fe20008410000 */
[----:B------:R-:W-:Y:S01]  /*4ab0*/  FMUL.FTZ R23, R55, UR4 ;  /* 0x0000000437177c20 */ /* 0x000fe20008410000 */
[----:B------:R-:W1:Y:S01]  /*4ac0*/  MUFU.TANH R8, R8 ;  /* 0x0000000800087308 */ /* 0x000e620000002400 */
[----:B------:R-:W-:Y:S01]  /*4ad0*/  IADD3 R6, PT, PT, R21, 0x1, RZ ;  /* 0x0000000115067810 */ /* 0x000fe20007ffe0ff */
[----:B------:R-:W-:Y:S01]  /*4ae0*/  FMUL.FTZ R5, R18, UR4 ;  /* 0x0000000412057c20 */ /* 0x000fe20008410000 */
[----:B------:R-:W-:Y:S01]  /*4af0*/  VIADDMNMX R228, R232, 0x8, R11, PT ;  /* 0x00000008e8e47846 */ /* 0x000fe2000380010b */
[----:B------:R-:W-:Y:S01]  /*4b00*/  FMUL.FTZ R68, R68, UR4 ;  /* 0x0000000444447c20 */ /* 0x000fe20008410000 */
[----:B------:R-:W-:Y:S01]  /*4b10*/  FMUL.FTZ R69, R69, UR4 ;  /* 0x0000000445457c20 */ /* 0x000fe20008410000 */
[----:B------:R-:W-:Y:S01]  /*4b20*/  FMUL.FTZ R70, R70, UR4 ;  /* 0x0000000446467c20 */ /* 0x000fe20008410000 */
[----:B------:R-:W-:Y:S01]  /*4b30*/  FMUL.FTZ R71, R71, UR4 ;  /* 0x0000000447477c20 */ /* 0x000fe20008410000 */
[----:B------:R-:W1:Y:S01]  /*4b40*/  MUFU.TANH R9, R9 ;  /* 0x0000000900097308 */ /* 0x000e620000002400 */
[----:B------:R-:W-:Y:S01]  /*4b50*/  FMUL.FTZ R64, R64, UR4 ;  /* 0x0000000440407c20 */ /* 0x000fe20008410000 */
[----:B------:R-:W-:Y:S01]  /*4b60*/  FMUL.FTZ R65, R65, UR4 ;  /* 0x0000000441417c20 */ /* 0x000fe20008410000 */
[----:B------:R-:W-:Y:S01]  /*4b70*/  FMUL.FTZ R66, R66, UR4 ;  /* 0x0000000442427c20 */ /* 0x000fe20008410000 */
[----:B------:R-:W-:Y:S01]  /*4b80*/  FMUL.FTZ R67, R67, UR4 ;  /* 0x0000000443437c20 */ /* 0x000fe20008410000 */
[----:B------:R-:W-:-:S02]  /*4b90*/  IADD3 R4, PT, PT, R21, 0x8, RZ ;  /* 0x0000000815047810 */ /* 0x000fc40007ffe0ff */
[----:B------:R-:W-:Y:S01]  /*4ba0*/  VIMNMX R232, PT, PT, R232, UR26, PT ;  /* 0x0000001ae8e87c48 */ /* 0x000fe2000bfe0100 */
[----:B------:R-:W1:Y:S01]  /*4bb0*/  MUFU.TANH R3, R3 ;  /* 0x0000000300037308 */ /* 0x000e620000002400 */
[----:B------:R-:W-:Y:S01]  /*4bc0*/  FMUL.FTZ R60, R60, UR4 ;  /* 0x000000043c3c7c20 */ /* 0x000fe20008410000 */
[----:B------:R-:W-:Y:S01]  /*4bd0*/  FMUL.FTZ R61, R61, UR4 ;  /* 0x000000043d3d7c20 */ /* 0x000fe20008410000 */
[----:B------:R-:W-:Y:S01]  /*4be0*/  FMUL.FTZ R62, R62, UR4 ;  /* 0x000000043e3e7c20 */ /* 0x000fe20008410000 */
[----:B------:R-:W-:Y:S01]  /*4bf0*/  FMUL.FTZ R63, R63, UR4 ;  /* 0x000000043f3f7c20 */ /* 0x000fe20008410000 */
[----:B------:R-:W-:Y:S01]  /*4c00*/  BAR.SYNC.DEFER_BLOCKING 0x0 ;  /* 0x0000000000007b1d */ /* 0x000fe20000010000 */
[C---:B------:R-:W-:Y:S02]  /*4c10*/  ISETP.GT.AND P6, PT, R233.reuse, R6, PT ;  /* 0x00000006e900720c */ /* 0x040fe40003fc4270 */
[----:B------:R-:W-:-:S03]  /*4c20*/  IADD3 R11, PT, PT, R233, 0x8, RZ ;  /* 0x00000008e90b7810 */ /* 0x000fc60007ffe0ff */
[----:B------:R-:W1:Y:S08]  /*4c30*/  MUFU.TANH R7, R7 ;  /* 0x0000000700077308 */ /* 0x000e700000002400 */
[----:B------:R-:W1:Y:S08]  /*4c40*/  MUFU.TANH R10, R10 ;  /* 0x0000000a000a7308 */ /* 0x000e700000002400 */
[----:B------:R-:W1:Y:S08]  /*4c50*/  MUFU.TANH R23, R23 ;  /* 0x0000001700177308 */ /* 0x000e700000002400 */
[----:B------:R-:W1:Y:S01]  /*4c60*/  MUFU.TANH R25, R25 ;  /* 0x0000001900197308 */ /* 0x000e620000002400 */
[----:B--234-:R-:W-:Y:S05]  /*4c70*/  BRA.U !UP0, `(.L_x_1375) ;  /* 0x0000000508c47547 */ /* 0x01cfea000b800000 */
[----:B------:R-:W-:-:S04]  /*4c80*/  UIADD3 UR6, UPT, UPT, UR20, -0x2, URZ ;  /* 0xfffffffe14067890 */ /* 0x000fc8000fffe0ff */
[----:B------:R-:W-:Y:S02]  /*4c90*/  UIMAD.WIDE.U32 UR22, UR28, UR6, URZ ;  /* 0x000000061c1672a5 */ /* 0x000fe4000f8e00ff */
[----:B------:R-:W-:Y:S02]  /*4ca0*/  UIMAD UR15, UR17, UR6, URZ ;  /* 0x00000006110f72a4 */ /* 0x000fe4000f8e02ff */
[----:B------:R-:W-:Y:S02]  /*4cb0*/  UIADD3 UR12, UP0, UPT, UR32, UR22, URZ ;  /* 0x00000016200c7290 */ /* 0x000fe4000ff1e0ff */
[----:B------:R-:W-:Y:S01]  /*4cc0*/  UIADD3 UR15, UPT, UPT, UR23, UR15, URZ ;  /* 0x0000000f170f7290 */ /* 0x000fe2000fffe0ff */
[----:B------:R-:W-:Y:S01]  /*4cd0*/  IMAD.U32 R26, RZ, RZ, UR22 ;  /* 0x00000016ff1a7e24 */ /* 0x000fe2000f8e00ff */
[----:B------:R-:W2:Y:S01]  /*4ce0*/  LDCU UR6, c[0x0][0x440] ;  /* 0x00008800ff0677ac */ /* 0x000ea20008000800 */
        /* <DEDUP_REMOVED lines=14> */
[----:B--2---:R-:W-:Y:S01]  /*4dd0*/  ISETP.GE.AND P3, PT, R217, UR6, PT ;  /* 0x00000006d9007c0c */ /* 0x004fe2000bf66270 */
        /* <DEDUP_REMOVED lines=91> */
.L_x_1375:
[C---:B------:R-:W-:Y:S01]  /*5390*/  ISETP.GE.AND P3, PT, R6.reuse, R232, PT ;  /* 0x000000e80600720c */ /* 0x040fe20003f66270 */
[----:B------:R-:W3:Y:S01]  /*53a0*/  MUFU.TANH R34, R34 ;  /* 0x0000002200227308 */ /* 0x000ee20000002400 */
[----:B------:R-:W-:Y:S01]  /*53b0*/  ISETP.GT.AND P1, PT, R11, R6, PT ;  /* 0x000000060b00720c */ /* 0x000fe20003f24270 */
[----:B------:R-:W4:Y:S01]  /*53c0*/  LDCU UR15, c[0x0][0x45c] ;  /* 0x00008b80ff0f77ac */ /* 0x000f220008000800 */
[----:B------:R-:W-:Y:S01]  /*53d0*/  ISETP.GE.AND P0, PT, R6, R228, PT ;  /* 0x000000e40600720c */ /* 0x000fe20003f06270 */
[----:B------:R-:W-:Y:S01]  /*53e0*/  VIADD R6, R21, 0x9 ;  /* 0x0000000915067836 */ /* 0x000fe20000000000 */
[----:B------:R-:W-:Y:S01]  /*53f0*/  FSEL R16, R16, -INF , !P6 ;  /* 0xff80000010107808 */ /* 0x000fe20007000000 */
[----:B------:R-:W-:Y:S01]  /*5400*/  UISETP.GT.U32.AND UP0, UPT, UR13, UR18, UPT ;  /* 0x000000120d00728c */ /* 0x000fe2000bf04070 */
[----:B------:R-:W-:Y:S01]  /*5410*/  ISETP.GT.AND P2, PT, R233, R4, PT ;  /* 0x00000004e900720c */ /* 0x000fe20003f44270 */
[----:B------:R-:W5:Y:S01]  /*5420*/  MUFU.TANH R33, R33 ;  /* 0x0000002100217308 */ /* 0x000f620000002400 */
[----:B--2---:R-:W-:-:S02]  /*5430*/  FSEL R28, R16, -INF , !P3 ;  /* 0xff800000101c7808 */ /* 0x004fc40005800000 */
[C---:B------:R-:W-:Y:S02]  /*5440*/  ISETP.GE.AND P6, PT, R4.reuse, R232, PT ;  /* 0x000000e80400720c */ /* 0x040fe40003fc6270 */
[----:B------:R-:W-:Y:S02]  /*5450*/  ISETP.GT.AND P4, PT, R11, R4, PT ;  /* 0x000000040b00720c */ /* 0x000fe40003f84270 */
[----:B------:R-:W-:Y:S01]  /*5460*/  ISETP.GE.AND P3, PT, R4, R228, PT ;  /* 0x000000e40400720c */ /* 0x000fe20003f66270 */
[----:B------:R-:W-:Y:S01]  /*5470*/  VIADD R4, R21, 0x10 ;  /* 0x0000001015047836 */ /* 0x000fe20000000000 */
[----:B-1----:R-:W-:Y:S01]  /*5480*/  FSEL R17, R17, -INF , !P1 ;  /* 0xff80000011117808 */ /* 0x002fe20004800000 */
[----:B------:R-:W1:Y:S01]  /*5490*/  MUFU.TANH R35, R35 ;  /* 0x0000002300237308 */ /* 0x000e620000002400 */
[----:B------:R-:W-:Y:S02]  /*54a0*/  ISETP.GT.AND P1, PT, R233, R6, PT ;  /* 0x00000006e900720c */ /* 0x000fe40003f24270 */
[----:B------:R-:W-:-:S02]  /*54b0*/  FSEL R12, R12, -INF , !P2 ;  /* 0xff8000000c0c7808 */ /* 0x000fc40005000000 */
[----:B------:R-:W-:Y:S02]  /*54c0*/  FSEL R26, R17, -INF , !P0 ;  /* 0xff800000111a7808 */ /* 0x000fe40004000000 */
[----:B------:R-:W-:Y:S01]  /*54d0*/  ISETP.GE.AND P2, PT, R6, R232, PT ;  /* 0x000000e80600720c */ /* 0x000fe20003f46270 */
[----:B------:R-:W2:Y:S01]  /*54e0*/  MUFU.TANH R68, R68 ;  /* 0x0000004400447308 */ /* 0x000ea20000002400 */
[----:B------:R-:W-:Y:S02]  /*54f0*/  FSEL R32, R12, -INF , !P6 ;  /* 0xff8000000c207808 */ /* 0x000fe40007000000 */
[----:B------:R-:W-:Y:S02]  /*5500*/  FSEL R14, R14, -INF , !P4 ;  /* 0xff8000000e0e7808 */ /* 0x000fe40006000000 */
[----:B------:R-:W-:Y:S02]  /*5510*/  FSEL R13, R13, -INF , !P1 ;  /* 0xff8000000d0d7808 */ /* 0x000fe40004800000 */
[----:B------:R-:W-:Y:S01]  /*5520*/  ISETP.GT.AND P0, PT, R11, R6, PT ;  /* 0x000000060b00720c */ /* 0x000fe20003f04270 */
[----:B------:R-:W4:Y:S01]  /*5530*/  MUFU.TANH R70, R70 ;  /* 0x0000004600467308 */ /* 0x000f220000002400 */
[----:B------:R-:W-:Y:S01]  /*5540*/  ISETP.GE.AND P6, PT, R6, R228, PT ;  /* 0x000000e40600720c */ /* 0x000fe20003fc6270 */
[----:B------:R-:W-:Y:S01]  /*5550*/  VIADD R6, R21, 0x11 ;  /* 0x0000001115067836 */ /* 0x000fe20000000000 */
[----:B------:R-:W-:-:S02]  /*5560*/  ISETP.GT.AND P4, PT, R233, R4, PT ;  /* 0x00000004e900720c */ /* 0x000fc40003f84270 */
[----:B------:R-:W-:Y:S02]  /*5570*/  FSEL R22, R14, -INF , !P3 ;  /* 0xff8000000e167808 */ /* 0x000fe40005800000 */
[----:B------:R-:W-:Y:S01]  /*5580*/  ISETP.GT.AND P1, PT, R11, R4, PT ;  /* 0x000000040b00720c */ /* 0x000fe20003f24270 */
[----:B------:R-:W4:Y:S01]  /*5590*/  MUFU.TANH R69, R69 ;  /* 0x0000004500457308 */ /* 0x000f220000002400 */
[----:B------:R-:W-:Y:S01]  /*55a0*/  FSEL R30, R13, -INF , !P2 ;  /* 0xff8000000d1e7808 */ /* 0x000fe20005000000 */
[C---:B------:R-:W-:Y:S01]  /*55b0*/  VIADD R13, R21.reuse, 0x19 ;  /* 0x00000019150d7836 */ /* 0x040fe20000000000 */
[C---:B------:R-:W-:Y:S02]  /*55c0*/  ISETP.GE.AND P3, PT, R4.reuse, R232, PT ;  /* 0x000000e80400720c */ /* 0x040fe40003f66270 */
[----:B------:R-:W-:Y:S01]  /*55d0*/  ISETP.GE.AND P2, PT, R4, R228, PT ;  /* 0x000000e40400720c */ /* 0x000fe20003f46270 */
[----:B------:R-:W-:Y:S01]  /*55e0*/  VIADD R4, R21, 0x18 ;  /* 0x0000001815047836 */ /* 0x000fe20000000000 */
[----:B------:R-:W-:Y:S01]  /*55f0*/  FSEL R15, R15, -INF , !P0 ;  /* 0xff8000000f0f7808 */ /* 0x000fe20004000000 */
[----:B------:R-:W4:Y:S01]  /*5600*/  MUFU.TANH R64, R64 ;  /* 0x0000004000407308 */ /* 0x000f220000002400 */
[----:B------:R-:W-:-:S02]  /*5610*/  FSEL R18, R19, -INF , !P4 ;  /* 0xff80000013127808 */ /* 0x000fc40006000000 */
[-C--:B------:R-:W-:Y:S02]  /*5620*/  ISETP.GT.AND P0, PT, R233, R6.reuse, PT ;  /* 0x00000006e900720c */ /* 0x080fe40003f04270 */
[----:B------:R-:W-:Y:S02]  /*5630*/  ISETP.GT.AND P4, PT, R11, R6, PT ;  /* 0x000000060b00720c */ /* 0x000fe40003f84270 */
[----:B------:R-:W-:Y:S01]  /*5640*/  FSEL R8, R8, -INF , !P1 ;  /* 0xff80000008087808 */ /* 0x000fe20004800000 */
[----:B------:R-:W4:Y:S01]  /*5650*/  MUFU.TANH R66, R66 ;  /* 0x0000004200427308 */ /* 0x000f220000002400 */
[----:B------:R-:W-:Y:S02]  /*5660*/  FSEL R20, R15, -INF , !P6 ;  /* 0xff8000000f147808 */ /* 0x000fe40007000000 */
[----:B------:R-:W-:Y:S02]  /*5670*/  FSEL R18, R18, -INF , !P3 ;  /* 0xff80000012127808 */ /* 0x000fe40005800000 */
[----:B------:R-:W-:-:S02]  /*5680*/  ISETP.GE.AND P6, PT, R6, R232, PT ;  /* 0x000000e80600720c */ /* 0x000fc40003fc6270 */
[----:B------:R-:W-:Y:S01]  /*5690*/  ISETP.GE.AND P3, PT, R6, R228, PT ;  /* 0x000000e40600720c */ /* 0x000fe20003f66270 */
[----:B------:R-:W4:Y:S01]  /*56a0*/  MUFU.TANH R65, R65 ;  /* 0x0000004100417308 */ /* 0x000f220000002400 */
[-C--:B------:R-:W-:Y:S02]  /*56b0*/  ISETP.GT.AND P1, PT, R233, R4.reuse, PT ;  /* 0x00000004e900720c */ /* 0x080fe40003f24270 */
[----:B------:R-:W-:Y:S02]  /*56c0*/  FSEL R6, R24, -INF , !P0 ;  /* 0xff80000018067808 */ /* 0x000fe40004000000 */
[----:B------:R-:W-:Y:S02]  /*56d0*/  FSEL R9, R9, -INF , !P4 ;  /* 0xff80000009097808 */ /* 0x000fe40006000000 */
[----:B------:R-:W-:Y:S01]  /*56e0*/  FSEL R14, R8, -INF , !P2 ;  /* 0xff800000080e7808 */ /* 0x000fe20005000000 */
[----:B------:R-:W-:Y:S01]  /*56f0*/  VIADD R8, R21, 0x20 ;  /* 0x0000002015087836 */ /* 0x000fe20000000000 */
[----:B------:R-:W-:Y:S01]  /*5700*/  ISETP.GT.AND P0, PT, R11, R4, PT ;  /* 0x000000040b00720c */ /* 0x000fe20003f04270 */
[----:B------:R-:W-:Y:S01]  /*5710*/  MUFU.TANH R71, R71 ;  /* 0x0000004700477308 */ /* 0x000fe20000002400 */
[----:B------:R-:W-:-:S02]  /*5720*/  ISETP.GT.AND P4, PT, R233, R13, PT ;  /* 0x0000000de900720c */ /* 0x000fc40003f84270 */
[----:B------:R-:W-:Y:S02]  /*5730*/  ISETP.GE.AND P2, PT, R4, R232, PT ;  /* 0x000000e80400720c */ /* 0x000fe40003f46270 */
[----:B------:R-:W-:Y:S02]  /*5740*/  FSEL R6, R6, -INF , !P6 ;  /* 0xff80000006067808 */ /* 0x000fe40007000000 */
[----:B------:R-:W-:Y:S01]  /*5750*/  FSEL R3, R3, -INF , !P1 ;  /* 0xff80000003037808 */ /* 0x000fe20004800000 */
[----:B------:R-:W-:Y:S01]  /*5760*/  MUFU.TANH R60, R60 ;  /* 0x0000003c003c7308 */ /* 0x000fe20000002400 */
[----:B------:R-:W-:Y:S01]  /*5770*/  FSEL R12, R9, -INF , !P3 ;  /* 0xff800000090c7808 */ /* 0x000fe20005800000 */
[----:B------:R-:W-:Y:S01]  /*5780*/  VIADD R9, R21, 0x30 ;  /* 0x0000003015097836 */ /* 0x000fe20000000000 */
[----:B------:R-:W-:Y:S02]  /*5790*/  ISETP.GE.AND P6, PT, R4, R228, PT ;  /* 0x000000e40400720c */ /* 0x000fe40003fc6270 */
[----:B------:R-:W-:-:S02]  /*57a0*/  ISETP.GE.AND P3, PT, R13, R232, PT ;  /* 0x000000e80d00720c */ /* 0x000fc40003f66270 */
[----:B------:R-:W-:Y:S01]  /*57b0*/  FSEL R10, R10, -INF , !P0 ;  /* 0xff8000000a0a7808 */ /* 0x000fe20004000000 */
[----:B------:R-:W-:Y:S01]  /*57c0*/  MUFU.TANH R61, R61 ;  /* 0x0000003d003d7308 */ /* 0x000fe20000002400 */
[----:B------:R-:W-:Y:S02]  /*57d0*/  FSEL R7, R7, -INF , !P4 ;  /* 0xff80000007077808 */ /* 0x000fe40006000000 */
[----:B------:R-:W-:Y:S02]  /*57e0*/  ISETP.GT.AND P1, PT, R11, R13, PT ;  /* 0x0000000d0b00720c */ /* 0x000fe40003f24270 */
[----:B------:R-:W-:Y:S02]  /*57f0*/  ISETP.GT.AND P0, PT, R233, R8, PT ;  /* 0x00000008e900720c */ /* 0x000fe40003f04270 */
[----:B------:R-:W-:Y:S01]  /*5800*/  FSEL R4, R3, -INF , !P2 ;  /* 0xff80000003047808 */ /* 0x000fe20005000000 */
[----:B------:R-:W-:Y:S01]  /*5810*/  VIADD R3, R21, 0x21 ;  /* 0x0000002115037836 */ /* 0x000fe20000000000 */
[----:B------:R-:W-:Y:S01]  /*5820*/  FSEL R10, R10, -INF , !P6 ;  /* 0xff8000000a0a7808 */ /* 0x000fe20007000000 */
[----:B------:R-:W-:Y:S01]  /*5830*/  MUFU.TANH R67, R67 ;  /* 0x0000004300437308 */ /* 0x000fe20000002400 */
[----:B------:R-:W-:Y:S01]  /*5840*/  FSEL R16, R7, -INF , !P3 ;  /* 0xff80000007107808 */ /* 0x000fe20005800000 */
[----:B------:R-:W-:Y:S01]  /*5850*/  VIADD R7, R21, 0x28 ;  /* 0x0000002815077836 */ /* 0x000fe20000000000 */
[----:B------:R-:W-:-:S02]  /*5860*/  ISETP.GE.AND P6, PT, R8, R232, PT ;  /* 0x000000e80800720c */ /* 0x000fc40003fc6270 */
[----:B------:R-:W-:Y:S02]  /*5870*/  ISETP.GT.AND P4, PT, R11, R8, PT ;  /* 0x000000080b00720c */ /* 0x000fe40003f84270 */
[-C--:B------:R-:W-:Y:S01]  /*5880*/  ISETP.GE.AND P3, PT, R8, R228.reuse, PT ;  /* 0x000000e40800720c */ /* 0x080fe20003f66270 */
[----:B------:R-:W-:Y:S01]  /*5890*/  MUFU.TANH R62, R62 ;  /* 0x0000003e003e7308 */ /* 0x000fe20000002400 */
[----:B------:R-:W-:Y:S02]  /*58a0*/  ISETP.GE.AND P2, PT, R13, R228, PT ;  /* 0x000000e40d00720c */ /* 0x000fe40003f46270 */
[----:B------:R-:W-:Y:S02]  /*58b0*/  FSEL R8, R23, -INF , !P1 ;  /* 0xff80000017087808 */ /* 0x000fe40004800000 */
[----:B------:R-:W-:Y:S02]  /*58c0*/  FSEL R25, R25, -INF , !P0 ;  /* 0xff80000019197808 */ /* 0x000fe40004000000 */
[----:B------:R-:W-:Y:S01]  /*58d0*/  ISETP.GT.AND P1, PT, R233, R3, PT ;  /* 0x00000003e900720c */ /* 0x000fe20003f24270 */
[----:B------:R-:W-:Y:S01]  /*58e0*/  MUFU.TANH R63, R63 ;  /* 0x0000003f003f7308 */ /* 0x000fe20000002400 */
[----:B------:R-:W-:-:S02]  /*58f0*/  FSEL R8, R8, -INF , !P2 ;  /* 0xff80000008087808 */ /* 0x000fc40005000000 */
[----:B------:R-:W-:Y:S02]  /*5900*/  FSEL R230, R25, -INF , !P6 ;  /* 0xff80000019e67808 */ /* 0x000fe40007000000 */
[----:B---3--:R-:W-:Y:S02]  /*5910*/  FSEL R34, R34, -INF , !P4 ;  /* 0xff80000022227808 */ /* 0x008fe40006000000 */
[----:B------:R-:W-:Y:S02]  /*5920*/  ISETP.GE.AND P2, PT, R3, R232, PT ;  /* 0x000000e80300720c */ /* 0x000fe40003f46270 */
[----:B------:R-:W-:Y:S02]  /*5930*/  ISETP.GT.AND P0, PT, R11, R3, PT ;  /* 0x000000030b00720c */ /* 0x000fe40003f04270 */
[----:B------:R-:W-:Y:S01]  /*5940*/  ISETP.GE.AND P6, PT, R3, R228, PT ;  /* 0x000000e40300720c */ /* 0x000fe20003fc6270 */
[----:B------:R-:W-:Y:S01]  /*5950*/  VIADD R3, R21, 0x29 ;  /* 0x0000002915037836 */ /* 0x000fe20000000000 */
[----:B------:R-:W-:-:S02]  /*5960*/  ISETP.GT.AND P4, PT, R233, R7, PT ;  /* 0x00000007e900720c */ /* 0x000fc40003f84270 */
[----:B-----5:R-:W-:Y:S02]  /*5970*/  FSEL R33, R33, -INF , !P1 ;  /* 0xff80000021217808 */ /* 0x020fe40004800000 */
[----:B------:R-:W-:Y:S02]  /*5980*/  FSEL R198, R34, -INF , !P3 ;  /* 0xff80000022c67808 */ /* 0x000fe40005800000 */
[----:B------:R-:W-:Y:S02]  /*5990*/  ISETP.GE.AND P3, PT, R7, R232, PT ;  /* 0x000000e80700720c */ /* 0x000fe40003f66270 */
[----:B-1----:R-:W-:Y:S02]  /*59a0*/  FSEL R35, R35, -INF , !P0 ;  /* 0xff80000023237808 */ /* 0x002fe40004000000 */
[----:B--2---:R-:W-:Y:S02]  /*59b0*/  FSEL R68, R68, -INF , !P4 ;  /* 0xff80000044447808 */ /* 0x004fe40006000000 */
[----:B------:R-:W-:-:S02]  /*59c0*/  ISETP.GT.AND P1, PT, R11, R7, PT ;  /* 0x000000070b00720c */ /* 0x000fc40003f24270 */
[----:B------:R-:W-:Y:S02]  /*59d0*/  FSEL R194, R33, -INF , !P2 ;  /* 0xff80000021c27808 */ /* 0x000fe40005000000 */
[----:B------:R-:W-:Y:S02]  /*59e0*/  ISETP.GT.AND P0, PT, R233, R3, PT ;  /* 0x00000003e900720c */ /* 0x000fe40003f04270 */
[----:B------:R-:W-:Y:S02]  /*59f0*/  ISETP.GE.AND P2, PT, R7, R228, PT ;  /* 0x000000e40700720c */ /* 0x000fe40003f46270 */
[----:B------:R-:W-:Y:S01]  /*5a00*/  FSEL R224, R35, -INF , !P6 ;  /* 0xff80000023e07808 */ /* 0x000fe20007000000 */
[----:B------:R1:W2:Y:S01]  /*5a10*/  MUFU.TANH R7, R5 ;  /* 0x0000000500077308 */ /* 0x0002a20000002400 */
[----:B------:R-:W-:Y:S02]  /*5a20*/  FSEL R226, R68, -INF , !P3 ;  /* 0xff80000044e27808 */ /* 0x000fe40005800000 */
[----:B------:R-:W-:-:S02]  /*5a30*/  ISETP.GE.AND P6, PT, R3, R232, PT ;  /* 0x000000e80300720c */ /* 0x000fc40003fc6270 */
[----:B------:R-:W-:Y:S02]  /*5a40*/  ISETP.GT.AND P4, PT, R11, R3, PT ;  /* 0x000000030b00720c */ /* 0x000fe40003f84270 */
[----:B------:R-:W-:Y:S01]  /*5a50*/  ISETP.GE.AND P3, PT, R3, R228, PT ;  /* 0x000000e40300720c */ /* 0x000fe20003f66270 */
[----:B------:R-:W-:Y:S01]  /*5a60*/  VIADD R3, R21, 0x31 ;  /* 0x0000003115037836 */ /* 0x000fe20000000000 */
[----:B----4-:R-:W-:Y:S02]  /*5a70*/  FSEL R70, R70, -INF , !P1 ;  /* 0xff80000046467808 */ /* 0x010fe40004800000 */
[-C--:B------:R-:W-:Y:S02]  /*5a80*/  ISETP.GT.AND P1, PT, R233, R9.reuse, PT ;  /* 0x00000009e900720c */ /* 0x080fe40003f24270 */
[----:B------:R-:W-:Y:S02]  /*5a90*/  FSEL R69, R69, -INF , !P0 ;  /* 0xff80000045457808 */ /* 0x000fe40004000000 */
[----:B------:R-:W-:-:S02]  /*5aa0*/  ISETP.GT.AND P0, PT, R11, R9, PT ;  /* 0x000000090b00720c */ /* 0x000fc40003f04270 */
[----:B------:R-:W-:Y:S01]  /*5ab0*/  FSEL R64, R64, -INF , !P1 ;  /* 0xff80000040407808 */ /* 0x000fe20004800000 */
[----:B-1----:R-:W-:Y:S01]  /*5ac0*/  VIADD R5, R21, 0x38 ;  /* 0x0000003815057836 */ /* 0x002fe20000000000 */
[C---:B------:R-:W-:Y:S02]  /*5ad0*/  ISETP.GT.AND P1, PT, R233.reuse, R3, PT ;  /* 0x00000003e900720c */ /* 0x040fe40003f24270 */
[----:B------:R-:W-:Y:S02]  /*5ae0*/  FSEL R208, R66, -INF , !P0 ;  /* 0xff80000042d07808 */ /* 0x000fe40004000000 */
[----:B------:R-:W-:Y:S02]  /*5af0*/  FSEL R200, R70, -INF , !P2 ;  /* 0xff80000046c87808 */ /* 0x000fe40005000000 */
[----:B------:R-:W-:Y:S02]  /*5b00*/  ISETP.GT.AND P0, PT, R233, R21, PT ;  /* 0x00000015e900720c */ /* 0x000fe40003f04270 */
[----:B------:R-:W-:-:S02]  /*5b10*/  ISETP.GE.AND P2, PT, R9, R232, PT ;  /* 0x000000e80900720c */ /* 0x000fc40003f46270 */
[----:B------:R-:W-:Y:S02]  /*5b20*/  FSEL R65, R65, -INF , !P1 ;  /* 0xff80000041417808 */ /* 0x000fe40004800000 */
[----:B------:R-:W-:Y:S02]  /*5b30*/  ISETP.GE.AND P1, PT, R21, R232, PT ;  /* 0x000000e81500720c */ /* 0x000fe40003f26270 */
[----:B------:R-:W-:Y:S02]  /*5b40*/  FSEL R34, R44, -INF , !P0 ;  /* 0xff8000002c227808 */ /* 0x000fe40004000000 */
[----:B------:R-:W-:Y:S02]  /*5b50*/  FSEL R196, R69, -INF , !P6 ;  /* 0xff80000045c47808 */ /* 0x000fe40007000000 */
[----:B------:R-:W-:Y:S02]  /*5b60*/  ISETP.GT.AND P6, PT, R11, R21, PT ;  /* 0x000000150b00720c */ /* 0x000fe40003fc4270 */
[----:B------:R-:W-:-:S02]  /*5b70*/  FSEL R218, R64, -INF , !P2 ;  /* 0xff80000040da7808 */ /* 0x000fc40005000000 */
[----:B------:R-:W-:Y:S02]  /*5b80*/  ISETP.GT.AND P2, PT, R233, R5, PT ;  /* 0x00000005e900720c */ /* 0x000fe40003f44270 */
[----:B------:R-:W-:Y:S02]  /*5b90*/  FSEL R34, R34, -INF , !P1 ;  /* 0xff80000022227808 */ /* 0x000fe40004800000 */
[C---:B------:R-:W-:Y:S01]  /*5ba0*/  ISETP.GE.AND P0, PT, R21.reuse, R228, PT ;  /* 0x000000e41500720c */ /* 0x040fe20003f06270 */
[----:B------:R-:W-:Y:S01]  /*5bb0*/  VIADD R21, R21, 0x39 ;  /* 0x0000003915157836 */ /* 0x000fe20000000000 */
[----:B--2---:R-:W-:Y:S02]  /*5bc0*/  FSEL R7, R7, -INF , !P6 ;  /* 0xff80000007077808 */ /* 0x004fe40007000000 */
[----:B------:R-:W-:Y:S02]  /*5bd0*/  FSEL R71, R71, -INF , !P4 ;  /* 0xff80000047477808 */ /* 0x000fe40006000000 */
[----:B------:R-:W-:-:S02]  /*5be0*/  FSEL R60, R60, -INF , !P2 ;  /* 0xff8000003c3c7808 */ /* 0x000fc40005000000 */
[----:B------:R-:W-:Y:S02]  /*5bf0*/  ISETP.GE.AND P4, PT, R9, R228, PT ;  /* 0x000000e40900720c */ /* 0x000fe40003f86270 */
[-C--:B------:R-:W-:Y:S02]  /*5c00*/  ISETP.GE.AND P1, PT, R3, R232.reuse, PT ;  /* 0x000000e80300720c */ /* 0x080fe40003f26270 */
[----:B------:R-:W-:Y:S02]  /*5c10*/  ISETP.GE.AND P2, PT, R5, R232, PT ;  /* 0x000000e80500720c */ /* 0x000fe40003f46270 */
[----:B------:R-:W-:Y:S02]  /*5c20*/  FMNMX3.FTZ R9, R34, R28, R32, !PT ;  /* 0x0000001c22097276 */ /* 0x000fe40007810020 */
[----:B------:R-:W-:Y:S02]  /*5c30*/  FSEL R24, R7, -INF , !P0 ;  /* 0xff80000007187808 */ /* 0x000fe40004000000 */
[----:B------:R-:W-:-:S02]  /*5c40*/  FSEL R214, R65, -INF , !P1 ;  /* 0xff80000041d67808 */ /* 0x000fc40004800000 */
[----:B------:R-:W-:Y:S02]  /*5c50*/  FSEL R212, R60, -INF , !P2 ;  /* 0xff8000003cd47808 */ /* 0x000fe40005000000 */
[----:B------:R-:W-:Y:S02]  /*5c60*/  ISETP.GT.AND P1, PT, R11, R3, PT ;  /* 0x000000030b00720c */ /* 0x000fe40003f24270 */
[----:B------:R-:W-:Y:S02]  /*5c70*/  FMNMX3.FTZ R9, R9, R30, R18, !PT ;  /* 0x0000001e09097276 */ /* 0x000fe40007810012 */
[----:B------:R-:W-:Y:S02]  /*5c80*/  ISETP.GE.AND P2, PT, R3, R228, PT ;  /* 0x000000e40300720c */ /* 0x000fe40003f46270 */
[----:B------:R-:W-:Y:S02]  /*5c90*/  FMNMX3.FTZ R3, R24, R26, R22, !PT ;  /* 0x0000001a18037276 */ /* 0x000fe40007810016 */
[----:B------:R-:W-:-:S02]  /*5ca0*/  ISETP.GT.AND P6, PT, R233, R21, PT ;  /* 0x00000015e900720c */ /* 0x000fc40003fc4270 */
[----:B------:R-:W-:Y:S02]  /*5cb0*/  FMNMX3.FTZ R9, R9, R6, R4, !PT ;  /* 0x0000000609097276 */ /* 0x000fe40007810004 */
[----:B------:R-:W-:Y:S02]  /*5cc0*/  FMNMX3.FTZ R3, R3, R20, R14, !PT ;  /* 0x0000001403037276 */ /* 0x000fe4000781000e */
[----:B------:R-:W-:Y:S02]  /*5cd0*/  FSEL R61, R61, -INF , !P6 ;  /* 0xff8000003d3d7808 */ /* 0x000fe40007000000 */
[----:B------:R-:W-:Y:S02]  /*5ce0*/  FSEL R222, R71, -INF , !P3 ;  /* 0xff80000047de7808 */ /* 0x000fe40005800000 */
[----:B------:R-:W-:Y:S02]  /*5cf0*/  FMNMX3.FTZ R9, R9, R16, R230, !PT ;  /* 0x0000001009097276 */ /* 0x000fe400078100e6 */
[----:B------:R-:W-:-:S02]  /*5d00*/  ISETP.GT.AND P6, PT, R11, R5, PT ;  /* 0x000000050b00720c */ /* 0x000fc40003fc4270 */
[----:B------:R-:W-:Y:S02]  /*5d10*/  ISETP.GE.AND P3, PT, R5, R228, PT ;  /* 0x000000e40500720c */ /* 0x000fe40003f66270 */
[----:B------:R-:W-:Y:S02]  /*5d20*/  FMNMX3.FTZ R5, R3, R12, R10, !PT ;  /* 0x0000000c03057276 */ /* 0x000fe4000781000a */
[----:B------:R-:W-:Y:S02]  /*5d30*/  ISETP.GE.AND P0, PT, R21, R232, PT ;  /* 0x000000e81500720c */ /* 0x000fe40003f06270 */
[----:B------:R-:W-:Y:S02]  /*5d40*/  FMNMX3.FTZ R7, R9, R194, R226, !PT ;  /* 0x000000c209077276 */ /* 0x000fe400078100e2 */
[----:B------:R-:W-:Y:S02]  /*5d50*/  FMNMX3.FTZ R5, R5, R8, R198, !PT ;  /* 0x0000000805057276 */ /* 0x000fe400078100c6 */
[----:B------:R-:W-:-:S02]  /*5d60*/  FMNMX3.FTZ R7, R7, R196, R218, !PT ;  /* 0x000000c407077276 */ /* 0x000fc400078100da */
[----:B------:R-:W-:Y:S02]  /*5d70*/  FSEL R210, R61, -INF , !P0 ;  /* 0xff8000003dd27808 */ /* 0x000fe40004000000 */
[----:B------:R-:W-:Y:S02]  /*5d80*/  ISETP.GT.AND P0, PT, R11, R21, PT ;  /* 0x000000150b00720c */ /* 0x000fe40003f04270 */
        /* <DEDUP_REMOVED lines=13> */
[----:B------:R-:W1:Y:S01]  /*5e60*/  SHFL.BFLY PT, R36, R3, 0x2, 0x1f ;  /* 0x0c401f0003247f89 */ /* 0x000e6200000e0000 */
[----:B------:R-:W-:Y:S02]  /*5e70*/  LOP3.LUT R220, R166, 0x200, R86, 0xf8, !PT ;  /* 0x00000200a6dc7812 */ /* 0x000fe400078ef856 */
[----:B------:R-:W-:Y:S02]  /*5e80*/  FMNMX.FTZ R38, R202, R5, !PT ;  /* 0x00000005ca267209 */ /* 0x000fe40007810000 */
[----:B------:R-:W-:-:S03]  /*5e90*/  LEA R220, R220, UR5, 0x1 ;  /* 0x00000005dcdc7c11 */ /* 0x000fc6000f8e08ff */
[----:B------:R-:W2:Y:S02]  /*5ea0*/  SHFL.BFLY PT, R5, R38, 0x2, 0x1f ;  /* 0x0c401f0026057f89 */ /* 0x000ea400000e0000 */
[--C-:B------:R-:W-:Y:S02]  /*5eb0*/  IMAD.IADD R192, R84, 0x1, R220.reuse ;  /* 0x0000000154c07824 */ /* 0x100fe400078e02dc */
[C---:B------:R-:W-:Y:S01]  /*5ec0*/  IMAD.IADD R197, R85.reuse, 0x1, R220 ;  /* 0x0000000155c57824 */ /* 0x040fe200078e02dc */
[----:B------:R-:W-:Y:S01]  /*5ed0*/  LDSM.16.MT88.4 R156, [R220+0x10000] ;  /* 0x01000000dc9c783b */ /* 0x000fe20000004200 */
[----:B------:R-:W-:-:S03]  /*5ee0*/  IMAD.IADD R191, R85, 0x1, R192 ;  /* 0x0000000155bf7824 */ /* 0x000fc600078e02c0 */
        /* <DEDUP_REMOVED lines=10> */
[----:B------:R-:W5:Y:S01]  /*5f90*/  LDSM.16.MT88.4 R64, [R191+0x12000] ;  /* 0x01200000bf40783b */ /* 0x000f620000004200 */
[----:B-1----:R-:W-:-:S03]  /*5fa0*/  FMNMX.FTZ R164, R7, R164, !PT ;  /* 0x000000a407a47209 */ /* 0x002fc60007810000 */
[----:B------:R-:W1:Y:S01]  /*5fb0*/  LDSM.16.MT88.4 R72, [R220+0x14000] ;  /* 0x01400000dc48783b */ /* 0x000e620000004200 */
[C---:B------:R-:W-:Y:S01]  /*5fc0*/  FSETP.NEU.FTZ.AND P0, PT, R164.reuse, -INF , PT ;  /* 0xff800000a400780b */ /* 0x040fe20003f1d000 */
[----:B------:R-:W-:Y:S02]  /*5fd0*/  FMUL.FTZ R205, R164, UR15 ;  /* 0x0000000fa4cd7c20 */ /* 0x000fe40008410000 */
[----:B------:R-:W1:Y:S01]  /*5fe0*/  LDSM.16.MT88.4 R80, [R197+0x14000] ;  /* 0x01400000c550783b */ /* 0x000e620000004200 */
[----:B--2---:R-:W-:Y:S02]  /*5ff0*/  FMNMX.FTZ R3, R36, R3, !PT ;  /* 0x0000000324037209 */ /* 0x004fe40007810000 */
[----:B------:R-:W-:Y:S01]  /*6000*/  FSEL R205, R205, RZ, P0 ;  /* 0x000000ffcdcd7208 */ /* 0x000fe20000000000 */
[----:B------:R-:W2:Y:S01]  /*6010*/  LDSM.16.MT88.4 R88, [R192+0x14000] ;  /* 0x01400000c058783b */ /* 0x000ea20000004200 */
[C---:B------:R-:W-:Y:S01]  /*6020*/  FSETP.NEU.FTZ.AND P0, PT, R3.reuse, -INF , PT ;  /* 0xff8000000300780b */ /* 0x040fe20003f1d000 */
[----:B------:R-:W-:-:S02]  /*6030*/  FMUL.FTZ R201, R3, UR15 ;  /* 0x0000000f03c97c20 */ /* 0x000fc40008410000 */
[--C-:B------:R-:W-:Y:S01]  /*6040*/  FFMA.FTZ R189, R34, UR15, -R205.reuse ;  /* 0x0000000f22bd7c23 */ /* 0x100fe200080108cd */
[--C-:B------:R-:W-:Y:S01]  /*6050*/  FFMA.FTZ R188, R28, UR15, -R205.reuse ;  /* 0x0000000f1cbc7c23 */ /* 0x100fe200080108cd */
[--C-:B------:R-:W-:Y:S01]  /*6060*/  FFMA.FTZ R184, R32, UR15, -R205.reuse ;  /* 0x0000000f20b87c23 */ /* 0x100fe200080108cd */
[----:B------:R-:W-:Y:S01]  /*6070*/  FSEL R201, R201, RZ, P0 ;  /* 0x000000ffc9c97208 */ /* 0x000fe20000000000 */
[--C-:B------:R-:W-:Y:S01]  /*6080*/  FFMA.FTZ R183, R30, UR15, -R205.reuse ;  /* 0x0000000f1eb77c23 */ /* 0x100fe200080108cd */
[----:B------:R-:W2:Y:S01]  /*6090*/  LDSM.16.MT88.4 R96, [R191+0x14000] ;  /* 0x01400000bf60783b */ /* 0x000ea20000004200 */
[--C-:B------:R-:W-:Y:S01]  /*60a0*/  FFMA.FTZ R181, R6, UR15, -R205.reuse ;  /* 0x0000000f06b57c23 */ /* 0x100fe200080108cd */
[----:B------:R-:W-:Y:S01]  /*60b0*/  FFMA.FTZ R178, R4, UR15, -R205 ;  /* 0x0000000f04b27c23 */ /* 0x000fe200080108cd */
[--C-:B------:R-:W-:Y:S01]  /*60c0*/  FFMA.FTZ R187, R24, UR15, -R201.reuse ;  /* 0x0000000f18bb7c23 */ /* 0x100fe200080108c9 */
[--C-:B------:R-:W-:Y:S01]  /*60d0*/  FFMA.FTZ R190, R26, UR15, -R201.reuse ;  /* 0x0000000f1abe7c23 */ /* 0x100fe200080108c9 */
[--C-:B------:R-:W-:Y:S01]  /*60e0*/  FFMA.FTZ R186, R22, UR15, -R201.reuse ;  /* 0x0000000f16ba7c23 */ /* 0x100fe200080108c9 */
[--C-:B------:R-:W-:Y:S01]  /*60f0*/  FFMA.FTZ R185, R20, UR15, -R201.reuse ;  /* 0x0000000f14b97c23 */ /* 0x100fe200080108c9 */
[----:B------:R-:W2:Y:S01]  /*6100*/  LDSM.16.MT88.4 R104, [R220+0x16000] ;  /* 0x01600000dc68783b */ /* 0x000ea20000004200 */
[----:B------:R-:W-:Y:S01]  /*6110*/  MUFU.EX2 R189, R189 ;  /* 0x000000bd00bd7308 */ /* 0x000fe20000000800 */
[--C-:B------:R-:W-:Y:S01]  /*6120*/  FFMA.FTZ R176, R10, UR15, -R201.reuse ;  /* 0x0000000f0ab07c23 */ /* 0x100fe200080108c9 */
[----:B------:R-:W-:Y:S01]  /*6130*/  FFMA.FTZ R167, R8, UR15, -R201 ;  /* 0x0000000f08a77c23 */ /* 0x000fe200080108c9 */
[----:B------:R-:W2:Y:S01]  /*6140*/  LDSM.16.MT88.4 R112, [R197+0x16000] ;  /* 0x01600000c570783b */ /* 0x000ea20000004200 */
[--C-:B------:R-:W-:Y:S01]  /*6150*/  FFMA.FTZ R182, R18, UR15, -R205.reuse ;  /* 0x0000000f12b67c23 */ /* 0x100fe200080108cd */
[----:B------:R-:W-:Y:S01]  /*6160*/  FFMA.FTZ R177, R16, UR15, -R205 ;  /* 0x0000000f10b17c23 */ /* 0x000fe200080108cd */
[--C-:B------:R-:W-:Y:S01]  /*6170*/  FFMA.FTZ R180, R14, UR15, -R201.reuse ;  /* 0x0000000f0eb47c23 */ /* 0x100fe200080108c9 */
[----:B------:R-:W2:Y:S01]  /*6180*/  LDSM.16.MT88.4 R120, [R192+0x16000] ;  /* 0x01600000c078783b */ /* 0x000ea20000004200 */
[----:B------:R-:W3:Y:S01]  /*6190*/  MUFU.EX2 R188, R188 ;  /* 0x000000bc00bc7308 */ /* 0x000ee20000000800 */
[----:B------:R-:W-:Y:S01]  /*61a0*/  FFMA.FTZ R179, R12, UR15, -R201 ;  /* 0x0000000f0cb37c23 */ /* 0x000fe200080108c9 */
[--C-:B------:R-:W-:Y:S01]  /*61b0*/  FFMA.FTZ R193, R230, UR15, -R205.reuse ;  /* 0x0000000fe6c17c23 */ /* 0x100fe200080108cd */
[----:B------:R-:W2:Y:S01]  /*61c0*/  LDSM.16.MT88.4 R4, [R191+0x16000] ;  /* 0x01600000bf04783b */ /* 0x000ea20000004200 */
[--C-:B------:R-:W-:Y:S01]  /*61d0*/  FFMA.FTZ R194, R194, UR15, -R205.reuse ;  /* 0x0000000fc2c27c23 */ /* 0x100fe200080108cd */
[--C-:B------:R-:W-:Y:S01]  /*61e0*/  FFMA.FTZ R195, R226, UR15, -R205.reuse ;  /* 0x0000000fe2c37c23 */ /* 0x100fe200080108cd */
[----:B------:R-:W-:Y:S01]  /*61f0*/  FFMA.FTZ R196, R196, UR15, -R205 ;  /* 0x0000000fc4c47c23 */ /* 0x000fe200080108cd */
[----:B------:R-:W2:Y:S01]  /*6200*/  LDSM.16.MT88.4 R8, [R192+0x10800] ;  /* 0x01080000c008783b */ /* 0x000ea20000004200 */
[----:B------:R-:W-:Y:S01]  /*6210*/  MUFU.EX2 R184, R184 ;  /* 0x000000b800b87308 */ /* 0x000fe20000000800 */
[--C-:B------:R-:W-:Y:S01]  /*6220*/  FFMA.FTZ R198, R198, UR15, -R201.reuse ;  /* 0x0000000fc6c67c23 */ /* 0x100fe200080108c9 */
[--C-:B------:R-:W-:Y:S01]  /*6230*/  FFMA.FTZ R199, R224, UR15, -R201.reuse ;  /* 0x0000000fe0c77c23 */ /* 0x100fe200080108c9 */
[----:B------:R-:W2:Y:S01]  /*6240*/  LDSM.16.MT88.4 R16, [R220+0x10800] ;  /* 0x01080000dc10783b */ /* 0x000ea20000004200 */
[--C-:B------:R-:W-:Y:S01]  /*6250*/  FFMA.FTZ R200, R200, UR15, -R201.reuse ;  /* 0x0000000fc8c87c23 */ /* 0x100fe200080108c9 */
[----:B------:R-:W-:Y:S01]  /*6260*/  FFMA.FTZ R203, R222, UR15, -R201 ;  /* 0x0000000fdecb7c23 */ /* 0x000fe200080108c9 */
[--C-:B------:R-:W-:Y:S01]  /*6270*/  FFMA.FTZ R207, R218, UR15, -R205.reuse ;  /* 0x0000000fdacf7c23 */ /* 0x100fe200080108cd */
[----:B------:R-:W2:Y:S01]  /*6280*/  LDSM.16.MT88.4 R12, [R197+0x10800] ;  /* 0x01080000c50c783b */ /* 0x000ea20000004200 */
[----:B------:R-:W4:Y:S01]  /*6290*/  MUFU.EX2 R183, R183 ;  /* 0x000000b700b77308 */ /* 0x000f220000000800 */
[----:B---3--:R-:W-:Y:S01]  /*62a0*/  F2FP.BF16.F32.PACK_AB R128, R188, R189 ;  /* 0x000000bdbc80723e */ /* 0x008fe200000010ff */
[--C-:B------:R-:W-:Y:S01]  /*62b0*/  FFMA.FTZ R214, R214, UR15, -R205.reuse ;  /* 0x0000000fd6d67c23 */ /* 0x100fe200080108cd */
[----:B------:R-:W3:Y:S01]  /*62c0*/  LDSM.16.MT88.4 R20, [R197+0x12800] ;  /* 0x01280000c514783b */ /* 0x000ee20000004200 */
[--C-:B------:R-:W-:Y:S01]  /*62d0*/  FFMA.FTZ R209, R212, UR15, -R205.reuse ;  /* 0x0000000fd4d17c23 */ /* 0x100fe200080108cd */
[----:B------:R-:W-:Y:S01]  /*62e0*/  FFMA.FTZ R250, R210, UR15, -R205 ;  /* 0x0000000fd2fa7c23 */ /* 0x000fe200080108cd */
[--C-:B------:R-:W-:Y:S01]  /*62f0*/  FFMA.FTZ R205, R208, UR15, -R201.reuse ;  /* 0x0000000fd0cd7c23 */ /* 0x100fe200080108c9 */
[----:B------:R-:W-:Y:S01]  /*6300*/  LDSM.16.MT88.4 R172, [R191+0x10800] ;  /* 0x01080000bfac783b */ /* 0x000fe20000004200 */
[----:B------:R-:W-:Y:S01]  /*6310*/  MUFU.EX2 R187, R187 ;  /* 0x000000bb00bb7308 */ /* 0x000fe20000000800 */
[--C-:B------:R-:W-:Y:S01]  /*6320*/  FFMA.FTZ R206, R206, UR15, -R201.reuse ;  /* 0x0000000fcece7c23 */ /* 0x100fe200080108c9 */
[--C-:B------:R-:W-:Y:S01]  /*6330*/  FFMA.FTZ R204, R204, UR15, -R201.reuse ;  /* 0x0000000fcccc7c23 */ /* 0x100fe200080108c9 */
[----:B------:R-:W-:Y:S01]  /*6340*/  LDSM.16.MT88.4 R168, [R220+0x12800] ;  /* 0x01280000dca8783b */ /* 0x000fe20000004200 */
[----:B------:R-:W-:Y:S01]  /*6350*/  FFMA.FTZ R251, R202, UR15, -R201 ;  /* 0x0000000fcafb7c23 */ /* 0x000fe200080108c9 */
[----:B------:R-:W-:-:S02]  /*6360*/  FADD.FTZ R189, R189, R188 ;  /* 0x000000bcbdbd7221 */ /* 0x000fc40000010000 */
[----:B------:R-:W-:Y:S01]  /*6370*/  LDSM.16.MT88.4 R32, [R192+0x12800] ;  /* 0x01280000c020783b */ /* 0x000fe20000004200 */
[----:B------:R-:W5:Y:S01]  /*6380*/  MUFU.EX2 R190, R190 ;  /* 0x000000be00be7308 */ /* 0x000f620000000800 */
[C---:B----4-:R-:W-:Y:S01]  /*6390*/  F2FP.BF16.F32.PACK_AB R130, R183.reuse, R184 ;  /* 0x000000b8b782723e */ /* 0x050fe200000010ff */
[----:B------:R-:W-:Y:S01]  /*63a0*/  FADD.FTZ R184, R184, R189 ;  /* 0x000000bdb8b87221 */ /* 0x000fe20000010000 */
[----:B------:R-:W-:Y:S03]  /*63b0*/  LDSM.16.MT88.4 R28, [R191+0x12800] ;  /* 0x01280000bf1c783b */ /* 0x000fe60000004200 */
[----:B------:R-:W-:Y:S01]  /*63c0*/  FADD.FTZ R183, R183, R184 ;  /* 0x000000b8b7b77221 */ /* 0x000fe20000010000 */
[----:B------:R-:W-:Y:S01]  /*63d0*/  LDSM.16.MT88.4 R24, [R197+0x14800] ;  /* 0x01480000c518783b */ /* 0x000fe20000004200 */
[----:B------:R-:W-:Y:S08]  /*63e0*/  MUFU.EX2 R186, R186 ;  /* 0x000000ba00ba7308 */ /* 0x000ff00000000800 */
[----:B------:R-:W4:Y:S01]  /*63f0*/  MUFU.EX2 R185, R185 ;  /* 0x000000b900b97308 */ /* 0x000f220000000800 */
[----:B-----5:R-:W-:Y:S01]  /*6400*/  F2FP.BF16.F32.PACK_AB R129, R190, R187 ;  /* 0x000000bbbe81723e */ /* 0x020fe200000010ff */
[----:B------:R-:W-:-:S06]  /*6410*/  FADD.FTZ R187, R187, R190 ;  /* 0x000000bebbbb7221 */ /* 0x000fcc0000010000 */
[----:B------:R-:W-:Y:S08]  /*6420*/  MUFU.EX2 R182, R182 ;  /* 0x000000b600b67308 */ /* 0x000ff00000000800 */
[----:B------:R-:W5:Y:S01]  /*6430*/  MUFU.EX2 R181, R181 ;  /* 0x000000b500b57308 */ /* 0x000f620000000800 */
        /* <DEDUP_REMOVED lines=22> */
[C---:B-1----:R-:W-:Y:S07]  /*65a0*/  HMMA.16816.F32.BF16 R68, R128.reuse, R72, RZ ;  /* 0x000000488044723c */ /* 0x042fee00000418ff */
[----:B------:R-:W-:Y:S01]  /*65b0*/  MUFU.EX2 R198, R198 ;  /* 0x000000c600c67308 */ /* 0x000fe20000000800 */
[C---:B------:R-:W-:Y:S07]  /*65c0*/  HMMA.16816.F32.BF16 R76, R128.reuse, R80, RZ ;  /* 0x00000050804c723c */ /* 0x040fee00000418ff */
[----:B------:R-:W1:Y:S01]  /*65d0*/  MUFU.EX2 R199, R199 ;  /* 0x000000c700c77308 */ /* 0x000e620000000800 */
[C---:B--2---:R-:W-:Y:S07]  /*65e0*/  HMMA.16816.F32.BF16 R84, R128.reuse, R88, RZ ;  /* 0x000000588054723c */ /* 0x044fee00000418ff */
        /* <DEDUP_REMOVED lines=92> */
[----:B--2---:R-:W-:Y:S01]  /*6bb0*/  F2FP.BF16.F32.PACK_AB R7, R203, R200 ;  /* 0x000000c8cb07723e */ /* 0x004fe200000010ff */
[----:B------:R-:W-:-:S06]  /*6bc0*/  FADD.FTZ R199, R199, R198 ;  /* 0x000000c6c7c77221 */ /* 0x000fcc0000010000 */
[C---:B---3--:R-:W-:Y:S08]  /*6bd0*/  HMMA.16816.F32.BF16 R136, R4.reuse, R8, R136 ;  /* 0x000000080488723c */ /* 0x048ff00000041888 */
        /* <DEDUP_REMOVED lines=124> */
[----:B------:R-:W-:-:S02]  /*73a0*/  UIADD3 UR16, UPT, UPT, UR23, UR16, URZ ;  /* 0x0000001017107290 */ /* 0x000fc4000fffe0ff */
[----:B------:R-:W-:Y:S01]  /*73b0*/  MOV R4, UR12 ;  /* 0x0000000c00047c02 */ /* 0x000fe20008000f00 */
[----:B------:R-:W-:Y:S01]  /*73c0*/  ULEA.HI.X UR7, UR22, UR17, UR7, 0x6, UP0 ;  /* 0x0000001116077291 */ /* 0x000fe200080f3407 */
[----:B------:R-:W-:Y:S01]  /*73d0*/  SEL R165, R2, 0xffffffe0, !P4 ;  /* 0xffffffe002a57807 */ /* 0x000fe20006000000 */
[----:B------:R-:W-:Y:S01]  /*73e0*/  UIADD3 UR21, UP1, UPT, UR12, UR21, URZ ;  /* 0x000000150c157290 */ /* 0x000fe2000ff3e0ff */
[-C--:B------:R-:W-:Y:S01]  /*73f0*/  LEA R12, P0, R4, R235.reuse, 0x1 ;  /* 0x000000eb040c7211 */ /* 0x080fe200078008ff */
[----:B------:R-:W-:Y:S01]  /*7400*/  IMAD.U32 R7, RZ, RZ, UR16 ;  /* 0x00000010ff077e24 */ /* 0x000fe2000f8e00ff */
[----:B------:R-:W-:Y:S01]  /*7410*/  ULEA UR12, UP0, UR8, UR12, 0x5 ;  /* 0x0000000c080c7291 */ /* 0x000fe2000f8028ff */
[----:B------:R-:W-:Y:S01]  /*7420*/  IMAD.U32 R5, RZ, RZ, UR7 ;  /* 0x00000007ff057e24 */ /* 0x000fe2000f8e00ff */
[----:B------:R-:W-:Y:S01]  /*7430*/  UIADD3.X UR17, UPT, UPT, UR7, UR17, URZ, UP1, !UPT ;  /* 0x0000001107117290 */ /* 0x000fe20008ffe4ff */
[----:B------:R-:W-:Y:S01]  /*7440*/  IMAD.IADD R214, R165, 0x1, R218 ;  /* 0x00000001a5d67824 */ /* 0x000fe200078e02da */
[-C--:B------:R-:W-:Y:S01]  /*7450*/  LEA.HI.X R15, R6, R234.reuse, R7, 0x7, P1 ;  /* 0x000000ea060f7211 */ /* 0x080fe200008f3c07 */
[----:B------:R-:W-:Y:S01]  /*7460*/  ULEA.HI.X UR7, UR8, UR7, UR9, 0x5, UP0 ;  /* 0x0000000708077291 */ /* 0x000fe200080f2c09 */
[----:B------:R-:W-:Y:S01]  /*7470*/  LEA.HI.X R13, R4, R234, R5, 0x1, P0 ;  /* 0x000000ea040d7211 */ /* 0x000fe200000f0c05 */
[----:B------:R-:W-:Y:S01]  /*7480*/  IMAD.U32 R4, RZ, RZ, UR12 ;  /* 0x0000000cff047e24 */ /* 0x000fe2000f8e00ff */
[----:B------:R-:W-:Y:S01]  /*7490*/  MOV R6, UR21 ;  /* 0x0000001500067c02 */ /* 0x000fe20008000f00 */
[----:B------:R-:W-:Y:S01]  /*74a0*/  IMAD.U32 R7, RZ, RZ, UR17 ;  /* 0x00000011ff077e24 */ /* 0x000fe2000f8e00ff */
[----:B------:R-:W-:Y:S01]  /*74b0*/  BAR.SYNC.DEFER_BLOCKING 0x0 ;  /* 0x0000000000007b1d */ /* 0x000fe20000010000 */
[----:B-1----:R-:W-:Y:S01]  /*74c0*/  ISETP.GE.AND P3, PT, R217, UR6, PT ;  /* 0x00000006d9007c0c */ /* 0x002fe2000bf66270 */
[----:B------:R-:W-:Y:S01]  /*74d0*/  UISETP.GT.U32.AND UP0, UPT, UR13, UR18, UPT ;  /* 0x000000120d00728c */ /* 0x000fe2000bf04070 */
[----:B------:R-:W-:-:S02]  /*74e0*/  LEA R10, P1, R6, R235, 0x1 ;  /* 0x000000eb060a7211 */ /* 0x000fc400078208ff */
[----:B------:R-:W-:Y:S02]  /*74f0*/  MOV R5, UR7 ;  /* 0x0000000700057c02 */ /* 0x000fe40008000f00 */
[----:B------:R-:W-:Y:S02]  /*7500*/  LEA R8, P0, R4, R235, 0x1 ;  /* 0x000000eb04087211 */ /* 0x000fe400078008ff */
[----:B------:R-:W-:Y:S02]  /*7510*/  ISETP.GE.AND P2, PT, R248, UR6, PT ;  /* 0x00000006f8007c0c */ /* 0x000fe4000bf46270 */
[-C--:B------:R-:W-:Y:S02]  /*7520*/  LEA.HI.X R11, R6, R234.reuse, R7, 0x1, P1 ;  /* 0x000000ea060b7211 */ /* 0x080fe400008f0c07 */
[----:B------:R-:W-:Y:S02]  /*7530*/  ISETP.GE.AND P1, PT, R247, UR6, PT ;  /* 0x00000006f7007c0c */ /* 0x000fe4000bf26270 */
[----:B------:R-:W-:-:S02]  /*7540*/  LEA.HI.X R9, R4, R234, R5, 0x1, P0 ;  /* 0x000000ea04097211 */ /* 0x000fc400000f0c05 */
        /* <DEDUP_REMOVED lines=85> */
[----:B-1----:R-:W1:Y:S04]  /*7aa0*/  LDSM.16.M88.4 R12, [R215+0x9800] ;  /* 0x00980000d70c783b */ /* 0x002e680000000200 */
[----:B------:R-:W5:Y:S04]  /*7ab0*/  LDSM.16.M88.4 R20, [R215+0x9000] ;  /* 0x00900000d714783b */ /* 0x000f680000000200 */
[----:B------:R-:W-:Y:S04]  /*7ac0*/  LDSM.16.M88.4 R176, [R214] ;  /* 0x00000000d6b0783b */ /* 0x000fe80000000200 */
[----:B--2---:R-:W2:Y:S04]  /*7ad0*/  LDSM.16.M88.4 R8, [R167+0x8000] ;  /* 0x00800000a708783b */ /* 0x004ea80000000200 */
[----:B------:R-:W2:Y:S04]  /*7ae0*/  LDSM.16.M88.4 R4, [R167+0x8800] ;  /* 0x00880000a704783b */ /* 0x000ea80000000200 */
[----:B------:R-:W2:Y:S04]  /*7af0*/  LDSM.16.M88.4 R184, [R167+0x9000] ;  /* 0x00900000a7b8783b */ /* 0x000ea80000000200 */
[----:B------:R-:W2:Y:S04]  /*7b00*/  LDSM.16.M88.4 R180, [R167+0x9800] ;  /* 0x00980000a7b4783b */ /* 0x000ea80000000200 */
[----:B------:R-:W0:Y:S01]  /*7b10*/  LDGDEPBAR ;  /* 0x00000000000079af */ /* 0x000e220000000000 */
[C---:B---3--:R-:W-:Y:S08]  /*7b20*/  HMMA.16816.F32.BF16 R172, R196.reuse, R168, RZ ;  /* 0x000000a8c4ac723c */ /* 0x048ff000000418ff */
[C---:B----4-:R-:W-:Y:S08]  /*7b30*/  HMMA.16816.F32.BF16 R32, R196.reuse, R28, RZ ;  /* 0x0000001cc420723c */ /* 0x050ff000000418ff */
[C---:B------:R-:W-:Y:S08]  /*7b40*/  HMMA.16816.F32.BF16 R168, R196.reuse, R170, RZ ;  /* 0x000000aac4a8723c */ /* 0x040ff000000418ff */
[C---:B------:R-:W-:Y:S08]  /*7b50*/  HMMA.16816.F32.BF16 R28, R196.reuse, R30, RZ ;  /* 0x0000001ec41c723c */ /* 0x040ff000000418ff */
[----:B-1----:R-:W-:Y:S01]  /*7b60*/  HMMA.16816.F32.BF16 R200, R196, R12, RZ ;  /* 0x0000000cc4c8723c */ /* 0x002fe200000418ff */
[----:B------:R-:W-:-:S05]  /*7b70*/  IMAD.MOV.U32 R12, RZ, RZ, 0x40 ;  /* 0x00000040ff0c7424 */ /* 0x000fca00078e00ff */
[----:B------:R-:W-:Y:S02]  /*7b80*/  SEL R12, R12, 0xffffffc0, !P5 ;  /* 0xffffffc00c0c7807 */ /* 0x000fe40006800000 */
[----:B-----5:R-:W-:Y:S02]  /*7b90*/  HMMA.16816.F32.BF16 R24, R196, R20, RZ ;  /* 0x00000014c418723c */ /* 0x020fe400000418ff */
[----:B------:R-:W-:Y:S01]  /*7ba0*/  IADD3 R166, PT, PT, R215, R12, RZ ;  /* 0x0000000cd7a67210 */ /* 0x000fe20007ffe0ff */
[----:B------:R-:W-:-:S04]  /*7bb0*/  IMAD.IADD R212, R12, 0x1, R218 ;  /* 0x000000010cd47824 */ /* 0x000fc800078e02da */
[C---:B------:R-:W-:Y:S01]  /*7bc0*/  IMAD.IADD R213, R165.reuse, 0x1, R212 ;  /* 0x00000001a5d57824 */ /* 0x040fe200078e02d4 */
[----:B------:R-:W-:Y:S01]  /*7bd0*/  HMMA.16816.F32.BF16 R20, R196, R22, RZ ;  /* 0x00000016c414723c */ /* 0x000fe200000418ff */
[----:B------:R-:W-:Y:S01]  /*7be0*/  LDSM.16.M88.4 R16, [R212] ;  /* 0x00000000d410783b */ /* 0x000fe20000000200 */
[----:B------:R-:W-:-:S03]  /*7bf0*/  IMAD.IADD R165, R165, 0x1, R166 ;  /* 0x00000001a5a57824 */ /* 0x000fc600078e02a6 */
[----:B------:R-:W-:Y:S03]  /*7c00*/  LDSM.16.M88.4 R204, [R166+0x9800] ;  /* 0x00980000a6cc783b */ /* 0x000fe60000000200 */
[C---:B--2---:R-:W-:Y:S01]  /*7c10*/  HMMA.16816.F32.BF16 R172, R176.reuse, R8, R172 ;  /* 0x00000008b0ac723c */ /* 0x044fe200000418ac */
[----:B------:R-:W-:Y:S04]  /*7c20*/  LDSM.16.M88.4 R192, [R165+0x8800] ;  /* 0x00880000a5c0783b */ /* 0x000fe80000000200 */
[----:B------:R-:W-:Y:S03]  /*7c30*/  LDSM.16.M88.4 R188, [R165+0x9000] ;  /* 0x00900000a5bc783b */ /* 0x000fe60000000200 */
[C---:B------:R-:W-:Y:S01]  /*7c40*/  HMMA.16816.F32.BF16 R168, R176.reuse, R10, R168 ;  /* 0x0000000ab0a8723c */ /* 0x040fe200000418a8 */
[----:B------:R-:W1:Y:S04]  /*7c50*/  LDSM.16.M88.4 R8, [R166+0x8800] ;  /* 0x00880000a608783b */ /* 0x000e680000000200 */
[----:B------:R-:W-:Y:S03]  /*7c60*/  LDSM.16.M88.4 R208, [R212+0x4000] ;  /* 0x00400000d4d0783b */ /* 0x000fe60000000200 */
[C---:B------:R-:W-:Y:S08]  /*7c70*/  HMMA.16816.F32.BF16 R32, R176.reuse, R4, R32 ;  /* 0x00000004b020723c */ /* 0x040ff00000041820 */
[----:B------:R-:W-:Y:S01]  /*7c80*/  HMMA.16816.F32.BF16 R28, R176, R6, R28 ;  /* 0x00000006b01c723c */ /* 0x000fe2000004181c */
[----:B------:R-:W2:Y:S07]  /*7c90*/  LDSM.16.M88.4 R4, [R166+0x9000] ;  /* 0x00900000a604783b */ /* 0x000eae0000000200 */
[----:B------:R-:W-:Y:S01]  /*7ca0*/  HMMA.16816.F32.BF16 R196, R196, R14, RZ ;  /* 0x0000000ec4c4723c */ /* 0x000fe200000418ff */
[----:B------:R-:W3:Y:S07]  /*7cb0*/  LDSM.16.M88.4 R12, [R166+0x8000] ;  /* 0x00800000a60c783b */ /* 0x000eee0000000200 */
[C---:B------:R-:W-:Y:S08]  /*7cc0*/  HMMA.16816.F32.BF16 R24, R176.reuse, R184, R24 ;  /* 0x000000b8b018723c */ /* 0x040ff00000041818 */
[C---:B------:R-:W-:Y:S01]  /*7cd0*/  HMMA.16816.F32.BF16 R20, R176.reuse, R186, R20 ;  /* 0x000000bab014723c */ /* 0x040fe20000041814 */
[----:B------:R-:W-:Y:S07]  /*7ce0*/  LDSM.16.M88.4 R184, [R165+0x8000] ;  /* 0x00800000a5b8783b */ /* 0x000fee0000000200 */
[C---:B------:R-:W-:Y:S08]  /*7cf0*/  HMMA.16816.F32.BF16 R200, R176.reuse, R180, R200 ;  /* 0x000000b4b0c8723c */ /* 0x040ff000000418c8 */
[----:B------:R-:W-:Y:S01]  /*7d00*/  HMMA.16816.F32.BF16 R196, R176, R182, R196 ;  /* 0x000000b6b0c4723c */ /* 0x000fe200000418c4 */
[----:B------:R-:W4:Y:S04]  /*7d10*/  LDSM.16.M88.4 R176, [R213] ;  /* 0x00000000d5b0783b */ /* 0x000f280000000200 */
        /* <DEDUP_REMOVED lines=9> */
[----:B------:R-:W2:Y:S07]  /*7db0*/  LDSM.16.M88.4 R12, [R215+0xa800] ;  /* 0x00a80000d70c783b */ /* 0x000eae0000000200 */
[C---:B------:R-:W-:Y:S08]  /*7dc0*/  HMMA.16816.F32.BF16 R200, R16.reuse, R204, R200 ;  /* 0x000000cc10c8723c */ /* 0x040ff000000418c8 */
[----:B------:R-:W-:Y:S01]  /*7dd0*/  HMMA.16816.F32.BF16 R196, R16, R206, R196 ;  /* 0x000000ce10c4723c */ /* 0x000fe200000418c4 */
[----:B------:R-:W3:Y:S04]  /*7de0*/  LDSM.16.M88.4 R16, [R215+0xb000] ;  /* 0x00b00000d710783b */ /* 0x000ee80000000200 */
[----:B------:R-:W-:Y:S03]  /*7df0*/  LDSM.16.M88.4 R204, [R215+0xd800] ;  /* 0x00d80000d7cc783b */ /* 0x000fe60000000200 */
[C---:B----4-:R-:W-:Y:S08]  /*7e00*/  HMMA.16816.F32.BF16 R172, R176.reuse, R184, R172 ;  /* 0x000000b8b0ac723c */ /* 0x050ff000000418ac */
        /* <DEDUP_REMOVED lines=33> */
[----:B------:R-:W2:Y:S07]  /*8020*/  LDSM.16.M88.4 R12, [R166+0xb000] ;  /* 0x00b00000a60c783b */ /* 0x000eae0000000200 */
[C---:B---3--:R-:W-:Y:S08]  /*8030*/  HMMA.16816.F32.BF16 R200, R8.reuse, R16, R200 ;  /* 0x0000001008c8723c */ /* 0x048ff000000418c8 */
[----:B------:R-:W-:Y:S01]  /*8040*/  HMMA.16816.F32.BF16 R196, R8, R18, R196 ;  /* 0x0000001208c4723c */ /* 0x000fe200000418c4 */
[----:B------:R-:W-:Y:S04]  /*8050*/  LDSM.16.M88.4 R16, [R213+0x2000] ;  /* 0x00200000d510783b */ /* 0x000fe80000000200 */
[----:B------:R-:W3:Y:S03]  /*8060*/  LDSM.16.M88.4 R8, [R165+0xa000] ;  /* 0x00a00000a508783b */ /* 0x000ee60000000200 */
[C---:B----4-:R-:W-:Y:S08]  /*8070*/  HMMA.16816.F32.BF16 R172, R184.reuse, R4, R172 ;  /* 0x00000004b8ac723c */ /* 0x050ff000000418ac */
[C---:B------:R-:W-:Y:S01]  /*8080*/  HMMA.16816.F32.BF16 R168, R184.reuse, R6, R168 ;  /* 0x00000006b8a8723c */ /* 0x040fe200000418a8 */
[----:B------:R-:W4:Y:S07]  /*8090*/  LDSM.16.M88.4 R4, [R165+0xa800] ;  /* 0x00a80000a504783b */ /* 0x000f2e0000000200 */
[C---:B-1----:R-:W-:Y:S08]  /*80a0*/  HMMA.16816.F32.BF16 R32, R184.reuse, R176, R32 ;  /* 0x000000b0b820723c */ /* 0x042ff00000041820 */
[C---:B------:R-:W-:Y:S01]  /*80b0*/  HMMA.16816.F32.BF16 R28, R184.reuse, R178, R28 ;  /* 0x000000b2b81c723c */ /* 0x040fe2000004181c */
[----:B------:R-:W1:Y:S07]  /*80c0*/  LDSM.16.M88.4 R176, [R165+0xb800] ;  /* 0x00b80000a5b0783b */ /* 0x000e6e0000000200 */
[----:B--2---:R-:W-:Y:S08]  /*80d0*/  HMMA.16816.F32.BF16 R24, R184, R12, R24 ;  /* 0x0000000cb818723c */ /* 0x004ff00000041818 */
[C---:B---3--:R-:W-:Y:S08]  /*80e0*/  HMMA.16816.F32.BF16 R172, R16.reuse, R8, R172 ;  /* 0x0000000810ac723c */ /* 0x048ff000000418ac */
[----:B------:R-:W-:Y:S01]  /*80f0*/  HMMA.16816.F32.BF16 R168, R16, R10, R168 ;  /* 0x0000000a10a8723c */ /* 0x000fe200000418a8 */
[----:B------:R-:W2:Y:S07]  /*8100*/  LDSM.16.M88.4 R8, [R215+0xc800] ;  /* 0x00c80000d708783b */ /* 0x000eae0000000200 */
        /* <DEDUP_REMOVED lines=50> */
[----:B------:R-:W4:Y:S07]  /*8430*/  LDSM.16.M88.4 R4, [R215+0xf000] ;  /* 0x00f00000d704783b */ /* 0x000f2e0000000200 */
[C---:B-1----:R-:W-:Y:S08]  /*8440*/  HMMA.16816.F32.BF16 R32, R192.reuse, R184, R32 ;  /* 0x000000b8c020723c */ /* 0x042ff00000041820 */
[----:B------:R-:W-:Y:S01]  /*8450*/  HMMA.16816.F32.BF16 R28, R192, R186, R28 ;  /* 0x000000bac01c723c */ /* 0x000fe2000004181c */
[----:B------:R-:W-:Y:S07]  /*8460*/  LDSM.16.M88.4 R184, [R214+0x6000] ;  /* 0x00600000d6b8783b */ /* 0x000fee0000000200 */
[C---:B------:R-:W-:Y:S08]  /*8470*/  HMMA.16816.F32.BF16 R200, R208.reuse, R204, R200 ;  /* 0x000000ccd0c8723c */ /* 0x040ff000000418c8 */
[----:B------:R-:W-:Y:S01]  /*8480*/  HMMA.16816.F32.BF16 R196, R208, R206, R196 ;  /* 0x000000ced0c4723c */ /* 0x000fe200000418c4 */
[----:B------:R-:W1:Y:S07]  /*8490*/  LDSM.16.M88.4 R204, [R215+0xf800] ;  /* 0x00f80000d7cc783b */ /* 0x000e6e0000000200 */
[C---:B------:R-:W-:Y:S08]  /*84a0*/  HMMA.16816.F32.BF16 R172, R192.reuse, R188, R172 ;  /* 0x000000bcc0ac723c */ /* 0x040ff000000418ac */
[C---:B------:R-:W-:Y:S08]  /*84b0*/  HMMA.16816.F32.BF16 R168, R192.reuse, R190, R168 ;  /* 0x000000bec0a8723c */ /* 0x040ff000000418a8 */
[----:B------:R-:W-:Y:S01]  /*84c0*/  HMMA.16816.F32.BF16 R188, R192, R180, R24 ;  /* 0x000000b4c0bc723c */ /* 0x000fe20000041818 */
[----:B------:R-:W5:Y:S07]  /*84d0*/  LDSM.16.M88.4 R24, [R167+0xe000] ;  /* 0x00e00000a718783b */ /* 0x000f6e0000000200 */
[C---:B--2---:R-:W-:Y:S08]  /*84e0*/  HMMA.16816.F32.BF16 R32, R16.reuse, R8, R32 ;  /* 0x000000081020723c */ /* 0x044ff00000041820 */
[----:B------:R-:W-:Y:S01]  /*84f0*/  HMMA.16816.F32.BF16 R28, R16, R10, R28 ;  /* 0x0000000a101c723c */ /* 0x000fe2000004181c */
[----:B------:R-:W2:Y:S07]  /*8500*/  LDSM.16.M88.4 R8, [R167+0xe800] ;  /* 0x00e80000a708783b */ /* 0x000eae0000000200 */
[C---:B------:R-:W-:Y:S01]  /*8510*/  HMMA.16816.F32.BF16 R20, R192.reuse, R182, R20 ;  /* 0x000000b6c014723c */ /* 0x040fe20000041814 */
[----:B------:R-:W-:Y:S07]  /*8520*/  LDSM.16.M88.4 R180, [R213+0x6000] ;  /* 0x00600000d5b4783b */ /* 0x000fee0000000200 */
[C---:B------:R-:W-:Y:S08]  /*8530*/  HMMA.16816.F32.BF16 R200, R192.reuse, R176, R200 ;  /* 0x000000b0c0c8723c */ /* 0x040ff000000418c8 */
[----:B------:R-:W-:Y:S01]  /*8540*/  HMMA.16816.F32.BF16 R196, R192, R178, R196 ;  /* 0x000000b2c0c4723c */ /* 0x000fe200000418c4 */
[----:B------:R-:W-:Y:S07]  /*8550*/  LDSM.16.M88.4 R176, [R212+0x6000] ;  /* 0x00600000d4b0783b */ /* 0x000fee0000000200 */
        /* <DEDUP_REMOVED lines=8> */
[----:B------:R-:W1:Y:S07]  /*85e0*/  LDSM.16.M88.4 R16, [R167+0xf800] ;  /* 0x00f80000a710783b */ /* 0x000e6e0000000200 */
[C---:B-----5:R-:W-:Y:S01]  /*85f0*/  HMMA.16816.F32.BF16 R192, R184.reuse, R24, R172 ;  /* 0x00000018b8c0723c */ /* 0x060fe200000418ac */
[----:B------:R-:W-:Y:S07]  /*8600*/  LDSM.16.M88.4 R172, [R165+0xe000] ;  /* 0x00e00000a5ac783b */ /* 0x000fee0000000200 */
[C---:B------:R-:W-:Y:S01]  /*8610*/  HMMA.16816.F32.BF16 R168, R184.reuse, R26, R168 ;  /* 0x0000001ab8a8723c */ /* 0x040fe200000418a8 */
[----:B------:R-:W5:Y:S07]  /*8620*/  LDSM.16.M88.4 R24, [R166+0xe800] ;  /* 0x00e80000a618783b */ /* 0x000f6e0000000200 */
[C---:B--2---:R-:W-:Y:S08]  /*8630*/  HMMA.16816.F32.BF16 R32, R184.reuse, R8, R32 ;  /* 0x00000008b820723c */ /* 0x044ff00000041820 */
[----:B------:R-:W-:Y:S01]  /*8640*/  HMMA.16816.F32.BF16 R28, R184, R10, R28 ;  /* 0x0000000ab81c723c */ /* 0x000fe2000004181c */
[----:B------:R-:W2:Y:S07]  /*8650*/  LDSM.16.M88.4 R8, [R166+0xf000] ;  /* 0x00f00000a608783b */ /* 0x000eae0000000200 */
[C---:B---3--:R-:W-:Y:S08]  /*8660*/  HMMA.16816.F32.BF16 R192, R176.reuse, R12, R192 ;  /* 0x0000000cb0c0723c */ /* 0x048ff000000418c0 */
[----:B------:R-:W-:Y:S01]  /*8670*/  HMMA.16816.F32.BF16 R168, R176, R14, R168 ;  /* 0x0000000eb0a8723c */ /* 0x000fe200000418a8 */
[----:B------:R-:W3:Y:S07]  /*8680*/  LDSM.16.M88.4 R12, [R165+0xe800] ;  /* 0x00e80000a50c783b */ /* 0x000eee0000000200 */
[C---:B----4-:R-:W-:Y:S08]  /*8690*/  HMMA.16816.F32.BF16 R188, R184.reuse, R4, R188 ;  /* 0x00000004b8bc723c */ /* 0x050ff000000418bc */
[C---:B------:R-:W-:Y:S01]  /*86a0*/  HMMA.16816.F32.BF16 R20, R184.reuse, R6, R20 ;  /* 0x00000006b814723c */ /* 0x040fe20000041814 */
[----:B------:R-:W4:Y:S07]  /*86b0*/  LDSM.16.M88.4 R4, [R166+0xf800] ;  /* 0x00f80000a604783b */ /* 0x000f2e0000000200 */
[C---:B-1----:R-:W-:Y:S08]  /*86c0*/  HMMA.16816.F32.BF16 R200, R184.reuse, R16, R200 ;  /* 0x00000010b8c8723c */ /* 0x042ff000000418c8 */
[----:B------:R-:W-:Y:S01]  /*86d0*/  HMMA.16816.F32.BF16 R196, R184, R18, R196 ;  /* 0x00000012b8c4723c */ /* 0x000fe200000418c4 */
[----:B------:R-:W1:Y:S07]  /*86e0*/  LDSM.16.M88.4 R16, [R165+0xf000] ;  /* 0x00f00000a510783b */ /* 0x000e6e0000000200 */
[C---:B-----5:R-:W-:Y:S08]  /*86f0*/  HMMA.16816.F32.BF16 R32, R176.reuse, R24, R32 ;  /* 0x00000018b020723c */ /* 0x060ff00000041820 */
[C---:B--2---:R-:W-:Y:S08]  /*8700*/  HMMA.16816.F32.BF16 R188, R176.reuse, R8, R188 ;  /* 0x00000008b0bc723c */ /* 0x044ff000000418bc */
[----:B------:R-:W-:Y:S01]  /*8710*/  HMMA.16816.F32.BF16 R20, R176, R10, R20 ;  /* 0x0000000ab014723c */ /* 0x000fe20000041814 */
[----:B------:R-:W2:Y:S01]  /*8720*/  LDSM.16.M88.4 R8, [R165+0xf800] ;  /* 0x00f80000a508783b */ /* 0x000ea20000000200 */
[----:B------:R-:W-:-:S06]  /*8730*/  DEPBAR.LE SB0, 0x0 ;  /* 0x000080000000791a */ /* 0x000fcc0000000000 */
[----:B------:R-:W-:Y:S08]  /*8740*/  HMMA.16816.F32.BF16 R28, R176, R26, R28 ;  /* 0x0000001ab01c723c */ /* 0x000ff0000004181c */
[C---:B------:R-:W-:Y:S08]  /*8750*/  HMMA.16816.F32.BF16 R192, R180.reuse, R172, R192 ;  /* 0x000000acb4c0723c */ /* 0x040ff000000418c0 */
[C---:B------:R-:W-:Y:S08]  /*8760*/  HMMA.16816.F32.BF16 R168, R180.reuse, R174, R168 ;  /* 0x000000aeb4a8723c */ /* 0x040ff000000418a8 */
[----:B---3--:R-:W-:Y:S01]  /*8770*/  HMMA.16816.F32.BF16 R32, R180, R12, R32 ;  /* 0x0000000cb420723c */ /* 0x008fe20000041820 */
[----:B------:R-:W-:-:S02]  /*8780*/  MOV R13, UR20 ;  /* 0x00000014000d7c02 */ /* 0x000fc40008000f00 */
[----:B------:R-:W-:Y:S01]  /*8790*/  FMUL.FTZ R24, R192, UR4 ;  /* 0x00000004c0187c20 */ /* 0x000fe20008410000 */
[----:B------:R-:W-:Y:S01]  /*87a0*/  FMUL.FTZ R25, R193, UR4 ;  /* 0x00000004c1197c20 */ /* 0x000fe20008410000 */
[----:B------:R-:W-:Y:S01]  /*87b0*/  FMUL.FTZ R26, R194, UR4 ;  /* 0x00000004c21a7c20 */ /* 0x000fe20008410000 */
[----:B------:R-:W-:Y:S01]  /*87c0*/  FMUL.FTZ R27, R195, UR4 ;  /* 0x00000004c31b7c20 */ /* 0x000fe20008410000 */
[----:B------:R-:W-:Y:S01]  /*87d0*/  IMAD R0, R13, 0x40, R0 ;  /* 0x000000400d007824 */ /* 0x000fe200078e0200 */
[----:B----4-:R-:W-:Y:S01]  /*87e0*/  HMMA.16816.F32.BF16 R200, R176, R4, R200 ;  /* 0x00000004b0c8723c */ /* 0x010fe200000418c8 */
[----:B------:R-:W3:Y:S01]  /*87f0*/  MUFU.TANH R24, R24 ;  /* 0x0000001800187308 */ /* 0x000ee20000002400 */
[----:B------:R-:W-:Y:S02]  /*8800*/  VIADD R13, R233, 0x8 ;  /* 0x00000008e90d7836 */ /* 0x000fe40000000000 */
[----:B------:R-:W-:Y:S01]  /*8810*/  FMUL.FTZ R4, R168, UR4 ;  /* 0x00000004a8047c20 */ /* 0x000fe20008410000 */
[----:B------:R-:W-:-:S03]  /*8820*/  FMUL.FTZ R5, R169, UR4 ;  /* 0x00000004a9057c20 */ /* 0x000fc60008410000 */
[----:B------:R-:W-:Y:S01]  /*8830*/  HMMA.16816.F32.BF16 R196, R176, R6, R196 ;  /* 0x00000006b0c4723c */ /* 0x000fe200000418c4 */
[----:B------:R-:W-:Y:S01]  /*8840*/  FMUL.FTZ R6, R170, UR4 ;  /* 0x00000004aa067c20 */ /* 0x000fe20008410000 */
[----:B------:R-:W-:Y:S01]  /*8850*/  FMUL.FTZ R7, R171, UR4 ;  /* 0x00000004ab077c20 */ /* 0x000fe20008410000 */
[----:B------:R-:W-:Y:S01]  /*8860*/  FMUL.FTZ R12, R32, UR4 ;  /* 0x00000004200c7c20 */ /* 0x000fe20008410000 */
[----:B------:R-:W4:Y:S04]  /*8870*/  MUFU.TANH R25, R25 ;  /* 0x0000001900197308 */ /* 0x000f280000002400 */
[----:B------:R-:W-:Y:S01]  /*8880*/  HMMA.16816.F32.BF16 R28, R180, R14, R28 ;  /* 0x0000000eb41c723c */ /* 0x000fe2000004181c */
[----:B------:R-:W-:Y:S01]  /*8890*/  FMUL.FTZ R14, R33, UR4 ;  /* 0x00000004210e7c20 */ /* 0x000fe20008410000 */
[----:B------:R-:W-:-:S02]  /*88a0*/  FMUL.FTZ R15, R34, UR4 ;  /* 0x00000004220f7c20 */ /* 0x000fc40008410000 */
[----:B------:R-:W2:Y:S04]  /*88b0*/  MUFU.TANH R26, R26 ;  /* 0x0000001a001a7308 */ /* 0x000ea80000002400 */
[----:B-1----:R-:W-:Y:S01]  /*88c0*/  HMMA.16816.F32.BF16 R188, R180, R16, R188 ;  /* 0x00000010b4bc723c */ /* 0x002fe200000418bc */
[----:B------:R-:W-:-:S03]  /*88d0*/  FMUL.FTZ R16, R35, UR4 ;  /* 0x0000000423107c20 */ /* 0x000fc60008410000 */
[----:B------:R-:W1:Y:S04]  /*88e0*/  MUFU.TANH R27, R27 ;  /* 0x0000001b001b7308 */ /* 0x000e680000002400 */
[C---:B------:R-:W-:Y:S04]  /*88f0*/  HMMA.16816.F32.BF16 R20, R180.reuse, R18, R20 ;  /* 0x00000012b414723c */ /* 0x040fe80000041814 */
[----:B------:R-:W1:Y:S04]  /*8900*/  MUFU.TANH R4, R4 ;  /* 0x0000000400047308 */ /* 0x000e680000002400 */
[----:B--2---:R-:W-:Y:S01]  /*8910*/  HMMA.16816.F32.BF16 R200, R180, R8, R200 ;  /* 0x00000008b4c8723c */ /* 0x004fe200000418c8 */
[----:B------:R-:W-:-:S02]  /*8920*/  IADD3 R8, PT, PT, R0, -0x80, RZ ;  /* 0xffffff8000087810 */ /* 0x000fc40007ffe0ff */
[----:B------:R-:W-:Y:S01]  /*8930*/  IADD3 R9, PT, PT, R0, -0x7f, RZ ;  /* 0xffffff8100097810 */ /* 0x000fe20007ffe0ff */
[----:B------:R-:W2:Y:S01]  /*8940*/  MUFU.TANH R5, R5 ;  /* 0x0000000500057308 */ /* 0x000ea20000002400 */
[----:B------:R-:W-:Y:S02]  /*8950*/  ISETP.GE.AND P4, PT, R8, R232, PT ;  /* 0x000000e80800720c */ /* 0x000fe40003f86270 */
[----:B------:R-:W-:Y:S01]  /*8960*/  ISETP.GT.AND P6, PT, R233, R8, PT ;  /* 0x00000008e900720c */ /* 0x000fe20003fc4270 */
[----:B------:R-:W-:Y:S01]  /*8970*/  HMMA.16816.F32.BF16 R196, R180, R10, R196 ;  /* 0x0000000ab4c4723c */ /* 0x000fe200000418c4 */
[----:B------:R-:W-:-:S03]  /*8980*/  P2R R10, PR, RZ, 0x10 ;  /* 0x00000010ff0a7803 */ /* 0x000fc60000000000 */
[----:B------:R-:W1:Y:S08]  /*8990*/  MUFU.TANH R6, R6 ;  /* 0x0000000600067308 */ /* 0x000e700000002400 */
[----:B------:R-:W1:Y:S08]  /*89a0*/  MUFU.TANH R7, R7 ;  /* 0x0000000700077308 */ /* 0x000e700000002400 */
[----:B------:R-:W1:Y:S08]  /*89b0*/  MUFU.TANH R12, R12 ;  /* 0x0000000c000c7308 */ /* 0x000e700000002400 */
[----:B------:R-:W1:Y:S08]  /*89c0*/  MUFU.TANH R14, R14 ;  /* 0x0000000e000e7308 */ /* 0x000e700000002400 */
[----:B------:R-:W1:Y:S08]  /*89d0*/  MUFU.TANH R15, R15 ;  /* 0x0000000f000f7308 */ /* 0x000e700000002400 */
[----:B------:R-:W1:Y:S01]  /*89e0*/  MUFU.TANH R16, R16 ;  /* 0x0000001000107308 */ /* 0x000e620000002400 */
[----:B------:R-:W-:Y:S06]  /*89f0*/  BAR.SYNC.DEFER_BLOCKING 0x0 ;  /* 0x0000000000007b1d */ /* 0x000fec0000010000 */
[----:B--234-:R-:W-:Y:S05]  /*8a00*/  BRA.U !UP0, `(.L_x_1377) ;  /* 0x0000000508b47547 */ /* 0x01cfea000b800000 */
        /* <DEDUP_REMOVED lines=109> */
.L_x_1377:
[----:B------:R-:W-:Y:S01]  /*90e0*/  ISETP.GE.AND P1, PT, R8, R228, PT ;  /* 0x000000e40800720c */ /* 0x000fe20003f26270 */
[----:B------:R-:W-:Y:S01]  /*90f0*/  FMUL.FTZ R17, R28, UR4 ;  /* 0x000000041c117c20 */ /* 0x000fe20008410000 */
[----:B------:R-:W-:Y:S01]  /*9100*/  ISETP.GT.AND P0, PT, R13, R8, PT ;  /* 0x000000080d00720c */ /* 0x000fe20003f04270 */
[----:B------:R-:W-:Y:S01]  /*9110*/  FMUL.FTZ R19, R30, UR4 ;  /* 0x000000041e137c20 */ /* 0x000fe20008410000 */
[----:B------:R-:W-:Y:S01]  /*9120*/  FSEL R8, R24, -INF , !P6 ;  /* 0xff80000018087808 */ /* 0x000fe20007000000 */
[----:B------:R-:W-:Y:S01]  /*9130*/  FMUL.FTZ R18, R29, UR4 ;  /* 0x000000041d127c20 */ /* 0x000fe20008410000 */
[----:B------:R-:W-:Y:S01]  /*9140*/  ISETP.NE.AND P6, PT, R10, RZ, PT ;  /* 0x000000ff0a00720c */ /* 0x000fe20003fc5270 */
[----:B------:R-:W3:Y:S01]  /*9150*/  MUFU.TANH R17, R17 ;  /* 0x0000001100117308 */ /* 0x000ee20000002400 */
[-C--:B------:R-:W-:Y:S01]  /*9160*/  ISETP.GT.AND P2, PT, R233, R9.reuse, PT ;  /* 0x00000009e900720c */ /* 0x080fe20003f44270 */
[----:B------:R-:W-:Y:S01]  /*9170*/  FMUL.FTZ R24, R31, UR4 ;  /* 0x000000041f187c20 */ /* 0x000fe20008410000 */
[----:B------:R-:W-:Y:S01]  /*9180*/  IADD3 R11, PT, PT, R0, -0x78, RZ ;  /* 0xffffff88000b7810 */ /* 0x000fe20007ffe0ff */
[----:B------:R-:W-:Y:S01]  /*9190*/  FMUL.FTZ R189, R189, UR4 ;  /* 0x00000004bdbd7c20 */ /* 0x000fe20008410000 */
[----:B------:R-:W-:Y:S01]  /*91a0*/  FSEL R8, R8, -INF , !P6 ;  /* 0xff80000008087808 */ /* 0x000fe20007000000 */
[----:B------:R-:W-:Y:S01]  /*91b0*/  FMUL.FTZ R191, R191, UR4 ;  /* 0x00000004bfbf7c20 */ /* 0x000fe20008410000 */
[C---:B------:R-:W-:Y:S01]  /*91c0*/  ISETP.GE.AND P4, PT, R9.reuse, R232, PT ;  /* 0x000000e80900720c */ /* 0x040fe20003f86270 */
[----:B------:R-:W4:Y:S01]  /*91d0*/  MUFU.TANH R19, R19 ;  /* 0x0000001300137308 */ /* 0x000f220000002400 */
[----:B------:R-:W-:Y:S01]  /*91e0*/  ISETP.GE.AND P3, PT, R9, R228, PT ;  /* 0x000000e40900720c */ /* 0x000fe20003f66270 */
[----:B------:R-:W-:Y:S01]  /*91f0*/  FMUL.FTZ R21, R21, UR4 ;  /* 0x0000000415157c20 */ /* 0x000fe20008410000 */
[----:B------:R-:W-:Y:S01]  /*9200*/  ISETP.GT.AND P6, PT, R13, R9, PT ;  /* 0x000000090d00720c */ /* 0x000fe20003fc4270 */
[----:B------:R-:W-:Y:S01]  /*9210*/  FMUL.FTZ R200, R200, UR4 ;  /* 0x00000004c8c87c20 */ /* 0x000fe20008410000 */
[----:B------:R-:W-:Y:S01]  /*9220*/  FSEL R9, R26, -INF , !P0 ;  /* 0xff8000001a097808 */ /* 0x000fe20004000000 */
[----:B------:R-:W-:Y:S01]  /*9230*/  FMUL.FTZ R197, R197, UR4 ;  /* 0x00000004c5c57c20 */ /* 0x000fe20008410000 */
[----:B------:R-:W-:Y:S01]  /*9240*/  FSEL R10, R25, -INF , !P2 ;  /* 0xff800000190a7808 */ /* 0x000fe20005000000 */
[----:B------:R-:W5:Y:S01]  /*9250*/  MUFU.TANH R18, R18 ;  /* 0x0000001200127308 */ /* 0x000f620000002400 */
[-C--:B------:R-:W-:Y:S01]  /*9260*/  ISETP.GT.AND P0, PT, R233, R11.reuse, PT ;  /* 0x0000000be900720c */ /* 0x080fe20003f04270 */
[----:B------:R-:W-:Y:S01]  /*9270*/  FMUL.FTZ R202, R202, UR4 ;  /* 0x00000004caca7c20 */ /* 0x000fe20008410000 */
[----:B------:R-:W-:Y:S01]  /*9280*/  FSEL R10, R10, -INF , !P4 ;  /* 0xff8000000a0a7808 */ /* 0x000fe20006000000 */
[----:B------:R-:W-:Y:S01]  /*9290*/  FMUL.FTZ R203, R203, UR4 ;  /* 0x00000004cbcb7c20 */ /* 0x000fe20008410000 */
[----:B------:R-:W-:Y:S01]  /*92a0*/  ISETP.GE.AND P2, PT, R11, R232, PT ;  /* 0x000000e80b00720c */ /* 0x000fe20003f46270 */
[----:B------:R-:W-:Y:S01]  /*92b0*/  FMUL.FTZ R198, R198, UR4 ;  /* 0x00000004c6c67c20 */ /* 0x000fe20008410000 */
[----:B------:R-:W-:Y:S01]  /*92c0*/  ISETP.GT.AND P4, PT, R13, R11, PT ;  /* 0x0000000b0d00720c */ /* 0x000fe20003f84270 */
[----:B------:R-:W5:Y:S01]  /*92d0*/  MUFU.TANH R24, R24 ;  /* 0x0000001800187308 */ /* 0x000f620000002400 */
[----:B------:R-:W-:Y:S01]  /*92e0*/  IADD3 R25, PT, PT, R0, -0x77, RZ ;  /* 0xffffff8900197810 */ /* 0x000fe20007ffe0ff */
[----:B------:R-:W-:Y:S01]  /*92f0*/  FMUL.FTZ R199, R199, UR4 ;  /* 0x00000004c7c77c20 */ /* 0x000fe20008410000 */
[----:B-1----:R-:W-:Y:S01]  /*9300*/  FSEL R4, R4, -INF , !P0 ;  /* 0xff80000004047808 */ /* 0x002fe20004000000 */
[----:B------:R-:W-:Y:S01]  /*9310*/  UISETP.GT.U32.AND UP0, UPT, UR13, UR18, UPT ;  /* 0x000000120d00728c */ /* 0x000fe2000bf04070 */
[----:B------:R-:W-:-:S02]  /*9320*/  FSEL R9, R9, -INF , !P1 ;  /* 0xff80000009097808 */ /* 0x000fc40004800000 */
[----:B------:R-:W-:Y:S01]  /*9330*/  IADD3 R26, PT, PT, R0, -0x70, RZ ;  /* 0xffffff90001a7810 */ /* 0x000fe20007ffe0ff */
[----:B------:R-:W-:Y:S01]  /*9340*/  MUFU.TANH R198, R198 ;  /* 0x000000c600c67308 */ /* 0x000fe20000002400 */
[----:B------:R-:W-:Y:S02]  /*9350*/  ISETP.GE.AND P1, PT, R11, R228, PT ;  /* 0x000000e40b00720c */ /* 0x000fe40003f26270 */
[----:B------:R-:W-:Y:S02]  /*9360*/  FSEL R11, R27, -INF , !P6 ;  /* 0xff8000001b0b7808 */ /* 0x000fe40007000000 */
[-C--:B------:R-:W-:Y:S02]  /*9370*/  ISETP.GT.AND P6, PT, R233, R25.reuse, PT ;  /* 0x00000019e900720c */ /* 0x080fe40003fc4270 */
[----:B------:R-:W-:Y:S01]  /*9380*/  FSEL R4, R4, -INF , !P2 ;  /* 0xff80000004047808 */ /* 0x000fe20005000000 */
[----:B------:R-:W-:Y:S01]  /*9390*/  MUFU.TANH R199, R199 ;  /* 0x000000c700c77308 */ /* 0x000fe20000002400 */
[----:B------:R-:W-:Y:S01]  /*93a0*/  FSEL R6, R6, -INF , !P4 ;  /* 0xff80000006067808 */ /* 0x000fe20006000000 */
[----:B------:R-:W-:Y:S01]  /*93b0*/  @UP0 UIADD3 UR20, UPT, UPT, UR20, -0x3, URZ ;  /* 0xfffffffd14140890 */ /* 0x000fe2000fffe0ff */
[----:B------:R-:W-:-:S02]  /*93c0*/  ISETP.GT.AND P2, PT, R13, R25, PT ;  /* 0x000000190d00720c */ /* 0x000fc40003f44270 */
[----:B------:R-:W-:Y:S02]  /*93d0*/  ISETP.GT.AND P4, PT, R233, R26, PT ;  /* 0x0000001ae900720c */ /* 0x000fe40003f84270 */
[----:B------:R-:W-:Y:S02]  /*93e0*/  FSEL R11, R11, -INF , !P3 ;  /* 0xff8000000b0b7808 */ /* 0x000fe40005800000 */
[----:B------:R-:W-:Y:S02]  /*93f0*/  FSEL R28, R5, -INF , !P6 ;  /* 0xff800000051c7808 */ /* 0x000fe40007000000 */
[C---:B------:R-:W-:Y:S02]  /*9400*/  ISETP.GE.AND P3, PT, R25.reuse, R232, PT ;  /* 0x000000e81900720c */ /* 0x040fe40003f66270 */
[----:B------:R-:W-:Y:S01]  /*9410*/  ISETP.GE.AND P0, PT, R25, R228, PT ;  /* 0x000000e41900720c */ /* 0x000fe20003f06270 */
[----:B------:R-:W-:Y:S01]  /*9420*/  FMUL.FTZ R25, R188, UR4 ;  /* 0x00000004bc197c20 */ /* 0x000fe20008410000 */
[----:B------:R-:W-:-:S02]  /*9430*/  ISETP.GE.AND P6, PT, R26, R232, PT ;  /* 0x000000e81a00720c */ /* 0x000fc40003fc6270 */
[----:B------:R-:W-:Y:S02]  /*9440*/  FSEL R7, R7, -INF , !P2 ;  /* 0xff80000007077808 */ /* 0x000fe40005000000 */
[----:B------:R-:W-:Y:S01]  /*9450*/  FSEL R12, R12, -INF , !P4 ;  /* 0xff8000000c0c7808 */ /* 0x000fe20006000000 */
[----:B------:R-:W1:Y:S01]  /*9460*/  MUFU.TANH R25, R25 ;  /* 0x0000001900197308 */ /* 0x000e620000002400 */
[----:B------:R-:W-:Y:S02]  /*9470*/  IADD3 R27, PT, PT, R0, -0x6f, RZ ;  /* 0xffffff91001b7810 */ /* 0x000fe40007ffe0ff */
[----:B------:R-:W-:Y:S02]  /*9480*/  FSEL R5, R6, -INF , !P1 ;  /* 0xff80000006057808 */ /* 0x000fe40004800000 */
[----:B------:R-:W-:Y:S01]  /*9490*/  FSEL R6, R28, -INF , !P3 ;  /* 0xff8000001c067808 */ /* 0x000fe20005800000 */
[----:B------:R-:W-:Y:S01]  /*94a0*/  FMUL.FTZ R28, R190, UR4 ;  /* 0x00000004be1c7c20 */ /* 0x000fe20008410000 */
[----:B------:R-:W-:-:S02]  /*94b0*/  FSEL R7, R7, -INF , !P0 ;  /* 0xff80000007077808 */ /* 0x000fc40004000000 */
[----:B------:R-:W-:Y:S02]  /*94c0*/  FSEL R208, R12, -INF , !P6 ;  /* 0xff8000000cd07808 */ /* 0x000fe40007000000 */
[----:B------:R-:W-:Y:S01]  /*94d0*/  ISETP.GT.AND P3, PT, R13, R26, PT ;  /* 0x0000001a0d00720c */ /* 0x000fe20003f64270 */
[----:B------:R-:W-:Y:S01]  /*94e0*/  MUFU.TANH R12, R28 ;  /* 0x0000001c000c7308 */ /* 0x000fe20000002400 */
[-C--:B------:R-:W-:Y:S02]  /*94f0*/  ISETP.GT.AND P2, PT, R233, R27.reuse, PT ;  /* 0x0000001be900720c */ /* 0x080fe40003f44270 */
[C---:B------:R-:W-:Y:S02]  /*9500*/  ISETP.GE.AND P4, PT, R27.reuse, R232, PT ;  /* 0x000000e81b00720c */ /* 0x040fe40003f86270 */
[----:B------:R-:W-:Y:S02]  /*9510*/  ISETP.GE.AND P0, PT, R27, R228, PT ;  /* 0x000000e41b00720c */ /* 0x000fe40003f06270 */
[----:B------:R-:W-:-:S02]  /*9520*/  ISETP.GT.AND P6, PT, R13, R27, PT ;  /* 0x0000001b0d00720c */ /* 0x000fc40003fc4270 */
[----:B------:R-:W-:Y:S02]  /*9530*/  IADD3 R27, PT, PT, R0, -0x68, RZ ;  /* 0xffffff98001b7810 */ /* 0x000fe40007ffe0ff */
[----:B------:R-:W-:Y:S02]  /*9540*/  FSEL R15, R15, -INF , !P3 ;  /* 0xff8000000f0f7808 */ /* 0x000fe40005800000 */
[----:B------:R-:W-:Y:S02]  /*9550*/  ISETP.GT.AND P3, PT, R233, R27, PT ;  /* 0x0000001be900720c */ /* 0x000fe40003f64270 */
[----:B------:R-:W-:Y:S02]  /*9560*/  FSEL R190, R14, -INF , !P2 ;  /* 0xff8000000ebe7808 */ /* 0x000fe40005000000 */
[----:B------:R-:W-:Y:S01]  /*9570*/  ISETP.GE.AND P1, PT, R26, R228, PT ;  /* 0x000000e41a00720c */ /* 0x000fe20003f26270 */
[----:B------:R-:W-:Y:S01]  /*9580*/  MUFU.TANH R14, R191 ;  /* 0x000000bf000e7308 */ /* 0x000fe20000002400 */
[----:B------:R-:W-:-:S02]  /*9590*/  ISETP.GE.AND P2, PT, R27, R232, PT ;  /* 0x000000e81b00720c */ /* 0x000fc40003f46270 */
[----:B---3--:R-:W-:Y:S02]  /*95a0*/  FSEL R17, R17, -INF , !P3 ;  /* 0xff80000011117808 */ /* 0x008fe40005800000 */
[----:B------:R-:W-:Y:S02]  /*95b0*/  FSEL R190, R190, -INF , !P4 ;  /* 0xff800000bebe7808 */ /* 0x000fe40006000000 */
[----:B------:R-:W-:Y:S01]  /*95c0*/  FSEL R195, R15, -INF , !P1 ;  /* 0xff8000000fc37808 */ /* 0x000fe20004800000 */
[----:B------:R-:W3:Y:S01]  /*95d0*/  MUFU.TANH R26, R189 ;  /* 0x000000bd001a7308 */ /* 0x000ee20000002400 */
[----:B------:R-:W-:Y:S02]  /*95e0*/  ISETP.GT.AND P4, PT, R13, R27, PT ;  /* 0x0000001b0d00720c */ /* 0x000fe40003f84270 */
[----:B------:R-:W-:Y:S02]  /*95f0*/  IADD3 R15, PT, PT, R0, -0x67, RZ ;  /* 0xffffff99000f7810 */ /* 0x000fe40007ffe0ff */
[----:B------:R-:W-:Y:S01]  /*9600*/  FSEL R194, R17, -INF , !P2 ;  /* 0xff80000011c27808 */ /* 0x000fe20005000000 */
[----:B------:R-:W-:Y:S01]  /*9610*/  FMUL.FTZ R17, R22, UR4 ;  /* 0x0000000416117c20 */ /* 0x000fe20008410000 */
[----:B------:R-:W-:Y:S01]  /*9620*/  ISETP.GE.AND P1, PT, R27, R228, PT ;  /* 0x000000e41b00720c */ /* 0x000fe20003f26270 */
[----:B------:R-:W-:Y:S01]  /*9630*/  FMUL.FTZ R27, R20, UR4 ;  /* 0x00000004141b7c20 */ /* 0x000fe20008410000 */
[----:B------:R-:W-:Y:S01]  /*9640*/  FSEL R193, R16, -INF , !P6 ;  /* 0xff80000010c17808 */ /* 0x000fe20007000000 */
[----:B------:R-:W-:Y:S01]  /*9650*/  FMUL.FTZ R22, R201, UR4 ;  /* 0x00000004c9167c20 */ /* 0x000fe20008410000 */
[----:B----4-:R-:W-:Y:S01]  /*9660*/  FSEL R19, R19, -INF , !P4 ;  /* 0xff80000013137808 */ /* 0x010fe20006000000 */
[----:B------:R-:W4:Y:S01]  /*9670*/  MUFU.TANH R17, R17 ;  /* 0x0000001100117308 */ /* 0x000f220000002400 */
[----:B------:R-:W-:-:S02]  /*9680*/  ISETP.GT.AND P6, PT, R233, R15, PT ;  /* 0x0000000fe900720c */ /* 0x000fc40003fc4270 */
[----:B------:R-:W-:Y:S02]  /*9690*/  IADD3 R20, PT, PT, R0, -0x60, RZ ;  /* 0xffffffa000147810 */ /* 0x000fe40007ffe0ff */
[----:B------:R-:W-:Y:S02]  /*96a0*/  ISETP.GT.AND P2, PT, R13, R15, PT ;  /* 0x0000000f0d00720c */ /* 0x000fe40003f44270 */
[----:B--2---:R-:W-:Y:S01]  /*96b0*/  FSEL R167, R19, -INF , !P1 ;  /* 0xff80000013a77808 */ /* 0x004fe20004800000 */
[----:B------:R-:W2:Y:S01]  /*96c0*/  MUFU.TANH R16, R27 ;  /* 0x0000001b00107308 */ /* 0x000ea20000002400 */
[----:B------:R-:W-:Y:S02]  /*96d0*/  ISETP.GE.AND P3, PT, R15, R232, PT ;  /* 0x000000e80f00720c */ /* 0x000fe40003f66270 */
[----:B-----5:R-:W-:Y:S02]  /*96e0*/  FSEL R18, R18, -INF , !P6 ;  /* 0xff80000012127808 */ /* 0x020fe40007000000 */
[----:B------:R-:W-:-:S02]  /*96f0*/  IADD3 R19, PT, PT, R0, -0x5f, RZ ;  /* 0xffffffa100137810 */ /* 0x000fc40007ffe0ff */
[----:B------:R-:W-:Y:S02]  /*9700*/  ISETP.GT.AND P4, PT, R233, R20, PT ;  /* 0x00000014e900720c */ /* 0x000fe40003f84270 */
[----:B------:R-:W-:Y:S02]  /*9710*/  FSEL R24, R24, -INF , !P2 ;  /* 0xff80000018187808 */ /* 0x000fe40005000000 */
[----:B------:R-:W-:Y:S02]  /*9720*/  FSEL R193, R193, -INF , !P0 ;  /* 0xff800000c1c17808 */ /* 0x000fe40004000000 */
[----:B------:R-:W-:Y:S01]  /*9730*/  FSEL R166, R18, -INF , !P3 ;  /* 0xff80000012a67808 */ /* 0x000fe20005800000 */
[----:B------:R-:W-:Y:S01]  /*9740*/  FMUL.FTZ R18, R23, UR4 ;  /* 0x0000000417127c20 */ /* 0x000fe20008410000 */
[----:B------:R-:W-:Y:S02]  /*9750*/  ISETP.GT.AND P2, PT, R233, R19, PT ;  /* 0x00000013e900720c */ /* 0x000fe40003f44270 */
[----:B------:R-:W-:-:S02]  /*9760*/  ISETP.GE.AND P0, PT, R15, R228, PT ;  /* 0x000000e40f00720c */ /* 0x000fc40003f06270 */
[----:B------:R5:W2:Y:S01]  /*9770*/  MUFU.TANH R15, R21 ;  /* 0x00000015000f7308 */ /* 0x000aa20000002400 */
[----:B-1----:R-:W-:Y:S02]  /*9780*/  FSEL R25, R25, -INF , !P4 ;  /* 0xff80000019197808 */ /* 0x002fe40006000000 */
[C---:B------:R-:W-:Y:S02]  /*9790*/  ISETP.GE.AND P6, PT, R20.reuse, R232, PT ;  /* 0x000000e81400720c */ /* 0x040fe40003fc6270 */
[----:B------:R-:W-:Y:S02]  /*97a0*/  ISETP.GE.AND P1, PT, R20, R228, PT ;  /* 0x000000e41400720c */ /* 0x000fe40003f26270 */
[----:B------:R-:W-:Y:S01]  /*97b0*/  ISETP.GT.AND P3, PT, R13, R20, PT ;  /* 0x000000140d00720c */ /* 0x000fe20003f64270 */
[----:B------:R-:W1:Y:S01]  /*97c0*/  MUFU.TANH R18, R18 ;  /* 0x0000001200127308 */ /* 0x000e620000002400 */
[----:B------:R-:W-:Y:S02]  /*97d0*/  ISETP.GE.AND P4, PT, R19, R232, PT ;  /* 0x000000e81300720c */ /* 0x000fe40003f86270 */
[----:B---3--:R-:W-:-:S02]  /*97e0*/  FSEL R26, R26, -INF , !P2 ;  /* 0xff8000001a1a7808 */ /* 0x008fc40005000000 */
[----:B------:R-:W-:Y:S02]  /*97f0*/  IADD3 R20, PT, PT, R0, -0x58, RZ ;  /* 0xffffffa800147810 */ /* 0x000fe40007ffe0ff */
[----:B------:R-:W-:Y:S02]  /*9800*/  FSEL R12, R12, -INF , !P3 ;  /* 0xff8000000c0c7808 */ /* 0x000fe40005800000 */
[----:B------:R-:W-:Y:S02]  /*9810*/  FSEL R204, R26, -INF , !P4 ;  /* 0xff8000001acc7808 */ /* 0x000fe40006000000 */
[----:B------:R-:W-:Y:S02]  /*9820*/  FSEL R206, R25, -INF , !P6 ;  /* 0xff80000019ce7808 */ /* 0x000fe40007000000 */
[C---:B------:R-:W-:Y:S02]  /*9830*/  ISETP.GT.AND P4, PT, R13.reuse, R20, PT ;  /* 0x000000140d00720c */ /* 0x040fe40003f84270 */
[----:B------:R-:W-:-:S02]  /*9840*/  ISETP.GT.AND P6, PT, R13, R19, PT ;  /* 0x000000130d00720c */ /* 0x000fc40003fc4270 */
[----:B------:R-:W-:Y:S02]  /*9850*/  ISETP.GT.AND P3, PT, R233, R20, PT ;  /* 0x00000014e900720c */ /* 0x000fe40003f64270 */
[----:B-----5:R-:W-:Y:S02]  /*9860*/  IADD3 R21, PT, PT, R0, -0x57, RZ ;  /* 0xffffffa900157810 */ /* 0x020fe40007ffe0ff */
[----:B------:R-:W-:Y:S02]  /*9870*/  FSEL R205, R12, -INF , !P1 ;  /* 0xff8000000ccd7808 */ /* 0x000fe40004800000 */
[----:B------:R-:W-:Y:S01]  /*9880*/  FSEL R165, R24, -INF , !P0 ;  /* 0xff80000018a57808 */ /* 0x000fe20004000000 */
[----:B------:R-:W-:Y:S01]  /*9890*/  MUFU.TANH R12, R22 ;  /* 0x00000016000c7308 */ /* 0x000fe20000002400 */
[----:B------:R-:W-:Y:S02]  /*98a0*/  ISETP.GE.AND P1, PT, R20, R228, PT ;  /* 0x000000e41400720c */ /* 0x000fe40003f26270 */
[----:B----4-:R-:W-:-:S02]  /*98b0*/  FSEL R17, R17, -INF , !P4 ;  /* 0xff80000011117808 */ /* 0x010fc40006000000 */
[----:B------:R-:W-:Y:S02]  /*98c0*/  ISETP.GE.AND P0, PT, R19, R228, PT ;  /* 0x000000e41300720c */ /* 0x000fe40003f06270 */
[----:B------:R-:W-:Y:S01]  /*98d0*/  FSEL R201, R14, -INF , !P6 ;  /* 0xff8000000ec97808 */ /* 0x000fe20007000000 */
[----:B------:R-:W3:Y:S01]  /*98e0*/  MUFU.TANH R19, R200 ;  /* 0x000000c800137308 */ /* 0x000ee20000002400 */
[-C--:B------:R-:W-:Y:S02]  /*98f0*/  ISETP.GE.AND P2, PT, R20, R232.reuse, PT ;  /* 0x000000e81400720c */ /* 0x080fe40003f46270 */
[----:B------:R-:W-:Y:S02]  /*9900*/  ISETP.GT.AND P6, PT, R233, R21, PT ;  /* 0x00000015e900720c */ /* 0x000fe40003fc4270 */
[----:B--2---:R-:W-:Y:S02]  /*9910*/  FSEL R16, R16, -INF , !P3 ;  /* 0xff80000010107808 */ /* 0x004fe40005800000 */
[----:B------:R-:W-:Y:S01]  /*9920*/  FSEL R171, R17, -INF , !P1 ;  /* 0xff80000011ab7808 */ /* 0x000fe20004800000 */
[----:B------:R-:W-:Y:S01]  /*9930*/  FMUL.FTZ R17, R196, UR4 ;  /* 0x00000004c4117c20 */ /* 0x000fe20008410000 */
[----:B------:R-:W-:Y:S01]  /*9940*/  ISETP.GE.AND P3, PT, R21, R232, PT ;  /* 0x000000e81500720c */ /* 0x000fe20003f66270 */
[----:B------:R3:W-:Y:S01]  /*9950*/  MUFU.TANH R14, R202 ;  /* 0x000000ca000e7308 */ /* 0x0007e20000002400 */
[----:B------:R-:W-:-:S02]  /*9960*/  FSEL R170, R16, -INF , !P2 ;  /* 0xff80000010aa7808 */ /* 0x000fc40005000000 */
[----:B------:R-:W-:Y:S02]  /*9970*/  FSEL R15, R15, -INF , !P6 ;  /* 0xff8000000f0f7808 */ /* 0x000fe40007000000 */
[----:B------:R-:W-:Y:S02]  /*9980*/  IADD3 R20, PT, PT, R0, -0x50, RZ ;  /* 0xffffffb000147810 */ /* 0x000fe40007ffe0ff */
[----:B------:R-:W-:Y:S01]  /*9990*/  ISETP.GT.AND P2, PT, R13, R21, PT ;  /* 0x000000150d00720c */ /* 0x000fe20003f44270 */
[----:B------:R-:W2:Y:S01]  /*99a0*/  MUFU.TANH R17, R17 ;  /* 0x0000001100117308 */ /* 0x000ea20000002400 */
[----:B------:R-:W-:Y:S02]  /*99b0*/  FSEL R168, R15, -INF , !P3 ;  /* 0xff8000000fa87808 */ /* 0x000fe40005800000 */
[----:B------:R-:W-:Y:S02]  /*99c0*/  ISETP.GT.AND P4, PT, R233, R20, PT ;  /* 0x00000014e900720c */ /* 0x000fe40003f84270 */
[----:B------:R-:W-:-:S02]  /*99d0*/  ISETP.GE.AND P6, PT, R20, R232, PT ;  /* 0x000000e81400720c */ /* 0x000fc40003fc6270 */
[----:B------:R-:W-:Y:S01]  /*99e0*/  ISETP.GE.AND P1, PT, R20, R228, PT ;  /* 0x000000e41400720c */ /* 0x000fe20003f26270 */
[----:B------:R-:W-:Y:S01]  /*99f0*/  MUFU.TANH R16, R203 ;  /* 0x000000cb00107308 */ /* 0x000fe20000002400 */
[----:B------:R-:W-:Y:S02]  /*9a00*/  ISETP.GT.AND P3, PT, R13, R20, PT ;  /* 0x000000140d00720c */ /* 0x000fe40003f64270 */
[----:B-1----:R-:W-:Y:S02]  /*9a10*/  FSEL R169, R18, -INF , !P2 ;  /* 0xff80000012a97808 */ /* 0x002fe40005000000 */
[----:B------:R-:W-:Y:S02]  /*9a20*/  IADD3 R20, PT, PT, R0, -0x4f, RZ ;  /* 0xffffffb100147810 */ /* 0x000fe40007ffe0ff */
[----:B---3--:R-:W-:Y:S01]  /*9a30*/  FSEL R202, R19, -INF , !P4 ;  /* 0xff80000013ca7808 */ /* 0x008fe20006000000 */
[----:B------:R-:W1:Y:S01]  /*9a40*/  MUFU.TANH R18, R197 ;  /* 0x000000c500127308 */ /* 0x000e620000002400 */
[----:B------:R-:W-:-:S02]  /*9a50*/  ISETP.GT.AND P2, PT, R233, R20, PT ;  /* 0x00000014e900720c */ /* 0x000fc40003f44270 */
[----:B------:R-:W-:Y:S02]  /*9a60*/  IADD3 R15, PT, PT, R0, -0x48, RZ ;  /* 0xffffffb8000f7810 */ /* 0x000fe40007ffe0ff */
[----:B------:R-:W-:Y:S02]  /*9a70*/  ISETP.GE.AND P4, PT, R20, R232, PT ;  /* 0x000000e81400720c */ /* 0x000fe40003f86270 */
[----:B------:R-:W-:Y:S02]  /*9a80*/  FSEL R12, R12, -INF , !P2 ;  /* 0xff8000000c0c7808 */ /* 0x000fe40005000000 */
[----:B------:R-:W-:Y:S02]  /*9a90*/  IADD3 R0, PT, PT, R0, -0x47, RZ ;  /* 0xffffffb900007810 */ /* 0x000fe40007ffe0ff */
[----:B------:R-:W-:Y:S02]  /*9aa0*/  FMNMX3.FTZ R19, R164, R8, R10, !PT ;  /* 0x00000008a4137276 */ /* 0x000fe4000781000a */
[----:B------:R-:W-:-:S02]  /*9ab0*/  FSEL R202, R202, -INF , !P6 ;  /* 0xff800000caca7808 */ /* 0x000fc40007000000 */
[C---:B------:R-:W-:Y:S02]  /*9ac0*/  ISETP.GT.AND P6, PT, R233.reuse, R15, PT ;  /* 0x0000000fe900720c */ /* 0x040fe40003fc4270 */
[----:B------:R-:W-:Y:S02]  /*9ad0*/  FSEL R200, R12, -INF , !P4 ;  /* 0xff8000000cc87808 */ /* 0x000fe40006000000 */
[----:B------:R-:W-:Y:S02]  /*9ae0*/  ISETP.GT.AND P4, PT, R233, R0, PT ;  /* 0x00000000e900720c */ /* 0x000fe40003f84270 */
[----:B------:R-:W-:Y:S02]  /*9af0*/  FMNMX3.FTZ R12, R3, R9, R11, !PT ;  /* 0x00000009030c7276 */ /* 0x000fe4000781000b */
[----:B------:R-:W-:Y:S02]  /*9b00*/  FMNMX3.FTZ R19, R19, R4, R6, !PT ;  /* 0x0000000413137276 */ /* 0x000fe40007810006 */
[----:B--2---:R-:W-:-:S02]  /*9b10*/  FSEL R178, R17, -INF , !P6 ;  /* 0xff80000011b27808 */ /* 0x004fc40007000000 */
[----:B------:R-:W-:Y:S02]  /*9b20*/  ISETP.GE.AND P6, PT, R0, R232, PT ;  /* 0x000000e80000720c */ /* 0x000fe40003fc6270 */
[----:B-1----:R-:W-:Y:S02]  /*9b30*/  FSEL R18, R18, -INF , !P4 ;  /* 0xff80000012127808 */ /* 0x002fe40006000000 */
[----:B------:R-:W-:Y:S02]  /*9b40*/  FMNMX3.FTZ R12, R12, R5, R7, !PT ;  /* 0x000000050c0c7276 */ /* 0x000fe40007810007 */
[----:B------:R-:W-:Y:S02]  /*9b50*/  FMNMX3.FTZ R19, R19, R208, R190, !PT ;  /* 0x000000d013137276 */ /* 0x000fe400078100be */
[----:B------:R-:W-:Y:S02]  /*9b60*/  ISETP.GE.AND P2, PT, R15, R232, PT ;  /* 0x000000e80f00720c */ /* 0x000fe40003f46270 */
[----:B------:R-:W-:-:S02]  /*9b70*/  FSEL R176, R18, -INF , !P6 ;  /* 0xff80000012b07808 */ /* 0x000fc40007000000 */
[----:B------:R-:W-:Y:S02]  /*9b80*/  FMNMX3.FTZ R18, R12, R195, R193, !PT ;  /* 0x000000c30c127276 */ /* 0x000fe400078100c1 */
[----:B------:R-:W-:Y:S02]  /*9b90*/  FMNMX3.FTZ R19, R19, R194, R166, !PT ;  /* 0x000000c213137276 */ /* 0x000fe400078100a6 */
[----:B------:R-:W-:Y:S02]  /*9ba0*/  FSEL R178, R178, -INF , !P2 ;  /* 0xff800000b2b27808 */ /* 0x000fe40005000000 */
[----:B------:R-:W-:Y:S02]  /*9bb0*/  FSEL R201, R201, -INF , !P0 ;  /* 0xff800000c9c97808 */ /* 0x000fe40004000000 */
[----:B------:R-:W-:Y:S02]  /*9bc0*/  ISETP.GT.AND P2, PT, R13, R20, PT ;  /* 0x000000140d00720c */ /* 0x000fe40003f44270 */
[----:B------:R-:W-:-:S02]  /*9bd0*/  ISETP.GE.AND P0, PT, R21, R228, PT ;  /* 0x000000e41500720c */ /* 0x000fc40003f06270 */
[----:B------:R-:W-:Y:S02]  /*9be0*/  FMNMX3.FTZ R18, R18, R167, R165, !PT ;  /* 0x000000a712127276 */ /* 0x000fe400078100a5 */
[----:B------:R-:W-:Y:S02]  /*9bf0*/  FMNMX3.FTZ R17, R19, R206, R204, !PT ;  /* 0x000000ce13117276 */ /* 0x000fe400078100cc */
[----:B------:R-:W-:Y:S02]  /*9c00*/  FSEL R14, R14, -INF , !P3 ;  /* 0xff8000000e0e7808 */ /* 0x000fe40005800000 */
[----:B------:R-:W-:Y:S02]  /*9c10*/  FSEL R16, R16, -INF , !P2 ;  /* 0xff80000010107808 */ /* 0x000fe40005000000 */
[----:B------:R-:W-:Y:S02]  /*9c20*/  FSEL R169, R169, -INF , !P0 ;  /* 0xff800000a9a97808 */ /* 0x000fe40004000000 */
[----:B------:R-:W-:-:S02]  /*9c30*/  ISETP.GT.AND P3, PT, R13, R0, PT ;  /* 0x000000000d00720c */ /* 0x000fc40003f64270 */
[-C--:B------:R-:W-:Y:S02]  /*9c40*/  ISETP.GE.AND P2, PT, R0, R228.reuse, PT ;  /* 0x000000e40000720c */ /* 0x080fe40003f46270 */
[----:B------:R-:W-:Y:S02]  /*9c50*/  ISETP.GE.AND P0, PT, R20, R228, PT ;  /* 0x000000e41400720c */ /* 0x000fe40003f06270 */
[----:B------:R-:W-:Y:S02]  /*9c60*/  ISETP.GT.AND P4, PT, R13, R15, PT ;  /* 0x0000000f0d00720c */ /* 0x000fe40003f84270 */
[----:B------:R-:W-:Y:S02]  /*9c70*/  FMNMX3.FTZ R0, R18, R205, R201, !PT ;  /* 0x000000cd12007276 */ /* 0x000fe400078100c9 */
[----:B------:R-:W-:Y:S02]  /*9c80*/  FMNMX3.FTZ R17, R17, R170, R168, !PT ;  /* 0x000000aa11117276 */ /* 0x000fe400078100a8 */
[----:B------:R-:W-:-:S02]  /*9c90*/  ISETP.GE.AND P6, PT, R15, R228, PT ;  /* 0x000000e40f00720c */ /* 0x000fc40003fc6270 */
[----:B------:R-:W-:Y:S02]  /*9ca0*/  FSEL R175, R198, -INF , !P4 ;  /* 0xff800000c6af7808 */ /* 0x000fe40006000000 */
[----:B------:R-:W-:Y:S02]  /*9cb0*/  FSEL R173, R199, -INF , !P3 ;  /* 0xff800000c7ad7808 */ /* 0x000fe40005800000 */
[----:B------:R-:W-:Y:S02]  /*9cc0*/  FSEL R179, R14, -INF , !P1 ;  /* 0xff8000000eb37808 */ /* 0x000fe40004800000 */
[----:B------:R-:W-:Y:S02]  /*9cd0*/  FSEL R177, R16, -INF , !P0 ;  /* 0xff80000010b17808 */ /* 0x000fe40004000000 */
[----:B------:R-:W-:Y:S02]  /*9ce0*/  FMNMX3.FTZ R0, R0, R171, R169, !PT ;  /* 0x000000ab00007276 */ /* 0x000fe400078100a9 */
[----:B------:R-:W-:-:S02]  /*9cf0*/  FMNMX3.FTZ R17, R17, R202, R200, !PT ;  /* 0x000000ca11117276 */ /* 0x000fc400078100c8 */
[----:B------:R-:W-:Y:S02]  /*9d00*/  FSEL R175, R175, -INF , !P6 ;  /* 0xff800000afaf7808 */ /* 0x000fe40007000000 */
[----:B------:R-:W-:Y:S02]  /*9d10*/  FSEL R173, R173, -INF , !P2 ;  /* 0xff800000adad7808 */ /* 0x000fe40005000000 */
[----:B------:R-:W-:Y:S02]  /*9d20*/  FMNMX3.FTZ R0, R0, R179, R177, !PT ;  /* 0x000000b300007276 */ /* 0x000fe400078100b1 */
[----:B------:R-:W-:Y:S02]  /*9d30*/  FMNMX3.FTZ R12, R17, R178, R176, !PT ;  /* 0x000000b2110c7276 */ /* 0x000fe400078100b0 */
[----:B------:R-:W-:Y:S02]  /*9d40*/  FMNMX3.FTZ R17, R0, R175, R173, !PT ;  /* 0x000000af00117276 */ /* 0x000fe400078100ad */
[----:B------:R-:W-:Y:S01]  /*9d50*/  IADD3 R197, PT, PT, R220, 0x10040, RZ ;  /* 0x00010040dcc57810 */ /* 0x000fe20007ffe0ff */
[----:B------:R-:W1:Y:S04]  /*9d60*/  SHFL.BFLY PT, R13, R12, 0x2, 0x1f ;  /* 0x0c401f000c0d7f89 */ /* 0x000e6800000e0000 */
[----:B------:R-:W2:Y:S01]  /*9d70*/  SHFL.BFLY PT, R0, R17, 0x2, 0x1f ;  /* 0x0c401f0011007f89 */ /* 0x000ea200000e0000 */
[----:B-1----:R-:W-:-:S02]  /*9d80*/  FMNMX.FTZ R15, R12, R13, !PT ;  /* 0x0000000d0c0f7209 */ /* 0x002fc40007810000 */
[----:B--2---:R-:W-:-:S03]  /*9d90*/  FMNMX.FTZ R13, R17, R0, !PT ;  /* 0x00000000110d7209 */ /* 0x004fc60007810000 */
[----:B------:R-:W1:Y:S04]  /*9da0*/  SHFL.BFLY PT, R180, R15, 0x1, 0x1f ;  /* 0x0c201f000fb47f89 */ /* 0x000e6800000e0000 */
[----:B------:R-:W2:Y:S01]  /*9db0*/  SHFL.BFLY PT, R0, R13, 0x1, 0x1f ;  /* 0x0c201f000d007f89 */ /* 0x000ea200000e0000 */
[----:B-1----:R-:W-:Y:S02]  /*9dc0*/  FMNMX.FTZ R180, R15, R180, !PT ;  /* 0x000000b40fb47209 */ /* 0x002fe40007810000 */
[----:B--2---:R-:W-:-:S03]  /*9dd0*/  FMNMX.FTZ R0, R13, R0, !PT ;  /* 0x000000000d007209 */ /* 0x004fc60007810000 */
[C---:B------:R-:W-:Y:S01]  /*9de0*/  FMUL.FTZ R199, R180.reuse, UR15 ;  /* 0x0000000fb4c77c20 */ /* 0x040fe20008410000 */
[----:B------:R-:W-:Y:S01]  /*9df0*/  FSETP.NEU.FTZ.AND P1, PT, R180, -INF , PT ;  /* 0xff800000b400780b */ /* 0x000fe20003f3d000 */
[----:B------:R-:W-:Y:S01]  /*9e00*/  LDSM.16.MT88.4 R12, [R220+0x10000] ;  /* 0x01000000dc0c783b */ /* 0x000fe20000004200 */
[C---:B------:R-:W-:Y:S01]  /*9e10*/  FSETP.NEU.FTZ.AND P0, PT, R0.reuse, -INF , PT ;  /* 0xff8000000000780b */ /* 0x040fe20003f1d000 */
[----:B------:R-:W-:Y:S01]  /*9e20*/  FMUL.FTZ R174, R0, UR15 ;  /* 0x0000000f00ae7c20 */ /* 0x000fe20008410000 */
[----:B------:R-:W-:-:S04]  /*9e30*/  FSEL R199, R199, RZ, P1 ;  /* 0x000000ffc7c77208 */ /* 0x000fc80000800000 */
[----:B------:R-:W-:Y:S01]  /*9e40*/  FSEL R174, R174, RZ, P0 ;  /* 0x000000ffaeae7208 */ /* 0x000fe20000000000 */
[--C-:B------:R-:W-:Y:S01]  /*9e50*/  FFMA.FTZ R183, R6, UR15, -R199.reuse ;  /* 0x0000000f06b77c23 */ /* 0x100fe200080108c7 */
[----:B------:R-:W-:Y:S01]  /*9e60*/  FSEL R6, R0, RZ, P0 ;  /* 0x000000ff00067208 */ /* 0x000fe20000000000 */
[--C-:B------:R-:W-:Y:S01]  /*9e70*/  FFMA.FTZ R186, R4, UR15, -R199.reuse ;  /* 0x0000000f04ba7c23 */ /* 0x100fe200080108c7 */
[----:B------:R-:W-:Y:S01]  /*9e80*/  LOP3.LUT P0, RZ, R216, 0x2, RZ, 0xc0, !PT ;  /* 0x00000002d8ff7812 */ /* 0x000fe2000780c0ff */
[----:B------:R-:W-:Y:S01]  /*9e90*/  FFMA.FTZ R181, R5, UR15, -R174 ;  /* 0x0000000f05b57c23 */ /* 0x000fe200080108ae */
[----:B------:R-:W-:Y:S01]  /*9ea0*/  FSEL R5, R180, RZ, P1 ;  /* 0x000000ffb4057208 */ /* 0x000fe20000800000 */
[----:B------:R-:W-:Y:S01]  /*9eb0*/  FADD.FTZ R6, R3, -R6 ;  /* 0x8000000603067221 */ /* 0x000fe20000010000 */
[--C-:B------:R-:W-:Y:S01]  /*9ec0*/  FFMA.FTZ R187, R8, UR15, -R199.reuse ;  /* 0x0000000f08bb7c23 */ /* 0x100fe200080108c7 */
[----:B------:R-:W-:Y:S01]  /*9ed0*/  SEL R192, R2, 0xffffffe0, !P0 ;  /* 0xffffffe002c07807 */ /* 0x000fe20004000000 */
[----:B------:R-:W-:Y:S01]  /*9ee0*/  FFMA.FTZ R185, R10, UR15, -R199 ;  /* 0x0000000f0ab97c23 */ /* 0x000fe200080108c7 */
[----:B------:R-:W-:Y:S01]  /*9ef0*/  FADD.FTZ R4, R164, -R5 ;  /* 0x80000005a4047221 */ /* 0x000fe20000010000 */
[----:B------:R-:W-:Y:S01]  /*9f00*/  FMUL.FTZ R16, R6, UR15 ;  /* 0x0000000f06107c20 */ /* 0x000fe20008410000 */
[--C-:B------:R-:W-:Y:S01]  /*9f10*/  FFMA.FTZ R184, R9, UR15, -R174.reuse ;  /* 0x0000000f09b87c23 */ /* 0x100fe200080108ae */
[--C-:B------:R-:W-:Y:S01]  /*9f20*/  FFMA.FTZ R182, R11, UR15, -R174.reuse ;  /* 0x0000000f0bb67c23 */ /* 0x100fe200080108ae */
[----:B------:R-:W-:Y:S01]  /*9f30*/  FMUL.FTZ R8, R4, UR15 ;  /* 0x0000000f04087c20 */ /* 0x000fe20008410000 */
[----:B------:R1:W2:Y:S01]  /*9f40*/  MUFU.EX2 R2, R16 ;  /* 0x0000001000027308 */ /* 0x0002a20000000800 */
[--C-:B------:R-:W-:Y:S01]  /*9f50*/  FFMA.FTZ R188, R7, UR15, -R174.reuse ;  /* 0x0000000f07bc7c23 */ /* 0x100fe200080108ae */
[----:B------:R-:W-:Y:S01]  /*9f60*/  IADD3 R172, PT, PT, R220, R192, RZ ;  /* 0x000000c0dcac7210 */ /* 0x000fe20007ffe0ff */
[--C-:B------:R-:W-:Y:S01]  /*9f70*/  FFMA.FTZ R196, R194, UR15, -R199.reuse ;  /* 0x0000000fc2c47c23 */ /* 0x100fe200080108c7 */
[--C-:B------:R-:W-:Y:S01]  /*9f80*/  FFMA.FTZ R194, R195, UR15, -R174.reuse ;  /* 0x0000000fc3c27c23 */ /* 0x100fe200080108ae */
[--C-:B------:R-:W-:Y:S01]  /*9f90*/  FFMA.FTZ R195, R193, UR15, -R174.reuse ;  /* 0x0000000fc1c37c23 */ /* 0x100fe200080108ae */
[--C-:B------:R-:W-:Y:S01]  /*9fa0*/  FFMA.FTZ R191, R208, UR15, -R199.reuse ;  /* 0x0000000fd0bf7c23 */ /* 0x100fe200080108c7 */
[----:B------:R-:W-:Y:S01]  /*9fb0*/  LDSM.16.MT88.4 R20, [R172+0x10000] ;  /* 0x01000000ac14783b */ /* 0x000fe20000004200 */
[----:B------:R-:W3:Y:S01]  /*9fc0*/  MUFU.EX2 R3, R8 ;  /* 0x0000000800037308 */ /* 0x000ee20000000800 */
[--C-:B------:R-:W-:Y:S01]  /*9fd0*/  FFMA.FTZ R190, R190, UR15, -R199.reuse ;  /* 0x0000000fbebe7c23 */ /* 0x100fe200080108c7 */
[--C-:B------:R-:W-:Y:S01]  /*9fe0*/  FFMA.FTZ R189, R166, UR15, -R199.reuse ;  /* 0x0000000fa6bd7c23 */ /* 0x100fe200080108c7 */
[--C-:B------:R-:W-:Y:S01]  /*9ff0*/  FFMA.FTZ R193, R167, UR15, -R174.reuse ;  /* 0x0000000fa7c17c23 */ /* 0x100fe200080108ae */
[--C-:B------:R-:W-:Y:S01]  /*a000*/  FFMA.FTZ R198, R165, UR15, -R174.reuse ;  /* 0x0000000fa5c67c23 */ /* 0x100fe200080108ae */
[--C-:B------:R-:W-:Y:S01]  /*a010*/  FFMA.FTZ R203, R206, UR15, -R199.reuse ;  /* 0x0000000fcecb7c23 */ /* 0x100fe200080108c7 */
[----:B------:R-:W-:Y:S01]  /*a020*/  LDSM.16.MT88.4 R164, [R220+0x12800] ;  /* 0x01280000dca4783b */ /* 0x000fe20000004200 */
[--C-:B------:R-:W-:Y:S01]  /*a030*/  FFMA.FTZ R208, R201, UR15, -R174.reuse ;  /* 0x0000000fc9d07c23 */ /* 0x100fe200080108ae */
[----:B------:R-:W-:Y:S01]  /*a040*/  MUFU.EX2 R187, R187 ;  /* 0x000000bb00bb7308 */ /* 0x000fe20000000800 */
[----:B-1----:R-:W-:Y:S01]  /*a050*/  IADD3 R16, PT, PT, R220, 0x10000, RZ ;  /* 0x00010000dc107810 */ /* 0x002fe20007ffe0ff */
[-C--:B--2---:R-:W-:Y:S01]  /*a060*/  FMUL.FTZ R34, R142, R2.reuse ;  /* 0x000000028e227220 */ /* 0x084fe20000410000 */
[-C--:B------:R-:W-:Y:S01]  /*a070*/  FMUL.FTZ R35, R143, R2.reuse ;  /* 0x000000028f237220 */ /* 0x080fe20000410000 */
[-C--:B------:R-:W-:Y:S01]  /*a080*/  FMUL.FTZ R26, R146, R2.reuse ;  /* 0x00000002921a7220 */ /* 0x080fe20000410000 */
[----:B------:R-:W-:Y:S01]  /*a090*/  @P5 IADD3 R197, PT, PT, R16, -0x40, RZ ;  /* 0xffffffc010c55810 */ /* 0x000fe20007ffe0ff */
[-C--:B------:R-:W-:Y:S01]  /*a0a0*/  FMUL.FTZ R27, R147, R2.reuse ;  /* 0x00000002931b7220 */ /* 0x080fe20000410000 */
[-C--:B------:R-:W-:Y:S01]  /*a0b0*/  FMUL.FTZ R38, R38, R2.reuse ;  /* 0x0000000226267220 */ /* 0x080fe20000410000 */
[----:B------:R-:W1:Y:S01]  /*a0c0*/  MUFU.EX2 R185, R185 ;  /* 0x000000b900b97308 */ /* 0x000e620000000800 */
[-C--:B---3--:R-:W-:Y:S01]  /*a0d0*/  FMUL.FTZ R32, R140, R3.reuse ;  /* 0x000000038c207220 */ /* 0x088fe20000410000 */
[----:B------:R-:W2:Y:S01]  /*a0e0*/  LDSM.16.MT88.4 R28, [R197] ;  /* 0x00000000c51c783b */ /* 0x000ea20000004200 */
[-C--:B------:R-:W-:Y:S01]  /*a0f0*/  FMUL.FTZ R33, R141, R3.reuse ;  /* 0x000000038d217220 */ /* 0x080fe20000410000 */
[-C--:B------:R-:W-:Y:S01]  /*a100*/  FMUL.FTZ R24, R144, R3.reuse ;  /* 0x0000000390187220 */ /* 0x080fe20000410000 */
[-C--:B------:R-:W-:Y:S01]  /*a110*/  FMUL.FTZ R25, R145, R3.reuse ;  /* 0x0000000391197220 */ /* 0x080fe20000410000 */
[----:B------:R-:W3:Y:S01]  /*a120*/  LDSM.16.MT88.4 R140, [R220+0x12000] ;  /* 0x01200000dc8c783b */ /* 0x000ee20000004200 */
[-C--:B------:R-:W-:Y:S01]  /*a130*/  FMUL.FTZ R36, R36, R3.reuse ;  /* 0x0000000324247220 */ /* 0x080fe20000410000 */
[----:B------:R-:W-:Y:S01]  /*a140*/  MUFU.EX2 R186, R186 ;  /* 0x000000ba00ba7308 */ /* 0x000fe20000000800 */
[-C--:B------:R-:W-:Y:S01]  /*a150*/  FMUL.FTZ R37, R37, R3.reuse ;  /* 0x0000000325257220 */ /* 0x080fe20000410000 */
[-C--:B------:R-:W-:Y:S01]  /*a160*/  FMUL.FTZ R39, R39, R2.reuse ;  /* 0x0000000227277220 */ /* 0x080fe20000410000 */
[-C--:B------:R-:W-:Y:S01]  /*a170*/  FMUL.FTZ R40, R40, R3.reuse ;  /* 0x0000000328287220 */ /* 0x080fe20000410000 */
[----:B------:R-:W-:Y:S01]  /*a180*/  FMUL.FTZ R41, R41, R3 ;  /* 0x0000000329297220 */ /* 0x000fe20000410000 */
[-C--:B------:R-:W-:Y:S01]  /*a190*/  FMUL.FTZ R42, R42, R2.reuse ;  /* 0x000000022a2a7220 */ /* 0x080fe20000410000 */
[-C--:B------:R-:W-:Y:S01]  /*a1a0*/  FMUL.FTZ R43, R43, R2.reuse ;  /* 0x000000022b2b7220 */ /* 0x080fe20000410000 */
[----:B------:R-:W-:Y:S01]  /*a1b0*/  IADD3 R192, PT, PT, R192, R197, RZ ;  /* 0x000000c5c0c07210 */ /* 0x000fe20007ffe0ff */
[----:B------:R-:W4:Y:S01]  /*a1c0*/  MUFU.EX2 R183, R183 ;  /* 0x000000b700b77308 */ /* 0x000f220000000800 */
[----:B-1----:R-:W-:Y:S01]  /*a1d0*/  F2FP.BF16.F32.PACK_AB R4, R185, R187 ;  /* 0x000000bbb904723e */ /* 0x002fe200000010ff */
[----:B------:R-:W1:Y:S01]  /*a1e0*/  LDSM.16.MT88.4 R144, [R197+0x2000] ;  /* 0x00200000c590783b */ /* 0x000e620000004200 */
        /* <DEDUP_REMOVED lines=13> */
[----:B------:R-:W5:Y:S01]  /*a2c0*/  MUFU.EX2 R182, R182 ;  /* 0x000000b600b67308 */ /* 0x000f620000000800 */
        /* <DEDUP_REMOVED lines=29> */
[----:B------:R-:W5:Y:S01]  /*a4a0*/  LDSM.16.MT88.4 R152, [R192] ;  /* 0x00000000c098783b */ /* 0x000f620000004200 */
[----:B------:R-:W-:Y:S01]  /*a4b0*/  FMUL.FTZ R77, R77, R3 ;  /* 0x000000034d4d7220 */ /* 0x000fe20000410000 */
[-C--:B------:R-:W-:Y:S01]  /*a4c0*/  FMUL.FTZ R78, R78, R2.reuse ;  /* 0x000000024e4e7220 */ /* 0x080fe20000410000 */
[----:B----4-:R-:W-:Y:S01]  /*a4d0*/  F2FP.BF16.F32.PACK_AB R7, R188, R181 ;  /* 0x000000b5bc07723e */ /* 0x010fe200000010ff */
        /* <DEDUP_REMOVED lines=87> */
[----:B------:R-:W3:Y:S01]  /*aa50*/  LDSM.16.MT88.4 R140, [R197+0x4000] ;  /* 0x00400000c58c783b */ /* 0x000ee20000004200 */
[-C--:B------:R-:W-:Y:S01]  /*aa60*/  FMUL.FTZ R128, R128, R3.reuse ;  /* 0x0000000380807220 */ /* 0x080fe20000410000 */
[-C--:B------:R-:W-:Y:S01]  /*aa70*/  FMUL.FTZ R129, R129, R3.reuse ;  /* 0x0000000381817220 */ /* 0x080fe20000410000 */
[-C--:B------:R-:W-:Y:S01]  /*aa80*/  FMUL.FTZ R130, R130, R2.reuse ;  /* 0x0000000282827220 */ /* 0x080fe20000410000 */
[-C--:B------:R-:W-:Y:S01]  /*aa90*/  FMUL.FTZ R131, R131, R2.reuse ;  /* 0x0000000283837220 */ /* 0x080fe20000410000 */
[----:B------:R-:W-:Y:S01]  /*aaa0*/  MUFU.EX2 R189, R189 ;  /* 0x000000bd00bd7308 */ /* 0x000fe20000000800 */
[----:B------:R-:W-:Y:S01]  /*aab0*/  LDSM.16.MT88.4 R160, [R197+0x2800] ;  /* 0x00280000c5a0783b */ /* 0x000fe20000004200 */
[C---:B-1----:R-:W-:Y:S01]  /*aac0*/  HMMA.16816.F32.BF16 R76, R4.reuse, R144, R76 ;  /* 0x00000090044c723c */ /* 0x042fe2000004184c */
[--C-:B------:R-:W-:Y:S01]  /*aad0*/  FFMA.FTZ R204, R204, UR15, -R199.reuse ;  /* 0x0000000fcccc7c23 */ /* 0x100fe200080108c7 */
[--C-:B------:R-:W-:Y:S01]  /*aae0*/  FFMA.FTZ R206, R170, UR15, -R199.reuse ;  /* 0x0000000faace7c23 */ /* 0x100fe200080108c7 */
[--C-:B------:R-:W-:Y:S01]  /*aaf0*/  FFMA.FTZ R207, R168, UR15, -R199.reuse ;  /* 0x0000000fa8cf7c23 */ /* 0x100fe200080108c7 */
[--C-:B------:R-:W-:Y:S01]  /*ab00*/  FFMA.FTZ R205, R205, UR15, -R174.reuse ;  /* 0x0000000fcdcd7c23 */ /* 0x100fe200080108ae */
[--C-:B------:R-:W-:Y:S01]  /*ab10*/  FFMA.FTZ R201, R171, UR15, -R174.reuse ;  /* 0x0000000fabc97c23 */ /* 0x100fe200080108ae */
[----:B------:R-:W1:Y:S01]  /*ab20*/  MUFU.EX2 R194, R194 ;  /* 0x000000c200c27308 */ /* 0x000e620000000800 */
[--C-:B------:R-:W-:Y:S01]  /*ab30*/  FFMA.FTZ R210, R169, UR15, -R174.reuse ;  /* 0x0000000fa9d27c23 */ /* 0x100fe200080108ae */
[C---:B------:R-:W-:Y:S01]  /*ab40*/  HMMA.16816.F32.BF16 R80, R4.reuse, R146, R80 ;  /* 0x000000920450723c */ /* 0x040fe20000041850 */
[----:B------:R-:W4:Y:S01]  /*ab50*/  LDSM.16.MT88.4 R144, [R220+0x16000] ;  /* 0x01600000dc90783b */ /* 0x000f220000004200 */
[--C-:B------:R-:W-:Y:S01]  /*ab60*/  FFMA.FTZ R209, R200, UR15, -R199.reuse ;  /* 0x0000000fc8d17c23 */ /* 0x100fe200080108c7 */
[--C-:B------:R-:W-:Y:S01]  /*ab70*/  FFMA.FTZ R202, R202, UR15, -R199.reuse ;  /* 0x0000000fcaca7c23 */ /* 0x100fe200080108c7 */
[--C-:B------:R-:W-:Y:S01]  /*ab80*/  FFMA.FTZ R200, R178, UR15, -R199.reuse ;  /* 0x0000000fb2c87c23 */ /* 0x100fe200080108c7 */
[----:B------:R-:W-:Y:S01]  /*ab90*/  LDSM.16.MT88.4 R168, [R192+0x1000] ;  /* 0x00100000c0a8783b */ /* 0x000fe20000004200 */
[----:B------:R-:W5:Y:S01]  /*aba0*/  MUFU.EX2 R195, R195 ;  /* 0x000000c300c37308 */ /* 0x000f620000000800 */
[----:B------:R-:W-:Y:S01]  /*abb0*/  FFMA.FTZ R199, R176, UR15, -R199 ;  /* 0x0000000fb0c77c23 */ /* 0x000fe200080108c7 */
[C---:B------:R-:W-:Y:S01]  /*abc0*/  HMMA.16816.F32.BF16 R132, R4.reuse, R154, R132 ;  /* 0x0000009a0484723c */ /* 0x040fe20000041884 */
[----:B------:R-:W-:Y:S01]  /*abd0*/  LDSM.16.MT88.4 R152, [R192+0x6000] ;  /* 0x00600000c098783b */ /* 0x000fe20000004200 */
[--C-:B------:R-:W-:Y:S01]  /*abe0*/  FFMA.FTZ R211, R179, UR15, -R174.reuse ;  /* 0x0000000fb3d37c23 */ /* 0x100fe200080108ae */
[--C-:B------:R-:W-:Y:S01]  /*abf0*/  FFMA.FTZ R212, R177, UR15, -R174.reuse ;  /* 0x0000000fb1d47c23 */ /* 0x100fe200080108ae */
[--C-:B------:R-:W-:Y:S01]  /*ac00*/  FFMA.FTZ R213, R175, UR15, -R174.reuse ;  /* 0x0000000fafd57c23 */ /* 0x100fe200080108ae */
[----:B------:R-:W-:Y:S01]  /*ac10*/  FFMA.FTZ R214, R173, UR15, -R174 ;  /* 0x0000000fadd67c23 */ /* 0x000fe200080108ae */
[----:B------:R-:W-:Y:S01]  /*ac20*/  MUFU.EX2 R193, R193 ;  /* 0x000000c100c17308 */ /* 0x000fe20000000800 */
[----:B------:R-:W-:Y:S01]  /*ac30*/  FFMA.FTZ R250, R250, R3, R187 ;  /* 0x00000003fafa7223 */ /* 0x000fe200000100bb */
[C---:B--2---:R-:W-:Y:S01]  /*ac40*/  HMMA.16816.F32.BF16 R68, R4.reuse, R136, R68 ;  /* 0x000000880444723c */ /* 0x044fe20000041844 */
[----:B------:R-:W-:Y:S01]  /*ac50*/  FFMA.FTZ R251, R251, R2, R184 ;  /* 0x00000002fbfb7223 */ /* 0x000fe200000100b8 */
[----:B------:R-:W-:Y:S01]  /*ac60*/  LDSM.16.MT88.4 R176, [R197+0x3800] ;  /* 0x00380000c5b0783b */ /* 0x000fe20000004200 */
[----:B------:R-:W-:Y:S01]  /*ac70*/  FADD.FTZ R185, R185, R250 ;  /* 0x000000fab9b97221 */ /* 0x000fe20000010000 */
[----:B------:R-:W-:Y:S01]  /*ac80*/  PLOP3.LUT P0, PT, PT, PT, UP0, 0x80, 0x8 ;  /* 0x000000000008781c */ /* 0x000fe20003f0f008 */
[----:B------:R-:W-:Y:S01]  /*ac90*/  FADD.FTZ R182, R182, R251 ;  /* 0x000000fbb6b67221 */ /* 0x000fe20000010000 */
[----:B------:R-:W2:Y:S01]  /*aca0*/  MUFU.EX2 R198, R198 ;  /* 0x000000c600c67308 */ /* 0x000ea20000000800 */
[----:B------:R-:W-:Y:S01]  /*acb0*/  FADD.FTZ R186, R186, R185 ;  /* 0x000000b9baba7221 */ /* 0x000fe20000010000 */
[----:B------:R-:W-:Y:S01]  /*acc0*/  HMMA.16816.F32.BF16 R72, R4, R138, R72 ;  /* 0x0000008a0448723c */ /* 0x000fe20000041848 */
[----:B------:R-:W2:Y:S01]  /*acd0*/  LDSM.16.MT88.4 R136, [R192+0x4000] ;  /* 0x00400000c088783b */ /* 0x000ea20000004200 */
[----:B------:R-:W-:Y:S01]  /*ace0*/  FADD.FTZ R3, R181, R182 ;  /* 0x000000b6b5037221 */ /* 0x000fe20000010000 */
[----:B------:R-:W-:-:S03]  /*acf0*/  FADD.FTZ R186, R183, R186 ;  /* 0x000000bab7ba7221 */ /* 0x000fc60000010000 */
[----:B------:R-:W-:Y:S01]  /*ad00*/  MUFU.EX2 R203, R203 ;  /* 0x000000cb00cb7308 */ /* 0x000fe20000000800 */
[----:B------:R-:W-:Y:S01]  /*ad10*/  FADD.FTZ R3, R188, R3 ;  /* 0x00000003bc037221 */ /* 0x000fe20000010000 */
[C---:B---3--:R-:W-:Y:S03]  /*ad20*/  HMMA.16816.F32.BF16 R84, R4.reuse, R140, R84 ;  /* 0x0000008c0454723c */ /* 0x048fe60000041854 */
[----:B-1----:R-:W-:Y:S01]  /*ad30*/  FADD.FTZ R2, R194, R3 ;  /* 0x00000003c2027221 */ /* 0x002fe20000010000 */
[-C--:B------:R-:W-:Y:S02]  /*ad40*/  MOV R3, R0.reuse ;  /* 0x0000000000037202 */ /* 0x080fe40000000f00 */
[----:B------:R-:W1:Y:S01]  /*ad50*/  MUFU.EX2 R204, R204 ;  /* 0x000000cc00cc7308 */ /* 0x000e620000000800 */
[----:B-----5:R-:W-:Y:S01]  /*ad60*/  FADD.FTZ R2, R195, R2 ;  /* 0x00000002c3027221 */ /* 0x020fe20000010000 */
[----:B------:R-:W-:Y:S01]  /*ad70*/  HMMA.16816.F32.BF16 R88, R4, R142, R88 ;  /* 0x0000008e0458723c */ /* 0x000fe20000041858 */
[----:B------:R-:W3:Y:S01]  /*ad80*/  LDSM.16.MT88.4 R140, [R172+0x16000] ;  /* 0x01600000ac8c783b */ /* 0x000ee20000004200 */
[----:B------:R-:W-:-:S04]  /*ad90*/  @P0 MOV R3, R0 ;  /* 0x0000000000030202 */ /* 0x000fc80000000f00 */
[----:B------:R-:W-:Y:S02]  /*ada0*/  MUFU.EX2 R206, R206 ;  /* 0x000000ce00ce7308 */ /* 0x000fe40000000800 */
[C---:B------:R-:W-:Y:S06]  /*adb0*/  HMMA.16816.F32.BF16 R16, R4.reuse, R20, R16 ;  /* 0x000000140410723c */ /* 0x040fec0000041810 */
[----:B------:R-:W-:Y:S02]  /*adc0*/  MUFU.EX2 R207, R207 ;  /* 0x000000cf00cf7308 */ /* 0x000fe40000000800 */
[C---:B------:R-:W-:Y:S01]  /*add0*/  HMMA.16816.F32.BF16 R20, R4.reuse, R22, R148 ;  /* 0x000000160414723c */ /* 0x040fe20000041894 */
[----:B------:R-:W-:Y:S05]  /*ade0*/  LDSM.16.MT88.4 R148, [R172+0x10800] ;  /* 0x01080000ac94783b */ /* 0x000fea0000004200 */
[----:B------:R-:W-:Y:S02]  /*adf0*/  MUFU.EX2 R205, R205 ;  /* 0x000000cd00cd7308 */ /* 0x000fe40000000800 */
[C---:B----4-:R-:W-:Y:S06]  /*ae00*/  HMMA.16816.F32.BF16 R100, R4.reuse, R144, R100 ;  /* 0x000000900464723c */ /* 0x050fec0000041864 */
[----:B------:R-:W4:Y:S02]  /*ae10*/  MUFU.EX2 R208, R208 ;  /* 0x000000d000d07308 */ /* 0x000f240000000800 */
[C---:B--2---:R-:W-:Y:S06]  /*ae20*/  HMMA.16816.F32.BF16 R92, R4.reuse, R136, R92 ;  /* 0x00000088045c723c */ /* 0x044fec000004185c */
[----:B------:R-:W-:Y:S02]  /*ae30*/  MUFU.EX2 R201, R201 ;  /* 0x000000c900c97308 */ /* 0x000fe40000000800 */
[C---:B------:R-:W-:Y:S01]  /*ae40*/  HMMA.16816.F32.BF16 R96, R4.reuse, R138, R96 ;  /* 0x0000008a0460723c */ /* 0x040fe20000041860 */
[----:B------:R-:W2:Y:S05]  /*ae50*/  LDSM.16.MT88.4 R136, [R197+0x6000] ;  /* 0x00600000c588783b */ /* 0x000eaa0000004200 */
[----:B------:R-:W5:Y:S02]  /*ae60*/  MUFU.EX2 R210, R210 ;  /* 0x000000d200d27308 */ /* 0x000f640000000800 */
[C---:B------:R-:W-:Y:S01]  /*ae70*/  HMMA.16816.F32.BF16 R104, R4.reuse, R146, R104 ;  /* 0x000000920468723c */ /* 0x040fe20000041868 */
[----:B------:R-:W1:Y:S05]  /*ae80*/  LDSM.16.MT88.4 R144, [R220+0x10800] ;  /* 0x01080000dc90783b */ /* 0x000e6a0000004200 */
[----:B------:R-:W-:Y:S02]  /*ae90*/  MUFU.EX2 R202, R202 ;  /* 0x000000ca00ca7308 */ /* 0x000fe40000000800 */
[C---:B---3--:R-:W-:Y:S06]  /*aea0*/  HMMA.16816.F32.BF16 R108, R4.reuse, R140, R108 ;  /* 0x0000008c046c723c */ /* 0x048fec000004186c */
[----:B------:R-:W3:Y:S02]  /*aeb0*/  MUFU.EX2 R209, R209 ;  /* 0x000000d100d17308 */ /* 0x000ee40000000800 */
[C---:B------:R-:W-:Y:S01]  /*aec0*/  HMMA.16816.F32.BF16 R112, R4.reuse, R142, R112 ;  /* 0x0000008e0470723c */ /* 0x040fe20000041870 */
[----:B------:R-:W4:Y:S05]  /*aed0*/  LDSM.16.MT88.4 R140, [R197+0x800] ;  /* 0x00080000c58c783b */ /* 0x000f2a0000004200 */
[----:B------:R-:W-:Y:S02]  /*aee0*/  MUFU.EX2 R200, R200 ;  /* 0x000000c800c87308 */ /* 0x000fe40000000800 */
[C---:B------:R-:W-:Y:S06]  /*aef0*/  HMMA.16816.F32.BF16 R8, R4.reuse, R12, R8 ;  /* 0x0000000c0408723c */ /* 0x040fec0000041808 */
[----:B------:R-:W-:Y:S02]  /*af00*/  MUFU.EX2 R199, R199 ;  /* 0x000000c700c77308 */ /* 0x000fe40000000800 */
[C---:B------:R-:W-:Y:S01]  /*af10*/  HMMA.16816.F32.BF16 R12, R4.reuse, R14, R156 ;  /* 0x0000000e040c723c */ /* 0x040fe2000004189c */
[----:B------:R-:W-:Y:S05]  /*af20*/  LDSM.16.MT88.4 R156, [R192+0x2800] ;  /* 0x00280000c09c783b */ /* 0x000fea0000004200 */
[----:B------:R-:W-:Y:S02]  /*af30*/  MUFU.EX2 R211, R211 ;  /* 0x000000d300d37308 */ /* 0x000fe40000000800 */
[C---:B--2---:R-:W-:Y:S06]  /*af40*/  HMMA.16816.F32.BF16 R116, R4.reuse, R136, R116 ;  /* 0x000000880474723c */ /* 0x044fec0000041874 */
[----:B------:R-:W2:Y:S02]  /*af50*/  MUFU.EX2 R212, R212 ;  /* 0x000000d400d47308 */ /* 0x000ea40000000800 */
[C---:B------:R-:W-:Y:S01]  /*af60*/  HMMA.16816.F32.BF16 R120, R4.reuse, R138, R120 ;  /* 0x0000008a0478723c */ /* 0x040fe20000041878 */
[----:B------:R-:W5:Y:S05]  /*af70*/  LDSM.16.MT88.4 R136, [R192+0x800] ;  /* 0x00080000c088783b */ /* 0x000f6a0000004200 */
[----:B------:R-:W-:Y:S02]  /*af80*/  MUFU.EX2 R213, R213 ;  /* 0x000000d500d57308 */ /* 0x000fe40000000800 */
[C---:B------:R-:W-:Y:S06]  /*af90*/  HMMA.16816.F32.BF16 R124, R4.reuse, R152, R124 ;  /* 0x00000098047c723c */ /* 0x040fec000004187c */
[----:B------:R-:W2:Y:S02]  /*afa0*/  MUFU.EX2 R214, R214 ;  /* 0x000000d600d67308 */ /* 0x000ea40000000800 */
[----:B------:R-:W-:Y:S01]  /*afb0*/  HMMA.16816.F32.BF16 R4, R4, R154, R128 ;  /* 0x0000009a0404723c */ /* 0x000fe20000041880 */
[----:B------:R-:W-:Y:S01]  /*afc0*/  F2FP.BF16.F32.PACK_AB R128, R190, R191 ;  /* 0x000000bfbe80723e */ /* 0x000fe200000010ff */
[----:B------:R-:W-:Y:S01]  /*afd0*/  LDSM.16.MT88.4 R152, [R220+0x14800] ;  /* 0x01480000dc98783b */ /* 0x000fe20000004200 */
[----:B------:R-:W-:Y:S01]  /*afe0*/  F2FP.BF16.F32.PACK_AB R129, R195, R194 ;  /* 0x000000c2c381723e */ /* 0x000fe200000010ff */
[----:B------:R-:W-:Y:S01]  /*aff0*/  FADD.FTZ R191, R191, R186 ;  /* 0x000000babfbf7221 */ /* 0x000fe20000010000 */
[----:B------:R-:W-:-:S02]  /*b000*/  F2FP.BF16.F32.PACK_AB R130, R189, R196 ;  /* 0x000000c4bd82723e */ /* 0x000fc400000010ff */
[----:B------:R-:W-:Y:S01]  /*b010*/  F2FP.BF16.F32.PACK_AB R131, R198, R193 ;  /* 0x000000c1c683723e */ /* 0x000fe200000010ff */
[----:B------:R-:W-:Y:S01]  /*b020*/  FADD.FTZ R191, R190, R191 ;  /* 0x000000bfbebf7221 */ /* 0x000fe20000010000 */
[----:B------:R-:W-:-:S03]  /*b030*/  FADD.FTZ R193, R193, R2 ;  /* 0x00000002c1c17221 */ /* 0x000fc60000010000 */
[----:B------:R-:W-:Y:S01]  /*b040*/  FADD.FTZ R196, R196, R191 ;  /* 0x000000bfc4c47221 */ /* 0x000fe20000010000 */
[----:B------:R-:W-:Y:S01]  /*b050*/  FADD.FTZ R198, R198, R193 ;  /* 0x000000c1c6c67221 */ /* 0x000fe20000010000 */
[----:B-1----:R-:W-:Y:S02]  /*b060*/  HMMA.16816.F32.BF16 R8, R128, R144, R8 ;  /* 0x000000908008723c */ /* 0x002fe40000041808 */
[----:B------:R-:W-:-:S06]  /*b070*/  FADD.FTZ R196, R189, R196 ;  /* 0x000000c4bdc47221 */ /* 0x000fcc0000010000 */
[C---:B------:R-:W-:Y:S01]  /*b080*/  HMMA.16816.F32.BF16 R12, R128.reuse, R146, R12 ;  /* 0x00000092800c723c */ /* 0x040fe2000004180c */
[----:B------:R-:W1:Y:S07]  /*b090*/  LDSM.16.MT88.4 R144, [R172+0x12800] ;  /* 0x01280000ac90783b */ /* 0x000e6e0000004200 */
[C---:B------:R-:W-:Y:S08]  /*b0a0*/  HMMA.16816.F32.BF16 R16, R128.reuse, R148, R16 ;  /* 0x000000948010723c */ /* 0x040ff00000041810 */
        /* <DEDUP_REMOVED lines=158> */
.L_x_1376:
[----:B------:R-:W-:-:S12]  /*ba90*/  UIADD3 UR20, UPT, UPT, UR13, -0x1, URZ ;  /* 0xffffffff0d147890 */ /* 0x000fd8000fffe0ff */
.L_x_1378:
        /* <DEDUP_REMOVED lines=20> */
[----:B------:R-:W1:Y:S01]  /*bbe0*/  LDCU UR6, c[0x0][0x50c] ;  /* 0x0000a180ff0677ac */ /* 0x000e620008000800 */
        /* <DEDUP_REMOVED lines=13> */
.L_x_1382:
[----:B------:R-:W2:Y:S01]  /*bcc0*/  LDC.64 R4, c[0x0][0x3b8] ;  /* 0x0000ee00ff047b82 */ /* 0x000ea20000000a00 */
[----:B------:R-:W-:Y:S06]  /*bcd0*/  UIADD3 UR8, UPT, UPT, UR20, -0x1, URZ ;  /* 0xffffffff14087890 */ /* 0x000fec000fffe0ff */
[C---:B--2---:R-:W-:Y:S01]  /*bce0*/  IMAD.WIDE.U32 R12, R4.reuse, UR8, RZ ;  /* 0x00000008040c7c25 */ /* 0x044fe2000f8e00ff */
        /* <DEDUP_REMOVED lines=103> */
.L_x_1380:
        /* <DEDUP_REMOVED lines=9> */
[C---:B------:R-:W-:Y:S02]  /*c3f0*/  LEA R206, P1, R198.reuse, R235, 0x7 ;  /* 0x000000ebc6ce7211 */ /* 0x040fe400078238ff */
[----:B------:R-:W-:Y:S02]  /*c400*/  LOP3.LUT R248, R217, 0x40, RZ, 0xfc, !PT ;  /* 0x00000040d9f87812 */ /* 0x000fe400078efcff */
[C---:B------:R-:W-:Y:S02]  /*c410*/  LEA R197, P0, R198.reuse, R240, 0x6 ;  /* 0x000000f0c6c57211 */ /* 0x040fe400078030ff */
[--C-:B------:R-:W-:Y:S02]  /*c420*/  LEA.HI.X R207, R198, R234, R199.reuse, 0x7, P1 ;  /* 0x000000eac6cf7211 */ /* 0x100fe400008f3cc7 */
[----:B------:R-:W-:Y:S02]  /*c430*/  ISETP.GE.AND P4, PT, R248, UR7, PT ;  /* 0x00000007f8007c0c */ /* 0x000fe4000bf86270 */
[----:B------:R-:W-:Y:S02]  /*c440*/  LEA.HI.X R199, R198, R241, R199, 0x6, P0 ;  /* 0x000000f1c6c77211 */ /* 0x000fe400000f34c7 */
[C---:B------:R-:W-:Y:S02]  /*c450*/  IADD3 R198, P1, PT, R197.reuse, R240, RZ ;  /* 0x000000f0c5c67210 */ /* 0x040fe40007f3e0ff */
[----:B------:R-:W-:Y:S02]  /*c460*/  LEA R204, P5, R197, R235, 0x1 ;  /* 0x000000ebc5cc7211 */ /* 0x000fe400078a08ff */
        /* <DEDUP_REMOVED lines=11> */
[----:B------:R-:W-:Y:S01]  /*c520*/  LEA.HI.X R199, R230, R199, R231, 0x5, P0 ;  /* 0x000000c7e6c77211 */ /* 0x000fe200000f2ce7 */
[----:B------:R-:W-:Y:S01]  /*c530*/  @!PT LDS RZ, [RZ] ;  /* 0x00000000fffff984 */ /* 0x000fe20000000800 */
[----:B------:R-:W-:Y:S01]  /*c540*/  @!PT LDS RZ, [RZ] ;  /* 0x00000000fffff984 */ /* 0x000fe20000000800 */
[----:B------:R-:W-:Y:S01]  /*c550*/  @!PT LDS RZ, [RZ] ;  /* 0x00000000fffff984 */ /* 0x000fe20000000800 */
[----:B------:R-:W-:Y:S01]  /*c560*/  @!P4 LDGSTS.E.BYPASS.LTC128B.128 [R238+0x12000], desc[UR24][R206.64+0x80] ;  /* 0x12000080ceeecfae */ /* 0x000fe2000b981a18 */
[----:B------:R-:W-:Y:S02]  /*c570*/  ISETP.GE.AND P0, PT, R246, UR7, PT ;  /* 0x00000007f6007c0c */ /* 0x000fe4000bf06270 */
[C---:B------:R-:W-:Y:S01]  /*c580*/  ISETP.GE.AND P3, PT, R217.reuse, UR7, PT ;  /* 0x00000007d9007c0c */ /* 0x040fe2000bf66270 */
[----:B------:R-:W-:Y:S01]  /*c590*/  @P4 STS.128 [R238+0x12000], RZ ;  /* 0x012000ffee004388 */ /* 0x000fe20000000c00 */
[-C--:B------:R-:W-:Y:S02]  /*c5a0*/  LEA R202, P6, R198, R235.reuse, 0x1 ;  /* 0x000000ebc6ca7211 */ /* 0x080fe400078c08ff */
[----:B------:R-:W-:Y:S01]  /*c5b0*/  LEA R196, P5, R200, R235, 0x1 ;  /* 0x000000ebc8c47211 */ /* 0x000fe200078a08ff */
[----:B------:R-:W-:Y:S01]  /*c5c0*/  @!PT LDS RZ, [RZ] ;  /* 0x00000000fffff984 */ /* 0x000fe20000000800 */
[----:B------:R-:W-:Y:S01]  /*c5d0*/  @!PT LDS RZ, [RZ] ;  /* 0x00000000fffff984 */ /* 0x000fe20000000800 */
[----:B------:R-:W-:Y:S01]  /*c5e0*/  @!PT LDS RZ, [RZ] ;  /* 0x00000000fffff984 */ /* 0x000fe20000000800 */
[----:B------:R-:W-:Y:S01]  /*c5f0*/  @!P1 LDGSTS.E.BYPASS.LTC128B.128 [R238+0x14000], desc[UR24][R206.64+0x100] ;  /* 0x14000100ceee9fae */ /* 0x000fe2000b981a18 */
[-C--:B------:R-:W-:Y:S02]  /*c600*/  LEA.HI.X R203, R198, R234.reuse, R197, 0x1, P6 ;  /* 0x000000eac6cb7211 */ /* 0x080fe400030f0cc5 */
        /* <DEDUP_REMOVED lines=8> */
[----:B------:R-:W-:Y:S03]  /*c690*/  LOP3.LUT R3, R221, 0x8, RZ, 0xc0, !PT ;  /* 0x00000008dd037812 */ /* 0x000fe600078ec0ff */
[----:B------:R-:W-:Y:S01]  /*c6a0*/  @P0 STS.128 [R238+0x16000], RZ ;  /* 0x016000ffee000388 */ /* 0x000fe20000000c00 */
[----:B------:R-:W-:Y:S02]  /*c6b0*/  LOP3.LUT R3, R164, R165, R3, 0xf6, !PT ;  /* 0x000000a5a4037212 */ /* 0x000fe400078ef603 */
[----:B------:R-:W-:Y:S01]  /*c6c0*/  LOP3.LUT R164, R165, 0x8, R216, 0x78, !PT ;  /* 0x00000008a5a47812 */ /* 0x000fe200078e78d8 */
[----:B------:R-:W-:Y:S01]  /*c6d0*/  @!PT LDS RZ, [RZ] ;  /* 0x00000000fffff984 */ /* 0x000fe20000000800 */
[----:B------:R-:W-:Y:S01]  /*c6e0*/  @!PT LDS RZ, [RZ] ;  /* 0x00000000fffff984 */ /* 0x000fe20000000800 */
[----:B------:R-:W-:Y:S01]  /*c6f0*/  @!PT LDS RZ, [RZ] ;  /* 0x00000000fffff984 */ /* 0x000fe20000000800 */
[----:B------:R-:W-:Y:S01]  /*c700*/  @!P3 LDGSTS.E.BYPASS.LTC128B.128 [R238+0x10800], desc[UR24][R204.64] ;  /* 0x10800000cceebfae */ /* 0x000fe2000b981a18 */
[----:B------:R-:W-:Y:S03]  /*c710*/  LEA R229, R3, UR5, 0x1 ;  /* 0x0000000503e57c11 */ /* 0x000fe6000f8e08ff */
[----:B------:R-:W-:Y:S01]  /*c720*/  @P3 STS.128 [R238+0x10800], RZ ;  /* 0x010800ffee003388 */ /* 0x000fe20000000c00 */
[----:B------:R-:W-:Y:S02]  /*c730*/  IMAD R227, R164, 0x2, R213 ;  /* 0x00000002a4e37824 */ /* 0x000fe400078e02d5 */
[C---:B------:R-:W-:Y:S01]  /*c740*/  IMAD.IADD R226, R229.reuse, 0x1, R212 ;  /* 0x00000001e5e27824 */ /* 0x040fe200078e02d4 */
[----:B------:R-:W-:Y:S01]  /*c750*/  @!PT LDS RZ, [RZ] ;  /* 0x00000000fffff984 */ /* 0x000fe20000000800 */
[----:B------:R-:W-:Y:S01]  /*c760*/  @!PT LDS RZ, [RZ] ;  /* 0x00000000fffff984 */ /* 0x000fe20000000800 */
[----:B------:R-:W-:Y:S01]  /*c770*/  @!PT LDS RZ, [RZ] ;  /* 0x00000000fffff984 */ /* 0x000fe20000000800 */
[----:B------:R-:W-:Y:S01]  /*c780*/  @!P4 LDGSTS.E.BYPASS.LTC128B.128 [R238+0x12800], desc[UR24][R204.64+0x80] ;  /* 0x12800080cceecfae */ /* 0x000fe2000b981a18 */
[----:B------:R-:W-:Y:S02]  /*c790*/  IMAD.IADD R225, R229, 0x1, R218 ;  /* 0x00000001e5e17824 */ /* 0x000fe400078e02da */
[----:B------:R-:W-:Y:S01]  /*c7a0*/  VIADD R223, R227, UR5 ;  /* 0x00000005e3df7c36 */ /* 0x000fe20008000000 */
[----:B------:R-:W-:Y:S01]  /*c7b0*/  @P4 STS.128 [R238+0x12800], RZ ;  /* 0x012800ffee004388 */ /* 0x000fe20000000c00 */
[C---:B------:R-:W-:Y:S02]  /*c7c0*/  IMAD.IADD R222, R212.reuse, 0x1, R225 ;  /* 0x00000001d4de7824 */ /* 0x040fe400078e02e1 */
[C---:B------:R-:W-:Y:S01]  /*c7d0*/  IMAD.IADD R224, R223.reuse, 0x1, R212 ;  /* 0x00000001dfe07824 */ /* 0x040fe200078e02d4 */
[----:B------:R-:W-:Y:S01]  /*c7e0*/  @!PT LDS RZ, [RZ] ;  /* 0x00000000fffff984 */ /* 0x000fe20000000800 */
[----:B------:R-:W-:Y:S01]  /*c7f0*/  @!PT LDS RZ, [RZ] ;  /* 0x00000000fffff984 */ /* 0x000fe20000000800 */
[----:B------:R-:W-:Y:S01]  /*c800*/  @!PT LDS RZ, [RZ] ;  /* 0x00000000fffff984 */ /* 0x000fe20000000800 */
[----:B------:R-:W-:Y:S01]  /*c810*/  @!P1 LDGSTS.E.BYPASS.LTC128B.128 [R238+0x14800], desc[UR24][R204.64+0x100] ;  /* 0x14800100ccee9fae */ /* 0x000fe2000b981a18 */
[----:B------:R-:W-:Y:S03]  /*c820*/  IMAD.IADD R223, R223, 0x1, R218 ;  /* 0x00000001dfdf7824 */ /* 0x000fe600078e02da */
        /* <DEDUP_REMOVED lines=59> */
[----:B------:R-:W-:Y:S04]  /*cbe0*/  LDSM.16.M88.4 R204, [R223+0xa000] ;  /* 0x00a00000dfcc783b */ /* 0x000fe80000000200 */
[----:B------:R-:W-:Y:S01]  /*cbf0*/  LDSM.16.M88.4 R208, [R224+0xc000] ;  /* 0x00c00000e0d0783b */ /* 0x000fe20000000200 */
[C---:B------:R-:W-:Y:S03]  /*cc00*/  HMMA.16816.F32.BF16 R8, R164.reuse, R170, RZ ;  /* 0x000000aaa408723c */ /* 0x040fe600000418ff */
[----:B------:R-:W1:Y:S05]  /*cc10*/  LDSM.16.M88.4 R168, [R224+0x9000] ;  /* 0x00900000e0a8783b */ /* 0x000e6a0000000200 */
        /* <DEDUP_REMOVED lines=35> */
[----:B------:R-:W-:Y:S03]  /*ce50*/  LDSM.16.M88.4 R196, [R226+0x2000] ;  /* 0x00200000e2c4783b */ /* 0x000fe60000000200 */
        /* <DEDUP_REMOVED lines=11> */
[----:B------:R-:W2:Y:S04]  /*cf10*/  LDSM.16.M88.4 R172, [R224+0xb000] ;  /* 0x00b00000e0ac783b */ /* 0x000ea80000000200 */
[----:B------:R-:W-:Y:S03]  /*cf20*/  LDSM.16.M88.4 R192, [R225+0x2000] ;  /* 0x00200000e1c0783b */ /* 0x000fe60000000200 */
        /* <DEDUP_REMOVED lines=24> */
[----:B------:R-:W4:Y:S04]  /*d0b0*/  LDSM.16.M88.4 R180, [R3+0xb800] ;  /* 0x00b8000003b4783b */ /* 0x000f280000000200 */
[----:B------:R-:W-:Y:S03]  /*d0c0*/  LDSM.16.M88.4 R196, [R229+0x4000] ;  /* 0x00400000e5c4783b */ /* 0x000fe60000000200 */
        /* <DEDUP_REMOVED lines=11> */
[----:B------:R-:W5:Y:S04]  /*d180*/  LDSM.16.M88.4 R184, [R227+UR5+0xd800] ;  /* 0x00d80005e3b8783b */ /* 0x000f680008000200 */
[----:B------:R-:W5:Y:S03]  /*d190*/  LDSM.16.M88.4 R192, [R226+0x4000] ;  /* 0x00400000e2c0783b */ /* 0x000f660000000200 */
        /* <DEDUP_REMOVED lines=12> */
[----:B------:R-:W4:Y:S03]  /*d260*/  LDSM.16.M88.4 R188, [R225+0x4000] ;  /* 0x00400000e1bc783b */ /* 0x000f260000000200 */
        /* <DEDUP_REMOVED lines=11> */
[----:B------:R-:W5:Y:S04]  /*d320*/  LDSM.16.M88.4 R184, [R223+0xd800] ;  /* 0x00d80000dfb8783b */ /* 0x000f680000000200 */
        /* <DEDUP_REMOVED lines=26> */
[----:B------:R-:W-:Y:S03]  /*d4d0*/  LDSM.16.M88.4 R188, [R226+0x6000] ;  /* 0x00600000e2bc783b */ /* 0x000fe60000000200 */
        /* <DEDUP_REMOVED lines=28> */
[----:B------:R-:W-:Y:S07]  /*d6a0*/  IMAD.U32 R206, RZ, RZ, UR20 ;  /* 0x00000014ffce7e24 */ /* 0x000fee000f8e00ff */
[C---:B---3--:R-:W-:Y:S08]  /*d6b0*/  HMMA.16816.F32.BF16 R12, R188.reuse, R168, R12 ;  /* 0x000000a8bc0c723c */ /* 0x048ff0000004180c */
[C---:B------:R-:W-:Y:S01]  /*d6c0*/  HMMA.16816.F32.BF16 R16, R188.reuse, R170, R16 ;  /* 0x000000aabc10723c */ /* 0x040fe20000041810 */
[----:B------:R-:W-:Y:S07]  /*d6d0*/  LDSM.16.M88.4 R168, [R3+0xf000] ;  /* 0x00f0000003a8783b */ /* 0x000fee0000000200 */
[C---:B--2---:R-:W-:Y:S08]  /*d6e0*/  HMMA.16816.F32.BF16 R20, R188.reuse, R172, R20 ;  /* 0x000000acbc14723c */ /* 0x044ff00000041814 */
[C---:B------:R-:W-:Y:S01]  /*d6f0*/  HMMA.16816.F32.BF16 R24, R188.reuse, R174, R24 ;  /* 0x000000aebc18723c */ /* 0x040fe20000041818 */
[----:B------:R-:W-:Y:S07]  /*d700*/  LDSM.16.M88.4 R172, [R3+0xf800] ;  /* 0x00f8000003ac783b */ /* 0x000fee0000000200 */
[C---:B----4-:R-:W-:Y:S08]  /*d710*/  HMMA.16816.F32.BF16 R28, R188.reuse, R180, R28 ;  /* 0x000000b4bc1c723c */ /* 0x050ff0000004181c */
[----:B------:R-:W-:Y:S08]  /*d720*/  HMMA.16816.F32.BF16 R32, R188, R182, R32 ;  /* 0x000000b6bc20723c */ /* 0x000ff00000041820 */
[C---:B------:R-:W-:Y:S08]  /*d730*/  HMMA.16816.F32.BF16 R4, R196.reuse, R200, R4 ;  /* 0x000000c8c404723c */ /* 0x040ff00000041804 */
[C---:B------:R-:W-:Y:S08]  /*d740*/  HMMA.16816.F32.BF16 R8, R196.reuse, R202, R8 ;  /* 0x000000cac408723c */ /* 0x040ff00000041808 */
[C---:B-1----:R-:W-:Y:S08]  /*d750*/  HMMA.16816.F32.BF16 R12, R196.reuse, R164, R12 ;  /* 0x000000a4c40c723c */ /* 0x042ff0000004180c */
[C---:B------:R-:W-:Y:S01]  /*d760*/  HMMA.16816.F32.BF16 R16, R196.reuse, R166, R16 ;  /* 0x000000a6c410723c */ /* 0x040fe20000041810 */
[----:B------:R-:W1:Y:S01]  /*d770*/  LDSM.16.M88.4 R164, [R3+0xe800] ;  /* 0x00e8000003a4783b */ /* 0x000e620000000200 */
[----:B------:R-:W-:Y:S04]  /*d780*/  DEPBAR.LE SB0, 0x0 ;  /* 0x000080000000791a */ /* 0x000fe80000000000 */
[----:B------:R-:W-:Y:S02]  /*d790*/  BAR.SYNC.DEFER_BLOCKING 0x0 ;  /* 0x0000000000007b1d */ /* 0x000fe40000010000 */
[C---:B-----5:R-:W-:Y:S08]  /*d7a0*/  HMMA.16816.F32.BF16 R20, R196.reuse, R176, R20 ;  /* 0x000000b0c414723c */ /* 0x060ff00000041814 */
[C---:B------:R-:W-:Y:S08]  /*d7b0*/  HMMA.16816.F32.BF16 R24, R196.reuse, R178, R24 ;  /* 0x000000b2c418723c */ /* 0x040ff00000041818 */
[C---:B------:R-:W-:Y:S08]  /*d7c0*/  HMMA.16816.F32.BF16 R28, R196.reuse, R184, R28 ;  /* 0x000000b8c41c723c */ /* 0x040ff0000004181c */
[----:B------:R-:W-:Y:S08]  /*d7d0*/  HMMA.16816.F32.BF16 R32, R196, R186, R32 ;  /* 0x000000bac420723c */ /* 0x000ff00000041820 */
[C---:B------:R-:W-:Y:S05]  /*d7e0*/  HMMA.16816.F32.BF16 R4, R192.reuse, R208, R4 ;  /* 0x000000d0c004723c */ /* 0x040fea0000041804 */
[----:B------:R-:W-:Y:S03]  /*d7f0*/  IMAD R209, R206, 0x40, R243 ;  /* 0x00000040ced17824 */ /* 0x000fe600078e02f3 */
[C---:B------:R-:W-:Y:S03]  /*d800*/  HMMA.16816.F32.BF16 R8, R192.reuse, R210, R8 ;  /* 0x000000d2c008723c */ /* 0x040fe60000041808 */
[----:B------:R-:W-:Y:S01]  /*d810*/  ISETP.GT.AND P6, PT, R233, R209, PT ;  /* 0x000000d1e900720c */ /* 0x000fe20003fc4270 */
[----:B------:R-:W-:Y:S04]  /*d820*/  VIADD R211, R209, 0x1 ;  /* 0x00000001d1d37836 */ /* 0x000fe80000000000 */
[C---:B-1----:R-:W-:Y:S03]  /*d830*/  HMMA.16816.F32.BF16 R12, R192.reuse, R164, R12 ;  /* 0x000000a4c00c723c */ /* 0x042fe6000004180c */
[----:B------:R-:W-:Y:S01]  /*d840*/  FMUL.FTZ R196, R4, UR6 ;  /* 0x0000000604c47c20 */ /* 0x000fe20008410000 */
[----:B------:R-:W-:Y:S01]  /*d850*/  FMUL.FTZ R197, R5, UR6 ;  /* 0x0000000605c57c20 */ /* 0x000fe20008410000 */
[----:B------:R-:W-:Y:S01]  /*d860*/  FMUL.FTZ R198, R6, UR6 ;  /* 0x0000000606c67c20 */ /* 0x000fe20008410000 */
[----:B------:R-:W-:Y:S02]  /*d870*/  FMUL.FTZ R199, R7, UR6 ;  /* 0x0000000607c77c20 */ /* 0x000fe40008410000 */
[C---:B------:R-:W-:Y:S01]  /*d880*/  HMMA.16816.F32.BF16 R16, R192.reuse, R166, R16 ;  /* 0x000000a6c010723c */ /* 0x040fe20000041810 */
[----:B------:R-:W1:Y:S02]  /*d890*/  MUFU.TANH R196, R196 ;  /* 0x000000c400c47308 */ /* 0x000e640000002400 */
[----:B------:R-:W-:Y:S01]  /*d8a0*/  FMUL.FTZ R200, R8, UR6 ;  /* 0x0000000608c87c20 */ /* 0x000fe20008410000 */
[----:B------:R-:W-:Y:S01]  /*d8b0*/  FMUL.FTZ R201, R9, UR6 ;  /* 0x0000000609c97c20 */ /* 0x000fe20008410000 */
[----:B------:R-:W-:Y:S01]  /*d8c0*/  FMUL.FTZ R202, R10, UR6 ;  /* 0x000000060aca7c20 */ /* 0x000fe20008410000 */
[----:B------:R-:W-:Y:S02]  /*d8d0*/  FMUL.FTZ R203, R11, UR6 ;  /* 0x000000060bcb7c20 */ /* 0x000fe40008410000 */
[C---:B------:R-:W-:Y:S03]  /*d8e0*/  HMMA.16816.F32.BF16 R20, R192.reuse, R168, R20 ;  /* 0x000000a8c014723c */ /* 0x040fe60000041814 */
[----:B------:R-:W2:Y:S01]  /*d8f0*/  MUFU.TANH R197, R197 ;  /* 0x000000c500c57308 */ /* 0x000ea20000002400 */
[----:B------:R-:W-:Y:S01]  /*d900*/  FMUL.FTZ R204, R12, UR6 ;  /* 0x000000060ccc7c20 */ /* 0x000fe20008410000 */
[----:B------:R-:W-:Y:S01]  /*d910*/  FMUL.FTZ R205, R13, UR6 ;  /* 0x000000060dcd7c20 */ /* 0x000fe20008410000 */
[----:B------:R-:W-:Y:S01]  /*d920*/  FMUL.FTZ R208, R14, UR6 ;  /* 0x000000060ed07c20 */ /* 0x000fe20008410000 */
[----:B------:R-:W-:Y:S01]  /*d930*/  FMUL.FTZ R207, R15, UR6 ;  /* 0x000000060fcf7c20 */ /* 0x000fe20008410000 */
[C---:B------:R-:W-:Y:S05]  /*d940*/  HMMA.16816.F32.BF16 R24, R192.reuse, R170, R24 ;  /* 0x000000aac018723c */ /* 0x040fea0000041818 */
[----:B------:R-:W3:Y:S03]  /*d950*/  MUFU.TANH R198, R198 ;  /* 0x000000c600c67308 */ /* 0x000ee60000002400 */
[C---:B------:R-:W-:Y:S07]  /*d960*/  HMMA.16816.F32.BF16 R28, R192.reuse, R172, R28 ;  /* 0x000000acc01c723c */ /* 0x040fee000004181c */
[----:B------:R-:W4:Y:S01]  /*d970*/  MUFU.TANH R199, R199 ;  /* 0x000000c700c77308 */ /* 0x000f220000002400 */
[----:B------:R-:W-:Y:S09]  /*d980*/  HMMA.16816.F32.BF16 R32, R192, R174, R32 ;  /* 0x000000aec020723c */ /* 0x000ff20000041820 */
[----:B------:R-:W1:Y:S10]  /*d990*/  MUFU.TANH R200, R200 ;  /* 0x000000c800c87308 */ /* 0x000e740000002400 */
[----:B------:R-:W1:Y:S10]  /*d9a0*/  MUFU.TANH R201, R201 ;  /* 0x000000c900c97308 */ /* 0x000e740000002400 */
[----:B------:R-:W1:Y:S10]  /*d9b0*/  MUFU.TANH R202, R202 ;  /* 0x000000ca00ca7308 */ /* 0x000e740000002400 */
[----:B------:R-:W1:Y:S10]  /*d9c0*/  MUFU.TANH R203, R203 ;  /* 0x000000cb00cb7308 */ /* 0x000e740000002400 */
[----:B------:R-:W1:Y:S10]  /*d9d0*/  MUFU.TANH R204, R204 ;  /* 0x000000cc00cc7308 */ /* 0x000e740000002400 */
[----:B------:R-:W1:Y:S10]  /*d9e0*/  MUFU.TANH R205, R205 ;  /* 0x000000cd00cd7308 */ /* 0x000e740000002400 */
[----:B------:R1:W1:Y:S01]  /*d9f0*/  MUFU.TANH R206, R208 ;  /* 0x000000d000ce7308 */ /* 0x0002620000002400 */
[----:B--234-:R-:W-:Y:S05]  /*da00*/  BRA.U.ANY UP0, `(.L_x_1382) ;  /* 0xffffffe100ac7547 */ /* 0x01cfea000b93ffff */
.L_x_1381:
[----:B-12---:R-:W-:Y:S01]  /*da10*/  FSEL R14, R196, -INF , !P6 ;  /* 0xff800000c40e7808 */ /* 0x006fe20007000000 */
[----:B------:R-:W-:Y:S01]  /*da20*/  FMUL.FTZ R3, R16, UR6 ;  /* 0x0000000610037c20 */ /* 0x000fe20008410000 */
[C---:B------:R-:W-:Y:S01]  /*da30*/  ISETP.GT.AND P0, PT, R242.reuse, R211, PT ;  /* 0x000000d3f200720c */ /* 0x040fe20003f04270 */
[----:B------:R-:W1:Y:S01]  /*da40*/  MUFU.TANH R207, R207 ;  /* 0x000000cf00cf7308 */ /* 0x000e620000002400 */
[----:B------:R-:W-:Y:S01]  /*da50*/  ISETP.GT.AND P6, PT, R242, R209, PT ;  /* 0x000000d1f200720c */ /* 0x000fe20003fc4270 */
[----:B------:R-:W-:Y:S01]  /*da60*/  FMUL.FTZ R4, R17, UR6 ;  /* 0x0000000611047c20 */ /* 0x000fe20008410000 */
[C---:B------:R-:W-:Y:S01]  /*da70*/  IADD3 R9, PT, PT, R209.reuse, 0x8, RZ ;  /* 0x00000008d1097810 */ /* 0x040fe20007ffe0ff */
[----:B------:R-:W-:Y:S01]  /*da80*/  FMUL.FTZ R6, R18, UR6 ;  /* 0x0000000612067c20 */ /* 0x000fe20008410000 */
[----:B------:R-:W-:Y:S01]  /*da90*/  IADD3 R7, PT, PT, R209, 0x9, RZ ;  /* 0x00000009d1077810 */ /* 0x000fe20007ffe0ff */
[----:B------:R-:W-:Y:S01]  /*daa0*/  FMUL.FTZ R16, R19, UR6 ;  /* 0x0000000613107c20 */ /* 0x000fe20008410000 */
[----:B------:R-:W-:Y:S03]  /*dab0*/  ISETP.GT.AND P4, PT, R233, R211, PT ;  /* 0x000000d3e900720c */ /* 0x000fe60003f84270 */
[----:B------:R-:W2:Y:S01]  /*dac0*/  MUFU.TANH R3, R3 ;  /* 0x0000000300037308 */ /* 0x000ea20000002400 */
[----:B------:R-:W-:Y:S01]  /*dad0*/  FSEL R11, R198, -INF , !P6 ;  /* 0xff800000c60b7808 */ /* 0x000fe20007000000 */
[----:B------:R-:W-:Y:S01]  /*dae0*/  FMUL.FTZ R15, R20, UR6 ;  /* 0x00000006140f7c20 */ /* 0x000fe20008410000 */
[----:B------:R-:W-:Y:S01]  /*daf0*/  FSEL R5, R199, -INF , !P0 ;  /* 0xff800000c7057808 */ /* 0x000fe20004000000 */
[----:B------:R-:W-:Y:S01]  /*db00*/  FMUL.FTZ R17, R21, UR6 ;  /* 0x0000000615117c20 */ /* 0x000fe20008410000 */
[C---:B------:R-:W-:Y:S01]  /*db10*/  ISETP.GT.AND P0, PT, R233.reuse, R7, PT ;  /* 0x00000007e900720c */ /* 0x040fe20003f04270 */
[----:B------:R-:W-:Y:S01]  /*db20*/  FMUL.FTZ R18, R22, UR6 ;  /* 0x0000000616127c20 */ /* 0x000fe20008410000 */
[----:B------:R-:W-:Y:S03]  /*db30*/  ISETP.GT.AND P6, PT, R233, R9, PT ;  /* 0x00000009e900720c */ /* 0x000fe60003fc4270 */
[----:B------:R-:W3:Y:S01]  /*db40*/  MUFU.TANH R4, R4 ;  /* 0x0000000400047308 */ /* 0x000ee20000002400 */
[----:B------:R-:W-:Y:S01]  /*db50*/  FSEL R12, R197, -INF , !P4 ;  /* 0xff800000c50c7808 */ /* 0x000fe20006000000 */
[----:B------:R-:W-:Y:S01]  /*db60*/  FMUL.FTZ R20, R23, UR6 ;  /* 0x0000000617147c20 */ /* 0x000fe20008410000 */
[----:B------:R-:W-:Y:S01]  /*db70*/  ISETP.GE.AND P4, PT, R209, R232, PT ;  /* 0x000000e8d100720c */ /* 0x000fe20003f86270 */
[----:B------:R-:W-:Y:S01]  /*db80*/  FMUL.FTZ R164, R24, UR6 ;  /* 0x0000000618a47c20 */ /* 0x000fe20008410000 */
[----:B------:R-:W-:Y:S01]  /*db90*/  FSEL R10, R200, -INF , !P6 ;  /* 0xff800000c80a7808 */ /* 0x000fe20007000000 */
[----:B------:R-:W-:Y:S01]  /*dba0*/  FMUL.FTZ R22, R26, UR6 ;  /* 0x000000061a167c20 */ /* 0x000fe20008410000 */
[----:B------:R-:W-:Y:S03]  /*dbb0*/  FSEL R8, R201, -INF , !P0 ;  /* 0xff800000c9087808 */ /* 0x000fe60004000000 */
[----:B------:R-:W4:Y:S01]  /*dbc0*/  MUFU.TANH R6, R6 ;  /* 0x0000000600067308 */ /* 0x000f220000002400 */
[C---:B------:R-:W-:Y:S01]  /*dbd0*/  ISETP.GT.AND P0, PT, R242.reuse, R7, PT ;  /* 0x00000007f200720c */ /* 0x040fe20003f04270 */
[----:B------:R-:W-:Y:S01]  /*dbe0*/  FMUL.FTZ R24, R27, UR6 ;  /* 0x000000061b187c20 */ /* 0x000fe20008410000 */
[----:B------:R-:W-:Y:S01]  /*dbf0*/  ISETP.GT.AND P6, PT, R242, R9, PT ;  /* 0x00000009f200720c */ /* 0x000fe20003fc4270 */
[----:B------:R-:W-:Y:S01]  /*dc00*/  FMUL.FTZ R29, R29, UR6 ;  /* 0x000000061d1d7c20 */ /* 0x000fe20008410000 */
[----:B------:R-:W-:Y:S01]  /*dc10*/  FSEL R14, R14, -INF , !P4 ;  /* 0xff8000000e0e7808 */ /* 0x000fe20006000000 */
[----:B------:R-:W-:Y:S01]  /*dc20*/  FMUL.FTZ R31, R31, UR6 ;  /* 0x000000061f1f7c20 */ /* 0x000fe20008410000 */
[----:B------:R-:W-:Y:S03]  /*dc30*/  FSEL R203, R203, -INF , !P0 ;  /* 0xff800000cbcb7808 */ /* 0x000fe60004000000 */
[----:B------:R-:W5:Y:S01]  /*dc40*/  MUFU.TANH R16, R16 ;  /* 0x0000001000107308 */ /* 0x000f620000002400 */
[----:B------:R-:W-:Y:S01]  /*dc50*/  FSEL R202, R202, -INF , !P6 ;  /* 0xff800000caca7808 */ /* 0x000fe20007000000 */
[----:B------:R-:W-:Y:S01]  /*dc60*/  FMUL.FTZ R35, R35, UR6 ;  /* 0x0000000623237c20 */ /* 0x000fe20008410000 */
[----:B------:R-:W-:Y:S01]  /*dc70*/  ISETP.GE.AND P4, PT, R209, R228, PT ;  /* 0x000000e4d100720c */ /* 0x000fe20003f86270 */
[----:B------:R-:W-:Y:S01]  /*dc80*/  UISETP.GT.AND UP0, UPT, UR20, UR18, UPT ;  /* 0x000000121400728c */ /* 0x000fe2000bf04270 */
[-C--:B------:R-:W-:Y:S01]  /*dc90*/  ISETP.GE.AND P5, PT, R211, R232.reuse, PT ;  /* 0x000000e8d300720c */ /* 0x080fe20003fa6270 */
[----:B------:R-:W-:Y:S01]  /*dca0*/  UIADD3 UR20, UPT, UPT, UR20, -0x1, URZ ;  /* 0xffffffff14147890 */ /* 0x000fe2000fffe0ff */
[C---:B------:R-:W-:Y:S03]  /*dcb0*/  ISETP.GE.AND P6, PT, R9.reuse, R232, PT ;  /* 0x000000e80900720c */ /* 0x040fe60003fc6270 */
[----:B------:R-:W5:Y:S01]  /*dcc0*/  MUFU.TANH R15, R15 ;  /* 0x0000000f000f7308 */ /* 0x000f620000002400 */
[-C--:B------:R-:W-:Y:S02]  /*dcd0*/  ISETP.GE.AND P0, PT, R9, R228.reuse, PT ;  /* 0x000000e40900720c */ /* 0x080fe40003f06270 */
[C---:B------:R-:W-:Y:S02]  /*dce0*/  IADD3 R13, PT, PT, R209.reuse, 0x11, RZ ;  /* 0x00000011d10d7810 */ /* 0x040fe40007ffe0ff */
[----:B------:R-:W-:Y:S02]  /*dcf0*/  IADD3 R9, PT, PT, R209, 0x10, RZ ;  /* 0x00000010d1097810 */ /* 0x000fe40007ffe0ff */
[----:B------:R-:W-:Y:S03]  /*dd00*/  FSEL R11, R11, -INF , !P4 ;  /* 0xff8000000b0b7808 */ /* 0x000fe60006000000 */
[----:B------:R-:W5:Y:S01]  /*dd10*/  MUFU.TANH R17, R17 ;  /* 0x0000001100117308 */ /* 0x000f620000002400 */
[----:B------:R-:W-:Y:S02]  /*dd20*/  ISETP.GE.AND P1, PT, R211, R228, PT ;  /* 0x000000e4d300720c */ /* 0x000fe40003f26270 */
[----:B------:R-:W-:Y:S02]  /*dd30*/  FSEL R12, R12, -INF , !P5 ;  /* 0xff8000000c0c7808 */ /* 0x000fe40006800000 */
[C---:B------:R-:W-:Y:S02]  /*dd40*/  ISETP.GT.AND P4, PT, R233.reuse, R13, PT ;  /* 0x0000000de900720c */ /* 0x040fe40003f84270 */
[-C--:B------:R-:W-:Y:S03]  /*dd50*/  ISETP.GT.AND P5, PT, R233, R9.reuse, PT ;  /* 0x00000009e900720c */ /* 0x080fe60003fa4270 */
[----:B------:R-:W5:Y:S01]  /*dd60*/  MUFU.TANH R18, R18 ;  /* 0x0000001200127308 */ /* 0x000f620000002400 */
[----:B------:R-:W-:Y:S02]  /*dd70*/  FSEL R5, R5, -INF , !P1 ;  /* 0xff80000005057808 */ /* 0x000fe40004800000 */
[----:B------:R-:W-:Y:S02]  /*dd80*/  ISETP.GT.AND P1, PT, R242, R9, PT ;  /* 0x00000009f200720c */ /* 0x000fe40003f24270 */
[----:B------:R-:W-:Y:S02]  /*dd90*/  FSEL R194, R205, -INF , !P4 ;  /* 0xff800000cdc27808 */ /* 0x000fe40006000000 */
[----:B------:R-:W-:Y:S03]  /*dda0*/  FSEL R192, R204, -INF , !P5 ;  /* 0xff800000ccc07808 */ /* 0x000fe60006800000 */
[----:B------:R-:W5:Y:S01]  /*ddb0*/  MUFU.TANH R20, R20 ;  /* 0x0000001400147308 */ /* 0x000f620000002400 */
[----:B------:R-:W-:Y:S02]  /*ddc0*/  ISETP.GE.AND P4, PT, R7, R232, PT ;  /* 0x000000e80700720c */ /* 0x000fe40003f86270 */
[----:B------:R-:W-:Y:S02]  /*ddd0*/  ISETP.GT.AND P5, PT, R242, R13, PT ;  /* 0x0000000df200720c */ /* 0x000fe40003fa4270 */
[C---:B------:R-:W-:Y:S02]  /*dde0*/  IADD3 R21, PT, PT, R209.reuse, 0x18, RZ ;  /* 0x00000018d1157810 */ /* 0x040fe40007ffe0ff */
[----:B------:R-:W-:Y:S03]  /*ddf0*/  FSEL R199, R206, -INF , !P1 ;  /* 0xff800000cec77808 */ /* 0x000fe60004800000 */
[----:B------:R-:W-:Y:S01]  /*de00*/  MUFU.TANH R22, R22 ;  /* 0x0000001600167308 */ /* 0x000fe20000002400 */
[----:B------:R-:W-:Y:S02]  /*de10*/  IADD3 R19, PT, PT, R209, 0x19, RZ ;  /* 0x00000019d1137810 */ /* 0x000fe40007ffe0ff */
[----:B------:R-:W-:Y:S02]  /*de20*/  FSEL R8, R8, -INF , !P4 ;  /* 0xff80000008087808 */ /* 0x000fe40006000000 */
[-C--:B------:R-:W-:Y:S02]  /*de30*/  ISETP.GE.AND P1, PT, R7, R228.reuse, PT ;  /* 0x000000e40700720c */ /* 0x080fe40003f26270 */
[----:B------:R-:W-:Y:S03]  /*de40*/  FSEL R10, R10, -INF , !P6 ;  /* 0xff8000000a0a7808 */ /* 0x000fe60007000000 */
[----:B------:R-:W-:Y:S01]  /*de50*/  MUFU.TANH R24, R24 ;  /* 0x0000001800187308 */ /* 0x000fe20000002400 */
[-C--:B------:R-:W-:Y:S02]  /*de60*/  ISETP.GT.AND P4, PT, R233, R21.reuse, PT ;  /* 0x00000015e900720c */ /* 0x080fe40003f84270 */
[----:B------:R-:W-:Y:S02]  /*de70*/  ISETP.GE.AND P6, PT, R9, R228, PT ;  /* 0x000000e40900720c */ /* 0x000fe40003fc6270 */
[----:B------:R-:W-:Y:S02]  /*de80*/  FSEL R7, R203, -INF , !P1 ;  /* 0xff800000cb077808 */ /* 0x000fe40004800000 */
[----:B------:R-:W-:Y:S03]  /*de90*/  ISETP.GT.AND P1, PT, R242, R21, PT ;  /* 0x00000015f200720c */ /* 0x000fe60003f24270 */
[----:B------:R-:W-:Y:S01]  /*dea0*/  MUFU.TANH R35, R35 ;  /* 0x0000002300237308 */ /* 0x000fe20000002400 */
[----:B------:R-:W-:Y:S02]  /*deb0*/  IADD3 R23, PT, PT, R209, 0x20, RZ ;  /* 0x00000020d1177810 */ /* 0x000fe40007ffe0ff */
[----:B------:R-:W-:Y:S02]  /*dec0*/  FSEL R199, R199, -INF , !P6 ;  /* 0xff800000c7c77808 */ /* 0x000fe40007000000 */
[----:B------:R-:W-:Y:S02]  /*ded0*/  MOV R167, R239 ;  /* 0x000000ef00a77202 */ /* 0x000fe40000000f00 */
[----:B------:R-:W-:Y:S04]  /*dee0*/  @P2 IADD3 R167, PT, PT, R244, -0x40, RZ ;  /* 0xffffffc0f4a72810 */ /* 0x000fe80007ffe0ff */
[----:B------:R-:W-:Y:S02]  /*def0*/  IADD3 R180, PT, PT, R212, R167, RZ ;  /* 0x000000a7d4b47210 */ /* 0x000fe40007ffe0ff */
[----:B-1----:R-:W-:Y:S02]  /*df00*/  FSEL R197, R207, -INF , !P5 ;  /* 0xff800000cfc57808 */ /* 0x002fe40006800000 */
[-C--:B------:R-:W-:Y:S02]  /*df10*/  ISETP.GE.AND P5, PT, R9, R232.reuse, PT ;  /* 0x000000e80900720c */ /* 0x080fe40003fa6270 */
[----:B------:R-:W-:Y:S02]  /*df20*/  FSEL R9, R202, -INF , !P0 ;  /* 0xff800000ca097808 */ /* 0x000fe40004000000 */
[-C--:B------:R-:W-:Y:S02]  /*df30*/  ISETP.GT.AND P0, PT, R233, R19.reuse, PT ;  /* 0x00000013e900720c */ /* 0x080fe40003f04270 */
[----:B--2---:R-:W-:Y:S02]  /*df40*/  FSEL R3, R3, -INF , !P4 ;  /* 0xff80000003037808 */ /* 0x004fe40006000000 */
[----:B------:R-:W-:Y:S02]  /*df50*/  ISETP.GT.AND P4, PT, R242, R19, PT ;  /* 0x00000013f200720c */ /* 0x000fe40003f84270 */
[----:B---3--:R-:W-:Y:S02]  /*df60*/  FSEL R198, R4, -INF , !P0 ;  /* 0xff80000004c67808 */ /* 0x008fe40004000000 */
[----:B----4-:R-:W-:Y:S01]  /*df70*/  FSEL R6, R6, -INF , !P1 ;  /* 0xff80000006067808 */ /* 0x010fe20004800000 */
[----:B------:R-:W1:Y:S01]  /*df80*/  MUFU.TANH R4, R164 ;  /* 0x000000a400047308 */ /* 0x000e620000002400 */
[C---:B------:R-:W-:Y:S02]  /*df90*/  ISETP.GE.AND P0, PT, R13.reuse, R232, PT ;  /* 0x000000e80d00720c */ /* 0x040fe40003f06270 */
[----:B-----5:R-:W-:Y:S02]  /*dfa0*/  FSEL R16, R16, -INF , !P4 ;  /* 0xff80000010107808 */ /* 0x020fe40006000000 */
[-C--:B------:R-:W-:Y:S01]  /*dfb0*/  ISETP.GE.AND P1, PT, R13, R228.reuse, PT ;  /* 0x000000e40d00720c */ /* 0x080fe20003f26270 */
[----:B------:R-:W-:Y:S01]  /*dfc0*/  FMUL.FTZ R13, R25, UR6 ;  /* 0x00000006190d7c20 */ /* 0x000fe20008410000 */
[----:B------:R-:W-:Y:S02]  /*dfd0*/  FSEL R192, R192, -INF , !P5 ;  /* 0xff800000c0c07808 */ /* 0x000fe40006800000 */
[C---:B------:R-:W-:Y:S02]  /*dfe0*/  ISETP.GE.AND P5, PT, R21.reuse, R228, PT ;  /* 0x000000e41500720c */ /* 0x040fe40003fa6270 */
[-C--:B------:R-:W-:Y:S01]  /*dff0*/  ISETP.GE.AND P4, PT, R21, R232.reuse, PT ;  /* 0x000000e81500720c */ /* 0x080fe20003f86270 */
[----:B------:R-:W2:Y:S01]  /*e000*/  MUFU.TANH R13, R13 ;  /* 0x0000000d000d7308 */ /* 0x000ea20000002400 */
[----:B------:R-:W-:Y:S02]  /*e010*/  IADD3 R21, PT, PT, R209, 0x21, RZ ;  /* 0x00000021d1157810 */ /* 0x000fe40007ffe0ff */
[----:B------:R-:W-:Y:S02]  /*e020*/  FSEL R194, R194, -INF , !P0 ;  /* 0xff800000c2c27808 */ /* 0x000fe40004000000 */
[----:B------:R-:W-:Y:S02]  /*e030*/  ISETP.GT.AND P0, PT, R233, R23, PT ;  /* 0x00000017e900720c */ /* 0x000fe40003f04270 */
[----:B------:R-:W-:Y:S02]  /*e040*/  FSEL R197, R197, -INF , !P1 ;  /* 0xff800000c5c57808 */ /* 0x000fe40004800000 */
[----:B------:R-:W-:Y:S02]  /*e050*/  ISETP.GT.AND P6, PT, R233, R21, PT ;  /* 0x00000015e900720c */ /* 0x000fe40003fc4270 */
[C---:B------:R-:W-:Y:S02]  /*e060*/  ISETP.GT.AND P1, PT, R242.reuse, R23, PT ;  /* 0x00000017f200720c */ /* 0x040fe40003f24270 */
[----:B------:R-:W-:Y:S02]  /*e070*/  FSEL R15, R15, -INF , !P0 ;  /* 0xff8000000f0f7808 */ /* 0x000fe40004000000 */
[----:B------:R-:W-:Y:S02]  /*e080*/  ISETP.GT.AND P0, PT, R242, R21, PT ;  /* 0x00000015f200720c */ /* 0x000fe40003f04270 */
[----:B------:R-:W-:Y:S02]  /*e090*/  FSEL R17, R17, -INF , !P6 ;  /* 0xff80000011117808 */ /* 0x000fe40007000000 */
[----:B------:R-:W-:Y:S02]  /*e0a0*/  FSEL R18, R18, -INF , !P1 ;  /* 0xff80000012127808 */ /* 0x000fe40004800000 */
[C---:B------:R-:W-:Y:S02]  /*e0b0*/  ISETP.GE.AND P6, PT, R19.reuse, R232, PT ;  /* 0x000000e81300720c */ /* 0x040fe40003fc6270 */
[----:B------:R-:W-:Y:S01]  /*e0c0*/  ISETP.GE.AND P1, PT, R19, R228, PT ;  /* 0x000000e41300720c */ /* 0x000fe20003f26270 */
[----:B------:R-:W-:Y:S01]  /*e0d0*/  FMUL.FTZ R19, R28, UR6 ;  /* 0x000000061c137c20 */ /* 0x000fe20008410000 */
[----:B------:R-:W-:Y:S02]  /*e0e0*/  FSEL R20, R20, -INF , !P0 ;  /* 0xff80000014147808 */ /* 0x000fe40004000000 */
[----:B------:R-:W-:Y:S02]  /*e0f0*/  FSEL R196, R3, -INF , !P4 ;  /* 0xff80000003c47808 */ /* 0x000fe40006000000 */
[C---:B------:R-:W-:Y:S01]  /*e100*/  ISETP.GE.AND P0, PT, R23.reuse, R232, PT ;  /* 0x000000e81700720c */ /* 0x040fe20003f06270 */
[----:B------:R-:W3:Y:S01]  /*e110*/  MUFU.TANH R19, R19 ;  /* 0x0000001300137308 */ /* 0x000ee20000002400 */
[----:B------:R-:W-:Y:S02]  /*e120*/  ISETP.GE.AND P4, PT, R23, R228, PT ;  /* 0x000000e41700720c */ /* 0x000fe40003f86270 */
[C---:B------:R-:W-:Y:S02]  /*e130*/  IADD3 R23, PT, PT, R209.reuse, 0x28, RZ ;  /* 0x00000028d1177810 */ /* 0x040fe40007ffe0ff */
[----:B------:R-:W-:Y:S02]  /*e140*/  IADD3 R3, PT, PT, R209, 0x29, RZ ;  /* 0x00000029d1037810 */ /* 0x000fe40007ffe0ff */
[----:B------:R-:W-:Y:S02]  /*e150*/  FSEL R198, R198, -INF , !P6 ;  /* 0xff800000c6c67808 */ /* 0x000fe40007000000 */
[C---:B------:R-:W-:Y:S02]  /*e160*/  ISETP.GT.AND P6, PT, R233.reuse, R23, PT ;  /* 0x00000017e900720c */ /* 0x040fe40003fc4270 */
[----:B------:R-:W-:Y:S02]  /*e170*/  FSEL R201, R6, -INF , !P5 ;  /* 0xff80000006c97808 */ /* 0x000fe40006800000 */
[----:B------:R-:W-:Y:S01]  /*e180*/  FSEL R207, R16, -INF , !P1 ;  /* 0xff80000010cf7808 */ /* 0x000fe20004800000 */
[----:B------:R-:W-:Y:S01]  /*e190*/  FMUL.FTZ R16, R30, UR6 ;  /* 0x000000061e107c20 */ /* 0x000fe20008410000 */
[----:B------:R-:W-:Y:S01]  /*e1a0*/  ISETP.GT.AND P5, PT, R233, R3, PT ;  /* 0x00000003e900720c */ /* 0x000fe20003fa4270 */
[----:B------:R-:W4:Y:S01]  /*e1b0*/  MUFU.TANH R6, R29 ;  /* 0x0000001d00067308 */ /* 0x000f220000002400 */
[----:B------:R-:W-:Y:S02]  /*e1c0*/  ISETP.GT.AND P1, PT, R242, R23, PT ;  /* 0x00000017f200720c */ /* 0x000fe40003f24270 */
[----:B-1----:R-:W-:Y:S02]  /*e1d0*/  FSEL R4, R4, -INF , !P6 ;  /* 0xff80000004047808 */ /* 0x002fe40007000000 */
[----:B--2---:R-:W-:Y:S02]  /*e1e0*/  FSEL R13, R13, -INF , !P5 ;  /* 0xff8000000d0d7808 */ /* 0x004fe40006800000 */
[----:B------:R-:W-:Y:S03]  /*e1f0*/  ISETP.GT.AND P6, PT, R242, R3, PT ;  /* 0x00000003f200720c */ /* 0x000fe60003fc4270 */
[----:B------:R-:W1:Y:S01]  /*e200*/  MUFU.TANH R16, R16 ;  /* 0x0000001000107308 */ /* 0x000e620000002400 */
[----:B------:R-:W-:Y:S02]  /*e210*/  FSEL R22, R22, -INF , !P1 ;  /* 0xff80000016167808 */ /* 0x000fe40004800000 */
[C---:B------:R-:W-:Y:S02]  /*e220*/  ISETP.GE.AND P5, PT, R21.reuse, R232, PT ;  /* 0x000000e81500720c */ /* 0x040fe40003fa6270 */
[----:B------:R-:W-:Y:S02]  /*e230*/  ISETP.GE.AND P1, PT, R21, R228, PT ;  /* 0x000000e41500720c */ /* 0x000fe40003f26270 */
[----:B------:R-:W-:Y:S02]  /*e240*/  IADD3 R21, PT, PT, R209, 0x30, RZ ;  /* 0x00000030d1157810 */ /* 0x000fe40007ffe0ff */
[----:B------:R-:W-:Y:S02]  /*e250*/  FSEL R24, R24, -INF , !P6 ;  /* 0xff80000018187808 */ /* 0x000fe40007000000 */
[----:B------:R-:W-:Y:S02]  /*e260*/  FSEL R202, R15, -INF , !P0 ;  /* 0xff8000000fca7808 */ /* 0x000fe40004000000 */
[C---:B------:R-:W-:Y:S02]  /*e270*/  ISETP.GE.AND P6, PT, R23.reuse, R232, PT ;  /* 0x000000e81700720c */ /* 0x040fe40003fc6270 */
[----:B------:R-:W-:Y:S02]  /*e280*/  ISETP.GE.AND P0, PT, R23, R228, PT ;  /* 0x000000e41700720c */ /* 0x000fe40003f06270 */
[----:B------:R-:W-:Y:S01]  /*e290*/  FSEL R200, R17, -INF , !P5 ;  /* 0xff80000011c87808 */ /* 0x000fe20006800000 */
[----:B------:R-:W-:Y:S01]  /*e2a0*/  FMUL.FTZ R17, R32, UR6 ;  /* 0x0000000620117c20 */ /* 0x000fe20008410000 */
[----:B------:R-:W-:Y:S01]  /*e2b0*/  IADD3 R15, PT, PT, R209, 0x31, RZ ;  /* 0x00000031d10f7810 */ /* 0x000fe20007ffe0ff */
[----:B------:R2:W5:Y:S01]  /*e2c0*/  MUFU.TANH R23, R31 ;  /* 0x0000001f00177308 */ /* 0x0005620000002400 */
[C---:B------:R-:W-:Y:S02]  /*e2d0*/  ISETP.GT.AND P5, PT, R233.reuse, R21, PT ;  /* 0x00000015e900720c */ /* 0x040fe40003fa4270 */
[----:B------:R-:W-:Y:S02]  /*e2e0*/  FSEL R205, R18, -INF , !P4 ;  /* 0xff80000012cd7808 */ /* 0x000fe40006000000 */
[----:B------:R-:W-:Y:S02]  /*e2f0*/  ISETP.GT.AND P4, PT, R233, R15, PT ;  /* 0x0000000fe900720c */ /* 0x000fe40003f84270 */
[----:B------:R-:W-:Y:S03]  /*e300*/  FSEL R203, R20, -INF , !P1 ;  /* 0xff80000014cb7808 */ /* 0x000fe60004800000 */
[----:B------:R-:W5:Y:S01]  /*e310*/  MUFU.TANH R17, R17 ;  /* 0x0000001100117308 */ /* 0x000f620000002400 */
[----:B---3--:R-:W-:Y:S02]  /*e320*/  FSEL R19, R19, -INF , !P5 ;  /* 0xff80000013137808 */ /* 0x008fe40006800000 */
[C---:B------:R-:W-:Y:S02]  /*e330*/  ISETP.GE.AND P1, PT, R3.reuse, R232, PT ;  /* 0x000000e80300720c */ /* 0x040fe40003f26270 */
[----:B------:R-:W-:Y:S01]  /*e340*/  ISETP.GE.AND P5, PT, R3, R228, PT ;  /* 0x000000e40300720c */ /* 0x000fe20003fa6270 */
[----:B------:R-:W-:Y:S01]  /*e350*/  FMUL.FTZ R3, R33, UR6 ;  /* 0x0000000621037c20 */ /* 0x000fe20008410000 */
[----:B----4-:R-:W-:Y:S02]  /*e360*/  FSEL R6, R6, -INF , !P4 ;  /* 0xff80000006067808 */ /* 0x010fe40006000000 */
[----:B------:R-:W-:Y:S01]  /*e370*/  ISETP.GT.AND P4, PT, R242, R21, PT ;  /* 0x00000015f200720c */ /* 0x000fe20003f84270 */
[----:B--2---:R-:W-:Y:S01]  /*e380*/  LDSM.16.MT88.4 R28, [R167] ;  /* 0x00000000a71c783b */ /* 0x004fe20000004200 */
[----:B------:R-:W-:Y:S01]  /*e390*/  FSEL R174, R4, -INF , !P6 ;  /* 0xff80000004ae7808 */ /* 0x000fe20007000000 */
[----:B------:R-:W-:Y:S01]  /*e3a0*/  FMUL.FTZ R4, R34, UR6 ;  /* 0x0000000622047c20 */ /* 0x000fe20008410000 */
[----:B-1----:R-:W-:Y:S01]  /*e3b0*/  FSEL R16, R16, -INF , !P4 ;  /* 0xff80000010107808 */ /* 0x002fe20006000000 */
[----:B------:R-:W1:Y:S01]  /*e3c0*/  MUFU.TANH R3, R3 ;  /* 0x0000000300037308 */ /* 0x000e620000002400 */
[----:B------:R-:W-:Y:S02]  /*e3d0*/  FSEL R172, R13, -INF , !P1 ;  /* 0xff8000000dac7808 */ /* 0x000fe40004800000 */
[----:B------:R-:W-:Y:S02]  /*e3e0*/  ISETP.GT.AND P4, PT, R242, R15, PT ;  /* 0x0000000ff200720c */ /* 0x000fe40003f84270 */
[----:B------:R-:W-:Y:S02]  /*e3f0*/  IADD3 R13, PT, PT, R209, 0x38, RZ ;  /* 0x00000038d10d7810 */ /* 0x000fe40007ffe0ff */
[----:B-----5:R-:W-:Y:S03]  /*e400*/  FSEL R23, R23, -INF , !P4 ;  /* 0xff80000017177808 */ /* 0x020fe60006000000 */
[----:B------:R-:W2:Y:S01]  /*e410*/  MUFU.TANH R4, R4 ;  /* 0x0000000400047308 */ /* 0x000ea20000002400 */
[----:B------:R-:W-:Y:S02]  /*e420*/  ISETP.GT.AND P4, PT, R233, R13, PT ;  /* 0x0000000de900720c */ /* 0x000fe40003f84270 */
[C---:B------:R-:W-:Y:S02]  /*e430*/  ISETP.GE.AND P6, PT, R21.reuse, R232, PT ;  /* 0x000000e81500720c */ /* 0x040fe40003fc6270 */
[----:B------:R-:W-:Y:S02]  /*e440*/  ISETP.GE.AND P1, PT, R21, R228, PT ;  /* 0x000000e41500720c */ /* 0x000fe40003f26270 */
[----:B------:R-:W-:Y:S02]  /*e450*/  FMNMX3.FTZ R21, R0, R14, R12, !PT ;  /* 0x0000000e00157276 */ /* 0x000fe4000781000c */
[----:B------:R-:W-:Y:S02]  /*e460*/  IADD3 R209, PT, PT, R209, 0x39, RZ ;  /* 0x00000039d1d17810 */ /* 0x000fe40007ffe0ff */
[----:B------:R-:W-:Y:S02]  /*e470*/  FSEL R173, R24, -INF , !P5 ;  /* 0xff80000018ad7808 */ /* 0x000fe40006800000 */
[----:B------:R-:W-:Y:S02]  /*e480*/  FSEL R17, R17, -INF , !P4 ;  /* 0xff80000011117808 */ /* 0x000fe40006000000 */
[C---:B------:R-:W-:Y:S02]  /*e490*/  ISETP.GE.AND P5, PT, R15.reuse, R232, PT ;  /* 0x000000e80f00720c */ /* 0x040fe40003fa6270 */
[----:B------:R-:W-:Y:S02]  /*e4a0*/  ISETP.GE.AND P4, PT, R15, R228, PT ;  /* 0x000000e40f00720c */ /* 0x000fe40003f86270 */
[----:B------:R-:W-:Y:S02]  /*e4b0*/  FSEL R175, R22, -INF , !P0 ;  /* 0xff80000016af7808 */ /* 0x000fe40004000000 */
[----:B------:R-:W-:Y:S02]  /*e4c0*/  FMNMX3.FTZ R15, R21, R10, R8, !PT ;  /* 0x0000000a150f7276 */ /* 0x000fe40007810008 */
[----:B------:R-:W-:Y:S02]  /*e4d0*/  ISETP.GT.AND P0, PT, R233, R209, PT ;  /* 0x000000d1e900720c */ /* 0x000fe40003f04270 */
[----:B------:R-:W-:Y:S02]  /*e4e0*/  FMNMX3.FTZ R18, R2, R11, R5, !PT ;  /* 0x0000000b02127276 */ /* 0x000fe40007810005 */
[----:B------:R-:W-:Y:S02]  /*e4f0*/  FMNMX3.FTZ R15, R15, R192, R194, !PT ;  /* 0x000000c00f0f7276 */ /* 0x000fe400078100c2 */
[----:B------:R-:W-:Y:S02]  /*e500*/  FSEL R188, R6, -INF , !P5 ;  /* 0xff80000006bc7808 */ /* 0x000fe40006800000 */
[----:B-1----:R-:W-:Y:S02]  /*e510*/  FSEL R3, R3, -INF , !P0 ;  /* 0xff80000003037808 */ /* 0x002fe40004000000 */
[----:B------:R-:W-:Y:S02]  /*e520*/  FMNMX3.FTZ R6, R18, R9, R7, !PT ;  /* 0x0000000912067276 */ /* 0x000fe40007810007 */
[----:B------:R-:W-:Y:S02]  /*e530*/  ISETP.GT.AND P0, PT, R242, R13, PT ;  /* 0x0000000df200720c */ /* 0x000fe40003f04270 */
[----:B------:R-:W-:Y:S02]  /*e540*/  FMNMX3.FTZ R15, R15, R196, R198, !PT ;  /* 0x000000c40f0f7276 */ /* 0x000fe400078100c6 */
[----:B------:R-:W-:Y:S02]  /*e550*/  FSEL R190, R19, -INF , !P6 ;  /* 0xff80000013be7808 */ /* 0x000fe40007000000 */
[----:B------:R-:W-:Y:S02]  /*e560*/  FMNMX3.FTZ R6, R6, R199, R197, !PT ;  /* 0x000000c706067276 */ /* 0x000fe400078100c5 */
[----:B------:R-:W-:Y:S02]  /*e570*/  ISETP.GT.AND P6, PT, R242, R209, PT ;  /* 0x000000d1f200720c */ /* 0x000fe40003fc4270 */
[----:B--2---:R-:W-:Y:S02]  /*e580*/  FSEL R4, R4, -INF , !P0 ;  /* 0xff80000004047808 */ /* 0x004fe40004000000 */
[C---:B------:R-:W-:Y:S02]  /*e590*/  ISETP.GE.AND P5, PT, R13.reuse, R232, PT ;  /* 0x000000e80d00720c */ /* 0x040fe40003fa6270 */
[----:B------:R-:W-:Y:S02]  /*e5a0*/  ISETP.GE.AND P0, PT, R13, R228, PT ;  /* 0x000000e40d00720c */ /* 0x000fe40003f06270 */
[----:B------:R-:W-:Y:S02]  /*e5b0*/  FMNMX3.FTZ R13, R15, R202, R200, !PT ;  /* 0x000000ca0f0d7276 */ /* 0x000fe400078100c8 */
[----:B------:R-:W-:Y:S02]  /*e5c0*/  FMNMX3.FTZ R6, R6, R201, R207, !PT ;  /* 0x000000c906067276 */ /* 0x000fe400078100cf */
[----:B------:R-:W-:Y:S02]  /*e5d0*/  FSEL R35, R35, -INF , !P6 ;  /* 0xff80000023237808 */ /* 0x000fe40007000000 */
[----:B------:R-:W-:Y:S02]  /*e5e0*/  ISETP.GE.AND P6, PT, R209, R232, PT ;  /* 0x000000e8d100720c */ /* 0x000fe40003fc6270 */
[----:B------:R-:W-:Y:S02]  /*e5f0*/  FMNMX3.FTZ R13, R13, R174, R172, !PT ;  /* 0x000000ae0d0d7276 */ /* 0x000fe400078100ac */
[----:B------:R-:W-:Y:S02]  /*e600*/  FMNMX3.FTZ R6, R6, R205, R203, !PT ;  /* 0x000000cd06067276 */ /* 0x000fe400078100cb */
[----:B------:R-:W-:Y:S02]  /*e610*/  FSEL R177, R3, -INF , !P6 ;  /* 0xff80000003b17808 */ /* 0x000fe40007000000 */
[----:B------:R-:W-:Y:S02]  /*e620*/  FSEL R178, R17, -INF , !P5 ;  /* 0xff80000011b27808 */ /* 0x000fe40006800000 */
[----:B------:R-:W-:Y:S02]  /*e630*/  FMNMX3.FTZ R3, R13, R190, R188, !PT ;  /* 0x000000be0d037276 */ /* 0x000fe400078100bc */
[----:B------:R-:W-:Y:S02]  /*e640*/  FSEL R193, R16, -INF , !P1 ;  /* 0xff80000010c17808 */ /* 0x000fe40004800000 */
[----:B------:R-:W-:Y:S02]  /*e650*/  FSEL R191, R23, -INF , !P4 ;  /* 0xff80000017bf7808 */ /* 0x000fe40006000000 */
[----:B------:R-:W-:Y:S01]  /*e660*/  FMNMX3.FTZ R16, R6, R175, R173, !PT ;  /* 0x000000af06107276 */ /* 0x000fe200078100ad */
[----:B------:R-:W-:Y:S01]  /*e670*/  LDSM.16.MT88.4 R20, [R215+0x10000] ;  /* 0x01000000d714783b */ /* 0x000fe20000004200 */
[----:B------:R-:W-:Y:S02]  /*e680*/  ISETP.GE.AND P5, PT, R209, R228, PT ;  /* 0x000000e4d100720c */ /* 0x000fe40003fa6270 */
[----:B------:R-:W-:Y:S02]  /*e690*/  FMNMX3.FTZ R15, R3, R178, R177, !PT ;  /* 0x000000b2030f7276 */ /* 0x000fe400078100b1 */
[----:B------:R-:W-:Y:S02]  /*e6a0*/  FSEL R165, R35, -INF , !P5 ;  /* 0xff80000023a57808 */ /* 0x000fe40006800000 */
[----:B------:R-:W-:Y:S02]  /*e6b0*/  FMNMX3.FTZ R3, R16, R193, R191, !PT ;  /* 0x000000c110037276 */ /* 0x000fe400078100bf */
[----:B------:R-:W-:Y:S01]  /*e6c0*/  FSEL R166, R4, -INF , !P0 ;  /* 0xff80000004a67808 */ /* 0x000fe20004000000 */
[----:B------:R-:W1:Y:S03]  /*e6d0*/  SHFL.BFLY PT, R16, R15, 0x2, 0x1f ;  /* 0x0c401f000f107f89 */ /* 0x000e6600000e0000 */
[----:B------:R-:W-:Y:S05]  /*e6e0*/  FMNMX3.FTZ R6, R3, R166, R165, !PT ;  /* 0x000000a603067276 */ /* 0x000fea00078100a5 */
[----:B------:R-:W2:Y:S01]  /*e6f0*/  SHFL.BFLY PT, R3, R6, 0x2, 0x1f ;  /* 0x0c401f0006037f89 */ /* 0x000ea200000e0000 */
[----:B-1----:R-:W-:Y:S07]  /*e700*/  FMNMX.FTZ R13, R15, R16, !PT ;  /* 0x000000100f0d7209 */ /* 0x002fee0007810000 */
[----:B------:R-:W1:Y:S01]  /*e710*/  SHFL.BFLY PT, R164, R13, 0x1, 0x1f ;  /* 0x0c201f000da47f89 */ /* 0x000e6200000e0000 */
[----:B--2---:R-:W-:Y:S07]  /*e720*/  FMNMX.FTZ R4, R6, R3, !PT ;  /* 0x0000000306047209 */ /* 0x004fee0007810000 */
[----:B------:R-:W2:Y:S01]  /*e730*/  SHFL.BFLY PT, R3, R4, 0x1, 0x1f ;  /* 0x0c201f0004037f89 */ /* 0x000ea200000e0000 */
[----:B-1----:R-:W-:Y:S04]  /*e740*/  FMNMX.FTZ R164, R13, R164, !PT ;  /* 0x000000a40da47209 */ /* 0x002fe80007810000 */
        /* <DEDUP_REMOVED lines=10> */
[----:B------:R-:W1:Y:S01]  /*e7f0*/  LDSM.16.MT88.4 R12, [R220+0x10000] ;  /* 0x01000000dc0c783b */ /* 0x000e620000004200 */
[--C-:B------:R-:W-:Y:S01]  /*e800*/  FFMA.FTZ R183, R8, UR4, -R179.reuse ;  /* 0x0000000408b77c23 */ /* 0x100fe200080108b3 */
[----:B------:R-:W-:Y:S01]  /*e810*/  MUFU.EX2 R189, R189 ;  /* 0x000000bd00bd7308 */ /* 0x000fe20000000800 */
[--C-:B------:R-:W-:Y:S01]  /*e820*/  FFMA.FTZ R204, R174, UR4, -R179.reuse ;  /* 0x00000004aecc7c23 */ /* 0x100fe200080108b3 */
[--C-:B------:R-:W-:Y:S01]  /*e830*/  FFMA.FTZ R182, R5, UR4, -R176.reuse ;  /* 0x0000000405b67c23 */ /* 0x100fe200080108b0 */
[----:B------:R-:W-:Y:S01]  /*e840*/  FSEL R5, R164, RZ, P1 ;  /* 0x000000ffa4057208 */ /* 0x000fe20000800000 */
[--C-:B------:R-:W-:Y:S01]  /*e850*/  FFMA.FTZ R187, R11, UR4, -R176.reuse ;  /* 0x000000040bbb7c23 */ /* 0x100fe200080108b0 */
[--C-:B------:R-:W-:Y:S01]  /*e860*/  FFMA.FTZ R181, R9, UR4, -R176.reuse ;  /* 0x0000000409b57c23 */ /* 0x100fe200080108b0 */
[--C-:B------:R-:W-:Y:S01]  /*e870*/  FFMA.FTZ R186, R7, UR4, -R176.reuse ;  /* 0x0000000407ba7c23 */ /* 0x100fe200080108b0 */
[----:B------:R-:W-:Y:S01]  /*e880*/  FFMA.FTZ R206, R175, UR4, -R176 ;  /* 0x00000004afce7c23 */ /* 0x000fe200080108b0 */
[----:B------:R-:W-:Y:S01]  /*e890*/  FADD.FTZ R0, -R5, R0 ;  /* 0x0000000005007221 */ /* 0x000fe20000010100 */
[----:B------:R-:W-:Y:S01]  /*e8a0*/  FSEL R5, R3, RZ, P0 ;  /* 0x000000ff03057208 */ /* 0x000fe20000000000 */
[----:B------:R-:W2:Y:S01]  /*e8b0*/  MUFU.EX2 R185, R185 ;  /* 0x000000b900b97308 */ /* 0x000ea20000000800 */
[----:B------:R-:W-:Y:S01]  /*e8c0*/  FFMA.FTZ R209, R173, UR4, -R176 ;  /* 0x00000004add17c23 */ /* 0x000fe200080108b0 */
[----:B------:R-:W-:Y:S01]  /*e8d0*/  FMUL.FTZ R6, R0, UR4 ;  /* 0x0000000400067c20 */ /* 0x000fe20008410000 */
[--C-:B------:R-:W-:Y:S01]  /*e8e0*/  FFMA.FTZ R195, R194, UR4, -R179.reuse ;  /* 0x00000004c2c37c23 */ /* 0x100fe200080108b3 */
[----:B------:R-:W-:Y:S01]  /*e8f0*/  FADD.FTZ R0, -R5, R2 ;  /* 0x0000000205007221 */ /* 0x000fe20000010100 */
[--C-:B------:R-:W-:Y:S01]  /*e900*/  FFMA.FTZ R194, R199, UR4, -R176.reuse ;  /* 0x00000004c7c27c23 */ /* 0x100fe200080108b0 */
[--C-:B------:R-:W-:Y:S01]  /*e910*/  FFMA.FTZ R199, R198, UR4, -R179.reuse ;  /* 0x00000004c6c77c23 */ /* 0x100fe200080108b3 */
[--C-:B------:R-:W-:Y:S01]  /*e920*/  FFMA.FTZ R192, R192, UR4, -R179.reuse ;  /* 0x00000004c0c07c23 */ /* 0x100fe200080108b3 */
[----:B------:R-:W-:Y:S02]  /*e930*/  FMUL.FTZ R8, R0, UR4 ;  /* 0x0000000400087c20 */ /* 0x000fe40008410000 */
        /* <DEDUP_REMOVED lines=10> */
[----:B------:R-:W-:Y:S01]  /*e9e0*/  LDSM.16.MT88.4 R172, [R220+0x15000] ;  /* 0x01500000dcac783b */ /* 0x000fe20000004200 */
[--C-:B------:R-:W-:Y:S01]  /*e9f0*/  FFMA.FTZ R202, R202, UR4, -R179.reuse ;  /* 0x00000004caca7c23 */ /* 0x100fe200080108b3 */
[--C-:B------:R-:W-:Y:S01]  /*ea00*/  FFMA.FTZ R203, R203, UR4, -R176.reuse ;  /* 0x00000004cbcb7c23 */ /* 0x100fe200080108b0 */
[--C-:B------:R-:W-:Y:S01]  /*ea10*/  FFMA.FTZ R211, R188, UR4, -R179.reuse ;  /* 0x00000004bcd37c23 */ /* 0x100fe200080108b3 */
[--C-:B------:R-:W-:Y:S01]  /*ea20*/  FFMA.FTZ R188, R193, UR4, -R176.reuse ;  /* 0x00000004c1bc7c23 */ /* 0x100fe200080108b0 */
[--C-:B------:R-:W-:Y:S03]  /*ea30*/  FFMA.FTZ R193, R178, UR4, -R179.reuse ;  /* 0x00000004b2c17c23 */ /* 0x100fe600080108b3 */
[----:B------:R-:W-:Y:S01]  /*ea40*/  MUFU.EX2 R184, R184 ;  /* 0x000000b800b87308 */ /* 0x000fe20000000800 */
[--C-:B------:R-:W-:Y:S01]  /*ea50*/  FFMA.FTZ R190, R190, UR4, -R179.reuse ;  /* 0x00000004bebe7c23 */ /* 0x100fe200080108b3 */
[----:B------:R-:W-:Y:S01]  /*ea60*/  FFMA.FTZ R179, R177, UR4, -R179 ;  /* 0x00000004b1b37c23 */ /* 0x000fe200080108b3 */
[--C-:B------:R-:W-:Y:S01]  /*ea70*/  FFMA.FTZ R191, R191, UR4, -R176.reuse ;  /* 0x00000004bfbf7c23 */ /* 0x100fe200080108b0 */
[--C-:B------:R-:W-:Y:S01]  /*ea80*/  FFMA.FTZ R166, R166, UR4, -R176.reuse ;  /* 0x00000004a6a67c23 */ /* 0x100fe200080108b0 */
[----:B------:R-:W-:Y:S05]  /*ea90*/  FFMA.FTZ R176, R165, UR4, -R176 ;  /* 0x00000004a5b07c23 */ /* 0x000fea00080108b0 */
        /* <DEDUP_REMOVED lines=60> */
[C---:B------:R-:W-:Y:S01]  /*ee60*/  HMMA.16816.F32.BF16 R20, R168.reuse, R28, R20 ;  /* 0x0000001ca814723c */ /* 0x040fe20000041814 */
[----:B------:R-:W5:Y:S02]  /*ee70*/  MUFU.EX2 R197, R197 ;  /* 0x000000c500c57308 */ /* 0x000f640000000800 */
        /* <DEDUP_REMOVED lines=96> */
[C---:B----4-:R-:W-:Y:S03]  /*f480*/  HMMA.16816.F32.BF16 R68, R168.reuse, R136, R68 ;  /* 0x00000088a844723c */ /* 0x050fe60000041844 */
[----:B------:R-:W4:Y:S01]  /*f490*/  MUFU.EX2 R209, R209 ;  /* 0x000000d100d17308 */ /* 0x000f220000000800 */
        /* <DEDUP_REMOVED lines=13> */
[C---:B-----5:R-:W-:Y:S04]  /*f570*/  HMMA.16816.F32.BF16 R76, R168.reuse, R132, R76 ;  /* 0x00000084a84c723c */ /* 0x060fe8000004184c */
[----:B------:R-:W5:Y:S01]  /*f580*/  MUFU.EX2 R211, R211 ;  /* 0x000000d300d37308 */ /* 0x000f620000000800 */
        /* <DEDUP_REMOVED lines=21> */
[----:B------:R-:W4:Y:S03]  /*f6e0*/  LDSM.16.MT88.4 R140, [R215+0x16000] ;  /* 0x01600000d78c783b */ /* 0x000f260000004200 */
        /* <DEDUP_REMOVED lines=12> */
[----:B------:R-:W5:Y:S02]  /*f7b0*/  LDSM.16.MT88.4 R136, [R167+0x6000] ;  /* 0x00600000a788783b */ /* 0x000f640000004200 */
[----:B------:R-:W-:Y:S01]  /*f7c0*/  FADD.FTZ R183, R183, R184 ;  /* 0x000000b8b7b77221 */ /* 0x000fe20000010000 */
[----:B------:R-:W-:Y:S04]  /*f7d0*/  FADD.FTZ R181, R186, R181 ;  /* 0x000000b5bab57221 */ /* 0x000fe80000010000 */
        /* <DEDUP_REMOVED lines=22> */
[C---:B----4-:R-:W-:Y:S05]  /*f940*/  HMMA.16816.F32.BF16 R4, R132.reuse, R140, R4 ;  /* 0x0000008c8404723c */ /* 0x050fea0000041804 */
[----:B------:R-:W-:Y:S01]  /*f950*/  FADD.FTZ R199, R199, R196 ;  /* 0x000000c4c7c77221 */ /* 0x000fe20000010000 */
[----:B------:R-:W-:Y:S02]  /*f960*/  FADD.FTZ R201, R198, R201 ;  /* 0x000000c9c6c97221 */ /* 0x000fe40000010000 */
[C---:B------:R-:W-:Y:S01]  /*f970*/  HMMA.16816.F32.BF16 R8, R132.reuse, R142, R8 ;  /* 0x0000008e8408723c */ /* 0x040fe20000041808 */
[----:B------:R-:W2:Y:S07]  /*f980*/  LDSM.16.MT88.4 R140, [R215+0x12800] ;  /* 0x01280000d78c783b */ /* 0x000eae0000004200 */
[C---:B------:R-:W-:Y:S08]  /*f990*/  HMMA.16816.F32.BF16 R12, R132.reuse, R144, R12 ;  /* 0x00000090840c723c */ /* 0x040ff0000004180c */
[C---:B------:R-:W-:Y:S01]  /*f9a0*/  HMMA.16816.F32.BF16 R16, R132.reuse, R146, R16 ;  /* 0x000000928410723c */ /* 0x040fe20000041810 */
[----:B------:R-:W4:Y:S07]  /*f9b0*/  LDSM.16.MT88.4 R144, [R180+0x2800] ;  /* 0x00280000b490783b */ /* 0x000f2e0000004200 */
[C---:B-----5:R-:W-:Y:S08]  /*f9c0*/  HMMA.16816.F32.BF16 R20, R132.reuse, R136, R20 ;  /* 0x000000888414723c */ /* 0x060ff00000041814 */
        /* <DEDUP_REMOVED lines=17> */
[C---:B-----5:R-:W-:Y:S08]  /*fae0*/  HMMA.16816.F32.BF16 R68, R132.reuse, R136, R68 ;  /* 0x000000888444723c */ /* 0x060ff00000041844 */
        /* <DEDUP_REMOVED lines=135> */
.L_x_1379:
        /* <DEDUP_REMOVED lines=329> */
.L_x_1383:
        /* <DEDUP_REMOVED lines=46> */
.L_x_1385:
[----:B------:R-:W-:Y:S05]  /*11ad0*/  BSYNC.RECONVERGENT B0 ;  /* 0x0000000000007941 */ /* 0x000fea0003800200 */
.L_x_1384:
        /* <DEDUP_REMOVED lines=41> */
.L_x_1387:
[----:B------:R-:W-:Y:S05]  /*11d70*/  BSYNC.RECONVERGENT B0 ;  /* 0x0000000000007941 */ /* 0x000fea0003800200 */
.L_x_1386:
        /* <DEDUP_REMOVED lines=27> */
.L_x_1389:
[----:B------:R-:W-:Y:S05]  /*11f30*/  BSYNC.RECONVERGENT B0 ;  /* 0x0000000000007941 */ /* 0x000fea0003800200 */
.L_x_1388:
        /* <DEDUP_REMOVED lines=27> */
.L_x_1391:
[----:B------:R-:W-:Y:S05]  /*120f0*/  BSYNC.RECONVERGENT B0 ;  /* 0x0000000000007941 */ /* 0x000fea0003800200 */
.L_x_1390:
        /* <DEDUP_REMOVED lines=27> */
.L_x_1392:
        /* <DEDUP_REMOVED lines=13> */
.L_x_2358:


//--------------------- .text._ZN5flash16flash_fwd_kernelI23Flash_fwd_kernel_traitsILi256ELi64ELi64ELi4ELb0ELb0EN7cutlass10bfloat16_tE19Flash_kernel_traitsILi256ELi64ELi64ELi4ES3_EELb1ELb0ELb1ELb1ELb0ELb0ELb0ELb1EEEvNS_16Flash_fwd_paramsE --------------------------
	.section	.text._ZN5flash16flash_fwd_kernelI23Flash_fwd_kernel_traitsILi256ELi64ELi64ELi4ELb0ELb0EN7cutlass10bfloat16_tE19Flash_kernel_traitsILi256ELi64ELi64ELi4ES3_EELb1ELb0ELb1ELb1ELb0ELb0ELb0ELb1EEEvNS_16Flash_fwd_paramsE,"ax",@progbits
	.align	128
        .global         _ZN5flash16flash_fwd_kernelI23Flash_fwd_kernel_traitsILi256ELi64ELi64ELi4ELb0ELb0EN7cutlass10bfloat16_tE19Flash_kernel_traitsILi256ELi64ELi64ELi4ES3_EELb1ELb0ELb1ELb1ELb0ELb0ELb0ELb1EEEvNS_16Flash_fwd_paramsE
        .type           _ZN5flash16flash_fwd_kernelI23Flash_fwd_kernel_traitsILi256ELi64ELi64ELi4ELb0ELb0EN7cutlass10bfloat16_tE19Flash_kernel_traitsILi256ELi64ELi64ELi4ES3_EELb1ELb0ELb1ELb1ELb0ELb0ELb0ELb1EEEvNS_16Flash_fwd_paramsE,@function
        .size           _ZN5flash16flash_fwd_kernelI23Flash_fwd_kernel_traitsILi256ELi64ELi64ELi4ELb0ELb0EN7cutlass10bfloat16_tE19Flash_kernel_traitsILi256ELi64ELi64ELi4ES3_EELb1ELb0ELb1ELb1ELb0ELb0ELb0ELb1EEEvNS_16Flash_fwd_paramsE,(.L_x_2359 - _ZN5flash16flash_fwd_kernelI23Flash_fwd_kernel_traitsILi256ELi64ELi64ELi4ELb0ELb0EN7cutlass10bfloat16_tE19Flash_kernel_traitsILi256ELi64ELi64ELi4ES3_EELb1ELb0ELb1ELb1ELb0ELb0ELb0ELb1EEEvNS_16Flash_fwd_paramsE)
        .other          _ZN5flash16flash_fwd_kernelI23Flash_fwd_kernel_traitsILi256ELi64ELi64ELi4ELb0ELb0EN7cutlass10bfloat16_tE19Flash_kernel_traitsILi256ELi64ELi64ELi4ES3_EELb1ELb0ELb1ELb1ELb0ELb0ELb0ELb1EEEvNS_16Flash_fwd_paramsE,@"STO_CUDA_ENTRY STV_DEFAULT"
_ZN5flash16flash_fwd_kernelI23Flash_fwd_kernel_traitsILi256ELi64ELi64ELi4ELb0ELb0EN7cutlass10bfloat16_tE19Flash_kernel_traitsILi256ELi64ELi64ELi4ES3_EELb1ELb0ELb1ELb1ELb0ELb0ELb0ELb1EEEvNS_16Flash_fwd_paramsE:
.text._ZN5flash16flash_fwd_kernelI23Flash_fwd_kernel_traitsILi256ELi64ELi64ELi4ELb0ELb0EN7cutlass10bfloat16_tE19Flash_kernel_traitsILi256ELi64ELi64ELi4ES3_EELb1ELb0ELb1ELb1ELb0ELb0ELb0ELb1EEEvNS_16Flash_fwd_paramsE:
        /* <DEDUP_REMOVED lines=32> */
[----:B------:R-:W-:Y:S01]  /*0200*/  USHF.L.U32 UR11, UR29, 0x2, URZ ;  /* 0x000000021d0b7899 */ /* 0x000fe200080006ff */
[----:B------:R-:W1:Y:S01]  /*0210*/  LDCU.64 UR4, c[0x0][0x478] ;  /* 0x00008f00ff0477ac */ /* 0x000e620008000a00 */
[----:B------:R-:W-:Y:S01]  /*0220*/  PLOP3.LUT P2, PT, PT, PT, UP4, 0x80, 0x8 ;  /* 0x000000000008781c */ /* 0x000fe20003f4f048 */
[----:B--2---:R-:W-:-:S02]  /*0230*/  UIMAD.WIDE.U32 UR16, UR29, 0x4, UR16 ;  /* 0x000000041d1078a5 */ /* 0x004fc4000f8e0010 */
[----:B------:R-:W-:-:S05]  /*0240*/  UISETP.NE.AND UP5, UPT, UR12, URZ, UPT ;  /* 0x000000ff0c00728c */ /* 0x000fca000bfa5270 */
[----:B------:R-:W2:Y:S01]  /*0250*/  @!P3 LDC.64 R6, c[0x0][0x528] ;  /* 0x00014a00ff06bb82 */ /* 0x000ea20000000a00 */
[----:B------:R-:W-:Y:S02]  /*0260*/  UISETP.EQ.U32.AND UP2, UPT, UR6, URZ, UPT ;  /* 0x000000ff0600728c */ /* 0x000fe4000bf42070 */
[----:B------:R-:W-:Y:S02]  /*0270*/  USHF.R.U32.HI UR10, URZ, 0x1e, UR29 ;  /* 0x0000001eff0a7899 */ /* 0x000fe4000801161d */
[----:B------:R-:W-:Y:S02]  /*0280*/  @UP3 UIADD3 UR12, UP1, UPT, UR11, UR8, URZ ;  /* 0x000000080b0c3290 */ /* 0x000fe4000ff3e0ff */
[----:B------:R-:W-:Y:S02]  /*0290*/  UISETP.EQ.OR.EX UP2, UPT, UR7, URZ, !UP5, UP2 ;  /* 0x000000ff0700728c */ /* 0x000fe4000ef42720 */
[----:B------:R-:W-:Y:S02]  /*02a0*/  @UP3 UIADD3.X UR13, UPT, UPT, UR10, UR9, URZ, UP1, !UPT ;  /* 0x000000090a0d3290 */ /* 0x000fe40008ffe4ff */
[----:B-1----:R-:W-:-:S02]  /*02b0*/  UISETP.NE.U32.AND UP0, UPT, UR4, URZ, UPT ;  /* 0x000000ff0400728c */ /* 0x002fc4000bf05070 */
[----:B------:R-:W-:Y:S02]  /*02c0*/  UIADD3 UR9, UP1, UPT, UR11, UR6, URZ ;  /* 0x000000060b097290 */ /* 0x000fe4000ff3e0ff */
[----:B------:R-:W-:Y:S02]  /*02d0*/  UISETP.NE.AND.EX UP0, UPT, UR5, URZ, UPT, UP0 ;  /* 0x000000ff0500728c */ /* 0x000fe4000bf05300 */
[----:B------:R-:W-:-:S09]  /*02e0*/  UIADD3.X UR8, UPT, UPT, UR10, UR7, URZ, UP1, !UPT ;  /* 0x000000070a087290 */ /* 0x000fd20008ffe4ff */
[----:B------:R-:W-:-:S04]  /*02f0*/  @UP0 UIADD3 UR4, UP1, UPT, UR11, UR4, URZ ;  /* 0x000000040b040290 */ /* 0x000fc8000ff3e0ff */
[----:B------:R-:W-:Y:S01]  /*0300*/  @UP0 UIADD3.X UR5, UPT, UPT, UR10, UR5, URZ, UP1, !UPT ;  /* 0x000000050a050290 */ /* 0x000fe20008ffe4ff */
[----:B----4-:R-:W-:Y:S02]  /*0310*/  @P1 R2UR UR36, R4 ;  /* 0x00000000042412ca */ /* 0x010fe400000e0000 */
[----:B------:R-:W-:-:S11]  /*0320*/  @P1 R2UR UR37, R5 ;  /* 0x00000000052512ca */ /* 0x000fd600000e0000 */
[----:B------:R-:W-:Y:S02]  /*0330*/  IMAD.U32 R4, RZ, RZ, UR36 ;  /* 0x00000024ff047e24 */ /* 0x000fe4000f8e00ff */
[----:B------:R-:W-:-:S05]  /*0340*/  IMAD.U32 R5, RZ, RZ, UR37 ;  /* 0x00000025ff057e24 */ /* 0x000fca000f8e00ff */
[----:B--2---:R1:W-:Y:S01]  /*0350*/  @!P3 STG.E.64 desc[UR30][R6.64], R4 ;  /* 0x000000040600b986 */ /* 0x0043e2000c101b1e */
[----:B---3--:R-:W-:Y:S01]  /*0360*/  @P1 IADD3 R17, P0, PT, R2, R0, RZ ;  /* 0x0000000002111210 */ /* 0x008fe20007f1e0ff */
[----:B------:R-:W-:-:S04]  /*0370*/  IMAD.U32 R2, RZ, RZ, UR16 ;  /* 0x00000010ff027e24 */ /* 0x000fc8000f8e00ff */
[----:B------:R-:W-:Y:S01]  /*0380*/  @P1 IMAD.X R18, RZ, RZ, R3, P0 ;  /* 0x000000ffff121224 */ /* 0x000fe200000e0603 */
[----:B------:R-:W-:Y:S02]  /*0390*/  PLOP3.LUT P1, PT, PT, PT, UP3, 0x80, 0x8 ;  /* 0x000000000008781c */ /* 0x000fe40003f2f038 */
[----:B------:R-:W-:Y:S01]  /*03a0*/  MOV R3, UR17 ;  /* 0x0000001100037c02 */ /* 0x000fe20008000f00 */
[----:B-1----:R-:W-:Y:S02]  /*03b0*/  @!P3 IMAD.MOV.U32 R4, RZ, RZ, R17 ;  /* 0x000000ffff04b224 */ /* 0x002fe400078e0011 */
[----:B------:R-:W-:-:S05]  /*03c0*/  @!P3 IMAD.MOV.U32 R5, RZ, RZ, R18 ;  /* 0x000000ffff05b224 */ /* 0x000fca00078e0012 */
[----:B------:R1:W-:Y:S01]  /*03d0*/  @!P3 STG.E.64 desc[UR30][R6.64+0x8], R4 ;  /* 0x000008040600b986 */ /* 0x0003e2000c101b1e */
[----:B------:R-:W-:-:S03]  /*03e0*/  PLOP3.LUT P3, PT, PT, PT, UP2, 0x80, 0x8 ;  /* 0x000000000008781c */ /* 0x000fc60003f6f028 */
[----:B------:R-:W2:Y:S01]  /*03f0*/  @P4 LDG.E R8, desc[UR30][R2.64] ;  /* 0x0000001e02084981 */ /* 0x000ea2000c1e1900 */
[----:B------:R-:W-:-:S03]  /*0400*/  PLOP3.LUT P0, PT, PT, PT, UP0, 0x80, 0x8 ;  /* 0x000000000008781c */ /* 0x000fc60003f0f008 */
[----:B-1----:R1:W3:Y:S01]  /*0410*/  @P2 LDG.E R7, desc[UR30][R2.64+0x4] ;  /* 0x0000041e02072981 */ /* 0x0022e2000c1e1900 */
[----:B------:R-:W-:Y:S02]  /*0420*/  IMAD.U32 R4, RZ, RZ, UR4 ;  /* 0x00000004ff047e24 */ /* 0x000fe4000f8e00ff */
[----:B------:R-:W-:Y:S01]  /*0430*/  IMAD.U32 R5, RZ, RZ, UR5 ;  /* 0x00000005ff057e24 */ /* 0x000fe2000f8e00ff */
[----:B------:R-:W4:Y:S06]  /*0440*/  @!UP4 LDCU UR22, c[0x0][0x434] ;  /* 0x00008680ff16c7ac */ /* 0x000f2c0008000800 */
[----:B------:R-:W5:Y:S01]  /*0450*/  @P0 LDG.E R4, desc[UR30][R4.64] ;  /* 0x0000001e04040981 */ /* 0x000f62000c1e1900 */
[----:B------:R-:W-:Y:S01]  /*0460*/  UMOV UR21, 0xffffffff ;  /* 0xffffffff00157882 */ /* 0x000fe20000000000 */
[----:B------:R-:W4:Y:S01]  /*0470*/  @!UP0 LDCU.64 UR4, c[0x0][0x488] ;  /* 0x00009100ff0487ac */ /* 0x000f220008000a00 */
[----:B-1----:R-:W-:-:S02]  /*0480*/  IMAD.U32 R2, RZ, RZ, UR12 ;  /* 0x0000000cff027e24 */ /* 0x002fc4000f8e00ff */
        /* <DEDUP_REMOVED lines=27> */
.L_x_1393:
        /* <DEDUP_REMOVED lines=56> */
.L_x_1395:
        /* <DEDUP_REMOVED lines=31> */
[C---:B------:R-:W-:Y:S01]  /*0bb0*/  LOP3.LUT R19, R15.reuse, 0x80, RZ, 0xfc, !PT ;  /* 0x000000800f137812 */ /* 0x040fe200078efcff */
        /* <DEDUP_REMOVED lines=25> */
.L_x_1397:
[----:B------:R-:W-:Y:S05]  /*0d50*/  BSYNC.RECONVERGENT B0 ;  /* 0x0000000000007941 */ /* 0x000fea0003800200 */
.L_x_1396:
        /* <DEDUP_REMOVED lines=24> */
.L_x_1399:
[----:B------:R-:W-:Y:S05]  /*0ee0*/  BSYNC.RECONVERGENT B0 ;  /* 0x0000000000007941 */ /* 0x000fea0003800200 */
.L_x_1398:
        /* <DEDUP_REMOVED lines=24> */
.L_x_1401:
[----:B------:R-:W-:Y:S05]  /*1070*/  BSYNC.RECONVERGENT B0 ;  /* 0x0000000000007941 */ /* 0x000fea0003800200 */
.L_x_1400:
        /* <DEDUP_REMOVED lines=27> */
.L_x_1403:
[----:B------:R-:W-:Y:S05]  /*1230*/  BSYNC.RECONVERGENT B0 ;  /* 0x0000000000007941 */ /* 0x000fea0003800200 */
.L_x_1402:
        /* <DEDUP_REMOVED lines=10> */
.L_x_1405:
[----:B------:R-:W-:Y:S05]  /*12e0*/  BSYNC.RECONVERGENT B0 ;  /* 0x0000000000007941 */ /* 0x000fea0003800200 */
.L_x_1404:
        /* <DEDUP_REMOVED lines=10> */
.L_x_1407:
[----:B------:R-:W-:Y:S05]  /*1390*/  BSYNC.RECONVERGENT B0 ;  /* 0x0000000000007941 */ /* 0x000fea0003800200 */
.L_x_1406:
        /* <DEDUP_REMOVED lines=10> */
.L_x_1409:
[----:B------:R-:W-:Y:S05]  /*1440*/  BSYNC.RECONVERGENT B0 ;  /* 0x0000000000007941 */ /* 0x000fea0003800200 */
.L_x_1408:
        /* <DEDUP_REMOVED lines=10> */
.L_x_1394:
        /* <DEDUP_REMOVED lines=22> */
.L_x_1410:
[----:B------:R-:W1:Y:S01]  /*1650*/  LDCU.64 UR10, c[0x0][0x3b8] ;  /* 0x00007700ff0a77ac */ /* 0x000e620008000a00 */
[----:B------:R-:W-:-:S04]  /*1660*/  UIADD3 UR6, UPT, UPT, UR12, UR13, URZ ;  /* 0x0000000d0c067290 */ /* 0x000fc8000fffe0ff */
[----:B-1----:R-:W-:Y:S02]  /*1670*/  UIMAD.WIDE.U32 UR14, UR6, UR10, URZ ;  /* 0x0000000a060e72a5 */ /* 0x002fe4000f8e00ff */
[----:B------:R-:W-:-:S04]  /*1680*/  UIMAD UR6, UR6, UR11, URZ ;  /* 0x0000000b060672a4 */ /* 0x000fc8000f8e02ff */
[----:B------:R-:W-:Y:S02]  /*1690*/  UIADD3 UR6, UPT, UPT, UR15, UR6, URZ ;  /* 0x000000060f067290 */ /* 0x000fe4000fffe0ff */
.L_x_1411:
        /* <DEDUP_REMOVED lines=44> */
.L_x_1412:
[----:B------:R-:W1:Y:S01]  /*1960*/  LDCU.64 UR8, c[0x0][0x3c0] ;  /* 0x00007800ff0877ac */ /* 0x000e620008000a00 */
[----:B------:R-:W-:-:S04]  /*1970*/  UIADD3 UR12, UPT, UPT, UR12, UR13, URZ ;  /* 0x0000000d0c0c7290 */ /* 0x000fc8000fffe0ff */
[----:B-1----:R-:W-:Y:S02]  /*1980*/  UIMAD.WIDE.U32 UR4, UR12, UR8, URZ ;  /* 0x000000080c0472a5 */ /* 0x002fe4000f8e00ff */
[----:B------:R-:W-:-:S04]  /*1990*/  UIMAD UR12, UR12, UR9, URZ ;  /* 0x000000090c0c72a4 */ /* 0x000fc8000f8e02ff */
[----:B------:R-:W-:-:S12]  /*19a0*/  UIADD3 UR12, UPT, UPT, UR5, UR12, URZ ;  /* 0x0000000c050c7290 */ /* 0x000fd8000fffe0ff */
.L_x_1413:
[----:B------:R-:W1:Y:S01]  /*19b0*/  S2R R7, SR_CTAID.X ;  /* 0x0000000000077919 */ /* 0x000e620000002500 */
[C---:B------:R-:W-:Y:S01]  /*19c0*/  IMAD.SHL.U32 R8, R203.reuse, 0x8, RZ ;  /* 0x00000008cb087824 */ /* 0x040fe200078e00ff */
[--C-:B------:R-:W-:Y:S01]  /*19d0*/  SHF.R.U32.HI R201, RZ, 0x1, R203.reuse ;  /* 0x00000001ffc97819 */ /* 0x100fe200000116cb */
[----:B------:R-:W-:Y:S01]  /*19e0*/  IMAD.SHL.U32 R12, R203, 0x2, RZ ;  /* 0x00000002cb0c7824 */ /* 0x000fe200078e00ff */
[--C-:B------:R-:W-:Y:S01]  /*19f0*/  SHF.R.U32.HI R2, RZ, 0x3, R203.reuse ;  /* 0x00000003ff027819 */ /* 0x100fe200000116cb */
[----:B------:R-:W-:Y:S01]  /*1a00*/  IMAD.MOV.U32 R3, RZ, RZ, RZ ;  /* 0x000000ffff037224 */ /* 0x000fe200078e00ff */
[C---:B------:R-:W-:Y:S01]  /*1a10*/  LOP3.LUT R199, R8.reuse, 0x38, RZ, 0xc0, !PT ;  /* 0x0000003808c77812 */ /* 0x040fe200078ec0ff */
[----:B------:R2:W-:Y:S01]  /*1a20*/  STL [R1+0x6c], R8 ;  /* 0x00006c0801007387 */ /* 0x0005e20000100800 */
[----:B------:R-:W-:Y:S01]  /*1a30*/  LOP3.LUT R6, R8, 0x1f8, RZ, 0xc0, !PT ;  /* 0x000001f808067812 */ /* 0x000fe200078ec0ff */
[----:B------:R-:W3:Y:S01]  /*1a40*/  LDCU.64 UR18, c[0x0][0x388] ;  /* 0x00007100ff1277ac */ /* 0x000ee20008000a00 */
[C---:B------:R-:W-:Y:S01]  /*1a50*/  IADD3 R4, P0, PT, R199.reuse, UR14, RZ ;  /* 0x0000000ec7047c10 */ /* 0x040fe2000ff1e0ff */
[----:B------:R4:W-:Y:S01]  /*1a60*/  STL [R1+0x94], R12 ;  /* 0x0000940c01007387 */ /* 0x0009e20000100800 */
[----:B------:R-:W-:Y:S01]  /*1a70*/  LOP3.LUT R10, R6, 0x38, R203, 0x78, !PT ;  /* 0x00000038060a7812 */ /* 0x000fe200078e78cb */
[----:B------:R-:W5:Y:S01]  /*1a80*/  LDCU.64 UR14, c[0x0][0x418] ;  /* 0x00008300ff0e77ac */ /* 0x000f620008000a00 */
[----:B------:R-:W-:Y:S01]  /*1a90*/  LOP3.LUT R11, R8, 0x1e00, RZ, 0xc0, !PT ;  /* 0x00001e00080b7812 */ /* 0x000fe200078ec0ff */
[----:B------:R-:W-:Y:S01]  /*1aa0*/  IMAD.X R5, RZ, RZ, UR6, P0 ;  /* 0x00000006ff057e24 */ /* 0x000fe200080e06ff */
[----:B------:R-:W-:Y:S01]  /*1ab0*/  IADD3 R6, P0, PT, R199, UR4, RZ ;  /* 0x00000004c7067c10 */ /* 0x000fe2000ff1e0ff */
[----:B------:R-:W3:Y:S01]  /*1ac0*/  LDCU.128 UR4, c[0x0][0x3d0] ;  /* 0x00007a00ff0477ac */ /* 0x000ee20008000c00 */
[----:B------:R-:W-:Y:S01]  /*1ad0*/  LOP3.LUT R207, R10, R11, RZ, 0xfc, !PT ;  /* 0x0000000b0acf7212 */ /* 0x000fe200078efcff */
[----:B------:R-:W5:Y:S01]  /*1ae0*/  S2UR UR40, SR_CgaCtaId ;  /* 0x00000000002879c3 */ /* 0x000f620000008800 */
[----:B------:R-:W-:Y:S01]  /*1af0*/  LOP3.LUT R10, R201, 0x30, RZ, 0xc0, !PT ;  /* 0x00000030c90a7812 */ /* 0x000fe200078ec0ff */
[----:B------:R-:W5:Y:S01]  /*1b00*/  LDCU.64 UR16, c[0x0][0x390] ;  /* 0x00007200ff1077ac */ /* 0x000f620008000a00 */
[----:B------:R-:W-:Y:S01]  /*1b10*/  LOP3.LUT R112, R12, 0x6, RZ, 0xc0, !PT ;  /* 0x000000060c707812 */ /* 0x000fe200078ec0ff */
[----:B------:R-:W-:Y:S01]  /*1b20*/  BSSY.RECONVERGENT B0, `(.L_x_1414) ;  /* 0x000005a000007945 */ /* 0x000fe20003800200 */
[----:B------:R-:W-:Y:S01]  /*1b30*/  LEA.HI R11, R104, R10, RZ, 0x1e ;  /* 0x0000000a680b7211 */ /* 0x000fe200078ff0ff */
[----:B------:R-:W-:Y:S01]  /*1b40*/  USHF.R.S32.HI UR41, URZ, 0x1f, UR39 ;  /* 0x0000001fff297899 */ /* 0x000fe20008011427 */
[----:B------:R-:W-:Y:S01]  /*1b50*/  SHF.R.S32.HI R10, RZ, 0x1f, R0 ;  /* 0x0000001fff0a7819 */ /* 0x000fe20000011400 */
[----:B------:R5:W-:Y:S01]  /*1b60*/  STL [R1+0x90], R112 ;  /* 0x0000907001007387 */ /* 0x000be20000100800 */
[----:B------:R-:W-:Y:S01]  /*1b70*/  LOP3.LUT R109, R199, 0x40, RZ, 0xfc, !PT ;  /* 0x00000040c76d7812 */ /* 0x000fe200078efcff */
[----:B------:R-:W-:Y:S01]  /*1b80*/  IMAD R11, R11, UR26, R112 ;  /* 0x0000001a0b0b7c24 */ /* 0x000fe2000f8e0270 */
[C---:B------:R-:W-:Y:S01]  /*1b90*/  LOP3.LUT R108, R199.reuse, 0x80, RZ, 0xfc, !PT ;  /* 0x00000080c76c7812 */ /* 0x040fe200078efcff */
[----:B--2---:R-:W-:Y:S01]  /*1ba0*/  IMAD.WIDE.U32 R8, R2, UR10, R4 ;  /* 0x0000000a02087c25 */ /* 0x004fe2000f8e0004 */
[----:B------:R-:W-:-:S03]  /*1bb0*/  LOP3.LUT R107, R199, 0xc0, RZ, 0xfc, !PT ;  /* 0x000000c0c76b7812 */ /* 0x000fc600078efcff */
[----:B-1----:R-:W-:-:S04]  /*1bc0*/  IMAD.WIDE.U32 R4, R7, 0x40, R2 ;  /* 0x0000004007047825 */ /* 0x002fc800078e0002 */
[----:B------:R-:W-:Y:S01]  /*1bd0*/  IMAD.X R7, RZ, RZ, UR12, P0 ;  /* 0x0000000cff077e24 */ /* 0x000fe200080e06ff */
[----:B----4-:R-:W-:Y:S01]  /*1be0*/  IADD3 R12, P0, PT, R199, UR38, RZ ;  /* 0x00000026c70c7c10 */ /* 0x010fe2000ff1e0ff */
[----:B---3--:R-:W-:Y:S01]  /*1bf0*/  IMAD R14, R10, UR4, RZ ;  /* 0x000000040a0e7c24 */ /* 0x008fe2000f8e02ff */
        /* <DEDUP_REMOVED lines=10> */
[----:B-----5:R-:W-:Y:S01]  /*1ca0*/  ULEA UR5, UR40, UR5, 0x18 ;  /* 0x0000000528057291 */ /* 0x020fe2000f8ec0ff */
        /* <DEDUP_REMOVED lines=15> */
[----:B------:R-:W-:Y:S01]  /*1da0*/  VIADD R14, R2, 0x10 ;  /* 0x00000010020e7836 */ /* 0x000fe20000000000 */
[----:B------:R-:W-:Y:S01]  /*1db0*/  LEA.HI.X R19, R6, UR17, R7, 0x1, P0 ;  /* 0x0000001106137c11 */ /* 0x000fe200080f0c07 */
[----:B------:R2:W-:Y:S01]  /*1dc0*/  STL [R1+0x68], R22 ;  /* 0x0000681601007387 */ /* 0x0005e20000100800 */
[C---:B------:R-:W-:Y:S01]  /*1dd0*/  ISETP.GE.AND P1, PT, R2.reuse, UR14, PT ;  /* 0x0000000e02007c0c */ /* 0x040fe2000bf26270 */
[----:B------:R-:W-:Y:S01]  /*1de0*/  IMAD.WIDE.U32 R12, R15, UR28, R12 ;  /* 0x0000001c0f0c7c25 */ /* 0x000fe2000f8e000c */
[----:B------:R-:W-:Y:S01]  /*1df0*/  ISETP.GE.AND P6, PT, R2, UR4, PT ;  /* 0x0000000402007c0c */ /* 0x000fe2000bfc6270 */
[----:B------:R2:W-:Y:S01]  /*1e00*/  STL [R1+0x5c], R110 ;  /* 0x00005c6e01007387 */ /* 0x0005e20000100800 */
[----:B------:R-:W-:Y:S01]  /*1e10*/  ISETP.GE.AND P0, PT, R14, UR14, PT ;  /* 0x0000000e0e007c0c */ /* 0x000fe2000bf06270 */
[----:B------:R-:W-:-:S02]  /*1e20*/  IMAD.U32 R8, RZ, RZ, UR13 ;  /* 0x0000000dff087e24 */ /* 0x000fc4000f8e00ff */
[----:B------:R2:W-:Y:S01]  /*1e30*/  STL [R1+0x64], R19 ;  /* 0x0000641301007387 */ /* 0x0005e20000100800 */
[----:B------:R-:W-:Y:S02]  /*1e40*/  VIADD R15, R2, 0x20 ;  /* 0x00000020020f7836 */ /* 0x000fe40000000000 */
[----:B------:R-:W-:Y:S01]  /*1e50*/  IMAD R9, R8, UR28, R13 ;  /* 0x0000001c08097c24 */ /* 0x000fe2000f8e020d */
[----:B------:R2:W-:Y:S04]  /*1e60*/  STL [R1+0x74], R109 ;  /* 0x0000746d01007387 */ /* 0x0005e80000100800 */
        /* <DEDUP_REMOVED lines=37> */
.L_x_1415:
[----:B------:R-:W-:Y:S05]  /*20c0*/  BSYNC.RECONVERGENT B0 ;  /* 0x0000000000007941 */ /* 0x000fea0003800200 */
.L_x_1414:
        /* <DEDUP_REMOVED lines=42> */
.L_x_1417:
[----:B------:R-:W-:Y:S05]  /*2370*/  BSYNC.RECONVERGENT B0 ;  /* 0x0000000000007941 */ /* 0x000fea0003800200 */
.L_x_1416:
        /* <DEDUP_REMOVED lines=41> */
.L_x_1419:
[----:B------:R-:W-:Y:S05]  /*2610*/  BSYNC.RECONVERGENT B0 ;  /* 0x0000000000007941 */ /* 0x000fea0003800200 */
.L_x_1418:
        /* <DEDUP_REMOVED lines=40> */
.L_x_1421:
[----:B------:R-:W-:Y:S05]  /*28a0*/  BSYNC.RECONVERGENT B0 ;  /* 0x0000000000007941 */ /* 0x000fea0003800200 */
.L_x_1420:
        /* <DEDUP_REMOVED lines=34> */
.L_x_1423:
[----:B------:R-:W-:Y:S05]  /*2ad0*/  BSYNC.RECONVERGENT B0 ;  /* 0x0000000000007941 */ /* 0x000fea0003800200 */
.L_x_1422:
        /* <DEDUP_REMOVED lines=36> */
.L_x_1425:
[----:B------:R-:W-:Y:S05]  /*2d20*/  BSYNC.RECONVERGENT B0 ;  /* 0x0000000000007941 */ /* 0x000fea0003800200 */
.L_x_1424:
        /* <DEDUP_REMOVED lines=36> */
.L_x_1427:
[----:B------:R-:W-:Y:S05]  /*2f70*/  BSYNC.RECONVERGENT B0 ;  /* 0x0000000000007941 */ /* 0x000fea0003800200 */
.L_x_1426:
        /* <DEDUP_REMOVED lines=37> */
.L_x_1429:
[----:B------:R-:W-:Y:S05]  /*31d0*/  BSYNC.RECONVERGENT B0 ;  /* 0x0000000000007941 */ /* 0x000fea0003800200 */
.L_x_1428:
[----:B------:R-:W5:Y:S01]  /*31e0*/  LDCU.64 UR12, c[0x0][0x538] ;  /* 0x0000a700ff0c77ac */ /* 0x000f620008000a00 */
[----:B------:R-:W0:Y:S01]  /*31f0*/  LDGDEPBAR ;  /* 0x00000000000079af */ /* 0x000e220000000000 */
[----:B-----5:R-:W-:-:S04]  /*3200*/  UISETP.NE.U32.AND UP1, UPT, UR12, URZ, UPT ;  /* 0x000000ff0c00728c */ /* 0x020fc8000bf25070 */
[----:B------:R-:W-:Y:S01]  /*3210*/  UISETP.NE.AND.EX UP1, UPT, UR13, URZ, UPT, UP1 ;  /* 0x000000ff0d00728c */ /* 0x000fe2000bf25310 */
[C---:B------:R-:W-:Y:S02]  /*3220*/  IMAD.SHL.U32 R202, R203.reuse, 0x20, RZ ;  /* 0x00000020cbca7824 */ /* 0x040fe400078e00ff */
[----:B------:R-:W-:Y:S01]  /*3230*/  IMAD.SHL.U32 R106, R203, 0x40, RZ ;  /* 0x00000040cb6a7824 */ /* 0x000fe200078e00ff */
[----:B------:R-:W5:Y:S01]  /*3240*/  S2R R102, SR_CTAID.X ;  /* 0x0000000000667919 */ /* 0x000f620000002500 */
[----:B------:R-:W-:-:S04]  /*3250*/  DEPBAR.LE SB0, 0x0 ;  /* 0x000080000000791a */ /* 0x000fc80000000000 */
[----:B------:R-:W-:Y:S02]  /*3260*/  PLOP3.LUT P0, PT, PT, PT, UP1, 0x80, 0x8 ;  /* 0x000000000008781c */ /* 0x000fe40003f0f018 */
[----:B------:R-:W2:Y:S01]  /*3270*/  @UP1 LDCU.64 UR6, c[0x0][0x540] ;  /* 0x0000a800ff0617ac */ /* 0x000ea20008000a00 */
[----:B------:R-:W-:Y:S01]  /*3280*/  @UP1 UMOV UR38, UR28 ;  /* 0x0000001c00261c82 */ /* 0x000fe20008000000 */
[----:B------:R-:W-:Y:S02]  /*3290*/  @UP1 UMOV UR39, URZ ;  /* 0x000000ff00271c82 */ /* 0x000fe40008000000 */
[----:B--2---:R-:W-:Y:S01]  /*32a0*/  @UP1 UIMAD.WIDE.U32 UR38, UR29, UR6, UR38 ;  /* 0x000000061d2612a5 */ /* 0x004fe2000f8e0026 */
[----:B------:R-:W2:Y:S03]  /*32b0*/  @UP1 LDCU UR6, c[0x0][0x458] ;  /* 0x00008b00ff0617ac */ /* 0x000ea60008000800 */
[----:B------:R-:W-:-:S02]  /*32c0*/  @UP1 UIMAD UR7, UR29, UR7, UR39 ;  /* 0x000000071d0712a4 */ /* 0x000fc4000f8e0227 */
[----:B------:R-:W-:-:S04]  /*32d0*/  @UP1 ULEA UR12, UP0, UR38, UR12, 0x2 ;  /* 0x0000000c260c1291 */ /* 0x000fc8000f8010ff */
[----:B------:R-:W-:Y:S02]  /*32e0*/  @UP1 ULEA.HI.X UR13, UR38, UR13, UR7, 0x2, UP0 ;  /* 0x0000000d260d1291 */ /* 0x000fe400080f1407 */
[----:B-1-34-:R-:W-:-:S04]  /*32f0*/  IMAD.U32 R2, RZ, RZ, UR12 ;  /* 0x0000000cff027e24 */ /* 0x01afc8000f8e00ff */
[----:B------:R-:W-:-:S05]  /*3300*/  IMAD.U32 R3, RZ, RZ, UR13 ;  /* 0x0000000dff037e24 */ /* 0x000fca000f8e00ff */
[----:B------:R1:W3:Y:S01]  /*3310*/  @P0 LDG.E R2, desc[UR30][R2.64] ;  /* 0x0000001e02020981 */ /* 0x0002e2000c1e1900 */
[----:B--2---:R-:W3:Y:S01]  /*3320*/  @P0 MUFU.RCP R0, UR6 ;  /* 0x0000000600000d08 */ /* 0x004ee20008001000 */
[----:B------:R-:W-:Y:S01]  /*3330*/  LOP3.LUT R202, R202, 0x7c00, RZ, 0xc0, !PT ;  /* 0x00007c00caca7812 */ /* 0x000fe200078ec0ff */
[----:B------:R-:W-:Y:S01]  /*3340*/  USHF.L.U32 UR7, UR34, 0x5, URZ ;  /* 0x0000000522077899 */ /* 0x000fe200080006ff */
[--C-:B------:R-:W-:Y:S01]  /*3350*/  LOP3.LUT R7, R199, 0x1c0, R106.reuse, 0xf8, !PT ;  /* 0x000001c0c7077812 */ /* 0x100fe200078ef86a */
[----:B------:R-:W-:Y:S01]  /*3360*/  USHF.L.U32 UR28, UR8, 0x6, URZ ;  /* 0x00000006081c7899 */ /* 0x000fe200080006ff */
[----:B------:R-:W-:Y:S01]  /*3370*/  LOP3.LUT R6, R202, 0x200, R106, 0xf8, !PT ;  /* 0x00000200ca067812 */ /* 0x000fe200078ef86a */
[----:B------:R-:W-:Y:S01]  /*3380*/  USHF.L.U64.HI UR13, UR8, 0x6, UR9 ;  /* 0x00000006080d7899 */ /* 0x000fe20008010209 */
[----:B------:R-:W-:Y:S01]  /*3390*/  BSSY.RECONVERGENT B0, `(.L_x_1430) ;  /* 0x0000038000007945 */ /* 0x000fe20003800200 */
[----:B------:R2:W-:Y:S01]  /*33a0*/  STL [R1+0xbc], R7 ;  /* 0x0000bc0701007387 */ /* 0x0005e20000100800 */
[----:B------:R-:W-:Y:S01]  /*33b0*/  IADD3 R104, P2, P1, R17, UR7, R104 ;  /* 0x0000000711687c10 */ /* 0x000fe2000f95e068 */
[----:B------:R-:W-:Y:S01]  /*33c0*/  USHF.R.S32.HI UR7, URZ, 0x1f, UR7 ;  /* 0x0000001fff077899 */ /* 0x000fe20008011407 */
[----:B------:R-:W-:Y:S01]  /*33d0*/  LOP3.LUT R101, R201, 0x1f0, RZ, 0xc0, !PT ;  /* 0x000001f0c9657812 */ /* 0x000fe200078ec0ff */
[----:B------:R2:W-:Y:S01]  /*33e0*/  STL [R1+0x98], R6 ;  /* 0x0000980601007387 */ /* 0x0005e20000100800 */
[----:B------:R-:W-:-:S02]  /*33f0*/  UIMAD.WIDE.U32 UR28, UR28, UR23, URZ ;  /* 0x000000171c1c72a5 */ /* 0x000fc4000f8e00ff */
[----:B------:R-:W-:Y:S01]  /*3400*/  UIMAD UR13, UR13, UR23, URZ ;  /* 0x000000170d0d72a4 */ /* 0x000fe2000f8e02ff */
[----:B------:R-:W-:Y:S01]  /*3410*/  IADD3.X R103, PT, PT, R18, UR7, RZ, P2, P1 ;  /* 0x0000000712677c10 */ /* 0x000fe200097e24ff */
[----:B------:R-:W-:Y:S02]  /*3420*/  UMOV UR6, URZ ;  /* 0x000000ff00067c82 */ /* 0x000fe40008000000 */
[----:B------:R-:W-:Y:S01]  /*3430*/  UIADD3 UR13, UPT, UPT, UR29, UR13, URZ ;  /* 0x0000000d1d0d7290 */ /* 0x000fe2000fffe0ff */
[----:B-1----:R-:W-:-:S05]  /*3440*/  SHF.R.U32.HI R3, RZ, 0x5, R203 ;  /* 0x00000005ff037819 */ /* 0x002fca00000116cb */
[----:B-----5:R-:W-:Y:S01]  /*3450*/  IMAD R102, R102, 0x4, R3 ;  /* 0x0000000466667824 */ /* 0x020fe200078e0203 */
[----:B------:R-:W-:Y:S01]  /*3460*/  BAR.SYNC.DEFER_BLOCKING 0x0 ;  /* 0x0000000000007b1d */ /* 0x000fe20000010000 */
[----:B---3--:R-:W-:-:S05]  /*3470*/  @P0 FMUL.FTZ R0, R2, R0 ;  /* 0x0000000002000220 */ /* 0x008fca0000410000 */
[----:B------:R-:W-:Y:S02]  /*3480*/  @P0 R2UR UR12, R0 ;  /* 0x00000000000c02ca */ /* 0x000fe400000e0000 */
[----:B------:R-:W-:-:S04]  /*3490*/  LOP3.LUT R0, R201, 0x8, RZ, 0xc0, !PT ;  /* 0x00000008c9007812 */ /* 0x000fc800078ec0ff */
[----:B------:R-:W-:-:S05]  /*34a0*/  LOP3.LUT R105, R7, R0, RZ, 0x3c, !PT ;  /* 0x0000000007697212 */ /* 0x000fca00078e3cff */
[----:B------:R2:W-:Y:S02]  /*34b0*/  STL [R1+0x44], R105 ;  /* 0x0000446901007387 */ /* 0x0005e40000100800 */
        /* <DEDUP_REMOVED lines=33> */
.L_x_1431:
[----:B------:R3:W-:Y:S04]  /*36d0*/  STS.128 [R207+0x10000], RZ ;  /* 0x010000ffcf007388 */ /* 0x0007e80000000c00 */
[----:B------:R3:W-:Y:S04]  /*36e0*/  STS.128 [R207+0x12000], RZ ;  /* 0x012000ffcf007388 */ /* 0x0007e80000000c00 */
[----:B------:R3:W-:Y:S04]  /*36f0*/  STS.128 [R207+0x14000], RZ ;  /* 0x014000ffcf007388 */ /* 0x0007e80000000c00 */
[----:B------:R3:W-:Y:S02]  /*3700*/  STS.128 [R207+0x16000], RZ ;  /* 0x016000ffcf007388 */ /* 0x0007e40000000c00 */
.L_x_1432:
[----:B------:R-:W-:Y:S05]  /*3710*/  BSYNC.RECONVERGENT B0 ;  /* 0x0000000000007941 */ /* 0x000fea0003800200 */
.L_x_1430:
        /* <DEDUP_REMOVED lines=19> */
[----:B-1----:R-:W-:Y:S01]  /*3850*/  IMAD.U32 R3, RZ, RZ, UR12 ;  /* 0x0000000cff037e24 */ /* 0x002fe2000f8e00ff */
        /* <DEDUP_REMOVED lines=26> */
.L_x_1434:
[----:B------:R-:W-:Y:S05]  /*3a00*/  BSYNC.RECONVERGENT B0 ;  /* 0x0000000000007941 */ /* 0x000fea0003800200 */
.L_x_1433:
        /* <DEDUP_REMOVED lines=39> */
.L_x_1436:
[----:B------:R-:W-:Y:S05]  /*3c80*/  BSYNC.RECONVERGENT B0 ;  /* 0x0000000000007941 */ /* 0x000fea0003800200 */
.L_x_1435:
        /* <DEDUP_REMOVED lines=40> */
.L_x_1438:
[----:B------:R-:W-:Y:S05]  /*3f10*/  BSYNC.RECONVERGENT B0 ;  /* 0x0000000000007941 */ /* 0x000fea0003800200 */
.L_x_1437:
[----:B------:R-:W-:Y:S01]  /*3f20*/  LDSM.16.M88.4 R8, [R21] ;  /* 0x000000001508783b */ /* 0x000fe20000000200 */
[----:B------:R-:W-:Y:S01]  /*3f30*/  IMAD.MOV.U32 R122, RZ, RZ, 0x20 ;  /* 0x00000020ff7a7424 */ /* 0x000fe200078e00ff */
[C---:B------:R-:W-:Y:S01]  /*3f40*/  LOP3.LUT P0, R0, R203.reuse, 0x2, RZ, 0xc0, !PT ;  /* 0x00000002cb007812 */ /* 0x040fe2000780c0ff */
[----:B------:R-:W-:Y:S01]  /*3f50*/  VIADD R196, R20, UR5 ;  /* 0x0000000514c47c36 */ /* 0x000fe20008000000 */
[----:B------:R-:W5:Y:S01]  /*3f60*/  LDSM.16.M88.4 R12, [R20+UR5+0x8000] ;  /* 0x00800005140c783b */ /* 0x000f620008000200 */
[----:B-1----:R-:W-:Y:S01]  /*3f70*/  LOP3.LUT R2, R203, 0x4, RZ, 0xc0, !PT ;  /* 0x00000004cb027812 */ /* 0x002fe200078ec0ff */
[----:B------:R-:W-:Y:S01]  /*3f80*/  UIADD3 UR27, UPT, UPT, UR33, UR27, -UR22 ;  /* 0x0000001b211b7290 */ /* 0x000fe2000fffe816 */
[----:B------:R-:W-:Y:S01]  /*3f90*/  SEL R122, R122, 0xffffffe0, !P0 ;  /* 0xffffffe07a7a7807 */ /* 0x000fe20004000000 */
[----:B------:R-:W1:Y:S01]  /*3fa0*/  LDSM.16.M88.4 R16, [R20+UR5+0x8800] ;  /* 0x008800051410783b */ /* 0x000e620008000200 */
[----:B------:R-:W-:Y:S01]  /*3fb0*/  ISETP.NE.AND P0, PT, R2, RZ, PT ;  /* 0x000000ff0200720c */ /* 0x000fe20003f05270 */
[----:B------:R-:W-:Y:S01]  /*3fc0*/  IMAD.MOV.U32 R2, RZ, RZ, 0x40 ;  /* 0x00000040ff027424 */ /* 0x000fe200078e00ff */
[----:B------:R-:W-:Y:S01]  /*3fd0*/  UISETP.GT.U32.AND UP0, UPT, UR23, UR20, UPT ;  /* 0x000000141700728c */ /* 0x000fe2000bf04070 */
[----:B------:R3:W-:Y:S01]  /*3fe0*/  STL [R1+0x9c], R0 ;  /* 0x00009c0001007387 */ /* 0x0007e20000100800 */
[C---:B------:R-:W-:Y:S01]  /*3ff0*/  IMAD.IADD R22, R21.reuse, 0x1, R122 ;  /* 0x0000000115167824 */ /* 0x040fe200078e027a */
[----:B------:R-:W1:Y:S01]  /*4000*/  LDCU.U8 UR4, c[0x0][0x4f8] ;  /* 0x00009f00ff0477ac */ /* 0x000e620008000000 */
[----:B------:R-:W-:Y:S01]  /*4010*/  SEL R191, R2, 0xffffffc0, !P0 ;  /* 0xffffffc002bf7807 */ /* 0x000fe20004000000 */
[----:B------:R-:W4:Y:S04]  /*4020*/  LDSM.16.M88.4 R24, [R20+UR5+0x9000] ;  /* 0x009000051418783b */ /* 0x000f280008000200 */
[----:B------:R-:W4:Y:S01]  /*4030*/  LDSM.16.M88.4 R32, [R20+UR5+0x9800] ;  /* 0x009800051420783b */ /* 0x000f220008000200 */
[----:B------:R-:W-:-:S02]  /*4040*/  IMAD.IADD R3, R21, 0x1, R191 ;  /* 0x0000000115037824 */ /* 0x000fc400078e02bf */
[----:B------:R-:W-:Y:S01]  /*4050*/  IMAD.IADD R133, R196, 0x1, R191 ;  /* 0x00000001c4857824 */ /* 0x000fe200078e02bf */
[----:B--2---:R-:W-:Y:S01]  /*4060*/  LDSM.16.M88.4 R4, [R22] ;  /* 0x000000001604783b */ /* 0x004fe20000000200 */
[C---:B------:R-:W-:Y:S02]  /*4070*/  IMAD.IADD R2, R122.reuse, 0x1, R3 ;  /* 0x000000017a027824 */ /* 0x040fe400078e0203 */
[----:B------:R-:W-:Y:S01]  /*4080*/  IMAD.IADD R100, R122, 0x1, R133 ;  /* 0x000000017a647824 */ /* 0x000fe200078e0285 */
[----:B------:R-:W-:Y:S04]  /*4090*/  LDSM.16.M88.4 R84, [R133+0x8000] ;  /* 0x008000008554783b */ /* 0x000fe80000000200 */
[----:B------:R-:W-:Y:S04]  /*40a0*/  LDSM.16.M88.4 R88, [R133+0x8800] ;  /* 0x008800008558783b */ /* 0x000fe80000000200 */
[----:B------:R-:W-:Y:S01]  /*40b0*/  LDSM.16.M88.4 R80, [R133+0x9000] ;  /* 0x009000008550783b */ /* 0x000fe20000000200 */
[----:B---3--:R-:W-:-:S03]  /*40c0*/  IMAD.IADD R0, R196, 0x1, R122 ;  /* 0x00000001c4007824 */ /* 0x008fc600078e027a */
[----:B------:R-:W-:Y:S04]  /*40d0*/  LDSM.16.M88.4 R92, [R20+UR5+0xa000] ;  /* 0x00a00005145c783b */ /* 0x000fe80008000200 */
[----:B------:R-:W2:Y:S01]  /*40e0*/  LDSM.16.M88.4 R52, [R0+0x8000] ;  /* 0x008000000034783b */ /* 0x000ea20000000200 */
[C---:B-----5:R-:W-:Y:S03]  /*40f0*/  HMMA.16816.F32.BF16 R40, R8.reuse, R12, RZ ;  /* 0x0000000c0828723c */ /* 0x060fe600000418ff */
[----:B------:R-:W3:Y:S04]  /*4100*/  LDSM.16.M88.4 R64, [R0+0x8800] ;  /* 0x008800000040783b */ /* 0x000ee80000000200 */
[----:B------:R-:W5:Y:S01]  /*4110*/  LDSM.16.M88.4 R68, [R0+0x9000] ;  /* 0x009000000044783b */ /* 0x000f620000000200 */
[C---:B------:R-:W-:Y:S03]  /*4120*/  HMMA.16816.F32.BF16 R48, R8.reuse, R14, RZ ;  /* 0x0000000e0830723c */ /* 0x040fe600000418ff */
[----:B------:R-:W5:Y:S04]  /*4130*/  LDSM.16.M88.4 R76, [R0+0x9800] ;  /* 0x00980000004c783b */ /* 0x000f680000000200 */
[----:B------:R-:W5:Y:S01]  /*4140*/  LDSM.16.M88.4 R12, [R3] ;  /* 0x00000000030c783b */ /* 0x000f620000000200 */
[C---:B-1----:R-:W-:Y:S03]  /*4150*/  HMMA.16816.F32.BF16 R56, R8.reuse, R16, RZ ;  /* 0x000000100838723c */ /* 0x042fe600000418ff */
[----:B------:R-:W-:Y:S04]  /*4160*/  LDSM.16.M88.4 R96, [R20+UR5+0xb800] ;  /* 0x00b800051460783b */ /* 0x000fe80008000200 */
[----:B------:R-:W0:Y:S01]  /*4170*/  LDGDEPBAR ;  /* 0x00000000000079af */ /* 0x000e220000000000 */
[C---:B------:R-:W-:Y:S03]  /*4180*/  HMMA.16816.F32.BF16 R44, R8.reuse, R18, RZ ;  /* 0x00000012082c723c */ /* 0x040fe600000418ff */
[----:B------:R-:W-:Y:S05]  /*4190*/  STL [R1+0x24], R191 ;  /* 0x000024bf01007387 */ /* 0x000fea0000100800 */
[C---:B----4-:R-:W-:Y:S08]  /*41a0*/  HMMA.16816.F32.BF16 R36, R8.reuse, R24, RZ ;  /* 0x000000180824723c */ /* 0x050ff000000418ff */
[C---:B------:R-:W-:Y:S08]  /*41b0*/  HMMA.16816.F32.BF16 R60, R8.reuse, R26, RZ ;  /* 0x0000001a083c723c */ /* 0x040ff000000418ff */
[C---:B------:R-:W-:Y:S08]  /*41c0*/  HMMA.16816.F32.BF16 R28, R8.reuse, R32, RZ ;  /* 0x00000020081c723c */ /* 0x040ff000000418ff */
[----:B------:R-:W-:Y:S01]  /*41d0*/  HMMA.16816.F32.BF16 R24, R8, R34, RZ ;  /* 0x000000220818723c */ /* 0x000fe200000418ff */
[----:B------:R-:W-:Y:S07]  /*41e0*/  LDSM.16.M88.4 R32, [R100+0x8000] ;  /* 0x008000006420783b */ /* 0x000fee0000000200 */
[C---:B--2---:R-:W-:Y:S08]  /*41f0*/  HMMA.16816.F32.BF16 R8, R4.reuse, R54, R48 ;  /* 0x000000360408723c */ /* 0x044ff00000041830 */
[C---:B------:R-:W-:Y:S08]  /*4200*/  HMMA.16816.F32.BF16 R16, R4.reuse, R52, R40 ;  /* 0x000000340410723c */ /* 0x040ff00000041828 */
[C---:B---3--:R-:W-:Y:S08]  /*4210*/  HMMA.16816.F32.BF16 R72, R4.reuse, R64, R56 ;  /* 0x000000400448723c */ /* 0x048ff00000041838 */
[C---:B------:R-:W-:Y:S01]  /*4220*/  HMMA.16816.F32.BF16 R52, R4.reuse, R66, R44 ;  /* 0x000000420434723c */ /* 0x040fe2000004182c */
[----:B------:R-:W1:Y:S04]  /*4230*/  LDSM.16.M88.4 R44, [R133+0x9800] ;  /* 0x00980000852c783b */ /* 0x000e680000000200 */
[----:B------:R-:W-:Y:S03]  /*4240*/  LDSM.16.M88.4 R64, [R100+0x8800] ;  /* 0x008800006440783b */ /* 0x000fe60000000200 */
[C---:B-----5:R-:W-:Y:S08]  /*4250*/  HMMA.16816.F32.BF16 R56, R4.reuse, R70, R60 ;  /* 0x000000460438723c */ /* 0x060ff0000004183c */
[----:B------:R-:W-:Y:S08]  /*4260*/  HMMA.16816.F32.BF16 R60, R4, R76, R28 ;  /* 0x0000004c043c723c */ /* 0x000ff0000004181c */
[----:B------:R-:W-:Y:S01]  /*4270*/  HMMA.16816.F32.BF16 R28, R12, R86, R8 ;  /* 0x000000560c1c723c */ /* 0x000fe20000041808 */
[----:B------:R-:W2:Y:S07]  /*4280*/  LDSM.16.M88.4 R8, [R2] ;  /* 0x000000000208783b */ /* 0x000eae0000000200 */
[C---:B------:R-:W-:Y:S01]  /*4290*/  HMMA.16816.F32.BF16 R40, R4.reuse, R78, R24 ;  /* 0x0000004e0428723c */ /* 0x040fe20000041818 */
[----:B------:R-:W-:Y:S07]  /*42a0*/  LDSM.16.M88.4 R76, [R0+0xa000] ;  /* 0x00a00000004c783b */ /* 0x000fee0000000200 */
[----:B------:R-:W-:Y:S01]  /*42b0*/  HMMA.16816.F32.BF16 R48, R4, R68, R36 ;  /* 0x000000440430723c */ /* 0x000fe20000041824 */
[----:B------:R-:W3:Y:S04]  /*42c0*/  LDSM.16.M88.4 R68, [R100+0x9000] ;  /* 0x009000006444783b */ /* 0x000ee80000000200 */
[----:B------:R-:W-:Y:S03]  /*42d0*/  LDSM.16.M88.4 R4, [R21+0x2000] ;  /* 0x002000001504783b */ /* 0x000fe60000000200 */
[C---:B------:R-:W-:Y:S01]  /*42e0*/  HMMA.16816.F32.BF16 R24, R12.reuse, R88, R72 ;  /* 0x000000580c18723c */ /* 0x040fe20000041848 */
[----:B------:R-:W4:Y:S07]  /*42f0*/  LDSM.16.M88.4 R72, [R100+0x9800] ;  /* 0x009800006448783b */ /* 0x000f2e0000000200 */
[C---:B------:R-:W-:Y:S01]  /*4300*/  HMMA.16816.F32.BF16 R36, R12.reuse, R84, R16 ;  /* 0x000000540c24723c */ /* 0x040fe20000041810 */
[----:B------:R-:W-:Y:S07]  /*4310*/  LDSM.16.M88.4 R84, [R20+UR5+0xb000] ;  /* 0x00b000051454783b */ /* 0x000fee0008000200 */
[C---:B------:R-:W-:Y:S01]  /*4320*/  HMMA.16816.F32.BF16 R16, R12.reuse, R90, R52 ;  /* 0x0000005a0c10723c */ /* 0x040fe20000041834 */
[----:B------:R-:W5:Y:S07]  /*4330*/  LDSM.16.M88.4 R88, [R20+UR5+0xa800] ;  /* 0x00a800051458783b */ /* 0x000f6e0008000200 */
[C---:B------:R-:W-:Y:S08]  /*4340*/  HMMA.16816.F32.BF16 R48, R12.reuse, R80, R48 ;  /* 0x000000500c30723c */ /* 0x040ff00000041830 */
[C---:B------:R-:W-:Y:S01]  /*4350*/  HMMA.16816.F32.BF16 R56, R12.reuse, R82, R56 ;  /* 0x000000520c38723c */ /* 0x040fe20000041838 */
[----:B------:R-:W-:Y:S07]  /*4360*/  LDSM.16.M88.4 R80, [R0+0xb000] ;  /* 0x00b000000050783b */ /* 0x000fee0000000200 */
[C---:B-1----:R-:W-:Y:S08]  /*4370*/  HMMA.16816.F32.BF16 R60, R12.reuse, R44, R60 ;  /* 0x0000002c0c3c723c */ /* 0x042ff0000004183c */
[----:B------:R-:W-:Y:S01]  /*4380*/  HMMA.16816.F32.BF16 R52, R12, R46, R40 ;  /* 0x0000002e0c34723c */ /* 0x000fe20000041828 */
[----:B------:R-:W-:Y:S07]  /*4390*/  LDSM.16.M88.4 R12, [R22+0x2000] ;  /* 0x00200000160c783b */ /* 0x000fee0000000200 */
[C---:B--2---:R-:W-:Y:S08]  /*43a0*/  HMMA.16816.F32.BF16 R44, R8.reuse, R32, R36 ;  /* 0x00000020082c723c */ /* 0x044ff00000041824 */
[C---:B------:R-:W-:Y:S08]  /*43b0*/  HMMA.16816.F32.BF16 R40, R8.reuse, R34, R28 ;  /* 0x000000220828723c */ /* 0x040ff0000004181c */
        /* <DEDUP_REMOVED lines=8> */
[----:B------:R-:W1:Y:S07]  /*4440*/  LDSM.16.M88.4 R72, [R0+0xa800] ;  /* 0x00a800000048783b */ /* 0x000e6e0000000200 */
[C---:B------:R-:W-:Y:S08]  /*4450*/  HMMA.16816.F32.BF16 R60, R4.reuse, R92, R44 ;  /* 0x0000005c043c723c */ /* 0x040ff0000004182c */
[C---:B-----5:R-:W-:Y:S08]  /*4460*/  HMMA.16816.F32.BF16 R44, R4.reuse, R88, R36 ;  /* 0x00000058042c723c */ /* 0x060ff00000041824 */
[C---:B------:R-:W-:Y:S01]  /*4470*/  HMMA.16816.F32.BF16 R52, R4.reuse, R90, R32 ;  /* 0x0000005a0434723c */ /* 0x040fe20000041820 */
[----:B------:R-:W-:Y:S04]  /*4480*/  LDSM.16.M88.4 R32, [R133+0xa000] ;  /* 0x00a000008520783b */ /* 0x000fe80000000200 */
[----:B------:R-:W-:Y:S03]  /*4490*/  LDSM.16.M88.4 R88, [R100+0xa800] ;  /* 0x00a800006458783b */ /* 0x000fe60000000200 */
[C---:B------:R-:W-:Y:S01]  /*44a0*/  HMMA.16816.F32.BF16 R56, R4.reuse, R94, R40 ;  /* 0x0000005e0438723c */ /* 0x040fe20000041828 */
[----:B------:R-:W-:Y:S07]  /*44b0*/  LDSM.16.M88.4 R92, [R0+0xe800] ;  /* 0x00e80000005c783b */ /* 0x000fee0000000200 */
[C---:B------:R-:W-:Y:S08]  /*44c0*/  HMMA.16816.F32.BF16 R40, R4.reuse, R86, R24 ;  /* 0x000000560428723c */ /* 0x040ff00000041818 */
[C---:B------:R-:W-:Y:S01]  /*44d0*/  HMMA.16816.F32.BF16 R24, R4.reuse, R98, R8 ;  /* 0x000000620418723c */ /* 0x040fe20000041808 */
[----:B------:R-:W2:Y:S07]  /*44e0*/  LDSM.16.M88.4 R8, [R3+0x2000] ;  /* 0x002000000308783b */ /* 0x000eae0000000200 */
[----:B------:R-:W-:Y:S01]  /*44f0*/  HMMA.16816.F32.BF16 R48, R4, R84, R28 ;  /* 0x000000540430723c */ /* 0x000fe2000004181c */
[----:B------:R-:W-:Y:S07]  /*4500*/  LDSM.16.M88.4 R84, [R133+0xb000] ;  /* 0x00b000008554783b */ /* 0x000fee0000000200 */
[C---:B-1----:R-:W-:Y:S08]  /*4510*/  HMMA.16816.F32.BF16 R44, R12.reuse, R72, R44 ;  /* 0x000000480c2c723c */ /* 0x042ff0000004182c */
[----:B------:R-:W-:Y:S01]  /*4520*/  HMMA.16816.F32.BF16 R52, R12, R74, R52 ;  /* 0x0000004a0c34723c */ /* 0x000fe20000041834 */
[----:B------:R-:W1:Y:S07]  /*4530*/  LDSM.16.M88.4 R72, [R133+0xb800] ;  /* 0x00b800008548783b */ /* 0x000e6e0000000200 */
[----:B------:R-:W-:Y:S01]  /*4540*/  HMMA.16816.F32.BF16 R28, R4, R96, R16 ;  /* 0x00000060041c723c */ /* 0x000fe20000041810 */
[----:B------:R-:W-:Y:S04]  /*4550*/  LDSM.16.M88.4 R4, [R2+0x2000] ;  /* 0x002000000204783b */ /* 0x000fe80000000200 */
[----:B------:R-:W-:Y:S03]  /*4560*/  LDSM.16.M88.4 R96, [R20+UR5+0xe800] ;  /* 0x00e800051460783b */ /* 0x000fe60008000200 */
[C---:B------:R-:W-:Y:S08]  /*4570*/  HMMA.16816.F32.BF16 R16, R12.reuse, R76, R60 ;  /* 0x0000004c0c10723c */ /* 0x040ff0000004183c */
[C---:B------:R-:W-:Y:S01]  /*4580*/  HMMA.16816.F32.BF16 R36, R12.reuse, R78, R56 ;  /* 0x0000004e0c24723c */ /* 0x040fe20000041838 */
[----:B------:R-:W-:Y:S07]  /*4590*/  LDSM.16.M88.4 R76, [R20+UR5+0xc000] ;  /* 0x00c00005144c783b */ /* 0x000fee0008000200 */
[C---:B------:R-:W-:Y:S08]  /*45a0*/  HMMA.16816.F32.BF16 R48, R12.reuse, R80, R48 ;  /* 0x000000500c30723c */ /* 0x040ff00000041830 */
[C---:B------:R-:W-:Y:S01]  /*45b0*/  HMMA.16816.F32.BF16 R56, R12.reuse, R82, R40 ;  /* 0x000000520c38723c */ /* 0x040fe20000041828 */
[----:B------:R-:W3:Y:S07]  /*45c0*/  LDSM.16.M88.4 R80, [R100+0xa000] ;  /* 0x00a000006450783b */ /* 0x000eee0000000200 */
[C---:B------:R-:W-:Y:S08]  /*45d0*/  HMMA.16816.F32.BF16 R60, R12.reuse, R64, R28 ;  /* 0x000000400c3c723c */ /* 0x040ff0000004181c */
[----:B------:R-:W-:Y:S01]  /*45e0*/  HMMA.16816.F32.BF16 R40, R12, R66, R24 ;  /* 0x000000420c28723c */ /* 0x000fe20000041818 */
[----:B------:R-:W-:Y:S07]  /*45f0*/  LDSM.16.M88.4 R12, [R21+0x4000] ;  /* 0x00400000150c783b */ /* 0x000fee0000000200 */
[C---:B--2---:R-:W-:Y:S08]  /*4600*/  HMMA.16816.F32.BF16 R28, R8.reuse, R32, R16 ;  /* 0x00000020081c723c */ /* 0x044ff00000041810 */
[C---:B------:R-:W-:Y:S08]  /*4610*/  HMMA.16816.F32.BF16 R24, R8.reuse, R34, R36 ;  /* 0x000000220818723c */ /* 0x040ff00000041824 */
[C---:B------:R-:W-:Y:S08]  /*4620*/  HMMA.16816.F32.BF16 R16, R8.reuse, R68, R44 ;  /* 0x000000440810723c */ /* 0x040ff0000004182c */
[C---:B------:R-:W-:Y:S01]  /*4630*/  HMMA.16816.F32.BF16 R36, R8.reuse, R70, R52 ;  /* 0x000000460824723c */ /* 0x040fe20000041834 */
[----:B------:R-:W2:Y:S04]  /*4640*/  LDSM.16.M88.4 R68, [R100+0xb800] ;  /* 0x00b800006444783b */ /* 0x000ea80000000200 */
[----:B------:R-:W4:Y:S03]  /*4650*/  LDSM.16.M88.4 R52, [R100+0xb000] ;  /* 0x00b000006434783b */ /* 0x000f260000000200 */
[C---:B-1----:R-:W-:Y:S08]  /*4660*/  HMMA.16816.F32.BF16 R60, R8.reuse, R72, R60 ;  /* 0x00000048083c723c */ /* 0x042ff0000004183c */
[C---:B------:R-:W-:Y:S01]  /*4670*/  HMMA.16816.F32.BF16 R44, R8.reuse, R74, R40 ;  /* 0x0000004a082c723c */ /* 0x040fe20000041828 */
[----:B------:R-:W1:Y:S07]  /*4680*/  LDSM.16.M88.4 R72, [R20+UR5+0xc800] ;  /* 0x00c800051448783b */ /* 0x000e6e0008000200 */
[C---:B------:R-:W-:Y:S08]  /*4690*/  HMMA.16816.F32.BF16 R48, R8.reuse, R84, R48 ;  /* 0x000000540830723c */ /* 0x040ff00000041830 */
[----:B------:R-:W-:Y:S01]  /*46a0*/  HMMA.16816.F32.BF16 R56, R8, R86, R56 ;  /* 0x000000560838723c */ /* 0x000fe20000041838 */
[----:B------:R-:W-:Y:S07]  /*46b0*/  LDSM.16.M88.4 R84, [R20+UR5+0xd800] ;  /* 0x00d800051454783b */ /* 0x000fee0008000200 */
[C---:B---3--:R-:W-:Y:S08]  /*46c0*/  HMMA.16816.F32.BF16 R40, R4.reuse, R80, R28 ;  /* 0x000000500428723c */ /* 0x048ff0000004181c */
[C---:B------:R-:W-:Y:S01]  /*46d0*/  HMMA.16816.F32.BF16 R32, R4.reuse, R82, R24 ;  /* 0x000000520420723c */ /* 0x040fe20000041818 */
[----:B------:R-:W3:Y:S07]  /*46e0*/  LDSM.16.M88.4 R80, [R20+UR5+0xd000] ;  /* 0x00d000051450783b */ /* 0x000eee0008000200 */
[C---:B------:R-:W-:Y:S08]  /*46f0*/  HMMA.16816.F32.BF16 R28, R4.reuse, R88, R16 ;  /* 0x00000058041c723c */ /* 0x040ff00000041810 */
[C---:B--2---:R-:W-:Y:S08]  /*4700*/  HMMA.16816.F32.BF16 R64, R4.reuse, R68, R60 ;  /* 0x000000440440723c */ /* 0x044ff0000004183c */
[C---:B------:R-:W-:Y:S01]  /*4710*/  HMMA.16816.F32.BF16 R24, R4.reuse, R90, R36 ;  /* 0x0000005a0418723c */ /* 0x040fe20000041824 */
[----:B------:R-:W-:Y:S07]  /*4720*/  LDSM.16.M88.4 R88, [R133+0xc000] ;  /* 0x00c000008558783b */ /* 0x000fee0000000200 */
[C---:B----4-:R-:W-:Y:S08]  /*4730*/  HMMA.16816.F32.BF16 R16, R4.reuse, R52, R48 ;  /* 0x000000340410723c */ /* 0x050ff00000041830 */
[C---:B------:R-:W-:Y:S01]  /*4740*/  HMMA.16816.F32.BF16 R8, R4.reuse, R54, R56 ;  /* 0x000000360408723c */ /* 0x040fe20000041838 */
[----:B------:R-:W-:Y:S07]  /*4750*/  LDSM.16.M88.4 R56, [R0+0xc000] ;  /* 0x00c000000038783b */ /* 0x000fee0000000200 */
[----:B------:R-:W-:Y:S01]  /*4760*/  HMMA.16816.F32.BF16 R60, R4, R70, R44 ;  /* 0x00000046043c723c */ /* 0x000fe2000004182c */
[----:B------:R-:W2:Y:S04]  /*4770*/  LDSM.16.M88.4 R4, [R22+0x4000] ;  /* 0x004000001604783b */ /* 0x000ea80000000200 */
[----:B------:R-:W4:Y:S03]  /*4780*/  LDSM.16.M88.4 R44, [R0+0xc800] ;  /* 0x00c80000002c783b */ /* 0x000f260000000200 */
[C---:B------:R-:W-:Y:S01]  /*4790*/  HMMA.16816.F32.BF16 R52, R12.reuse, R78, R32 ;  /* 0x0000004e0c34723c */ /* 0x040fe20000041820 */
[----:B------:R-:W-:Y:S07]  /*47a0*/  LDSM.16.M88.4 R32, [R0+0xd800] ;  /* 0x00d800000020783b */ /* 0x000fee0000000200 */
[C---:B-1----:R-:W-:Y:S01]  /*47b0*/  HMMA.16816.F32.BF16 R48, R12.reuse, R72, R28 ;  /* 0x000000480c30723c */ /* 0x042fe2000004181c */
[----:B------:R-:W1:Y:S07]  /*47c0*/  LDSM.16.M88.4 R28, [R0+0xd000] ;  /* 0x00d00000001c783b */ /* 0x000e6e0000000200 */
[C---:B------:R-:W-:Y:S01]  /*47d0*/  HMMA.16816.F32.BF16 R68, R12.reuse, R76, R40 ;  /* 0x0000004c0c44723c */ /* 0x040fe20000041828 */
[----:B------:R-:W-:Y:S07]  /*47e0*/  LDSM.16.M88.4 R76, [R133+0xd000] ;  /* 0x00d00000854c783b */ /* 0x000fee0000000200 */
[C---:B------:R-:W-:Y:S01]  /*47f0*/  HMMA.16816.F32.BF16 R40, R12.reuse, R74, R24 ;  /* 0x0000004a0c28723c */ /* 0x040fe20000041818 */
[----:B------:R-:W-:Y:S07]  /*4800*/  LDSM.16.M88.4 R72, [R100+0xc800] ;  /* 0x00c800006448783b */ /* 0x000fee0000000200 */
[C---:B---3--:R-:W-:Y:S08]  /*4810*/  HMMA.16816.F32.BF16 R36, R12.reuse, R80, R16 ;  /* 0x000000500c24723c */ /* 0x048ff00000041810 */
[C---:B------:R-:W-:Y:S01]  /*4820*/  HMMA.16816.F32.BF16 R24, R12.reuse, R82, R8 ;  /* 0x000000520c18723c */ /* 0x040fe20000041808 */
[----:B------:R-:W-:Y:S04]  /*4830*/  LDSM.16.M88.4 R8, [R3+0x4000] ;  /* 0x004000000308783b */ /* 0x000fe80000000200 */
[----:B------:R-:W3:Y:S03]  /*4840*/  LDSM.16.M88.4 R80, [R133+0xc800] ;  /* 0x00c800008550783b */ /* 0x000ee60000000200 */
[C---:B------:R-:W-:Y:S08]  /*4850*/  HMMA.16816.F32.BF16 R16, R12.reuse, R84, R64 ;  /* 0x000000540c10723c */ /* 0x040ff00000041840 */
[----:B------:R-:W-:Y:S01]  /*4860*/  HMMA.16816.F32.BF16 R12, R12, R86, R60 ;  /* 0x000000560c0c723c */ /* 0x000fe2000004183c */
[----:B------:R-:W-:Y:S07]  /*4870*/  LDSM.16.M88.4 R84, [R100+0xd000] ;  /* 0x00d000006454783b */ /* 0x000fee0000000200 */
[C---:B--2---:R-:W-:Y:S08]  /*4880*/  HMMA.16816.F32.BF16 R68, R4.reuse, R56, R68 ;  /* 0x000000380444723c */ /* 0x044ff00000041844 */
[C---:B------:R-:W-:Y:S08]  /*4890*/  HMMA.16816.F32.BF16 R64, R4.reuse, R58, R52 ;  /* 0x0000003a0440723c */ /* 0x040ff00000041834 */
[C---:B----4-:R-:W-:Y:S08]  /*48a0*/  HMMA.16816.F32.BF16 R52, R4.reuse, R44, R48 ;  /* 0x0000002c0434723c */ /* 0x050ff00000041830 */
[C---:B------:R-:W-:Y:S08]  /*48b0*/  HMMA.16816.F32.BF16 R56, R4.reuse, R46, R40 ;  /* 0x0000002e0438723c */ /* 0x040ff00000041828 */
[C---:B-1----:R-:W-:Y:S01]  /*48c0*/  HMMA.16816.F32.BF16 R48, R4.reuse, R28, R36 ;  /* 0x0000001c0430723c */ /* 0x042fe20000041824 */
[----:B------:R-:W1:Y:S07]  /*48d0*/  LDSM.16.M88.4 R36, [R133+0xd800] ;  /* 0x00d800008524783b */ /* 0x000e6e0000000200 */
[C---:B------:R-:W-:Y:S01]  /*48e0*/  HMMA.16816.F32.BF16 R44, R4.reuse, R32, R16 ;  /* 0x00000020042c723c */ /* 0x040fe20000041810 */
[----:B------:R-:W-:Y:S07]  /*48f0*/  LDSM.16.M88.4 R16, [R21+0x6000] ;  /* 0x006000001510783b */ /* 0x000fee0000000200 */
[C---:B------:R-:W-:Y:S01]  /*4900*/  HMMA.16816.F32.BF16 R60, R4.reuse, R30, R24 ;  /* 0x0000001e043c723c */ /* 0x040fe20000041818 */
[----:B------:R-:W-:Y:S07]  /*4910*/  LDSM.16.M88.4 R28, [R100+0xc000] ;  /* 0x00c00000641c783b */ /* 0x000fee0000000200 */
[----:B------:R-:W-:Y:S01]  /*4920*/  HMMA.16816.F32.BF16 R32, R4, R34, R12 ;  /* 0x000000220420723c */ /* 0x000fe2000004180c */
[----:B------:R-:W2:Y:S07]  /*4930*/  LDSM.16.M88.4 R4, [R2+0x4000] ;  /* 0x004000000204783b */ /* 0x000eae0000000200 */
[C---:B---3--:R-:W-:Y:S08]  /*4940*/  HMMA.16816.F32.BF16 R40, R8.reuse, R80, R52 ;  /* 0x000000500828723c */ /* 0x048ff00000041834 */
[C---:B------:R-:W-:Y:S01]  /*4950*/  HMMA.16816.F32.BF16 R56, R8.reuse, R82, R56 ;  /* 0x000000520838723c */ /* 0x040fe20000041838 */
[----:B------:R-:W3:Y:S07]  /*4960*/  LDSM.16.M88.4 R80, [R100+0xd800] ;  /* 0x00d800006450783b */ /* 0x000eee0000000200 */
[C---:B------:R-:W-:Y:S08]  /*4970*/  HMMA.16816.F32.BF16 R24, R8.reuse, R88, R68 ;  /* 0x000000580818723c */ /* 0x040ff00000041844 */
[C---:B------:R-:W-:Y:S01]  /*4980*/  HMMA.16816.F32.BF16 R12, R8.reuse, R90, R64 ;  /* 0x0000005a080c723c */ /* 0x040fe20000041840 */
[----:B------:R-:W4:Y:S04]  /*4990*/  LDSM.16.M88.4 R88, [R20+UR5+0xe000] ;  /* 0x00e000051458783b */ /* 0x000f280008000200 */
[----:B------:R-:W-:Y:S03]  /*49a0*/  LDSM.16.M88.4 R64, [R20+UR5+0xf800] ;  /* 0x00f800051440783b */ /* 0x000fe60008000200 */
[C---:B------:R-:W-:Y:S08]  /*49b0*/  HMMA.16816.F32.BF16 R52, R8.reuse, R76, R48 ;  /* 0x0000004c0834723c */ /* 0x040ff00000041830 */
[C---:B------:R-:W-:Y:S01]  /*49c0*/  HMMA.16816.F32.BF16 R60, R8.reuse, R78, R60 ;  /* 0x0000004e083c723c */ /* 0x040fe2000004183c */
[----:B------:R-:W-:Y:S07]  /*49d0*/  LDSM.16.M88.4 R76, [R0+0xf000] ;  /* 0x00f00000004c783b */ /* 0x000fee0000000200 */
[C---:B-1----:R-:W-:Y:S08]  /*49e0*/  HMMA.16816.F32.BF16 R68, R8.reuse, R36, R44 ;  /* 0x000000240844723c */ /* 0x042ff0000004182c */
[----:B------:R-:W-:Y:S01]  /*49f0*/  HMMA.16816.F32.BF16 R48, R8, R38, R32 ;  /* 0x000000260830723c */ /* 0x000fe20000041820 */
[----:B------:R-:W1:Y:S07]  /*4a00*/  LDSM.16.M88.4 R36, [R20+UR5+0xf000] ;  /* 0x00f000051424783b */ /* 0x000e6e0008000200 */
[C---:B--2---:R-:W-:Y:S08]  /*4a10*/  HMMA.16816.F32.BF16 R44, R4.reuse, R28, R24 ;  /* 0x0000001c042c723c */ /* 0x044ff00000041818 */
[C---:B------:R-:W-:Y:S01]  /*4a20*/  HMMA.16816.F32.BF16 R24, R4.reuse, R30, R12 ;  /* 0x0000001e0418723c */ /* 0x040fe2000004180c */
[----:B------:R2:W-:Y:S07]  /*4a30*/  LDSM.16.M88.4 R12, [R22+0x6000] ;  /* 0x00600000160c783b */ /* 0x0005ee0000000200 */
[C---:B------:R-:W-:Y:S08]  /*4a40*/  HMMA.16816.F32.BF16 R8, R4.reuse, R72, R40 ;  /* 0x000000480408723c */ /* 0x040ff00000041828 */
[C---:B------:R-:W-:Y:S01]  /*4a50*/  HMMA.16816.F32.BF16 R32, R4.reuse, R74, R56 ;  /* 0x0000004a0420723c */ /* 0x040fe20000041838 */
[----:B------:R-:W5:Y:S07]  /*4a60*/  LDSM.16.M88.4 R72, [R0+0xe000] ;  /* 0x00e000000048783b */ /* 0x000f6e0000000200 */
[C---:B------:R-:W-:Y:S08]  /*4a70*/  HMMA.16816.F32.BF16 R28, R4.reuse, R84, R52 ;  /* 0x00000054041c723c */ /* 0x040ff00000041834 */
[C---:B------:R-:W-:Y:S01]  /*4a80*/  HMMA.16816.F32.BF16 R52, R4.reuse, R86, R60 ;  /* 0x000000560434723c */ /* 0x040fe2000004183c */
[----:B------:R-:W-:Y:S07]  /*4a90*/  LDSM.16.M88.4 R84, [R133+0xe000] ;  /* 0x00e000008554783b */ /* 0x000fee0000000200 */
[C---:B---3--:R-:W-:Y:S01]  /*4aa0*/  HMMA.16816.F32.BF16 R60, R4.reuse, R80, R68 ;  /* 0x00000050043c723c */ /* 0x048fe20000041844 */
[----:B------:R-:W-:Y:S07]  /*4ab0*/  LDSM.16.M88.4 R68, [R133+0xf800] ;  /* 0x00f800008544783b */ /* 0x000fee0000000200 */
[----:B--2---:R-:W-:Y:S01]  /*4ac0*/  HMMA.16816.F32.BF16 R20, R4, R82, R48 ;  /* 0x000000520414723c */ /* 0x004fe20000041830 */
[----:B------:R2:W3:Y:S04]  /*4ad0*/  LDSM.16.M88.4 R80, [R0+0xf800] ;  /* 0x00f800000050783b */ /* 0x0004e80000000200 */
[----:B------:R-:W3:Y:S03]  /*4ae0*/  LDSM.16.M88.4 R4, [R3+0x6000] ;  /* 0x006000000304783b */ /* 0x000ee60000000200 */
[C---:B----4-:R-:W-:Y:S08]  /*4af0*/  HMMA.16816.F32.BF16 R48, R16.reuse, R88, R44 ;  /* 0x000000581030723c */ /* 0x050ff0000004182c */
[C---:B------:R-:W-:Y:S01]  /*4b00*/  HMMA.16816.F32.BF16 R44, R16.reuse, R90, R24 ;  /* 0x0000005a102c723c */ /* 0x040fe20000041818 */
[----:B------:R-:W4:Y:S07]  /*4b10*/  LDSM.16.M88.4 R88, [R133+0xe800] ;  /* 0x00e800008558783b */ /* 0x000f2e0000000200 */
[----:B------:R-:W-:Y:S01]  /*4b20*/  HMMA.16816.F32.BF16 R56, R16, R96, R8 ;  /* 0x000000601038723c */ /* 0x000fe20000041808 */
[----:B------:R-:W-:Y:S01]  /*4b30*/  LDSM.16.M88.4 R8, [R2+0x6000] ;  /* 0x006000000208783b */ /* 0x000fe20000000200 */
[----:B--2---:R-:W-:-:S06]  /*4b40*/  IMAD.U32 R0, RZ, RZ, UR23 ;  /* 0x00000017ff007e24 */ /* 0x004fcc000f8e00ff */
[C---:B------:R-:W-:Y:S08]  /*4b50*/  HMMA.16816.F32.BF16 R40, R16.reuse, R98, R32 ;  /* 0x000000621028723c */ /* 0x040ff00000041820 */
[C---:B-1----:R-:W-:Y:S08]  /*4b60*/  HMMA.16816.F32.BF16 R32, R16.reuse, R36, R28 ;  /* 0x000000241020723c */ /* 0x042ff0000004181c */
[C---:B------:R-:W-:Y:S01]  /*4b70*/  HMMA.16816.F32.BF16 R24, R16.reuse, R64, R60 ;  /* 0x000000401018723c */ /* 0x040fe2000004183c */
[----:B------:R-:W1:Y:S07]  /*4b80*/  LDSM.16.M88.4 R60, [R133+0xf000] ;  /* 0x00f00000853c783b */ /* 0x000e6e0000000200 */
[C---:B------:R-:W-:Y:S08]  /*4b90*/  HMMA.16816.F32.BF16 R28, R16.reuse, R38, R52 ;  /* 0x00000026101c723c */ /* 0x040ff00000041834 */
[----:B------:R-:W-:Y:S01]  /*4ba0*/  HMMA.16816.F32.BF16 R20, R16, R66, R20 ;  /* 0x000000421014723c */ /* 0x000fe20000041814 */
[----:B------:R-:W-:Y:S07]  /*4bb0*/  LDSM.16.M88.4 R64, [R100+0xe800] ;  /* 0x00e800006440783b */ /* 0x000fee0000000200 */
[C---:B-----5:R-:W-:Y:S08]  /*4bc0*/  HMMA.16816.F32.BF16 R16, R12.reuse, R72, R48 ;  /* 0x000000480c10723c */ /* 0x060ff00000041830 */
[C---:B------:R-:W-:Y:S01]  /*4bd0*/  HMMA.16816.F32.BF16 R36, R12.reuse, R74, R44 ;  /* 0x0000004a0c24723c */ /* 0x040fe2000004182c */
[----:B------:R-:W2:Y:S07]  /*4be0*/  LDSM.16.M88.4 R72, [R100+0xe000] ;  /* 0x00e000006448783b */ /* 0x000eae0000000200 */
[C---:B------:R-:W-:Y:S08]  /*4bf0*/  HMMA.16816.F32.BF16 R56, R12.reuse, R92, R56 ;  /* 0x0000005c0c38723c */ /* 0x040ff00000041838 */
[C---:B------:R-:W-:Y:S08]  /*4c00*/  HMMA.16816.F32.BF16 R52, R12.reuse, R94, R40 ;  /* 0x0000005e0c34723c */ /* 0x040ff00000041828 */
[C---:B------:R-:W-:Y:S08]  /*4c10*/  HMMA.16816.F32.BF16 R48, R12.reuse, R76, R32 ;  /* 0x0000004c0c30723c */ /* 0x040ff00000041820 */
[C---:B---3--:R-:W-:Y:S08]  /*4c20*/  HMMA.16816.F32.BF16 R40, R12.reuse, R80, R24 ;  /* 0x000000500c28723c */ /* 0x048ff00000041818 */
[----:B------:R-:W-:Y:S08]  /*4c30*/  HMMA.16816.F32.BF16 R32, R12, R82, R20 ;  /* 0x000000520c20723c */ /* 0x000ff00000041814 */
[C---:B------:R-:W-:Y:S08]  /*4c40*/  HMMA.16816.F32.BF16 R20, R4.reuse, R84, R16 ;  /* 0x000000540414723c */ /* 0x040ff00000041810 */
[----:B------:R-:W-:Y:S01]  /*4c50*/  HMMA.16816.F32.BF16 R16, R4, R86, R36 ;  /* 0x000000560410723c */ /* 0x000fe20000041824 */
[----:B------:R-:W3:Y:S07]  /*4c60*/  LDSM.16.M88.4 R36, [R100+0xf000] ;  /* 0x00f000006424783b */ /* 0x000eee0000000200 */
[----:B------:R-:W-:Y:S08]  /*4c70*/  HMMA.16816.F32.BF16 R44, R12, R78, R28 ;  /* 0x0000004e0c2c723c */ /* 0x000ff0000004181c */
[C---:B----4-:R-:W-:Y:S08]  /*4c80*/  HMMA.16816.F32.BF16 R12, R4.reuse, R88, R56 ;  /* 0x00000058040c723c */ /* 0x050ff00000041838 */
[C---:B------:R-:W-:Y:S08]  /*4c90*/  HMMA.16816.F32.BF16 R24, R4.reuse, R90, R52 ;  /* 0x0000005a0418723c */ /* 0x040ff00000041834 */
[C---:B-1----:R-:W-:Y:S08]  /*4ca0*/  HMMA.16816.F32.BF16 R28, R4.reuse, R60, R48 ;  /* 0x0000003c041c723c */ /* 0x042ff00000041830 */
[----:B------:R-:W-:Y:S08]  /*4cb0*/  HMMA.16816.F32.BF16 R48, R4, R68, R40 ;  /* 0x000000440430723c */ /* 0x000ff00000041828 */
[----:B--2---:R-:W-:Y:S01]  /*4cc0*/  HMMA.16816.F32.BF16 R40, R8, R72, R20 ;  /* 0x000000480828723c */ /* 0x004fe20000041814 */
[----:B------:R-:W1:Y:S01]  /*4cd0*/  LDSM.16.M88.4 R20, [R100+0xf800] ;  /* 0x00f800006414783b */ /* 0x000e620000000200 */
[----:B------:R-:W-:-:S06]  /*4ce0*/  DEPBAR.LE SB0, 0x0 ;  /* 0x000080000000791a */ /* 0x000fcc0000000000 */
[----:B------:R-:W-:Y:S01]  /*4cf0*/  HMMA.16816.F32.BF16 R72, R8, R74, R16 ;  /* 0x0000004a0848723c */ /* 0x000fe20000041810 */
[----:B------:R-:W-:Y:S01]  /*4d00*/  SHF.R.U32.HI R17, RZ, 0x2, R203 ;  /* 0x00000002ff117819 */ /* 0x000fe200000116cb */
[----:B------:R-:W-:-:S03]  /*4d10*/  IMAD R16, R0, 0x40, R112 ;  /* 0x0000004000107824 */ /* 0x000fc600078e0270 */
[----:B------:R-:W-:Y:S01]  /*4d20*/  LOP3.LUT R17, R17, 0x7, RZ, 0xc0, !PT ;  /* 0x0000000711117812 */ /* 0x000fe200078ec0ff */
[C---:B------:R-:W-:Y:S02]  /*4d30*/  VIADD R56, R16.reuse, 0x19 ;  /* 0x0000001910387836 */ /* 0x040fe40000000000 */
[----:B------:R-:W-:Y:S01]  /*4d40*/  HMMA.16816.F32.BF16 R52, R8, R64, R12 ;  /* 0x000000400834723c */ /* 0x000fe2000004180c */
[----:B------:R-:W-:Y:S01]  /*4d50*/  IADD3 R17, PT, PT, R17, UR32, R101 ;  /* 0x0000002011117c10 */ /* 0x000fe2000fffe065 */
[----:B------:R-:W-:-:S04]  /*4d60*/  VIADD R59, R16, 0x20 ;  /* 0x00000020103b7836 */ /* 0x000fc80000000000 */
[C---:B------:R-:W-:Y:S02]  /*4d70*/  VIADD R211, R17.reuse, UR33 ;  /* 0x0000002111d37c36 */ /* 0x040fe40008000000 */
[----:B------:R-:W-:Y:S01]  /*4d80*/  HMMA.16816.F32.BF16 R64, R8, R66, R24 ;  /* 0x000000420840723c */ /* 0x000fe20000041818 */
[----:B------:R-:W-:Y:S02]  /*4d90*/  VIADD R26, R16, 0x38 ;  /* 0x00000038101a7836 */ /* 0x000fe40000000000 */
[----:B------:R-:W-:Y:S02]  /*4da0*/  VIADD R17, R17, UR27 ;  /* 0x0000001b11117c36 */ /* 0x000fe40008000000 */
[----:B------:R-:W-:Y:S02]  /*4db0*/  VIADD R12, R26, UR22 ;  /* 0x000000161a0c7c36 */ /* 0x000fe40008000000 */
[C---:B------:R-:W-:Y:S01]  /*4dc0*/  VIADD R27, R16.reuse, 0x28 ;  /* 0x00000028101b7836 */ /* 0x040fe20000000000 */
[----:B------:R-:W-:Y:S01]  /*4dd0*/  HMMA.16816.F32.BF16 R68, R4, R70, R32 ;  /* 0x000000460444723c */ /* 0x000fe20000041820 */
[C---:B------:R-:W-:Y:S01]  /*4de0*/  VIADD R32, R16.reuse, UR22 ;  /* 0x0000001610207c36 */ /* 0x040fe20008000000 */
[C-C-:B------:R-:W-:Y:S01]  /*4df0*/  IADD3 R0, PT, PT, R211.reuse, 0x37, -R12.reuse ;  /* 0x00000037d3007810 */ /* 0x140fe20007ffe80c */
[----:B------:R-:W-:Y:S01]  /*4e00*/  VIADD R33, R16, 0x1 ;  /* 0x0000000110217836 */ /* 0x000fe20000000000 */
[C---:B------:R-:W-:Y:S01]  /*4e10*/  IADD3 R3, PT, PT, R211.reuse, 0x30, -R12 ;  /* 0x00000030d3037810 */ /* 0x040fe20007ffe80c */
[----:B------:R-:W-:-:S02]  /*4e20*/  IMAD.IADD R2, R211, 0x1, -R32 ;  /* 0x00000001d3027824 */ /* 0x000fc400078e0a20 */
[C---:B------:R-:W-:Y:S01]  /*4e30*/  VIADD R34, R16.reuse, 0x8 ;  /* 0x0000000810227836 */ /* 0x040fe20000000000 */
[----:B------:R-:W-:Y:S01]  /*4e40*/  HMMA.16816.F32.BF16 R44, R4, R62, R44 ;  /* 0x0000003e042c723c */ /* 0x000fe2000004182c */
[C---:B------:R-:W-:Y:S01]  /*4e50*/  IADD3 R5, PT, PT, R211.reuse, 0x2f, -R12 ;  /* 0x0000002fd3057810 */ /* 0x040fe20007ffe80c */
[----:B------:R-:W-:Y:S01]  /*4e60*/  VIADD R35, R16, 0x9 ;  /* 0x0000000910237836 */ /* 0x000fe20000000000 */
[----:B------:R-:W-:Y:S02]  /*4e70*/  IABS R4, R2 ;  /* 0x0000000200047213 */ /* 0x000fe40000000000 */
[----:B------:R-:W-:Y:S02]  /*4e80*/  IABS R2, R0 ;  /* 0x0000000000027213 */ /* 0x000fe40000000000 */
[----:B------:R-:W-:Y:S01]  /*4e90*/  IABS R0, R3 ;  /* 0x0000000300007213 */ /* 0x000fe20000000000 */
[----:B---3--:R-:W-:Y:S01]  /*4ea0*/  HMMA.16816.F32.BF16 R76, R8, R36, R28 ;  /* 0x00000024084c723c */ /* 0x008fe2000004181c */
[----:B------:R-:W-:Y:S01]  /*4eb0*/  IABS R3, R5 ;  /* 0x0000000500037213 */ /* 0x000fe20000000000 */
[----:B------:R-:W-:Y:S01]  /*4ec0*/  IMAD.MOV.U32 R5, RZ, RZ, R4 ;  /* 0x000000ffff057224 */ /* 0x000fe200078e0004 */
[----:B------:R-:W-:Y:S01]  /*4ed0*/  IADD3 R7, PT, PT, R211, 0x18, -R12 ;  /* 0x00000018d3077810 */ /* 0x000fe20007ffe80c */
[----:B------:R-:W-:-:S02]  /*4ee0*/  IMAD.MOV.U32 R4, RZ, RZ, R2 ;  /* 0x000000ffff047224 */ /* 0x000fc400078e0002 */
        /* <DEDUP_REMOVED lines=9> */
[C---:B------:R-:W-:Y:S01]  /*4f80*/  IADD3 R4, PT, PT, R211.reuse, 0x20, -R12 ;  /* 0x00000020d3047810 */ /* 0x040fe20007ffe80c */
[----:B------:R-:W-:Y:S01]  /*4f90*/  FFMA.FTZ R19, R2, -UR6, R72 ;  /* 0x8000000602137c23 */ /* 0x000fe20008010048 */
[C-C-:B------:R-:W-:Y:S01]  /*4fa0*/  IADD3 R2, PT, PT, R211.reuse, 0x28, -R12.reuse ;  /* 0x00000028d3027810 */ /* 0x140fe20007ffe80c */
[----:B------:R-:W-:Y:S01]  /*4fb0*/  FFMA.FTZ R18, R0, -UR6, R73 ;  /* 0x8000000600127c23 */ /* 0x000fe20008010049 */
[C-C-:B------:R-:W-:Y:S01]  /*4fc0*/  IADD3 R0, PT, PT, R211.reuse, 0x27, -R12.reuse ;  /* 0x00000027d3007810 */ /* 0x140fe20007ffe80c */
[----:B------:R-:W-:Y:S01]  /*4fd0*/  HMMA.16816.F32.BF16 R80, R8, R38, R44 ;  /* 0x000000260850723c */ /* 0x000fe2000004182c */
[----:B------:R-:W-:Y:S01]  /*4fe0*/  IADD3 R5, PT, PT, R211, 0x1f, -R12 ;  /* 0x0000001fd3057810 */ /* 0x000fe20007ffe80c */
[C---:B------:R-:W-:Y:S01]  /*4ff0*/  VIADD R40, R16.reuse, 0x11 ;  /* 0x0000001110287836 */ /* 0x040fe20000000000 */
[----:B------:R-:W-:Y:S01]  /*5000*/  IABS R6, R2 ;  /* 0x0000000200067213 */ /* 0x000fe20000000000 */
[C---:B------:R-:W-:Y:S01]  /*5010*/  VIADD R28, R16.reuse, 0x29 ;  /* 0x00000029101c7836 */ /* 0x040fe20000000000 */
[----:B------:R-:W-:Y:S01]  /*5020*/  IABS R3, R0 ;  /* 0x0000000000037213 */ /* 0x000fe20000000000 */
[C---:B------:R-:W-:Y:S01]  /*5030*/  VIADD R29, R16.reuse, 0x30 ;  /* 0x00000030101d7836 */ /* 0x040fe20000000000 */
[----:B------:R-:W-:Y:S01]  /*5040*/  IABS R2, R4 ;  /* 0x0000000400027213 */ /* 0x000fe20000000000 */
[----:B------:R-:W-:Y:S01]  /*5050*/  VIADD R30, R16, 0x31 ;  /* 0x00000031101e7836 */ /* 0x000fe20000000000 */
[----:B------:R-:W-:Y:S01]  /*5060*/  IABS R0, R5 ;  /* 0x0000000500007213 */ /* 0x000fe20000000000 */
[----:B------:R-:W-:Y:S01]  /*5070*/  IMAD.MOV.U32 R5, RZ, RZ, R3 ;  /* 0x000000ffff057224 */ /* 0x000fe200078e0003 */
[----:B------:R-:W-:Y:S01]  /*5080*/  IABS R4, R7 ;  /* 0x0000000700047213 */ /* 0x000fe20000000000 */
[----:B------:R-:W-:Y:S01]  /*5090*/  IMAD.MOV.U32 R3, RZ, RZ, R2 ;  /* 0x000000ffff037224 */ /* 0x000fe200078e0002 */
[----:B------:R-:W-:Y:S01]  /*50a0*/  I2FP.F32.S32 R6, R6 ;  /* 0x0000000600067245 */ /* 0x000fe20000201400 */
[----:B------:R-:W-:Y:S01]  /*50b0*/  IMAD.MOV.U32 R2, RZ, RZ, R0 ;  /* 0x000000ffff027224 */ /* 0x000fe200078e0000 */
[----:B------:R-:W-:Y:S01]  /*50c0*/  I2FP.F32.S32 R5, R5 ;  /* 0x0000000500057245 */ /* 0x000fe20000201400 */
[----:B------:R-:W-:Y:S01]  /*50d0*/  IMAD.MOV.U32 R0, RZ, RZ, R4 ;  /* 0x000000ffff007224 */ /* 0x000fe200078e0004 */
[----:B------:R-:W-:Y:S01]  /*50e0*/  I2FP.F32.S32 R3, R3 ;  /* 0x0000000300037245 */ /* 0x000fe20000201400 */
[----:B------:R-:W-:Y:S01]  /*50f0*/  FFMA.FTZ R15, R6, -UR6, R52 ;  /* 0x80000006060f7c23 */ /* 0x000fe20008010034 */
[----:B------:R-:W-:Y:S01]  /*5100*/  I2FP.F32.S32 R2, R2 ;  /* 0x0000000200027245 */ /* 0x000fe20000201400 */
[----:B------:R-:W-:Y:S01]  /*5110*/  FFMA.FTZ R14, R5, -UR6, R53 ;  /* 0x80000006050e7c23 */ /* 0x000fe20008010035 */
[----:B------:R-:W-:Y:S01]  /*5120*/  I2FP.F32.S32 R0, R0 ;  /* 0x0000000000007245 */ /* 0x000fe20000201400 */
[----:B------:R-:W-:-:S02]  /*5130*/  IMAD.U32 R5, RZ, RZ, UR33 ;  /* 0x00000021ff057e24 */ /* 0x000fc4000f8e00ff */
[----:B------:R-:W-:Y:S01]  /*5140*/  FFMA.FTZ R13, R3, -UR6, R64 ;  /* 0x80000006030d7c23 */ /* 0x000fe20008010040 */
[----:B------:R-:W-:Y:S02]  /*5150*/  VIADD R53, R16, 0x18 ;  /* 0x0000001810357836 */ /* 0x000fe40000000000 */
[----:B------:R-:W-:Y:S01]  /*5160*/  FFMA.FTZ R6, R2, -UR6, R65 ;  /* 0x8000000602067c23 */ /* 0x000fe20008010041 */
[----:B------:R-:W-:Y:S01]  /*5170*/  FFMA.FTZ R7, R0, -UR6, R76 ;  /* 0x8000000600077c23 */ /* 0x000fe2000801004c */
[----:B------:R-:W-:Y:S01]  /*5180*/  VIADD R0, R211, -UR25 ;  /* 0x80000019d3007c36 */ /* 0x000fe20008000000 */
[----:B------:R-:W-:Y:S01]  /*5190*/  VIADDMNMX R214, R17, 0x1, R5, PT ;  /* 0x0000000111d67846 */ /* 0x000fe20003800105 */
[C---:B------:R-:W-:Y:S01]  /*51a0*/  VIADD R64, R16.reuse, 0x21 ;  /* 0x0000002110407836 */ /* 0x040fe20000000000 */
[----:B------:R-:W-:Y:S01]  /*51b0*/  IADD3 R2, PT, PT, R211, 0x17, -R12 ;  /* 0x00000017d3027810 */ /* 0x000fe20007ffe80c */
[----:B------:R-:W-:Y:S01]  /*51c0*/  VIADD R31, R16, 0x39 ;  /* 0x00000039101f7836 */ /* 0x000fe20000000000 */
[C---:B------:R-:W-:Y:S01]  /*51d0*/  ISETP.GT.AND P0, PT, R0.reuse, R16, PT ;  /* 0x000000100000720c */ /* 0x040fe20003f04270 */
[----:B-1----:R-:W-:Y:S01]  /*51e0*/  HMMA.16816.F32.BF16 R48, R8, R20, R48 ;  /* 0x000000140830723c */ /* 0x002fe20000041830 */
[----:B------:R-:W-:-:S02]  /*51f0*/  ISETP.GT.AND P2, PT, R0, R33, PT ;  /* 0x000000210000720c */ /* 0x000fc40003f44270 */
[----:B------:R-:W-:Y:S02]  /*5200*/  ISETP.GE.AND P4, PT, R16, R214, PT ;  /* 0x000000d61000720c */ /* 0x000fe40003f86270 */
[----:B------:R-:W-:Y:S02]  /*5210*/  FSEL R3, R25, -INF , !P0 ;  /* 0xff80000019037808 */ /* 0x000fe40004000000 */
[--C-:B------:R-:W-:Y:S01]  /*5220*/  IADD3 R4, PT, PT, R211, 0x10, -R12.reuse ;  /* 0x00000010d3047810 */ /* 0x100fe20007ffe80c */
[----:B------:R-:W-:Y:S01]  /*5230*/  HMMA.16816.F32.BF16 R44, R8, R22, R68 ;  /* 0x00000016082c723c */ /* 0x000fe20000041844 */
[----:B------:R-:W-:Y:S01]  /*5240*/  FSEL R58, R3, -INF , !P4 ;  /* 0xff800000033a7808 */ /* 0x000fe20006000000 */
[----:B------:R-:W-:Y:S01]  /*5250*/  IMAD.IADD R8, R211, 0x1, -R12 ;  /* 0x00000001d3087824 */ /* 0x000fe200078e0a0c */
[----:B------:R-:W-:Y:S02]  /*5260*/  FSEL R24, R24, -INF , !P2 ;  /* 0xff80000018187808 */ /* 0x000fe40005000000 */
[----:B------:R-:W-:-:S02]  /*5270*/  ISETP.GT.AND P3, PT, R0, R34, PT ;  /* 0x000000220000720c */ /* 0x000fc40003f64270 */
[C---:B------:R-:W-:Y:S02]  /*5280*/  ISETP.GT.AND P1, PT, R0.reuse, R35, PT ;  /* 0x000000230000720c */ /* 0x040fe40003f24270 */
[C---:B------:R-:W-:Y:S02]  /*5290*/  ISETP.GT.AND P0, PT, R0.reuse, R36, PT ;  /* 0x000000240000720c */ /* 0x040fe40003f04270 */
[C---:B------:R-:W-:Y:S02]  /*52a0*/  ISETP.GT.AND P5, PT, R0.reuse, R40, PT ;  /* 0x000000280000720c */ /* 0x040fe40003fa4270 */
[C---:B------:R-:W-:Y:S02]  /*52b0*/  ISETP.GT.AND P6, PT, R0.reuse, R53, PT ;  /* 0x000000350000720c */ /* 0x040fe40003fc4270 */
[C---:B------:R-:W-:Y:S02]  /*52c0*/  ISETP.GT.AND P4, PT, R0.reuse, R56, PT ;  /* 0x000000380000720c */ /* 0x040fe40003f84270 */
[----:B------:R-:W-:-:S02]  /*52d0*/  ISETP.GT.AND P2, PT, R0, R59, PT ;  /* 0x0000003b0000720c */ /* 0x000fc40003f44270 */
[----:B------:R-:W-:Y:S02]  /*52e0*/  IABS R3, R2 ;  /* 0x0000000200037213 */ /* 0x000fe40000000000 */
[----:B------:R-:W-:Y:S02]  /*52f0*/  IABS R2, R4 ;  /* 0x0000000400027213 */ /* 0x000fe40000000000 */
[----:B------:R-:W-:Y:S02]  /*5300*/  FSEL R19, R19, -INF , !P3 ;  /* 0xff80000013137808 */ /* 0x000fe40005800000 */
[----:B------:R-:W-:Y:S02]  /*5310*/  FSEL R18, R18, -INF , !P1 ;  /* 0xff80000012127808 */ /* 0x000fe40004800000 */
[----:B------:R-:W-:Y:S02]  /*5320*/  FSEL R25, R15, -INF , !P0 ;  /* 0xff8000000f197808 */ /* 0x000fe40004000000 */
[----:B------:R-:W-:-:S02]  /*5330*/  FSEL R52, R14, -INF , !P5 ;  /* 0xff8000000e347808 */ /* 0x000fc40006800000 */
[----:B------:R-:W-:Y:S02]  /*5340*/  FSEL R57, R13, -INF , !P6 ;  /* 0xff8000000d397808 */ /* 0x000fe40007000000 */
[----:B------:R-:W-:Y:S01]  /*5350*/  FSEL R61, R6, -INF , !P4 ;  /* 0xff800000063d7808 */ /* 0x000fe20006000000 */
[----:B------:R-:W-:Y:S01]  /*5360*/  VIADD R6, R211, 0x8 ;  /* 0x00000008d3067836 */ /* 0x000fe20000000000 */
[----:B------:R-:W-:Y:S02]  /*5370*/  FSEL R63, R7, -INF , !P2 ;  /* 0xff800000073f7808 */ /* 0x000fe40005000000 */
[----:B------:R-:W-:Y:S01]  /*5380*/  ISETP.GT.AND P3, PT, R0, R64, PT ;  /* 0x000000400000720c */ /* 0x000fe20003f64270 */
[----:B------:R-:W-:Y:S01]  /*5390*/  IMAD.IADD R68, R6, 0x1, -R12 ;  /* 0x0000000106447824 */ /* 0x000fe200078e0a0c */
[C---:B------:R-:W-:Y:S02]  /*53a0*/  ISETP.GT.AND P1, PT, R0.reuse, R27, PT ;  /* 0x0000001b0000720c */ /* 0x040fe40003f24270 */
[----:B------:R-:W-:-:S02]  /*53b0*/  ISETP.GT.AND P0, PT, R0, R28, PT ;  /* 0x0000001c0000720c */ /* 0x000fc40003f04270 */
[C---:B------:R-:W-:Y:S02]  /*53c0*/  ISETP.GT.AND P5, PT, R0.reuse, R29, PT ;  /* 0x0000001d0000720c */ /* 0x040fe40003fa4270 */
[C---:B------:R-:W-:Y:S02]  /*53d0*/  ISETP.GT.AND P6, PT, R0.reuse, R30, PT ;  /* 0x0000001e0000720c */ /* 0x040fe40003fc4270 */
[C---:B------:R-:W-:Y:S02]  /*53e0*/  ISETP.GT.AND P4, PT, R0.reuse, R26, PT ;  /* 0x0000001a0000720c */ /* 0x040fe40003f84270 */
[----:B------:R-:W-:Y:S02]  /*53f0*/  ISETP.GT.AND P2, PT, R0, R31, PT ;  /* 0x0000001f0000720c */ /* 0x000fe40003f44270 */
[----:B------:R-:W-:Y:S02]  /*5400*/  I2FP.F32.S32 R4, R3 ;  /* 0x0000000300047245 */ /* 0x000fe40000201400 */
[----:B------:R-:W-:-:S02]  /*5410*/  IADD3 R0, PT, PT, R211, 0xf, -R12 ;  /* 0x0000000fd3007810 */ /* 0x000fc40007ffe80c */
[----:B------:R-:W-:Y:S01]  /*5420*/  I2FP.F32.S32 R3, R2 ;  /* 0x0000000200037245 */ /* 0x000fe20000201400 */
[----:B------:R-:W-:Y:S01]  /*5430*/  FFMA.FTZ R7, R4, -UR6, R77 ;  /* 0x8000000604077c23 */ /* 0x000fe2000801004d */
[----:B------:R-:W-:Y:S01]  /*5440*/  IABS R2, R0 ;  /* 0x0000000000027213 */ /* 0x000fe20000000000 */
[----:B------:R-:W-:Y:S01]  /*5450*/  VIADD R0, R6, -UR25 ;  /* 0x8000001906007c36 */ /* 0x000fe20008000000 */
[----:B------:R-:W-:Y:S01]  /*5460*/  VIADDMNMX R215, R17, 0x9, R5, PT ;  /* 0x0000000911d77846 */ /* 0x000fe20003800105 */
[----:B------:R-:W-:Y:S01]  /*5470*/  FFMA.FTZ R4, R3, -UR6, R80 ;  /* 0x8000000603047c23 */ /* 0x000fe20008010050 */
[----:B------:R-:W-:Y:S02]  /*5480*/  I2FP.F32.S32 R3, R2 ;  /* 0x0000000200037245 */ /* 0x000fe40000201400 */
[--C-:B------:R-:W-:Y:S02]  /*5490*/  IADD3 R2, PT, PT, R211, 0x8, -R12.reuse ;  /* 0x00000008d3027810 */ /* 0x100fe40007ffe80c */
[----:B------:R-:W-:Y:S01]  /*54a0*/  FSEL R72, R4, -INF , !P1 ;  /* 0xff80000004487808 */ /* 0x000fe20004800000 */
[----:B------:R-:W-:Y:S01]  /*54b0*/  FFMA.FTZ R9, R3, -UR6, R81 ;  /* 0x8000000603097c23 */ /* 0x000fe20008010051 */
[----:B------:R-:W-:-:S02]  /*54c0*/  IADD3 R4, PT, PT, R211, 0x7, -R12 ;  /* 0x00000007d3047810 */ /* 0x000fc40007ffe80c */
[----:B------:R-:W-:Y:S02]  /*54d0*/  IABS R3, R2 ;  /* 0x0000000200037213 */ /* 0x000fe40000000000 */
[----:B------:R-:W-:Y:S02]  /*54e0*/  IABS R2, R4 ;  /* 0x0000000400027213 */ /* 0x000fe40000000000 */
[----:B------:R-:W-:Y:S01]  /*54f0*/  FSEL R65, R7, -INF , !P3 ;  /* 0xff80000007417808 */ /* 0x000fe20005800000 */
[----:B------:R-:W-:Y:S01]  /*5500*/  IMAD.IADD R7, R6, 0x1, -R32 ;  /* 0x0000000106077824 */ /* 0x000fe200078e0a20 */
[----:B------:R-:W-:Y:S02]  /*5510*/  ISETP.GT.AND P3, PT, R0, R16, PT ;  /* 0x000000100000720c */ /* 0x000fe40003f64270 */
[----:B------:R-:W-:Y:S02]  /*5520*/  ISETP.GE.AND P1, PT, R16, R215, PT ;  /* 0x000000d71000720c */ /* 0x000fe40003f26270 */
[----:B------:R-:W-:-:S02]  /*5530*/  I2FP.F32.S32 R5, R3 ;  /* 0x0000000300057245 */ /* 0x000fc40000201400 */
[C-C-:B------:R-:W-:Y:S02]  /*5540*/  IADD3 R10, PT, PT, R6.reuse, 0x37, -R12.reuse ;  /* 0x00000037060a7810 */ /* 0x140fe40007ffe80c */
[C---:B------:R-:W-:Y:S01]  /*5550*/  IADD3 R11, PT, PT, R6.reuse, 0x30, -R12 ;  /* 0x00000030060b7810 */ /* 0x040fe20007ffe80c */
[----:B------:R-:W-:Y:S01]  /*5560*/  FFMA.FTZ R5, R5, -UR6, R48 ;  /* 0x8000000605057c23 */ /* 0x000fe20008010030 */
        /* <DEDUP_REMOVED lines=11> */
[--C-:B------:R-:W-:Y:S02]  /*5620*/  IADD3 R71, PT, PT, R6, -0x1, -R12.reuse ;  /* 0xffffffff06477810 */ /* 0x100fe40007ffe80c */
[----:B------:R-:W-:Y:S02]  /*5630*/  IADD3 R3, PT, PT, R211, -0x1, -R12 ;  /* 0xffffffffd3037810 */ /* 0x000fe40007ffe80c */
[----:B------:R-:W-:Y:S02]  /*5640*/  I2FP.F32.S32 R4, R2 ;  /* 0x0000000200047245 */ /* 0x000fe40000201400 */
[----:B------:R-:W-:Y:S02]  /*5650*/  IABS R6, R8 ;  /* 0x0000000800067213 */ /* 0x000fe40000000000 */
[----:B------:R-:W-:Y:S01]  /*5660*/  IABS R8, R3 ;  /* 0x0000000300087213 */ /* 0x000fe20000000000 */
[----:B------:R-:W-:Y:S01]  /*5670*/  FFMA.FTZ R3, R4, -UR6, R49 ;  /* 0x8000000604037c23 */ /* 0x000fe20008010031 */
[----:B------:R-:W-:Y:S01]  /*5680*/  IABS R2, R7 ;  /* 0x0000000700027213 */ /* 0x000fe20000000000 */
[----:B------:R-:W-:Y:S01]  /*5690*/  IMAD.MOV.U32 R4, RZ, RZ, R6 ;  /* 0x000000ffff047224 */ /* 0x000fe200078e0006 */
[----:B------:R-:W-:Y:S01]  /*56a0*/  FSEL R48, R5, -INF , !P5 ;  /* 0xff80000005307808 */ /* 0x000fe20006800000 */
[----:B------:R-:W-:Y:S01]  /*56b0*/  IMAD.MOV.U32 R6, RZ, RZ, R8 ;  /* 0x000000ffff067224 */ /* 0x000fe200078e0008 */
[----:B------:R-:W-:-:S02]  /*56c0*/  I2FP.F32.S32 R2, R2 ;  /* 0x0000000200027245 */ /* 0x000fc40000201400 */
[----:B------:R-:W-:Y:S02]  /*56d0*/  I2FP.F32.S32 R4, R4 ;  /* 0x0000000400047245 */ /* 0x000fe40000201400 */
[----:B------:R-:W-:Y:S01]  /*56e0*/  I2FP.F32.S32 R6, R6 ;  /* 0x0000000600067245 */ /* 0x000fe20000201400 */
[----:B------:R-:W-:Y:S01]  /*56f0*/  FFMA.FTZ R2, R2, -UR6, R42 ;  /* 0x8000000602027c23 */ /* 0x000fe2000801002a */
[----:B------:R-:W-:Y:S01]  /*5700*/  IABS R5, R10 ;  /* 0x0000000a00057213 */ /* 0x000fe20000000000 */
[----:B------:R-:W-:Y:S01]  /*5710*/  FFMA.FTZ R4, R4, -UR6, R44 ;  /* 0x8000000604047c23 */ /* 0x000fe2000801002c */
[----:B------:R-:W-:Y:S01]  /*5720*/  FSEL R41, R3, -INF , !P6 ;  /* 0xff80000003297808 */ /* 0x000fe20007000000 */
[----:B------:R-:W-:Y:S01]  /*5730*/  FFMA.FTZ R3, R6, -UR6, R45 ;  /* 0x8000000606037c23 */ /* 0x000fe2000801002d */
[----:B------:R-:W-:Y:S02]  /*5740*/  IABS R6, R11 ;  /* 0x0000000b00067213 */ /* 0x000fe40000000000 */
[----:B------:R-:W-:-:S02]  /*5750*/  FSEL R39, R4, -INF , !P4 ;  /* 0xff80000004277808 */ /* 0x000fc40006000000 */
[----:B------:R-:W-:Y:S02]  /*5760*/  I2FP.F32.S32 R4, R5 ;  /* 0x0000000500047245 */ /* 0x000fe40000201400 */
[----:B------:R-:W-:Y:S02]  /*5770*/  FSEL R38, R3, -INF , !P2 ;  /* 0xff80000003267808 */ /* 0x000fe40005000000 */
[----:B------:R-:W-:Y:S01]  /*5780*/  FSEL R3, R2, -INF , !P3 ;  /* 0xff80000002037808 */ /* 0x000fe20005800000 */
[----:B------:R-:W-:Y:S01]  /*5790*/  FFMA.FTZ R2, R4, -UR6, R43 ;  /* 0x8000000604027c23 */ /* 0x000fe2000801002b */
[----:B------:R-:W-:Y:S01]  /*57a0*/  IMAD.MOV.U32 R4, RZ, RZ, R6 ;  /* 0x000000ffff047224 */ /* 0x000fe200078e0006 */
[----:B------:R-:W-:Y:S02]  /*57b0*/  FSEL R49, R9, -INF , !P0 ;  /* 0xff80000009317808 */ /* 0x000fe40004000000 */
[----:B------:R-:W-:Y:S02]  /*57c0*/  ISETP.GT.AND P0, PT, R0, R33, PT ;  /* 0x000000210000720c */ /* 0x000fe40003f04270 */
[----:B------:R-:W-:-:S02]  /*57d0*/  I2FP.F32.S32 R4, R4 ;  /* 0x0000000400047245 */ /* 0x000fc40000201400 */
[----:B------:R-:W-:Y:S02]  /*57e0*/  IABS R5, R13 ;  /* 0x0000000d00057213 */ /* 0x000fe40000000000 */
[----:B------:R-:W-:Y:S02]  /*57f0*/  FSEL R37, R3, -INF , !P1 ;  /* 0xff80000003257808 */ /* 0x000fe40004800000 */
[----:B------:R-:W-:Y:S01]  /*5800*/  FSEL R3, R2, -INF , !P0 ;  /* 0xff80000002037808 */ /* 0x000fe20004000000 */
[----:B------:R-:W-:Y:S01]  /*5810*/  FFMA.FTZ R2, R4, -UR6, R74 ;  /* 0x8000000604027c23 */ /* 0x000fe2000801004a */
[----:B------:R-:W-:Y:S01]  /*5820*/  IMAD.MOV.U32 R4, RZ, RZ, R5 ;  /* 0x000000ffff047224 */ /* 0x000fe200078e0005 */
[----:B------:R-:W-:Y:S02]  /*5830*/  ISETP.GE.AND P6, PT, R33, R215, PT ;  /* 0x000000d72100720c */ /* 0x000fe40003fc6270 */
[----:B------:R-:W-:Y:S02]  /*5840*/  ISETP.GT.AND P4, PT, R0, R34, PT ;  /* 0x000000220000720c */ /* 0x000fe40003f84270 */
[----:B------:R-:W-:-:S02]  /*5850*/  I2FP.F32.S32 R4, R4 ;  /* 0x0000000400047245 */ /* 0x000fc40000201400 */
[----:B------:R-:W-:Y:S01]  /*5860*/  IABS R5, R14 ;  /* 0x0000000e00057213 */ /* 0x000fe20000000000 */
[----:B------:R-:W-:Y:S01]  /*5870*/  BAR.SYNC.DEFER_BLOCKING 0x0 ;  /* 0x0000000000007b1d */ /* 0x000fe20000010000 */
[CC--:B------:R-:W-:Y:S02]  /*5880*/  ISETP.GE.AND P2, PT, R34.reuse, R214.reuse, PT ;  /* 0x000000d62200720c */ /* 0x0c0fe40003f46270 */
[----:B------:R-:W-:Y:S02]  /*5890*/  ISETP.GE.AND P3, PT, R34, R215, PT ;  /* 0x000000d72200720c */ /* 0x000fe40003f66270 */
[----:B------:R-:W-:Y:S02]  /*58a0*/  FSEL R34, R3, -INF , !P6 ;  /* 0xff80000003227808 */ /* 0x000fe40007000000 */
[----:B------:R-:W-:Y:S01]  /*58b0*/  FSEL R3, R2, -INF , !P4 ;  /* 0xff80000002037808 */ /* 0x000fe20006000000 */
[----:B------:R-:W-:Y:S01]  /*58c0*/  FFMA.FTZ R2, R4, -UR6, R75 ;  /* 0x8000000604027c23 */ /* 0x000fe2000801004b */
[----:B------:R-:W-:Y:S01]  /*58d0*/  IMAD.MOV.U32 R4, RZ, RZ, R5 ;  /* 0x000000ffff047224 */ /* 0x000fe200078e0005 */
[----:B------:R-:W-:-:S02]  /*58e0*/  ISETP.GE.AND P5, PT, R33, R214, PT ;  /* 0x000000d62100720c */ /* 0x000fc40003fa6270 */
[----:B------:R-:W-:Y:S02]  /*58f0*/  ISETP.GT.AND P1, PT, R0, R35, PT ;  /* 0x000000230000720c */ /* 0x000fe40003f24270 */
[----:B------:R-:W-:Y:S02]  /*5900*/  I2FP.F32.S32 R4, R4 ;  /* 0x0000000400047245 */ /* 0x000fe40000201400 */
[----:B------:R-:W-:Y:S02]  /*5910*/  IABS R5, R15 ;  /* 0x0000000f00057213 */ /* 0x000fe40000000000 */
[----:B------:R-:W-:Y:S02]  /*5920*/  FSEL R22, R24, -INF , !P5 ;  /* 0xff80000018167808 */ /* 0x000fe40006800000 */
        /* <DEDUP_REMOVED lines=20> */
[----:B------:R-:W-:-:S02]  /*5a70*/  FSEL R21, R19, -INF , !P2 ;  /* 0xff80000013157808 */ /* 0x000fc40005000000 */
[----:B------:R-:W-:Y:S02]  /*5a80*/  ISETP.GE.AND P2, PT, R36, R214, PT ;  /* 0x000000d62400720c */ /* 0x000fe40003f46270 */
[----:B------:R-:W-:Y:S02]  /*5a90*/  ISETP.GE.AND P1, PT, R40, R215, PT ;  /* 0x000000d72800720c */ /* 0x000fe40003f26270 */
[----:B------:R-:W-:Y:S02]  /*5aa0*/  ISETP.GT.AND P0, PT, R0, R53, PT ;  /* 0x000000350000720c */ /* 0x000fe40003f04270 */
[----:B------:R-:W-:Y:S02]  /*5ab0*/  I2FP.F32.S32 R4, R4 ;  /* 0x0000000400047245 */ /* 0x000fe40000201400 */
[----:B------:R-:W-:Y:S02]  /*5ac0*/  IABS R6, R23 ;  /* 0x0000001700067213 */ /* 0x000fe40000000000 */
[----:B------:R-:W-:-:S02]  /*5ad0*/  FSEL R19, R25, -INF , !P2 ;  /* 0xff80000019137808 */ /* 0x000fc40005000000 */
[----:B------:R-:W-:Y:S02]  /*5ae0*/  FSEL R25, R3, -INF , !P1 ;  /* 0xff80000003197808 */ /* 0x000fe40004800000 */
[----:B------:R-:W-:Y:S01]  /*5af0*/  FSEL R3, R2, -INF , !P0 ;  /* 0xff80000002037808 */ /* 0x000fe20004000000 */
[----:B------:R-:W-:Y:S01]  /*5b00*/  FFMA.FTZ R2, R4, -UR6, R67 ;  /* 0x8000000604027c23 */ /* 0x000fe20008010043 */
[-C--:B------:R-:W-:Y:S01]  /*5b10*/  ISETP.GE.AND P5, PT, R35, R214.reuse, PT ;  /* 0x000000d62300720c */ /* 0x080fe20003fa6270 */
[----:B------:R-:W-:Y:S01]  /*5b20*/  IMAD.MOV.U32 R4, RZ, RZ, R6 ;  /* 0x000000ffff047224 */ /* 0x000fe200078e0006 */
[----:B------:R-:W-:Y:S02]  /*5b30*/  ISETP.GE.AND P6, PT, R53, R215, PT ;  /* 0x000000d73500720c */ /* 0x000fe40003fc6270 */
[----:B------:R-:W-:Y:S02]  /*5b40*/  FSEL R20, R18, -INF , !P5 ;  /* 0xff80000012147808 */ /* 0x000fe40006800000 */
[----:B------:R-:W-:-:S02]  /*5b50*/  ISETP.GE.AND P5, PT, R40, R214, PT ;  /* 0x000000d62800720c */ /* 0x000fc40003fa6270 */
[----:B------:R-:W-:Y:S02]  /*5b60*/  ISETP.GT.AND P4, PT, R0, R56, PT ;  /* 0x000000380000720c */ /* 0x000fe40003f84270 */
[----:B------:R-:W-:Y:S02]  /*5b70*/  I2FP.F32.S32 R4, R4 ;  /* 0x0000000400047245 */ /* 0x000fe40000201400 */
[----:B------:R-:W-:Y:S02]  /*5b80*/  FSEL R18, R52, -INF , !P5 ;  /* 0xff80000034127808 */ /* 0x000fe40006800000 */
[----:B------:R-:W-:Y:S02]  /*5b90*/  FSEL R36, R3, -INF , !P6 ;  /* 0xff80000003247808 */ /* 0x000fe40007000000 */
[-C--:B------:R-:W-:Y:S02]  /*5ba0*/  ISETP.GE.AND P5, PT, R56, R214.reuse, PT ;  /* 0x000000d63800720c */ /* 0x080fe40003fa6270 */
[----:B------:R-:W-:Y:S01]  /*5bb0*/  FSEL R3, R2, -INF , !P4 ;  /* 0xff80000002037808 */ /* 0x000fe20006000000 */
[----:B------:R-:W-:Y:S01]  /*5bc0*/  FFMA.FTZ R2, R4, -UR6, R78 ;  /* 0x8000000604027c23 */ /* 0x000fe2000801004e */
[----:B------:R-:W-:-:S02]  /*5bd0*/  ISETP.GE.AND P2, PT, R53, R214, PT ;  /* 0x000000d63500720c */ /* 0x000fc40003f46270 */
[----:B------:R-:W-:Y:S02]  /*5be0*/  ISETP.GE.AND P3, PT, R56, R215, PT ;  /* 0x000000d73800720c */ /* 0x000fe40003f66270 */
[----:B------:R-:W-:Y:S02]  /*5bf0*/  IABS R5, R70 ;  /* 0x0000004600057213 */ /* 0x000fe40000000000 */
[C---:B------:R-:W-:Y:S02]  /*5c00*/  ISETP.GT.AND P1, PT, R0.reuse, R59, PT ;  /* 0x0000003b0000720c */ /* 0x040fe40003f24270 */
[----:B------:R-:W-:Y:S02]  /*5c10*/  FSEL R23, R61, -INF , !P5 ;  /* 0xff8000003d177808 */ /* 0x000fe40006800000 */
[----:B------:R-:W-:Y:S02]  /*5c20*/  FSEL R17, R57, -INF , !P2 ;  /* 0xff80000039117808 */ /* 0x000fe40005000000 */
[----:B------:R-:W-:-:S02]  /*5c30*/  ISETP.GT.AND P6, PT, R0, R64, PT ;  /* 0x000000400000720c */ /* 0x000fc40003fc4270 */
[----:B------:R-:W-:Y:S02]  /*5c40*/  I2FP.F32.S32 R5, R5 ;  /* 0x0000000500057245 */ /* 0x000fe40000201400 */
[CC--:B------:R-:W-:Y:S02]  /*5c50*/  ISETP.GE.AND P5, PT, R64.reuse, R214.reuse, PT ;  /* 0x000000d64000720c */ /* 0x0c0fe40003fa6270 */
[----:B------:R-:W-:Y:S01]  /*5c60*/  ISETP.GE.AND P4, PT, R64, R215, PT ;  /* 0x000000d74000720c */ /* 0x000fe20003f86270 */
[----:B------:R-:W-:Y:S01]  /*5c70*/  FFMA.FTZ R13, R5, -UR6, R79 ;  /* 0x80000006050d7c23 */ /* 0x000fe2000801004f */
[----:B------:R-:W-:Y:S02]  /*5c80*/  IABS R4, R73 ;  /* 0x0000004900047213 */ /* 0x000fe40000000000 */
[----:B------:R-:W-:Y:S02]  /*5c90*/  FSEL R35, R3, -INF , !P3 ;  /* 0xff80000003237808 */ /* 0x000fe40005800000 */
[C---:B------:R-:W-:Y:S01]  /*5ca0*/  ISETP.GE.AND P2, PT, R59.reuse, R214, PT ;  /* 0x000000d63b00720c */ /* 0x040fe20003f46270 */
[----:B------:R-:W-:Y:S01]  /*5cb0*/  IMAD.MOV.U32 R10, RZ, RZ, R4 ;  /* 0x000000ffff0a7224 */ /* 0x000fe200078e0004 */
[----:B------:R-:W-:-:S02]  /*5cc0*/  ISETP.GE.AND P0, PT, R59, R215, PT ;  /* 0x000000d73b00720c */ /* 0x000fc40003f06270 */
[----:B------:R-:W-:Y:S02]  /*5cd0*/  ISETP.GT.AND P3, PT, R0, R27, PT ;  /* 0x0000001b0000720c */ /* 0x000fe40003f64270 */
[----:B------:R-:W-:Y:S02]  /*5ce0*/  FSEL R2, R2, -INF , !P1 ;  /* 0xff80000002027808 */ /* 0x000fe40004800000 */
[----:B------:R-:W-:Y:S02]  /*5cf0*/  P2R R15, PR, RZ, 0x40 ;  /* 0x00000040ff0f7803 */ /* 0x000fe40000000000 */
[----:B------:R-:W-:Y:S02]  /*5d00*/  P2R R14, PR, RZ, 0x20 ;  /* 0x00000020ff0e7803 */ /* 0x000fe40000000000 */
[----:B------:R-:W-:Y:S02]  /*5d10*/  P2R R12, PR, RZ, 0x10 ;  /* 0x00000010ff0c7803 */ /* 0x000fe40000000000 */
[----:B------:R-:W-:-:S02]  /*5d20*/  FSEL R63, R63, -INF , !P2 ;  /* 0xff8000003f3f7808 */ /* 0x000fc40005000000 */
[----:B------:R-:W-:Y:S02]  /*5d30*/  P2R R11, PR, RZ, 0x8 ;  /* 0x00000008ff0b7803 */ /* 0x000fe40000000000 */
[C---:B------:R-:W-:Y:S02]  /*5d40*/  ISETP.GT.AND P6, PT, R0.reuse, R28, PT ;  /* 0x0000001c0000720c */ /* 0x040fe40003fc4270 */
[----:B------:R-:W-:Y:S02]  /*5d50*/  ISETP.GT.AND P5, PT, R0, R29, PT ;  /* 0x0000001d0000720c */ /* 0x000fe40003fa4270 */
[----:B------:R-:W-:Y:S02]  /*5d60*/  FSEL R59, R2, -INF , !P0 ;  /* 0xff800000023b7808 */ /* 0x000fe40004000000 */
[----:B------:R-:W-:Y:S01]  /*5d70*/  ISETP.GT.AND P4, PT, R0, R30, PT ;  /* 0x0000001e0000720c */ /* 0x000fe20003f84270 */
        /* <DEDUP_REMOVED lines=9> */
[CC--:B------:R-:W-:Y:S01]  /*5e10*/  LEA R8, P0, R2.reuse, R111.reuse, 0x1 ;  /* 0x0000006f02087211 */ /* 0x0c0fe200078008ff */
[----:B------:R-:W-:Y:S02]  /*5e20*/  UIADD3.X UR7, UPT, UPT, UR17, UR7, URZ, UP0, !UPT ;  /* 0x0000000711077290 */ /* 0x000fe400087fe4ff */
[----:B------:R-:W-:Y:S01]  /*5e30*/  UIADD3 UR15, UP0, UPT, UR18, UR12, URZ ;  /* 0x0000000c120f7290 */ /* 0x000fe2000ff1e0ff */
[----:B------:R-:W-:Y:S01]  /*5e40*/  LEA.HI.X R9, R2, R110, R3, 0x1, P0 ;  /* 0x0000006e02097211 */ /* 0x000fe200000f0c03 */
[----:B------:R-:W-:Y:S02]  /*5e50*/  IMAD.U32 R3, RZ, RZ, UR12 ;  /* 0x0000000cff037e24 */ /* 0x000fe4000f8e00ff */
[----:B------:R-:W-:Y:S01]  /*5e60*/  UIADD3.X UR13, UPT, UPT, UR17, UR7, URZ, UP0, !UPT ;  /* 0x00000007110d7290 */ /* 0x000fe200087fe4ff */
[----:B------:R-:W-:Y:S01]  /*5e70*/  IMAD.U32 R2, RZ, RZ, UR7 ;  /* 0x00000007ff027e24 */ /* 0x000fe2000f8e00ff */
[----:B------:R-:W-:Y:S01]  /*5e80*/  ULEA UR12, UP0, UR10, UR12, 0x5 ;  /* 0x0000000c0a0c7291 */ /* 0x000fe2000f8028ff */
[----:B------:R-:W-:-:S03]  /*5e90*/  LEA R6, P0, R3, R111, 0x1 ;  /* 0x0000006f03067211 */ /* 0x000fc600078008ff */
[----:B------:R-:W-:Y:S01]  /*5ea0*/  ULEA.HI.X UR7, UR10, UR7, UR11, 0x5, UP0 ;  /* 0x000000070a077291 */ /* 0x000fe200080f2c0b */
[----:B------:R-:W-:Y:S01]  /*5eb0*/  LEA.HI.X R7, R3, R110, R2, 0x1, P0 ;  /* 0x0000006e03077211 */ /* 0x000fe200000f0c02 */
[----:B------:R-:W-:Y:S02]  /*5ec0*/  IMAD.U32 R2, RZ, RZ, UR15 ;  /* 0x0000000fff027e24 */ /* 0x000fe4000f8e00ff */
[----:B------:R-:W-:Y:S02]  /*5ed0*/  IMAD.U32 R3, RZ, RZ, UR13 ;  /* 0x0000000dff037e24 */ /* 0x000fe4000f8e00ff */
[----:B------:R-:W-:Y:S01]  /*5ee0*/  IMAD.U32 R16, RZ, RZ, UR7 ;  /* 0x00000007ff107e24 */ /* 0x000fe2000f8e00ff */
[----:B------:R-:W-:-:S04]  /*5ef0*/  LEA R4, P0, R2, R111, 0x1 ;  /* 0x0000006f02047211 */ /* 0x000fc800078008ff */
[----:B------:R-:W1:Y:S01]  /*5f00*/  LDCU UR7, c[0x0][0x440] ;  /* 0x00008800ff0777ac */ /* 0x000e620008000800 */
[----:B------:R-:W-:Y:S01]  /*5f10*/  LEA.HI.X R5, R2, R110, R3, 0x1, P0 ;  /* 0x0000006e02057211 */ /* 0x000fe200000f0c03 */
[----:B------:R-:W-:-:S05]  /*5f20*/  IMAD.U32 R3, RZ, RZ, UR12 ;  /* 0x0000000cff037e24 */ /* 0x000fca000f8e00ff */
        /* <DEDUP_REMOVED lines=87> */
.L_x_1439:
[----:B------:R-:W-:Y:S01]  /*64a0*/  ISETP.NE.AND P1, PT, R15, RZ, PT ;  /* 0x000000ff0f00720c */ /* 0x000fe20003f25270 */
[----:B------:R-:W2:Y:S01]  /*64b0*/  LDCU UR34, c[0x0][0x45c] ;  /* 0x00008b80ff2277ac */ /* 0x000ea20008000800 */
[----:B-1----:R-:W-:Y:S01]  /*64c0*/  FMNMX3.FTZ R2, R58, R22, R21, !PT ;  /* 0x000000163a027276 */ /* 0x002fe20007810015 */
[----:B------:R-:W-:Y:S01]  /*64d0*/  IMAD.WIDE.U32 R54, R102, -0x326172a9, RZ ;  /* 0xcd9e8d5766367825 */ /* 0x000fe200078e00ff */
[----:B------:R-:W-:Y:S01]  /*64e0*/  FSEL R3, R13, -INF , !P1 ;  /* 0xff8000000d037808 */ /* 0x000fe20004800000 */
[----:B------:R-:W-:Y:S01]  /*64f0*/  USHF.L.U32 UR33, UR23, 0x1, URZ ;  /* 0x0000000117217899 */ /* 0x000fe200080006ff */
[----:B------:R-:W-:Y:S01]  /*6500*/  FMNMX3.FTZ R2, R2, R20, R19, !PT ;  /* 0x0000001402027276 */ /* 0x000fe20007810013 */
[----:B------:R-:W-:Y:S01]  /*6510*/  IMAD.WIDE.U32 R74, R104, -0x2daee0ad, RZ ;  /* 0xd2511f53684a7825 */ /* 0x000fe200078e00ff */
[----:B------:R-:W-:Y:S01]  /*6520*/  ISETP.GE.AND P1, PT, R27, R214, PT ;  /* 0x000000d61b00720c */ /* 0x000fe20003f26270 */
[----:B------:R-:W-:Y:S01]  /*6530*/  UIADD3 UR7, UPT, UPT, UR37, -0x4498517b, URZ ;  /* 0xbb67ae8525077890 */ /* 0x000fe2000fffe0ff */
[----:B------:R-:W-:Y:S01]  /*6540*/  ISETP.NE.AND P2, PT, R12, RZ, PT ;  /* 0x000000ff0c00720c */ /* 0x000fe20003f45270 */
[----:B------:R-:W-:Y:S01]  /*6550*/  UIADD3 UR32, UPT, UPT, UR36, -0x61c88647, URZ ;  /* 0x9e3779b924207890 */ /* 0x000fe2000fffe0ff */
[----:B------:R-:W-:Y:S01]  /*6560*/  ISETP.NE.AND P0, PT, R14, RZ, PT ;  /* 0x000000ff0e00720c */ /* 0x000fe20003f05270 */
[----:B------:R-:W-:Y:S01]  /*6570*/  UIADD3 UR29, UPT, UPT, UR36, 0x3c6ef372, URZ ;  /* 0x3c6ef372241d7890 */ /* 0x000fe2000fffe0ff */
[----:B------:R-:W-:Y:S01]  /*6580*/  FMNMX3.FTZ R2, R2, R18, R17, !PT ;  /* 0x0000001202027276 */ /* 0x000fe20007810011 */
[----:B------:R-:W-:Y:S01]  /*6590*/  UIADD3 UR28, UPT, UPT, UR37, 0x76cf5d0a, URZ ;  /* 0x76cf5d0a251c7890 */ /* 0x000fe2000fffe0ff */
[----:B------:R-:W-:Y:S01]  /*65a0*/  FSEL R56, R72, -INF , !P1 ;  /* 0xff80000048387808 */ /* 0x000fe20004800000 */
[----:B------:R-:W-:Y:S01]  /*65b0*/  UIADD3 UR25, UPT, UPT, UR37, 0x32370b8f, URZ ;  /* 0x32370b8f25197890 */ /* 0x000fe2000fffe0ff */
[----:B------:R-:W-:Y:S01]  /*65c0*/  FSEL R91, R3, -INF , !P2 ;  /* 0xff800000035b7808 */ /* 0x000fe20005000000 */
[----:B------:R-:W-:Y:S01]  /*65d0*/  UIADD3 UR27, UPT, UPT, UR36, -0x255992d5, URZ ;  /* 0xdaa66d2b241b7890 */ /* 0x000fe2000fffe0ff */
[-C--:B------:R-:W-:Y:S01]  /*65e0*/  ISETP.GE.AND P1, PT, R29, R214.reuse, PT ;  /* 0x000000d61d00720c */ /* 0x080fe20003f26270 */
[----:B------:R-:W-:Y:S01]  /*65f0*/  UIADD3 UR19, UPT, UPT, UR36, 0x78dde6e4, URZ ;  /* 0x78dde6e424137890 */ /* 0x000fe2000fffe0ff */
[-C--:B------:R-:W-:Y:S01]  /*6600*/  ISETP.GE.AND P2, PT, R28, R214.reuse, PT ;  /* 0x000000d61c00720c */ /* 0x080fe20003f46270 */
[----:B------:R-:W-:Y:S01]  /*6610*/  UIADD3 UR16, UPT, UPT, UR37, -0x126145ec, URZ ;  /* 0xed9eba1425107890 */ /* 0x000fe2000fffe0ff */
[----:B------:R-:W-:Y:S01]  /*6620*/  FSEL R52, R65, -INF , !P0 ;  /* 0xff80000041347808 */ /* 0x000fe20004000000 */
[----:B------:R-:W-:Y:S01]  /*6630*/  UIADD3 UR15, UPT, UPT, UR36, 0x1715609d, URZ ;  /* 0x1715609d240f7890 */ /* 0x000fe2000fffe0ff */
[----:B------:R-:W-:Y:S01]  /*6640*/  FMNMX3.FTZ R2, R2, R23, R63, !PT ;  /* 0x0000001702027276 */ /* 0x000fe2000781003f */
[----:B------:R-:W-:Y:S01]  /*6650*/  UIADD3 UR13, UPT, UPT, UR37, -0x56f99767, URZ ;  /* 0xa9066899250d7890 */ /* 0x000fe2000fffe0ff */
[----:B------:R-:W-:Y:S01]  /*6660*/  FSEL R84, R48, -INF , !P1 ;  /* 0xff80000030547808 */ /* 0x000fe20004800000 */
[----:B------:R-:W-:Y:S01]  /*6670*/  UIADD3 UR12, UPT, UPT, UR36, -0x4ab325aa, URZ ;  /* 0xb54cda56240c7890 */ /* 0x000fe2000fffe0ff */
[----:B------:R-:W-:Y:S01]  /*6680*/  FSEL R57, R49, -INF , !P2 ;  /* 0xff80000031397808 */ /* 0x000fe20005000000 */
[----:B------:R-:W-:Y:S01]  /*6690*/  STL.64 [R1+0x88], R74 ;  /* 0x0000884a01007387 */ /* 0x000fe20000100a00 */
[----:B------:R-:W-:-:S02]  /*66a0*/  ISETP.GE.AND P1, PT, R26, R214, PT ;  /* 0x000000d61a00720c */ /* 0x000fc40003f26270 */
[----:B------:R-:W-:Y:S02]  /*66b0*/  ISETP.GE.AND P2, PT, R30, R214, PT ;  /* 0x000000d61e00720c */ /* 0x000fe40003f46270 */
[----:B------:R-:W-:Y:S02]  /*66c0*/  FMNMX3.FTZ R2, R2, R52, R56, !PT ;  /* 0x0000003402027276 */ /* 0x000fe40007810038 */
[----:B------:R-:W-:Y:S02]  /*66d0*/  FSEL R86, R39, -INF , !P1 ;  /* 0xff80000027567808 */ /* 0x000fe40004800000 */
[----:B------:R-:W-:Y:S02]  /*66e0*/  ISETP.GT.AND P0, PT, R0, R26, PT ;  /* 0x0000001a0000720c */ /* 0x000fe40003f04270 */
[----:B------:R-:W-:Y:S02]  /*66f0*/  I2FP.F32.S32 R4, R10 ;  /* 0x0000000a00047245 */ /* 0x000fe40000201400 */
[----:B------:R-:W-:-:S02]  /*6700*/  FSEL R85, R41, -INF , !P2 ;  /* 0xff80000029557808 */ /* 0x000fc40005000000 */
[----:B------:R-:W-:Y:S01]  /*6710*/  ISETP.GT.AND P1, PT, R0, R31, PT ;  /* 0x0000001f0000720c */ /* 0x000fe20003f24270 */
[----:B------:R-:W-:Y:S01]  /*6720*/  FFMA.FTZ R3, R4, -UR6, R82 ;  /* 0x8000000604037c23 */ /* 0x000fe20008010052 */
[----:B------:R-:W-:Y:S02]  /*6730*/  ISETP.GE.AND P2, PT, R31, R214, PT ;  /* 0x000000d61f00720c */ /* 0x000fe40003f46270 */
[----:B------:R-:W-:Y:S02]  /*6740*/  FMNMX3.FTZ R2, R2, R57, R84, !PT ;  /* 0x0000003902027276 */ /* 0x000fe40007810054 */
[----:B------:R-:W-:Y:S02]  /*6750*/  IABS R0, R60 ;  /* 0x0000003c00007213 */ /* 0x000fe40000000000 */
[----:B------:R-:W-:Y:S02]  /*6760*/  FSEL R87, R38, -INF , !P2 ;  /* 0xff80000026577808 */ /* 0x000fe40005000000 */
[----:B------:R-:W-:Y:S01]  /*6770*/  FMNMX3.FTZ R2, R2, R85, R86, !PT ;  /* 0x0000005502027276 */ /* 0x000fe20007810056 */
[----:B------:R-:W-:Y:S01]  /*6780*/  IMAD.MOV.U32 R4, RZ, RZ, R0 ;  /* 0x000000ffff047224 */ /* 0x000fe200078e0000 */
[----:B------:R-:W-:-:S02]  /*6790*/  ISETP.NE.AND P3, PT, R11, RZ, PT ;  /* 0x000000ff0b00720c */ /* 0x000fc40003f65270 */
[----:B------:R-:W-:Y:S02]  /*67a0*/  IABS R0, R62 ;  /* 0x0000003e00007213 */ /* 0x000fe40000000000 */
[----:B------:R-:W-:Y:S02]  /*67b0*/  FMNMX.FTZ R132, R87, R2, !PT ;  /* 0x0000000257847209 */ /* 0x000fe40007810000 */
[----:B------:R-:W-:Y:S02]  /*67c0*/  ISETP.GE.AND P2, PT, R27, R215, PT ;  /* 0x000000d71b00720c */ /* 0x000fe40003f46270 */
[----:B------:R-:W-:Y:S01]  /*67d0*/  FSEL R3, R3, -INF , !P3 ;  /* 0xff80000003037808 */ /* 0x000fe20005800000 */
[----:B------:R-:W1:Y:S01]  /*67e0*/  SHFL.BFLY PT, R5, R132, 0x2, 0x1f ;  /* 0x0c401f0084057f89 */ /* 0x000e6200000e0000 */
[----:B------:R-:W-:Y:S02]  /*67f0*/  I2FP.F32.S32 R6, R0 ;  /* 0x0000000000067245 */ /* 0x000fe40000201400 */
[----:B------:R-:W-:-:S02]  /*6800*/  I2FP.F32.S32 R4, R4 ;  /* 0x0000000400047245 */ /* 0x000fc40000201400 */
[----:B------:R-:W-:Y:S02]  /*6810*/  IABS R2, R69 ;  /* 0x0000004500027213 */ /* 0x000fe40000000000 */
[----:B------:R-:W-:Y:S01]  /*6820*/  IABS R0, R68 ;  /* 0x0000004400007213 */ /* 0x000fe20000000000 */
[----:B------:R-:W-:Y:S01]  /*6830*/  FFMA.FTZ R4, R4, -UR6, R83 ;  /* 0x8000000604047c23 */ /* 0x000fe20008010053 */
[----:B------:R-:W-:Y:S01]  /*6840*/  FSEL R92, R3, -INF , !P2 ;  /* 0xff800000035c7808 */ /* 0x000fe20005000000 */
[----:B------:R-:W-:Y:S01]  /*6850*/  FFMA.FTZ R3, R6, -UR6, R50 ;  /* 0x8000000606037c23 */ /* 0x000fe20008010032 */
[----:B------:R-:W-:Y:S01]  /*6860*/  IMAD.MOV.U32 R6, RZ, RZ, R2 ;  /* 0x000000ffff067224 */ /* 0x000fe200078e0002 */
[----:B------:R-:W-:Y:S01]  /*6870*/  ISETP.GE.AND P3, PT, R28, R215, PT ;  /* 0x000000d71c00720c */ /* 0x000fe20003f66270 */
[----:B------:R-:W-:Y:S01]  /*6880*/  IMAD.MOV.U32 R2, RZ, RZ, R0 ;  /* 0x000000ffff027224 */ /* 0x000fe200078e0000 */
[----:B------:R-:W-:Y:S02]  /*6890*/  FSEL R7, R4, -INF , !P6 ;  /* 0xff80000004077808 */ /* 0x000fe40007000000 */
[----:B------:R-:W-:-:S02]  /*68a0*/  IABS R0, R71 ;  /* 0x0000004700007213 */ /* 0x000fc40000000000 */
[----:B------:R-:W-:Y:S02]  /*68b0*/  I2FP.F32.S32 R4, R2 ;  /* 0x0000000200047245 */ /* 0x000fe40000201400 */
[----:B------:R-:W-:Y:S01]  /*68c0*/  FMNMX3.FTZ R2, R37, R34, R24, !PT ;  /* 0x0000002225027276 */ /* 0x000fe20007810018 */
[----:B------:R-:W-:Y:S01]  /*68d0*/  IMAD.MOV.U32 R9, RZ, RZ, R0 ;  /* 0x000000ffff097224 */ /* 0x000fe200078e0000 */
[----:B------:R-:W-:Y:S01]  /*68e0*/  I2FP.F32.S32 R8, R6 ;  /* 0x0000000600087245 */ /* 0x000fe20000201400 */
[----:B------:R-:W-:Y:S01]  /*68f0*/  FFMA.FTZ R4, R4, -UR6, R46 ;  /* 0x8000000604047c23 */ /* 0x000fe2000801002e */
[----:B------:R-:W-:Y:S02]  /*6900*/  FMNMX3.FTZ R0, R2, R33, R32, !PT ;  /* 0x0000002102007276 */ /* 0x000fe40007810020 */
[----:B------:R-:W-:Y:S01]  /*6910*/  FSEL R6, R3, -INF , !P5 ;  /* 0xff80000003067808 */ /* 0x000fe20006800000 */
[----:B------:R-:W-:Y:S01]  /*6920*/  FFMA.FTZ R3, R8, -UR6, R51 ;  /* 0x8000000608037c23 */ /* 0x000fe20008010033 */
[----:B------:R-:W-:-:S02]  /*6930*/  FMNMX3.FTZ R0, R0, R25, R36, !PT ;  /* 0x0000001900007276 */ /* 0x000fc40007810024 */
[----:B------:R-:W-:Y:S02]  /*6940*/  I2FP.F32.S32 R2, R9 ;  /* 0x0000000900027245 */ /* 0x000fe40000201400 */
[----:B------:R-:W-:Y:S02]  /*6950*/  ISETP.GE.AND P2, PT, R29, R215, PT ;  /* 0x000000d71d00720c */ /* 0x000fe40003f46270 */
[----:B------:R-:W-:Y:S01]  /*6960*/  FMNMX3.FTZ R0, R0, R35, R59, !PT ;  /* 0x0000002300007276 */ /* 0x000fe2000781003b */
[----:B------:R-:W-:Y:S01]  /*6970*/  FFMA.FTZ R2, R2, -UR6, R47 ;  /* 0x8000000602027c23 */ /* 0x000fe2000801002f */
[----:B-1----:R-:W-:Y:S02]  /*6980*/  FMNMX.FTZ R132, R132, R5, !PT ;  /* 0x0000000584847209 */ /* 0x002fe40007810000 */
[-C--:B------:R-:W-:Y:S02]  /*6990*/  ISETP.GE.AND P6, PT, R30, R215.reuse, PT ;  /* 0x000000d71e00720c */ /* 0x080fe40003fc6270 */
[----:B------:R-:W-:-:S02]  /*69a0*/  ISETP.GE.AND P5, PT, R26, R215, PT ;  /* 0x000000d71a00720c */ /* 0x000fc40003fa6270 */
[----:B------:R-:W-:Y:S02]  /*69b0*/  FSEL R3, R3, -INF , !P4 ;  /* 0xff80000003037808 */ /* 0x000fe40006000000 */
[----:B------:R-:W-:Y:S02]  /*69c0*/  FSEL R5, R4, -INF , !P0 ;  /* 0xff80000004057808 */ /* 0x000fe40004000000 */
[----:B------:R-:W-:Y:S01]  /*69d0*/  FSEL R90, R7, -INF , !P3 ;  /* 0xff800000075a7808 */ /* 0x000fe20005800000 */
[----:B------:R-:W1:Y:S01]  /*69e0*/  SHFL.BFLY PT, R4, R132, 0x1, 0x1f ;  /* 0x0c201f0084047f89 */ /* 0x000e6200000e0000 */
        /* <DEDUP_REMOVED lines=9> */
[----:B------:R-:W-:Y:S02]  /*6a80*/  LOP3.LUT R5, R103, UR36, R55, 0x96, !PT ;  /* 0x0000002467057c12 */ /* 0x000fe4000f8e9637 */
[----:B------:R-:W-:Y:S02]  /*6a90*/  FMNMX.FTZ R0, R88, R0, !PT ;  /* 0x0000000058007209 */ /* 0x000fe40007810000 */
[----:B------:R-:W-:Y:S01]  /*6aa0*/  LOP3.LUT R16, R105, 0x200, R106, 0xf8, !PT ;  /* 0x0000020069107812 */ /* 0x000fe200078ef86a */
[----:B------:R-:W-:Y:S01]  /*6ab0*/  IMAD.WIDE.U32 R94, R5, -0x2daee0ad, RZ ;  /* 0xd2511f53055e7825 */ /* 0x000fe200078e00ff */
[----:B-1----:R-:W-:Y:S01]  /*6ac0*/  FMNMX.FTZ R132, R132, R4, !PT ;  /* 0x0000000484847209 */ /* 0x002fe20007810000 */
[----:B------:R-:W1:Y:S01]  /*6ad0*/  SHFL.BFLY PT, R3, R0, 0x2, 0x1f ;  /* 0x0c401f0000037f89 */ /* 0x000e6200000e0000 */
[----:B------:R-:W-:Y:S02]  /*6ae0*/  LEA R136, R16, UR5, 0x1 ;  /* 0x0000000510887c11 */ /* 0x000fe4000f8e08ff */
[C---:B------:R-:W-:Y:S01]  /*6af0*/  FSETP.NEU.FTZ.AND P0, PT, R132.reuse, -INF , PT ;  /* 0xff8000008400780b */ /* 0x040fe20003f1d000 */
[----:B--2---:R-:W-:Y:S01]  /*6b00*/  FMUL.FTZ R4, R132, UR34 ;  /* 0x0000002284047c20 */ /* 0x004fe20008410000 */
[----:B------:R-:W-:Y:S01]  /*6b10*/  LOP3.LUT R5, R74, UR7, R95, 0x96, !PT ;  /* 0x000000074a057c12 */ /* 0x000fe2000f8e965f */
[----:B------:R-:W-:Y:S01]  /*6b20*/  UIADD3 UR7, UPT, UPT, UR37, 0x646e171e, URZ ;  /* 0x646e171e25077890 */ /* 0x000fe2000fffe0ff */
[----:B------:R-:W-:Y:S02]  /*6b30*/  STL.64 [R1+0x80], R94 ;  /* 0x0000805e01007387 */ /* 0x000fe40000100a00 */
[----:B------:R-:W-:Y:S01]  /*6b40*/  FSEL R4, R4, RZ, P0 ;  /* 0x000000ff04047208 */ /* 0x000fe20000000000 */
[----:B------:R-:W-:Y:S01]  /*6b50*/  IMAD.WIDE.U32 R240, R5, -0x326172a9, RZ ;  /* 0xcd9e8d5705f07825 */ /* 0x000fe200078e00ff */
[----:B------:R-:W-:Y:S03]  /*6b60*/  STL [R1+0xa4], R16 ;  /* 0x0000a41001007387 */ /* 0x000fe60000100800 */
[----:B------:R-:W-:-:S04]  /*6b70*/  FFMA.FTZ R2, R58, UR34, -R4 ;  /* 0x000000223a027c23 */ /* 0x000fc80008010804 */
[----:B------:R2:W-:Y:S01]  /*6b80*/  MUFU.EX2 R161, R2 ;  /* 0x0000000200a17308 */ /* 0x0005e20000000800 */
[----:B-1----:R-:W-:Y:S01]  /*6b90*/  FMNMX.FTZ R3, R0, R3, !PT ;  /* 0x0000000300037209 */ /* 0x002fe20007810000 */
[----:B------:R-:W-:-:S06]  /*6ba0*/  FFMA.FTZ R0, R22, UR34, -R4 ;  /* 0x0000002216007c23 */ /* 0x000fcc0008010804 */
[----:B------:R1:W-:Y:S01]  /*6bb0*/  MUFU.EX2 R162, R0 ;  /* 0x0000000000a27308 */ /* 0x0003e20000000800 */
[----:B------:R-:W3:Y:S01]  /*6bc0*/  SHFL.BFLY PT, R8, R3, 0x1, 0x1f ;  /* 0x0c201f0003087f89 */ /* 0x000ee200000e0000 */
[----:B--2---:R-:W-:-:S06]  /*6bd0*/  FFMA.FTZ R2, R19, UR34, -R4 ;  /* 0x0000002213027c23 */ /* 0x004fcc0008010804 */
[----:B------:R2:W-:Y:S01]  /*6be0*/  MUFU.EX2 R110, R2 ;  /* 0x00000002006e7308 */ /* 0x0005e20000000800 */
[----:B-1----:R-:W-:-:S07]  /*6bf0*/  FFMA.FTZ R0, R21, UR34, -R4 ;  /* 0x0000002215007c23 */ /* 0x002fce0008010804 */
[----:B------:R1:W-:Y:S01]  /*6c00*/  MUFU.EX2 R183, R0 ;  /* 0x0000000000b77308 */ /* 0x0003e20000000800 */
[----:B---3--:R-:W-:-:S04]  /*6c10*/  FMNMX.FTZ R3, R3, R8, !PT ;  /* 0x0000000803037209 */ /* 0x008fc80007810000 */
[C---:B------:R-:W-:Y:S01]  /*6c20*/  FSETP.NEU.FTZ.AND P0, PT, R3.reuse, -INF , PT ;  /* 0xff8000000300780b */ /* 0x040fe20003f1d000 */
[----:B--2---:R-:W-:-:S05]  /*6c30*/  FMUL.FTZ R2, R3, UR34 ;  /* 0x0000002203027c20 */ /* 0x004fca0008410000 */
[----:B------:R-:W-:Y:S01]  /*6c40*/  FSEL R2, R2, RZ, P0 ;  /* 0x000000ff02027208 */ /* 0x000fe20000000000 */
[----:B-1----:R-:W-:-:S04]  /*6c50*/  FFMA.FTZ R0, R20, UR34, -R4 ;  /* 0x0000002214007c23 */ /* 0x002fc80008010804 */
[----:B------:R1:W-:Y:S02]  /*6c60*/  MUFU.EX2 R172, R0 ;  /* 0x0000000000ac7308 */ /* 0x0003e40000000800 */
[----:B-1----:R-:W-:Y:S01]  /*6c70*/  IMAD.U32 R0, RZ, RZ, UR33 ;  /* 0x00000021ff007e24 */ /* 0x002fe2000f8e00ff */
[----:B------:R-:W-:-:S04]  /*6c80*/  UIADD3 UR33, UPT, UPT, UR33, 0x1, URZ ;  /* 0x0000000121217890 */ /* 0x000fc8000fffe0ff */
[----:B------:R-:W-:-:S05]  /*6c90*/  LOP3.LUT R0, R0, UR37, R75, 0x96, !PT ;  /* 0x0000002500007c12 */ /* 0x000fca000f8e964b */
[----:B------:R-:W-:-:S04]  /*6ca0*/  IMAD.WIDE.U32 R6, R0, -0x326172a9, RZ ;  /* 0xcd9e8d5700067825 */ /* 0x000fc800078e00ff */
[----:B------:R-:W-:Y:S01]  /*6cb0*/  FFMA.FTZ R0, R18, UR34, -R4 ;  /* 0x0000002212007c23 */ /* 0x000fe20008010804 */
[----:B------:R-:W-:-:S03]  /*6cc0*/  LOP3.LUT R10, R54, UR32, R7, 0x96, !PT ;  /* 0x00000020360a7c12 */ /* 0x000fc6000f8e9607 */
[----:B------:R1:W-:Y:S01]  /*6cd0*/  MUFU.EX2 R182, R0 ;  /* 0x0000000000b67308 */ /* 0x0003e20000000800 */
[----:B------:R-:W-:Y:S01]  /*6ce0*/  LOP3.LUT R8, R6, UR29, R241, 0x96, !PT ;  /* 0x0000001d06087c12 */ /* 0x000fe2000f8e96f1 */
[----:B------:R-:W-:-:S04]  /*6cf0*/  IMAD.WIDE.U32 R10, R10, -0x2daee0ad, RZ ;  /* 0xd2511f530a0a7825 */ /* 0x000fc800078e00ff */
[----:B------:R-:W-:Y:S01]  /*6d00*/  IMAD.WIDE.U32 R8, R8, -0x2daee0ad, RZ ;  /* 0xd2511f5308087825 */ /* 0x000fe200078e00ff */
[----:B------:R-:W-:-:S04]  /*6d10*/  LOP3.LUT R6, R94, UR28, R11, 0x96, !PT ;  /* 0x0000001c5e067c12 */ /* 0x000fc8000f8e960b */
[----:B------:R-:W-:Y:S01]  /*6d20*/  LOP3.LUT R10, R10, UR25, R9, 0x96, !PT ;  /* 0x000000190a0a7c12 */ /* 0x000fe2000f8e9609 */
[----:B------:R-:W-:-:S04]  /*6d30*/  IMAD.WIDE.U32 R6, R6, -0x326172a9, RZ ;  /* 0xcd9e8d5706067825 */ /* 0x000fc800078e00ff */
[----:B-1----:R-:W-:Y:S01]  /*6d40*/  FFMA.FTZ R0, R17, UR34, -R4 ;  /* 0x0000002211007c23 */ /* 0x002fe20008010804 */
[----:B------:R-:W-:Y:S01]  /*6d50*/  IMAD.WIDE.U32 R10, R10, -0x326172a9, RZ ;  /* 0xcd9e8d570a0a7825 */ /* 0x000fe200078e00ff */
[----:B------:R-:W-:Y:S02]  /*6d60*/  LOP3.LUT R12, R240, UR27, R7, 0x96, !PT ;  /* 0x0000001bf00c7c12 */ /* 0x000fe4000f8e9607 */
[----:B------:R1:W-:Y:S02]  /*6d70*/  MUFU.EX2 R111, R0 ;  /* 0x00000000006f7308 */ /* 0x0003e40000000800 */
[----:B------:R-:W-:Y:S01]  /*6d80*/  LOP3.LUT R9, R6, UR19, R11, 0x96, !PT ;  /* 0x0000001306097c12 */ /* 0x000fe2000f8e960b */
[----:B------:R-:W-:-:S05]  /*6d90*/  IMAD.WIDE.U32 R12, R12, -0x2daee0ad, RZ ;  /* 0xd2511f530c0c7825 */ /* 0x000fca00078e00ff */
[----:B------:R-:W-:Y:S01]  /*6da0*/  LOP3.LUT R6, R8, UR16, R13, 0x96, !PT ;  /* 0x0000001008067c12 */ /* 0x000fe2000f8e960d */
[----:B------:R-:W-:-:S04]  /*6db0*/  IMAD.WIDE.U32 R8, R9, -0x2daee0ad, RZ ;  /* 0xd2511f5309087825 */ /* 0x000fc800078e00ff */
[----:B------:R-:W-:Y:S01]  /*6dc0*/  IMAD.WIDE.U32 R6, R6, -0x326172a9, RZ ;  /* 0xcd9e8d5706067825 */ /* 0x000fe200078e00ff */
[----:B------:R-:W-:-:S03]  /*6dd0*/  LOP3.LUT R12, R12, UR13, R9, 0x96, !PT ;  /* 0x0000000d0c0c7c12 */ /* 0x000fc6000f8e9609 */
[----:B-1----:R-:W-:Y:S01]  /*6de0*/  FFMA.FTZ R0, R37, UR34, -R2 ;  /* 0x0000002225007c23 */ /* 0x002fe20008010802 */
[----:B------:R-:W-:Y:S01]  /*6df0*/  LOP3.LUT R10, R10, UR15, R7, 0x96, !PT ;  /* 0x0000000f0a0a7c12 */ /* 0x000fe2000f8e9607 */
[----:B------:R-:W-:Y:S02]  /*6e00*/  IMAD.WIDE.U32 R64, R12, -0x326172a9, RZ ;  /* 0xcd9e8d570c407825 */ /* 0x000fe400078e00ff */
[----:B------:R1:W-:Y:S02]  /*6e10*/  MUFU.EX2 R173, R0 ;  /* 0x0000000000ad7308 */ /* 0x0003e40000000800 */
[----:B------:R-:W-:Y:S01]  /*6e20*/  IMAD.WIDE.U32 R66, R10, -0x2daee0ad, RZ ;  /* 0xd2511f530a427825 */ /* 0x000fe200078e00ff */
[----:B------:R-:W-:-:S03]  /*6e30*/  LOP3.LUT R5, R6, UR12, R65, 0x96, !PT ;  /* 0x0000000c06057c12 */ /* 0x000fc6000f8e9641 */
[----:B------:R-:W-:Y:S01]  /*6e40*/  FFMA.FTZ R6, R23, UR34, -R4 ;  /* 0x0000002217067c23 */ /* 0x000fe20008010804 */
[----:B------:R-:W-:Y:S02]  /*6e50*/  PRMT R102, R64, 0x7773, RZ ;  /* 0x0000777340667816 */ /* 0x000fe400000000ff */
[----:B------:R-:W-:Y:S01]  /*6e60*/  LOP3.LUT R9, R8, UR7, R67, 0x96, !PT ;  /* 0x0000000708097c12 */ /* 0x000fe2000f8e9643 */
[----:B------:R2:W-:Y:S01]  /*6e70*/  MUFU.EX2 R180, R6 ;  /* 0x0000000600b47308 */ /* 0x0005e20000000800 */
[----:B------:R-:W3:Y:S01]  /*6e80*/  LDC R8, c[0x0][0x4f8] ;  /* 0x00013e00ff087b82 */ /* 0x000ee20000000800 */
[----:B------:R-:W-:Y:S02]  /*6e90*/  LOP3.LUT R104, R5, 0xff, RZ, 0xc0, !PT ;  /* 0x000000ff05687812 */ /* 0x000fe400078ec0ff */
[----:B------:R-:W-:Y:S02]  /*6ea0*/  SHF.R.U32.HI R118, RZ, 0x18, R5 ;  /* 0x00000018ff767819 */ /* 0x000fe40000011605 */
[----:B------:R-:W-:-:S02]  /*6eb0*/  PRMT R101, R64, 0x7772, RZ ;  /* 0x0000777240657816 */ /* 0x000fc400000000ff */
[----:B------:R-:W-:Y:S01]  /*6ec0*/  PRMT R100, R64, 0x7771, RZ ;  /* 0x0000777140647816 */ /* 0x000fe200000000ff */
[--C-:B-1----:R-:W-:Y:S01]  /*6ed0*/  FFMA.FTZ R0, R34, UR34, -R2.reuse ;  /* 0x0000002222007c23 */ /* 0x102fe20008010802 */
[----:B------:R-:W-:Y:S02]  /*6ee0*/  LOP3.LUT R119, R9, 0xff, RZ, 0xc0, !PT ;  /* 0x000000ff09777812 */ /* 0x000fe400078ec0ff */
[C---:B------:R-:W-:Y:S01]  /*6ef0*/  PRMT R116, R66.reuse, 0x7772, RZ ;  /* 0x0000777242747816 */ /* 0x040fe200000000ff */
[----:B------:R1:W4:Y:S01]  /*6f00*/  MUFU.EX2 R174, R0 ;  /* 0x0000000000ae7308 */ /* 0x0003220000000800 */
[----:B------:R-:W-:Y:S02]  /*6f10*/  PRMT R121, R66, 0x7773, RZ ;  /* 0x0000777342797816 */ /* 0x000fe400000000ff */
[----:B------:R-:W-:Y:S01]  /*6f20*/  SHF.R.U32.HI R107, RZ, 0x18, R9 ;  /* 0x00000018ff6b7819 */ /* 0x000fe20000011609 */
[----:B--2---:R-:W-:Y:S01]  /*6f30*/  FFMA.FTZ R6, R36, UR34, -R2 ;  /* 0x0000002224067c23 */ /* 0x004fe20008010802 */
[----:B------:R-:W-:-:S02]  /*6f40*/  PRMT R103, R66, 0x7771, RZ ;  /* 0x0000777142677816 */ /* 0x000fc400000000ff */
[----:B------:R-:W-:Y:S01]  /*6f50*/  ISETP.GT.U32.AND P4, PT, R101, UR4, PT ;  /* 0x0000000465007c0c */ /* 0x000fe2000bf84070 */
[----:B------:R-:W-:Y:S01]  /*6f60*/  MUFU.EX2 R112, R6 ;  /* 0x0000000600707308 */ /* 0x000fe20000000800 */
[----:B------:R-:W-:Y:S02]  /*6f70*/  ISETP.LE.U32.AND P1, PT, R104, UR4, PT ;  /* 0x0000000468007c0c */ /* 0x000fe4000bf23070 */
[----:B------:R-:W-:Y:S02]  /*6f80*/  ISETP.GT.U32.AND P3, PT, R102, UR4, PT ;  /* 0x0000000466007c0c */ /* 0x000fe4000bf64070 */
[----:B------:R-:W-:Y:S01]  /*6f90*/  ISETP.GT.U32.AND P5, PT, R100, UR4, PT ;  /* 0x0000000464007c0c */ /* 0x000fe2000bfa4070 */
[----:B-1----:R-:W-:Y:S01]  /*6fa0*/  FFMA.FTZ R0, R24, UR34, -R2 ;  /* 0x0000002218007c23 */ /* 0x002fe20008010802 */
[----:B----4-:R-:W-:Y:S01]  /*6fb0*/  F2FP.BF16.F32.PACK_AB R7, R174, R173 ;  /* 0x000000adae07723e */ /* 0x010fe200000010ff */
[----:B------:R-:W-:Y:S02]  /*6fc0*/  IMAD.IADD R24, R122, 0x1, R136 ;  /* 0x000000017a187824 */ /* 0x000fe400078e0288 */
[----:B------:R1:W-:Y:S01]  /*6fd0*/  MUFU.EX2 R163, R0 ;  /* 0x0000000000a37308 */ /* 0x0003e20000000800 */
[----:B------:R-:W-:-:S02]  /*6fe0*/  PRMT R209, R7, 0x7610, R209 ;  /* 0x0000761007d17816 */ /* 0x000fc400000000d1 */
[----:B------:R-:W-:Y:S01]  /*6ff0*/  PRMT R208, R7, 0x7632, R208 ;  /* 0x0000763207d07816 */ /* 0x000fe200000000d0 */
[----:B------:R-:W2:Y:S04]  /*7000*/  LDSM.16.MT88.4 R20, [R24+0x10000] ;  /* 0x010000001814783b */ /* 0x000ea80000004200 */
[----:B------:R-:W4:Y:S04]  /*7010*/  LDSM.16.MT88.4 R36, [R24+0x12000] ;  /* 0x012000001824783b */ /* 0x000f280000004200 */
[----:B------:R-:W-:Y:S04]  /*7020*/  LDSM.16.MT88.4 R40, [R24+0x12800] ;  /* 0x012800001828783b */ /* 0x000fe80000004200 */
[----:B------:R-:W-:Y:S01]  /*7030*/  LDSM.16.MT88.4 R44, [R24+0x14000] ;  /* 0x01400000182c783b */ /* 0x000fe20000004200 */
[----:B-1----:R-:W-:-:S03]  /*7040*/  FFMA.FTZ R0, R33, UR34, -R2 ;  /* 0x0000002221007c23 */ /* 0x002fc60008010802 */
[----:B------:R-:W-:Y:S01]  /*7050*/  LDSM.16.MT88.4 R48, [R24+0x16000] ;  /* 0x016000001830783b */ /* 0x000fe20000004200 */
[----:B------:R1:W5:Y:S03]  /*7060*/  MUFU.EX2 R160, R0 ;  /* 0x0000000000a07308 */ /* 0x0003660000000800 */
[----:B------:R-:W-:Y:S01]  /*7070*/  LDSM.16.MT88.4 R152, [R24+0x11800] ;  /* 0x011800001898783b */ /* 0x000fe20000004200 */
[----:B-1----:R-:W-:Y:S01]  /*7080*/  FFMA.FTZ R0, R32, UR34, -R2 ;  /* 0x0000002220007c23 */ /* 0x002fe20008010802 */
[----:B-----5:R-:W-:-:S03]  /*7090*/  F2FP.BF16.F32.PACK_AB R7, R160, R163 ;  /* 0x000000a3a007723e */ /* 0x020fc600000010ff */
[----:B------:R1:W-:Y:S01]  /*70a0*/  MUFU.EX2 R109, R0 ;  /* 0x00000000006d7308 */ /* 0x0003e20000000800 */
[C---:B------:R-:W-:Y:S02]  /*70b0*/  PRMT R220, R7.reuse, 0x7632, R220 ;  /* 0x0000763207dc7816 */ /* 0x040fe400000000dc */
[----:B------:R-:W-:Y:S01]  /*70c0*/  PRMT R218, R7, 0x7610, R218 ;  /* 0x0000761007da7816 */ /* 0x000fe200000000da */
[--C-:B------:R-:W-:Y:S02]  /*70d0*/  FFMA.FTZ R7, R35, UR34, -R2.reuse ;  /* 0x0000002223077c23 */ /* 0x100fe40008010802 */
[----:B------:R-:W5:Y:S02]  /*70e0*/  LDSM.16.MT88.4 R32, [R24+0x10800] ;  /* 0x010800001820783b */ /* 0x000f640000004200 */
[----:B------:R3:W-:Y:S01]  /*70f0*/  MUFU.EX2 R181, R7 ;  /* 0x0000000700b57308 */ /* 0x0007e20000000800 */
[----:B-1----:R-:W-:-:S07]  /*7100*/  FFMA.FTZ R0, R25, UR34, -R2 ;  /* 0x0000002219007c23 */ /* 0x002fce0008010802 */
[----:B------:R1:W2:Y:S01]  /*7110*/  MUFU.EX2 R177, R0 ;  /* 0x0000000000b17308 */ /* 0x0002a20000000800 */
[----:B---3--:R-:W-:Y:S02]  /*7120*/  LOP3.LUT R7, R8, 0xff, RZ, 0xc0, !PT ;  /* 0x000000ff08077812 */ /* 0x008fe400078ec0ff */
[----:B-1----:R-:W-:Y:S02]  /*7130*/  F2FP.BF16.F32.PACK_AB R0, R162, R161 ;  /* 0x000000a1a200723e */ /* 0x002fe400000010ff */
[----:B--2---:R-:W-:Y:S02]  /*7140*/  F2FP.BF16.F32.PACK_AB R6, R177, R109 ;  /* 0x0000006db106723e */ /* 0x004fe400000010ff */
[C---:B------:R-:W-:Y:S02]  /*7150*/  PRMT R200, R0.reuse, 0x7610, R200 ;  /* 0x0000761000c87816 */ /* 0x040fe400000000c8 */
[----:B------:R-:W-:Y:S02]  /*7160*/  PRMT R206, R0, 0x7632, R206 ;  /* 0x0000763200ce7816 */ /* 0x000fe400000000ce */
[----:B------:R-:W-:-:S02]  /*7170*/  F2FP.BF16.F32.PACK_AB R0, R172, R183 ;  /* 0x000000b7ac00723e */ /* 0x000fc400000010ff */
[----:B------:R-:W-:Y:S02]  /*7180*/  PRMT R224, R6, 0x7610, R224 ;  /* 0x0000761006e07816 */ /* 0x000fe400000000e0 */
[C---:B------:R-:W-:Y:S02]  /*7190*/  PRMT R212, R0.reuse, 0x7610, R212 ;  /* 0x0000761000d47816 */ /* 0x040fe400000000d4 */
[----:B------:R-:W-:Y:S02]  /*71a0*/  PRMT R210, R0, 0x7632, R210 ;  /* 0x0000763200d27816 */ /* 0x000fe400000000d2 */
[----:B------:R-:W-:Y:S02]  /*71b0*/  F2FP.BF16.F32.PACK_AB R0, R182, R110 ;  /* 0x0000006eb600723e */ /* 0x000fe400000010ff */
[----:B------:R-:W-:Y:S02]  /*71c0*/  PRMT R222, R6, 0x7632, R222 ;  /* 0x0000763206de7816 */ /* 0x000fe400000000de */
[----:B------:R-:W-:-:S02]  /*71d0*/  PRMT R217, R0, 0x7610, R217 ;  /* 0x0000761000d97816 */ /* 0x000fc400000000d9 */
[----:B------:R-:W-:Y:S02]  /*71e0*/  PRMT R213, R0, 0x7632, R213 ;  /* 0x0000763200d57816 */ /* 0x000fe400000000d5 */
[----:B------:R-:W-:Y:S02]  /*71f0*/  F2FP.BF16.F32.PACK_AB R0, R180, R111 ;  /* 0x0000006fb400723e */ /* 0x000fe400000010ff */
[----:B------:R-:W-:Y:S02]  /*7200*/  LOP3.LUT R6, R5, 0xffff, RZ, 0xc0, !PT ;  /* 0x0000ffff05067812 */ /* 0x000fe400078ec0ff */
[C---:B------:R-:W-:Y:S02]  /*7210*/  PRMT R223, R0.reuse, 0x7610, R223 ;  /* 0x0000761000df7816 */ /* 0x040fe400000000df */
[----:B------:R-:W-:Y:S01]  /*7220*/  PRMT R221, R0, 0x7632, R221 ;  /* 0x0000763200dd7816 */ /* 0x000fe200000000dd */
[----:B------:R-:W-:Y:S01]  /*7230*/  IMAD R0, R7, 0x10000, R7 ;  /* 0x0001000007007824 */ /* 0x000fe200078e0207 */
[----:B------:R-:W-:-:S02]  /*7240*/  SHF.R.U32.HI R106, RZ, 0x8, R6 ;  /* 0x00000008ff6a7819 */ /* 0x000fc40000011606 */
[----:B------:R-:W-:Y:S02]  /*7250*/  PRMT R7, R5, 0x7632, R7 ;  /* 0x0000763205077816 */ /* 0x000fe40000000007 */
[----:B------:R-:W-:Y:S02]  /*7260*/  F2FP.BF16.F32.PACK_AB R6, R181, R112 ;  /* 0x00000070b506723e */ /* 0x000fe400000010ff */
[----:B------:R-:W-:Y:S02]  /*7270*/  PRMT R5, R104, 0x5410, R106 ;  /* 0x0000541068057816 */ /* 0x000fe4000000006a */
[----:B------:R-:W-:Y:S02]  /*7280*/  LOP3.LUT R105, R7, 0xff, RZ, 0xc0, !PT ;  /* 0x000000ff07697812 */ /* 0x000fe400078ec0ff */
[C---:B------:R-:W-:Y:S02]  /*7290*/  PRMT R219, R6.reuse, 0x7610, R219 ;  /* 0x0000761006db7816 */ /* 0x040fe400000000db */
[----:B------:R-:W-:-:S02]  /*72a0*/  PRMT R216, R6, 0x7632, R216 ;  /* 0x0000763206d87816 */ /* 0x000fc400000000d8 */
[--C-:B------:R-:W-:Y:S02]  /*72b0*/  HSET2.LE.AND R5, R5, R0.reuse, PT ;  /* 0x0000000005057233 */ /* 0x100fe40003803000 */
[----:B------:R-:W-:Y:S02]  /*72c0*/  PRMT R6, R105, 0x5410, R118 ;  /* 0x0000541069067816 */ /* 0x000fe40000000076 */
[----:B------:R-:W-:Y:S02]  /*72d0*/  PRMT R7, R200, 0x5410, R206 ;  /* 0x00005410c8077816 */ /* 0x000fe400000000ce */
[----:B------:R-:W-:Y:S02]  /*72e0*/  PRMT R8, R212, 0x5410, R210 ;  /* 0x00005410d4087816 */ /* 0x000fe400000000d2 */
[----:B------:R-:W-:Y:S02]  /*72f0*/  HSET2.LE.AND R6, R6, R0, PT ;  /* 0x0000000006067233 */ /* 0x000fe40003803000 */
[----:B------:R-:W-:-:S02]  /*7300*/  LOP3.LUT R12, R7, R5, RZ, 0xc0, !PT ;  /* 0x00000005070c7212 */ /* 0x000fc400078ec0ff */
[----:B------:R-:W-:Y:S02]  /*7310*/  PRMT R5, R209, 0x5410, R208 ;  /* 0x00005410d1057816 */ /* 0x000fe400000000d0 */
[----:B------:R-:W-:Y:S01]  /*7320*/  PRMT R7, R101, 0x5410, R102 ;  /* 0x0000541065077816 */ /* 0x000fe20000000066 */
[----:B------:R-:W-:Y:S01]  /*7330*/  IMAD.MOV.U32 R104, RZ, RZ, R174 ;  /* 0x000000ffff687224 */ /* 0x000fe200078e00ae */
[----:B------:R-:W-:Y:S01]  /*7340*/  LOP3.LUT R13, R5, R6, RZ, 0xc0, !PT ;  /* 0x00000006050d7212 */ /* 0x000fe200078ec0ff */
[----:B------:R-:W-:Y:S01]  /*7350*/  IMAD.MOV.U32 R5, RZ, RZ, R64 ;  /* 0x000000ffff057224 */ /* 0x000fe200078e0040 */
[----:B------:R-:W-:Y:S01]  /*7360*/  LOP3.LUT R6, R9, 0xffff, RZ, 0xc0, !PT ;  /* 0x0000ffff09067812 */ /* 0x000fe200078ec0ff */
[----:B------:R1:W2:Y:S01]  /*7370*/  LDL.LU.S16 R101, [R1+0xc] ;  /* 0x00000c0001657983 */ /* 0x0002a20000300600 */
[----:B------:R-:W-:Y:S01]  /*7380*/  LOP3.LUT R7, R7, 0xff00ff, RZ, 0xc0, !PT ;  /* 0x00ff00ff07077812 */ /* 0x000fe200078ec0ff */
[----:B------:R-:W-:Y:S01]  /*7390*/  IMAD.MOV.U32 R102, RZ, RZ, R183 ;  /* 0x000000ffff667224 */ /* 0x000fe200078e00b7 */
[----:B------:R-:W-:-:S02]  /*73a0*/  LOP3.LUT R5, R5, 0xff, RZ, 0xc0, !PT ;  /* 0x000000ff05057812 */ /* 0x000fc400078ec0ff */
[----:B------:R-:W-:Y:S02]  /*73b0*/  SHF.R.U32.HI R120, RZ, 0x8, R6 ;  /* 0x00000008ff787819 */ /* 0x000fe40000011606 */
[----:B------:R-:W-:Y:S01]  /*73c0*/  PRMT R5, R5, 0x5410, R100 ;  /* 0x0000541005057816 */ /* 0x000fe20000000064 */
[----:B------:R-:W-:Y:S01]  /*73d0*/  @P5 HFMA2.BF16_V2 R144, -RZ.H0_H0, RZ.H0_H0, -R210.H0_H0 ;  /* 0x200000ffff905231 */ /* 0x000fe200003409d2 */
[----:B------:R-:W-:Y:S01]  /*73e0*/  HSET2.LE.AND R6, R7, R0, PT ;  /* 0x0000000007067233 */ /* 0x000fe20003803000 */
[----:B------:R-:W-:Y:S01]  /*73f0*/  @P4 HFMA2.BF16_V2 R146, -RZ.H0_H0, RZ.H0_H0, -R218.H0_H0 ;  /* 0x200000ffff924231 */ /* 0x000fe200003409da */
[----:B------:R-:W-:Y:S01]  /*7400*/  PRMT R7, R119, 0x5410, R120 ;  /* 0x0000541077077816 */ /* 0x000fe20000000078 */
[----:B------:R-:W-:Y:S01]  /*7410*/  @P3 HFMA2.BF16_V2 R145, -RZ.H0_H0, RZ.H0_H0, -R220.H0_H0 ;  /* 0x200000ffff913231 */ /* 0x000fe200003409dc */
[--C-:B------:R-:W-:Y:S01]  /*7420*/  HSET2.LE.AND R5, R5, R0.reuse, PT ;  /* 0x0000000005057233 */ /* 0x100fe20003803000 */
[----:B------:R-:W-:Y:S02]  /*7430*/  IMAD.MOV.U32 R100, RZ, RZ, R191 ;  /* 0x000000ffff647224 */ /* 0x000fe400078e00bf */
[----:B------:R-:W-:-:S02]  /*7440*/  HSET2.LE.AND R7, R7, R0, PT ;  /* 0x0000000007077233 */ /* 0x000fc40003803000 */
[----:B------:R-:W-:Y:S02]  /*7450*/  LOP3.LUT R14, R8, R5, RZ, 0xc0, !PT ;  /* 0x00000005080e7212 */ /* 0x000fe400078ec0ff */
[----:B------:R-:W-:-:S04]  /*7460*/  PRMT R5, R218, 0x5410, R220 ;  /* 0x00005410da057816 */ /* 0x000fc800000000dc */
[----:B------:R-:W-:Y:S02]  /*7470*/  LOP3.LUT R15, R5, R6, RZ, 0xc0, !PT ;  /* 0x00000006050f7212 */ /* 0x000fe400078ec0ff */
[----:B------:R-:W-:Y:S02]  /*7480*/  PRMT R5, R217, 0x5410, R213 ;  /* 0x00005410d9057816 */ /* 0x000fe400000000d5 */
[----:B------:R-:W-:Y:S02]  /*7490*/  PRMT R6, R9, 0x7632, R6 ;  /* 0x0000763209067816 */ /* 0x000fe40000000006 */
[----:B------:R-:W-:Y:S01]  /*74a0*/  LOP3.LUT R8, R5, R7, RZ, 0xc0, !PT ;  /* 0x0000000705087212 */ /* 0x000fe200078ec0ff */
[----:B------:R-:W-:Y:S01]  /*74b0*/  IMAD.MOV.U32 R5, RZ, RZ, R66 ;  /* 0x000000ffff057224 */ /* 0x000fe200078e0042 */
[----:B------:R-:W-:Y:S01]  /*74c0*/  LOP3.LUT R117, R6, 0xff, RZ, 0xc0, !PT ;  /* 0x000000ff06757812 */ /* 0x000fe200078ec0ff */
[----:B------:R-:W-:Y:S01]  /*74d0*/  HMMA.16816.F32.BF16 R28, R12, R20, RZ ;  /* 0x000000140c1c723c */ /* 0x000fe200000418ff */
[----:B------:R-:W-:-:S02]  /*74e0*/  PRMT R6, R116, 0x5410, R121 ;  /* 0x0000541074067816 */ /* 0x000fc40000000079 */
[----:B------:R-:W-:Y:S02]  /*74f0*/  LOP3.LUT R7, R5, 0xff, RZ, 0xc0, !PT ;  /* 0x000000ff05077812 */ /* 0x000fe400078ec0ff */
[----:B------:R-:W-:Y:S02]  /*7500*/  PRMT R5, R117, 0x5410, R107 ;  /* 0x0000541075057816 */ /* 0x000fe4000000006b */
[----:B------:R-:W-:Y:S01]  /*7510*/  LOP3.LUT R10, R6, 0xff00ff, RZ, 0xc0, !PT ;  /* 0x00ff00ff060a7812 */ /* 0x000fe200078ec0ff */
[----:B------:R-:W-:Y:S01]  /*7520*/  HMMA.16816.F32.BF16 R20, R12, R22, RZ ;  /* 0x000000160c14723c */ /* 0x000fe200000418ff */
[----:B------:R-:W-:Y:S02]  /*7530*/  PRMT R6, R7, 0x5410, R103 ;  /* 0x0000541007067816 */ /* 0x000fe40000000067 */
[----:B------:R-:W-:Y:S02]  /*7540*/  HSET2.LE.AND R5, R5, R0, PT ;  /* 0x0000000005057233 */ /* 0x000fe40003803000 */
[----:B------:R-:W-:-:S02]  /*7550*/  PRMT R7, R224, 0x5410, R222 ;  /* 0x00005410e0077816 */ /* 0x000fc400000000de */
[--C-:B------:R-:W-:Y:S01]  /*7560*/  HSET2.LE.AND R6, R6, R0.reuse, PT ;  /* 0x0000000006067233 */ /* 0x100fe20003803000 */
[----:B----4-:R-:W-:Y:S01]  /*7570*/  HMMA.16816.F32.BF16 R16, R12, R36, RZ ;  /* 0x000000240c10723c */ /* 0x010fe200000418ff */
[----:B------:R-:W-:Y:S02]  /*7580*/  LOP3.LUT R9, R7, R5, RZ, 0xc0, !PT ;  /* 0x0000000507097212 */ /* 0x000fe400078ec0ff */
[----:B------:R-:W-:Y:S02]  /*7590*/  PRMT R7, R223, 0x5410, R221 ;  /* 0x00005410df077816 */ /* 0x000fe400000000dd */
[----:B------:R-:W-:Y:S02]  /*75a0*/  HSET2.LE.AND R5, R10, R0, PT ;  /* 0x000000000a057233 */ /* 0x000fe40003803000 */
[----:B------:R-:W-:Y:S02]  /*75b0*/  LOP3.LUT R10, R7, R6, RZ, 0xc0, !PT ;  /* 0x00000006070a7212 */ /* 0x000fe400078ec0ff */
[----:B------:R-:W-:-:S04]  /*75c0*/  PRMT R6, R219, 0x5410, R216 ;  /* 0x00005410db067816 */ /* 0x000fc800000000d8 */
[----:B------:R-:W-:Y:S01]  /*75d0*/  LOP3.LUT R11, R6, R5, RZ, 0xc0, !PT ;  /* 0x00000005060b7212 */ /* 0x000fe200078ec0ff */
[----:B------:R-:W-:-:S05]  /*75e0*/  IMAD.U32 R5, RZ, RZ, UR33 ;  /* 0x00000021ff057e24 */ /* 0x000fca000f8e00ff */
[----:B------:R-:W-:Y:S01]  /*75f0*/  LOP3.LUT R5, R5, UR37, R75, 0x96, !PT ;  /* 0x0000002505057c12 */ /* 0x000fe2000f8e964b */
[----:B-----5:R-:W-:Y:S04]  /*7600*/  HMMA.16816.F32.BF16 R80, R8, R34, R20 ;  /* 0x000000220850723c */ /* 0x020fe80000041814 */
[----:B------:R-:W-:-:S04]  /*7610*/  IMAD.WIDE.U32 R6, R5, -0x326172a9, RZ ;  /* 0xcd9e8d5705067825 */ /* 0x000fc800078e00ff */
[----:B------:R-:W-:Y:S01]  /*7620*/  FFMA.FTZ R5, R63, UR34, -R4 ;  /* 0x000000223f057c23 */ /* 0x000fe20008010804 */
[----:B------:R-:W-:Y:S01]  /*7630*/  HMMA.16816.F32.BF16 R156, R8, R32, R28 ;  /* 0x00000020089c723c */ /* 0x000fe2000004181c */
[----:B------:R-:W3:Y:S01]  /*7640*/  LDSM.16.MT88.4 R32, [R24+0x14800] ;  /* 0x014800001820783b */ /* 0x000ee20000004200 */
[----:B------:R-:W-:Y:S01]  /*7650*/  LOP3.LUT R7, R54, UR32, R7, 0x96, !PT ;  /* 0x0000002036077c12 */ /* 0x000fe2000f8e9607 */
[----:B------:R4:W-:Y:S01]  /*7660*/  MUFU.EX2 R175, R5 ;  /* 0x0000000500af7308 */ /* 0x0009e20000000800 */
[----:B------:R-:W-:-:S04]  /*7670*/  LOP3.LUT R6, R6, UR29, R241, 0x96, !PT ;  /* 0x0000001d06067c12 */ /* 0x000fc8000f8e96f1 */
[----:B------:R-:W-:Y:S08]  /*7680*/  HMMA.16816.F32.BF16 R20, R12, R38, RZ ;  /* 0x000000260c14723c */ /* 0x000ff000000418ff */
[----:B------:R-:W-:Y:S01]  /*7690*/  HMMA.16816.F32.BF16 R76, R8, R40, R16 ;  /* 0x00000028084c723c */ /* 0x000fe20000041810 */
[----:B------:R-:W-:-:S04]  /*76a0*/  IMAD.WIDE.U32 R16, R7, -0x2daee0ad, RZ ;  /* 0xd2511f5307107825 */ /* 0x000fc800078e00ff */
[----:B----4-:R-:W-:Y:S01]  /*76b0*/  FFMA.FTZ R5, R52, UR34, -R4 ;  /* 0x0000002234057c23 */ /* 0x010fe20008010804 */
[----:B------:R-:W-:Y:S01]  /*76c0*/  IMAD.WIDE.U32 R6, R6, -0x2daee0ad, RZ ;  /* 0xd2511f5306067825 */ /* 0x000fe200078e00ff */
[----:B------:R-:W4:Y:S01]  /*76d0*/  LDSM.16.MT88.4 R52, [R24+0x16800] ;  /* 0x016800001834783b */ /* 0x000f220000004200 */
[----:B------:R-:W-:Y:S01]  /*76e0*/  LOP3.LUT R17, R94, UR28, R17, 0x96, !PT ;  /* 0x0000001c5e117c12 */ /* 0x000fe2000f8e9611 */
[----:B------:R5:W1:Y:S01]  /*76f0*/  MUFU.EX2 R252, R5 ;  /* 0x0000000500fc7308 */ /* 0x000a620000000800 */
[----:B------:R-:W-:Y:S03]  /*7700*/  HMMA.16816.F32.BF16 R28, R12, R44, RZ ;  /* 0x0000002c0c1c723c */ /* 0x000fe600000418ff */
[----:B------:R-:W-:-:S05]  /*7710*/  IMAD.WIDE.U32 R18, R17, -0x326172a9, RZ ;  /* 0xcd9e8d5711127825 */ /* 0x000fca00078e00ff */
[----:B------:R-:W-:Y:S01]  /*7720*/  HMMA.16816.F32.BF16 R72, R8, R42, R20 ;  /* 0x0000002a0848723c */ /* 0x000fe20000041814 */
[----:B------:R-:W-:Y:S01]  /*7730*/  LDSM.16.MT88.4 R40, [R24+0x13000] ;  /* 0x013000001828783b */ /* 0x000fe20000004200 */
[----:B-----5:R-:W-:-:S06]  /*7740*/  LOP3.LUT R5, R16, UR25, R7, 0x96, !PT ;  /* 0x0000001910057c12 */ /* 0x020fcc000f8e9607 */
[----:B------:R-:W-:Y:S01]  /*7750*/  HMMA.16816.F32.BF16 R20, R12, R46, RZ ;  /* 0x0000002e0c14723c */ /* 0x000fe200000418ff */
[--C-:B------:R-:W-:Y:S01]  /*7760*/  FFMA.FTZ R7, R56, UR34, -R4.reuse ;  /* 0x0000002238077c23 */ /* 0x100fe20008010804 */
[----:B------:R-:W-:Y:S01]  /*7770*/  FFMA.FTZ R16, R57, UR34, -R4 ;  /* 0x0000002239107c23 */ /* 0x000fe20008010804 */
[----:B------:R-:W5:Y:S01]  /*7780*/  LDSM.16.MT88.4 R44, [R24+0x11000] ;  /* 0x01100000182c783b */ /* 0x000f620000004200 */
[----:B------:R-:W-:Y:S01]  /*7790*/  IMAD.WIDE.U32 R38, R5, -0x326172a9, RZ ;  /* 0xcd9e8d5705267825 */ /* 0x000fe200078e00ff */
[----:B------:R1:W-:Y:S03]  /*77a0*/  MUFU.EX2 R251, R7 ;  /* 0x0000000700fb7308 */ /* 0x0003e60000000800 */
[----:B---3--:R-:W-:Y:S01]  /*77b0*/  HMMA.16816.F32.BF16 R68, R8, R32, R28 ;  /* 0x000000200844723c */ /* 0x008fe2000004181c */
[----:B------:R-:W-:Y:S01]  /*77c0*/  LOP3.LUT R5, R18, UR19, R39, 0x96, !PT ;  /* 0x0000001312057c12 */ /* 0x000fe2000f8e9627 */
[----:B------:R-:W3:Y:S03]  /*77d0*/  LDSM.16.MT88.4 R28, [R24+0x15000] ;  /* 0x01500000181c783b */ /* 0x000ee60000004200 */
[----:B------:R4:W5:Y:S01]  /*77e0*/  MUFU.EX2 R250, R16 ;  /* 0x0000001000fa7308 */ /* 0x0009620000000800 */
[----:B------:R-:W-:-:S04]  /*77f0*/  IMAD.WIDE.U32 R36, R5, -0x2daee0ad, RZ ;  /* 0xd2511f5305247825 */ /* 0x000fc800078e00ff */
[----:B------:R-:W-:Y:S02]  /*7800*/  FFMA.FTZ R5, R59, UR34, -R2 ;  /* 0x000000223b057c23 */ /* 0x000fe40008010802 */
[----:B------:R-:W-:Y:S02]  /*7810*/  HMMA.16816.F32.BF16 R60, R8, R34, R20 ;  /* 0x00000022083c723c */ /* 0x000fe40000041814 */
[----:B------:R4:W-:Y:S01]  /*7820*/  MUFU.EX2 R176, R5 ;  /* 0x0000000500b07308 */ /* 0x0009e20000000800 */
[----:B-1----:R-:W-:-:S05]  /*7830*/  LOP3.LUT R7, R240, UR27, R19, 0x96, !PT ;  /* 0x0000001bf0077c12 */ /* 0x002fca000f8e9613 */
[----:B------:R-:W-:-:S04]  /*7840*/  IMAD.WIDE.U32 R26, R7, -0x2daee0ad, RZ ;  /* 0xd2511f53071a7825 */ /* 0x000fc800078e00ff */
[----:B------:R-:W-:Y:S01]  /*7850*/  FFMA.FTZ R7, R91, UR34, -R2 ;  /* 0x000000225b077c23 */ /* 0x000fe20008010802 */
[C---:B------:R-:W-:Y:S01]  /*7860*/  HMMA.16816.F32.BF16 R32, R12.reuse, R50, RZ ;  /* 0x000000320c20723c */ /* 0x040fe200000418ff */
[----:B------:R-:W-:Y:S02]  /*7870*/  LOP3.LUT R6, R6, UR16, R27, 0x96, !PT ;  /* 0x0000001006067c12 */ /* 0x000fe4000f8e961b */
[----:B------:R1:W3:Y:S05]  /*7880*/  MUFU.EX2 R249, R7 ;  /* 0x0000000700f97308 */ /* 0x0002ea0000000800 */
[----:B----4-:R-:W-:Y:S01]  /*7890*/  HMMA.16816.F32.BF16 R16, R12, R48, RZ ;  /* 0x000000300c10723c */ /* 0x010fe200000418ff */
[----:B------:R-:W-:Y:S01]  /*78a0*/  LOP3.LUT R5, R26, UR13, R37, 0x96, !PT ;  /* 0x0000000d1a057c12 */ /* 0x000fe2000f8e9625 */
[----:B------:R-:W-:-:S04]  /*78b0*/  IMAD.WIDE.U32 R20, R6, -0x326172a9, RZ ;  /* 0xcd9e8d5706147825 */ /* 0x000fc800078e00ff */
[--C-:B------:R-:W-:Y:S01]  /*78c0*/  FFMA.FTZ R6, R92, UR34, -R2.reuse ;  /* 0x000000225c067c23 */ /* 0x100fe20008010802 */
[----:B------:R-:W-:Y:S01]  /*78d0*/  LDSM.16.MT88.4 R48, [R24+0x13800] ;  /* 0x013800001830783b */ /* 0x000fe20000004200 */
[----:B------:R-:W-:Y:S02]  /*78e0*/  IMAD.WIDE.U32 R22, R5, -0x326172a9, RZ ;  /* 0xcd9e8d5705167825 */ /* 0x000fe400078e00ff */
[----:B------:R4:W-:Y:S03]  /*78f0*/  MUFU.EX2 R248, R6 ;  /* 0x0000000600f87308 */ /* 0x0009e60000000800 */
[----:B------:R-:W-:Y:S01]  /*7900*/  LOP3.LUT R5, R20, UR12, R23, 0x96, !PT ;  /* 0x0000000c14057c12 */ /* 0x000fe2000f8e9617 */
[--C-:B------:R-:W-:Y:S01]  /*7910*/  FFMA.FTZ R20, R88, UR34, -R2.reuse ;  /* 0x0000002258147c23 */ /* 0x100fe20008010802 */
[----:B-1----:R-:W-:Y:S01]  /*7920*/  FFMA.FTZ R7, R90, UR34, -R2 ;  /* 0x000000225a077c23 */ /* 0x002fe20008010802 */
[----:B------:R-:W-:-:S02]  /*7930*/  PRMT R95, R22, 0x7773, RZ ;  /* 0x00007773165f7816 */ /* 0x000fc400000000ff */
[C---:B------:R-:W-:Y:S01]  /*7940*/  LOP3.LUT R96, R5.reuse, 0xff, RZ, 0xc0, !PT ;  /* 0x000000ff05607812 */ /* 0x040fe200078ec0ff */
[----:B------:R5:W1:Y:S01]  /*7950*/  MUFU.EX2 R247, R7 ;  /* 0x0000000700f77308 */ /* 0x000a620000000800 */
[----:B------:R-:W-:Y:S01]  /*7960*/  SHF.R.U32.HI R99, RZ, 0x18, R5 ;  /* 0x00000018ff637819 */ /* 0x000fe20000011605 */
[C---:B------:R-:W-:Y:S01]  /*7970*/  HMMA.16816.F32.BF16 R56, R8.reuse, R52, R16 ;  /* 0x000000340838723c */ /* 0x040fe20000041810 */
[----:B------:R-:W-:Y:S02]  /*7980*/  LOP3.LUT R16, R5, 0xffff, RZ, 0xc0, !PT ;  /* 0x0000ffff05107812 */ /* 0x000fe400078ec0ff */
[----:B------:R-:W-:Y:S02]  /*7990*/  PRMT R97, R22, 0x7772, RZ ;  /* 0x0000777216617816 */ /* 0x000fe400000000ff */
[----:B----4-:R-:W-:Y:S01]  /*79a0*/  F2FP.BF16.F32.PACK_AB R6, R252, R175 ;  /* 0x000000affc06723e */ /* 0x010fe200000010ff */
[----:B------:R-:W-:Y:S01]  /*79b0*/  MUFU.EX2 R225, R20 ;  /* 0x0000001400e17308 */ /* 0x000fe20000000800 */
[----:B------:R-:W-:Y:S01]  /*79c0*/  SHF.R.U32.HI R98, RZ, 0x8, R16 ;  /* 0x00000008ff627819 */ /* 0x000fe20000011610 */
[----:B------:R-:W-:Y:S01]  /*79d0*/  HMMA.16816.F32.BF16 R52, R8, R54, R32 ;  /* 0x000000360834723c */ /* 0x000fe20000041820 */
[C---:B------:R-:W-:Y:S01]  /*79e0*/  PRMT R198, R6.reuse, 0x7610, R198 ;  /* 0x0000761006c67816 */ /* 0x040fe200000000c6 */
[----:B------:R-:W4:Y:S01]  /*79f0*/  LDSM.16.MT88.4 R32, [R24+0x17000] ;  /* 0x017000001820783b */ /* 0x000f220000004200 */
[----:B------:R-:W-:-:S02]  /*7a00*/  PRMT R197, R6, 0x7632, R197 ;  /* 0x0000763206c57816 */ /* 0x000fc400000000c5 */
[----:B------:R-:W-:Y:S02]  /*7a10*/  PRMT R6, R96, 0x5410, R98 ;  /* 0x0000541060067816 */ /* 0x000fe40000000062 */
[----:B-----5:R-:W-:Y:S02]  /*7a20*/  F2FP.BF16.F32.PACK_AB R7, R250, R251 ;  /* 0x000000fbfa07723e */ /* 0x020fe400000010ff */
[----:B---3--:R-:W-:Y:S02]  /*7a30*/  F2FP.BF16.F32.PACK_AB R16, R249, R176 ;  /* 0x000000b0f910723e */ /* 0x008fe400000010ff */
[----:B------:R-:W-:Y:S02]  /*7a40*/  HSET2.LE.AND R6, R6, R0, PT ;  /* 0x0000000006067233 */ /* 0x000fe40003803000 */
[C---:B------:R-:W-:Y:S02]  /*7a50*/  PRMT R192, R7.reuse, 0x7610, R192 ;  /* 0x0000761007c07816 */ /* 0x040fe400000000c0 */
[----:B------:R-:W-:-:S02]  /*7a60*/  PRMT R195, R7, 0x7632, R195 ;  /* 0x0000763207c37816 */ /* 0x000fc400000000c3 */
[----:B------:R-:W-:Y:S02]  /*7a70*/  PRMT R7, R198, 0x5410, R197 ;  /* 0x00005410c6077816 */ /* 0x000fe400000000c5 */
[C---:B------:R-:W-:Y:S02]  /*7a80*/  PRMT R194, R16.reuse, 0x7610, R194 ;  /* 0x0000761010c27816 */ /* 0x040fe400000000c2 */
[----:B------:R-:W-:Y:S02]  /*7a90*/  PRMT R193, R16, 0x7632, R193 ;  /* 0x0000763210c17816 */ /* 0x000fe400000000c1 */
[----:B------:R-:W-:Y:S01]  /*7aa0*/  LOP3.LUT R16, R7, R6, RZ, 0xc0, !PT ;  /* 0x0000000607107212 */ /* 0x000fe200078ec0ff */
[----:B------:R-:W-:Y:S01]  /*7ab0*/  IMAD.MOV.U32 R6, RZ, RZ, R22 ;  /* 0x000000ffff067224 */ /* 0x000fe200078e0016 */
[----:B------:R-:W-:Y:S02]  /*7ac0*/  PRMT R7, R5, 0x7632, R7 ;  /* 0x0000763205077816 */ /* 0x000fe40000000007 */
[----:B-1----:R-:W-:-:S02]  /*7ad0*/  F2FP.BF16.F32.PACK_AB R5, R247, R248 ;  /* 0x000000f8f705723e */ /* 0x002fc400000010ff */
[----:B------:R-:W-:Y:S02]  /*7ae0*/  LOP3.LUT R94, R7, 0xff, RZ, 0xc0, !PT ;  /* 0x000000ff075e7812 */ /* 0x000fe400078ec0ff */
[----:B------:R-:W-:Y:S02]  /*7af0*/  LOP3.LUT R7, R6, 0xff, RZ, 0xc0, !PT ;  /* 0x000000ff06077812 */ /* 0x000fe400078ec0ff */
[C---:B------:R-:W-:Y:S02]  /*7b00*/  PRMT R171, R5.reuse, 0x7632, R171 ;  /* 0x0000763205ab7816 */ /* 0x040fe400000000ab */
[----:B------:R-:W-:Y:S02]  /*7b10*/  PRMT R170, R5, 0x7610, R170 ;  /* 0x0000761005aa7816 */ /* 0x000fe400000000aa */
[----:B------:R-:W-:Y:S02]  /*7b20*/  PRMT R6, R97, 0x5410, R95 ;  /* 0x0000541061067816 */ /* 0x000fe4000000005f */
[----:B------:R-:W-:-:S02]  /*7b30*/  PRMT R5, R94, 0x5410, R99 ;  /* 0x000054105e057816 */ /* 0x000fc40000000063 */
[----:B------:R-:W-:Y:S02]  /*7b40*/  PRMT R91, R22, 0x7771, RZ ;  /* 0x00007771165b7816 */ /* 0x000fe400000000ff */
[----:B------:R-:W-:Y:S02]  /*7b50*/  LOP3.LUT R18, R6, 0xff00ff, RZ, 0xc0, !PT ;  /* 0x00ff00ff06127812 */ /* 0x000fe400078ec0ff */
[----:B------:R-:W-:Y:S02]  /*7b60*/  HSET2.LE.AND R5, R5, R0, PT ;  /* 0x0000000005057233 */ /* 0x000fe40003803000 */
[----:B------:R-:W-:Y:S02]  /*7b70*/  PRMT R6, R7, 0x5410, R91 ;  /* 0x0000541007067816 */ /* 0x000fe4000000005b */
[----:B------:R-:W-:-:S03]  /*7b80*/  PRMT R7, R194, 0x5410, R193 ;  /* 0x00005410c2077816 */ /* 0x000fc600000000c1 */
[--C-:B------:R-:W-:Y:S02]  /*7b90*/  HSET2.LE.AND R6, R6, R0.reuse, PT ;  /* 0x0000000006067233 */ /* 0x100fe40003803000 */
[----:B------:R-:W-:Y:S02]  /*7ba0*/  LOP3.LUT R17, R7, R5, RZ, 0xc0, !PT ;  /* 0x0000000507117212 */ /* 0x000fe400078ec0ff */
[----:B------:R-:W-:Y:S02]  /*7bb0*/  PRMT R7, R192, 0x5410, R195 ;  /* 0x00005410c0077816 */ /* 0x000fe400000000c3 */
[----:B------:R-:W-:Y:S02]  /*7bc0*/  HSET2.LE.AND R5, R18, R0, PT ;  /* 0x0000000012057233 */ /* 0x000fe40003803000 */
[----:B------:R-:W-:Y:S01]  /*7bd0*/  LOP3.LUT R18, R7, R6, RZ, 0xc0, !PT ;  /* 0x0000000607127212 */ /* 0x000fe200078ec0ff */
[----:B------:R-:W-:Y:S01]  /*7be0*/  FFMA.FTZ R7, R89, UR34, -R2 ;  /* 0x0000002259077c23 */ /* 0x000fe20008010802 */
[----:B------:R-:W-:-:S03]  /*7bf0*/  PRMT R6, R170, 0x5410, R171 ;  /* 0x00005410aa067816 */ /* 0x000fc600000000ab */
[----:B------:R-:W-:Y:S01]  /*7c00*/  MUFU.EX2 R226, R7 ;  /* 0x0000000700e27308 */ /* 0x000fe20000000800 */
[----:B------:R-:W-:Y:S01]  /*7c10*/  LOP3.LUT R19, R6, R5, RZ, 0xc0, !PT ;  /* 0x0000000506137212 */ /* 0x000fe200078ec0ff */
[----:B------:R-:W-:Y:S01]  /*7c20*/  FFMA.FTZ R5, R84, UR34, -R4 ;  /* 0x0000002254057c23 */ /* 0x000fe20008010804 */
[----:B------:R-:W-:-:S05]  /*7c30*/  FFMA.FTZ R6, R108, UR34, -R2 ;  /* 0x000000226c067c23 */ /* 0x000fca0008010802 */
[----:B------:R1:W-:Y:S01]  /*7c40*/  MUFU.EX2 R246, R5 ;  /* 0x0000000500f67308 */ /* 0x0003e20000000800 */
[C---:B------:R-:W-:Y:S07]  /*7c50*/  HMMA.16816.F32.BF16 R156, R16.reuse, R44, R156 ;  /* 0x0000002c109c723c */ /* 0x040fee000004189c */
[----:B------:R-:W-:Y:S01]  /*7c60*/  MUFU.EX2 R227, R6 ;  /* 0x0000000600e37308 */ /* 0x000fe20000000800 */
[----:B------:R-:W-:Y:S01]  /*7c70*/  HMMA.16816.F32.BF16 R44, R16, R46, R80 ;  /* 0x0000002e102c723c */ /* 0x000fe20000041850 */
[----:B------:R-:W-:Y:S01]  /*7c80*/  LDSM.16.MT88.4 R80, [R24+0x15800] ;  /* 0x015800001850783b */ /* 0x000fe20000004200 */
[----:B-1----:R-:W-:-:S06]  /*7c90*/  FFMA.FTZ R5, R85, UR34, -R4 ;  /* 0x0000002255057c23 */ /* 0x002fcc0008010804 */
[C---:B------:R-:W-:Y:S01]  /*7ca0*/  HMMA.16816.F32.BF16 R60, R16.reuse, R30, R60 ;  /* 0x0000001e103c723c */ /* 0x040fe2000004183c */
[----:B------:R1:W-:Y:S07]  /*7cb0*/  MUFU.EX2 R245, R5 ;  /* 0x0000000500f57308 */ /* 0x0003ee0000000800 */
[C---:B----4-:R-:W-:Y:S08]  /*7cc0*/  HMMA.16816.F32.BF16 R56, R16.reuse, R32, R56 ;  /* 0x000000201038723c */ /* 0x050ff00000041838 */
[----:B------:R-:W-:Y:S01]  /*7cd0*/  HMMA.16816.F32.BF16 R52, R16, R34, R52 ;  /* 0x000000221034723c */ /* 0x000fe20000041834 */
[--C-:B-1----:R-:W-:Y:S01]  /*7ce0*/  FFMA.FTZ R5, R86, UR34, -R4.reuse ;  /* 0x0000002256057c23 */ /* 0x102fe20008010804 */
[----:B------:R-:W-:-:S03]  /*7cf0*/  FFMA.FTZ R4, R87, UR34, -R4 ;  /* 0x0000002257047c23 */ /* 0x000fc60008010804 */
[----:B------:R1:W-:Y:S03]  /*7d00*/  MUFU.EX2 R244, R5 ;  /* 0x0000000500f47308 */ /* 0x0003e60000000800 */
[C---:B------:R-:W-:Y:S01]  /*7d10*/  HMMA.16816.F32.BF16 R84, R16.reuse, R28, R68 ;  /* 0x0000001c1054723c */ /* 0x040fe20000041844 */
[----:B------:R-:W3:Y:S04]  /*7d20*/  LDSM.16.MT88.4 R28, [R136+0x10000] ;  /* 0x01000000881c783b */ /* 0x000ee80000004200 */
[----:B------:R4:W5:Y:S03]  /*7d30*/  MUFU.EX2 R243, R4 ;  /* 0x0000000400f37308 */ /* 0x0009660000000800 */
[----:B------:R-:W-:Y:S01]  /*7d40*/  HMMA.16816.F32.BF16 R76, R16, R40, R76 ;  /* 0x00000028104c723c */ /* 0x000fe2000004184c */
[----:B-1----:R-:W-:-:S07]  /*7d50*/  FFMA.FTZ R5, R93, UR34, -R2 ;  /* 0x000000225d057c23 */ /* 0x002fce0008010802 */
[----:B------:R-:W-:Y:S01]  /*7d60*/  HMMA.16816.F32.BF16 R40, R16, R42, R72 ;  /* 0x0000002a1028723c */ /* 0x000fe20000041848 */
[----:B------:R1:W2:Y:S01]  /*7d70*/  MUFU.EX2 R242, R5 ;  /* 0x0000000500f27308 */ /* 0x0002a20000000800 */
[----:B----4-:R-:W-:Y:S02]  /*7d80*/  LOP3.LUT R4, R38, UR15, R21, 0x96, !PT ;  /* 0x0000000f26047c12 */ /* 0x010fe4000f8e9615 */
[----:B-----5:R-:W-:-:S04]  /*7d90*/  F2FP.BF16.F32.PACK_AB R21, R243, R244 ;  /* 0x000000f4f315723e */ /* 0x020fc800000010ff */
[C---:B------:R-:W-:Y:S02]  /*7da0*/  PRMT R169, R21.reuse, 0x7610, R169 ;  /* 0x0000761015a97816 */ /* 0x040fe400000000a9 */
[----:B------:R-:W-:Y:S01]  /*7db0*/  PRMT R168, R21, 0x7632, R168 ;  /* 0x0000763215a87816 */ /* 0x000fe200000000a8 */
[----:B------:R-:W-:Y:S02]  /*7dc0*/  IMAD.MOV.U32 R21, RZ, RZ, R112 ;  /* 0x000000ffff157224 */ /* 0x000fe400078e0070 */
[----:B------:R-:W-:Y:S01]  /*7dd0*/  LDSM.16.MT88.4 R112, [R24+0x17800] ;  /* 0x017800001870783b */ /* 0x000fe20000004200 */
[----:B-1----:R-:W-:Y:S01]  /*7de0*/  IMAD.WIDE.U32 R4, R4, -0x2daee0ad, RZ ;  /* 0xd2511f5304047825 */ /* 0x002fe200078e00ff */
[----:B---3--:R-:W-:Y:S04]  /*7df0*/  HMMA.16816.F32.BF16 R32, R12, R28, RZ ;  /* 0x0000001c0c20723c */ /* 0x008fe800000418ff */
[----:B------:R-:W-:Y:S01]  /*7e00*/  LOP3.LUT R2, R36, UR7, R5, 0x96, !PT ;  /* 0x0000000724027c12 */ /* 0x000fe2000f8e9605 */
[----:B------:R-:W-:Y:S01]  /*7e10*/  IMAD.MOV.U32 R5, RZ, RZ, R4 ;  /* 0x000000ffff057224 */ /* 0x000fe200078e0004 */
[C---:B------:R-:W-:Y:S01]  /*7e20*/  PRMT R67, R4.reuse, 0x7772, RZ ;  /* 0x0000777204437816 */ /* 0x040fe200000000ff */
[----:B------:R-:W1:Y:S01]  /*7e30*/  LDSM.16.MT88.4 R36, [R136+0x10800] ;  /* 0x010800008824783b */ /* 0x000e620000004200 */
[----:B------:R-:W-:-:S02]  /*7e40*/  PRMT R88, R4, 0x7773, RZ ;  /* 0x0000777304587816 */ /* 0x000fc400000000ff */
[C---:B------:R-:W-:Y:S01]  /*7e50*/  LOP3.LUT R6, R2.reuse, 0xffff, RZ, 0xc0, !PT ;  /* 0x0000ffff02067812 */ /* 0x040fe200078ec0ff */
[----:B------:R-:W-:Y:S01]  /*7e60*/  HMMA.16816.F32.BF16 R28, R12, R30, RZ ;  /* 0x0000001e0c1c723c */ /* 0x000fe200000418ff */
[C---:B------:R-:W-:Y:S02]  /*7e70*/  LOP3.LUT R89, R2.reuse, 0xff, RZ, 0xc0, !PT ;  /* 0x000000ff02597812 */ /* 0x040fe400078ec0ff */
[----:B------:R-:W-:Y:S02]  /*7e80*/  PRMT R7, R2, 0x7632, R7 ;  /* 0x0000763202077816 */ /* 0x000fe40000000007 */
[----:B------:R-:W-:Y:S02]  /*7e90*/  SHF.R.U32.HI R90, RZ, 0x18, R2 ;  /* 0x00000018ff5a7819 */ /* 0x000fe40000011602 */
[----:B------:R-:W-:Y:S02]  /*7ea0*/  PRMT R2, R67, 0x5410, R88 ;  /* 0x0000541043027816 */ /* 0x000fe40000000058 */
[----:B------:R-:W-:-:S02]  /*7eb0*/  PRMT R65, R4, 0x7771, RZ ;  /* 0x0000777104417816 */ /* 0x000fc400000000ff */
[----:B------:R-:W-:Y:S02]  /*7ec0*/  LOP3.LUT R5, R5, 0xff, RZ, 0xc0, !PT ;  /* 0x000000ff05057812 */ /* 0x000fe400078ec0ff */
[----:B------:R-:W-:Y:S02]  /*7ed0*/  SHF.R.U32.HI R93, RZ, 0x8, R6 ;  /* 0x00000008ff5d7819 */ /* 0x000fe40000011606 */
[----:B------:R-:W-:Y:S02]  /*7ee0*/  LOP3.LUT R92, R7, 0xff, RZ, 0xc0, !PT ;  /* 0x000000ff075c7812 */ /* 0x000fe400078ec0ff */
[----:B------:R-:W-:Y:S02]  /*7ef0*/  LOP3.LUT R7, R2, 0xff00ff, RZ, 0xc0, !PT ;  /* 0x00ff00ff02077812 */ /* 0x000fe400078ec0ff */
[----:B------:R-:W-:Y:S02]  /*7f00*/  PRMT R2, R5, 0x5410, R65 ;  /* 0x0000541005027816 */ /* 0x000fe40000000041 */
[----:B------:R-:W-:-:S02]  /*7f10*/  PRMT R5, R89, 0x5410, R93 ;  /* 0x0000541059057816 */ /* 0x000fc4000000005d */
[----:B------:R-:W-:Y:S02]  /*7f20*/  PRMT R20, R92, 0x5410, R90 ;  /* 0x000054105c147816 */ /* 0x000fe4000000005a */
[--C-:B------:R-:W-:Y:S02]  /*7f30*/  HSET2.LE.AND R6, R2, R0.reuse, PT ;  /* 0x0000000002067233 */ /* 0x100fe40003803000 */
[--C-:B------:R-:W-:Y:S02]  /*7f40*/  HSET2.LE.AND R7, R7, R0.reuse, PT ;  /* 0x0000000007077233 */ /* 0x100fe40003803000 */
[--C-:B------:R-:W-:Y:S02]  /*7f50*/  HSET2.LE.AND R2, R5, R0.reuse, PT ;  /* 0x0000000005027233 */ /* 0x100fe40003803000 */
[----:B------:R-:W-:Y:S02]  /*7f60*/  HSET2.LE.AND R0, R20, R0, PT ;  /* 0x0000000014007233 */ /* 0x000fe40003803000 */
[----:B------:R-:W-:-:S02]  /*7f70*/  F2FP.BF16.F32.PACK_AB R20, R245, R246 ;  /* 0x000000f6f514723e */ /* 0x000fc400000010ff */
[----:B--2---:R-:W-:Y:S01]  /*7f80*/  F2FP.BF16.F32.PACK_AB R5, R227, R242 ;  /* 0x000000f2e305723e */ /* 0x004fe200000010ff */
[C---:B-1----:R-:W-:Y:S01]  /*7f90*/  HMMA.16816.F32.BF16 R164, R8.reuse, R36, R32 ;  /* 0x0000002408a4723c */ /* 0x042fe20000041820 */
[C---:B------:R-:W-:Y:S02]  /*7fa0*/  PRMT R127, R20.reuse, 0x7610, R127 ;  /* 0x00007610147f7816 */ /* 0x040fe4000000007f */
[----:B------:R-:W-:Y:S02]  /*7fb0*/  PRMT R126, R20, 0x7632, R126 ;  /* 0x00007632147e7816 */ /* 0x000fe4000000007e */
[----:B------:R-:W-:Y:S02]  /*7fc0*/  F2FP.BF16.F32.PACK_AB R20, R225, R226 ;  /* 0x000000e2e114723e */ /* 0x000fe400000010ff */
[----:B------:R-:W-:Y:S01]  /*7fd0*/  PRMT R125, R5, 0x7610, R125 ;  /* 0x00007610057d7816 */ /* 0x000fe2000000007d */
[----:B------:R-:W-:Y:S01]  /*7fe0*/  HMMA.16816.F32.BF16 R236, R8, R38, R28 ;  /* 0x0000002608ec723c */ /* 0x000fe2000004181c */
[----:B------:R-:W-:-:S02]  /*7ff0*/  PRMT R135, R20, 0x7610, R135 ;  /* 0x0000761014877816 */ /* 0x000fc40000000087 */
[----:B------:R-:W-:Y:S02]  /*8000*/  PRMT R134, R20, 0x7632, R134 ;  /* 0x0000763214867816 */ /* 0x000fe40000000086 */
[----:B------:R-:W-:Y:S02]  /*8010*/  PRMT R20, R127, 0x5410, R126 ;  /* 0x000054107f147816 */ /* 0x000fe4000000007e */
[----:B------:R-:W-:Y:S01]  /*8020*/  PRMT R124, R5, 0x7632, R124 ;  /* 0x00007632057c7816 */ /* 0x000fe2000000007c */
[----:B------:R-:W-:Y:S01]  /*8030*/  IMAD.IADD R5, R191, 0x1, R136 ;  /* 0x00000001bf057824 */ /* 0x000fe200078e0288 */
[----:B------:R-:W-:Y:S01]  /*8040*/  LOP3.LUT R128, R20, R2, RZ, 0xc0, !PT ;  /* 0x0000000214807212 */ /* 0x000fe200078ec0ff */
[----:B------:R-:W-:Y:S01]  /*8050*/  IMAD.MOV.U32 R20, RZ, RZ, R111 ;  /* 0x000000ffff147224 */ /* 0x000fe200078e006f */
[----:B------:R-:W-:Y:S02]  /*8060*/  PRMT R2, R125, 0x5410, R124 ;  /* 0x000054107d027816 */ /* 0x000fe4000000007c */
[----:B------:R-:W1:Y:S02]  /*8070*/  LDSM.16.MT88.4 R72, [R5+0x10000] ;  /* 0x010000000548783b */ /* 0x000e640000004200 */
[----:B------:R-:W-:-:S02]  /*8080*/  LOP3.LUT R129, R2, R0, RZ, 0xc0, !PT ;  /* 0x0000000002817212 */ /* 0x000fc400078ec0ff */
[----:B------:R-:W-:Y:S01]  /*8090*/  PRMT R0, R169, 0x5410, R168 ;  /* 0x00005410a9007816 */ /* 0x000fe200000000a8 */
[----:B------:R-:W-:Y:S01]  /*80a0*/  LDSM.16.MT88.4 R68, [R5+0x10800] ;  /* 0x010800000544783b */ /* 0x000fe20000004200 */
[----:B------:R-:W-:Y:S02]  /*80b0*/  PRMT R2, R64, 0x7770, RZ ;  /* 0x0000777040027816 */ /* 0x000fe400000000ff */
[----:B------:R-:W-:Y:S01]  /*80c0*/  LOP3.LUT R130, R0, R6, RZ, 0xc0, !PT ;  /* 0x0000000600827212 */ /* 0x000fe200078ec0ff */
[----:B------:R-:W-:Y:S01]  /*80d0*/  IMAD.MOV.U32 R6, RZ, RZ, R110 ;  /* 0x000000ffff067224 */ /* 0x000fe200078e006e */
[----:B------:R-:W-:Y:S01]  /*80e0*/  PRMT R0, R135, 0x5410, R134 ;  /* 0x0000541087007816 */ /* 0x000fe20000000086 */
[----:B------:R2:W3:Y:S01]  /*80f0*/  LDL.LU.S16 R64, [R1] ;  /* 0x0000000001407983 */ /* 0x0004e20000300600 */
[----:B------:R-:W-:Y:S02]  /*8100*/  ISETP.LE.U32.AND P2, PT, R2, UR4, PT ;  /* 0x0000000402007c0c */ /* 0x000fe4000bf43070 */
[----:B------:R-:W-:Y:S01]  /*8110*/  LOP3.LUT R131, R0, R7, RZ, 0xc0, !PT ;  /* 0x0000000700837212 */ /* 0x000fe200078ec0ff */
[----:B------:R-:W-:-:S02]  /*8120*/  IMAD.IADD R0, R122, 0x1, R5 ;  /* 0x000000017a007824 */ /* 0x000fc400078e0205 */
[----:B------:R-:W-:-:S04]  /*8130*/  IMAD.MOV.U32 R7, RZ, RZ, R109 ;  /* 0x000000ffff077224 */ /* 0x000fc800078e006d */
[C---:B------:R-:W-:Y:S01]  /*8140*/  HMMA.16816.F32.BF16 R108, R128.reuse, R112, R56 ;  /* 0x00000070806c723c */ /* 0x040fe20000041838 */
[----:B------:R-:W-:Y:S07]  /*8150*/  LDSM.16.MT88.4 R56, [R136+0x12800] ;  /* 0x012800008838783b */ /* 0x000fee0000004200 */
[C---:B------:R-:W-:Y:S01]  /*8160*/  HMMA.16816.F32.BF16 R112, R128.reuse, R114, R52 ;  /* 0x000000728070723c */ /* 0x040fe20000041834 */
[----:B------:R-:W4:Y:S07]  /*8170*/  LDSM.16.MT88.4 R52, [R0+0x10000] ;  /* 0x010000000034783b */ /* 0x000f2e0000004200 */
[C---:B------:R-:W-:Y:S08]  /*8180*/  HMMA.16816.F32.BF16 R156, R128.reuse, R152, R156 ;  /* 0x00000098809c723c */ /* 0x040ff0000004189c */
[C---:B------:R-:W-:Y:S08]  /*8190*/  HMMA.16816.F32.BF16 R152, R128.reuse, R154, R44 ;  /* 0x0000009a8098723c */ /* 0x040ff0000004182c */
[C---:B------:R-:W-:Y:S08]  /*81a0*/  HMMA.16816.F32.BF16 R44, R128.reuse, R48, R76 ;  /* 0x00000030802c723c */ /* 0x040ff0000004184c */
[C---:B------:R-:W-:Y:S08]  /*81b0*/  HMMA.16816.F32.BF16 R76, R128.reuse, R80, R84 ;  /* 0x00000050804c723c */ /* 0x040ff00000041854 */
[C---:B------:R-:W-:Y:S01]  /*81c0*/  HMMA.16816.F32.BF16 R80, R128.reuse, R82, R60 ;  /* 0x000000528050723c */ /* 0x040fe2000004183c */
[----:B------:R-:W5:Y:S07]  /*81d0*/  LDSM.16.MT88.4 R60, [R136+0x12000] ;  /* 0x01200000883c783b */ /* 0x000f6e0000004200 */
[----:B------:R-:W-:Y:S01]  /*81e0*/  HMMA.16816.F32.BF16 R48, R128, R50, R40 ;  /* 0x000000328030723c */ /* 0x000fe20000041828 */
[----:B------:R-:W2:Y:S07]  /*81f0*/  LDSM.16.MT88.4 R40, [R0+0x10800] ;  /* 0x010800000028783b */ /* 0x000eae0000004200 */
[C---:B-1----:R-:W-:Y:S08]  /*8200*/  HMMA.16816.F32.BF16 R24, R12.reuse, R72, RZ ;  /* 0x000000480c18723c */ /* 0x042ff000000418ff */
[C---:B----4-:R-:W-:Y:S08]  /*8210*/  HMMA.16816.F32.BF16 R32, R12.reuse, R52, RZ ;  /* 0x000000340c20723c */ /* 0x050ff000000418ff */
[----:B------:R-:W-:Y:S08]  /*8220*/  HMMA.16816.F32.BF16 R28, R12, R54, RZ ;  /* 0x000000360c1c723c */ /* 0x000ff000000418ff */
[----:B------:R-:W-:Y:S08]  /*8230*/  HMMA.16816.F32.BF16 R148, R8, R68, R24 ;  /* 0x000000440894723c */ /* 0x000ff00000041818 */
[----:B-----5:R-:W-:Y:S08]  /*8240*/  HMMA.16816.F32.BF16 R24, R12, R60, RZ ;  /* 0x0000003c0c18723c */ /* 0x020ff000000418ff */
[C---:B--2---:R-:W-:Y:S01]  /*8250*/  HMMA.16816.F32.BF16 R140, R8.reuse, R40, R32 ;  /* 0x00000028088c723c */ /* 0x044fe20000041820 */
[----:B------:R-:W1:Y:S07]  /*8260*/  LDSM.16.MT88.4 R32, [R5+0x12000] ;  /* 0x012000000520783b */ /* 0x000e6e0000004200 */
[----:B------:R-:W-:Y:S01]  /*8270*/  HMMA.16816.F32.BF16 R228, R8, R42, R28 ;  /* 0x0000002a08e4723c */ /* 0x000fe2000004181c */
[----:B------:R-:W2:Y:S01]  /*8280*/  LDSM.16.MT88.4 R28, [R5+0x12800] ;  /* 0x01280000051c783b */ /* 0x000ea20000004200 */
[----:B------:R-:W-:-:S06]  /*8290*/  LOP3.LUT R2, R106, 0xffff, RZ, 0xc0, !PT ;  /* 0x0000ffff6a027812 */ /* 0x000fcc00078ec0ff */
[----:B------:R-:W-:Y:S01]  /*82a0*/  HMMA.16816.F32.BF16 R232, R8, R56, R24 ;  /* 0x0000003808e8723c */ /* 0x000fe20000041818 */
[----:B------:R-:W-:Y:S02]  /*82b0*/  IMAD.MOV.U32 R60, RZ, RZ, R172 ;  /* 0x000000ffff3c7224 */ /* 0x000fe400078e00ac */
[----:B------:R-:W-:Y:S02]  /*82c0*/  IMAD.MOV.U32 R42, RZ, RZ, R182 ;  /* 0x000000ffff2a7224 */ /* 0x000fe400078e00b6 */
[----:B------:R-:W-:Y:S02]  /*82d0*/  IMAD.MOV.U32 R43, RZ, RZ, R181 ;  /* 0x000000ffff2b7224 */ /* 0x000fe400078e00b5 */
[----:B------:R-:W-:Y:S01]  /*82e0*/  IMAD.MOV.U32 R40, RZ, RZ, R180 ;  /* 0x000000ffff287224 */ /* 0x000fe200078e00b4 */
[----:B------:R-:W-:Y:S01]  /*82f0*/  HMMA.16816.F32.BF16 R24, R12, R62, RZ ;  /* 0x0000003e0c18723c */ /* 0x000fe200000418ff */
[----:B------:R-:W-:Y:S02]  /*8300*/  IMAD.MOV.U32 R63, RZ, RZ, R177 ;  /* 0x000000ffff3f7224 */ /* 0x000fe400078e00b1 */
[----:B------:R-:W-:Y:S01]  /*8310*/  IMAD.MOV.U32 R62, RZ, RZ, R176 ;  /* 0x000000ffff3e7224 */ /* 0x000fe200078e00b0 */
[----:B------:R-:W-:-:S04]  /*8320*/  ISETP.LE.U32.AND P6, PT, R105, UR4, PT ;  /* 0x0000000469007c0c */ /* 0x000fc8000bfc3070 */
[----:B------:R-:W-:-:S12]  /*8330*/  HMMA.16816.F32.BF16 R36, R12, R74, RZ ;  /* 0x0000004a0c24723c */ /* 0x000fd800000418ff */
[----:B------:R-:W-:Y:S08]  /*8340*/  HMMA.16816.F32.BF16 R176, R8, R58, R24 ;  /* 0x0000003a08b0723c */ /* 0x000ff00000041818 */
[----:B-1----:R-:W-:Y:S01]  /*8350*/  HMMA.16816.F32.BF16 R24, R12, R32, RZ ;  /* 0x000000200c18723c */ /* 0x002fe200000418ff */
[----:B------:R-:W-:Y:S02]  /*8360*/  IMAD.MOV.U32 R32, RZ, RZ, R6 ;  /* 0x000000ffff207224 */ /* 0x000fe400078e0006 */
[----:B------:R-:W-:-:S02]  /*8370*/  IMAD.MOV.U32 R33, RZ, RZ, R7 ;  /* 0x000000ffff217224 */ /* 0x000fc400078e0007 */
[----:B------:R-:W-:Y:S02]  /*8380*/  IMAD.MOV.U32 R106, RZ, RZ, R173 ;  /* 0x000000ffff6a7224 */ /* 0x000fe400078e00ad */
[----:B------:R-:W-:Y:S02]  /*8390*/  @!P1 HFMA2.BF16_V2 R122, -RZ.H0_H0, RZ.H0_H0, -R200.H0_H0 ;  /* 0x200000ffff7a9231 */ /* 0x000fe400003409c8 */
[----:B------:R-:W-:Y:S02]  /*83a0*/  IMAD.MOV.U32 R41, RZ, RZ, R163 ;  /* 0x000000ffff297224 */ /* 0x000fe400078e00a3 */
[----:B------:R-:W-:Y:S01]  /*83b0*/  IMAD.MOV.U32 R61, RZ, RZ, R160 ;  /* 0x000000ffff3d7224 */ /* 0x000fe200078e00a0 */
[----:B------:R-:W-:Y:S01]  /*83c0*/  ISETP.LE.U32.AND P0, PT, R2, UR4, PT ;  /* 0x0000000402007c0c */ /* 0x000fe2000bf03070 */
[----:B------:R-:W-:Y:S01]  /*83d0*/  IMAD.MOV.U32 R7, RZ, RZ, R175 ;  /* 0x000000ffff077224 */ /* 0x000fe200078e00af */
[----:B------:R-:W-:Y:S01]  /*83e0*/  @P5 PRMT R210, R144, 0x5410, RZ ;  /* 0x0000541090d25816 */ /* 0x000fe200000000ff */
[----:B------:R-:W-:Y:S01]  /*83f0*/  IMAD.MOV.U32 R105, RZ, RZ, R162 ;  /* 0x000000ffff697224 */ /* 0x000fe200078e00a2 */
[C---:B------:R-:W-:Y:S08]  /*8400*/  HMMA.16816.F32.BF16 R68, R8.reuse, R70, R36 ;  /* 0x000000460844723c */ /* 0x040ff00000041824 */
[----:B--2---:R-:W-:Y:S08]  /*8410*/  HMMA.16816.F32.BF16 R52, R8, R28, R24 ;  /* 0x0000001c0834723c */ /* 0x004ff00000041818 */
[----:B------:R-:W-:Y:S01]  /*8420*/  HMMA.16816.F32.BF16 R24, R12, R34, RZ ;  /* 0x000000220c18723c */ /* 0x000fe200000418ff */
[----:B------:R-:W-:Y:S01]  /*8430*/  IMAD.MOV.U32 R35, RZ, RZ, R20 ;  /* 0x000000ffff237224 */ /* 0x000fe200078e0014 */
[----:B------:R-:W-:Y:S01]  /*8440*/  PRMT R6, R22, 0x7770, RZ ;  /* 0x0000777016067816 */ /* 0x000fe200000000ff */
[----:B------:R-:W-:-:S15]  /*8450*/  IMAD.MOV.U32 R34, RZ, RZ, R21 ;  /* 0x000000ffff227224 */ /* 0x000fde00078e0015 */
[----:B------:R-:W-:-:S02]  /*8460*/  NOP ;  /* 0x0000000000007918 */ /* 0x000fc40000000000 */
[----:B------:R-:W-:Y:S01]  /*8470*/  HMMA.16816.F32.BF16 R56, R8, R30, R24 ;  /* 0x0000001e0838723c */ /* 0x000fe20000041818 */
[----:B------:R-:W1:Y:S04]  /*8480*/  LDSM.16.MT88.4 R24, [R0+0x12000] ;  /* 0x012000000018783b */ /* 0x000e680000004200 */
[----:B------:R-:W2:Y:S03]  /*8490*/  LDSM.16.MT88.4 R28, [R0+0x12800] ;  /* 0x01280000001c783b */ /* 0x000ea60000004200 */
[----:B-1----:R-:W-:-:S15]  /*84a0*/  HMMA.16816.F32.BF16 R20, R12, R24, RZ ;  /* 0x000000180c14723c */ /* 0x002fde00000418ff */
[----:B------:R-:W-:-:S05]  /*84b0*/  NOP ;  /* 0x0000000000007918 */ /* 0x000fca0000000000 */
[----:B--2---:R-:W-:Y:S08]  /*84c0*/  HMMA.16816.F32.BF16 R172, R8, R28, R20 ;  /* 0x0000001c08ac723c */ /* 0x004ff00000041814 */
[----:B------:R-:W-:Y:S01]  /*84d0*/  HMMA.16816.F32.BF16 R20, R12, R26, RZ ;  /* 0x0000001a0c14723c */ /* 0x000fe200000418ff */
[----:B------:R-:W1:-:S15]  /*84e0*/  LDSM.16.MT88.4 R24, [R136+0x14000] ;  /* 0x014000008818783b */ /* 0x000e5e0000004200 */
[----:B------:R-:W-:-:S04]  /*84f0*/  NOP ;  /* 0x0000000000007918 */ /* 0x000fc80000000000 */
[----:B------:R-:W-:Y:S01]  /*8500*/  HMMA.16816.F32.BF16 R180, R8, R30, R20 ;  /* 0x0000001e08b4723c */ /* 0x000fe20000041814 */
[----:B------:R-:W2:Y:S01]  /*8510*/  LDSM.16.MT88.4 R28, [R136+0x14800] ;  /* 0x01480000881c783b */ /* 0x000ea20000004200 */
[----:B------:R-:W-:-:S06]  /*8520*/  @!P1 PRMT R200, R122, 0x5410, RZ ;  /* 0x000054107ac89816 */ /* 0x000fcc00000000ff */
[----:B-1----:R-:W-:Y:S01]  /*8530*/  HMMA.16816.F32.BF16 R20, R12, R24, RZ ;  /* 0x000000180c14723c */ /* 0x002fe200000418ff */
[----:B------:R-:W-:-:S15]  /*8540*/  IMAD.MOV.U32 R122, RZ, RZ, R161 ;  /* 0x000000ffff7a7224 */ /* 0x000fde00078e00a1 */
[----:B------:R-:W-:-:S04]  /*8550*/  NOP ;  /* 0x0000000000007918 */ /* 0x000fc80000000000 */
[----:B--2---:R-:W-:Y:S08]  /*8560*/  HMMA.16816.F32.BF16 R160, R8, R28, R20 ;  /* 0x0000001c08a0723c */ /* 0x004ff00000041814 */
[----:B------:R-:W-:Y:S01]  /*8570*/  HMMA.16816.F32.BF16 R20, R12, R26, RZ ;  /* 0x0000001a0c14723c */ /* 0x000fe200000418ff */
[----:B------:R-:W1:Y:S01]  /*8580*/  LDSM.16.MT88.4 R24, [R5+0x14000] ;  /* 0x014000000518783b */ /* 0x000e620000004200 */
[----:B------:R-:W-:-:S02]  /*8590*/  ISETP.LE.U32.AND P1, PT, R118, UR4, PT ;  /* 0x0000000476007c0c */ /* 0x000fc4000bf23070 */
[----:B------:R-:W-:Y:S01]  /*85a0*/  PRMT R2, R66, 0x7770, RZ ;  /* 0x0000777042027816 */ /* 0x000fe200000000ff */
[----:B------:R2:W4:Y:S04]  /*85b0*/  LDL.LU.S16 R118, [R1+0x4] ;  /* 0x0000040001767983 */ /* 0x0005280000300600 */
[----:B------:R2:W5:Y:S11]  /*85c0*/  LDL.LU.S16 R66, [R1+0x8] ;  /* 0x0000080001427983 */ /* 0x0005760000300600 */
[----:B------:R-:W-:Y:S01]  /*85d0*/  HMMA.16816.F32.BF16 R72, R8, R30, R20 ;  /* 0x0000001e0848723c */ /* 0x000fe20000041814 */
[----:B------:R-:W3:Y:S07]  /*85e0*/  LDSM.16.MT88.4 R28, [R5+0x14800] ;  /* 0x01480000051c783b */ /* 0x000eee0000004200 */
[----:B-1----:R-:W-:Y:S01]  /*85f0*/  HMMA.16816.F32.BF16 R20, R12, R24, RZ ;  /* 0x000000180c14723c */ /* 0x002fe200000418ff */
[----:B------:R-:W-:Y:S01]  /*8600*/  ISETP.LE.U32.AND P5, PT, R119, UR4, PT ;  /* 0x0000000477007c0c */ /* 0x000fe2000bfa3070 */
[----:B------:R-:W-:-:S15]  /*8610*/  @!P1 HFMA2.BF16_V2 R123, -RZ.H0_H0, RZ.H0_H0, -R208.H0_H0 ;  /* 0x200000ffff7b9231 */ /* 0x000fde00003409d0 */
[----:B------:R-:W-:-:S03]  /*8620*/  NOP ;  /* 0x0000000000007918 */ /* 0x000fc60000000000 */
[----:B---3--:R-:W-:Y:S08]  /*8630*/  HMMA.16816.F32.BF16 R84, R8, R28, R20 ;  /* 0x0000001c0854723c */ /* 0x008ff00000041814 */
[----:B------:R-:W-:Y:S01]  /*8640*/  HMMA.16816.F32.BF16 R20, R12, R26, RZ ;  /* 0x0000001a0c14723c */ /* 0x000fe200000418ff */
[----:B------:R-:W1:Y:S01]  /*8650*/  LDSM.16.MT88.4 R24, [R0+0x14000] ;  /* 0x014000000018783b */ /* 0x000e620000004200 */
[----:B------:R-:W-:Y:S01]  /*8660*/  @!P1 PRMT R208, R123, 0x5410, RZ ;  /* 0x000054107bd09816 */ /* 0x000fe200000000ff */
[----:B------:R-:W-:Y:S01]  /*8670*/  @!P5 HFMA2.BF16_V2 R147, -RZ.H0_H0, RZ.H0_H0, -R217.H0_H0 ;  /* 0x200000ffff93d231 */ /* 0x000fe200003409d9 */
[----:B------:R-:W-:-:S02]  /*8680*/  ISETP.LE.U32.AND P1, PT, R2, UR4, PT ;  /* 0x0000000402007c0c */ /* 0x000fc4000bf23070 */
[----:B------:R-:W-:Y:S02]  /*8690*/  LOP3.LUT R2, R120, 0xffff, RZ, 0xc0, !PT ;  /* 0x0000ffff78027812 */ /* 0x000fe400078ec0ff */
[----:B------:R-:W-:Y:S02]  /*86a0*/  @!P5 PRMT R217, R147, 0x5410, RZ ;  /* 0x0000541093d9d816 */ /* 0x000fe400000000ff */
[----:B------:R-:W-:-:S10]  /*86b0*/  ISETP.LE.U32.AND P5, PT, R2, UR4, PT ;  /* 0x0000000402007c0c */ /* 0x000fd4000bfa3070 */
[----:B------:R-:W-:Y:S01]  /*86c0*/  HMMA.16816.F32.BF16 R36, R8, R30, R20 ;  /* 0x0000001e0824723c */ /* 0x000fe20000041814 */
[----:B------:R-:W3:Y:S01]  /*86d0*/  LDSM.16.MT88.4 R28, [R0+0x14800] ;  /* 0x01480000001c783b */ /* 0x000ee20000004200 */
[----:B------:R-:W-:Y:S02]  /*86e0*/  @!P2 HFMA2.BF16_V2 R138, -RZ.H0_H0, RZ.H0_H0, -R212.H0_H0 ;  /* 0x200000ffff8aa231 */ /* 0x000fe400003409d4 */
[----:B------:R-:W-:Y:S01]  /*86f0*/  @!P5 HFMA2.BF16_V2 R184, -RZ.H0_H0, RZ.H0_H0, -R213.H0_H0 ;  /* 0x200000ffffb8d231 */ /* 0x000fe200003409d5 */
[----:B------:R-:W-:Y:S02]  /*8700*/  @P4 PRMT R218, R146, 0x5410, RZ ;  /* 0x0000541092da4816 */ /* 0x000fe400000000ff */
[----:B------:R-:W-:Y:S02]  /*8710*/  @!P2 PRMT R212, R138, 0x5410, RZ ;  /* 0x000054108ad4a816 */ /* 0x000fe400000000ff */
[----:B------:R-:W-:Y:S02]  /*8720*/  @!P5 PRMT R213, R184, 0x5410, RZ ;  /* 0x00005410b8d5d816 */ /* 0x000fe400000000ff */
[----:B------:R-:W-:-:S02]  /*8730*/  ISETP.GT.U32.AND P2, PT, R103, UR4, PT ;  /* 0x0000000467007c0c */ /* 0x000fc4000bf44070 */
[----:B------:R-:W-:Y:S02]  /*8740*/  ISETP.LE.U32.AND P4, PT, R107, UR4, PT ;  /* 0x000000046b007c0c */ /* 0x000fe4000bf83070 */
[----:B------:R-:W-:Y:S01]  /*8750*/  ISETP.LE.U32.AND P5, PT, R117, UR4, PT ;  /* 0x0000000475007c0c */ /* 0x000fe2000bfa3070 */
[----:B-1----:R-:W-:Y:S08]  /*8760*/  HMMA.16816.F32.BF16 R20, R12, R24, RZ ;  /* 0x000000180c14723c */ /* 0x002ff000000418ff */
[----:B------:R-:W-:-:S02]  /*8770*/  @P2 HFMA2.BF16_V2 R187, -RZ.H0_H0, RZ.H0_H0, -R221.H0_H0 ;  /* 0x200000ffffbb2231 */ /* 0x000fc400003409dd */
[----:B------:R-:W-:Y:S02]  /*8780*/  @!P4 HFMA2.BF16_V2 R185, -RZ.H0_H0, RZ.H0_H0, -R222.H0_H0 ;  /* 0x200000ffffb9c231 */ /* 0x000fe400003409de */
[----:B------:R-:W-:Y:S01]  /*8790*/  @!P5 HFMA2.BF16_V2 R186, -RZ.H0_H0, RZ.H0_H0, -R224.H0_H0 ;  /* 0x200000ffffbad231 */ /* 0x000fe200003409e0 */
[----:B------:R-:W-:Y:S02]  /*87a0*/  @P2 PRMT R221, R187, 0x5410, RZ ;  /* 0x00005410bbdd2816 */ /* 0x000fe400000000ff */
[----:B------:R-:W-:Y:S02]  /*87b0*/  @!P4 PRMT R222, R185, 0x5410, RZ ;  /* 0x00005410b9dec816 */ /* 0x000fe400000000ff */
[----:B------:R-:W-:Y:S02]  /*87c0*/  @!P5 PRMT R224, R186, 0x5410, RZ ;  /* 0x00005410bae0d816 */ /* 0x000fe400000000ff */
[----:B------:R-:W-:Y:S02]  /*87d0*/  @P3 PRMT R220, R145, 0x5410, RZ ;  /* 0x0000541091dc3816 */ /* 0x000fe400000000ff */
[----:B------:R-:W-:-:S02]  /*87e0*/  ISETP.GT.U32.AND P3, PT, R116, UR4, PT ;  /* 0x0000000474007c0c */ /* 0x000fc4000bf64070 */
[----:B------:R-:W-:Y:S01]  /*87f0*/  ISETP.GT.U32.AND P5, PT, R121, UR4, PT ;  /* 0x0000000479007c0c */ /* 0x000fe2000bfa4070 */
[----:B---3--:R-:W-:Y:S01]  /*8800*/  HMMA.16816.F32.BF16 R184, R8, R28, R20 ;  /* 0x0000001c08b8723c */ /* 0x008fe20000041814 */
[----:B------:R-:W-:-:S07]  /*8810*/  ISETP.LE.U32.AND P2, PT, R94, UR4, PT ;  /* 0x000000045e007c0c */ /* 0x000fce000bf43070 */
[----:B------:R-:W-:Y:S01]  /*8820*/  HMMA.16816.F32.BF16 R20, R12, R26, RZ ;  /* 0x0000001a0c14723c */ /* 0x000fe200000418ff */
[----:B------:R-:W-:Y:S01]  /*8830*/  @!P1 HFMA2.BF16_V2 R188, -RZ.H0_H0, RZ.H0_H0, -R223.H0_H0 ;  /* 0x200000ffffbc9231 */ /* 0x000fe200003409df */
[----:B------:R-:W1:Y:S01]  /*8840*/  LDSM.16.MT88.4 R24, [R136+0x16000] ;  /* 0x016000008818783b */ /* 0x000e620000004200 */
[----:B------:R-:W-:Y:S02]  /*8850*/  @P3 HFMA2.BF16_V2 R190, -RZ.H0_H0, RZ.H0_H0, -R219.H0_H0 ;  /* 0x200000ffffbe3231 */ /* 0x000fe400003409db */
[----:B------:R-:W-:Y:S02]  /*8860*/  @P5 HFMA2.BF16_V2 R189, -RZ.H0_H0, RZ.H0_H0, -R216.H0_H0 ;  /* 0x200000ffffbd5231 */ /* 0x000fe400003409d8 */
[----:B------:R-:W-:Y:S01]  /*8870*/  @!P2 HFMA2.BF16_V2 R64, -RZ.H0_H0, RZ.H0_H0, -R194.H0_H0 ;  /* 0x200000ffff40a231 */ /* 0x000fe200003409c2 */
[----:B------:R-:W-:Y:S02]  /*8880*/  @!P1 PRMT R223, R188, 0x5410, RZ ;  /* 0x00005410bcdf9816 */ /* 0x000fe400000000ff */
[----:B------:R-:W-:-:S02]  /*8890*/  @P3 PRMT R219, R190, 0x5410, RZ ;  /* 0x00005410bedb3816 */ /* 0x000fc400000000ff */
[----:B------:R-:W-:-:S08]  /*88a0*/  @P5 PRMT R216, R189, 0x5410, RZ ;  /* 0x00005410bdd85816 */ /* 0x000fd000000000ff */
[----:B------:R-:W-:Y:S01]  /*88b0*/  HMMA.16816.F32.BF16 R188, R8, R30, R20 ;  /* 0x0000001e08bc723c */ /* 0x000fe20000041814 */
[----:B------:R-:W-:Y:S01]  /*88c0*/  PRMT R20, R64, 0x7610, R20 ;  /* 0x0000761040147816 */ /* 0x000fe20000000014 */
[----:B------:R-:W-:Y:S01]  /*88d0*/  @!P6 HFMA2.BF16_V2 R137, -RZ.H0_H0, RZ.H0_H0, -R209.H0_H0 ;  /* 0x200000ffff89e231 */ /* 0x000fe200003409d1 */
[----:B------:R2:W3:Y:S01]  /*88e0*/  LDL.LU.S16 R64, [R1+0x10] ;  /* 0x0000100001407983 */ /* 0x0004e20000300600 */
[----:B------:R-:W-:-:S03]  /*88f0*/  ISETP.LE.U32.AND P1, PT, R96, UR4, PT ;  /* 0x0000000460007c0c */ /* 0x000fc6000bf23070 */
[----:B------:R-:W-:Y:S01]  /*8900*/  @!P6 PRMT R209, R137, 0x5410, RZ ;  /* 0x0000541089d1e816 */ /* 0x000fe200000000ff */
[----:B------:R-:W-:Y:S01]  /*8910*/  @!P0 HFMA2.BF16_V2 R139, -RZ.H0_H0, RZ.H0_H0, -R206.H0_H0 ;  /* 0x200000ffff8b8231 */ /* 0x000fe200003409ce */
[----:B------:R-:W-:Y:S01]  /*8920*/  ISETP.GT.U32.AND P6, PT, R91, UR4, PT ;  /* 0x000000045b007c0c */ /* 0x000fe2000bfc4070 */
[----:B------:R-:W2:Y:S04]  /*8930*/  LDSM.16.MT88.4 R28, [R136+0x16800] ;  /* 0x01680000881c783b */ /* 0x000ea80000004200 */
[----:B------:R1:W3:Y:S01]  /*8940*/  LDL.LU.S16 R91, [R1+0x14] ;  /* 0x00001400015b7983 */ /* 0x0002e20000300600 */
[----:B------:R-:W-:Y:S02]  /*8950*/  @!P0 PRMT R206, R139, 0x5410, RZ ;  /* 0x000054108bce8816 */ /* 0x000fe400000000ff */
[----:B------:R-:W-:-:S02]  /*8960*/  ISETP.LE.U32.AND P0, PT, R6, UR4, PT ;  /* 0x0000000406007c0c */ /* 0x000fc4000bf03070 */
[----:B------:R-:W-:-:S04]  /*8970*/  LOP3.LUT R2, R98, 0xffff, RZ, 0xc0, !PT ;  /* 0x0000ffff62027812 */ /* 0x000fc800078ec0ff */
[----:B------:R-:W-:Y:S02]  /*8980*/  ISETP.LE.U32.AND P3, PT, R2, UR4, PT ;  /* 0x0000000402007c0c */ /* 0x000fe4000bf63070 */
[----:B------:R-:W-:Y:S01]  /*8990*/  @!P2 PRMT R194, R20, 0x5410, RZ ;  /* 0x0000541014c2a816 */ /* 0x000fe200000000ff */
[----:B------:R-:W-:Y:S02]  /*89a0*/  IMAD.MOV.U32 R139, RZ, RZ, R105 ;  /* 0x000000ffff8b7224 */ /* 0x000fe400078e0069 */
[----:B------:R-:W-:Y:S02]  /*89b0*/  IMAD.MOV.U32 R105, RZ, RZ, R106 ;  /* 0x000000ffff697224 */ /* 0x000fe400078e006a */
[----:B------:R-:W-:Y:S01]  /*89c0*/  IMAD.MOV.U32 R106, RZ, RZ, R102 ;  /* 0x000000ffff6a7224 */ /* 0x000fe200078e0066 */
[----:B------:R-:W-:Y:S02]  /*89d0*/  PRMT R2, R4, 0x7770, RZ ;  /* 0x0000777004027816 */ /* 0x000fe400000000ff */
[----:B------:R-:W-:Y:S01]  /*89e0*/  ISETP.GT.U32.AND P2, PT, R65, UR4, PT ;  /* 0x0000000441007c0c */ /* 0x000fe2000bf44070 */
[----:B-----5:R-:W-:-:S05]  /*89f0*/  @!P1 HFMA2.BF16_V2 R66, -RZ.H0_H0, RZ.H0_H0, -R198.H0_H0 ;  /* 0x200000ffff429231 */ /* 0x020fca00003409c6 */
[----:B------:R-:W-:-:S04]  /*8a00*/  PRMT R22, R66, 0x7610, R22 ;  /* 0x0000761042167816 */ /* 0x000fc80000000016 */
[----:B------:R-:W-:Y:S02]  /*8a10*/  @!P1 PRMT R198, R22, 0x5410, RZ ;  /* 0x0000541016c69816 */ /* 0x000fe400000000ff */
[----:B------:R-:W-:-:S13]  /*8a20*/  ISETP.LE.U32.AND P1, PT, R99, UR4, PT ;  /* 0x0000000463007c0c */ /* 0x000fda000bf23070 */
[----:B------:R-:W-:-:S05]  /*8a30*/  @!P1 HFMA2.BF16_V2 R101, -RZ.H0_H0, RZ.H0_H0, -R193.H0_H0 ;  /* 0x200000ffff659231 */ /* 0x000fca00003409c1 */
[----:B------:R-:W-:-:S04]  /*8a40*/  PRMT R6, R101, 0x7610, R6 ;  /* 0x0000761065067816 */ /* 0x000fc80000000006 */
[----:B------:R-:W-:Y:S02]  /*8a50*/  @!P1 PRMT R193, R6, 0x5410, RZ ;  /* 0x0000541006c19816 */ /* 0x000fe400000000ff */
[----:B------:R2:W5:Y:S01]  /*8a60*/  LDL.LU.S16 R6, [R1+0x18] ;  /* 0x0000180001067983 */ /* 0x0005620000300600 */
[----:B----4-:R-:W-:-:S05]  /*8a70*/  @!P3 HFMA2.BF16_V2 R118, -RZ.H0_H0, RZ.H0_H0, -R197.H0_H0 ;  /* 0x200000ffff76b231 */ /* 0x010fca00003409c5 */
[----:B------:R-:W-:-:S04]  /*8a80*/  PRMT R21, R118, 0x7610, R21 ;  /* 0x0000761076157816 */ /* 0x000fc80000000015 */
[----:B------:R-:W-:Y:S02]  /*8a90*/  @!P3 PRMT R197, R21, 0x5410, RZ ;  /* 0x0000541015c5b816 */ /* 0x000fe400000000ff */
[----:B-1----:R-:W-:Y:S01]  /*8aa0*/  HMMA.16816.F32.BF16 R20, R12, R24, RZ ;  /* 0x000000180c14723c */ /* 0x002fe200000418ff */
[----:B------:R-:W-:Y:S02]  /*8ab0*/  IMAD.MOV.U32 R118, RZ, RZ, R122 ;  /* 0x000000ffff767224 */ /* 0x000fe400078e007a */
[----:B------:R-:W-:Y:S02]  /*8ac0*/  IMAD.MOV.U32 R122, RZ, RZ, R104 ;  /* 0x000000ffff7a7224 */ /* 0x000fe400078e0068 */
[----:B------:R-:W-:-:S15]  /*8ad0*/  IMAD.MOV.U32 R104, RZ, RZ, R100 ;  /* 0x000000ffff687224 */ /* 0x000fde00078e0064 */
[----:B--2---:R-:W-:Y:S08]  /*8ae0*/  HMMA.16816.F32.BF16 R100, R8, R28, R20 ;  /* 0x0000001c0864723c */ /* 0x004ff00000041814 */
[----:B------:R-:W-:Y:S01]  /*8af0*/  HMMA.16816.F32.BF16 R20, R12, R26, RZ ;  /* 0x0000001a0c14723c */ /* 0x000fe200000418ff */
[----:B------:R-:W-:Y:S02]  /*8b00*/  ISETP.LE.U32.AND P3, PT, R2, UR4, PT ;  /* 0x0000000402007c0c */ /* 0x000fe4000bf63070 */
[----:B------:R-:W-:Y:S01]  /*8b10*/  ISETP.GT.U32.AND P1, PT, R67, UR4, PT ;  /* 0x0000000443007c0c */ /* 0x000fe2000bf24070 */
[----:B---3--:R-:W-:-:S05]  /*8b20*/  @!P0 HFMA2.BF16_V2 R64, -RZ.H0_H0, RZ.H0_H0, -R192.H0_H0 ;  /* 0x200000ffff408231 */ /* 0x008fca00003409c0 */
[----:B------:R-:W-:-:S11]  /*8b30*/  PRMT R2, R64, 0x7610, R2 ;  /* 0x0000761040027816 */ /* 0x000fd60000000002 */
[----:B------:R-:W-:Y:S01]  /*8b40*/  HMMA.16816.F32.BF16 R64, R8, R30, R20 ;  /* 0x0000001e0840723c */ /* 0x000fe20000041814 */
[----:B------:R1:W2:Y:S04]  /*8b50*/  LDL.LU.S16 R31, [R1+0x1c] ;  /* 0x00001c00011f7983 */ /* 0x0002a80000300600 */
[----:B------:R1:W3:Y:S04]  /*8b60*/  LDL.LU.S16 R30, [R1+0x20] ;  /* 0x00002000011e7983 */ /* 0x0002e80000300600 */
[----:B------:R-:W4:Y:S01]  /*8b70*/  LDSM.16.MT88.4 R20, [R5+0x16000] ;  /* 0x016000000514783b */ /* 0x000f220000004200 */
[----:B------:R-:W-:Y:S01]  /*8b80*/  @P6 HFMA2.BF16_V2 R91, -RZ.H0_H0, RZ.H0_H0, -R195.H0_H0 ;  /* 0x200000ffff5b6231 */ /* 0x000fe200003409c3 */
[----:B------:R-:W-:-:S04]  /*8b90*/  ISETP.GT.U32.AND P4, PT, R95, UR4, PT ;  /* 0x000000045f007c0c */ /* 0x000fc8000bf84070 */
[----:B------:R-:W-:-:S04]  /*8ba0*/  PRMT R24, R91, 0x7610, R24 ;  /* 0x000076105b187816 */ /* 0x000fc80000000018 */
[----:B------:R-:W-:Y:S02]  /*8bb0*/  @P6 PRMT R195, R24, 0x5410, RZ ;  /* 0x0000541018c36816 */ /* 0x000fe400000000ff */
[----:B------:R4:W1:Y:S01]  /*8bc0*/  LDSM.16.MT88.4 R24, [R5+0x16800] ;  /* 0x016800000518783b */ /* 0x0008620000004200 */
[----:B------:R-:W-:Y:S01]  /*8bd0*/  FADD.FTZ R29, R105, R122 ;  /* 0x0000007a691d7221 */ /* 0x000fe20000010000 */
[----:B------:R-:W-:Y:S01]  /*8be0*/  IMAD.MOV.U32 R122, RZ, RZ, R7 ;  /* 0x000000ffff7a7224 */ /* 0x000fe200078e0007 */
[----:B------:R-:W-:Y:S01]  /*8bf0*/  @!P0 PRMT R192, R2, 0x5410, RZ ;  /* 0x0000541002c08816 */ /* 0x000fe200000000ff */
[----:B------:R-:W-:Y:S01]  /*8c00*/  FADD.FTZ R2, R118, R139 ;  /* 0x0000008b76027221 */ /* 0x000fe20000010000 */
[----:B------:R-:W-:Y:S02]  /*8c10*/  IMAD.MOV.U32 R144, RZ, RZ, R104 ;  /* 0x000000ffff907224 */ /* 0x000fe400078e0068 */
[----:B------:R-:W-:Y:S02]  /*8c20*/  IMAD.MOV.U32 R138, RZ, RZ, R34 ;  /* 0x000000ffff8a7224 */ /* 0x000fe400078e0022 */
[----:B------:R-:W-:Y:S01]  /*8c30*/  FADD.FTZ R28, R106, R2 ;  /* 0x000000026a1c7221 */ /* 0x000fe20000010000 */
[----:B------:R-:W-:-:S02]  /*8c40*/  IMAD.MOV.U32 R123, RZ, RZ, R35 ;  /* 0x000000ffff7b7224 */ /* 0x000fc400078e0023 */
[----:B------:R-:W-:Y:S02]  /*8c50*/  IMAD.MOV.U32 R104, RZ, RZ, R32 ;  /* 0x000000ffff687224 */ /* 0x000fe400078e0020 */
[----:B------:R-:W-:Y:S01]  /*8c60*/  IMAD.MOV.U32 R106, RZ, RZ, R33 ;  /* 0x000000ffff6a7224 */ /* 0x000fe200078e0021 */
[----:B------:R-:W-:Y:S02]  /*8c70*/  ISETP.GT.U32.AND P5, PT, R97, UR4, PT ;  /* 0x0000000461007c0c */ /* 0x000fe4000bfa4070 */
[----:B------:R-:W-:Y:S01]  /*8c80*/  ISETP.LE.U32.AND P6, PT, R89, UR4, PT ;  /* 0x0000000459007c0c */ /* 0x000fe2000bfc3070 */
[----:B------:R-:W-:-:S04]  /*8c90*/  FADD.FTZ R2, R41, R29 ;  /* 0x0000001d29027221 */ /* 0x000fc80000010000 */
[----:B------:R-:W-:Y:S01]  /*8ca0*/  FADD.FTZ R96, R61, R2 ;  /* 0x000000023d607221 */ /* 0x000fe20000010000 */
[----:B------:R-:W-:Y:S01]  /*8cb0*/  LOP3.LUT R2, R93, 0xffff, RZ, 0xc0, !PT ;  /* 0x0000ffff5d027812 */ /* 0x000fe200078ec0ff */
[----:B-----5:R-:W-:-:S05]  /*8cc0*/  @P4 HFMA2.BF16_V2 R6, -RZ.H0_H0, RZ.H0_H0, -R171.H0_H0 ;  /* 0x200000ffff064231 */ /* 0x020fca00003409ab */
[----:B------:R-:W-:-:S04]  /*8cd0*/  PRMT R4, R6, 0x7610, R4 ;  /* 0x0000761006047816 */ /* 0x000fc80000000004 */
[----:B------:R-:W-:Y:S02]  /*8ce0*/  @P4 PRMT R171, R4, 0x5410, RZ ;  /* 0x0000541004ab4816 */ /* 0x000fe400000000ff */
[----:B----4-:R-:W-:-:S15]  /*8cf0*/  HMMA.16816.F32.BF16 R4, R12, R20, RZ ;  /* 0x000000140c04723c */ /* 0x010fde00000418ff */
[----:B------:R-:W-:-:S05]  /*8d00*/  NOP ;  /* 0x0000000000007918 */ /* 0x000fca0000000000 */
[----:B-1----:R-:W-:Y:S08]  /*8d10*/  HMMA.16816.F32.BF16 R32, R8, R24, R4 ;  /* 0x000000180820723c */ /* 0x002ff00000041804 */
[----:B------:R-:W-:-:S15]  /*8d20*/  HMMA.16816.F32.BF16 R4, R12, R22, RZ ;  /* 0x000000160c04723c */ /* 0x000fde00000418ff */
[----:B------:R-:W-:-:S05]  /*8d30*/  NOP ;  /* 0x0000000000007918 */ /* 0x000fca0000000000 */
[----:B------:R-:W-:Y:S01]  /*8d40*/  HMMA.16816.F32.BF16 R24, R8, R26, R4 ;  /* 0x0000001a0818723c */ /* 0x000fe20000041804 */
[----:B------:R-:W1:Y:S01]  /*8d50*/  LDSM.16.MT88.4 R4, [R0+0x16000] ;  /* 0x016000000004783b */ /* 0x000e620000004200 */
[----:B------:R-:W-:Y:S02]  /*8d60*/  IMAD.MOV.U32 R105, RZ, RZ, R62 ;  /* 0x000000ffff697224 */ /* 0x000fe400078e003e */
[----:B------:R-:W-:Y:S01]  /*8d70*/  FADD.FTZ R97, R60, R28 ;  /* 0x0000001c3c617221 */ /* 0x000fe20000010000 */
[----:B------:R-:W-:Y:S02]  /*8d80*/  IMAD.MOV.U32 R91, RZ, RZ, R63 ;  /* 0x000000ffff5b7224 */ /* 0x000fe400078e003f */
[----:B------:R-:W-:Y:S02]  /*8d90*/  IMAD.MOV.U32 R137, RZ, RZ, R42 ;  /* 0x000000ffff897224 */ /* 0x000fe400078e002a */
[----:B------:R-:W-:Y:S02]  /*8da0*/  IMAD.MOV.U32 R139, RZ, RZ, R43 ;  /* 0x000000ffff8b7224 */ /* 0x000fe400078e002b */
[----:B------:R-:W-:-:S02]  /*8db0*/  IMAD.MOV.U32 R118, RZ, RZ, R40 ;  /* 0x000000ffff767224 */ /* 0x000fc400078e0028 */
[----:B--2---:R-:W-:Y:S02]  /*8dc0*/  @P5 HFMA2.BF16_V2 R31, -RZ.H0_H0, RZ.H0_H0, -R170.H0_H0 ;  /* 0x200000ffff1f5231 */ /* 0x004fe400003409aa */
[----:B---3--:R-:W-:-:S03]  /*8dd0*/  @!P6 HFMA2.BF16_V2 R30, -RZ.H0_H0, RZ.H0_H0, -R127.H0_H0 ;  /* 0x200000ffff1ee231 */ /* 0x008fc6000034097f */
[----:B------:R-:W-:-:S04]  /*8de0*/  PRMT R20, R31, 0x7610, R20 ;  /* 0x000076101f147816 */ /* 0x000fc80000000014 */
[----:B------:R-:W-:Y:S02]  /*8df0*/  @P5 PRMT R170, R20, 0x5410, RZ ;  /* 0x0000541014aa5816 */ /* 0x000fe400000000ff */
[----:B-1----:R-:W-:Y:S01]  /*8e00*/  HMMA.16816.F32.BF16 R20, R12, R4, RZ ;  /* 0x000000040c14723c */ /* 0x002fe200000418ff */
[----:B------:R-:W-:-:S04]  /*8e10*/  PRMT R4, R30, 0x7610, R4 ;  /* 0x000076101e047816 */ /* 0x000fc80000000004 */
[----:B------:R-:W-:-:S03]  /*8e20*/  @!P6 PRMT R127, R4, 0x5410, RZ ;  /* 0x00005410047fe816 */ /* 0x000fc600000000ff */
[----:B------:R-:W-:Y:S01]  /*8e30*/  HMMA.16816.F32.BF16 R12, R12, R6, RZ ;  /* 0x000000060c0c723c */ /* 0x000fe200000418ff */
[----:B------:R-:W1:Y:S01]  /*8e40*/  LDSM.16.MT88.4 R4, [R0+0x16800] ;  /* 0x016800000004783b */ /* 0x000e620000004200 */
[----:B------:R-:W-:Y:S01]  /*8e50*/  ISETP.LE.U32.AND P6, PT, R2, UR4, PT ;  /* 0x0000000402007c0c */ /* 0x000fe2000bfc3070 */
[----:B------:R-:W-:Y:S02]  /*8e60*/  IMAD.IADD R2, R144, 0x1, R136 ;  /* 0x0000000190027824 */ /* 0x000fe400078e0288 */
[----:B------:R-:W-:-:S07]  /*8e70*/  IMAD.MOV.U32 R99, RZ, RZ, R123 ;  /* 0x000000ffff637224 */ /* 0x000fce00078e007b */
[C---:B-1----:R-:W-:Y:S08]  /*8e80*/  HMMA.16816.F32.BF16 R60, R8.reuse, R4, R20 ;  /* 0x00000004083c723c */ /* 0x042ff00000041814 */
[----:B------:R-:W-:Y:S01]  /*8e90*/  HMMA.16816.F32.BF16 R40, R8, R6, R12 ;  /* 0x000000060828723c */ /* 0x000fe2000004180c */
[----:B------:R-:W1:Y:S04]  /*8ea0*/  LDSM.16.MT88.4 R4, [R2+0x11000] ;  /* 0x011000000204783b */ /* 0x000e680000004200 */
[----:B------:R-:W2:Y:S01]  /*8eb0*/  LDSM.16.MT88.4 R8, [R2+0x13000] ;  /* 0x013000000208783b */ /* 0x000ea20000004200 */
[----:B------:R-:W-:-:S03]  /*8ec0*/  ISETP.LE.U32.AND P5, PT, R92, UR4, PT ;  /* 0x000000045c007c0c */ /* 0x000fc6000bfa3070 */
[----:B------:R-:W-:Y:S01]  /*8ed0*/  LDSM.16.MT88.4 R144, [R2+0x11800] ;  /* 0x011800000290783b */ /* 0x000fe20000004200 */
[C---:B-1----:R-:W-:Y:S08]  /*8ee0*/  HMMA.16816.F32.BF16 R148, R16.reuse, R4, R148 ;  /* 0x000000041094723c */ /* 0x042ff00000041894 */
[C---:B------:R-:W-:Y:S01]  /*8ef0*/  HMMA.16816.F32.BF16 R12, R16.reuse, R6, R68 ;  /* 0x00000006100c723c */ /* 0x040fe20000041844 */
[----:B------:R-:W1:Y:S07]  /*8f00*/  LDSM.16.MT88.4 R4, [R2+0x15000] ;  /* 0x015000000204783b */ /* 0x000e6e0000004200 */
[C---:B--2---:R-:W-:Y:S08]  /*8f10*/  HMMA.16816.F32.BF16 R52, R16.reuse, R8, R52 ;  /* 0x000000081034723c */ /* 0x044ff00000041834 */
[----:B------:R-:W-:Y:S01]  /*8f20*/  HMMA.16816.F32.BF16 R20, R16, R10, R56 ;  /* 0x0000000a1014723c */ /* 0x000fe20000041838 */
[----:B------:R-:W2:Y:S01]  /*8f30*/  LDSM.16.MT88.4 R8, [R2+0x17000] ;  /* 0x017000000208783b */ /* 0x000ea20000004200 */
[----:B------:R-:W-:-:S06]  /*8f40*/  IMAD.MOV.U32 R123, RZ, RZ, R137 ;  /* 0x000000ffff7b7224 */ /* 0x000fcc00078e0089 */
[C---:B-1----:R-:W-:Y:S08]  /*8f50*/  HMMA.16816.F32.BF16 R84, R16.reuse, R4, R84 ;  /* 0x000000041054723c */ /* 0x042ff00000041854 */
[----:B------:R-:W-:Y:S01]  /*8f60*/  HMMA.16816.F32.BF16 R28, R16, R6, R36 ;  /* 0x00000006101c723c */ /* 0x000fe20000041824 */
[----:B------:R-:W1:Y:S01]  /*8f70*/  LDSM.16.MT88.4 R4, [R136+0x11000] ;  /* 0x011000008804783b */ /* 0x000e620000004200 */
[----:B------:R-:W-:-:S03]  /*8f80*/  IMAD.MOV.U32 R137, RZ, RZ, R118 ;  /* 0x000000ffff897224 */ /* 0x000fc600078e0076 */
[----:B------:R-:W-:Y:S03]  /*8f90*/  LDSM.16.MT88.4 R56, [R2+0x13800] ;  /* 0x013800000238783b */ /* 0x000fe60000004200 */
[C---:B--2---:R-:W-:Y:S08]  /*8fa0*/  HMMA.16816.F32.BF16 R116, R16.reuse, R8, R32 ;  /* 0x000000081074723c */ /* 0x044ff00000041820 */
[C---:B------:R-:W-:Y:S08]  /*8fb0*/  HMMA.16816.F32.BF16 R32, R16.reuse, R10, R24 ;  /* 0x0000000a1020723c */ /* 0x040ff00000041818 */
[C---:B-1----:R-:W-:Y:S08]  /*8fc0*/  HMMA.16816.F32.BF16 R164, R16.reuse, R4, R164 ;  /* 0x0000000410a4723c */ /* 0x042ff000000418a4 */
[C---:B------:R-:W-:Y:S01]  /*8fd0*/  HMMA.16816.F32.BF16 R8, R16.reuse, R6, R236 ;  /* 0x000000061008723c */ /* 0x040fe200000418ec */
[----:B------:R-:W1:Y:S07]  /*8fe0*/  LDSM.16.MT88.4 R4, [R0+0x11000] ;  /* 0x011000000004783b */ /* 0x000e6e0000004200 */
[C---:B-1----:R-:W-:Y:S08]  /*8ff0*/  HMMA.16816.F32.BF16 R140, R16.reuse, R4, R140 ;  /* 0x00000004108c723c */ /* 0x042ff0000004188c */
[----:B------:R-:W-:Y:S01]  /*9000*/  HMMA.16816.F32.BF16 R92, R16, R6, R228 ;  /* 0x00000006105c723c */ /* 0x000fe200000418e4 */
[----:B------:R-:W1:Y:S04]  /*9010*/  LDSM.16.MT88.4 R4, [R136+0x13000] ;  /* 0x013000008804783b */ /* 0x000e680000004200 */
[----:B------:R2:W3:Y:S03]  /*9020*/  LDL.LU.S16 R230, [R1+0x3c] ;  /* 0x00003c0001e67983 */ /* 0x0004e60000300600 */
[----:B------:R-:W-:Y:S01]  /*9030*/  HMMA.16816.F32.BF16 R52, R128, R56, R52 ;  /* 0x000000388034723c */ /* 0x000fe20000041834 */
[----:B------:R2:W4:Y:S07]  /*9040*/  LDL.LU.S16 R231, [R1+0x40] ;  /* 0x0000400001e77983 */ /* 0x00052e0000300600 */
[C---:B-1----:R-:W-:Y:S01]  /*9050*/  HMMA.16816.F32.BF16 R36, R16.reuse, R4, R232 ;  /* 0x000000041024723c */ /* 0x042fe200000418e8 */
[----:B------:R2:W5:Y:S04]  /*9060*/  LDL.LU.S16 R232, [R1+0x34] ;  /* 0x0000340001e87983 */ /* 0x0005680000300600 */
[----:B------:R2:W2:Y:S03]  /*9070*/  LDL.LU.S16 R233, [R1+0x30] ;  /* 0x0000300001e97983 */ /* 0x0004a60000300600 */
[----:B------:R-:W-:Y:S01]  /*9080*/  HMMA.16816.F32.BF16 R24, R16, R6, R176 ;  /* 0x000000061018723c */ /* 0x000fe200000418b0 */
[----:B------:R-:W1:Y:S04]  /*9090*/  LDSM.16.MT88.4 R4, [R0+0x13000] ;  /* 0x013000000004783b */ /* 0x000e680000004200 */
[----:B------:R1:W2:Y:S03]  /*90a0*/  LDL.LU.S16 R234, [R1+0x2c] ;  /* 0x00002c0001ea7983 */ /* 0x0002a60000300600 */
[----:B------:R-:W-:Y:S01]  /*90b0*/  HMMA.16816.F32.BF16 R56, R128, R58, R20 ;  /* 0x0000003a8038723c */ /* 0x000fe20000041814 */
[----:B------:R1:W2:Y:S07]  /*90c0*/  LDL.LU.S16 R235, [R1+0x28] ;  /* 0x0000280001eb7983 */ /* 0x0002ae0000300600 */
[C---:B-1----:R-:W-:Y:S08]  /*90d0*/  HMMA.16816.F32.BF16 R172, R16.reuse, R4, R172 ;  /* 0x0000000410ac723c */ /* 0x042ff000000418ac */
[C---:B------:R-:W-:Y:S01]  /*90e0*/  HMMA.16816.F32.BF16 R180, R16.reuse, R6, R180 ;  /* 0x0000000610b4723c */ /* 0x040fe200000418b4 */
[----:B------:R-:W1:Y:S07]  /*90f0*/  LDSM.16.MT88.4 R4, [R136+0x15000] ;  /* 0x015000008804783b */ /* 0x000e6e0000004200 */
[C---:B-1----:R-:W-:Y:S01]  /*9100*/  HMMA.16816.F32.BF16 R68, R16.reuse, R4, R160 ;  /* 0x000000041044723c */ /* 0x042fe200000418a0 */
[----:B------:R-:W-:Y:S07]  /*9110*/  LDSM.16.MT88.4 R160, [R136+0x11800] ;  /* 0x0118000088a0783b */ /* 0x000fee0000004200 */
[----:B------:R-:W-:Y:S01]  /*9120*/  HMMA.16816.F32.BF16 R20, R16, R6, R72 ;  /* 0x000000061014723c */ /* 0x000fe20000041848 */
[----:B------:R-:W1:Y:S07]  /*9130*/  LDSM.16.MT88.4 R4, [R0+0x15000] ;  /* 0x015000000004783b */ /* 0x000e6e0000004200 */
[----:B------:R-:W-:Y:S01]  /*9140*/  HMMA.16816.F32.BF16 R148, R128, R144, R148 ;  /* 0x000000908094723c */ /* 0x000fe20000041894 */
[----:B------:R-:W-:-:S02]  /*9150*/  ISETP.GT.U32.AND P0, PT, R88, UR4, PT ;  /* 0x0000000458007c0c */ /* 0x000fc4000bf04070 */
[----:B------:R-:W-:Y:S01]  /*9160*/  ISETP.LE.U32.AND P4, PT, R90, UR4, PT ;  /* 0x000000045a007c0c */ /* 0x000fe2000bf83070 */
[----:B------:R-:W-:Y:S01]  /*9170*/  IMAD.MOV.U32 R98, RZ, RZ, R138 ;  /* 0x000000ffff627224 */ /* 0x000fe200078e008a */
[----:B------:R-:W-:Y:S03]  /*9180*/  LDSM.16.MT88.4 R72, [R136+0x15800] ;  /* 0x015800008848783b */ /* 0x000fe60000004200 */
[C---:B-1----:R-:W-:Y:S08]  /*9190*/  HMMA.16816.F32.BF16 R184, R16.reuse, R4, R184 ;  /* 0x0000000410b8723c */ /* 0x042ff000000418b8 */
[----:B------:R-:W-:Y:S01]  /*91a0*/  HMMA.16816.F32.BF16 R188, R16, R6, R188 ;  /* 0x0000000610bc723c */ /* 0x000fe200000418bc */
[----:B------:R-:W1:Y:S07]  /*91b0*/  LDSM.16.MT88.4 R4, [R136+0x17000] ;  /* 0x017000008804783b */ /* 0x000e6e0000004200 */
[----:B------:R-:W-:Y:S08]  /*91c0*/  HMMA.16816.F32.BF16 R144, R128, R146, R12 ;  /* 0x000000928090723c */ /* 0x000ff0000004180c */
[C---:B-1----:R-:W-:Y:S01]  /*91d0*/  HMMA.16816.F32.BF16 R12, R16.reuse, R6, R64 ;  /* 0x00000006100c723c */ /* 0x042fe20000041840 */
[----:B------:R1:W2:Y:S07]  /*91e0*/  LDL.LU.S16 R67, [R1+0x38] ;  /* 0x0000380001437983 */ /* 0x0002ae0000300600 */
[----:B------:R-:W-:Y:S01]  /*91f0*/  HMMA.16816.F32.BF16 R100, R16, R4, R100 ;  /* 0x000000041064723c */ /* 0x000fe20000041864 */
[----:B------:R-:W1:Y:S01]  /*9200*/  LDSM.16.MT88.4 R4, [R0+0x17000] ;  /* 0x017000000004783b */ /* 0x000e620000004200 */
[----:B------:R-:W-:-:S02]  /*9210*/  IMAD.MOV.U32 R138, RZ, RZ, R91 ;  /* 0x000000ffff8a7224 */ /* 0x000fc400078e005b */
[----:B------:R-:W-:Y:S01]  /*9220*/  IMAD.MOV.U32 R237, RZ, RZ, R104 ;  /* 0x000000ffffed7224 */ /* 0x000fe200078e0068 */
[----:B------:R-:W-:Y:S01]  /*9230*/  LDSM.16.MT88.4 R88, [R2+0x15800] ;  /* 0x015800000258783b */ /* 0x000fe20000004200 */
[----:B------:R-:W-:Y:S02]  /*9240*/  IMAD.MOV.U32 R229, RZ, RZ, R138 ;  /* 0x000000ffffe57224 */ /* 0x000fe400078e008a */
[----:B------:R-:W-:Y:S02]  /*9250*/  IMAD.MOV.U32 R238, RZ, RZ, R106 ;  /* 0x000000ffffee7224 */ /* 0x000fe400078e006a */
[----:B------:R-:W-:Y:S02]  /*9260*/  IMAD.MOV.U32 R228, RZ, RZ, R123 ;  /* 0x000000ffffe47224 */ /* 0x000fe400078e007b */
[----:B------:R-:W-:Y:S02]  /*9270*/  IMAD.MOV.U32 R138, RZ, RZ, R122 ;  /* 0x000000ffff8a7224 */ /* 0x000fe400078e007a */
[----:B------:R1:W-:Y:S01]  /*9280*/  LDSM.16.MT88.4 R120, [R2+0x17800] ;  /* 0x017800000278783b */ /* 0x0003e20000004200 */
[----:B------:R-:W-:Y:S01]  /*9290*/  HMMA.16816.F32.BF16 R164, R128, R160, R164 ;  /* 0x000000a080a4723c */ /* 0x000fe200000418a4 */
[----:B------:R-:W-:-:S02]  /*92a0*/  IMAD.MOV.U32 R239, RZ, RZ, R105 ;  /* 0x000000ffffef7224 */ /* 0x000fc400078e0069 */
[----:B------:R-:W-:Y:S01]  /*92b0*/  LDSM.16.MT88.4 R104, [R136+0x17800] ;  /* 0x017800008868783b */ /* 0x000fe20000004200 */
[----:B------:R-:W-:-:S04]  /*92c0*/  IMAD.MOV.U32 R236, RZ, RZ, R137 ;  /* 0x000000ffffec7224 */ /* 0x000fc800078e0089 */
[----:B------:R-:W-:Y:S01]  /*92d0*/  HMMA.16816.F32.BF16 R160, R128, R162, R8 ;  /* 0x000000a280a0723c */ /* 0x000fe20000041808 */
[----:B-1----:R-:W-:-:S07]  /*92e0*/  FADD.FTZ R2, R237, R97 ;  /* 0x00000061ed027221 */ /* 0x002fce0000010000 */
[----:B------:R-:W-:Y:S01]  /*92f0*/  HMMA.16816.F32.BF16 R176, R16, R4, R60 ;  /* 0x0000000410b0723c */ /* 0x000fe2000004183c */
[----:B------:R-:W-:Y:S01]  /*9300*/  FADD.FTZ R5, R238, R96 ;  /* 0x00000060ee057221 */ /* 0x000fe20000010000 */
[----:B------:R-:W-:Y:S02]  /*9310*/  IMAD.MOV.U32 R238, RZ, RZ, R138 ;  /* 0x000000ffffee7224 */ /* 0x000fe400078e008a */
[----:B------:R-:W-:-:S04]  /*9320*/  IMAD.MOV.U32 R237, RZ, RZ, R139 ;  /* 0x000000ffffed7224 */ /* 0x000fc800078e008b */
[----:B------:R-:W-:Y:S01]  /*9330*/  HMMA.16816.F32.BF16 R16, R16, R6, R40 ;  /* 0x000000061010723c */ /* 0x000fe20000041828 */
[----:B------:R-:W-:Y:S04]  /*9340*/  LDSM.16.MT88.4 R40, [R136+0x13800] ;  /* 0x013800008828783b */ /* 0x000fe80000004200 */
[----:B------:R-:W1:Y:S01]  /*9350*/  LDSM.16.MT88.4 R136, [R0+0x11800] ;  /* 0x011800000088783b */ /* 0x000e620000004200 */
[----:B---3--:R-:W-:-:S05]  /*9360*/  @P0 HFMA2.BF16_V2 R230, -RZ.H0_H0, RZ.H0_H0, -R134.H0_H0 ;  /* 0x200000ffffe60231 */ /* 0x008fca0000340986 */
[----:B------:R-:W-:-:S04]  /*9370*/  PRMT R6, R230, 0x7610, R6 ;  /* 0x00007610e6067816 */ /* 0x000fc80000000006 */
[----:B------:R-:W-:Y:S01]  /*9380*/  @P0 PRMT R134, R6, 0x5410, RZ ;  /* 0x0000541006860816 */ /* 0x000fe200000000ff */
[----:B----4-:R-:W-:Y:S01]  /*9390*/  @!P6 HFMA2.BF16_V2 R231, -RZ.H0_H0, RZ.H0_H0, -R126.H0_H0 ;  /* 0x200000ffffe7e231 */ /* 0x010fe2000034097e */
[----:B------:R-:W-:Y:S01]  /*93a0*/  USHF.L.U32 UR26, UR26, 0x3, URZ ;  /* 0x000000031a1a7899 */ /* 0x000fe200080006ff */
[----:B-----5:R-:W-:Y:S02]  /*93b0*/  @!P4 HFMA2.BF16_V2 R232, -RZ.H0_H0, RZ.H0_H0, -R124.H0_H0 ;  /* 0x200000ffffe8c231 */ /* 0x020fe4000034097c */
[----:B--2---:R-:W-:-:S03]  /*93c0*/  @!P3 HFMA2.BF16_V2 R233, -RZ.H0_H0, RZ.H0_H0, -R169.H0_H0 ;  /* 0x200000ffffe9b231 */ /* 0x004fc600003409a9 */
[----:B------:R-:W-:Y:S01]  /*93d0*/  PRMT R9, R232, 0x7610, R9 ;  /* 0x00007610e8097816 */ /* 0x000fe20000000009 */
[----:B------:R-:W-:Y:S02]  /*93e0*/  @P1 HFMA2.BF16_V2 R235, -RZ.H0_H0, RZ.H0_H0, -R135.H0_H0 ;  /* 0x200000ffffeb1231 */ /* 0x000fe40000340987 */
[----:B------:R-:W-:-:S03]  /*93f0*/  @P2 HFMA2.BF16_V2 R234, -RZ.H0_H0, RZ.H0_H0, -R168.H0_H0 ;  /* 0x200000ffffea2231 */ /* 0x000fc600003409a8 */
[----:B------:R-:W-:Y:S02]  /*9400*/  PRMT R4, R235, 0x7610, R4 ;  /* 0x00007610eb047816 */ /* 0x000fe40000000004 */
[----:B------:R-:W-:Y:S02]  /*9410*/  PRMT R7, R234, 0x7610, R7 ;  /* 0x00007610ea077816 */ /* 0x000fe40000000007 */
[----:B------:R-:W-:Y:S01]  /*9420*/  @P1 PRMT R135, R4, 0x5410, RZ ;  /* 0x0000541004871816 */ /* 0x000fe200000000ff */
[----:B------:R-:W-:Y:S01]  /*9430*/  FADD.FTZ R4, R228, R2 ;  /* 0x00000002e4047221 */ /* 0x000fe20000010000 */
[----:B------:R-:W-:Y:S01]  /*9440*/  PRMT R8, R233, 0x7610, R8 ;  /* 0x00007610e9087816 */ /* 0x000fe20000000008 */
[--C-:B------:R-:W-:Y:S01]  /*9450*/  FADD.FTZ R2, R229, R5.reuse ;  /* 0x00000005e5027221 */ /* 0x100fe20000010000 */
[----:B------:R-:W-:Y:S01]  /*9460*/  @P2 PRMT R168, R7, 0x5410, RZ ;  /* 0x0000541007a82816 */ /* 0x000fe200000000ff */
[----:B------:R-:W-:Y:S01]  /*9470*/  FADD.FTZ R6, R99, R4 ;  /* 0x0000000463067221 */ /* 0x000fe20000010000 */
[----:B------:R-:W-:Y:S01]  /*9480*/  @!P4 PRMT R124, R9, 0x5410, RZ ;  /* 0x00005410097cc816 */ /* 0x000fe200000000ff */
[----:B------:R-:W-:Y:S01]  /*9490*/  FADD.FTZ R7, R98, R2 ;  /* 0x0000000262077221 */ /* 0x000fe20000010000 */
[----:B------:R-:W-:Y:S01]  /*94a0*/  @!P3 PRMT R169, R8, 0x5410, RZ ;  /* 0x0000541008a9b816 */ /* 0x000fe200000000ff */
[----:B------:R-:W2:Y:S01]  /*94b0*/  LDSM.16.MT88.4 R96, [R0+0x15800] ;  /* 0x015800000060783b */ /* 0x000ea20000004200 */
[----:B------:R-:W-:Y:S01]  /*94c0*/  PRMT R5, R231, 0x7610, R5 ;  /* 0x00007610e7057816 */ /* 0x000fe20000000005 */
[----:B------:R-:W-:-:S03]  /*94d0*/  IMAD.U32 R2, RZ, RZ, UR26 ;  /* 0x0000001aff027e24 */ /* 0x000fc6000f8e00ff */
[----:B------:R-:W-:Y:S01]  /*94e0*/  @!P6 PRMT R126, R5, 0x5410, RZ ;  /* 0x00005410057ee816 */ /* 0x000fe200000000ff */
[----:B------:R-:W-:Y:S01]  /*94f0*/  IMAD.WIDE R4, R2, 0x2, R204 ;  /* 0x0000000202047825 */ /* 0x000fe200078e02cc */
[----:B------:R-:W-:Y:S03]  /*9500*/  STG.E.U16 desc[UR30][R204.64], R200 ;  /* 0x000000c8cc007986 */ /* 0x000fe6000c10151e */
[----:B------:R-:W-:Y:S01]  /*9510*/  FADD.FTZ R2, R236, R6 ;  /* 0x00000006ec027221 */ /* 0x000fe20000010000 */
[----:B------:R-:W-:Y:S03]  /*9520*/  STG.E.U16 desc[UR30][R204.64+0x2], R206 ;  /* 0x000002cecc007986 */ /* 0x000fe6000c10151e */
[----:B------:R-:W-:Y:S01]  /*9530*/  FADD.FTZ R2, R238, R2 ;  /* 0x00000002ee027221 */ /* 0x000fe20000010000 */
        /* <DEDUP_REMOVED lines=22> */
[C---:B------:R-:W-:Y:S03]  /*96a0*/  HMMA.16816.F32.BF16 R84, R128.reuse, R88, R84 ;  /* 0x000000588054723c */ /* 0x040fe60000041854 */
[----:B------:R-:W-:Y:S04]  /*96b0*/  STG.E.U16 desc[UR30][R204.64+0x50], R192 ;  /* 0x000050c0cc007986 */ /* 0x000fe8000c10151e */
[----:B------:R-:W-:Y:S01]  /*96c0*/  STG.E.U16 desc[UR30][R204.64+0x52], R195 ;  /* 0x000052c3cc007986 */ /* 0x000fe2000c10151e */
[C---:B------:R-:W-:Y:S03]  /*96d0*/  HMMA.16816.F32.BF16 R116, R128.reuse, R120, R116 ;  /* 0x000000788074723c */ /* 0x040fe60000041874 */
[----:B------:R-:W-:Y:S04]  /*96e0*/  STG.E.U16 desc[UR30][R4.64+0x52], R171 ;  /* 0x000052ab04007986 */ /* 0x000fe8000c10151e */
[----:B------:R-:W-:Y:S01]  /*96f0*/  STG.E.U16 desc[UR30][R4.64+0x50], R170 ;  /* 0x000050aa04007986 */ /* 0x000fe2000c10151e */
[C---:B------:R-:W-:Y:S03]  /*9700*/  HMMA.16816.F32.BF16 R36, R128.reuse, R40, R36 ;  /* 0x000000288024723c */ /* 0x040fe60000041824 */
[----:B------:R-:W-:Y:S04]  /*9710*/  STG.E.U16 desc[UR30][R204.64+0x60], R127 ;  /* 0x0000607fcc007986 */ /* 0x000fe8000c10151e */
[----:B------:R-:W-:Y:S01]  /*9720*/  STG.E.U16 desc[UR30][R204.64+0x62], R126 ;  /* 0x0000627ecc007986 */ /* 0x000fe2000c10151e */
[----:B------:R-:W-:Y:S03]  /*9730*/  HMMA.16816.F32.BF16 R68, R128, R72, R68 ;  /* 0x000000488044723c */ /* 0x000fe60000041844 */
[----:B------:R-:W-:Y:S01]  /*9740*/  STG.E.U16 desc[UR30][R4.64+0x62], R124 ;  /* 0x0000627c04007986 */ /* 0x000fe2000c10151e */
[----:B------:R-:W-:-:S05]  /*9750*/  @!P5 HFMA2.BF16_V2 R67, -RZ.H0_H0, RZ.H0_H0, -R125.H0_H0 ;  /* 0x200000ffff43d231 */ /* 0x000fca000034097d */
[----:B------:R-:W-:Y:S02]  /*9760*/  PRMT R10, R67, 0x7610, R10 ;  /* 0x00007610430a7816 */ /* 0x000fe4000000000a */
[----:B------:R-:W1:Y:S02]  /*9770*/  LDSM.16.MT88.4 R64, [R0+0x13800] ;  /* 0x013800000040783b */ /* 0x000e640000004200 */
[----:B------:R-:W-:Y:S02]  /*9780*/  @!P5 PRMT R125, R10, 0x5410, RZ ;  /* 0x000054100a7dd816 */ /* 0x000fe400000000ff */
[----:B------:R3:W4:Y:S01]  /*9790*/  LDSM.16.MT88.4 R8, [R0+0x17800] ;  /* 0x017800000008783b */ /* 0x0007220000004200 */
[----:B------:R-:W-:Y:S03]  /*97a0*/  HMMA.16816.F32.BF16 R100, R128, R104, R100 ;  /* 0x000000688064723c */ /* 0x000fe60000041864 */
[----:B------:R4:W-:Y:S01]  /*97b0*/  STG.E.U16 desc[UR30][R4.64+0x60], R125 ;  /* 0x0000607d04007986 */ /* 0x0009e2000c10151e */
[----:B------:R-:W-:-:S04]  /*97c0*/  FADD.FTZ R2, R250, R2 ;  /* 0x00000002fa027221 */ /* 0x000fc80000010000 */
[----:B--2---:R-:W-:Y:S01]  /*97d0*/  HMMA.16816.F32.BF16 R92, R128, R96, R184 ;  /* 0x00000060805c723c */ /* 0x004fe200000418b8 */
[----:B---3--:R-:W-:-:S04]  /*97e0*/  FADD.FTZ R0, R237, R7 ;  /* 0x00000007ed007221 */ /* 0x008fc80000010000 */
[----:B------:R-:W-:-:S04]  /*97f0*/  FADD.FTZ R0, R239, R0 ;  /* 0x00000000ef007221 */ /* 0x000fc80000010000 */
[----:B------:R-:W-:Y:S01]  /*9800*/  FADD.FTZ R0, R249, R0 ;  /* 0x00000000f9007221 */ /* 0x000fe20000010000 */
[----:B------:R-:W-:Y:S03]  /*9810*/  HMMA.16816.F32.BF16 R88, R128, R90, R28 ;  /* 0x0000005a8058723c */ /* 0x000fe6000004181c */
[----:B------:R-:W-:-:S05]  /*9820*/  FADD.FTZ R0, R248, R0 ;  /* 0x00000000f8007221 */ /* 0x000fca0000010000 */
[C---:B-1----:R-:W-:Y:S01]  /*9830*/  HMMA.16816.F32.BF16 R60, R128.reuse, R64, R172 ;  /* 0x00000040803c723c */ /* 0x042fe200000418ac */
[----:B------:R-:W-:Y:S01]  /*9840*/  FADD.FTZ R0, R247, R0 ;  /* 0x00000000f7007221 */ /* 0x000fe20000010000 */
[----:B------:R-:W-:Y:S06]  /*9850*/  STG.E.U16 desc[UR30][R204.64+0x70], R169 ;  /* 0x000070a9cc007986 */ /* 0x000fec000c10151e */
        /* <DEDUP_REMOVED lines=9> */
[----:B----4-:R-:W-:Y:S01]  /*98f0*/  HMMA.16816.F32.BF16 R124, R128, R8, R176 ;  /* 0x00000008807c723c */ /* 0x010fe200000418b0 */
[----:B-1----:R-:W-:Y:S01]  /*9900*/  FADD.FTZ R4, R246, R2 ;  /* 0x00000002f6047221 */ /* 0x002fe20000010000 */
[----:B------:R-:W-:-:S06]  /*9910*/  FADD.FTZ R2, R242, R0 ;  /* 0x00000000f2027221 */ /* 0x000fcc0000010000 */
        /* <DEDUP_REMOVED lines=54> */
[CC--:B------:R-:W-:Y:S01]  /*9c80*/  LEA R6, P1, R5.reuse, R228.reuse, 0x1 ;  /* 0x000000e405067211 */ /* 0x0c0fe200078208ff */
        /* <DEDUP_REMOVED lines=15> */
[----:B------:R-:W-:Y:S01]  /*9d80*/  ISETP.GE.AND P0, PT, R236, UR4, PT ;  /* 0x00000004ec007c0c */ /* 0x000fe2000bf06270 */
[----:B------:R-:W1:Y:S01]  /*9d90*/  LDCU UR4, c[0x0][0x504] ;  /* 0x0000a080ff0477ac */ /* 0x000e620008000800 */
        /* <DEDUP_REMOVED lines=76> */
[----:B---3--:R-:W-:Y:S04]  /*a260*/  LDSM.16.M88.4 R8, [R196+0x8800] ;  /* 0x00880000c408783b */ /* 0x008fe80000000200 */
[----:B------:R-:W-:Y:S04]  /*a270*/  LDSM.16.M88.4 R20, [R196+0x9800] ;  /* 0x00980000c414783b */ /* 0x000fe80000000200 */
[----:B------:R-:W-:Y:S04]  /*a280*/  LDSM.16.M88.4 R16, [R196+0x9000] ;  /* 0x00900000c410783b */ /* 0x000fe80000000200 */
[----:B------:R-:W-:Y:S04]  /*a290*/  LDSM.16.M88.4 R32, [R2+0x8800] ;  /* 0x008800000220783b */ /* 0x000fe80000000200 */
[----:B----4-:R-:W3:Y:S04]  /*a2a0*/  LDSM.16.M88.4 R4, [R198] ;  /* 0x00000000c604783b */ /* 0x010ee80000000200 */
[----:B------:R-:W-:Y:S04]  /*a2b0*/  LDSM.16.M88.4 R28, [R2+0x9000] ;  /* 0x00900000021c783b */ /* 0x000fe80000000200 */
[----:B------:R-:W-:Y:S04]  /*a2c0*/  LDSM.16.M88.4 R24, [R2+0x9800] ;  /* 0x009800000218783b */ /* 0x000fe80000000200 */
[----:B------:R-:W-:Y:S01]  /*a2d0*/  LDSM.16.M88.4 R216, [R133+0x8000] ;  /* 0x0080000085d8783b */ /* 0x000fe20000000200 */
[----:B------:R-:W-:-:S03]  /*a2e0*/  IMAD.IADD R134, R0, 0x1, R135 ;  /* 0x0000000100867824 */ /* 0x000fc600078e0287 */
[----:B------:R-:W-:Y:S04]  /*a2f0*/  LDSM.16.M88.4 R228, [R133+0xf000] ;  /* 0x00f0000085e4783b */ /* 0x000fe80000000200 */
[----:B------:R-:W0:Y:S01]  /*a300*/  LDGDEPBAR ;  /* 0x00000000000079af */ /* 0x000e220000000000 */
[C---:B---3--:R-:W-:Y:S08]  /*a310*/  HMMA.16816.F32.BF16 R180, R4.reuse, R12, RZ ;  /* 0x0000000c04b4723c */ /* 0x048ff000000418ff */
[C---:B------:R-:W-:Y:S01]  /*a320*/  HMMA.16816.F32.BF16 R188, R4.reuse, R14, RZ ;  /* 0x0000000e04bc723c */ /* 0x040fe200000418ff */
[----:B------:R-:W-:Y:S07]  /*a330*/  LDSM.16.M88.4 R12, [R2+0x8000] ;  /* 0x00800000020c783b */ /* 0x000fee0000000200 */
[C---:B------:R-:W-:Y:S08]  /*a340*/  HMMA.16816.F32.BF16 R192, R4.reuse, R8, RZ ;  /* 0x0000000804c0723c */ /* 0x040ff000000418ff */
[C---:B------:R-:W-:Y:S01]  /*a350*/  HMMA.16816.F32.BF16 R184, R4.reuse, R10, RZ ;  /* 0x0000000a04b8723c */ /* 0x040fe200000418ff */
[----:B------:R-:W3:Y:S07]  /*a360*/  LDSM.16.M88.4 R8, [R197] ;  /* 0x00000000c508783b */ /* 0x000eee0000000200 */
[C---:B------:R-:W-:Y:S08]  /*a370*/  HMMA.16816.F32.BF16 R168, R4.reuse, R20, RZ ;  /* 0x0000001404a8723c */ /* 0x040ff000000418ff */
[C---:B------:R-:W-:Y:S08]  /*a380*/  HMMA.16816.F32.BF16 R176, R4.reuse, R16, RZ ;  /* 0x0000001004b0723c */ /* 0x040ff000000418ff */
[C---:B------:R-:W-:Y:S08]  /*a390*/  HMMA.16816.F32.BF16 R172, R4.reuse, R18, RZ ;  /* 0x0000001204ac723c */ /* 0x040ff000000418ff */
[----:B------:R-:W-:Y:S01]  /*a3a0*/  HMMA.16816.F32.BF16 R20, R4, R22, RZ ;  /* 0x000000160414723c */ /* 0x000fe200000418ff */
[----:B------:R-:W4:Y:S07]  /*a3b0*/  LDSM.16.M88.4 R4, [R135] ;  /* 0x000000008704783b */ /* 0x000f2e0000000200 */
[C---:B---3--:R-:W-:Y:S08]  /*a3c0*/  HMMA.16816.F32.BF16 R16, R8.reuse, R12, R180 ;  /* 0x0000000c0810723c */ /* 0x048ff000000418b4 */
[C---:B------:R-:W-:Y:S08]  /*a3d0*/  HMMA.16816.F32.BF16 R12, R8.reuse, R14, R188 ;  /* 0x0000000e080c723c */ /* 0x040ff000000418bc */
[C---:B------:R-:W-:Y:S08]  /*a3e0*/  HMMA.16816.F32.BF16 R220, R8.reuse, R32, R192 ;  /* 0x0000002008dc723c */ /* 0x040ff000000418c0 */
[C---:B------:R-:W-:Y:S01]  /*a3f0*/  HMMA.16816.F32.BF16 R192, R8.reuse, R34, R184 ;  /* 0x0000002208c0723c */ /* 0x040fe200000418b8 */
[----:B------:R-:W-:Y:S01]  /*a400*/  IMAD.IADD R0, R0, 0x1, R133 ;  /* 0x0000000100007824 */ /* 0x000fe200078e0285 */
[----:B------:R-:W3:Y:S06]  /*a410*/  LDSM.16.M88.4 R32, [R133+0x9000] ;  /* 0x009000008520783b */ /* 0x000eec0000000200 */
[C---:B------:R-:W-:Y:S08]  /*a420*/  HMMA.16816.F32.BF16 R188, R8.reuse, R28, R176 ;  /* 0x0000001c08bc723c */ /* 0x040ff000000418b0 */
[C---:B------:R-:W-:Y:S01]  /*a430*/  HMMA.16816.F32.BF16 R184, R8.reuse, R30, R172 ;  /* 0x0000001e08b8723c */ /* 0x040fe200000418ac */
[----:B------:R-:W-:Y:S07]  /*a440*/  LDSM.16.M88.4 R28, [R133+0x9800] ;  /* 0x00980000851c783b */ /* 0x000fee0000000200 */
[C---:B------:R-:W-:Y:S08]  /*a450*/  HMMA.16816.F32.BF16 R180, R8.reuse, R24, R168 ;  /* 0x0000001808b4723c */ /* 0x040ff000000418a8 */
[----:B------:R-:W-:Y:S01]  /*a460*/  HMMA.16816.F32.BF16 R176, R8, R26, R20 ;  /* 0x0000001a08b0723c */ /* 0x000fe20000041814 */
[----:B------:R-:W5:Y:S04]  /*a470*/  LDSM.16.M88.4 R8, [R133+0x8800] ;  /* 0x008800008508783b */ /* 0x000f680000000200 */
[----:B------:R-:W-:Y:S03]  /*a480*/  LDSM.16.M88.4 R24, [R0+0x8000] ;  /* 0x008000000018783b */ /* 0x000fe60000000200 */
[C---:B----4-:R-:W-:Y:S01]  /*a490*/  HMMA.16816.F32.BF16 R168, R4.reuse, R218, R12 ;  /* 0x000000da04a8723c */ /* 0x050fe2000004180c */
[----:B------:R-:W4:Y:S04]  /*a4a0*/  LDSM.16.M88.4 R12, [R134] ;  /* 0x00000000860c783b */ /* 0x000f280000000200 */
[----:B------:R-:W1:Y:S03]  /*a4b0*/  LDSM.16.M88.4 R20, [R0+0x8800] ;  /* 0x008800000014783b */ /* 0x000e660000000200 */
[C---:B------:R-:W-:Y:S08]  /*a4c0*/  HMMA.16816.F32.BF16 R172, R4.reuse, R216, R16 ;  /* 0x000000d804ac723c */ /* 0x040ff00000041810 */
[C---:B---3--:R-:W-:Y:S08]  /*a4d0*/  HMMA.16816.F32.BF16 R216, R4.reuse, R32, R188 ;  /* 0x0000002004d8723c */ /* 0x048ff000000418bc */
[C---:B-----5:R-:W-:Y:S08]  /*a4e0*/  HMMA.16816.F32.BF16 R16, R4.reuse, R8, R220 ;  /* 0x000000080410723c */ /* 0x060ff000000418dc */
[C---:B------:R-:W-:Y:S08]  /*a4f0*/  HMMA.16816.F32.BF16 R8, R4.reuse, R10, R192 ;  /* 0x0000000a0408723c */ /* 0x040ff000000418c0 */
[C---:B------:R-:W-:Y:S01]  /*a500*/  HMMA.16816.F32.BF16 R192, R4.reuse, R34, R184 ;  /* 0x0000002204c0723c */ /* 0x040fe200000418b8 */
[----:B------:R-:W-:Y:S07]  /*a510*/  LDSM.16.M88.4 R32, [R196+0xa000] ;  /* 0x00a00000c420783b */ /* 0x000fee0000000200 */
[C---:B------:R-:W-:Y:S08]  /*a520*/  HMMA.16816.F32.BF16 R188, R4.reuse, R28, R180 ;  /* 0x0000001c04bc723c */ /* 0x040ff000000418b4 */
[----:B------:R-:W-:Y:S01]  /*a530*/  HMMA.16816.F32.BF16 R184, R4, R30, R176 ;  /* 0x0000001e04b8723c */ /* 0x000fe200000418b0 */
[----:B------:R-:W3:Y:S04]  /*a540*/  LDSM.16.M88.4 R4, [R0+0x9000] ;  /* 0x009000000004783b */ /* 0x000ee80000000200 */
[----:B------:R-:W-:Y:S03]  /*a550*/  LDSM.16.M88.4 R28, [R196+0xa800] ;  /* 0x00a80000c41c783b */ /* 0x000fe60000000200 */
[C---:B----4-:R-:W-:Y:S08]  /*a560*/  HMMA.16816.F32.BF16 R180, R12.reuse, R24, R172 ;  /* 0x000000180cb4723c */ /* 0x050ff000000418ac */
[C---:B------:R-:W-:Y:S01]  /*a570*/  HMMA.16816.F32.BF16 R176, R12.reuse, R26, R168 ;  /* 0x0000001a0cb0723c */ /* 0x040fe200000418a8 */
[----:B------:R-:W4:Y:S04]  /*a580*/  LDSM.16.M88.4 R168, [R0+0x9800] ;  /* 0x0098000000a8783b */ /* 0x000f280000000200 */
[----:B------:R-:W-:Y:S03]  /*a590*/  LDSM.16.M88.4 R24, [R196+0xb000] ;  /* 0x00b00000c418783b */ /* 0x000fe60000000200 */
[C---:B-1----:R-:W-:Y:S08]  /*a5a0*/  HMMA.16816.F32.BF16 R172, R12.reuse, R20, R16 ;  /* 0x000000140cac723c */ /* 0x042ff00000041810 */
[C---:B------:R-:W-:Y:S01]  /*a5b0*/  HMMA.16816.F32.BF16 R20, R12.reuse, R22, R8 ;  /* 0x000000160c14723c */ /* 0x040fe20000041808 */
[----:B------:R-:W1:Y:S07]  /*a5c0*/  LDSM.16.M88.4 R8, [R198+0x2000] ;  /* 0x00200000c608783b */ /* 0x000e6e0000000200 */
[C---:B---3--:R-:W-:Y:S08]  /*a5d0*/  HMMA.16816.F32.BF16 R16, R12.reuse, R4, R216 ;  /* 0x000000040c10723c */ /* 0x048ff000000418d8 */
[C---:B------:R-:W-:Y:S08]  /*a5e0*/  HMMA.16816.F32.BF16 R4, R12.reuse, R6, R192 ;  /* 0x000000060c04723c */ /* 0x040ff000000418c0 */
[----:B----4-:R-:W-:Y:S08]  /*a5f0*/  HMMA.16816.F32.BF16 R192, R12, R170, R184 ;  /* 0x000000aa0cc0723c */ /* 0x010ff000000418b8 */
[----:B-1----:R-:W-:Y:S01]  /*a600*/  HMMA.16816.F32.BF16 R184, R8, R34, R176 ;  /* 0x0000002208b8723c */ /* 0x002fe200000418b0 */
[----:B------:R-:W1:Y:S07]  /*a610*/  LDSM.16.M88.4 R176, [R196+0xb800] ;  /* 0x00b80000c4b0783b */ /* 0x000e6e0000000200 */
[----:B------:R-:W-:Y:S08]  /*a620*/  HMMA.16816.F32.BF16 R216, R12, R168, R188 ;  /* 0x000000a80cd8723c */ /* 0x000ff000000418bc */
[C---:B------:R-:W-:Y:S01]  /*a630*/  HMMA.16816.F32.BF16 R188, R8.reuse, R32, R180 ;  /* 0x0000002008bc723c */ /* 0x040fe200000418b4 */
[----:B------:R-:W-:Y:S07]  /*a640*/  LDSM.16.M88.4 R32, [R2+0xa000] ;  /* 0x00a000000220783b */ /* 0x000fee0000000200 */
[C---:B------:R-:W-:Y:S08]  /*a650*/  HMMA.16816.F32.BF16 R168, R8.reuse, R24, R16 ;  /* 0x0000001808a8723c */ /* 0x040ff00000041810 */
[C---:B------:R-:W-:Y:S08]  /*a660*/  HMMA.16816.F32.BF16 R180, R8.reuse, R28, R172 ;  /* 0x0000001c08b4723c */ /* 0x040ff000000418ac */
[C---:B------:R-:W-:Y:S01]  /*a670*/  HMMA.16816.F32.BF16 R16, R8.reuse, R26, R4 ;  /* 0x0000001a0810723c */ /* 0x040fe20000041804 */
[----:B------:R-:W3:Y:S04]  /*a680*/  LDSM.16.M88.4 R4, [R197+0x2000] ;  /* 0x00200000c504783b */ /* 0x000ee80000000200 */
[----:B------:R-:W-:Y:S03]  /*a690*/  LDSM.16.M88.4 R24, [R2+0xb000] ;  /* 0x00b000000218783b */ /* 0x000fe60000000200 */
[C---:B------:R-:W-:Y:S01]  /*a6a0*/  HMMA.16816.F32.BF16 R172, R8.reuse, R30, R20 ;  /* 0x0000001e08ac723c */ /* 0x040fe20000041814 */
[----:B------:R-:W4:Y:S04]  /*a6b0*/  LDSM.16.M88.4 R28, [R2+0xa800] ;  /* 0x00a80000021c783b */ /* 0x000f280000000200 */
[----:B------:R-:W5:Y:S03]  /*a6c0*/  LDSM.16.M88.4 R20, [R2+0xb800] ;  /* 0x00b800000214783b */ /* 0x000f660000000200 */
[C---:B-1----:R-:W-:Y:S08]  /*a6d0*/  HMMA.16816.F32.BF16 R12, R8.reuse, R176, R216 ;  /* 0x000000b0080c723c */ /* 0x042ff000000418d8 */
[----:B------:R-:W-:Y:S08]  /*a6e0*/  HMMA.16816.F32.BF16 R8, R8, R178, R192 ;  /* 0x000000b20808723c */ /* 0x000ff000000418c0 */
[C---:B---3--:R-:W-:Y:S08]  /*a6f0*/  HMMA.16816.F32.BF16 R216, R4.reuse, R32, R188 ;  /* 0x0000002004d8723c */ /* 0x048ff000000418bc */
[C---:B------:R-:W-:Y:S01]  /*a700*/  HMMA.16816.F32.BF16 R192, R4.reuse, R34, R184 ;  /* 0x0000002204c0723c */ /* 0x040fe200000418b8 */
[----:B------:R-:W-:Y:S07]  /*a710*/  LDSM.16.M88.4 R32, [R133+0xb000] ;  /* 0x00b000008520783b */ /* 0x000fee0000000200 */
[C---:B----4-:R-:W-:Y:S08]  /*a720*/  HMMA.16816.F32.BF16 R188, R4.reuse, R28, R180 ;  /* 0x0000001c04bc723c */ /* 0x050ff000000418b4 */
[C---:B------:R-:W-:Y:S01]  /*a730*/  HMMA.16816.F32.BF16 R184, R4.reuse, R30, R172 ;  /* 0x0000001e04b8723c */ /* 0x040fe200000418ac */
[----:B------:R-:W-:Y:S07]  /*a740*/  LDSM.16.M88.4 R28, [R133+0xb800] ;  /* 0x00b80000851c783b */ /* 0x000fee0000000200 */
[C---:B------:R-:W-:Y:S01]  /*a750*/  HMMA.16816.F32.BF16 R180, R4.reuse, R24, R168 ;  /* 0x0000001804b4723c */ /* 0x040fe200000418a8 */
[----:B------:R-:W-:Y:S07]  /*a760*/  LDSM.16.M88.4 R168, [R133+0xa800] ;  /* 0x00a8000085a8783b */ /* 0x000fee0000000200 */
[C---:B------:R-:W-:Y:S08]  /*a770*/  HMMA.16816.F32.BF16 R176, R4.reuse, R26, R16 ;  /* 0x0000001a04b0723c */ /* 0x040ff00000041810 */
[C---:B-----5:R-:W-:Y:S01]  /*a780*/  HMMA.16816.F32.BF16 R172, R4.reuse, R20, R12 ;  /* 0x0000001404ac723c */ /* 0x060fe2000004180c */
[----:B------:R-:W-:Y:S07]  /*a790*/  LDSM.16.M88.4 R12, [R133+0xa000] ;  /* 0x00a00000850c783b */ /* 0x000fee0000000200 */
[----:B------:R-:W-:Y:S01]  /*a7a0*/  HMMA.16816.F32.BF16 R24, R4, R22, R8 ;  /* 0x000000160418723c */ /* 0x000fe20000041808 */
[----:B------:R-:W1:Y:S04]  /*a7b0*/  LDSM.16.M88.4 R4, [R135+0x2000] ;  /* 0x002000008704783b */ /* 0x000e680000000200 */
[----:B------:R-:W-:Y:S04]  /*a7c0*/  LDSM.16.M88.4 R8, [R134+0x2000] ;  /* 0x002000008608783b */ /* 0x000fe80000000200 */
[----:B------:R-:W3:Y:S01]  /*a7d0*/  LDSM.16.M88.4 R20, [R0+0xa000] ;  /* 0x00a000000014783b */ /* 0x000ee20000000200 */
[C---:B-1----:R-:W-:Y:S08]  /*a7e0*/  HMMA.16816.F32.BF16 R220, R4.reuse, R168, R188 ;  /* 0x000000a804dc723c */ /* 0x042ff000000418bc */
[C---:B------:R-:W-:Y:S08]  /*a7f0*/  HMMA.16816.F32.BF16 R16, R4.reuse, R12, R216 ;  /* 0x0000000c0410723c */ /* 0x040ff000000418d8 */
[C---:B------:R-:W-:Y:S01]  /*a800*/  HMMA.16816.F32.BF16 R188, R4.reuse, R34, R176 ;  /* 0x0000002204bc723c */ /* 0x040fe200000418b0 */
[----:B------:R-:W1:Y:S07]  /*a810*/  LDSM.16.M88.4 R176, [R0+0xa800] ;  /* 0x00a8000000b0783b */ /* 0x000e6e0000000200 */
[C---:B------:R-:W-:Y:S08]  /*a820*/  HMMA.16816.F32.BF16 R12, R4.reuse, R14, R192 ;  /* 0x0000000e040c723c */ /* 0x040ff000000418c0 */
[C---:B------:R-:W-:Y:S01]  /*a830*/  HMMA.16816.F32.BF16 R216, R4.reuse, R170, R184 ;  /* 0x000000aa04d8723c */ /* 0x040fe200000418b8 */
[----:B------:R-:W4:Y:S07]  /*a840*/  LDSM.16.M88.4 R168, [R0+0xb000] ;  /* 0x00b0000000a8783b */ /* 0x000f2e0000000200 */
[C---:B------:R-:W-:Y:S01]  /*a850*/  HMMA.16816.F32.BF16 R192, R4.reuse, R32, R180 ;  /* 0x0000002004c0723c */ /* 0x040fe200000418b4 */
[----:B------:R-:W5:Y:S07]  /*a860*/  LDSM.16.M88.4 R32, [R0+0xb800] ;  /* 0x00b800000020783b */ /* 0x000f6e0000000200 */
[C---:B------:R-:W-:Y:S08]  /*a870*/  HMMA.16816.F32.BF16 R184, R4.reuse, R28, R172 ;  /* 0x0000001c04b8723c */ /* 0x040ff000000418ac */
[----:B------:R-:W-:Y:S01]  /*a880*/  HMMA.16816.F32.BF16 R180, R4, R30, R24 ;  /* 0x0000001e04b4723c */ /* 0x000fe20000041818 */
[----:B------:R-:W-:Y:S04]  /*a890*/  LDSM.16.M88.4 R4, [R198+0x4000] ;  /* 0x00400000c604783b */ /* 0x000fe80000000200 */
[----:B------:R-:W2:Y:S03]  /*a8a0*/  LDSM.16.M88.4 R28, [R196+0xc000] ;  /* 0x00c00000c41c783b */ /* 0x000ea60000000200 */
[C---:B---3--:R-:W-:Y:S01]  /*a8b0*/  HMMA.16816.F32.BF16 R172, R8.reuse, R20, R16 ;  /* 0x0000001408ac723c */ /* 0x048fe20000041810 */
[----:B------:R-:W3:Y:S07]  /*a8c0*/  LDSM.16.M88.4 R24, [R196+0xc800] ;  /* 0x00c80000c418783b */ /* 0x000eee0000000200 */
[C---:B------:R-:W-:Y:S08]  /*a8d0*/  HMMA.16816.F32.BF16 R20, R8.reuse, R22, R12 ;  /* 0x000000160814723c */ /* 0x040ff0000004180c */
[C---:B-1----:R-:W-:Y:S08]  /*a8e0*/  HMMA.16816.F32.BF16 R16, R8.reuse, R176, R220 ;  /* 0x000000b00810723c */ /* 0x042ff000000418dc */
[C---:B----4-:R-:W-:Y:S08]  /*a8f0*/  HMMA.16816.F32.BF16 R220, R8.reuse, R168, R192 ;  /* 0x000000a808dc723c */ /* 0x050ff000000418c0 */
[C---:B-----5:R-:W-:Y:S08]  /*a900*/  HMMA.16816.F32.BF16 R192, R8.reuse, R32, R184 ;  /* 0x0000002008c0723c */ /* 0x060ff000000418b8 */
[----:B------:R-:W-:Y:S08]  /*a910*/  HMMA.16816.F32.BF16 R12, R8, R178, R216 ;  /* 0x000000b2080c723c */ /* 0x000ff000000418d8 */
[----:B--2---:R-:W-:Y:S01]  /*a920*/  HMMA.16816.F32.BF16 R184, R4, R28, R172 ;  /* 0x0000001c04b8723c */ /* 0x004fe200000418ac */
[----:B------:R-:W1:Y:S07]  /*a930*/  LDSM.16.M88.4 R172, [R196+0xd000] ;  /* 0x00d00000c4ac783b */ /* 0x000e6e0000000200 */
[C---:B------:R-:W-:Y:S01]  /*a940*/  HMMA.16816.F32.BF16 R216, R8.reuse, R170, R188 ;  /* 0x000000aa08d8723c */ /* 0x040fe200000418bc */
[----:B------:R-:W2:Y:S07]  /*a950*/  LDSM.16.M88.4 R168, [R196+0xd800] ;  /* 0x00d80000c4a8783b */ /* 0x000eae0000000200 */
[----:B------:R-:W-:Y:S01]  /*a960*/  HMMA.16816.F32.BF16 R188, R8, R34, R180 ;  /* 0x0000002208bc723c */ /* 0x000fe200000418b4 */
[----:B------:R-:W-:Y:S04]  /*a970*/  LDSM.16.M88.4 R8, [R197+0x4000] ;  /* 0x00400000c508783b */ /* 0x000fe80000000200 */
[----:B------:R-:W4:Y:S03]  /*a980*/  LDSM.16.M88.4 R32, [R2+0xc000] ;  /* 0x00c000000220783b */ /* 0x000f260000000200 */
[C---:B------:R-:W-:Y:S01]  /*a990*/  HMMA.16816.F32.BF16 R180, R4.reuse, R30, R20 ;  /* 0x0000001e04b4723c */ /* 0x040fe20000041814 */
[----:B------:R-:W5:Y:S07]  /*a9a0*/  LDSM.16.M88.4 R28, [R2+0xc800] ;  /* 0x00c80000021c783b */ /* 0x000f6e0000000200 */
[C---:B---3--:R-:W-:Y:S08]  /*a9b0*/  HMMA.16816.F32.BF16 R176, R4.reuse, R24, R16 ;  /* 0x0000001804b0723c */ /* 0x048ff00000041810 */
[C---:B------:R-:W-:Y:S01]  /*a9c0*/  HMMA.16816.F32.BF16 R20, R4.reuse, R26, R12 ;  /* 0x0000001a0414723c */ /* 0x040fe2000004180c */
[----:B------:R-:W3:Y:S07]  /*a9d0*/  LDSM.16.M88.4 R24, [R2+0xd000] ;  /* 0x00d000000218783b */ /* 0x000eee0000000200 */
[C---:B-1----:R-:W-:Y:S08]  /*a9e0*/  HMMA.16816.F32.BF16 R12, R4.reuse, R174, R216 ;  /* 0x000000ae040c723c */ /* 0x042ff000000418d8 */
[C---:B--2---:R-:W-:Y:S08]  /*a9f0*/  HMMA.16816.F32.BF16 R216, R4.reuse, R168, R192 ;  /* 0x000000a804d8723c */ /* 0x044ff000000418c0 */
[C---:B------:R-:W-:Y:S08]  /*aa00*/  HMMA.16816.F32.BF16 R192, R4.reuse, R170, R188 ;  /* 0x000000aa04c0723c */ /* 0x040ff000000418bc */
[----:B------:R-:W-:Y:S01]  /*aa10*/  HMMA.16816.F32.BF16 R16, R4, R172, R220 ;  /* 0x000000ac0410723c */ /* 0x000fe200000418dc */
[----:B------:R-:W-:Y:S07]  /*aa20*/  LDSM.16.M88.4 R4, [R135+0x4000] ;  /* 0x004000008704783b */ /* 0x000fee0000000200 */
[C---:B----4-:R-:W-:Y:S08]  /*aa30*/  HMMA.16816.F32.BF16 R188, R8.reuse, R32, R184 ;  /* 0x0000002008bc723c */ /* 0x050ff000000418b8 */
[C---:B------:R-:W-:Y:S01]  /*aa40*/  HMMA.16816.F32.BF16 R184, R8.reuse, R34, R180 ;  /* 0x0000002208b8723c */ /* 0x040fe200000418b4 */
[----:B------:R-:W-:Y:S07]  /*aa50*/  LDSM.16.M88.4 R32, [R133+0xc000] ;  /* 0x00c000008520783b */ /* 0x000fee0000000200 */
[C---:B-----5:R-:W-:Y:S01]  /*aa60*/  HMMA.16816.F32.BF16 R180, R8.reuse, R28, R176 ;  /* 0x0000001c08b4723c */ /* 0x060fe200000418b0 */
[----:B------:R-:W1:Y:S07]  /*aa70*/  LDSM.16.M88.4 R176, [R2+0xd800] ;  /* 0x00d8000002b0783b */ /* 0x000e6e0000000200 */
[C---:B------:R-:W-:Y:S01]  /*aa80*/  HMMA.16816.F32.BF16 R172, R8.reuse, R30, R20 ;  /* 0x0000001e08ac723c */ /* 0x040fe20000041814 */
[----:B------:R-:W2:Y:S04]  /*aa90*/  LDSM.16.M88.4 R28, [R133+0xc800] ;  /* 0x00c80000851c783b */ /* 0x000ea80000000200 */
[----:B------:R-:W-:Y:S03]  /*aaa0*/  LDSM.16.M88.4 R20, [R133+0xd800] ;  /* 0x00d800008514783b */ /* 0x000fe60000000200 */
[C---:B---3--:R-:W-:Y:S08]  /*aab0*/  HMMA.16816.F32.BF16 R168, R8.reuse, R24, R16 ;  /* 0x0000001808a8723c */ /* 0x048ff00000041810 */
[C---:B------:R-:W-:Y:S01]  /*aac0*/  HMMA.16816.F32.BF16 R16, R8.reuse, R26, R12 ;  /* 0x0000001a0810723c */ /* 0x040fe2000004180c */
[----:B------:R-:W3:Y:S07]  /*aad0*/  LDSM.16.M88.4 R24, [R133+0xd000] ;  /* 0x00d000008518783b */ /* 0x000eee0000000200 */
[C---:B-1----:R-:W-:Y:S08]  /*aae0*/  HMMA.16816.F32.BF16 R12, R8.reuse, R176, R216 ;  /* 0x000000b0080c723c */ /* 0x042ff000000418d8 */
[----:B------:R-:W-:Y:S08]  /*aaf0*/  HMMA.16816.F32.BF16 R8, R8, R178, R192 ;  /* 0x000000b20808723c */ /* 0x000ff000000418c0 */
[C---:B------:R-:W-:Y:S08]  /*ab00*/  HMMA.16816.F32.BF16 R216, R4.reuse, R32, R188 ;  /* 0x0000002004d8723c */ /* 0x040ff000000418bc */
[C---:B--2---:R-:W-:Y:S08]  /*ab10*/  HMMA.16816.F32.BF16 R188, R4.reuse, R28, R180 ;  /* 0x0000001c04bc723c */ /* 0x044ff000000418b4 */
[C---:B---3--:R-:W-:Y:S08]  /*ab20*/  HMMA.16816.F32.BF16 R180, R4.reuse, R24, R168 ;  /* 0x0000001804b4723c */ /* 0x048ff000000418a8 */
[C---:B------:R-:W-:Y:S01]  /*ab30*/  HMMA.16816.F32.BF16 R192, R4.reuse, R34, R184 ;  /* 0x0000002204c0723c */ /* 0x040fe200000418b8 */
[----:B------:R-:W-:Y:S07]  /*ab40*/  LDSM.16.M88.4 R32, [R0+0xc800] ;  /* 0x00c800000020783b */ /* 0x000fee0000000200 */
[C---:B------:R-:W-:Y:S08]  /*ab50*/  HMMA.16816.F32.BF16 R168, R4.reuse, R20, R12 ;  /* 0x0000001404a8723c */ /* 0x040ff0000004180c */
[C---:B------:R-:W-:Y:S01]  /*ab60*/  HMMA.16816.F32.BF16 R184, R4.reuse, R30, R172 ;  /* 0x0000001e04b8723c */ /* 0x040fe200000418ac */
[----:B------:R-:W-:Y:S04]  /*ab70*/  LDSM.16.M88.4 R28, [R0+0xd000] ;  /* 0x00d00000001c783b */ /* 0x000fe80000000200 */
[----:B------:R-:W-:Y:S03]  /*ab80*/  LDSM.16.M88.4 R172, [R196+0xe000] ;  /* 0x00e00000c4ac783b */ /* 0x000fe60000000200 */
[C---:B------:R-:W-:Y:S01]  /*ab90*/  HMMA.16816.F32.BF16 R176, R4.reuse, R26, R16 ;  /* 0x0000001a04b0723c */ /* 0x040fe20000041810 */
[----:B------:R-:W-:Y:S04]  /*aba0*/  LDSM.16.M88.4 R16, [R0+0xc000] ;  /* 0x00c000000010783b */ /* 0x000fe80000000200 */
[----:B------:R-:W-:Y:S03]  /*abb0*/  LDSM.16.M88.4 R24, [R0+0xd800] ;  /* 0x00d800000018783b */ /* 0x000fe60000000200 */
[----:B------:R-:W-:Y:S01]  /*abc0*/  HMMA.16816.F32.BF16 R20, R4, R22, R8 ;  /* 0x000000160414723c */ /* 0x000fe20000041808 */
[----:B------:R-:W1:Y:S04]  /*abd0*/  LDSM.16.M88.4 R4, [R134+0x4000] ;  /* 0x004000008604783b */ /* 0x000e680000000200 */
[----:B------:R-:W2:Y:S03]  /*abe0*/  LDSM.16.M88.4 R8, [R198+0x6000] ;  /* 0x00600000c608783b */ /* 0x000ea60000000200 */
[C---:B-1----:R-:W-:Y:S08]  /*abf0*/  HMMA.16816.F32.BF16 R12, R4.reuse, R16, R216 ;  /* 0x00000010040c723c */ /* 0x042ff000000418d8 */
[C---:B------:R-:W-:Y:S08]  /*ac00*/  HMMA.16816.F32.BF16 R216, R4.reuse, R34, R184 ;  /* 0x0000002204d8723c */ /* 0x040ff000000418b8 */
[C---:B------:R-:W-:Y:S01]  /*ac10*/  HMMA.16816.F32.BF16 R184, R4.reuse, R24, R168 ;  /* 0x0000001804b8723c */ /* 0x040fe200000418a8 */
[----:B------:R-:W1:Y:S07]  /*ac20*/  LDSM.16.M88.4 R168, [R196+0xe800] ;  /* 0x00e80000c4a8783b */ /* 0x000e6e0000000200 */
[C---:B------:R-:W-:Y:S01]  /*ac30*/  HMMA.16816.F32.BF16 R220, R4.reuse, R32, R188 ;  /* 0x0000002004dc723c */ /* 0x040fe200000418bc */
[----:B------:R-:W3:Y:S07]  /*ac40*/  LDSM.16.M88.4 R32, [R196+0xf000] ;  /* 0x00f00000c420783b */ /* 0x000eee0000000200 */
[C---:B------:R-:W-:Y:S08]  /*ac50*/  HMMA.16816.F32.BF16 R16, R4.reuse, R18, R192 ;  /* 0x000000120410723c */ /* 0x040ff000000418c0 */
[C---:B------:R-:W-:Y:S08]  /*ac60*/  HMMA.16816.F32.BF16 R192, R4.reuse, R28, R180 ;  /* 0x0000001c04c0723c */ /* 0x040ff000000418b4 */
[C---:B------:R-:W-:Y:S01]  /*ac70*/  HMMA.16816.F32.BF16 R188, R4.reuse, R30, R176 ;  /* 0x0000001e04bc723c */ /* 0x040fe200000418b0 */
[----:B------:R-:W4:Y:S04]  /*ac80*/  LDSM.16.M88.4 R28, [R196+0xf800] ;  /* 0x00f80000c41c783b */ /* 0x000f280000000200 */
[----:B------:R-:W-:Y:S03]  /*ac90*/  LDSM.16.M88.4 R176, [R2+0xe800] ;  /* 0x00e8000002b0783b */ /* 0x000fe60000000200 */
[----:B------:R-:W-:Y:S01]  /*aca0*/  HMMA.16816.F32.BF16 R180, R4, R26, R20 ;  /* 0x0000001a04b4723c */ /* 0x000fe20000041814 */
[----:B------:R-:W-:Y:S04]  /*acb0*/  LDSM.16.M88.4 R4, [R197+0x6000] ;  /* 0x00600000c504783b */ /* 0x000fe80000000200 */
[----:B------:R-:W5:Y:S03]  /*acc0*/  LDSM.16.M88.4 R24, [R2+0xe000] ;  /* 0x00e000000218783b */ /* 0x000f660000000200 */
[C---:B--2---:R-:W-:Y:S08]  /*acd0*/  HMMA.16816.F32.BF16 R20, R8.reuse, R172, R12 ;  /* 0x000000ac0814723c */ /* 0x044ff0000004180c */
[C---:B------:R-:W-:Y:S08]  /*ace0*/  HMMA.16816.F32.BF16 R16, R8.reuse, R174, R16 ;  /* 0x000000ae0810723c */ /* 0x040ff00000041810 */
[C---:B-1----:R-:W-:Y:S08]  /*acf0*/  HMMA.16816.F32.BF16 R12, R8.reuse, R168, R220 ;  /* 0x000000a8080c723c */ /* 0x042ff000000418dc */
[C---:B------:R-:W-:Y:S08]  /*ad00*/  HMMA.16816.F32.BF16 R172, R8.reuse, R170, R216 ;  /* 0x000000aa08ac723c */ /* 0x040ff000000418d8 */
[C---:B---3--:R-:W-:Y:S08]  /*ad10*/  HMMA.16816.F32.BF16 R216, R8.reuse, R32, R192 ;  /* 0x0000002008d8723c */ /* 0x048ff000000418c0 */
[C---:B------:R-:W-:Y:S01]  /*ad20*/  HMMA.16816.F32.BF16 R192, R8.reuse, R34, R188 ;  /* 0x0000002208c0723c */ /* 0x040fe200000418bc */
[----:B------:R-:W1:Y:S07]  /*ad30*/  LDSM.16.M88.4 R32, [R2+0xf000] ;  /* 0x00f000000220783b */ /* 0x000e6e0000000200 */
[C---:B----4-:R-:W-:Y:S08]  /*ad40*/  HMMA.16816.F32.BF16 R188, R8.reuse, R28, R184 ;  /* 0x0000001c08bc723c */ /* 0x050ff000000418b8 */
[----:B------:R-:W-:Y:S01]  /*ad50*/  HMMA.16816.F32.BF16 R184, R8, R30, R180 ;  /* 0x0000001e08b8723c */ /* 0x000fe200000418b4 */
[----:B------:R-:W-:Y:S07]  /*ad60*/  LDSM.16.M88.4 R8, [R135+0x6000] ;  /* 0x006000008708783b */ /* 0x000fee0000000200 */
[C---:B-----5:R-:W-:Y:S01]  /*ad70*/  HMMA.16816.F32.BF16 R180, R4.reuse, R24, R20 ;  /* 0x0000001804b4723c */ /* 0x060fe20000041814 */
[----:B------:R-:W2:Y:S07]  /*ad80*/  LDSM.16.M88.4 R20, [R2+0xf800] ;  /* 0x00f800000214783b */ /* 0x000eae0000000200 */
[C---:B------:R-:W-:Y:S01]  /*ad90*/  HMMA.16816.F32.BF16 R168, R4.reuse, R26, R16 ;  /* 0x0000001a04a8723c */ /* 0x040fe20000041810 */
[----:B------:R-:W3:Y:S07]  /*ada0*/  LDSM.16.M88.4 R16, [R133+0xe000] ;  /* 0x00e000008510783b */ /* 0x000eee0000000200 */
[C---:B------:R-:W-:Y:S01]  /*adb0*/  HMMA.16816.F32.BF16 R28, R4.reuse, R176, R12 ;  /* 0x000000b0041c723c */ /* 0x040fe2000004180c */
[----:B------:R-:W4:Y:S07]  /*adc0*/  LDSM.16.M88.4 R12, [R133+0xe800] ;  /* 0x00e80000850c783b */ /* 0x000f2e0000000200 */
[C---:B------:R-:W-:Y:S08]  /*add0*/  HMMA.16816.F32.BF16 R24, R4.reuse, R178, R172 ;  /* 0x000000b20418723c */ /* 0x040ff000000418ac */
[C---:B-1----:R-:W-:Y:S08]  /*ade0*/  HMMA.16816.F32.BF16 R176, R4.reuse, R32, R216 ;  /* 0x0000002004b0723c */ /* 0x042ff000000418d8 */
[----:B--2---:R-:W-:Y:S08]  /*adf0*/  HMMA.16816.F32.BF16 R216, R4, R20, R188 ;  /* 0x0000001404d8723c */ /* 0x004ff000000418bc */
[C---:B---3--:R-:W-:Y:S08]  /*ae00*/  HMMA.16816.F32.BF16 R188, R8.reuse, R16, R180 ;  /* 0x0000001008bc723c */ /* 0x048ff000000418b4 */
[C---:B----4-:R-:W-:Y:S01]  /*ae10*/  HMMA.16816.F32.BF16 R180, R8.reuse, R12, R28 ;  /* 0x0000000c08b4723c */ /* 0x050fe2000004181c */
[----:B------:R-:W-:Y:S07]  /*ae20*/  LDSM.16.M88.4 R28, [R0+0xf000] ;  /* 0x00f00000001c783b */ /* 0x000fee0000000200 */
[----:B------:R-:W-:Y:S01]  /*ae30*/  HMMA.16816.F32.BF16 R172, R8, R14, R24 ;  /* 0x0000000e08ac723c */ /* 0x000fe20000041818 */
[----:B------:R-:W1:Y:S07]  /*ae40*/  LDSM.16.M88.4 R12, [R133+0xf800] ;  /* 0x00f80000850c783b */ /* 0x000e6e0000000200 */
[C---:B------:R-:W-:Y:S01]  /*ae50*/  HMMA.16816.F32.BF16 R220, R4.reuse, R34, R192 ;  /* 0x0000002204dc723c */ /* 0x040fe200000418c0 */
[----:B------:R-:W-:Y:S07]  /*ae60*/  LDSM.16.M88.4 R32, [R0+0xe800] ;  /* 0x00e800000020783b */ /* 0x000fee0000000200 */
[----:B------:R-:W-:Y:S01]  /*ae70*/  HMMA.16816.F32.BF16 R192, R4, R22, R184 ;  /* 0x0000001604c0723c */ /* 0x000fe200000418b8 */
[----:B------:R-:W2:Y:S07]  /*ae80*/  LDSM.16.M88.4 R4, [R134+0x6000] ;  /* 0x006000008604783b */ /* 0x000eae0000000200 */
[C---:B------:R-:W-:Y:S01]  /*ae90*/  HMMA.16816.F32.BF16 R184, R8.reuse, R18, R168 ;  /* 0x0000001208b8723c */ /* 0x040fe200000418a8 */
[----:B------:R-:W3:Y:S07]  /*aea0*/  LDSM.16.M88.4 R168, [R0+0xe000] ;  /* 0x00e0000000a8783b */ /* 0x000eee0000000200 */
[----:B------:R-:W-:Y:S01]  /*aeb0*/  HMMA.16816.F32.BF16 R24, R8, R228, R176 ;  /* 0x000000e40818723c */ /* 0x000fe200000418b0 */
[----:B------:R4:W5:Y:S01]  /*aec0*/  LDSM.16.M88.4 R176, [R0+0xf800] ;  /* 0x00f8000000b0783b */ /* 0x0009620000000200 */
[----:B------:R-:W-:Y:S01]  /*aed0*/  IMAD.U32 R2, RZ, RZ, UR24 ;  /* 0x00000018ff027e24 */ /* 0x000fe2000f8e00ff */
[----:B------:R-:W-:-:S05]  /*aee0*/  DEPBAR.LE SB0, 0x0 ;  /* 0x000080000000791a */ /* 0x000fca0000000000 */
[C---:B------:R-:W-:Y:S08]  /*aef0*/  HMMA.16816.F32.BF16 R20, R8.reuse, R230, R220 ;  /* 0x000000e60814723c */ /* 0x040ff000000418dc */
[C---:B-1----:R-:W-:Y:S08]  /*af00*/  HMMA.16816.F32.BF16 R16, R8.reuse, R12, R216 ;  /* 0x0000000c0810723c */ /* 0x042ff000000418d8 */
[----:B------:R-:W-:Y:S01]  /*af10*/  HMMA.16816.F32.BF16 R8, R8, R14, R192 ;  /* 0x0000000e0808723c */ /* 0x000fe200000418c0 */
[----:B------:R-:W-:Y:S01]  /*af20*/  IMAD R2, R2, 0x40, R238 ;  /* 0x0000004002027824 */ /* 0x000fe200078e02ee */
[----:B------:R-:W-:-:S03]  /*af30*/  UISETP.GT.U32.AND UP1, UPT, UR23, UR20, UPT ;  /* 0x000000141700728c */ /* 0x000fc6000bf24070 */
[----:B----4-:R-:W-:-:S03]  /*af40*/  VIADD R0, R2, UR22 ;  /* 0x0000001602007c36 */ /* 0x010fc60008000000 */
[----:B--2---:R-:W-:Y:S01]  /*af50*/  HMMA.16816.F32.BF16 R24, R4, R28, R24 ;  /* 0x0000001c0418723c */ /* 0x004fe20000041818 */
[----:B------:R-:W-:-:S07]  /*af60*/  IMAD.U32 R12, RZ, RZ, UR4 ;  /* 0x00000004ff0c7e24 */ /* 0x000fce000f8e00ff */
[C---:B---3--:R-:W-:Y:S08]  /*af70*/  HMMA.16816.F32.BF16 R188, R4.reuse, R168, R188 ;  /* 0x000000a804bc723c */ /* 0x048ff000000418bc */
[C---:B------:R-:W-:Y:S08]  /*af80*/  HMMA.16816.F32.BF16 R184, R4.reuse, R170, R184 ;  /* 0x000000aa04b8723c */ /* 0x040ff000000418b8 */
[C---:B------:R-:W-:Y:S08]  /*af90*/  HMMA.16816.F32.BF16 R180, R4.reuse, R32, R180 ;  /* 0x0000002004b4723c */ /* 0x040ff000000418b4 */
[C---:B------:R-:W-:Y:S08]  /*afa0*/  HMMA.16816.F32.BF16 R168, R4.reuse, R34, R172 ;  /* 0x0000002204a8723c */ /* 0x040ff000000418ac */
[C---:B------:R-:W-:Y:S08]  /*afb0*/  HMMA.16816.F32.BF16 R28, R4.reuse, R30, R20 ;  /* 0x0000001e041c723c */ /* 0x040ff00000041814 */
[C---:B-----5:R-:W-:Y:S08]  /*afc0*/  HMMA.16816.F32.BF16 R192, R4.reuse, R176, R16 ;  /* 0x000000b004c0723c */ /* 0x060ff00000041810 */
[----:B------:R-:W-:Y:S01]  /*afd0*/  HMMA.16816.F32.BF16 R216, R4, R178, R8 ;  /* 0x000000b204d8723c */ /* 0x000fe20000041808 */
[----:B------:R-:W-:Y:S01]  /*afe0*/  VIADD R7, R2, 0xffffff80 ;  /* 0xffffff8002077836 */ /* 0x000fe20000000000 */
[C---:B------:R-:W-:Y:S01]  /*aff0*/  IADD3 R5, PT, PT, R211.reuse, 0x80, -R0 ;  /* 0x00000080d3057810 */ /* 0x040fe20007ffe800 */
[C---:B------:R-:W-:Y:S01]  /*b000*/  VIADD R4, R211.reuse, 0x8 ;  /* 0x00000008d3047836 */ /* 0x040fe20000000000 */
[----:B------:R-:W-:-:S02]  /*b010*/  IADD3 R6, PT, PT, R211, -UR22, -R12 ;  /* 0x80000016d3067c10 */ /* 0x000fc4000fffe80c */
[----:B------:R-:W-:Y:S01]  /*b020*/  IABS R8, R5 ;  /* 0x0000000500087213 */ /* 0x000fe20000000000 */
[----:B------:R-:W-:Y:S01]  /*b030*/  BAR.SYNC.DEFER_BLOCKING 0x0 ;  /* 0x0000000000007b1d */ /* 0x000fe20000010000 */
[C---:B------:R-:W-:Y:S02]  /*b040*/  ISETP.GE.AND P4, PT, R7.reuse, R214, PT ;  /* 0x000000d60700720c */ /* 0x040fe40003f86270 */
[----:B------:R-:W-:Y:S02]  /*b050*/  IADD3 R5, PT, PT, R4, -UR22, -R12 ;  /* 0x8000001604057c10 */ /* 0x000fe4000fffe80c */
[----:B------:R-:W-:Y:S02]  /*b060*/  ISETP.GT.AND P6, PT, R6, R7, PT ;  /* 0x000000070600720c */ /* 0x000fe40003fc4270 */
[----:B------:R-:W-:Y:S02]  /*b070*/  ISETP.GE.AND P5, PT, R7, R215, PT ;  /* 0x000000d70700720c */ /* 0x000fe40003fa6270 */
[----:B------:R-:W-:-:S02]  /*b080*/  P2R R19, PR, RZ, 0x10 ;  /* 0x00000010ff137803 */ /* 0x000fc40000000000 */
[--C-:B------:R-:W-:Y:S02]  /*b090*/  IADD3 R16, PT, PT, R211, 0x7f, -R0.reuse ;  /* 0x0000007fd3107810 */ /* 0x100fe40007ffe800 */
[----:B------:R-:W-:Y:S02]  /*b0a0*/  IADD3 R17, PT, PT, R4, 0x80, -R0 ;  /* 0x0000008004117810 */ /* 0x000fe40007ffe800 */
[----:B------:R-:W-:Y:S01]  /*b0b0*/  I2FP.F32.S32 R18, R8 ;  /* 0x0000000800127245 */ /* 0x000fe20000201400 */
[----:B------:R-:W-:Y:S06]  /*b0c0*/  BRA.U !UP1, `(.L_x_1441) ;  /* 0x0000000509bc7547 */ /* 0x000fec000b800000 */
        /* <DEDUP_REMOVED lines=111> */
.L_x_1441:
[----:B------:R-:W2:Y:S04]  /*b7c0*/  LDL.64 R226, [R1+0x88] ;  /* 0x0000880001e27983 */ /* 0x000ea80000100a00 */
[----:B------:R-:W3:Y:S01]  /*b7d0*/  LDL.64 R220, [R1+0x80] ;  /* 0x0000800001dc7983 */ /* 0x000ee20000100a00 */
[----:B-1----:R-:W-:Y:S01]  /*b7e0*/  IABS R9, R16 ;  /* 0x0000001000097213 */ /* 0x002fe20000000000 */
[----:B------:R-:W-:Y:S01]  /*b7f0*/  FFMA.FTZ R10, R18, -UR6, R188 ;  /* 0x80000006120a7c23 */ /* 0x000fe200080100bc */
[----:B------:R-:W-:Y:S01]  /*b800*/  IABS R8, R17 ;  /* 0x0000001100087213 */ /* 0x000fe20000000000 */
[----:B------:R-:W1:Y:S01]  /*b810*/  S2R R20, SR_CTAID.X ;  /* 0x0000000000147919 */ /* 0x000e620000002500 */
[----:B------:R-:W-:Y:S01]  /*b820*/  ISETP.GT.AND P1, PT, R5, R7, PT ;  /* 0x000000070500720c */ /* 0x000fe20003f24270 */
[----:B------:R-:W-:Y:S01]  /*b830*/  IMAD.MOV.U32 R11, RZ, RZ, R9 ;  /* 0x000000ffff0b7224 */ /* 0x000fe200078e0009 */
[----:B------:R-:W-:Y:S01]  /*b840*/  ULEA UR4, UR24, 0xfffffffc, 0x1 ;  /* 0xfffffffc18047891 */ /* 0x000fe2000f8e08ff */
[----:B------:R-:W-:Y:S01]  /*b850*/  IMAD.MOV.U32 R9, RZ, RZ, R8 ;  /* 0x000000ffff097224 */ /* 0x000fe200078e0008 */
[----:B------:R-:W-:Y:S01]  /*b860*/  SHF.R.U32.HI R196, RZ, 0x5, R203 ;  /* 0x00000005ffc47819 */ /* 0x000fe200000116cb */
[----:B------:R-:W-:Y:S01]  /*b870*/  VIADD R7, R2, 0xffffff81 ;  /* 0xffffff8102077836 */ /* 0x000fe20000000000 */
[----:B------:R-:W-:Y:S01]  /*b880*/  I2FP.F32.S32 R8, R11 ;  /* 0x0000000b00087245 */ /* 0x000fe20000201400 */
[----:B------:R-:W-:Y:S01]  /*b890*/  UIADD3 UR13, UPT, UPT, UR36, -0x61c88647, URZ ;  /* 0x9e3779b9240d7890 */ /* 0x000fe2000fffe0ff */
[----:B------:R-:W-:Y:S01]  /*b8a0*/  I2FP.F32.S32 R9, R9 ;  /* 0x0000000900097245 */ /* 0x000fe20000201400 */
[----:B------:R-:W-:Y:S01]  /*b8b0*/  UIADD3 UR12, UPT, UPT, UR36, 0x3c6ef372, URZ ;  /* 0x3c6ef372240c7890 */ /* 0x000fe2000fffe0ff */
[----:B------:R-:W-:Y:S01]  /*b8c0*/  FSEL R11, R10, -INF , !P6 ;  /* 0xff8000000a0b7808 */ /* 0x000fe20007000000 */
[----:B------:R-:W-:Y:S01]  /*b8d0*/  FFMA.FTZ R13, R8, -UR6, R189 ;  /* 0x80000006080d7c23 */ /* 0x000fe200080100bd */
[----:B------:R-:W-:Y:S01]  /*b8e0*/  IADD3 R8, PT, PT, R211, 0x78, -R0 ;  /* 0x00000078d3087810 */ /* 0x000fe20007ffe800 */
[----:B------:R-:W-:Y:S01]  /*b8f0*/  FFMA.FTZ R12, R9, -UR6, R190 ;  /* 0x80000006090c7c23 */ /* 0x000fe200080100be */
[----:B------:R-:W-:Y:S01]  /*b900*/  IADD3 R10, PT, PT, R4, 0x7f, -R0 ;  /* 0x0000007f040a7810 */ /* 0x000fe20007ffe800 */
[----:B------:R-:W-:Y:S01]  /*b910*/  UIADD3 UR15, UPT, UPT, UR37, 0x76cf5d0a, URZ ;  /* 0x76cf5d0a250f7890 */ /* 0x000fe2000fffe0ff */
[----:B------:R-:W-:Y:S01]  /*b920*/  IABS R9, R8 ;  /* 0x0000000800097213 */ /* 0x000fe20000000000 */
[----:B------:R-:W-:Y:S01]  /*b930*/  UIADD3 UR7, UPT, UPT, UR37, 0x32370b8f, URZ ;  /* 0x32370b8f25077890 */ /* 0x000fe2000fffe0ff */
[----:B------:R-:W-:Y:S01]  /*b940*/  IABS R8, R10 ;  /* 0x0000000a00087213 */ /* 0x000fe20000000000 */
[----:B------:R-:W-:Y:S01]  /*b950*/  UIADD3 UR10, UPT, UPT, UR36, 0x78dde6e4, URZ ;  /* 0x78dde6e4240a7890 */ /* 0x000fe2000fffe0ff */
[----:B------:R-:W-:Y:S01]  /*b960*/  ISETP.NE.AND P6, PT, R19, RZ, PT ;  /* 0x000000ff1300720c */ /* 0x000fe20003fc5270 */
[----:B------:R-:W-:Y:S01]  /*b970*/  UIADD3 UR11, UPT, UPT, UR36, -0x255992d5, URZ ;  /* 0xdaa66d2b240b7890 */ /* 0x000fe2000fffe0ff */
[----:B------:R-:W-:Y:S01]  /*b980*/  I2FP.F32.S32 R9, R9 ;  /* 0x0000000900097245 */ /* 0x000fe20000201400 */
[----:B------:R-:W-:Y:S01]  /*b990*/  ULEA UR8, UR24, 0xfffffffd, 0x1 ;  /* 0xfffffffd18087891 */ /* 0x000fe2000f8e08ff */
[----:B------:R-:W-:Y:S01]  /*b9a0*/  FSEL R10, R12, -INF , !P1 ;  /* 0xff8000000c0a7808 */ /* 0x000fe20004800000 */
[----:B------:R-:W-:Y:S01]  /*b9b0*/  UIADD3 UR16, UPT, UPT, UR37, -0x56f99767, URZ ;  /* 0xa906689925107890 */ /* 0x000fe2000fffe0ff */
[----:B------:R-:W-:Y:S01]  /*b9c0*/  I2FP.F32.S32 R8, R8 ;  /* 0x0000000800087245 */ /* 0x000fe20000201400 */
[----:B------:R-:W-:Y:S01]  /*b9d0*/  UIADD3 UR17, UPT, UPT, UR37, -0x126145ec, URZ ;  /* 0xed9eba1425117890 */ /* 0x000fe2000fffe0ff */
[----:B------:R-:W-:Y:S01]  /*b9e0*/  FSEL R15, R11, -INF , !P6 ;  /* 0xff8000000b0f7808 */ /* 0x000fe20007000000 */
[----:B------:R-:W-:Y:S01]  /*b9f0*/  FFMA.FTZ R11, R9, -UR6, R184 ;  /* 0x80000006090b7c23 */ /* 0x000fe200080100b8 */
[----:B------:R-:W-:Y:S01]  /*ba00*/  FSEL R22, R10, -INF , !P5 ;  /* 0xff8000000a167808 */ /* 0x000fe20006800000 */
[----:B------:R-:W-:Y:S01]  /*ba10*/  FFMA.FTZ R10, R8, -UR6, R191 ;  /* 0x80000006080a7c23 */ /* 0x000fe200080100bf */
[----:B------:R-:W-:Y:S01]  /*ba20*/  IADD3 R9, PT, PT, R211, 0x77, -R0 ;  /* 0x00000077d3097810 */ /* 0x000fe20007ffe800 */
[----:B-1----:R-:W-:Y:S01]  /*ba30*/  IMAD R20, R20, 0x4, R196 ;  /* 0x0000000414147824 */ /* 0x002fe200078e02c4 */
[----:B------:R-:W-:Y:S01]  /*ba40*/  IADD3 R8, PT, PT, R4, 0x78, -R0 ;  /* 0x0000007804087810 */ /* 0x000fe20007ffe800 */
[----:B------:R-:W-:Y:S01]  /*ba50*/  UIADD3 UR9, UPT, UPT, UR36, 0x1715609d, URZ ;  /* 0x1715609d24097890 */ /* 0x000fe2000fffe0ff */
[----:B------:R-:W-:Y:S01]  /*ba60*/  IABS R9, R9 ;  /* 0x0000000900097213 */ /* 0x000fe20000000000 */
[----:B------:R-:W-:Y:S01]  /*ba70*/  IMAD.WIDE.U32 R20, R20, -0x326172a9, RZ ;  /* 0xcd9e8d5714147825 */ /* 0x000fe200078e00ff */
[----:B------:R-:W-:Y:S01]  /*ba80*/  ISETP.GT.AND P4, PT, R5, R7, PT ;  /* 0x000000070500720c */ /* 0x000fe20003f84270 */
[----:B------:R-:W-:Y:S01]  /*ba90*/  STL [R1+0xd4], R204 ;  /* 0x0000d4cc01007387 */ /* 0x000fe20000100800 */
[----:B------:R-:W-:-:S02]  /*baa0*/  IABS R8, R8 ;  /* 0x0000000800087213 */ /* 0x000fc40000000000 */
[----:B------:R-:W-:Y:S01]  /*bab0*/  I2FP.F32.S32 R9, R9 ;  /* 0x0000000900097245 */ /* 0x000fe20000201400 */
[----:B------:R-:W-:Y:S01]  /*bac0*/  STL [R1+0xd0], R205 ;  /* 0x0000d0cd01007387 */ /* 0x000fe20000100800 */
[----:B------:R-:W-:Y:S02]  /*bad0*/  ISETP.GE.AND P0, PT, R7, R215, PT ;  /* 0x000000d70700720c */ /* 0x000fe40003f06270 */
[----:B------:R-:W-:Y:S01]  /*bae0*/  FSEL R10, R10, -INF , !P4 ;  /* 0xff8000000a0a7808 */ /* 0x000fe20006000000 */
[----:B------:R-:W-:Y:S01]  /*baf0*/  FFMA.FTZ R12, R9, -UR6, R185 ;  /* 0x80000006090c7c23 */ /* 0x000fe200080100b9 */
[----:B------:R-:W-:Y:S01]  /*bb00*/  I2FP.F32.S32 R8, R8 ;  /* 0x0000000800087245 */ /* 0x000fe20000201400 */
[----:B------:R-:W-:Y:S01]  /*bb10*/  STL [R1+0xcc], R207 ;  /* 0x0000cccf01007387 */ /* 0x000fe20000100800 */
[----:B------:R-:W-:Y:S02]  /*bb20*/  ISETP.GT.AND P2, PT, R6, R7, PT ;  /* 0x000000070600720c */ /* 0x000fe40003f44270 */
[----:B------:R-:W-:Y:S01]  /*bb30*/  ISETP.GE.AND P3, PT, R7, R214, PT ;  /* 0x000000d60700720c */ /* 0x000fe20003f66270 */
[----:B------:R-:W-:Y:S01]  /*bb40*/  VIADD R7, R2, 0xffffff88 ;  /* 0xffffff8802077836 */ /* 0x000fe20000000000 */
[----:B------:R-:W-:Y:S01]  /*bb50*/  FSEL R34, R10, -INF , !P0 ;  /* 0xff8000000a227808 */ /* 0x000fe20004000000 */
[----:B------:R-:W-:Y:S01]  /*bb60*/  FFMA.FTZ R10, R8, -UR6, R186 ;  /* 0x80000006080a7c23 */ /* 0x000fe200080100ba */
[--C-:B------:R-:W-:Y:S01]  /*bb70*/  IADD3 R9, PT, PT, R211, 0x70, -R0.reuse ;  /* 0x00000070d3097810 */ /* 0x100fe20007ffe800 */
[----:B------:R-:W-:Y:S01]  /*bb80*/  STL [R1+0xc8], R202 ;  /* 0x0000c8ca01007387 */ /* 0x000fe20000100800 */
[----:B------:R-:W-:-:S02]  /*bb90*/  IADD3 R8, PT, PT, R4, 0x77, -R0 ;  /* 0x0000007704087810 */ /* 0x000fc40007ffe800 */
[----:B------:R-:W-:Y:S01]  /*bba0*/  FSEL R13, R13, -INF , !P2 ;  /* 0xff8000000d0d7808 */ /* 0x000fe20005000000 */
[----:B------:R-:W-:Y:S01]  /*bbb0*/  STL [R1+0xc4], R201 ;  /* 0x0000c4c901007387 */ /* 0x000fe20000100800 */
[----:B------:R-:W-:Y:S02]  /*bbc0*/  ISETP.GT.AND P6, PT, R6, R7, PT ;  /* 0x000000070600720c */ /* 0x000fe40003fc4270 */
[C---:B------:R-:W-:Y:S01]  /*bbd0*/  ISETP.GE.AND P1, PT, R7.reuse, R214, PT ;  /* 0x000000d60700720c */ /* 0x040fe20003f26270 */
[----:B------:R-:W-:Y:S01]  /*bbe0*/  STL [R1+0xc0], R199 ;  /* 0x0000c0c701007387 */ /* 0x000fe20000100800 */
[----:B------:R-:W-:Y:S02]  /*bbf0*/  ISETP.GE.AND P5, PT, R7, R215, PT ;  /* 0x000000d70700720c */ /* 0x000fe40003fa6270 */
[----:B------:R-:W-:Y:S01]  /*bc00*/  ISETP.GT.AND P2, PT, R5, R7, PT ;  /* 0x000000070500720c */ /* 0x000fe20003f44270 */
[----:B------:R-:W-:Y:S01]  /*bc10*/  STL [R1+0xd8], R211 ;  /* 0x0000d8d301007387 */ /* 0x000fe20000100800 */
[----:B------:R-:W-:-:S02]  /*bc20*/  IADD3 R7, PT, PT, R2, -0x77, RZ ;  /* 0xffffff8902077810 */ /* 0x000fc40007ffe0ff */
[----:B------:R-:W-:Y:S01]  /*bc30*/  IABS R9, R9 ;  /* 0x0000000900097213 */ /* 0x000fe20000000000 */
[----:B------:R-:W-:Y:S01]  /*bc40*/  STL [R1+0xdc], R214 ;  /* 0x0000dcd601007387 */ /* 0x000fe20000100800 */
[----:B------:R-:W-:Y:S02]  /*bc50*/  IABS R8, R8 ;  /* 0x0000000800087213 */ /* 0x000fe40000000000 */
[----:B------:R-:W-:Y:S01]  /*bc60*/  FSEL R18, R13, -INF , !P3 ;  /* 0xff8000000d127808 */ /* 0x000fe20005800000 */
[----:B------:R-:W-:Y:S01]  /*bc70*/  STL [R1+0xe0], R215 ;  /* 0x0000e0d701007387 */ /* 0x000fe20000100800 */
[----:B------:R-:W-:Y:S02]  /*bc80*/  FSEL R11, R11, -INF , !P6 ;  /* 0xff8000000b0b7808 */ /* 0x000fe40007000000 */
[----:B------:R-:W-:Y:S01]  /*bc90*/  ISETP.GT.AND P3, PT, R6, R7, PT ;  /* 0x000000070600720c */ /* 0x000fe20003f64270 */
[----:B------:R-:W-:Y:S01]  /*bca0*/  STL [R1+0xe8], R240 ;  /* 0x0000e8f001007387 */ /* 0x000fe20000100800 */
[----:B------:R-:W-:-:S02]  /*bcb0*/  I2FP.F32.S32 R9, R9 ;  /* 0x0000000900097245 */ /* 0x000fc40000201400 */
[----:B------:R-:W-:Y:S01]  /*bcc0*/  FSEL R10, R10, -INF , !P2 ;  /* 0xff8000000a0a7808 */ /* 0x000fe20005000000 */
[----:B------:R-:W-:Y:S01]  /*bcd0*/  STL [R1+0xe4], R241 ;  /* 0x0000e4f101007387 */ /* 0x000fe20000100800 */
[----:B------:R-:W-:Y:S02]  /*bce0*/  I2FP.F32.S32 R8, R8 ;  /* 0x0000000800087245 */ /* 0x000fe40000201400 */
[----:B------:R-:W-:Y:S02]  /*bcf0*/  FSEL R179, R11, -INF , !P1 ;  /* 0xff8000000bb37808 */ /* 0x000fe40004800000 */
[----:B------:R-:W-:Y:S01]  /*bd00*/  FSEL R11, R12, -INF , !P3 ;  /* 0xff8000000c0b7808 */ /* 0x000fe20005800000 */
[----:B------:R-:W-:Y:S01]  /*bd10*/  FFMA.FTZ R12, R9, -UR6, R180 ;  /* 0x80000006090c7c23 */ /* 0x000fe200080100b4 */
[----:B------:R-:W-:Y:S01]  /*bd20*/  FSEL R184, R10, -INF , !P5 ;  /* 0xff8000000ab87808 */ /* 0x000fe20006800000 */
[----:B------:R-:W-:Y:S01]  /*bd30*/  FFMA.FTZ R10, R8, -UR6, R187 ;  /* 0x80000006080a7c23 */ /* 0x000fe200080100bb */
[----:B------:R-:W-:-:S02]  /*bd40*/  IADD3 R9, PT, PT, R211, 0x6f, -R0 ;  /* 0x0000006fd3097810 */ /* 0x000fc40007ffe800 */
[----:B------:R-:W-:Y:S02]  /*bd50*/  IADD3 R8, PT, PT, R4, 0x70, -R0 ;  /* 0x0000007004087810 */ /* 0x000fe40007ffe800 */
[C---:B------:R-:W-:Y:S02]  /*bd60*/  ISETP.GE.AND P4, PT, R7.reuse, R214, PT ;  /* 0x000000d60700720c */ /* 0x040fe40003f86270 */
[----:B------:R-:W-:Y:S02]  /*bd70*/  ISETP.GE.AND P0, PT, R7, R215, PT ;  /* 0x000000d70700720c */ /* 0x000fe40003f06270 */
[----:B------:R-:W-:Y:S01]  /*bd80*/  ISETP.GT.AND P6, PT, R5, R7, PT ;  /* 0x000000070500720c */ /* 0x000fe20003fc4270 */
[----:B------:R-:W-:Y:S01]  /*bd90*/  VIADD R7, R2, 0xffffff90 ;  /* 0xffffff9002077836 */ /* 0x000fe20000000000 */
[----:B------:R-:W-:Y:S02]  /*bda0*/  IABS R9, R9 ;  /* 0x0000000900097213 */ /* 0x000fe40000000000 */
[----:B------:R-:W-:-:S02]  /*bdb0*/  IABS R8, R8 ;  /* 0x0000000800087213 */ /* 0x000fc40000000000 */
[----:B------:R-:W-:Y:S02]  /*bdc0*/  ISETP.GT.AND P1, PT, R6, R7, PT ;  /* 0x000000070600720c */ /* 0x000fe40003f24270 */
[----:B------:R-:W-:Y:S02]  /*bdd0*/  I2FP.F32.S32 R9, R9 ;  /* 0x0000000900097245 */ /* 0x000fe40000201400 */
[----:B------:R-:W-:Y:S02]  /*bde0*/  FSEL R10, R10, -INF , !P6 ;  /* 0xff8000000a0a7808 */ /* 0x000fe40007000000 */
        /* <DEDUP_REMOVED lines=42> */
[----:B------:R-:W-:Y:S02]  /*c090*/  ISETP.GT.AND P4, PT, R5, R7, PT ;  /* 0x000000070500720c */ /* 0x000fe40003f84270 */
[C---:B------:R-:W-:Y:S02]  /*c0a0*/  ISETP.GE.AND P3, PT, R7.reuse, R214, PT ;  /* 0x000000d60700720c */ /* 0x040fe40003f66270 */
[----:B------:R-:W-:Y:S02]  /*c0b0*/  IABS R9, R9 ;  /* 0x0000000900097213 */ /* 0x000fe40000000000 */
[----:B------:R-:W-:Y:S02]  /*c0c0*/  IABS R8, R8 ;  /* 0x0000000800087213 */ /* 0x000fe40000000000 */
[----:B------:R-:W-:Y:S01]  /*c0d0*/  ISETP.GE.AND P5, PT, R7, R215, PT ;  /* 0x000000d70700720c */ /* 0x000fe20003fa6270 */
[----:B------:R-:W-:Y:S01]  /*c0e0*/  VIADD R7, R2, 0xffffff99 ;  /* 0xffffff9902077836 */ /* 0x000fe20000000000 */
[----:B------:R-:W-:-:S02]  /*c0f0*/  FSEL R10, R10, -INF , !P4 ;  /* 0xff8000000a0a7808 */ /* 0x000fc40006000000 */
[----:B------:R-:W-:Y:S02]  /*c100*/  FSEL R172, R11, -INF , !P3 ;  /* 0xff8000000bac7808 */ /* 0x000fe40005800000 */
[----:B------:R-:W-:Y:S02]  /*c110*/  I2FP.F32.S32 R9, R9 ;  /* 0x0000000900097245 */ /* 0x000fe40000201400 */
[----:B------:R-:W-:Y:S02]  /*c120*/  I2FP.F32.S32 R11, R8 ;  /* 0x00000008000b7245 */ /* 0x000fe40000201400 */
[----:B------:R-:W-:Y:S01]  /*c130*/  FSEL R176, R10, -INF , !P5 ;  /* 0xff8000000ab07808 */ /* 0x000fe20006800000 */
[----:B------:R-:W-:Y:S01]  /*c140*/  FFMA.FTZ R13, R9, -UR6, R24 ;  /* 0x80000006090d7c23 */ /* 0x000fe20008010018 */
[--C-:B------:R-:W-:Y:S01]  /*c150*/  IADD3 R8, PT, PT, R211, 0x5f, -R0.reuse ;  /* 0x0000005fd3087810 */ /* 0x100fe20007ffe800 */
[----:B------:R-:W-:Y:S01]  /*c160*/  FFMA.FTZ R11, R11, -UR6, R171 ;  /* 0x800000060b0b7c23 */ /* 0x000fe200080100ab */
[----:B------:R-:W-:-:S02]  /*c170*/  IADD3 R10, PT, PT, R4, 0x60, -R0 ;  /* 0x00000060040a7810 */ /* 0x000fc40007ffe800 */
[----:B------:R-:W-:Y:S02]  /*c180*/  IABS R9, R8 ;  /* 0x0000000800097213 */ /* 0x000fe40000000000 */
[----:B------:R-:W-:Y:S02]  /*c190*/  IABS R8, R10 ;  /* 0x0000000a00087213 */ /* 0x000fe40000000000 */
[-C--:B------:R-:W-:Y:S02]  /*c1a0*/  ISETP.GT.AND P2, PT, R5, R7.reuse, PT ;  /* 0x000000070500720c */ /* 0x080fe40003f44270 */
[----:B------:R-:W-:Y:S02]  /*c1b0*/  ISETP.GT.AND P6, PT, R6, R7, PT ;  /* 0x000000070600720c */ /* 0x000fe40003fc4270 */
[C---:B------:R-:W-:Y:S02]  /*c1c0*/  ISETP.GE.AND P1, PT, R7.reuse, R214, PT ;  /* 0x000000d60700720c */ /* 0x040fe40003f26270 */
[----:B------:R-:W-:-:S02]  /*c1d0*/  ISETP.GE.AND P0, PT, R7, R215, PT ;  /* 0x000000d70700720c */ /* 0x000fc40003f06270 */
[----:B------:R-:W-:Y:S02]  /*c1e0*/  IADD3 R7, PT, PT, R2, -0x60, RZ ;  /* 0xffffffa002077810 */ /* 0x000fe40007ffe0ff */
[----:B------:R-:W-:Y:S02]  /*c1f0*/  I2FP.F32.S32 R8, R8 ;  /* 0x0000000800087245 */ /* 0x000fe40000201400 */
[----:B------:R-:W-:Y:S02]  /*c200*/  FSEL R10, R11, -INF , !P2 ;  /* 0xff8000000b0a7808 */ /* 0x000fe40005000000 */
[----:B------:R-:W-:Y:S01]  /*c210*/  FSEL R12, R12, -INF , !P6 ;  /* 0xff8000000c0c7808 */ /* 0x000fe20007000000 */
[----:B------:R-:W-:Y:S01]  /*c220*/  FFMA.FTZ R11, R8, -UR6, R26 ;  /* 0x80000006080b7c23 */ /* 0x000fe2000801001a */
[----:B------:R-:W-:Y:S02]  /*c230*/  ISETP.GT.AND P3, PT, R6, R7, PT ;  /* 0x000000070600720c */ /* 0x000fe40003f64270 */
[----:B------:R-:W-:-:S02]  /*c240*/  I2FP.F32.S32 R9, R9 ;  /* 0x0000000900097245 */ /* 0x000fc40000201400 */
[----:B------:R-:W-:Y:S02]  /*c250*/  FSEL R171, R10, -INF , !P0 ;  /* 0xff8000000aab7808 */ /* 0x000fe40004000000 */
[----:B------:R-:W-:Y:S02]  /*c260*/  IADD3 R8, PT, PT, R211, 0x58, -R0 ;  /* 0x00000058d3087810 */ /* 0x000fe40007ffe800 */
[C---:B------:R-:W-:Y:S02]  /*c270*/  ISETP.GE.AND P4, PT, R7.reuse, R214, PT ;  /* 0x000000d60700720c */ /* 0x040fe40003f86270 */
[----:B------:R-:W-:Y:S02]  /*c280*/  ISETP.GE.AND P5, PT, R7, R215, PT ;  /* 0x000000d70700720c */ /* 0x000fe40003fa6270 */
[----:B------:R-:W-:Y:S01]  /*c290*/  ISETP.GT.AND P6, PT, R5, R7, PT ;  /* 0x000000070500720c */ /* 0x000fe20003fc4270 */
[----:B------:R-:W-:Y:S01]  /*c2a0*/  VIADD R7, R2, 0xffffffa1 ;  /* 0xffffffa102077836 */ /* 0x000fe20000000000 */
[----:B------:R-:W-:-:S02]  /*c2b0*/  FSEL R33, R12, -INF , !P1 ;  /* 0xff8000000c217808 */ /* 0x000fc40004800000 */
[----:B------:R-:W-:Y:S02]  /*c2c0*/  IADD3 R10, PT, PT, R4, 0x5f, -R0 ;  /* 0x0000005f040a7810 */ /* 0x000fe40007ffe800 */
[----:B------:R-:W-:Y:S01]  /*c2d0*/  FSEL R12, R13, -INF , !P3 ;  /* 0xff8000000d0c7808 */ /* 0x000fe20005800000 */
[----:B------:R-:W-:Y:S01]  /*c2e0*/  FFMA.FTZ R13, R9, -UR6, R25 ;  /* 0x80000006090d7c23 */ /* 0x000fe20008010019 */
[----:B------:R-:W-:Y:S02]  /*c2f0*/  IABS R9, R8 ;  /* 0x0000000800097213 */ /* 0x000fe40000000000 */
[----:B------:R-:W-:Y:S02]  /*c300*/  IABS R8, R10 ;  /* 0x0000000a00087213 */ /* 0x000fe40000000000 */
[----:B------:R-:W-:Y:S02]  /*c310*/  FSEL R10, R11, -INF , !P6 ;  /* 0xff8000000b0a7808 */ /* 0x000fe40007000000 */
[----:B------:R-:W-:-:S02]  /*c320*/  ISETP.GT.AND P1, PT, R6, R7, PT ;  /* 0x000000070600720c */ /* 0x000fc40003f24270 */
[----:B------:R-:W-:Y:S02]  /*c330*/  I2FP.F32.S32 R9, R9 ;  /* 0x0000000900097245 */ /* 0x000fe40000201400 */
[----:B------:R-:W-:Y:S02]  /*c340*/  I2FP.F32.S32 R8, R8 ;  /* 0x0000000800087245 */ /* 0x000fe40000201400 */
[----:B------:R-:W-:Y:S02]  /*c350*/  FSEL R175, R10, -INF , !P5 ;  /* 0xff8000000aaf7808 */ /* 0x000fe40006800000 */
[----:B------:R-:W-:Y:S01]  /*c360*/  ISETP.GE.AND P2, PT, R7, R214, PT ;  /* 0x000000d60700720c */ /* 0x000fe20003f46270 */
[----:B------:R-:W-:Y:S01]  /*c370*/  FFMA.FTZ R8, R8, -UR6, R27 ;  /* 0x8000000608087c23 */ /* 0x000fe2000801001b */
[----:B------:R-:W-:Y:S01]  /*c380*/  FSEL R10, R13, -INF , !P1 ;  /* 0xff8000000d0a7808 */ /* 0x000fe20004800000 */
[----:B------:R-:W-:Y:S01]  /*c390*/  FFMA.FTZ R13, R9, -UR6, R28 ;  /* 0x80000006090d7c23 */ /* 0x000fe2000801001c */
[----:B------:R-:W-:-:S02]  /*c3a0*/  IADD3 R9, PT, PT, R211, 0x57, -R0 ;  /* 0x00000057d3097810 */ /* 0x000fc40007ffe800 */
[----:B------:R-:W-:Y:S02]  /*c3b0*/  ISETP.GT.AND P3, PT, R5, R7, PT ;  /* 0x000000070500720c */ /* 0x000fe40003f64270 */
[----:B------:R-:W-:Y:S02]  /*c3c0*/  FSEL R169, R10, -INF , !P2 ;  /* 0xff8000000aa97808 */ /* 0x000fe40005000000 */
[--C-:B------:R-:W-:Y:S02]  /*c3d0*/  IADD3 R10, PT, PT, R4, 0x58, -R0.reuse ;  /* 0x00000058040a7810 */ /* 0x100fe40007ffe800 */
[----:B------:R-:W-:Y:S02]  /*c3e0*/  FSEL R174, R12, -INF , !P4 ;  /* 0xff8000000cae7808 */ /* 0x000fe40006000000 */
[----:B------:R-:W-:Y:S02]  /*c3f0*/  IADD3 R11, PT, PT, R4, 0x57, -R0 ;  /* 0x00000057040b7810 */ /* 0x000fe40007ffe800 */
[----:B------:R-:W-:-:S02]  /*c400*/  IABS R9, R9 ;  /* 0x0000000900097213 */ /* 0x000fc40000000000 */
[----:B------:R-:W-:Y:S02]  /*c410*/  FSEL R12, R8, -INF , !P3 ;  /* 0xff800000080c7808 */ /* 0x000fe40005800000 */
[----:B------:R-:W-:Y:S02]  /*c420*/  IABS R8, R10 ;  /* 0x0000000a00087213 */ /* 0x000fe40000000000 */
[----:B------:R-:W-:Y:S01]  /*c430*/  IABS R10, R11 ;  /* 0x0000000b000a7213 */ /* 0x000fe20000000000 */
[----:B------:R-:W-:Y:S01]  /*c440*/  IMAD.MOV.U32 R11, RZ, RZ, R9 ;  /* 0x000000ffff0b7224 */ /* 0x000fe200078e0009 */
[----:B------:R-:W-:Y:S02]  /*c450*/  MOV R9, R8 ;  /* 0x0000000800097202 */ /* 0x000fe40000000f00 */
[----:B------:R-:W-:Y:S01]  /*c460*/  ISETP.GE.AND P0, PT, R7, R215, PT ;  /* 0x000000d70700720c */ /* 0x000fe20003f06270 */
[----:B------:R-:W-:Y:S01]  /*c470*/  VIADD R7, R2, 0xffffffa8 ;  /* 0xffffffa802077836 */ /* 0x000fe20000000000 */
[----:B------:R-:W-:Y:S01]  /*c480*/  I2FP.F32.S32 R9, R9 ;  /* 0x0000000900097245 */ /* 0x000fe20000201400 */
[----:B------:R-:W-:Y:S01]  /*c490*/  IMAD.MOV.U32 R8, RZ, RZ, R10 ;  /* 0x000000ffff087224 */ /* 0x000fe200078e000a */
[----:B------:R-:W-:-:S02]  /*c4a0*/  FSEL R170, R12, -INF , !P0 ;  /* 0xff8000000caa7808 */ /* 0x000fc40004000000 */
[----:B------:R-:W-:Y:S01]  /*c4b0*/  IADD3 R12, PT, PT, R211, 0x50, -R0 ;  /* 0x00000050d30c7810 */ /* 0x000fe20007ffe800 */
[----:B------:R-:W-:Y:S01]  /*c4c0*/  FFMA.FTZ R10, R9, -UR6, R30 ;  /* 0x80000006090a7c23 */ /* 0x000fe2000801001e */
[----:B------:R-:W-:Y:S02]  /*c4d0*/  ISETP.GT.AND P4, PT, R6, R7, PT ;  /* 0x000000070600720c */ /* 0x000fe40003f84270 */
[C---:B------:R-:W-:Y:S02]  /*c4e0*/  ISETP.GE.AND P6, PT, R7.reuse, R214, PT ;  /* 0x000000d60700720c */ /* 0x040fe40003fc6270 */
[----:B------:R-:W-:Y:S02]  /*c4f0*/  ISETP.GE.AND P5, PT, R7, R215, PT ;  /* 0x000000d70700720c */ /* 0x000fe40003fa6270 */
[----:B------:R-:W-:Y:S01]  /*c500*/  ISETP.GT.AND P1, PT, R5, R7, PT ;  /* 0x000000070500720c */ /* 0x000fe20003f24270 */
[----:B------:R-:W-:Y:S01]  /*c510*/  VIADD R7, R2, 0xffffffa9 ;  /* 0xffffffa902077836 */ /* 0x000fe20000000000 */
[----:B------:R-:W-:-:S02]  /*c520*/  I2FP.F32.S32 R11, R11 ;  /* 0x0000000b000b7245 */ /* 0x000fc40000201400 */
[----:B------:R-:W-:Y:S02]  /*c530*/  I2FP.F32.S32 R8, R8 ;  /* 0x0000000800087245 */ /* 0x000fe40000201400 */
[----:B------:R-:W-:Y:S01]  /*c540*/  IABS R9, R12 ;  /* 0x0000000c00097213 */ /* 0x000fe20000000000 */
[----:B------:R-:W-:Y:S01]  /*c550*/  FFMA.FTZ R11, R11, -UR6, R29 ;  /* 0x800000060b0b7c23 */ /* 0x000fe2000801001d */
[----:B------:R-:W-:Y:S01]  /*c560*/  ISETP.GT.AND P2, PT, R6, R7, PT ;  /* 0x000000070600720c */ /* 0x000fe20003f44270 */
[----:B------:R-:W-:Y:S01]  /*c570*/  FFMA.FTZ R12, R8, -UR6, R31 ;  /* 0x80000006080c7c23 */ /* 0x000fe2000801001f */
[----:B------:R-:W-:Y:S01]  /*c580*/  I2FP.F32.S32 R9, R9 ;  /* 0x0000000900097245 */ /* 0x000fe20000201400 */
[----:B------:R-:W-:Y:S01]  /*c590*/  VIADD R8, R2, 0xffffffb0 ;  /* 0xffffffb002087836 */ /* 0x000fe20000000000 */
[----:B------:R-:W-:Y:S02]  /*c5a0*/  FSEL R13, R13, -INF , !P4 ;  /* 0xff8000000d0d7808 */ /* 0x000fe40006000000 */
[----:B------:R-:W-:Y:S01]  /*c5b0*/  FSEL R10, R10, -INF , !P1 ;  /* 0xff8000000a0a7808 */ /* 0x000fe20004800000 */
[----:B------:R-:W-:Y:S01]  /*c5c0*/  FFMA.FTZ R9, R9, -UR6, R192 ;  /* 0x8000000609097c23 */ /* 0x000fe200080100c0 */
[----:B------:R-:W-:-:S02]  /*c5d0*/  ISETP.GE.AND P3, PT, R7, R214, PT ;  /* 0x000000d60700720c */ /* 0x000fc40003f66270 */
[----:B------:R-:W-:Y:S02]  /*c5e0*/  FSEL R135, R13, -INF , !P6 ;  /* 0xff8000000d877808 */ /* 0x000fe40007000000 */
[----:B------:R-:W-:Y:S02]  /*c5f0*/  FSEL R11, R11, -INF , !P2 ;  /* 0xff8000000b0b7808 */ /* 0x000fe40005000000 */
[----:B------:R-:W-:Y:S02]  /*c600*/  ISETP.GT.AND P6, PT, R6, R8, PT ;  /* 0x000000080600720c */ /* 0x000fe40003fc4270 */
[----:B------:R-:W-:Y:S02]  /*c610*/  FSEL R168, R10, -INF , !P5 ;  /* 0xff8000000aa87808 */ /* 0x000fe40006800000 */
[----:B------:R-:W-:Y:S02]  /*c620*/  IADD3 R10, PT, PT, R4, 0x50, -R0 ;  /* 0x00000050040a7810 */ /* 0x000fe40007ffe800 */
[----:B------:R-:W-:-:S02]  /*c630*/  ISETP.GE.AND P0, PT, R7, R215, PT ;  /* 0x000000d70700720c */ /* 0x000fc40003f06270 */
[----:B------:R-:W-:Y:S01]  /*c640*/  ISETP.GT.AND P4, PT, R5, R7, PT ;  /* 0x000000070500720c */ /* 0x000fe20003f84270 */
[----:B------:R-:W-:Y:S01]  /*c650*/  VIADD R7, R2, 0xffffffb1 ;  /* 0xffffffb102077836 */ /* 0x000fe20000000000 */
[----:B------:R-:W-:Y:S02]  /*c660*/  FSEL R134, R11, -INF , !P3 ;  /* 0xff8000000b867808 */ /* 0x000fe40005800000 */
[C---:B------:R-:W-:Y:S02]  /*c670*/  ISETP.GE.AND P1, PT, R8.reuse, R214, PT ;  /* 0x000000d60800720c */ /* 0x040fe40003f26270 */
[----:B------:R-:W-:Y:S02]  /*c680*/  FSEL R11, R9, -INF , !P6 ;  /* 0xff800000090b7808 */ /* 0x000fe40007000000 */
[----:B------:R-:W-:Y:S02]  /*c690*/  IABS R9, R10 ;  /* 0x0000000a00097213 */ /* 0x000fe40000000000 */
[----:B------:R-:W-:-:S02]  /*c6a0*/  ISETP.GE.AND P5, PT, R8, R215, PT ;  /* 0x000000d70800720c */ /* 0x000fc40003fa6270 */
[----:B------:R-:W-:Y:S02]  /*c6b0*/  ISETP.GT.AND P2, PT, R5, R8, PT ;  /* 0x000000080500720c */ /* 0x000fe40003f44270 */
[----:B------:R-:W-:Y:S02]  /*c6c0*/  FSEL R14, R12, -INF , !P4 ;  /* 0xff8000000c0e7808 */ /* 0x000fe40006000000 */
[----:B------:R-:W-:Y:S02]  /*c6d0*/  FSEL R133, R11, -INF , !P1 ;  /* 0xff8000000b857808 */ /* 0x000fe40004800000 */
[----:B------:R-:W-:Y:S02]  /*c6e0*/  ISETP.GT.AND P3, PT, R6, R7, PT ;  /* 0x000000070600720c */ /* 0x000fe40003f64270 */
[----:B------:R-:W-:Y:S02]  /*c6f0*/  ISETP.GE.AND P4, PT, R7, R214, PT ;  /* 0x000000d60700720c */ /* 0x000fe40003f86270 */
[----:B------:R-:W-:-:S02]  /*c700*/  IADD3 R8, PT, PT, R211, 0x4f, -R0 ;  /* 0x0000004fd3087810 */ /* 0x000fc40007ffe800 */
[----:B------:R-:W-:Y:S02]  /*c710*/  ISETP.GE.AND P6, PT, R7, R215, PT ;  /* 0x000000d70700720c */ /* 0x000fe40003fc6270 */
[----:B------:R-:W-:Y:S01]  /*c720*/  ISETP.GT.AND P1, PT, R5, R7, PT ;  /* 0x000000070500720c */ /* 0x000fe20003f24270 */
[----:B------:R-:W-:Y:S01]  /*c730*/  IMAD.MOV.U32 R7, RZ, RZ, R9 ;  /* 0x000000ffff077224 */ /* 0x000fe200078e0009 */
[----:B------:R-:W-:Y:S02]  /*c740*/  IABS R8, R8 ;  /* 0x0000000800087213 */ /* 0x000fe40000000000 */
[----:B------:R-:W-:Y:S02]  /*c750*/  IADD3 R11, PT, PT, R4, 0x4f, -R0 ;  /* 0x0000004f040b7810 */ /* 0x000fe40007ffe800 */
[----:B------:R-:W-:Y:S02]  /*c760*/  I2FP.F32.S32 R7, R7 ;  /* 0x0000000700077245 */ /* 0x000fe40000201400 */
[----:B------:R-:W-:-:S02]  /*c770*/  I2FP.F32.S32 R9, R8 ;  /* 0x0000000800097245 */ /* 0x000fc40000201400 */
[C-C-:B------:R-:W-:Y:S02]  /*c780*/  IADD3 R12, PT, PT, R4.reuse, 0x48, -R0.reuse ;  /* 0x00000048040c7810 */ /* 0x140fe40007ffe800 */
[----:B------:R-:W-:Y:S01]  /*c790*/  IADD3 R10, PT, PT, R4, 0x47, -R0 ;  /* 0x00000047040a7810 */ /* 0x000fe20007ffe800 */
[----:B------:R-:W-:Y:S01]  /*c7a0*/  FFMA.FTZ R4, R7, -UR6, R194 ;  /* 0x8000000607047c23 */ /* 0x000fe200080100c2 */
[--C-:B------:R-:W-:Y:S01]  /*c7b0*/  IADD3 R8, PT, PT, R211, 0x48, -R0.reuse ;  /* 0x00000048d3087810 */ /* 0x100fe20007ffe800 */
[----:B------:R-:W-:Y:S01]  /*c7c0*/  FFMA.FTZ R9, R9, -UR6, R193 ;  /* 0x8000000609097c23 */ /* 0x000fe200080100c1 */
[----:B------:R-:W-:Y:S02]  /*c7d0*/  IADD3 R0, PT, PT, R211, 0x47, -R0 ;  /* 0x00000047d3007810 */ /* 0x000fe40007ffe800 */
[----:B------:R-:W-:Y:S02]  /*c7e0*/  IABS R7, R8 ;  /* 0x0000000800077213 */ /* 0x000fe40000000000 */
[----:B------:R-:W-:-:S02]  /*c7f0*/  IABS R8, R0 ;  /* 0x0000000000087213 */ /* 0x000fc40000000000 */
[C---:B------:R-:W-:Y:S01]  /*c800*/  IADD3 R0, PT, PT, R2.reuse, -0x48, RZ ;  /* 0xffffffb802007810 */ /* 0x040fe20007ffe0ff */
[----:B------:R-:W-:Y:S01]  /*c810*/  VIADD R2, R2, 0xffffffb9 ;  /* 0xffffffb902027836 */ /* 0x000fe20000000000 */
[----:B------:R-:W-:Y:S02]  /*c820*/  FSEL R13, R4, -INF , !P2 ;  /* 0xff800000040d7808 */ /* 0x000fe40005000000 */
[----:B------:R-:W-:Y:S02]  /*c830*/  I2FP.F32.S32 R7, R7 ;  /* 0x0000000700077245 */ /* 0x000fe40000201400 */
[----:B------:R-:W-:Y:S02]  /*c840*/  FMNMX3.FTZ R4, R132, R15, R18, !PT ;  /* 0x0000000f84047276 */ /* 0x000fe40007810012 */
[----:B------:R-:W-:Y:S02]  /*c850*/  I2FP.F32.S32 R16, R8 ;  /* 0x0000000800107245 */ /* 0x000fe40000201400 */
[----:B------:R-:W-:-:S02]  /*c860*/  FSEL R8, R9, -INF , !P3 ;  /* 0xff80000009087808 */ /* 0x000fc40005800000 */
[C---:B------:R-:W-:Y:S02]  /*c870*/  ISETP.GT.AND P2, PT, R6.reuse, R0, PT ;  /* 0x000000000600720c */ /* 0x040fe40003f44270 */
[----:B------:R-:W-:Y:S01]  /*c880*/  ISETP.GT.AND P3, PT, R6, R2, PT ;  /* 0x000000020600720c */ /* 0x000fe20003f64270 */
[----:B------:R-:W-:Y:S01]  /*c890*/  FFMA.FTZ R6, R7, -UR6, R216 ;  /* 0x8000000607067c23 */ /* 0x000fe200080100d8 */
[----:B------:R-:W-:Y:S01]  /*c8a0*/  FMNMX3.FTZ R4, R4, R179, R23, !PT ;  /* 0x000000b304047276 */ /* 0x000fe20007810017 */
[----:B------:R-:W-:Y:S01]  /*c8b0*/  FFMA.FTZ R7, R16, -UR6, R217 ;  /* 0x8000000610077c23 */ /* 0x000fe200080100d9 */
[----:B------:R-:W-:Y:S02]  /*c8c0*/  FSEL R32, R8, -INF , !P4 ;  /* 0xff80000008207808 */ /* 0x000fe40006000000 */
[----:B------:R-:W-:Y:S02]  /*c8d0*/  FMNMX3.FTZ R4, R4, R177, R35, !PT ;  /* 0x000000b104047276 */ /* 0x000fe40007810023 */
[----:B------:R-:W-:-:S02]  /*c8e0*/  ISETP.GE.AND P4, PT, R0, R214, PT ;  /* 0x000000d60000720c */ /* 0x000fc40003f86270 */
[----:B------:R-:W-:Y:S02]  /*c8f0*/  FSEL R6, R6, -INF , !P2 ;  /* 0xff80000006067808 */ /* 0x000fe40005000000 */
[----:B------:R-:W-:Y:S02]  /*c900*/  FSEL R7, R7, -INF , !P3 ;  /* 0xff80000007077808 */ /* 0x000fe40005800000 */
[----:B------:R-:W-:Y:S02]  /*c910*/  ISETP.GE.AND P3, PT, R2, R214, PT ;  /* 0x000000d60200720c */ /* 0x000fe40003f66270 */
[----:B------:R-:W-:Y:S02]  /*c920*/  FMNMX3.FTZ R4, R4, R172, R33, !PT ;  /* 0x000000ac04047276 */ /* 0x000fe40007810021 */
[----:B------:R-:W-:Y:S02]  /*c930*/  IABS R11, R11 ;  /* 0x0000000b000b7213 */ /* 0x000fe40000000000 */
[----:B------:R-:W-:-:S02]  /*c940*/  FSEL R31, R6, -INF , !P4 ;  /* 0xff800000061f7808 */ /* 0x000fc40006000000 */
[----:B------:R-:W-:Y:S02]  /*c950*/  ISETP.GE.AND P2, PT, R0, R215, PT ;  /* 0x000000d70000720c */ /* 0x000fe40003f46270 */
[----:B------:R-:W-:Y:S02]  /*c960*/  ISETP.GT.AND P4, PT, R5, R0, PT ;  /* 0x000000000500720c */ /* 0x000fe40003f84270 */
[----:B------:R-:W-:Y:S02]  /*c970*/  FMNMX3.FTZ R0, R4, R174, R169, !PT ;  /* 0x000000ae04007276 */ /* 0x000fe400078100a9 */
[----:B------:R-:W-:Y:S02]  /*c980*/  FSEL R30, R7, -INF , !P3 ;  /* 0xff800000071e7808 */ /* 0x000fe40005800000 */
[----:B------:R-:W-:Y:S01]  /*c990*/  ISETP.GT.AND P3, PT, R5, R2, PT ;  /* 0x000000020500720c */ /* 0x000fe20003f64270 */
[----:B------:R-:W-:Y:S01]  /*c9a0*/  IMAD.MOV.U32 R5, RZ, RZ, R11 ;  /* 0x000000ffff057224 */ /* 0x000fe200078e000b */
[----:B------:R-:W-:-:S02]  /*c9b0*/  FMNMX3.FTZ R0, R0, R135, R134, !PT ;  /* 0x0000008700007276 */ /* 0x000fc40007810086 */
[----:B------:R-:W-:Y:S02]  /*c9c0*/  FMNMX3.FTZ R4, R3, R22, R34, !PT ;  /* 0x0000001603047276 */ /* 0x000fe40007810022 */
[----:B------:R-:W-:Y:S02]  /*c9d0*/  I2FP.F32.S32 R5, R5 ;  /* 0x0000000500057245 */ /* 0x000fe40000201400 */
[----:B------:R-:W-:Y:S02]  /*c9e0*/  FMNMX3.FTZ R0, R0, R133, R32, !PT ;  /* 0x0000008500007276 */ /* 0x000fe40007810020 */
[----:B------:R-:W-:Y:S01]  /*c9f0*/  FMNMX3.FTZ R4, R4, R184, R178, !PT ;  /* 0x000000b804047276 */ /* 0x000fe200078100b2 */
[----:B------:R-:W-:Y:S01]  /*ca00*/  FFMA.FTZ R5, R5, -UR6, R195 ;  /* 0x8000000605057c23 */ /* 0x000fe200080100c3 */
[----:B------:R-:W-:Y:S02]  /*ca10*/  FMNMX3.FTZ R0, R0, R31, R30, !PT ;  /* 0x0000001f00007276 */ /* 0x000fe4000781001e */
[----:B------:R-:W-:-:S02]  /*ca20*/  IABS R6, R12 ;  /* 0x0000000c00067213 */ /* 0x000fc40000000000 */
[----:B------:R-:W-:Y:S01]  /*ca30*/  IABS R8, R10 ;  /* 0x0000000a00087213 */ /* 0x000fe20000000000 */
[----:B------:R-:W1:Y:S01]  /*ca40*/  SHFL.BFLY PT, R7, R0, 0x2, 0x1f ;  /* 0x0c401f0000077f89 */ /* 0x000e6200000e0000 */
[----:B------:R-:W-:Y:S02]  /*ca50*/  FMNMX3.FTZ R4, R4, R180, R173, !PT ;  /* 0x000000b404047276 */ /* 0x000fe400078100ad */
[----:B------:R-:W-:Y:S02]  /*ca60*/  I2FP.F32.S32 R6, R6 ;  /* 0x0000000600067245 */ /* 0x000fe40000201400 */
[----:B------:R-:W-:Y:S02]  /*ca70*/  I2FP.F32.S32 R8, R8 ;  /* 0x0000000800087245 */ /* 0x000fe40000201400 */
[----:B------:R-:W-:Y:S01]  /*ca80*/  FSEL R28, R5, -INF , !P1 ;  /* 0xff800000051c7808 */ /* 0x000fe20004800000 */
[----:B------:R-:W-:Y:S01]  /*ca90*/  FFMA.FTZ R6, R6, -UR6, R218 ;  /* 0x8000000606067c23 */ /* 0x000fe200080100da */
[----:B------:R-:W-:Y:S01]  /*caa0*/  ISETP.GE.AND P1, PT, R2, R215, PT ;  /* 0x000000d70200720c */ /* 0x000fe20003f26270 */
[----:B------:R-:W-:Y:S01]  /*cab0*/  FFMA.FTZ R5, R8, -UR6, R219 ;  /* 0x8000000608057c23 */ /* 0x000fe200080100db */
[----:B------:R-:W-:Y:S01]  /*cac0*/  FMNMX3.FTZ R2, R4, R176, R171, !PT ;  /* 0x000000b004027276 */ /* 0x000fe200078100ab */
[----:B------:R-:W-:Y:S01]  /*cad0*/  IMAD.U32 R4, RZ, RZ, UR37 ;  /* 0x00000025ff047e24 */ /* 0x000fe2000f8e00ff */
[----:B------:R-:W-:-:S02]  /*cae0*/  FSEL R24, R14, -INF , !P0 ;  /* 0xff8000000e187808 */ /* 0x000fc40004000000 */
[----:B------:R-:W-:Y:S02]  /*caf0*/  FMNMX3.FTZ R2, R2, R175, R170, !PT ;  /* 0x000000af02027276 */ /* 0x000fe400078100aa */
[----:B------:R-:W-:Y:S02]  /*cb00*/  FSEL R6, R6, -INF , !P4 ;  /* 0xff80000006067808 */ /* 0x000fe40006000000 */
[----:B------:R-:W-:Y:S02]  /*cb10*/  FSEL R5, R5, -INF , !P3 ;  /* 0xff80000005057808 */ /* 0x000fe40005800000 */
[----:B------:R-:W-:Y:S02]  /*cb20*/  FSEL R29, R13, -INF , !P5 ;  /* 0xff8000000d1d7808 */ /* 0x000fe40006800000 */
[----:B------:R-:W-:Y:S02]  /*cb30*/  FSEL R28, R28, -INF , !P6 ;  /* 0xff8000001c1c7808 */ /* 0x000fe40007000000 */
[----:B------:R-:W-:-:S02]  /*cb40*/  FMNMX3.FTZ R2, R2, R168, R24, !PT ;  /* 0x000000a802027276 */ /* 0x000fc40007810018 */
[----:B------:R-:W-:Y:S02]  /*cb50*/  FSEL R27, R6, -INF , !P2 ;  /* 0xff800000061b7808 */ /* 0x000fe40005000000 */
[----:B------:R-:W-:Y:S02]  /*cb60*/  FSEL R26, R5, -INF , !P1 ;  /* 0xff800000051a7808 */ /* 0x000fe40004800000 */
[----:B------:R-:W-:Y:S02]  /*cb70*/  FMNMX3.FTZ R2, R2, R29, R28, !PT ;  /* 0x0000001d02027276 */ /* 0x000fe4000781001c */
[----:B--2---:R-:W-:Y:S01]  /*cb80*/  LOP3.LUT R4, R4, UR4, R227, 0x96, !PT ;  /* 0x0000000404047c12 */ /* 0x004fe2000f8e96e3 */
[----:B------:R-:W2:Y:S01]  /*cb90*/  LDCU UR4, c[0x0][0x45c] ;  /* 0x00008b80ff0477ac */ /* 0x000ea20008000800 */
[----:B------:R-:W-:Y:S02]  /*cba0*/  FMNMX3.FTZ R2, R2, R27, R26, !PT ;  /* 0x0000001b02027276 */ /* 0x000fe4000781001a */
[----:B-1----:R-:W-:Y:S01]  /*cbb0*/  FMNMX.FTZ R0, R0, R7, !PT ;  /* 0x0000000700007209 */ /* 0x002fe20007810000 */
[----:B------:R-:W-:-:S02]  /*cbc0*/  IMAD.WIDE.U32 R4, R4, -0x326172a9, RZ ;  /* 0xcd9e8d5704047825 */ /* 0x000fc400078e00ff */
[----:B------:R-:W1:Y:S03]  /*cbd0*/  SHFL.BFLY PT, R8, R2, 0x2, 0x1f ;  /* 0x0c401f0002087f89 */ /* 0x000e6600000e0000 */
[----:B------:R-:W-:Y:S01]  /*cbe0*/  LOP3.LUT R6, R20, UR13, R5, 0x96, !PT ;  /* 0x0000000d14067c12 */ /* 0x000fe2000f8e9605 */
[----:B------:R-:W4:Y:S01]  /*cbf0*/  SHFL.BFLY PT, R9, R0, 0x1, 0x1f ;  /* 0x0c201f0000097f89 */ /* 0x000f2200000e0000 */
[----:B------:R-:W-:-:S03]  /*cc00*/  LOP3.LUT R4, R4, UR12, R241, 0x96, !PT ;  /* 0x0000000c04047c12 */ /* 0x000fc6000f8e96f1 */
[----:B------:R-:W-:-:S04]  /*cc10*/  IMAD.WIDE.U32 R6, R6, -0x2daee0ad, RZ ;  /* 0xd2511f5306067825 */ /* 0x000fc800078e00ff */
[----:B------:R-:W-:Y:S01]  /*cc20*/  IMAD.WIDE.U32 R4, R4, -0x2daee0ad, RZ ;  /* 0xd2511f5304047825 */ /* 0x000fe200078e00ff */
[----:B---3--:R-:W-:-:S04]  /*cc30*/  LOP3.LUT R7, R220, UR15, R7, 0x96, !PT ;  /* 0x0000000fdc077c12 */ /* 0x008fc8000f8e9607 */
[----:B------:R-:W-:Y:S01]  /*cc40*/  LOP3.LUT R12, R6, UR7, R5, 0x96, !PT ;  /* 0x00000007060c7c12 */ /* 0x000fe2000f8e9605 */
[----:B------:R-:W-:-:S04]  /*cc50*/  IMAD.WIDE.U32 R16, R7, -0x326172a9, RZ ;  /* 0xcd9e8d5707107825 */ /* 0x000fc800078e00ff */
[----:B------:R-:W-:Y:S01]  /*cc60*/  IMAD.WIDE.U32 R12, R12, -0x326172a9, RZ ;  /* 0xcd9e8d570c0c7825 */ /* 0x000fe200078e00ff */
[----:B------:R-:W-:Y:S02]  /*cc70*/  LOP3.LUT R5, R240, UR11, R17, 0x96, !PT ;  /* 0x0000000bf0057c12 */ /* 0x000fe4000f8e9611 */
[----:B-1----:R-:W-:Y:S02]  /*cc80*/  FMNMX.FTZ R2, R2, R8, !PT ;  /* 0x0000000802027209 */ /* 0x002fe40007810000 */
[----:B------:R-:W-:Y:S01]  /*cc90*/  LOP3.LUT R16, R16, UR10, R13, 0x96, !PT ;  /* 0x0000000a10107c12 */ /* 0x000fe2000f8e960d */
[----:B------:R-:W-:Y:S01]  /*cca0*/  IMAD.WIDE.U32 R6, R5, -0x2daee0ad, RZ ;  /* 0xd2511f5305067825 */ /* 0x000fe200078e00ff */
[----:B----4-:R-:W-:Y:S01]  /*ccb0*/  FMNMX.FTZ R197, R0, R9, !PT ;  /* 0x0000000900c57209 */ /* 0x010fe20007810000 */
[----:B------:R-:W1:Y:S01]  /*ccc0*/  SHFL.BFLY PT, R13, R2, 0x1, 0x1f ;  /* 0x0c201f00020d7f89 */ /* 0x000e6200000e0000 */
[----:B------:R-:W-:Y:S01]  /*ccd0*/  MOV R8, UR37 ;  /* 0x0000002500087c02 */ /* 0x000fe20008000f00 */
[----:B------:R-:W-:Y:S01]  /*cce0*/  IMAD.WIDE.U32 R16, R16, -0x2daee0ad, RZ ;  /* 0xd2511f5310107825 */ /* 0x000fe200078e00ff */
[----:B------:R-:W-:-:S03]  /*ccf0*/  FSETP.NEU.FTZ.AND P5, PT, R197, -INF , PT ;  /* 0xff800000c500780b */ /* 0x000fc60003fbd000 */
[----:B--2---:R-:W-:Y:S01]  /*cd00*/  FMUL.FTZ R5, R197, UR4 ;  /* 0x00000004c5057c20 */ /* 0x004fe20008410000 */
[----:B------:R-:W-:Y:S01]  /*cd10*/  LOP3.LUT R8, R8, UR8, R227, 0x96, !PT ;  /* 0x0000000808087c12 */ /* 0x000fe2000f8e96e3 */
[----:B------:R-:W-:Y:S01]  /*cd20*/  UIADD3 UR8, UPT, UPT, UR36, -0x4ab325aa, URZ ;  /* 0xb54cda5624087890 */ /* 0x000fe2000fffe0ff */
[----:B------:R-:W-:Y:S02]  /*cd30*/  LOP3.LUT R6, R6, UR16, R17, 0x96, !PT ;  /* 0x0000001006067c12 */ /* 0x000fe4000f8e9611 */
[----:B------:R-:W-:Y:S01]  /*cd40*/  FSEL R5, R5, RZ, P5 ;  /* 0x000000ff05057208 */ /* 0x000fe20002800000 */
[----:B------:R-:W-:Y:S01]  /*cd50*/  IMAD.WIDE.U32 R8, R8, -0x326172a9, RZ ;  /* 0xcd9e8d5708087825 */ /* 0x000fe200078e00ff */
[----:B------:R-:W-:-:S03]  /*cd60*/  LOP3.LUT R10, R4, UR17, R7, 0x96, !PT ;  /* 0x00000011040a7c12 */ /* 0x000fc6000f8e9607 */
[----:B------:R-:W-:Y:S01]  /*cd70*/  FFMA.FTZ R0, R15, UR4, -R5 ;  /* 0x000000040f007c23 */ /* 0x000fe20008010805 */
[----:B------:R-:W-:Y:S01]  /*cd80*/  LOP3.LUT R17, R8, UR12, R241, 0x96, !PT ;  /* 0x0000000c08117c12 */ /* 0x000fe2000f8e96f1 */
[----:B------:R-:W2:Y:S01]  /*cd90*/  LDCU.U8 UR12, c[0x0][0x4f8] ;  /* 0x00009f00ff0c77ac */ /* 0x000ea20008000000 */
[----:B------:R-:W-:Y:S01]  /*cda0*/  IMAD.WIDE.U32 R10, R10, -0x326172a9, RZ ;  /* 0xcd9e8d570a0a7825 */ /* 0x000fe200078e00ff */
[----:B------:R3:W-:Y:S01]  /*cdb0*/  MUFU.EX2 R19, R0 ;  /* 0x0000000000137308 */ /* 0x0007e20000000800 */
[----:B------:R-:W-:Y:S02]  /*cdc0*/  LOP3.LUT R14, R20, UR13, R9, 0x96, !PT ;  /* 0x0000000d140e7c12 */ /* 0x000fe4000f8e9609 */
[----:B------:R-:W-:Y:S01]  /*cdd0*/  FFMA.FTZ R31, R31, UR4, -R5 ;  /* 0x000000041f1f7c23 */ /* 0x000fe20008010805 */
[----:B------:R-:W-:Y:S01]  /*cde0*/  IMAD.WIDE.U32 R6, R6, -0x326172a9, RZ ;  /* 0xcd9e8d5706067825 */ /* 0x000fe200078e00ff */
[----:B------:R-:W-:-:S03]  /*cdf0*/  LOP3.LUT R25, R12, UR9, R11, 0x96, !PT ;  /* 0x000000090c197c12 */ /* 0x000fc6000f8e960b */
[----:B------:R-:W-:Y:S01]  /*ce00*/  FFMA.FTZ R30, R30, UR4, -R5 ;  /* 0x000000041e1e7c23 */ /* 0x000fe20008010805 */
[----:B-1----:R-:W-:Y:S01]  /*ce10*/  FMNMX.FTZ R196, R2, R13, !PT ;  /* 0x0000000d02c47209 */ /* 0x002fe20007810000 */
[--C-:B------:R-:W-:Y:S01]  /*ce20*/  IMAD.MOV.U32 R21, RZ, RZ, R6.reuse ;  /* 0x000000ffff157224 */ /* 0x100fe200078e0006 */
[----:B------:R-:W-:Y:S01]  /*ce30*/  LOP3.LUT R8, R10, UR8, R7, 0x96, !PT ;  /* 0x000000080a087c12 */ /* 0x000fe2000f8e9607 */
[----:B------:R-:W-:Y:S01]  /*ce40*/  IMAD.MOV.U32 R219, RZ, RZ, R6 ;  /* 0x000000ffffdb7224 */ /* 0x000fe200078e0006 */
[C---:B------:R-:W-:Y:S01]  /*ce50*/  FSETP.NEU.FTZ.AND P2, PT, R196.reuse, -INF , PT ;  /* 0xff800000c400780b */ /* 0x040fe20003f5d000 */
[----:B------:R-:W-:Y:S01]  /*ce60*/  FMUL.FTZ R4, R196, UR4 ;  /* 0x00000004c4047c20 */ /* 0x000fe20008410000 */
[----:B------:R-:W-:Y:S02]  /*ce70*/  LOP3.LUT R2, R8, 0xff, RZ, 0xc0, !PT ;  /* 0x000000ff08027812 */ /* 0x000fe400078ec0ff */
[----:B------:R-:W-:Y:S02]  /*ce80*/  PRMT R10, R6, 0x7772, RZ ;  /* 0x00007772060a7816 */ /* 0x000fe400000000ff */
[----:B------:R-:W-:Y:S01]  /*ce90*/  FSEL R4, R4, RZ, P2 ;  /* 0x000000ff04047208 */ /* 0x000fe20001000000 */
[----:B---3--:R-:W-:Y:S01]  /*cea0*/  FFMA.FTZ R0, R18, UR4, -R5 ;  /* 0x0000000412007c23 */ /* 0x008fe20008010805 */
[----:B--2---:R-:W-:-:S02]  /*ceb0*/  ISETP.LE.U32.AND P3, PT, R2, UR12, PT ;  /* 0x0000000c02007c0c */ /* 0x004fc4000bf63070 */
[----:B------:R-:W-:Y:S01]  /*cec0*/  PRMT R7, R6, 0x7771, RZ ;  /* 0x0000777106077816 */ /* 0x000fe200000000ff */
[----:B------:R1:W2:Y:S01]  /*ced0*/  MUFU.EX2 R18, R0 ;  /* 0x0000000000127308 */ /* 0x0002a20000000800 */
[--C-:B------:R-:W-:Y:S01]  /*cee0*/  FFMA.FTZ R9, R22, UR4, -R4.reuse ;  /* 0x0000000416097c23 */ /* 0x100fe20008010804 */
[----:B------:R-:W-:Y:S01]  /*cef0*/  FFMA.FTZ R13, R34, UR4, -R4 ;  /* 0x00000004220d7c23 */ /* 0x000fe20008010804 */
[----:B------:R-:W-:Y:S01]  /*cf00*/  ISETP.GT.U32.AND P0, PT, R10, UR12, PT ;  /* 0x0000000c0a007c0c */ /* 0x000fe2000bf04070 */
[----:B------:R-:W-:Y:S01]  /*cf10*/  IMAD.WIDE.U32 R10, R14, -0x2daee0ad, RZ ;  /* 0xd2511f530e0a7825 */ /* 0x000fe200078e00ff */
[----:B------:R-:W-:-:S03]  /*cf20*/  PRMT R15, R6, 0x7773, RZ ;  /* 0x00007773060f7816 */ /* 0x000fc600000000ff */
[--C-:B------:R-:W-:Y:S01]  /*cf30*/  FFMA.FTZ R24, R24, UR4, -R4.reuse ;  /* 0x0000000418187c23 */ /* 0x100fe20008010804 */
[C---:B------:R-:W-:Y:S01]  /*cf40*/  PRMT R226, R6.reuse, 0x7771, RZ ;  /* 0x0000777106e27816 */ /* 0x040fe200000000ff */
[----:B------:R-:W-:Y:S01]  /*cf50*/  MUFU.EX2 R9, R9 ;  /* 0x0000000900097308 */ /* 0x000fe20000000800 */
[C---:B------:R-:W-:Y:S01]  /*cf60*/  PRMT R20, R6.reuse, 0x7773, RZ ;  /* 0x0000777306147816 */ /* 0x040fe200000000ff */
[----:B------:R-:W-:Y:S01]  /*cf70*/  FFMA.FTZ R27, R27, UR4, -R4 ;  /* 0x000000041b1b7c23 */ /* 0x000fe20008010804 */
[----:B------:R-:W-:Y:S02]  /*cf80*/  PRMT R12, R6, 0x7772, RZ ;  /* 0x00007772060c7816 */ /* 0x000fe400000000ff */
[----:B------:R-:W-:Y:S01]  /*cf90*/  ISETP.GT.U32.AND P6, PT, R7, UR12, PT ;  /* 0x0000000c07007c0c */ /* 0x000fe2000bfc4070 */
[----:B------:R-:W-:Y:S01]  /*cfa0*/  IMAD.WIDE.U32 R6, R17, -0x2daee0ad, RZ ;  /* 0xd2511f5311067825 */ /* 0x000fe200078e00ff */
[----:B------:R-:W-:Y:S01]  /*cfb0*/  ISETP.GT.U32.AND P4, PT, R15, UR12, PT ;  /* 0x0000000c0f007c0c */ /* 0x000fe2000bf84070 */
[----:B------:R-:W3:Y:S01]  /*cfc0*/  MUFU.EX2 R13, R13 ;  /* 0x0000000d000d7308 */ /* 0x000ee20000000800 */
[----:B-1----:R-:W-:Y:S01]  /*cfd0*/  LOP3.LUT R0, R8, 0xffff, RZ, 0xc0, !PT ;  /* 0x0000ffff08007812 */ /* 0x002fe200078ec0ff */
[----:B------:R-:W-:Y:S01]  /*cfe0*/  FFMA.FTZ R17, R134, UR4, -R5 ;  /* 0x0000000486117c23 */ /* 0x000fe20008010805 */
[----:B--2---:R-:W-:-:S02]  /*cff0*/  F2FP.BF16.F32.PACK_AB R2, R18, R19 ;  /* 0x000000131202723e */ /* 0x004fc400000010ff */
[----:B------:R-:W-:Y:S02]  /*d000*/  SHF.R.U32.HI R0, RZ, 0x8, R0 ;  /* 0x00000008ff007819 */ /* 0x000fe40000011600 */
[----:B------:R-:W-:Y:S02]  /*d010*/  PRMT R222, R2, 0x7610, R222 ;  /* 0x0000761002de7816 */ /* 0x000fe400000000de */
[----:B------:R-:W-:Y:S02]  /*d020*/  LOP3.LUT R0, R0, 0xffff, RZ, 0xc0, !PT ;  /* 0x0000ffff00007812 */ /* 0x000fe400078ec0ff */
[----:B------:R-:W-:Y:S01]  /*d030*/  PRMT R205, R2, 0x7632, R205 ;  /* 0x0000763202cd7816 */ /* 0x000fe200000000cd */
[----:B------:R-:W-:Y:S01]  /*d040*/  @!P3 HFMA2.BF16_V2 R181, -RZ.H0_H0, RZ.H0_H0, -R222.H0_H0 ;  /* 0x200000ffffb5b231 */ /* 0x000fe200003409de */
[----:B------:R-:W-:Y:S02]  /*d050*/  ISETP.LE.U32.AND P1, PT, R0, UR12, PT ;  /* 0x0000000c00007c0c */ /* 0x000fe4000bf23070 */
[----:B------:R-:W-:-:S02]  /*d060*/  LOP3.LUT R2, R220, UR15, R11, 0x96, !PT ;  /* 0x0000000fdc027c12 */ /* 0x000fc4000f8e960b */
[----:B------:R-:W-:Y:S02]  /*d070*/  PRMT R0, R8, 0x7632, R0 ;  /* 0x0000763208007816 */ /* 0x000fe40000000000 */
[----:B------:R-:W-:Y:S01]  /*d080*/  LOP3.LUT R10, R10, UR7, R7, 0x96, !PT ;  /* 0x000000070a0a7c12 */ /* 0x000fe2000f8e9607 */
[----:B------:R-:W-:Y:S01]  /*d090*/  IMAD.WIDE.U32 R14, R2, -0x326172a9, RZ ;  /* 0xcd9e8d57020e7825 */ /* 0x000fe200078e00ff */
[----:B------:R-:W-:Y:S01]  /*d0a0*/  LOP3.LUT R0, R0, 0xff, RZ, 0xc0, !PT ;  /* 0x000000ff00007812 */ /* 0x000fe200078ec0ff */
[----:B------:R-:W-:Y:S01]  /*d0b0*/  UIADD3 UR7, UPT, UPT, UR37, 0x646e171e, URZ ;  /* 0x646e171e25077890 */ /* 0x000fe2000fffe0ff */
[----:B------:R-:W-:Y:S01]  /*d0c0*/  PRMT R215, R222, 0x5410, R205 ;  /* 0x00005410ded77816 */ /* 0x000fe200000000cd */
[----:B------:R-:W-:Y:S01]  /*d0d0*/  IMAD.WIDE.U32 R10, R10, -0x326172a9, RZ ;  /* 0xcd9e8d570a0a7825 */ /* 0x000fe200078e00ff */
[----:B------:R-:W-:-:S03]  /*d0e0*/  @!P3 PRMT R222, R181, 0x5410, RZ ;  /* 0x00005410b5deb816 */ /* 0x000fc600000000ff */
[----:B------:R-:W-:Y:S01]  /*d0f0*/  @!P1 HFMA2.BF16_V2 R185, -RZ.H0_H0, RZ.H0_H0, -R205.H0_H0 ;  /* 0x200000ffffb99231 */ /* 0x000fe200003409cd */
[----:B------:R-:W-:Y:S02]  /*d100*/  ISETP.LE.U32.AND P3, PT, R0, UR12, PT ;  /* 0x0000000c00007c0c */ /* 0x000fe4000bf63070 */
[----:B------:R-:W-:Y:S02]  /*d110*/  LOP3.LUT R0, R240, UR11, R15, 0x96, !PT ;  /* 0x0000000bf0007c12 */ /* 0x000fe4000f8e960f */
[----:B------:R-:W-:Y:S01]  /*d120*/  LOP3.LUT R14, R14, UR10, R11, 0x96, !PT ;  /* 0x0000000a0e0e7c12 */ /* 0x000fe2000f8e960b */
[----:B------:R-:W-:Y:S01]  /*d130*/  FFMA.FTZ R11, R179, UR4, -R5 ;  /* 0x00000004b30b7c23 */ /* 0x000fe20008010805 */
[----:B---3--:R-:W-:Y:S01]  /*d140*/  F2FP.BF16.F32.PACK_AB R2, R13, R9 ;  /* 0x000000090d02723e */ /* 0x008fe200000010ff */
[----:B------:R-:W-:Y:S01]  /*d150*/  IMAD.WIDE.U32 R182, R0, -0x2daee0ad, RZ ;  /* 0xd2511f5300b67825 */ /* 0x000fe200078e00ff */
[----:B------:R-:W-:Y:S02]  /*d160*/  SHF.R.U32.HI R0, RZ, 0x18, R8 ;  /* 0x00000018ff007819 */ /* 0x000fe40000011608 */
[----:B------:R-:W-:Y:S01]  /*d170*/  PRMT R202, R2, 0x7610, R202 ;  /* 0x0000761002ca7816 */ /* 0x000fe200000000ca */
[----:B------:R-:W-:Y:S01]  /*d180*/  IMAD.WIDE.U32 R14, R14, -0x2daee0ad, RZ ;  /* 0xd2511f530e0e7825 */ /* 0x000fe200078e00ff */
[----:B------:R-:W-:-:S03]  /*d190*/  PRMT R201, R2, 0x7632, R201 ;  /* 0x0000763202c97816 */ /* 0x000fc600000000c9 */
[----:B------:R-:W-:Y:S01]  /*d1a0*/  FFMA.FTZ R2, R23, UR4, -R5 ;  /* 0x0000000417027c23 */ /* 0x000fe20008010805 */
[----:B------:R-:W-:Y:S01]  /*d1b0*/  @!P1 PRMT R205, R185, 0x5410, RZ ;  /* 0x00005410b9cd9816 */ /* 0x000fe200000000ff */
[----:B------:R-:W-:Y:S01]  /*d1c0*/  @!P3 HFMA2.BF16_V2 R186, -RZ.H0_H0, RZ.H0_H0, -R202.H0_H0 ;  /* 0x200000ffffbab231 */ /* 0x000fe200003409ca */
[----:B------:R-:W-:Y:S01]  /*d1d0*/  ISETP.LE.U32.AND P1, PT, R0, UR12, PT ;  /* 0x0000000c00007c0c */ /* 0x000fe2000bf23070 */
[----:B------:R-:W-:Y:S01]  /*d1e0*/  MUFU.EX2 R11, R11 ;  /* 0x0000000b000b7308 */ /* 0x000fe20000000800 */
[----:B------:R-:W-:Y:S01]  /*d1f0*/  LOP3.LUT R22, R182, UR16, R15, 0x96, !PT ;  /* 0x00000010b6167c12 */ /* 0x000fe2000f8e960f */
[----:B------:R-:W-:Y:S01]  /*d200*/  STL [R1+0xec], R205 ;  /* 0x0000eccd01007387 */ /* 0x000fe20000100800 */
[----:B------:R-:W-:Y:S01]  /*d210*/  LOP3.LUT R0, R21, 0xff, RZ, 0xc0, !PT ;  /* 0x000000ff15007812 */ /* 0x000fe200078ec0ff */
[----:B------:R-:W-:Y:S01]  /*d220*/  FFMA.FTZ R21, R133, UR4, -R5 ;  /* 0x0000000485157c23 */ /* 0x000fe20008010805 */
[----:B------:R-:W-:Y:S01]  /*d230*/  PRMT R207, R202, 0x5410, R201 ;  /* 0x00005410cacf7816 */ /* 0x000fe200000000c9 */
[----:B------:R-:W-:Y:S01]  /*d240*/  IMAD.WIDE.U32 R22, R22, -0x326172a9, RZ ;  /* 0xcd9e8d5716167825 */ /* 0x000fe200078e00ff */
[----:B------:R-:W-:Y:S01]  /*d250*/  @!P3 PRMT R202, R186, 0x5410, RZ ;  /* 0x00005410bacab816 */ /* 0x000fe200000000ff */
[----:B------:R-:W1:Y:S01]  /*d260*/  MUFU.EX2 R199, R2 ;  /* 0x0000000200c77308 */ /* 0x000e620000000800 */
[----:B------:R-:W-:Y:S01]  /*d270*/  ISETP.LE.U32.AND P3, PT, R0, UR12, PT ;  /* 0x0000000c00007c0c */ /* 0x000fe2000bf63070 */
[----:B------:R-:W-:Y:S01]  /*d280*/  IMAD.MOV.U32 R0, RZ, RZ, R22 ;  /* 0x000000ffff007224 */ /* 0x000fe200078e0016 */
[----:B------:R-:W-:Y:S01]  /*d290*/  LOP3.LUT R6, R6, UR17, R183, 0x96, !PT ;  /* 0x0000001106067c12 */ /* 0x000fe2000f8e96b7 */
[----:B------:R-:W-:Y:S01]  /*d2a0*/  @!P1 HFMA2.BF16_V2 R187, -RZ.H0_H0, RZ.H0_H0, -R201.H0_H0 ;  /* 0x200000ffffbb9231 */ /* 0x000fe200003409c9 */
[----:B------:R-:W-:Y:S01]  /*d2b0*/  PRMT R204, R12, 0x5410, R20 ;  /* 0x000054100ccc7816 */ /* 0x000fe20000000014 */
[----:B------:R-:W-:Y:S01]  /*d2c0*/  FFMA.FTZ R20, R168, UR4, -R4 ;  /* 0x00000004a8147c23 */ /* 0x000fe20008010804 */
[----:B------:R-:W-:Y:S01]  /*d2d0*/  LOP3.LUT R0, R0, 0xff, RZ, 0xc0, !PT ;  /* 0x000000ff00007812 */ /* 0x000fe200078ec0ff */
[----:B------:R-:W-:Y:S01]  /*d2e0*/  IMAD.WIDE.U32 R6, R6, -0x326172a9, RZ ;  /* 0xcd9e8d5706067825 */ /* 0x000fe200078e00ff */
[----:B------:R-:W-:-:S02]  /*d2f0*/  @!P1 PRMT R201, R187, 0x5410, RZ ;  /* 0x00005410bbc99816 */ /* 0x000fc400000000ff */
[----:B------:R-:W-:Y:S02]  /*d300*/  ISETP.LE.U32.AND P1, PT, R0, UR12, PT ;  /* 0x0000000c00007c0c */ /* 0x000fe4000bf23070 */
[----:B------:R-:W-:Y:S02]  /*d310*/  LOP3.LUT R23, R6, UR8, R23, 0x96, !PT ;  /* 0x0000000806177c12 */ /* 0x000fe4000f8e9617 */
[----:B------:R-:W-:Y:S01]  /*d320*/  LOP3.LUT R34, R10, UR9, R7, 0x96, !PT ;  /* 0x000000090a227c12 */ /* 0x000fe2000f8e9607 */
[----:B------:R-:W-:Y:S01]  /*d330*/  FFMA.FTZ R10, R184, UR4, -R4 ;  /* 0x00000004b80a7c23 */ /* 0x000fe20008010804 */
[----:B-1----:R-:W-:Y:S01]  /*d340*/  F2FP.BF16.F32.PACK_AB R0, R199, R11 ;  /* 0x0000000bc700723e */ /* 0x002fe200000010ff */
[----:B------:R-:W-:Y:S01]  /*d350*/  IMAD.WIDE.U32 R6, R25, -0x2daee0ad, RZ ;  /* 0xd2511f5319067825 */ /* 0x000fe200078e00ff */
[----:B------:R1:W-:Y:S01]  /*d360*/  STL [R1+0xa0], R199 ;  /* 0x0000a0c701007387 */ /* 0x0003e20000100800 */
[----:B------:R-:W-:Y:S02]  /*d370*/  FSEL R15, R197, RZ, P5 ;  /* 0x000000ffc50f7208 */ /* 0x000fe40002800000 */
[----:B------:R-:W-:Y:S01]  /*d380*/  FFMA.FTZ R25, R32, UR4, -R5 ;  /* 0x0000000420197c23 */ /* 0x000fe20008010805 */
[C---:B------:R-:W-:Y:S01]  /*d390*/  PRMT R2, R0.reuse, 0x7610, R2 ;  /* 0x0000761000027816 */ /* 0x040fe20000000002 */
[----:B------:R-:W-:Y:S01]  /*d3a0*/  MUFU.EX2 R10, R10 ;  /* 0x0000000a000a7308 */ /* 0x000fe20000000800 */
[----:B------:R-:W-:Y:S01]  /*d3b0*/  PRMT R186, R0, 0x7632, R186 ;  /* 0x0000763200ba7816 */ /* 0x000fe200000000ba */
[----:B------:R-:W-:Y:S01]  /*d3c0*/  STL [R1+0x4c], R201 ;  /* 0x00004cc901007387 */ /* 0x000fe20000100800 */
[----:B------:R-:W-:Y:S01]  /*d3d0*/  PRMT R0, R23, 0x7632, R0 ;  /* 0x0000763217007816 */ /* 0x000fe20000000000 */
[----:B------:R-:W-:Y:S01]  /*d3e0*/  @!P3 HFMA2.BF16_V2 R188, -RZ.H0_H0, RZ.H0_H0, -R2.H0_H0 ;  /* 0x200000ffffbcb231 */ /* 0x000fe20000340902 */
[----:B------:R-:W-:Y:S01]  /*d3f0*/  PRMT R248, R2, 0x5410, R186 ;  /* 0x0000541002f87816 */ /* 0x000fe200000000ba */
[----:B------:R-:W-:Y:S01]  /*d400*/  @P6 HFMA2.BF16_V2 R189, -RZ.H0_H0, RZ.H0_H0, -R186.H0_H0 ;  /* 0x200000ffffbd6231 */ /* 0x000fe200003409ba */
[----:B------:R-:W-:Y:S01]  /*d410*/  LOP3.LUT R0, R0, 0xff, RZ, 0xc0, !PT ;  /* 0x000000ff00007812 */ /* 0x000fe200078ec0ff */
[----:B------:R-:W-:Y:S01]  /*d420*/  IMAD.MOV.U32 R32, RZ, RZ, R222 ;  /* 0x000000ffff207224 */ /* 0x000fe200078e00de */
[----:B------:R-:W-:-:S02]  /*d430*/  @!P3 PRMT R2, R188, 0x5410, RZ ;  /* 0x00005410bc02b816 */ /* 0x000fc400000000ff */
[----:B------:R-:W-:Y:S01]  /*d440*/  ISETP.LE.U32.AND P3, PT, R0, UR12, PT ;  /* 0x0000000c00007c0c */ /* 0x000fe2000bf63070 */
[--C-:B------:R-:W-:Y:S01]  /*d450*/  FFMA.FTZ R0, R178, UR4, -R4.reuse ;  /* 0x00000004b2007c23 */ /* 0x100fe20008010804 */
[----:B------:R-:W-:Y:S01]  /*d460*/  @P6 PRMT R186, R189, 0x5410, RZ ;  /* 0x00005410bdba6816 */ /* 0x000fe200000000ff */
[----:B------:R2:W-:Y:S01]  /*d470*/  STL [R1+0x44], R2 ;  /* 0x0000440201007387 */ /* 0x0005e20000100800 */
[----:B------:R-:W-:Y:S01]  /*d480*/  LOP3.LUT R12, R16, UR7, R7, 0x96, !PT ;  /* 0x00000007100c7c12 */ /* 0x000fe2000f8e9607 */
[----:B------:R3:W4:Y:S01]  /*d490*/  MUFU.EX2 R187, R0 ;  /* 0x0000000000bb7308 */ /* 0x0007220000000800 */
[--C-:B------:R-:W-:Y:S01]  /*d4a0*/  FFMA.FTZ R7, R172, UR4, -R5.reuse ;  /* 0x00000004ac077c23 */ /* 0x100fe20008010805 */
[----:B------:R-:W-:Y:S01]  /*d4b0*/  FFMA.FTZ R16, R135, UR4, -R5 ;  /* 0x0000000487107c23 */ /* 0x000fe20008010805 */
[----:B-1----:R-:W-:-:S05]  /*d4c0*/  FFMA.FTZ R199, R26, UR4, -R4 ;  /* 0x000000041ac77c23 */ /* 0x002fca0008010804 */
[----:B------:R1:W-:Y:S01]  /*d4d0*/  MUFU.EX2 R214, R7 ;  /* 0x0000000700d67308 */ /* 0x0003e20000000800 */
[----:B---3--:R-:W-:-:S05]  /*d4e0*/  IMAD.MOV.U32 R0, RZ, RZ, R6 ;  /* 0x000000ffff007224 */ /* 0x008fca00078e0006 */
[----:B------:R-:W-:Y:S01]  /*d4f0*/  LOP3.LUT R0, R0, 0xff, RZ, 0xc0, !PT ;  /* 0x000000ff00007812 */ /* 0x000fe200078ec0ff */
[----:B--2---:R-:W-:Y:S01]  /*d500*/  FFMA.FTZ R2, R177, UR4, -R5 ;  /* 0x00000004b1027c23 */ /* 0x004fe20008010805 */
[----:B-1----:R-:W-:Y:S02]  /*d510*/  FADD.FTZ R7, R132, -R15 ;  /* 0x8000000f84077221 */ /* 0x002fe40000010000 */
[----:B------:R-:W-:Y:S01]  /*d520*/  ISETP.LE.U32.AND P6, PT, R0, UR12, PT ;  /* 0x0000000c00007c0c */ /* 0x000fe2000bfc3070 */
[----:B------:R1:W-:Y:S01]  /*d530*/  MUFU.EX2 R223, R2 ;  /* 0x0000000200df7308 */ /* 0x0003e20000000800 */
[----:B----4-:R-:W-:Y:S01]  /*d540*/  F2FP.BF16.F32.PACK_AB R0, R187, R10 ;  /* 0x0000000abb00723e */ /* 0x010fe200000010ff */
[----:B------:R-:W-:-:S03]  /*d550*/  FFMA.FTZ R15, R170, UR4, -R4 ;  /* 0x00000004aa0f7c23 */ /* 0x000fc60008010804 */
[C---:B------:R-:W-:Y:S02]  /*d560*/  PRMT R211, R0.reuse, 0x7610, R211 ;  /* 0x0000761000d37816 */ /* 0x040fe400000000d3 */
[----:B------:R-:W-:Y:S01]  /*d570*/  PRMT R181, R0, 0x7632, R181 ;  /* 0x0000763200b57816 */ /* 0x000fe200000000b5 */
[----:B------:R-:W-:Y:S01]  /*d580*/  FFMA.FTZ R0, R35, UR4, -R5 ;  /* 0x0000000423007c23 */ /* 0x000fe20008010805 */
[----:B------:R-:W-:-:S04]  /*d590*/  IMAD.WIDE.U32 R34, R34, -0x2daee0ad, RZ ;  /* 0xd2511f5322227825 */ /* 0x000fc800078e00ff */
[----:B------:R-:W-:Y:S01]  /*d5a0*/  @P0 HFMA2.BF16_V2 R190, -RZ.H0_H0, RZ.H0_H0, -R211.H0_H0 ;  /* 0x200000ffffbe0231 */ /* 0x000fe200003409d3 */
[----:B------:R-:W-:Y:S01]  /*d5b0*/  PRMT R238, R211, 0x5410, R181 ;  /* 0x00005410d3ee7816 */ /* 0x000fe200000000b5 */
[----:B------:R2:W3:Y:S01]  /*d5c0*/  MUFU.EX2 R220, R0 ;  /* 0x0000000000dc7308 */ /* 0x0004e20000000800 */
[----:B------:R-:W-:Y:S02]  /*d5d0*/  @P4 HFMA2.BF16_V2 R191, -RZ.H0_H0, RZ.H0_H0, -R181.H0_H0 ;  /* 0x200000ffffbf4231 */ /* 0x000fe400003409b5 */
[----:B------:R-:W-:Y:S02]  /*d5e0*/  @P0 PRMT R211, R190, 0x5410, RZ ;  /* 0x00005410bed30816 */ /* 0x000fe400000000ff */
[----:B-1----:R-:W-:Y:S02]  /*d5f0*/  LOP3.LUT R2, R12, 0xff, RZ, 0xc0, !PT ;  /* 0x000000ff0c027812 */ /* 0x002fe400078ec0ff */
[----:B------:R-:W-:Y:S01]  /*d600*/  @P4 PRMT R181, R191, 0x5410, RZ ;  /* 0x00005410bfb54816 */ /* 0x000fe200000000ff */
[----:B------:R1:W-:Y:S01]  /*d610*/  STL [R1+0xf0], R211 ;  /* 0x0000f0d301007387 */ /* 0x0003e20000100800 */
[----:B------:R-:W-:Y:S01]  /*d620*/  ISETP.LE.U32.AND P0, PT, R2, UR12, PT ;  /* 0x0000000c02007c0c */ /* 0x000fe2000bf03070 */
[----:B------:R-:W-:-:S02]  /*d630*/  FFMA.FTZ R2, R180, UR4, -R4 ;  /* 0x00000004b4027c23 */ /* 0x000fc40008010804 */
[----:B------:R4:W-:Y:S02]  /*d640*/  STL [R1+0xf4], R12 ;  /* 0x0000f40c01007387 */ /* 0x0009e40000100800 */
[----:B------:R-:W3:Y:S02]  /*d650*/  MUFU.EX2 R205, R2 ;  /* 0x0000000200cd7308 */ /* 0x000ee40000000800 */
[----:B------:R-:W-:Y:S01]  /*d660*/  STL [R1+0xf8], R197 ;  /* 0x0000f8c501007387 */ /* 0x000fe20000100800 */
[----:B--2---:R-:W-:-:S04]  /*d670*/  LOP3.LUT R0, R12, 0xffff, RZ, 0xc0, !PT ;  /* 0x0000ffff0c007812 */ /* 0x004fc800078ec0ff */
[----:B------:R-:W-:-:S04]  /*d680*/  SHF.R.U32.HI R0, RZ, 0x8, R0 ;  /* 0x00000008ff007819 */ /* 0x000fc80000011600 */
[----:B------:R-:W-:-:S04]  /*d690*/  LOP3.LUT R0, R0, 0xffff, RZ, 0xc0, !PT ;  /* 0x0000ffff00007812 */ /* 0x000fc800078ec0ff */
[----:B------:R-:W-:Y:S02]  /*d6a0*/  ISETP.LE.U32.AND P4, PT, R0, UR12, PT ;  /* 0x0000000c00007c0c */ /* 0x000fe4000bf83070 */
[----:B---3--:R-:W-:Y:S01]  /*d6b0*/  F2FP.BF16.F32.PACK_AB R0, R220, R223 ;  /* 0x000000dfdc00723e */ /* 0x008fe200000010ff */
[----:B------:R-:W-:Y:S01]  /*d6c0*/  STL [R1+0xfc], R205 ;  /* 0x0000fccd01007387 */ /* 0x000fe20000100800 */
[----:B------:R-:W-:Y:S01]  /*d6d0*/  SHF.R.U32.HI R2, RZ, 0x18, R12 ;  /* 0x00000018ff027819 */ /* 0x000fe2000001160c */
[----:B-1----:R-:W-:Y:S01]  /*d6e0*/  FFMA.FTZ R211, R28, UR4, -R4 ;  /* 0x000000041cd37c23 */ /* 0x002fe20008010804 */
[C---:B------:R-:W-:Y:S02]  /*d6f0*/  PRMT R179, R0.reuse, 0x7610, R179 ;  /* 0x0000761000b37816 */ /* 0x040fe400000000b3 */
[----:B------:R-:W-:Y:S02]  /*d700*/  PRMT R218, R0, 0x7632, R218 ;  /* 0x0000763200da7816 */ /* 0x000fe400000000da */
[----:B------:R-:W-:Y:S01]  /*d710*/  PRMT R0, R12, 0x7632, R0 ;  /* 0x000076320c007816 */ /* 0x000fe20000000000 */
[----:B------:R-:W-:Y:S01]  /*d720*/  @!P0 HFMA2.BF16_V2 R192, -RZ.H0_H0, RZ.H0_H0, -R179.H0_H0 ;  /* 0x200000ffffc08231 */ /* 0x000fe200003409b3 */
[----:B------:R-:W-:Y:S01]  /*d730*/  PRMT R182, R179, 0x5410, R218 ;  /* 0x00005410b3b67816 */ /* 0x000fe200000000da */
[----:B------:R-:W-:Y:S01]  /*d740*/  @!P4 HFMA2.BF16_V2 R193, -RZ.H0_H0, RZ.H0_H0, -R218.H0_H0 ;  /* 0x200000ffffc1c231 */ /* 0x000fe200003409da */
[----:B------:R-:W-:Y:S01]  /*d750*/  LOP3.LUT R0, R0, 0xff, RZ, 0xc0, !PT ;  /* 0x000000ff00007812 */ /* 0x000fe200078ec0ff */
[----:B----4-:R-:W-:Y:S01]  /*d760*/  FFMA.FTZ R12, R29, UR4, -R4 ;  /* 0x000000041d0c7c23 */ /* 0x010fe20008010804 */
[----:B------:R-:W-:-:S02]  /*d770*/  @!P0 PRMT R179, R192, 0x5410, RZ ;  /* 0x00005410c0b38816 */ /* 0x000fc400000000ff */
[----:B------:R-:W-:Y:S01]  /*d780*/  ISETP.LE.U32.AND P0, PT, R0, UR12, PT ;  /* 0x0000000c00007c0c */ /* 0x000fe2000bf03070 */
[----:B------:R-:W-:Y:S01]  /*d790*/  FFMA.FTZ R0, R173, UR4, -R4 ;  /* 0x00000004ad007c23 */ /* 0x000fe20008010804 */
[----:B------:R-:W-:Y:S01]  /*d7a0*/  ISETP.LE.U32.AND P5, PT, R2, UR12, PT ;  /* 0x0000000c02007c0c */ /* 0x000fe2000bfa3070 */
[----:B------:R-:W-:Y:S01]  /*d7b0*/  FFMA.FTZ R2, R33, UR4, -R5 ;  /* 0x0000000421027c23 */ /* 0x000fe20008010805 */
[----:B------:R-:W-:Y:S01]  /*d7c0*/  @!P4 PRMT R218, R193, 0x5410, RZ ;  /* 0x00005410c1dac816 */ /* 0x000fe200000000ff */
[----:B------:R1:W2:Y:S01]  /*d7d0*/  MUFU.EX2 R221, R0 ;  /* 0x0000000000dd7308 */ /* 0x0002a20000000800 */
[----:B------:R-:W-:Y:S02]  /*d7e0*/  LOP3.LUT R33, R14, UR7, R35, 0x96, !PT ;  /* 0x000000070e217c12 */ /* 0x000fe4000f8e9623 */
[----:B------:R-:W-:Y:S01]  /*d7f0*/  FSEL R14, R196, RZ, P2 ;  /* 0x000000ffc40e7208 */ /* 0x000fe20001000000 */
[----:B------:R-:W-:-:S04]  /*d800*/  IMAD.MOV.U32 R26, RZ, RZ, R218 ;  /* 0x000000ffff1a7224 */ /* 0x000fc800078e00da */
[----:B------:R3:W4:Y:S01]  /*d810*/  MUFU.EX2 R183, R2 ;  /* 0x0000000200b77308 */ /* 0x0007220000000800 */
[----:B------:R-:W-:Y:S01]  /*d820*/  FADD.FTZ R3, R3, -R14 ;  /* 0x8000000e03037221 */ /* 0x000fe20000010000 */
[----:B------:R-:W-:Y:S01]  /*d830*/  FFMA.FTZ R14, R174, UR4, -R5 ;  /* 0x00000004ae0e7c23 */ /* 0x000fe20008010805 */
[----:B-1----:R-:W-:-:S04]  /*d840*/  LOP3.LUT R0, R23, 0xffff, RZ, 0xc0, !PT ;  /* 0x0000ffff17007812 */ /* 0x002fc800078ec0ff */
[----:B------:R-:W-:-:S04]  /*d850*/  SHF.R.U32.HI R0, RZ, 0x8, R0 ;  /* 0x00000008ff007819 */ /* 0x000fc80000011600 */
[----:B------:R-:W-:Y:S02]  /*d860*/  LOP3.LUT R0, R0, 0xffff, RZ, 0xc0, !PT ;  /* 0x0000ffff00007812 */ /* 0x000fe400078ec0ff */
[----:B---3--:R-:W-:Y:S02]  /*d870*/  PRMT R2, R6, 0x7771, RZ ;  /* 0x0000777106027816 */ /* 0x008fe400000000ff */
[----:B------:R-:W-:Y:S02]  /*d880*/  ISETP.LE.U32.AND P4, PT, R0, UR12, PT ;  /* 0x0000000c00007c0c */ /* 0x000fe4000bf83070 */
[----:B--2---:R-:W-:-:S04]  /*d890*/  F2FP.BF16.F32.PACK_AB R0, R221, R205 ;  /* 0x000000cddd00723e */ /* 0x004fc800000010ff */
[C---:B------:R-:W-:Y:S02]  /*d8a0*/  PRMT R251, R0.reuse, 0x7632, R251 ;  /* 0x0000763200fb7816 */ /* 0x040fe400000000fb */
[----:B------:R-:W-:Y:S02]  /*d8b0*/  PRMT R252, R0, 0x7610, R252 ;  /* 0x0000761000fc7816 */ /* 0x000fe400000000fc */
[----:B------:R-:W-:Y:S01]  /*d8c0*/  MOV R0, R34 ;  /* 0x0000002200007202 */ /* 0x000fe20000000f00 */
[----:B------:R-:W-:Y:S01]  /*d8d0*/  @!P5 HFMA2.BF16_V2 R194, -RZ.H0_H0, RZ.H0_H0, -R251.H0_H0 ;  /* 0x200000ffffc2d231 */ /* 0x000fe200003409fb */
[----:B------:R-:W-:Y:S01]  /*d8e0*/  PRMT R217, R252, 0x5410, R251 ;  /* 0x00005410fcd97816 */ /* 0x000fe200000000fb */
[----:B------:R-:W-:Y:S01]  /*d8f0*/  @!P0 HFMA2.BF16_V2 R195, -RZ.H0_H0, RZ.H0_H0, -R252.H0_H0 ;  /* 0x200000ffffc38231 */ /* 0x000fe200003409fc */
[----:B------:R-:W-:Y:S02]  /*d900*/  LOP3.LUT R0, R0, 0xff, RZ, 0xc0, !PT ;  /* 0x000000ff00007812 */ /* 0x000fe400078ec0ff */
[----:B------:R-:W-:-:S02]  /*d910*/  @!P5 PRMT R251, R194, 0x5410, RZ ;  /* 0x00005410c2fbd816 */ /* 0x000fc400000000ff */
[----:B------:R-:W-:Y:S02]  /*d920*/  ISETP.LE.U32.AND P5, PT, R0, UR12, PT ;  /* 0x0000000c00007c0c */ /* 0x000fe4000bfa3070 */
[----:B----4-:R-:W-:Y:S02]  /*d930*/  F2FP.BF16.F32.PACK_AB R0, R183, R214 ;  /* 0x000000d6b700723e */ /* 0x010fe400000010ff */
[----:B------:R-:W-:Y:S02]  /*d940*/  @!P0 PRMT R252, R195, 0x5410, RZ ;  /* 0x00005410c3fc8816 */ /* 0x000fe400000000ff */
[----:B------:R-:W-:Y:S01]  /*d950*/  ISETP.GT.U32.AND P0, PT, R2, UR12, PT ;  /* 0x0000000c02007c0c */ /* 0x000fe2000bf04070 */
[----:B------:R-:W-:Y:S01]  /*d960*/  FFMA.FTZ R2, R171, UR4, -R4 ;  /* 0x00000004ab027c23 */ /* 0x000fe20008010804 */
[C---:B------:R-:W-:Y:S01]  /*d970*/  PRMT R250, R0.reuse, 0x7610, R250 ;  /* 0x0000761000fa7816 */ /* 0x040fe200000000fa */
[----:B------:R1:W-:Y:S01]  /*d980*/  STL [R1+0x100], R252 ;  /* 0x000100fc01007387 */ /* 0x0003e20000100800 */
[----:B------:R-:W-:Y:S01]  /*d990*/  PRMT R249, R0, 0x7632, R249 ;  /* 0x0000763200f97816 */ /* 0x000fe200000000f9 */
[----:B------:R-:W-:Y:S01]  /*d9a0*/  FFMA.FTZ R0, R176, UR4, -R4 ;  /* 0x00000004b0007c23 */ /* 0x000fe20008010804 */
[----:B------:R-:W-:Y:S01]  /*d9b0*/  MUFU.EX2 R201, R2 ;  /* 0x0000000200c97308 */ /* 0x000fe20000000800 */
[----:B------:R2:W-:Y:S01]  /*d9c0*/  STL [R1+0x104], R251 ;  /* 0x000104fb01007387 */ /* 0x0005e20000100800 */
[----:B------:R-:W-:Y:S01]  /*d9d0*/  @!P6 HFMA2.BF16_V2 R200, -RZ.H0_H0, RZ.H0_H0, -R250.H0_H0 ;  /* 0x200000ffffc8e231 */ /* 0x000fe200003409fa */
[----:B------:R-:W-:-:S04]  /*d9e0*/  PRMT R240, R250, 0x5410, R249 ;  /* 0x00005410faf07816 */ /* 0x000fc800000000f9 */
[----:B------:R-:W-:Y:S01]  /*d9f0*/  @P0 HFMA2.BF16_V2 R198, -RZ.H0_H0, RZ.H0_H0, -R249.H0_H0 ;  /* 0x200000ffffc60231 */ /* 0x000fe200003409f9 */
[----:B------:R-:W-:-:S04]  /*da00*/  @!P6 PRMT R250, R200, 0x5410, RZ ;  /* 0x00005410c8fae816 */ /* 0x000fc800000000ff */
[----:B------:R-:W-:Y:S01]  /*da10*/  @P0 PRMT R249, R198, 0x5410, RZ ;  /* 0x00005410c6f90816 */ /* 0x000fe200000000ff */
[----:B-1----:R-:W1:Y:S08]  /*da20*/  MUFU.EX2 R252, R0 ;  /* 0x0000000000fc7308 */ /* 0x002e700000000800 */
[----:B--2---:R2:W-:Y:S01]  /*da30*/  MUFU.EX2 R251, R14 ;  /* 0x0000000e00fb7308 */ /* 0x0045e20000000800 */
[----:B-1----:R-:W-:-:S02]  /*da40*/  F2FP.BF16.F32.PACK_AB R2, R201, R252 ;  /* 0x000000fcc902723e */ /* 0x002fc400000010ff */
[----:B------:R-:W-:Y:S02]  /*da50*/  PRMT R0, R33, 0x7632, R0 ;  /* 0x0000763221007816 */ /* 0x000fe40000000000 */
[C---:B------:R-:W-:Y:S02]  /*da60*/  PRMT R243, R2.reuse, 0x7610, R243 ;  /* 0x0000761002f37816 */ /* 0x040fe400000000f3 */
[----:B------:R-:W-:Y:S01]  /*da70*/  PRMT R242, R2, 0x7632, R242 ;  /* 0x0000763202f27816 */ /* 0x000fe200000000f2 */
[----:B------:R-:W-:Y:S01]  /*da80*/  FMUL.FTZ R2, R7, UR4 ;  /* 0x0000000407027c20 */ /* 0x000fe20008410000 */
[----:B------:R-:W-:Y:S01]  /*da90*/  LOP3.LUT R0, R0, 0xff, RZ, 0xc0, !PT ;  /* 0x000000ff00007812 */ /* 0x000fe200078ec0ff */
[----:B------:R-:W-:Y:S01]  /*daa0*/  FFMA.FTZ R7, R169, UR4, -R5 ;  /* 0x00000004a9077c23 */ /* 0x000fe20008010805 */
[----:B------:R-:W-:Y:S01]  /*dab0*/  PRMT R241, R243, 0x5410, R242 ;  /* 0x00005410f3f17816 */ /* 0x000fe200000000f2 */
[----:B--2---:R-:W-:Y:S01]  /*dac0*/  IMAD.MOV.U32 R14, RZ, RZ, R181 ;  /* 0x000000ffff0e7224 */ /* 0x004fe200078e00b5 */
[----:B------:R-:W-:Y:S01]  /*dad0*/  ISETP.LE.U32.AND P6, PT, R0, UR12, PT ;  /* 0x0000000c00007c0c */ /* 0x000fe2000bfc3070 */
[----:B------:R-:W1:Y:S01]  /*dae0*/  MUFU.EX2 R2, R2 ;  /* 0x0000000200027308 */ /* 0x000e620000000800 */
[----:B------:R-:W-:Y:S01]  /*daf0*/  PRMT R0, R6, 0x7772, RZ ;  /* 0x0000777206007816 */ /* 0x000fe200000000ff */
[----:B------:R-:W-:-:S03]  /*db00*/  FFMA.FTZ R5, R175, UR4, -R4 ;  /* 0x00000004af057c23 */ /* 0x000fc60008010804 */
[----:B------:R-:W-:Y:S02]  /*db10*/  ISETP.GT.U32.AND P0, PT, R0, UR12, PT ;  /* 0x0000000c00007c0c */ /* 0x000fe4000bf04070 */
[----:B------:R-:W-:-:S04]  /*db20*/  PRMT R0, R6, 0x7773, RZ ;  /* 0x0000777306007816 */ /* 0x000fc800000000ff */
[----:B------:R-:W-:Y:S02]  /*db30*/  ISETP.GT.U32.AND P2, PT, R0, UR12, PT ;  /* 0x0000000c00007c0c */ /* 0x000fe4000bf44070 */
[----:B------:R-:W-:Y:S01]  /*db40*/  LOP3.LUT R0, R33, 0xffff, RZ, 0xc0, !PT ;  /* 0x0000ffff21007812 */ /* 0x000fe200078ec0ff */
[----:B-1----:R-:W-:-:S03]  /*db50*/  FMUL.FTZ R233, R101, R2 ;  /* 0x0000000265e97220 */ /* 0x002fc60000410000 */
[----:B------:R-:W-:Y:S01]  /*db60*/  SHF.R.U32.HI R0, RZ, 0x8, R0 ;  /* 0x00000008ff007819 */ /* 0x000fe20000011600 */
[----:B------:R-:W2:Y:S01]  /*db70*/  LDL R101, [R1+0xa4] ;  /* 0x0000a40001657983 */ /* 0x000ea20000100800 */
[----:B------:R-:W-:Y:S01]  /*db80*/  @P0 HFMA2.BF16_V2 R132, -RZ.H0_H0, RZ.H0_H0, -R243.H0_H0 ;  /* 0x200000ffff840231 */ /* 0x000fe200003409f3 */
[----:B------:R-:W-:Y:S01]  /*db90*/  MUFU.EX2 R205, R7 ;  /* 0x0000000700cd7308 */ /* 0x000fe20000000800 */
[----:B------:R-:W-:Y:S01]  /*dba0*/  LOP3.LUT R0, R0, 0xffff, RZ, 0xc0, !PT ;  /* 0x0000ffff00007812 */ /* 0x000fe200078ec0ff */
[-C--:B------:R-:W-:Y:S01]  /*dbb0*/  FMUL.FTZ R181, R65, R2.reuse ;  /* 0x0000000241b57220 */ /* 0x080fe20000410000 */
[-C--:B------:R-:W-:Y:S01]  /*dbc0*/  FMUL.FTZ R184, R72, R2.reuse ;  /* 0x0000000248b87220 */ /* 0x080fe20000410000 */
[----:B------:R-:W-:Y:S01]  /*dbd0*/  @P0 PRMT R243, R132, 0x5410, RZ ;  /* 0x0000541084f30816 */ /* 0x000fe200000000ff */
[----:B------:R-:W-:Y:S01]  /*dbe0*/  FMUL.FTZ R216, R84, R2 ;  /* 0x0000000254d87220 */ /* 0x000fe20000410000 */
[----:B------:R-:W-:Y:S01]  /*dbf0*/  ISETP.LE.U32.AND P0, PT, R0, UR12, PT ;  /* 0x0000000c00007c0c */ /* 0x000fe2000bf03070 */
[----:B------:R-:W-:Y:S01]  /*dc00*/  FMUL.FTZ R0, R3, UR4 ;  /* 0x0000000403007c20 */ /* 0x000fe20008410000 */
[----:B------:R-:W-:-:S02]  /*dc10*/  @P2 HFMA2.BF16_V2 R206, -RZ.H0_H0, RZ.H0_H0, -R242.H0_H0 ;  /* 0x200000ffffce2231 */ /* 0x000fc400003409f2 */
[-C--:B------:R-:W-:Y:S01]  /*dc20*/  FFMA.FTZ R3, R224, R2.reuse, R19 ;  /* 0x00000002e0037223 */ /* 0x080fe20000010013 */
[-C--:B------:R-:W-:Y:S01]  /*dc30*/  FMUL.FTZ R28, R136, R2.reuse ;  /* 0x00000002881c7220 */ /* 0x080fe20000410000 */
[----:B------:R-:W-:Y:S01]  /*dc40*/  FMUL.FTZ R29, R137, R2 ;  /* 0x00000002891d7220 */ /* 0x000fe20000410000 */
[----:B------:R-:W-:Y:S01]  /*dc50*/  IMAD.MOV.U32 R84, RZ, RZ, R217 ;  /* 0x000000ffff547224 */ /* 0x000fe200078e00d9 */
[----:B------:R-:W1:Y:S01]  /*dc60*/  MUFU.EX2 R0, R0 ;  /* 0x0000000000007308 */ /* 0x000e620000000800 */
[----:B------:R-:W-:Y:S01]  /*dc70*/  IMAD.MOV.U32 R72, RZ, RZ, R221 ;  /* 0x000000ffff487224 */ /* 0x000fe200078e00dd */
[----:B------:R-:W-:Y:S01]  /*dc80*/  MOV R65, R220 ;  /* 0x000000dc00417202 */ /* 0x000fe20000000f00 */
        /* <DEDUP_REMOVED lines=59> */
[----:B-1----:R-:W-:Y:S01]  /*e040*/  FFMA.FTZ R4, R239, R0, R9 ;  /* 0x00000000ef047223 */ /* 0x002fe20000010009 */
[----:B------:R-:W-:Y:S01]  /*e050*/  @P2 PRMT R242, R206, 0x5410, RZ ;  /* 0x00005410cef22816 */ /* 0x000fe200000000ff */
[----:B------:R-:W-:Y:S01]  /*e060*/  IMAD.MOV.U32 R85, RZ, RZ, R30 ;  /* 0x000000ffff557224 */ /* 0x000fe200078e001e */
[----:B------:R-:W-:Y:S01]  /*e070*/  ISETP.LE.U32.AND P2, PT, R2, UR12, PT ;  /* 0x0000000c02007c0c */ /* 0x000fe2000bf43070 */
[----:B------:R-:W-:Y:S01]  /*e080*/  MUFU.EX2 R100, R5 ;  /* 0x0000000500647308 */ /* 0x000fe20000000800 */
[----:B------:R-:W-:Y:S01]  /*e090*/  MOV R80, R31 ;  /* 0x0000001f00507202 */ /* 0x000fe20000000f00 */
[----:B------:R-:W-:-:S02]  /*e0a0*/  IMAD.MOV.U32 R93, RZ, RZ, R226 ;  /* 0x000000ffff5d7224 */ /* 0x000fc400078e00e2 */
[-C--:B------:R-:W-:Y:S01]  /*e0b0*/  FMUL.FTZ R30, R138, R0.reuse ;  /* 0x000000008a1e7220 */ /* 0x080fe20000410000 */
[----:B------:R-:W-:Y:S02]  /*e0c0*/  IMAD.MOV.U32 R81, RZ, RZ, R223 ;  /* 0x000000ffff517224 */ /* 0x000fe400078e00df */
[-C--:B------:R-:W-:Y:S01]  /*e0d0*/  FMUL.FTZ R31, R139, R0.reuse ;  /* 0x000000008b1f7220 */ /* 0x080fe20000410000 */
[----:B------:R-:W-:Y:S02]  /*e0e0*/  IMAD.MOV.U32 R97, RZ, RZ, R219 ;  /* 0x000000ffff617224 */ /* 0x000fe400078e00db */
[-C--:B------:R-:W-:Y:S01]  /*e0f0*/  FMUL.FTZ R166, R166, R0.reuse ;  /* 0x00000000a6a67220 */ /* 0x080fe20000410000 */
[----:B------:R-:W1:Y:S01]  /*e100*/  MUFU.EX2 R96, R15 ;  /* 0x0000000f00607308 */ /* 0x000e620000000800 */
[----:B------:R-:W-:Y:S02]  /*e110*/  IMAD.MOV.U32 R77, RZ, RZ, R187 ;  /* 0x000000ffff4d7224 */ /* 0x000fe400078e00bb */
[----:B------:R-:W-:Y:S01]  /*e120*/  FMUL.FTZ R167, R167, R0 ;  /* 0x00000000a7a77220 */ /* 0x000fe20000410000 */
[----:B------:R-:W-:-:S02]  /*e130*/  IMAD.MOV.U32 R73, RZ, RZ, R186 ;  /* 0x000000ffff497224 */ /* 0x000fc400078e00ba */
[-C--:B------:R-:W-:Y:S01]  /*e140*/  FMUL.FTZ R162, R162, R0.reuse ;  /* 0x00000000a2a27220 */ /* 0x080fe20000410000 */
[----:B------:R-:W-:Y:S02]  /*e150*/  IMAD.MOV.U32 R61, RZ, RZ, R183 ;  /* 0x000000ffff3d7224 */ /* 0x000fe400078e00b7 */
[-C--:B------:R-:W-:Y:S01]  /*e160*/  FMUL.FTZ R163, R163, R0.reuse ;  /* 0x00000000a3a37220 */ /* 0x080fe20000410000 */
[----:B------:R-:W-:Y:S02]  /*e170*/  IMAD.MOV.U32 R60, RZ, RZ, R182 ;  /* 0x000000ffff3c7224 */ /* 0x000fe400078e00b6 */
        /* <DEDUP_REMOVED lines=59> */
[----:B------:R-:W-:Y:S01]  /*e530*/  F2FP.BF16.F32.PACK_AB R0, R205, R251 ;  /* 0x000000fbcd00723e */ /* 0x000fe200000010ff */
[----:B------:R-:W-:Y:S01]  /*e540*/  FADD.FTZ R2, R18, R3 ;  /* 0x0000000312027221 */ /* 0x000fe20000010000 */
[----:B------:R-:W-:Y:S01]  /*e550*/  MUFU.EX2 R88, R17 ;  /* 0x0000001100587308 */ /* 0x000fe20000000800 */
[----:B------:R-:W-:Y:S01]  /*e560*/  MOV R89, R215 ;  /* 0x000000d700597202 */ /* 0x000fe20000000f00 */
[----:B------:R-:W-:Y:S01]  /*e570*/  IMAD.MOV.U32 R57, RZ, RZ, R207 ;  /* 0x000000ffff397224 */ /* 0x000fe200078e00cf */
[C---:B------:R-:W-:Y:S01]  /*e580*/  PRMT R237, R0.reuse, 0x7610, R237 ;  /* 0x0000761000ed7816 */ /* 0x040fe200000000ed */
[----:B------:R-:W-:Y:S01]  /*e590*/  FADD.FTZ R215, R11, R2 ;  /* 0x000000020bd77221 */ /* 0x000fe20000010000 */
[----:B------:R-:W-:Y:S01]  /*e5a0*/  PRMT R236, R0, 0x7632, R236 ;  /* 0x0000763200ec7816 */ /* 0x000fe200000000ec */
[----:B------:R-:W-:Y:S01]  /*e5b0*/  IMAD.MOV.U32 R19, RZ, RZ, R202 ;  /* 0x000000ffff137224 */ /* 0x000fe200078e00ca */
[----:B------:R-:W-:Y:S01]  /*e5c0*/  MOV R56, R204 ;  /* 0x000000cc00387202 */ /* 0x000fe20000000f00 */
[----:B------:R-:W3:Y:S01]  /*e5d0*/  MUFU.EX2 R92, R16 ;  /* 0x00000010005c7308 */ /* 0x000ee20000000800 */
[----:B------:R-:W-:Y:S01]  /*e5e0*/  @!P2 HFMA2.BF16_V2 R41, -RZ.H0_H0, RZ.H0_H0, -R237.H0_H0 ;  /* 0x200000ffff29a231 */ /* 0x000fe200003409ed */
[----:B------:R-:W-:Y:S01]  /*e5f0*/  SHF.R.U32.HI R2, RZ, 0x18, R23 ;  /* 0x00000018ff027819 */ /* 0x000fe20000011617 */
[----:B------:R-:W-:Y:S01]  /*e600*/  IMAD.MOV.U32 R76, RZ, RZ, R27 ;  /* 0x000000ffff4c7224 */ /* 0x000fe200078e001b */
[----:B------:R-:W-:-:S02]  /*e610*/  PRMT R118, R237, 0x5410, R236 ;  /* 0x00005410ed767816 */ /* 0x000fc400000000ec */
[----:B------:R-:W-:Y:S02]  /*e620*/  @!P2 PRMT R237, R41, 0x5410, RZ ;  /* 0x0000541029eda816 */ /* 0x000fe400000000ff */
[----:B-1----:R-:W-:Y:S02]  /*e630*/  F2FP.BF16.F32.PACK_AB R0, R96, R100 ;  /* 0x000000646000723e */ /* 0x002fe400000010ff */
[----:B------:R-:W-:Y:S01]  /*e640*/  ISETP.LE.U32.AND P2, PT, R2, UR12, PT ;  /* 0x0000000c02007c0c */ /* 0x000fe2000bf43070 */
[----:B------:R-:W-:Y:S01]  /*e650*/  @!P4 HFMA2.BF16_V2 R40, -RZ.H0_H0, RZ.H0_H0, -R236.H0_H0 ;  /* 0x200000ffff28c231 */ /* 0x000fe200003409ec */
[C---:B------:R-:W-:Y:S02]  /*e660*/  PRMT R213, R0.reuse, 0x7610, R213 ;  /* 0x0000761000d57816 */ /* 0x040fe400000000d5 */
[----:B------:R-:W-:Y:S02]  /*e670*/  PRMT R212, R0, 0x7632, R212 ;  /* 0x0000763200d47816 */ /* 0x000fe400000000d4 */
[----:B------:R-:W-:Y:S01]  /*e680*/  PRMT R0, R22, 0x7771, RZ ;  /* 0x0000777116007816 */ /* 0x000fe200000000ff */
[----:B------:R1:W-:Y:S01]  /*e690*/  MUFU.EX2 R64, R20 ;  /* 0x0000001400407308 */ /* 0x0003e20000000800 */
[----:B------:R-:W-:Y:S01]  /*e6a0*/  @!P4 PRMT R236, R40, 0x5410, RZ ;  /* 0x0000541028ecc816 */ /* 0x000fe200000000ff */
[----:B------:R-:W-:Y:S01]  /*e6b0*/  @!P3 HFMA2.BF16_V2 R42, -RZ.H0_H0, RZ.H0_H0, -R213.H0_H0 ;  /* 0x200000ffff2ab231 */ /* 0x000fe200003409d5 */
[----:B------:R-:W-:-:S02]  /*e6c0*/  ISETP.GT.U32.AND P4, PT, R0, UR12, PT ;  /* 0x0000000c00007c0c */ /* 0x000fc4000bf84070 */
[----:B---3--:R-:W-:-:S03]  /*e6d0*/  F2FP.BF16.F32.PACK_AB R2, R88, R92 ;  /* 0x0000005c5802723e */ /* 0x008fc600000010ff */
[----:B------:R-:W3:Y:S01]  /*e6e0*/  MUFU.EX2 R207, R24 ;  /* 0x0000001800cf7308 */ /* 0x000ee20000000800 */
[----:B------:R-:W-:Y:S01]  /*e6f0*/  PRMT R0, R22, 0x7772, RZ ;  /* 0x0000777216007816 */ /* 0x000fe200000000ff */
[----:B------:R-:W-:Y:S01]  /*e700*/  @!P2 HFMA2.BF16_V2 R43, -RZ.H0_H0, RZ.H0_H0, -R212.H0_H0 ;  /* 0x200000ffff2ba231 */ /* 0x000fe200003409d4 */
[----:B------:R-:W-:-:S05]  /*e710*/  PRMT R239, R213, 0x5410, R212 ;  /* 0x00005410d5ef7816 */ /* 0x000fca00000000d4 */
[----:B------:R-:W-:Y:S01]  /*e720*/  MUFU.EX2 R202, R21 ;  /* 0x0000001500ca7308 */ /* 0x000fe20000000800 */
[----:B------:R-:W-:Y:S01]  /*e730*/  @!P3 PRMT R213, R42, 0x5410, RZ ;  /* 0x000054102ad5b816 */ /* 0x000fe200000000ff */
[----:B-1----:R-:W1:Y:S01]  /*e740*/  LDC R20, c[0x0][0x4f8] ;  /* 0x00013e00ff147b82 */ /* 0x002e620000000800 */
[----:B------:R-:W-:-:S05]  /*e750*/  PRMT R210, R2, 0x7610, R210 ;  /* 0x0000761002d27816 */ /* 0x000fca00000000d2 */
[----:B------:R-:W4:Y:S01]  /*e760*/  MUFU.EX2 R204, R25 ;  /* 0x0000001900cc7308 */ /* 0x000f220000000800 */
[----:B------:R-:W-:Y:S02]  /*e770*/  ISETP.GT.U32.AND P3, PT, R0, UR12, PT ;  /* 0x0000000c00007c0c */ /* 0x000fe4000bf64070 */
[----:B------:R-:W-:Y:S01]  /*e780*/  PRMT R0, R22, 0x7773, RZ ;  /* 0x0000777316007816 */ /* 0x000fe200000000ff */
[----:B------:R-:W-:Y:S01]  /*e790*/  @!P1 HFMA2.BF16_V2 R44, -RZ.H0_H0, RZ.H0_H0, -R210.H0_H0 ;  /* 0x200000ffff2c9231 */ /* 0x000fe200003409d2 */
[----:B------:R-:W-:Y:S02]  /*e7a0*/  @!P2 PRMT R212, R43, 0x5410, RZ ;  /* 0x000054102bd4a816 */ /* 0x000fe400000000ff */
[----:B------:R-:W-:Y:S02]  /*e7b0*/  PRMT R208, R2, 0x7632, R208 ;  /* 0x0000763202d07816 */ /* 0x000fe400000000d0 */
[----:B------:R-:W-:Y:S02]  /*e7c0*/  ISETP.GT.U32.AND P2, PT, R0, UR12, PT ;  /* 0x0000000c00007c0c */ /* 0x000fe4000bf44070 */
[----:B------:R-:W-:-:S02]  /*e7d0*/  LOP3.LUT R0, R33, 0xff, RZ, 0xc0, !PT ;  /* 0x000000ff21007812 */ /* 0x000fc400078ec0ff */
[----:B------:R-:W-:Y:S02]  /*e7e0*/  PRMT R119, R210, 0x5410, R208 ;  /* 0x00005410d2777816 */ /* 0x000fe400000000d0 */
[----:B------:R-:W-:Y:S02]  /*e7f0*/  @!P1 PRMT R210, R44, 0x5410, RZ ;  /* 0x000054102cd29816 */ /* 0x000fe400000000ff */
[----:B---3--:R-:W-:Y:S02]  /*e800*/  F2FP.BF16.F32.PACK_AB R2, R207, R64 ;  /* 0x00000040cf02723e */ /* 0x008fe400000010ff */
[----:B------:R-:W-:Y:S02]  /*e810*/  ISETP.LE.U32.AND P1, PT, R0, UR12, PT ;  /* 0x0000000c00007c0c */ /* 0x000fe4000bf23070 */
[----:B----4-:R-:W-:Y:S01]  /*e820*/  F2FP.BF16.F32.PACK_AB R0, R204, R202 ;  /* 0x000000cacc00723e */ /* 0x010fe200000010ff */
[----:B------:R-:W-:Y:S01]  /*e830*/  @P4 HFMA2.BF16_V2 R46, -RZ.H0_H0, RZ.H0_H0, -R208.H0_H0 ;  /* 0x200000ffff2e4231 */ /* 0x000fe200003409d0 */
[----:B------:R-:W-:-:S02]  /*e840*/  PRMT R209, R2, 0x7610, R209 ;  /* 0x0000761002d17816 */ /* 0x000fc400000000d1 */
[C---:B------:R-:W-:Y:S02]  /*e850*/  PRMT R200, R0.reuse, 0x7610, R200 ;  /* 0x0000761000c87816 */ /* 0x040fe400000000c8 */
[----:B------:R-:W-:Y:S02]  /*e860*/  PRMT R198, R0, 0x7632, R198 ;  /* 0x0000763200c67816 */ /* 0x000fe400000000c6 */
[----:B------:R-:W-:Y:S01]  /*e870*/  PRMT R0, R34, 0x7771, RZ ;  /* 0x0000777122007816 */ /* 0x000fe200000000ff */
[----:B------:R-:W-:Y:S01]  /*e880*/  @P3 HFMA2.BF16_V2 R45, -RZ.H0_H0, RZ.H0_H0, -R209.H0_H0 ;  /* 0x200000ffff2d3231 */ /* 0x000fe200003409d1 */
[----:B------:R-:W-:Y:S02]  /*e890*/  PRMT R206, R2, 0x7632, R206 ;  /* 0x0000763202ce7816 */ /* 0x000fe400000000ce */
[----:B------:R-:W-:Y:S02]  /*e8a0*/  @P4 PRMT R208, R46, 0x5410, RZ ;  /* 0x000054102ed04816 */ /* 0x000fe400000000ff */
[----:B------:R-:W-:-:S02]  /*e8b0*/  ISETP.GT.U32.AND P4, PT, R0, UR12, PT ;  /* 0x0000000c00007c0c */ /* 0x000fc4000bf84070 */
[----:B------:R-:W-:Y:S01]  /*e8c0*/  PRMT R0, R34, 0x7772, RZ ;  /* 0x0000777222007816 */ /* 0x000fe200000000ff */
[----:B------:R-:W-:Y:S01]  /*e8d0*/  @P2 HFMA2.BF16_V2 R53, -RZ.H0_H0, RZ.H0_H0, -R206.H0_H0 ;  /* 0x200000ffff352231 */ /* 0x000fe200003409ce */
[----:B------:R-:W-:Y:S01]  /*e8e0*/  PRMT R117, R209, 0x5410, R206 ;  /* 0x00005410d1757816 */ /* 0x000fe200000000ce */
[----:B------:R-:W-:Y:S01]  /*e8f0*/  @!P1 HFMA2.BF16_V2 R52, -RZ.H0_H0, RZ.H0_H0, -R200.H0_H0 ;  /* 0x200000ffff349231 */ /* 0x000fe200003409c8 */
[----:B------:R-:W-:Y:S02]  /*e900*/  @P3 PRMT R209, R45, 0x5410, RZ ;  /* 0x000054102dd13816 */ /* 0x000fe400000000ff */
[----:B------:R-:W-:Y:S02]  /*e910*/  ISETP.GT.U32.AND P3, PT, R0, UR12, PT ;  /* 0x0000000c00007c0c */ /* 0x000fe4000bf64070 */
[----:B------:R-:W-:Y:S02]  /*e920*/  PRMT R197, R200, 0x5410, R198 ;  /* 0x00005410c8c57816 */ /* 0x000fe400000000c6 */
[----:B------:R-:W-:-:S02]  /*e930*/  @P2 PRMT R206, R53, 0x5410, RZ ;  /* 0x0000541035ce2816 */ /* 0x000fc400000000ff */
[----:B------:R-:W-:Y:S02]  /*e940*/  @!P1 PRMT R200, R52, 0x5410, RZ ;  /* 0x0000541034c89816 */ /* 0x000fe400000000ff */
[----:B------:R-:W-:Y:S01]  /*e950*/  R2P PR, R203, 0x6 ;  /* 0x00000006cb007804 */ /* 0x000fe20000000000 */
[----:B------:R-:W-:Y:S01]  /*e960*/  @!P0 HFMA2.BF16_V2 R47, -RZ.H0_H0, RZ.H0_H0, -R198.H0_H0 ;  /* 0x200000ffff2f8231 */ /* 0x000fe200003409c6 */
[----:B------:R-:W-:-:S04]  /*e970*/  PRMT R0, R34, 0x7773, RZ ;  /* 0x0000777322007816 */ /* 0x000fc800000000ff */
[----:B------:R-:W-:Y:S02]  /*e980*/  @!P0 PRMT R198, R47, 0x5410, RZ ;  /* 0x000054102fc68816 */ /* 0x000fe400000000ff */
[----:B------:R-:W-:Y:S02]  /*e990*/  ISETP.GT.U32.AND P0, PT, R0, UR12, PT ;  /* 0x0000000c00007c0c */ /* 0x000fe4000bf04070 */
[----:B------:R-:W-:Y:S01]  /*e9a0*/  PRMT R2, R6, 0x7773, RZ ;  /* 0x0000777306027816 */ /* 0x000fe200000000ff */
[----:B------:R-:W-:Y:S01]  /*e9b0*/  FADD.FTZ R3, R13, R4 ;  /* 0x000000040d037221 */ /* 0x000fe20000010000 */
[----:B--2---:R-:W-:-:S05]  /*e9c0*/  LEA R116, R101, UR5, 0x1 ;  /* 0x0000000565747c11 */ /* 0x004fca000f8e08ff */
[C---:B------:R-:W-:Y:S02]  /*e9d0*/  VIADD R0, R116.reuse, 0x10000 ;  /* 0x0001000074007836 */ /* 0x040fe40000000000 */
[----:B------:R-:W-:Y:S02]  /*e9e0*/  VIADD R21, R116, 0x10040 ;  /* 0x0001004074157836 */ /* 0x000fe40000000000 */
[----:B------:R-:W-:Y:S01]  /*e9f0*/  @P2 VIADD R21, R0, 0xffffffc0 ;  /* 0xffffffc000152836 */ /* 0x000fe20000000000 */
[----:B------:R-:W-:-:S04]  /*ea00*/  SHF.R.U32.HI R0, RZ, 0x18, R33 ;  /* 0x00000018ff007819 */ /* 0x000fc80000011621 */
        /* <DEDUP_REMOVED lines=8> */
[----:B-1----:R-:W-:Y:S02]  /*ea90*/  LOP3.LUT R20, R20, 0xff, RZ, 0xc0, !PT ;  /* 0x000000ff14147812 */ /* 0x002fe400078ec0ff */
[----:B------:R-:W-:Y:S02]  /*eaa0*/  SHF.R.U32.HI R2, RZ, 0x18, R8 ;  /* 0x00000018ff027819 */ /* 0x000fe40000011608 */
[----:B------:R-:W-:Y:S01]  /*eab0*/  LOP3.LUT R0, R0, 0xff, RZ, 0xc0, !PT ;  /* 0x000000ff00007812 */ /* 0x000fe200078ec0ff */
[----:B------:R-:W-:-:S03]  /*eac0*/  IMAD R20, R20, 0x10000, R20 ;  /* 0x0001000014147824 */ /* 0x000fc600078e0214 */
[----:B------:R-:W-:-:S05]  /*ead0*/  PRMT R2, R0, 0x5410, R2 ;  /* 0x0000541000027816 */ /* 0x000fca0000000002 */
[----:B------:R-:W-:Y:S01]  /*eae0*/  HSET2.LE.AND R2, R2, R20, PT ;  /* 0x0000001402027233 */ /* 0x000fe20003803000 */
[----:B------:R-:W-:-:S04]  /*eaf0*/  FADD.FTZ R27, R10, R3 ;  /* 0x000000030a1b7221 */ /* 0x000fc80000010000 */
[----:B------:R-:W-:Y:S01]  /*eb00*/  LOP3.LUT R5, R57, R2, RZ, 0xc0, !PT ;  /* 0x0000000239057212 */ /* 0x000fe200078ec0ff */
[----:B------:R-:W-:Y:S02]  /*eb10*/  IMAD.MOV.U32 R57, RZ, RZ, R9 ;  /* 0x000000ffff397224 */ /* 0x000fe400078e0009 */
[----:B------:R-:W1:Y:S01]  /*eb20*/  LDSM.16.MT88.4 R8, [R116+0x10000] ;  /* 0x010000007408783b */ /* 0x000e620000004200 */
[----:B------:R-:W-:Y:S02]  /*eb30*/  IMAD.MOV.U32 R101, RZ, RZ, R97 ;  /* 0x000000ffff657224 */ /* 0x000fe400078e0061 */
[----:B------:R-:W-:-:S03]  /*eb40*/  IMAD.MOV.U32 R97, RZ, RZ, R93 ;  /* 0x000000ffff617224 */ /* 0x000fc600078e005d */
[----:B------:R-:W-:-:S04]  /*eb50*/  LOP3.LUT R0, R101, 0xff, RZ, 0xc0, !PT ;  /* 0x000000ff65007812 */ /* 0x000fc800078ec0ff */
[----:B------:R-:W-:Y:S02]  /*eb60*/  PRMT R3, R0, 0x5410, R97 ;  /* 0x0000541000037816 */ /* 0x000fe40000000061 */
[----:B------:R-:W-:-:S05]  /*eb70*/  HSET2.LE.AND R0, R4, R20, PT ;  /* 0x0000001404007233 */ /* 0x000fca0003803000 */
[----:B------:R-:W-:Y:S02]  /*eb80*/  LOP3.LUT R4, R89, R0, RZ, 0xc0, !PT ;  /* 0x0000000059047212 */ /* 0x000fe400078ec0ff */
[----:B------:R-:W-:Y:S01]  /*eb90*/  LOP3.LUT R0, R56, 0xff00ff, RZ, 0xc0, !PT ;  /* 0x00ff00ff38007812 */ /* 0x000fe200078ec0ff */
[----:B------:R-:W-:Y:S01]  /*eba0*/  IMAD.MOV.U32 R89, RZ, RZ, 0x20 ;  /* 0x00000020ff597424 */ /* 0x000fe200078e00ff */
[----:B------:R-:W-:-:S03]  /*ebb0*/  HSET2.LE.AND R3, R3, R20, PT ;  /* 0x0000001403037233 */ /* 0x000fc60003803000 */
[----:B------:R-:W-:Y:S01]  /*ebc0*/  HSET2.LE.AND R0, R0, R20, PT ;  /* 0x0000001400007233 */ /* 0x000fe20003803000 */
[----:B------:R-:W-:Y:S01]  /*ebd0*/  IMAD.MOV.U32 R93, RZ, RZ, R85 ;  /* 0x000000ffff5d7224 */ /* 0x000fe200078e0055 */
[----:B------:R-:W-:Y:S01]  /*ebe0*/  MOV R85, R84 ;  /* 0x0000005400557202 */ /* 0x000fe20000000f00 */
[----:B------:R-:W-:Y:S02]  /*ebf0*/  IMAD.MOV.U32 R84, RZ, RZ, R14 ;  /* 0x000000ffff547224 */ /* 0x000fe400078e000e */
[----:B------:R-:W-:Y:S02]  /*ec00*/  LOP3.LUT R7, R238, R0, RZ, 0xc0, !PT ;  /* 0x00000000ee077212 */ /* 0x000fe400078ec0ff */
[----:B------:R-:W-:Y:S02]  /*ec10*/  SEL R0, R89, 0xffffffe0, !P1 ;  /* 0xffffffe059007807 */ /* 0x000fe40004800000 */
[----:B------:R-:W-:Y:S02]  /*ec20*/  MOV R13, R6 ;  /* 0x00000006000d7202 */ /* 0x000fe40000000f00 */
[----:B------:R-:W-:-:S02]  /*ec30*/  PRMT R14, R6, 0x7771, RZ ;  /* 0x00007771060e7816 */ /* 0x000fc400000000ff */
[----:B------:R-:W-:Y:S01]  /*ec40*/  LOP3.LUT R6, R248, R3, RZ, 0xc0, !PT ;  /* 0x00000003f8067212 */ /* 0x000fe200078ec0ff */
[----:B------:R-:W-:Y:S02]  /*ec50*/  IMAD.MOV.U32 R248, RZ, RZ, R32 ;  /* 0x000000fffff87224 */ /* 0x000fe400078e0020 */
[----:B------:R-:W-:Y:S02]  /*ec60*/  IMAD.IADD R32, R116, 0x1, R0 ;  /* 0x0000000174207824 */ /* 0x000fe400078e0200 */
[----:B------:R-:W-:Y:S02]  /*ec70*/  IMAD.MOV.U32 R56, RZ, RZ, R19 ;  /* 0x000000ffff387224 */ /* 0x000fe400078e0013 */
[C---:B-1----:R-:W-:Y:S08]  /*ec80*/  HMMA.16816.F32.BF16 R44, R4.reuse, R8, R164 ;  /* 0x00000008042c723c */ /* 0x042ff000000418a4 */
[----:B------:R-:W-:Y:S01]  /*ec90*/  HMMA.16816.F32.BF16 R16, R4, R10, R160 ;  /* 0x0000000a0410723c */ /* 0x000fe200000418a0 */
[----:B------:R-:W1:Y:S01]  /*eca0*/  LDSM.16.MT88.4 R8, [R32+0x10000] ;  /* 0x010000002008783b */ /* 0x000e620000004200 */
[----:B------:R-:W-:-:S06]  /*ecb0*/  MOV R3, R88 ;  /* 0x0000005800037202 */ /* 0x000fcc0000000f00 */
[----:B-1----:R-:W-:Y:S01]  /*ecc0*/  HMMA.16816.F32.BF16 R88, R4, R8, R156 ;  /* 0x000000080458723c */ /* 0x002fe2000004189c */
[----:B------:R-:W-:Y:S02]  /*ecd0*/  IMAD.MOV.U32 R159, RZ, RZ, R93 ;  /* 0x000000ffff9f7224 */ /* 0x000fe400078e005d */
[----:B------:R-:W-:Y:S02]  /*ece0*/  IMAD.MOV.U32 R157, RZ, RZ, R81 ;  /* 0x000000ffff9d7224 */ /* 0x000fe400078e0051 */
[----:B------:R-:W-:Y:S02]  /*ecf0*/  IMAD.MOV.U32 R93, RZ, RZ, R80 ;  /* 0x000000ffff5d7224 */ /* 0x000fe400078e0050 */
[----:B------:R-:W-:Y:S01]  /*ed00*/  IMAD.MOV.U32 R81, RZ, RZ, R77 ;  /* 0x000000ffff517224 */ /* 0x000fe200078e004d */
[----:B------:R-:W-:Y:S01]  /*ed10*/  MOV R77, R73 ;  /* 0x00000049004d7202 */ /* 0x000fe20000000f00 */
[----:B------:R-:W-:Y:S02]  /*ed20*/  IMAD.MOV.U32 R80, RZ, RZ, R76 ;  /* 0x000000ffff507224 */ /* 0x000fe400078e004c */
[----:B------:R-:W-:-:S02]  /*ed30*/  IMAD.MOV.U32 R76, RZ, RZ, R72 ;  /* 0x000000ffff4c7224 */ /* 0x000fc400078e0048 */
[----:B------:R-:W-:Y:S01]  /*ed40*/  HMMA.16816.F32.BF16 R72, R4, R10, R152 ;  /* 0x0000000a0448723c */ /* 0x000fe20000041898 */
[----:B------:R-:W1:Y:S01]  /*ed50*/  LDSM.16.MT88.4 R8, [R21] ;  /* 0x000000001508783b */ /* 0x000e620000004200 */
[----:B------:R-:W-:Y:S01]  /*ed60*/  IMAD.IADD R35, R0, 0x1, R21 ;  /* 0x0000000100237824 */ /* 0x000fe200078e0215 */
[----:B------:R-:W-:Y:S01]  /*ed70*/  MOV R153, R60 ;  /* 0x0000003c00997202 */ /* 0x000fe20000000f00 */
[----:B------:R-:W-:-:S04]  /*ed80*/  IMAD.MOV.U32 R156, RZ, RZ, R61 ;  /* 0x000000ffff9c7224 */ /* 0x000fc800078e003d */
[C---:B-1----:R-:W-:Y:S08]  /*ed90*/  HMMA.16816.F32.BF16 R60, R4.reuse, R8, R148 ;  /* 0x00000008043c723c */ /* 0x042ff00000041894 */
[C---:B------:R-:W-:Y:S01]  /*eda0*/  HMMA.16816.F32.BF16 R52, R4.reuse, R10, R144 ;  /* 0x0000000a0434723c */ /* 0x040fe20000041890 */
[----:B------:R-:W1:Y:S07]  /*edb0*/  LDSM.16.MT88.4 R8, [R35] ;  /* 0x000000002308783b */ /* 0x000e6e0000004200 */
[C---:B-1----:R-:W-:Y:S08]  /*edc0*/  HMMA.16816.F32.BF16 R40, R4.reuse, R8, R140 ;  /* 0x000000080428723c */ /* 0x042ff0000004188c */
[----:B------:R-:W-:Y:S01]  /*edd0*/  HMMA.16816.F32.BF16 R28, R4, R10, R28 ;  /* 0x0000000a041c723c */ /* 0x000fe2000004181c */
[----:B------:R-:W1:Y:S01]  /*ede0*/  LDSM.16.MT88.4 R8, [R116+0x12000] ;  /* 0x012000007408783b */ /* 0x000e620000004200 */
        /* <DEDUP_REMOVED lines=31> */
[----:B------:R-:W-:Y:S01]  /*efe0*/  IMAD.MOV.U32 R171, RZ, RZ, R100 ;  /* 0x000000ffffab7224 */ /* 0x000fe200078e0064 */
[----:B------:R-:W-:Y:S01]  /*eff0*/  MOV R140, R97 ;  /* 0x00000061008c7202 */ /* 0x000fe20000000f00 */
[----:B------:R-:W-:-:S02]  /*f000*/  IMAD.MOV.U32 R172, RZ, RZ, R125 ;  /* 0x000000ffffac7224 */ /* 0x000fc400078e007d */
[----:B------:R-:W-:Y:S02]  /*f010*/  IMAD.MOV.U32 R175, RZ, RZ, R128 ;  /* 0x000000ffffaf7224 */ /* 0x000fe400078e0080 */
[----:B------:R-:W-:Y:S02]  /*f020*/  IMAD.MOV.U32 R141, RZ, RZ, R96 ;  /* 0x000000ffff8d7224 */ /* 0x000fe400078e0060 */
[----:B------:R-:W-:Y:S02]  /*f030*/  IMAD.MOV.U32 R173, RZ, RZ, R126 ;  /* 0x000000ffffad7224 */ /* 0x000fe400078e007e */
[----:B------:R-:W-:Y:S01]  /*f040*/  IMAD.MOV.U32 R169, RZ, RZ, R130 ;  /* 0x000000ffffa97224 */ /* 0x000fe200078e0082 */
[----:B-1----:R-:W-:Y:S01]  /*f050*/  HMMA.16816.F32.BF16 R96, R4, R8, R188 ;  /* 0x000000080460723c */ /* 0x002fe200000418bc */
[----:B------:R-:W-:Y:S02]  /*f060*/  IMAD.MOV.U32 R188, RZ, RZ, R183 ;  /* 0x000000ffffbc7224 */ /* 0x000fe400078e00b7 */
[----:B------:R-:W-:-:S02]  /*f070*/  IMAD.MOV.U32 R189, RZ, RZ, R172 ;  /* 0x000000ffffbd7224 */ /* 0x000fc400078e00ac */
[----:B------:R-:W-:Y:S01]  /*f080*/  IMAD.MOV.U32 R183, RZ, RZ, R175 ;  /* 0x000000ffffb77224 */ /* 0x000fe200078e00af */
[----:B------:R-:W-:Y:S01]  /*f090*/  MOV R175, R171 ;  /* 0x000000ab00af7202 */ /* 0x000fe20000000f00 */
[----:B------:R-:W-:Y:S01]  /*f0a0*/  IMAD.MOV.U32 R190, RZ, RZ, R173 ;  /* 0x000000ffffbe7224 */ /* 0x000fe200078e00ad */
[----:B------:R-:W-:Y:S01]  /*f0b0*/  MOV R171, R158 ;  /* 0x0000009e00ab7202 */ /* 0x000fe20000000f00 */
[----:B------:R-:W-:Y:S01]  /*f0c0*/  IMAD.MOV.U32 R172, RZ, RZ, R168 ;  /* 0x000000ffffac7224 */ /* 0x000fe200078e00a8 */
[----:B------:R-:W2:Y:S01]  /*f0d0*/  LDL.LU R158, [R1+0xa0] ;  /* 0x0000a000019e7983 */ /* 0x000ea20000300800 */
[----:B------:R-:W-:Y:S02]  /*f0e0*/  IMAD.MOV.U32 R173, RZ, RZ, R169 ;  /* 0x000000ffffad7224 */ /* 0x000fe400078e00a9 */
[----:B------:R-:W-:Y:S02]  /*f0f0*/  IMAD.MOV.U32 R168, RZ, RZ, R0 ;  /* 0x000000ffffa87224 */ /* 0x000fe400078e0000 */
[----:B------:R-:W-:-:S02]  /*f100*/  IMAD.MOV.U32 R169, RZ, RZ, R151 ;  /* 0x000000ffffa97224 */ /* 0x000fc400078e0097 */
[----:B------:R-:W-:Y:S02]  /*f110*/  IMAD.MOV.U32 R0, RZ, RZ, R159 ;  /* 0x000000ffff007224 */ /* 0x000fe400078e009f */
[----:B------:R-:W-:Y:S01]  /*f120*/  IMAD.MOV.U32 R151, RZ, RZ, R248 ;  /* 0x000000ffff977224 */ /* 0x000fe200078e00f8 */
[----:B------:R-:W3:Y:S04]  /*f130*/  LDL.LU R159, [R1+0x4c] ;  /* 0x00004c00019f7983 */ /* 0x000ee80000300800 */
[----:B------:R-:W4:Y:S01]  /*f140*/  LDL.LU R248, [R1+0x44] ;  /* 0x0000440001f87983 */ /* 0x000f220000300800 */
[----:B------:R-:W-:Y:S03]  /*f150*/  HMMA.16816.F32.BF16 R100, R4, R10, R192 ;  /* 0x0000000a0464723c */ /* 0x000fe600000418c0 */
[----:B------:R-:W1:Y:S01]  /*f160*/  LDSM.16.MT88.4 R8, [R21+0x4000] ;  /* 0x004000001508783b */ /* 0x000e620000004200 */
[----:B------:R-:W-:Y:S01]  /*f170*/  MOV R174, R127 ;  /* 0x0000007f00ae7202 */ /* 0x000fe20000000f00 */
[----:B------:R-:W-:Y:S01]  /*f180*/  IMAD.MOV.U32 R184, RZ, RZ, R120 ;  /* 0x000000ffffb87224 */ /* 0x000fe200078e0078 */
[----:B------:R-:W-:Y:S01]  /*f190*/  MOV R186, R122 ;  /* 0x0000007a00ba7202 */ /* 0x000fe20000000f00 */
[----:B------:R-:W-:-:S02]  /*f1a0*/  IMAD.MOV.U32 R185, RZ, RZ, R121 ;  /* 0x000000ffffb97224 */ /* 0x000fc400078e0079 */
[----:B------:R-:W-:Y:S02]  /*f1b0*/  IMAD.MOV.U32 R187, RZ, RZ, R123 ;  /* 0x000000ffffbb7224 */ /* 0x000fe400078e007b */
[C---:B-1----:R-:W-:Y:S08]  /*f1c0*/  HMMA.16816.F32.BF16 R120, R4.reuse, R8, R216 ;  /* 0x000000080478723c */ /* 0x042ff000000418d8 */
[----:B------:R-:W-:Y:S01]  /*f1d0*/  HMMA.16816.F32.BF16 R124, R4, R10, R220 ;  /* 0x0000000a047c723c */ /* 0x000fe200000418dc */
[----:B------:R-:W1:Y:S01]  /*f1e0*/  LDSM.16.MT88.4 R8, [R35+0x4000] ;  /* 0x004000002308783b */ /* 0x000e620000004200 */
[----:B------:R-:W-:-:S06]  /*f1f0*/  IMAD.MOV.U32 R170, RZ, RZ, R131 ;  /* 0x000000ffffaa7224 */ /* 0x000fcc00078e0083 */
[C---:B-1----:R-:W-:Y:S08]  /*f200*/  HMMA.16816.F32.BF16 R128, R4.reuse, R8, R224 ;  /* 0x000000080480723c */ /* 0x042ff000000418e0 */
[C---:B------:R-:W-:Y:S01]  /*f210*/  HMMA.16816.F32.BF16 R132, R4.reuse, R10, R228 ;  /* 0x0000000a0484723c */ /* 0x040fe200000418e4 */
[----:B------:R-:W1:Y:S07]  /*f220*/  LDSM.16.MT88.4 R8, [R116+0x16000] ;  /* 0x016000007408783b */ /* 0x000e6e0000004200 */
[C---:B-1----:R-:W-:Y:S08]  /*f230*/  HMMA.16816.F32.BF16 R136, R4.reuse, R8, R232 ;  /* 0x000000080488723c */ /* 0x042ff000000418e8 */
[C---:B------:R-:W-:Y:S01]  /*f240*/  HMMA.16816.F32.BF16 R144, R4.reuse, R10, R104 ;  /* 0x0000000a0490723c */ /* 0x040fe20000041868 */
[----:B------:R-:W1:Y:S07]  /*f250*/  LDSM.16.MT88.4 R8, [R32+0x16000] ;  /* 0x016000002008783b */ /* 0x000e6e0000004200 */
        /* <DEDUP_REMOVED lines=9> */
[----:B------:R-:W-:Y:S01]  /*f2f0*/  IMAD.MOV.U32 R153, RZ, RZ, R157 ;  /* 0x000000ffff997224 */ /* 0x000fe200078e009d */
[----:B------:R-:W-:Y:S01]  /*f300*/  MOV R180, R183 ;  /* 0x000000b700b47202 */ /* 0x000fe20000000f00 */
[----:B------:R-:W-:Y:S02]  /*f310*/  IMAD.MOV.U32 R157, RZ, RZ, R3 ;  /* 0x000000ffff9d7224 */ /* 0x000fe400078e0003 */
[----:B------:R-:W-:Y:S02]  /*f320*/  IMAD.MOV.U32 R3, RZ, RZ, R251 ;  /* 0x000000ffff037224 */ /* 0x000fe400078e00fb */
[----:B------:R-:W-:Y:S01]  /*f330*/  IMAD.MOV.U32 R183, RZ, RZ, R174 ;  /* 0x000000ffffb77224 */ /* 0x000fe200078e00ae */
[----:B------:R-:W4:Y:S01]  /*f340*/  LDL.LU R251, [R1+0x104] ;  /* 0x0001040001fb7983 */ /* 0x000f220000300800 */
[----:B------:R-:W-:Y:S02]  /*f350*/  IMAD.MOV.U32 R181, RZ, RZ, R172 ;  /* 0x000000ffffb57224 */ /* 0x000fe400078e00ac */
[----:B------:R-:W-:Y:S01]  /*f360*/  IMAD.MOV.U32 R182, RZ, RZ, R173 ;  /* 0x000000ffffb67224 */ /* 0x000fe200078e00ad */
[----:B------:R-:W-:Y:S01]  /*f370*/  MOV R173, R169 ;  /* 0x000000a900ad7202 */ /* 0x000fe20000000f00 */
[----:B------:R-:W-:Y:S01]  /*f380*/  IMAD.MOV.U32 R174, RZ, RZ, R168 ;  /* 0x000000ffffae7224 */ /* 0x000fe200078e00a8 */
[----:B------:R-:W-:Y:S01]  /*f390*/  MOV R169, R157 ;  /* 0x0000009d00a97202 */ /* 0x000fe20000000f00 */
[----:B------:R-:W-:-:S02]  /*f3a0*/  IMAD.MOV.U32 R172, RZ, RZ, R171 ;  /* 0x000000ffffac7224 */ /* 0x000fc400078e00ab */
[----:B------:R-:W-:Y:S02]  /*f3b0*/  IMAD.MOV.U32 R171, RZ, RZ, R0 ;  /* 0x000000ffffab7224 */ /* 0x000fe400078e0000 */
[----:B------:R-:W-:Y:S02]  /*f3c0*/  IMAD.MOV.U32 R157, RZ, RZ, R205 ;  /* 0x000000ffff9d7224 */ /* 0x000fe400078e00cd */
[----:B--2---:R-:W-:Y:S01]  /*f3d0*/  IMAD.MOV.U32 R168, RZ, RZ, R158 ;  /* 0x000000ffffa87224 */ /* 0x004fe200078e009e */
[----:B-1----:R-:W-:Y:S01]  /*f3e0*/  HMMA.16816.F32.BF16 R192, R4, R8, R188 ;  /* 0x0000000804c0723c */ /* 0x002fe200000418bc */
[----:B------:R-:W-:Y:S02]  /*f3f0*/  IMAD.MOV.U32 R191, RZ, RZ, R170 ;  /* 0x000000ffffbf7224 */ /* 0x000fe400078e00aa */
[----:B------:R-:W-:Y:S02]  /*f400*/  IMAD.MOV.U32 R170, RZ, RZ, R151 ;  /* 0x000000ffffaa7224 */ /* 0x000fe400078e0097 */
[----:B------:R-:W-:-:S02]  /*f410*/  IMAD.MOV.U32 R158, RZ, RZ, R252 ;  /* 0x000000ffff9e7224 */ /* 0x000fc400078e00fc */
[----:B---3--:R-:W-:Y:S01]  /*f420*/  IMAD.MOV.U32 R0, RZ, RZ, R159 ;  /* 0x000000ffff007224 */ /* 0x008fe200078e009f */
[----:B------:R-:W2:Y:S01]  /*f430*/  LDL.LU R252, [R1+0x100] ;  /* 0x0001000001fc7983 */ /* 0x000ea20000300800 */
[----:B------:R-:W-:Y:S01]  /*f440*/  MOV R159, R2 ;  /* 0x00000002009f7202 */ /* 0x000fe20000000f00 */
[----:B----4-:R-:W-:Y:S02]  /*f450*/  IMAD.MOV.U32 R151, RZ, RZ, R248 ;  /* 0x000000ffff977224 */ /* 0x010fe400078e00f8 */
[----:B------:R-:W3:Y:S01]  /*f460*/  LDL.LU R205, [R1+0xfc] ;  /* 0x0000fc0001cd7983 */ /* 0x000ee20000300800 */
[----:B------:R-:W-:Y:S02]  /*f470*/  IMAD.MOV.U32 R248, RZ, RZ, R3 ;  /* 0x000000fffff87224 */ /* 0x000fe400078e0003 */
[----:B------:R-:W-:Y:S02]  /*f480*/  IMAD.MOV.U32 R3, RZ, RZ, R197 ;  /* 0x000000ffff037224 */ /* 0x000fe400078e00c5 */
[----:B------:R-:W4:Y:S01]  /*f490*/  LDL.LU R197, [R1+0xf8] ;  /* 0x0000f80001c57983 */ /* 0x000f220000300800 */
[----:B------:R-:W-:-:S03]  /*f4a0*/  IMAD.MOV.U32 R2, RZ, RZ, R12 ;  /* 0x000000ffff027224 */ /* 0x000fc600078e000c */
[----:B------:R-:W2:Y:S01]  /*f4b0*/  LDL.LU R12, [R1+0xf4] ;  /* 0x0000f400010c7983 */ /* 0x000ea20000300800 */
[----:B------:R-:W-:Y:S03]  /*f4c0*/  HMMA.16816.F32.BF16 R180, R4, R10, R180 ;  /* 0x0000000a04b4723c */ /* 0x000fe600000418b4 */
[----:B------:R-:W1:Y:S01]  /*f4d0*/  LDSM.16.MT88.4 R8, [R116+0x10800] ;  /* 0x010800007408783b */ /* 0x000e620000004200 */
[----:B------:R-:W-:Y:S01]  /*f4e0*/  IMAD.MOV.U32 R189, RZ, RZ, R0 ;  /* 0x000000ffffbd7224 */ /* 0x000fe200078e0000 */
[----:B------:R-:W-:Y:S01]  /*f4f0*/  MOV R219, R191 ;  /* 0x000000bf00db7202 */ /* 0x000fe20000000f00 */
[----:B------:R-:W-:Y:S02]  /*f500*/  IMAD.MOV.U32 R191, RZ, RZ, R2 ;  /* 0x000000ffffbf7224 */ /* 0x000fe400078e0002 */
[----:B------:R-:W-:Y:S01]  /*f510*/  IMAD.MOV.U32 R190, RZ, RZ, R3 ;  /* 0x000000ffffbe7224 */ /* 0x000fe200078e0003 */
[----:B------:R-:W-:Y:S01]  /*f520*/  LOP3.LUT R4, R13, 0xff, RZ, 0xc0, !PT ;  /* 0x000000ff0d047812 */ /* 0x000fe200078ec0ff */
[----:B------:R-:W-:-:S03]  /*f530*/  IMAD.MOV.U32 R188, RZ, RZ, R172 ;  /* 0x000000ffffbc7224 */ /* 0x000fc600078e00ac */
[----:B------:R-:W-:Y:S02]  /*f540*/  PRMT R6, R4, 0x5410, R14 ;  /* 0x0000541004067816 */ /* 0x000fe4000000000e */
[----:B------:R-:W-:Y:S01]  /*f550*/  MOV R172, R211 ;  /* 0x000000d300ac7202 */ /* 0x000fe20000000f00 */
[----:B------:R-:W-:Y:S01]  /*f560*/  IMAD.MOV.U32 R246, RZ, RZ, R157 ;  /* 0x000000fffff67224 */ /* 0x000fe200078e009d */
[----:B------:R-:W-:Y:S01]  /*f570*/  MOV R245, R156 ;  /* 0x0000009c00f57202 */ /* 0x000fe20000000f00 */
[----:B------:R-:W-:Y:S01]  /*f580*/  IMAD.MOV.U32 R247, RZ, RZ, R158 ;  /* 0x000000fffff77224 */ /* 0x000fe200078e009e */
[----:B------:R-:W4:Y:S01]  /*f590*/  LDL.LU R211, [R1+0xf0] ;  /* 0x0000f00001d37983 */ /* 0x000f220000300800 */
[C---:B--2---:R-:W-:Y:S02]  /*f5a0*/  LOP3.LUT R0, R12.reuse, 0xffff, RZ, 0xc0, !PT ;  /* 0x0000ffff0c007812 */ /* 0x044fe400078ec0ff */
[----:B------:R-:W-:Y:S02]  /*f5b0*/  LOP3.LUT R2, R12, 0xff, RZ, 0xc0, !PT ;  /* 0x000000ff0c027812 */ /* 0x000fe400078ec0ff */
[----:B------:R-:W-:-:S04]  /*f5c0*/  SHF.R.U32.HI R0, RZ, 0x8, R0 ;  /* 0x00000008ff007819 */ /* 0x000fc80000011600 */
[--C-:B------:R-:W-:Y:S02]  /*f5d0*/  PRMT R3, R2, 0x5410, R0.reuse ;  /* 0x0000541002037816 */ /* 0x100fe40000000000 */
[----:B------:R-:W-:Y:S02]  /*f5e0*/  PRMT R0, R12, 0x7632, R0 ;  /* 0x000076320c007816 */ /* 0x000fe40000000000 */
[----:B------:R-:W-:Y:S02]  /*f5f0*/  SHF.R.U32.HI R5, RZ, 0x18, R12 ;  /* 0x00000018ff057819 */ /* 0x000fe4000001160c */
[----:B------:R-:W-:Y:S02]  /*f600*/  LOP3.LUT R2, R0, 0xff, RZ, 0xc0, !PT ;  /* 0x000000ff00027812 */ /* 0x000fe400078ec0ff */
[----:B------:R-:W-:Y:S02]  /*f610*/  HSET2.LE.AND R0, R3, R20, PT ;  /* 0x0000001403007233 */ /* 0x000fe40003803000 */
[----:B------:R-:W-:-:S02]  /*f620*/  PRMT R2, R2, 0x5410, R5 ;  /* 0x0000541002027816 */ /* 0x000fc40000000005 */
[----:B------:R-:W-:Y:S02]  /*f630*/  LOP3.LUT R3, R15, 0xff00ff, RZ, 0xc0, !PT ;  /* 0x00ff00ff0f037812 */ /* 0x000fe400078ec0ff */
[----:B------:R-:W-:Y:S01]  /*f640*/  LOP3.LUT R4, R219, R0, RZ, 0xc0, !PT ;  /* 0x00000000db047212 */ /* 0x000fe200078ec0ff */
[----:B------:R-:W-:Y:S01]  /*f650*/  IMAD.MOV.U32 R219, RZ, RZ, R188 ;  /* 0x000000ffffdb7224 */ /* 0x000fe200078e00bc */
[--C-:B------:R-:W-:Y:S01]  /*f660*/  HSET2.LE.AND R0, R2, R20.reuse, PT ;  /* 0x0000001402007233 */ /* 0x100fe20003803000 */
[----:B------:R-:W2:Y:S01]  /*f670*/  LDSM.16.MT88.4 R12, [R21+0x800] ;  /* 0x00080000150c783b */ /* 0x000ea20000004200 */
[--C-:B------:R-:W-:Y:S02]  /*f680*/  HSET2.LE.AND R2, R6, R20.reuse, PT ;  /* 0x0000001406027233 */ /* 0x100fe40003803000 */
[----:B------:R-:W-:Y:S02]  /*f690*/  HSET2.LE.AND R3, R3, R20, PT ;  /* 0x0000001403037233 */ /* 0x000fe40003803000 */
[----:B------:R-:W-:-:S02]  /*f6a0*/  LOP3.LUT R5, R219, R0, RZ, 0xc0, !PT ;  /* 0x00000000db057212 */ /* 0x000fc400078ec0ff */
[----:B------:R-:W-:Y:S02]  /*f6b0*/  LOP3.LUT R6, R240, R2, RZ, 0xc0, !PT ;  /* 0x00000002f0067212 */ /* 0x000fe400078ec0ff */
[----:B------:R-:W-:-:S07]  /*f6c0*/  LOP3.LUT R7, R241, R3, RZ, 0xc0, !PT ;  /* 0x00000003f1077212 */ /* 0x000fce00078ec0ff */
[C---:B-1----:R-:W-:Y:S01]  /*f6d0*/  HMMA.16816.F32.BF16 R228, R4.reuse, R10, R16 ;  /* 0x0000000a04e4723c */ /* 0x042fe20000041810 */
[----:B------:R-:W1:Y:S07]  /*f6e0*/  LDSM.16.MT88.4 R16, [R32+0x10800] ;  /* 0x010800002010783b */ /* 0x000e6e0000004200 */
[----:B------:R-:W-:Y:S01]  /*f6f0*/  HMMA.16816.F32.BF16 R232, R4, R8, R44 ;  /* 0x0000000804e8723c */ /* 0x000fe2000004182c */
[----:B------:R-:W4:Y:S01]  /*f700*/  LDSM.16.MT88.4 R8, [R35+0x800] ;  /* 0x000800002308783b */ /* 0x000f220000004200 */
[----:B------:R-:W-:-:S02]  /*f710*/  IMAD.MOV.U32 R188, RZ, RZ, R189 ;  /* 0x000000ffffbc7224 */ /* 0x000fc400078e00bd */
[----:B------:R-:W-:Y:S02]  /*f720*/  IMAD.MOV.U32 R189, RZ, RZ, R190 ;  /* 0x000000ffffbd7224 */ /* 0x000fe400078e00be */
[----:B------:R-:W-:Y:S01]  /*f730*/  IMAD.MOV.U32 R190, RZ, RZ, R191 ;  /* 0x000000ffffbe7224 */ /* 0x000fe200078e00bf */
[----:B------:R-:W-:Y:S01]  /*f740*/  MOV R191, R172 ;  /* 0x000000ac00bf7202 */ /* 0x000fe20000000f00 */
[----:B------:R-:W-:Y:S02]  /*f750*/  IMAD.MOV.U32 R172, RZ, RZ, R173 ;  /* 0x000000ffffac7224 */ /* 0x000fe400078e00ad */
[----:B------:R-:W-:Y:S02]  /*f760*/  IMAD.MOV.U32 R173, RZ, RZ, R174 ;  /* 0x000000ffffad7224 */ /* 0x000fe400078e00ae */
[----:B------:R-:W-:Y:S02]  /*f770*/  IMAD.MOV.U32 R174, RZ, RZ, R175 ;  /* 0x000000ffffae7224 */ /* 0x000fe400078e00af */
        /* <DEDUP_REMOVED lines=9> */
[----:B--2---:R-:W-:Y:S01]  /*f810*/  HMMA.16816.F32.BF16 R216, R4, R12, R60 ;  /* 0x0000000c04d8723c */ /* 0x004fe2000004183c */
[----:B------:R-:W-:Y:S02]  /*f820*/  IMAD.MOV.U32 R109, RZ, RZ, R173 ;  /* 0x000000ffff6d7224 */ /* 0x000fe400078e00ad */
[----:B------:R-:W-:-:S02]  /*f830*/  IMAD.MOV.U32 R110, RZ, RZ, R174 ;  /* 0x000000ffff6e7224 */ /* 0x000fc400078e00ae */
[----:B------:R-:W-:-:S03]  /*f840*/  IMAD.MOV.U32 R150, RZ, RZ, R152 ;  /* 0x000000ffff967224 */ /* 0x000fc600078e0098 */
[----:B-1----:R-:W-:Y:S01]  /*f850*/  HMMA.16816.F32.BF16 R224, R4, R16, R88 ;  /* 0x0000001004e0723c */ /* 0x002fe20000041858 */
[----:B---3--:R-:W-:-:S07]  /*f860*/  IMAD.MOV.U32 R152, RZ, RZ, R205 ;  /* 0x000000ffff987224 */ /* 0x008fce00078e00cd */
[----:B------:R-:W-:Y:S01]  /*f870*/  HMMA.16816.F32.BF16 R220, R4, R18, R72 ;  /* 0x0000001204dc723c */ /* 0x000fe20000041848 */
[----:B------:R-:W1:Y:S01]  /*f880*/  LDSM.16.MT88.4 R16, [R116+0x12800] ;  /* 0x012800007410783b */ /* 0x000e620000004200 */
[----:B------:R-:W-:Y:S01]  /*f890*/  IMAD.MOV.U32 R104, RZ, RZ, R140 ;  /* 0x000000ffff687224 */ /* 0x000fe200078e008c */
[----:B------:R-:W-:Y:S01]  /*f8a0*/  MOV R140, R148 ;  /* 0x00000094008c7202 */ /* 0x000fe20000000f00 */
[----:B------:R-:W-:Y:S01]  /*f8b0*/  IMAD.MOV.U32 R105, RZ, RZ, R141 ;  /* 0x000000ffff697224 */ /* 0x000fe200078e008d */
[----:B------:R-:W-:-:S03]  /*f8c0*/  MOV R113, R190 ;  /* 0x000000be00717202 */ /* 0x000fc60000000f00 */
[----:B------:R-:W-:Y:S01]  /*f8d0*/  HMMA.16816.F32.BF16 R172, R4, R14, R52 ;  /* 0x0000000e04ac723c */ /* 0x000fe20000041834 */
[----:B------:R-:W2:Y:S01]  /*f8e0*/  LDSM.16.MT88.4 R12, [R32+0x12800] ;  /* 0x01280000200c783b */ /* 0x000ea20000004200 */
[----:B------:R-:W-:Y:S02]  /*f8f0*/  IMAD.MOV.U32 R106, RZ, RZ, R142 ;  /* 0x000000ffff6a7224 */ /* 0x000fe400078e008e */
[----:B------:R-:W-:Y:S01]  /*f900*/  IMAD.MOV.U32 R107, RZ, RZ, R143 ;  /* 0x000000ffff6b7224 */ /* 0x000fe200078e008f */
[----:B------:R-:W3:Y:S01]  /*f910*/  LDL.LU R205, [R1+0xec] ;  /* 0x0000ec0001cd7983 */ /* 0x000ee20000300800 */
[----:B------:R-:W-:Y:S01]  /*f920*/  IMAD.MOV.U32 R141, RZ, RZ, R149 ;  /* 0x000000ffff8d7224 */ /* 0x000fe200078e0095 */
[----:B------:R-:W-:Y:S01]  /*f930*/  MOV R149, R154 ;  /* 0x0000009a00957202 */ /* 0x000fe20000000f00 */
[----:B------:R-:W-:Y:S01]  /*f940*/  IMAD.MOV.U32 R142, RZ, RZ, R150 ;  /* 0x000000ffff8e7224 */ /* 0x000fe200078e0096 */
[----:B------:R1:W5:Y:S01]  /*f950*/  LDL.LU R240, [R1+0xe8] ;  /* 0x0000e80001f07983 */ /* 0x0003620000300800 */
[----:B------:R-:W-:-:S02]  /*f960*/  IMAD.MOV.U32 R115, RZ, RZ, R188 ;  /* 0x000000ffff737224 */ /* 0x000fc400078e00bc */
[----:B------:R-:W-:Y:S01]  /*f970*/  IMAD.MOV.U32 R112, RZ, RZ, R189 ;  /* 0x000000ffff707224 */ /* 0x000fe200078e00bd */
[----:B------:R1:W5:Y:S01]  /*f980*/  LDL.LU R241, [R1+0xe4] ;  /* 0x0000e40001f17983 */ /* 0x0003620000300800 */
[----:B------:R-:W-:Y:S02]  /*f990*/  IMAD.MOV.U32 R114, RZ, RZ, R191 ;  /* 0x000000ffff727224 */ /* 0x000fe400078e00bf */
[----:B------:R-:W-:Y:S01]  /*f9a0*/  IMAD.MOV.U32 R143, RZ, RZ, R152 ;  /* 0x000000ffff8f7224 */ /* 0x000fe200078e0098 */
[----:B----4-:R-:W-:Y:S01]  /*f9b0*/  HMMA.16816.F32.BF16 R188, R4, R10, R28 ;  /* 0x0000000a04bc723c */ /* 0x010fe2000004181c */
[----:B------:R-:W-:Y:S02]  /*f9c0*/  IMAD.MOV.U32 R148, RZ, RZ, R153 ;  /* 0x000000ffff947224 */ /* 0x000fe400078e0099 */
[----:B------:R-:W-:-:S05]  /*f9d0*/  IMAD.MOV.U32 R150, RZ, RZ, R155 ;  /* 0x000000ffff967224 */ /* 0x000fca00078e009b */
[C---:B------:R-:W-:Y:S01]  /*f9e0*/  HMMA.16816.F32.BF16 R152, R4.reuse, R8, R40 ;  /* 0x000000080498723c */ /* 0x040fe20000041828 */
[----:B------:R-:W4:Y:S01]  /*f9f0*/  LDSM.16.MT88.4 R8, [R21+0x2800] ;  /* 0x002800001508783b */ /* 0x000f220000004200 */
[----:B------:R-:W-:Y:S02]  /*fa00*/  IMAD.MOV.U32 R91, RZ, RZ, R168 ;  /* 0x000000ffff5b7224 */ /* 0x000fe400078e00a8 */
[----:B------:R-:W-:Y:S02]  /*fa10*/  IMAD.MOV.U32 R90, RZ, RZ, R169 ;  /* 0x000000ffff5a7224 */ /* 0x000fe400078e00a9 */
[----:B------:R-:W-:Y:S02]  /*fa20*/  IMAD.MOV.U32 R89, RZ, RZ, R170 ;  /* 0x000000ffff597224 */ /* 0x000fe400078e00aa */
[----:B------:R-:W-:Y:S02]  /*fa30*/  IMAD.MOV.U32 R88, RZ, RZ, R171 ;  /* 0x000000ffff587224 */ /* 0x000fe400078e00ab */
[----:B------:R-:W-:Y:S01]  /*fa40*/  IMAD.MOV.U32 R75, RZ, RZ, R159 ;  /* 0x000000ffff4b7224 */ /* 0x000fe200078e009f */
[----:B-1----:R-:W-:Y:S01]  /*fa50*/  HMMA.16816.F32.BF16 R168, R4, R16, R84 ;  /* 0x0000001004a8723c */ /* 0x002fe20000041854 */
[----:B------:R-:W-:Y:S01]  /*fa60*/  IMAD.MOV.U32 R3, RZ, RZ, R140 ;  /* 0x000000ffff037224 */ /* 0x000fe200078e008c */
[----:B------:R-:W-:Y:S01]  /*fa70*/  MOV R41, R142 ;  /* 0x0000008e00297202 */ /* 0x000fe20000000f00 */
[----:B------:R-:W-:-:S02]  /*fa80*/  IMAD.MOV.U32 R40, RZ, RZ, R141 ;  /* 0x000000ffff287224 */ /* 0x000fc400078e008d */
[----:B------:R-:W-:-:S03]  /*fa90*/  IMAD.MOV.U32 R72, RZ, RZ, R143 ;  /* 0x000000ffff487224 */ /* 0x000fc600078e008f */
[C---:B------:R-:W-:Y:S01]  /*faa0*/  HMMA.16816.F32.BF16 R156, R4.reuse, R18, R64 ;  /* 0x00000012049c723c */ /* 0x040fe20000041840 */
[----:B------:R-:W1:Y:S01]  /*fab0*/  LDSM.16.MT88.4 R16, [R35+0x2800] ;  /* 0x002800002310783b */ /* 0x000e620000004200 */
[----:B------:R-:W-:Y:S02]  /*fac0*/  IMAD.MOV.U32 R73, RZ, RZ, R148 ;  /* 0x000000ffff497224 */ /* 0x000fe400078e0094 */
[----:B------:R-:W-:Y:S02]  /*fad0*/  IMAD.MOV.U32 R74, RZ, RZ, R149 ;  /* 0x000000ffff4a7224 */ /* 0x000fe400078e0095 */
[----:B------:R-:W-:Y:S02]  /*fae0*/  IMAD.MOV.U32 R244, RZ, RZ, R150 ;  /* 0x000000fffff47224 */ /* 0x000fe400078e0096 */
[----:B------:R-:W-:Y:S01]  /*faf0*/  IMAD.MOV.U32 R67, RZ, RZ, R151 ;  /* 0x000000ffff437224 */ /* 0x000fe200078e0097 */
[----:B--2---:R-:W-:Y:S01]  /*fb00*/  HMMA.16816.F32.BF16 R140, R4, R14, R48 ;  /* 0x0000000e048c723c */ /* 0x004fe20000041830 */
[----:B------:R-:W-:Y:S01]  /*fb10*/  IMAD.MOV.U32 R31, RZ, RZ, R112 ;  /* 0x000000ffff1f7224 */ /* 0x000fe200078e0070 */
[----:B------:R-:W-:Y:S01]  /*fb20*/  MOV R28, R115 ;  /* 0x00000073001c7202 */ /* 0x000fe20000000f00 */
[----:B------:R-:W-:-:S05]  /*fb30*/  IMAD.MOV.U32 R30, RZ, RZ, R113 ;  /* 0x000000ffff1e7224 */ /* 0x000fca00078e0071 */
[C---:B------:R-:W-:Y:S01]  /*fb40*/  HMMA.16816.F32.BF16 R148, R4.reuse, R12, R56 ;  /* 0x0000000c0494723c */ /* 0x040fe20000041838 */
[----:B------:R-:W2:Y:S01]  /*fb50*/  LDSM.16.MT88.4 R12, [R116+0x14800] ;  /* 0x01480000740c783b */ /* 0x000ea20000004200 */
[----:B------:R-:W-:Y:S01]  /*fb60*/  IMAD.MOV.U32 R29, RZ, RZ, R114 ;  /* 0x000000ffff1d7224 */ /* 0x000fe200078e0072 */
[----:B------:R-:W-:Y:S01]  /*fb70*/  MOV R42, R105 ;  /* 0x00000069002a7202 */ /* 0x000fe20000000f00 */
[----:B------:R-:W-:Y:S02]  /*fb80*/  IMAD.MOV.U32 R43, RZ, RZ, R104 ;  /* 0x000000ffff2b7224 */ /* 0x000fe400078e0068 */
[----:B------:R-:W-:Y:S02]  /*fb90*/  IMAD.MOV.U32 R0, RZ, RZ, R106 ;  /* 0x000000ffff007224 */ /* 0x000fe400078e006a */
[----:B------:R-:W-:Y:S01]  /*fba0*/  IMAD.MOV.U32 R2, RZ, RZ, R107 ;  /* 0x000000ffff027224 */ /* 0x000fe200078e006b */
[C---:B----4-:R-:W-:Y:S08]  /*fbb0*/  HMMA.16816.F32.BF16 R112, R4.reuse, R8, R36 ;  /* 0x000000080470723c */ /* 0x050ff00000041824 */
[----:B------:R-:W-:Y:S01]  /*fbc0*/  HMMA.16816.F32.BF16 R104, R4, R10, R24 ;  /* 0x0000000a0468723c */ /* 0x000fe20000041818 */
[----:B------:R-:W4:Y:S01]  /*fbd0*/  LDSM.16.MT88.4 R8, [R32+0x14800] ;  /* 0x014800002008783b */ /* 0x000f220000004200 */
[----:B------:R-:W-:Y:S01]  /*fbe0*/  MOV R87, R108 ;  /* 0x0000006c00577202 */ /* 0x000fe20000000f00 */
[----:B------:R-:W-:-:S02]  /*fbf0*/  IMAD.MOV.U32 R86, RZ, RZ, R109 ;  /* 0x000000ffff567224 */ /* 0x000fc400078e006d */
[----:B------:R-:W-:Y:S01]  /*fc00*/  IMAD.MOV.U32 R85, RZ, RZ, R110 ;  /* 0x000000ffff557224 */ /* 0x000fe200078e006e */
[----:B------:R-:W-:Y:S01]  /*fc10*/  LDSM.16.MT88.4 R24, [R35+0x1000] ;  /* 0x001000002318783b */ /* 0x000fe20000004200 */
[----:B------:R-:W-:Y:S01]  /*fc20*/  IMAD.MOV.U32 R84, RZ, RZ, R111 ;  /* 0x000000ffff547224 */ /* 0x000fe200078e006f */
        /* <DEDUP_REMOVED lines=9> */
[----:B-1----:R-:W-:Y:S01]  /*fcc0*/  HMMA.16816.F32.BF16 R48, R4, R18, R124 ;  /* 0x000000120430723c */ /* 0x002fe2000004187c */
[----:B------:R-:W-:Y:S01]  /*fcd0*/  MOV R127, R67 ;  /* 0x00000043007f7202 */ /* 0x000fe20000000f00 */
[----:B------:R-:W-:-:S02]  /*fce0*/  IMAD.MOV.U32 R126, RZ, RZ, R40 ;  /* 0x000000ffff7e7224 */ /* 0x000fc400078e0028 */
[----:B------:R-:W-:Y:S02]  /*fcf0*/  IMAD.MOV.U32 R67, RZ, RZ, R41 ;  /* 0x000000ffff437224 */ /* 0x000fe400078e0029 */
[----:B------:R-:W-:Y:S02]  /*fd00*/  IMAD.MOV.U32 R125, RZ, RZ, R42 ;  /* 0x000000ffff7d7224 */ /* 0x000fe400078e002a */
[----:B------:R-:W-:Y:S01]  /*fd10*/  IMAD.MOV.U32 R124, RZ, RZ, R43 ;  /* 0x000000ffff7c7224 */ /* 0x000fe200078e002b */
[C---:B------:R-:W-:Y:S01]  /*fd20*/  HMMA.16816.F32.BF16 R52, R4.reuse, R16, R120 ;  /* 0x000000100434723c */ /* 0x040fe20000041878 */
[----:B------:R-:W1:Y:S07]  /*fd30*/  LDSM.16.MT88.4 R16, [R32+0x16800] ;  /* 0x016800002010783b */ /* 0x000e6e0000004200 */
[----:B--2---:R-:W-:Y:S01]  /*fd40*/  HMMA.16816.F32.BF16 R40, R4, R12, R128 ;  /* 0x0000000c0428723c */ /* 0x004fe20000041880 */
[----:B------:R-:W-:Y:S01]  /*fd50*/  MOV R131, R84 ;  /* 0x0000005400837202 */ /* 0x000fe20000000f00 */
[----:B------:R-:W-:-:S02]  /*fd60*/  IMAD.MOV.U32 R130, RZ, RZ, R85 ;  /* 0x000000ffff827224 */ /* 0x000fc400078e0055 */
[----:B------:R-:W-:Y:S02]  /*fd70*/  IMAD.MOV.U32 R129, RZ, RZ, R86 ;  /* 0x000000ffff817224 */ /* 0x000fe400078e0056 */
[----:B------:R-:W-:Y:S02]  /*fd80*/  IMAD.MOV.U32 R128, RZ, RZ, R87 ;  /* 0x000000ffff807224 */ /* 0x000fe400078e0057 */
[C---:B------:R-:W-:Y:S01]  /*fd90*/  HMMA.16816.F32.BF16 R84, R4.reuse, R14, R132 ;  /* 0x0000000e0454723c */ /* 0x040fe20000041884 */
[----:B------:R-:W2:Y:S07]  /*fda0*/  LDSM.16.MT88.4 R12, [R21+0x6800] ;  /* 0x00680000150c783b */ /* 0x000eae0000004200 */
[C---:B----4-:R-:W-:Y:S08]  /*fdb0*/  HMMA.16816.F32.BF16 R100, R4.reuse, R8, R136 ;  /* 0x000000080464723c */ /* 0x050ff00000041888 */
[----:B------:R-:W-:Y:S01]  /*fdc0*/  HMMA.16816.F32.BF16 R80, R4, R10, R144 ;  /* 0x0000000a0450723c */ /* 0x000fe20000041890 */
[----:B------:R-:W4:Y:S01]  /*fdd0*/  LDSM.16.MT88.4 R8, [R35+0x6800] ;  /* 0x006800002308783b */ /* 0x000f220000004200 */
[----:B------:R-:W-:Y:S01]  /*fde0*/  IMAD.MOV.U32 R135, RZ, RZ, R88 ;  /* 0x000000ffff877224 */ /* 0x000fe200078e0058 */
[----:B------:R-:W-:Y:S01]  /*fdf0*/  MOV R134, R89 ;  /* 0x0000005900867202 */ /* 0x000fe20000000f00 */
[----:B------:R-:W-:-:S02]  /*fe00*/  IMAD.MOV.U32 R133, RZ, RZ, R90 ;  /* 0x000000ffff857224 */ /* 0x000fc400078e005a */
[----:B------:R-:W-:Y:S01]  /*fe10*/  IMAD.MOV.U32 R132, RZ, RZ, R91 ;  /* 0x000000ffff847224 */ /* 0x000fe200078e005b */
[----:B------:R-:W-:Y:S01]  /*fe20*/  MOV R123, R0 ;  /* 0x00000000007b7202 */ /* 0x000fe20000000f00 */
[----:B------:R-:W-:Y:S01]  /*fe30*/  IMAD.MOV.U32 R120, RZ, RZ, R75 ;  /* 0x000000ffff787224 */ /* 0x000fe200078e004b */
[C---:B-1----:R-:W-:Y:S01]  /*fe40*/  HMMA.16816.F32.BF16 R88, R4.reuse, R16, R160 ;  /* 0x000000100458723c */ /* 0x042fe200000418a0 */
[----:B------:R-:W-:Y:S01]  /*fe50*/  IMAD.MOV.U32 R163, RZ, RZ, R67 ;  /* 0x000000ffffa37224 */ /* 0x000fe200078e0043 */
[----:B------:R-:W-:Y:S01]  /*fe60*/  MOV R161, R73 ;  /* 0x0000004900a17202 */ /* 0x000fe20000000f00 */
[----:B------:R-:W-:Y:S02]  /*fe70*/  IMAD.MOV.U32 R162, RZ, RZ, R72 ;  /* 0x000000ffffa27224 */ /* 0x000fe400078e0048 */
[----:B------:R-:W-:Y:S01]  /*fe80*/  IMAD.MOV.U32 R160, RZ, RZ, R74 ;  /* 0x000000ffffa07224 */ /* 0x000fe200078e004a */
[C---:B------:R-:W-:Y:S01]  /*fe90*/  PRMT R0, R22.reuse, 0x7772, RZ ;  /* 0x0000777216007816 */ /* 0x040fe200000000ff */
[----:B------:R-:W-:Y:S01]  /*fea0*/  IMAD.MOV.U32 R122, RZ, RZ, R2 ;  /* 0x000000ffff7a7224 */ /* 0x000fe200078e0002 */
[----:B------:R-:W-:Y:S01]  /*feb0*/  PRMT R2, R22, 0x7773, RZ ;  /* 0x0000777316027816 */ /* 0x000fe200000000ff */
[C---:B------:R-:W-:Y:S01]  /*fec0*/  HMMA.16816.F32.BF16 R76, R4.reuse, R18, R164 ;  /* 0x00000012044c723c */ /* 0x040fe200000418a4 */
[----:B------:R-:W-:Y:S07]  /*fed0*/  LDSM.16.MT88.4 R16, [R116+0x11000] ;  /* 0x011000007410783b */ /* 0x000fee0000004200 */
[C---:B--2---:R-:W-:Y:S08]  /*fee0*/  HMMA.16816.F32.BF16 R72, R4.reuse, R12, R176 ;  /* 0x0000000c0448723c */ /* 0x044ff000000418b0 */
[C---:B------:R-:W-:Y:S01]  /*fef0*/  HMMA.16816.F32.BF16 R64, R4.reuse, R14, R184 ;  /* 0x0000000e0440723c */ /* 0x040fe200000418b8 */
[----:B------:R-:W1:Y:S07]  /*ff00*/  LDSM.16.MT88.4 R12, [R32+0x11000] ;  /* 0x01100000200c783b */ /* 0x000e6e0000004200 */
[C---:B----4-:R-:W-:Y:S08]  /*ff10*/  HMMA.16816.F32.BF16 R36, R4.reuse, R8, R192 ;  /* 0x000000080424723c */ /* 0x050ff000000418c0 */
[----:B------:R-:W-:Y:S01]  /*ff20*/  HMMA.16816.F32.BF16 R96, R4, R10, R180 ;  /* 0x0000000a0460723c */ /* 0x000fe200000418b4 */
[----:B------:R-:W-:Y:S01]  /*ff30*/  PRMT R7, R0, 0x5410, R2 ;  /* 0x0000541000077816 */ /* 0x000fe20000000002 */
[----:B------:R-:W2:Y:S01]  /*ff40*/  LDSM.16.MT88.4 R8, [R21+0x1000] ;  /* 0x001000001508783b */ /* 0x000ea20000004200 */
[----:B------:R-:W-:-:S02]  /*ff50*/  LOP3.LUT R0, R23, 0xffff, RZ, 0xc0, !PT ;  /* 0x0000ffff17007812 */ /* 0x000fc400078ec0ff */
[C---:B------:R-:W-:Y:S02]  /*ff60*/  LOP3.LUT R2, R23.reuse, 0xff, RZ, 0xc0, !PT ;  /* 0x000000ff17027812 */ /* 0x040fe400078ec0ff */
[----:B------:R-:W-:Y:S01]  /*ff70*/  SHF.R.U32.HI R0, RZ, 0x8, R0 ;  /* 0x00000008ff007819 */ /* 0x000fe20000011600 */
[----:B------:R-:W-:Y:S02]  /*ff80*/  IMAD.MOV.U32 R121, RZ, RZ, R3 ;  /* 0x000000ffff797224 */ /* 0x000fe400078e0003 */
[----:B------:R-:W-:Y:S01]  /*ff90*/  IMAD.MOV.U32 R4, RZ, RZ, R22 ;  /* 0x000000ffff047224 */ /* 0x000fe200078e0016 */
[--C-:B------:R-:W-:Y:S02]  /*ffa0*/  PRMT R3, R2, 0x5410, R0.reuse ;  /* 0x0000541002037816 */ /* 0x100fe40000000000 */
[----:B------:R-:W-:Y:S02]  /*ffb0*/  PRMT R0, R23, 0x7632, R0 ;  /* 0x0000763217007816 */ /* 0x000fe40000000000 */
[----:B------:R-:W-:-:S02]  /*ffc0*/  SHF.R.U32.HI R5, RZ, 0x18, R23 ;  /* 0x00000018ff057819 */ /* 0x000fc40000011617 */
[----:B------:R-:W-:Y:S02]  /*ffd0*/  LOP3.LUT R2, R0, 0xff, RZ, 0xc0, !PT ;  /* 0x000000ff00027812 */ /* 0x000fe400078ec0ff */
[----:B------:R-:W-:Y:S02]  /*ffe0*/  PRMT R6, R22, 0x7771, RZ ;  /* 0x0000777116067816 */ /* 0x000fe400000000ff */
[----:B------:R-:W-:Y:S02]  /*fff0*/  LOP3.LUT R4, R4, 0xff, RZ, 0xc0, !PT ;  /* 0x000000ff04047812 */ /* 0x000fe400078ec0ff */
[----:B------:R-:W-:Y:S02]  /*10000*/  HSET2.LE.AND R0, R3, R20, PT ;  /* 0x0000001403007233 */ /* 0x000fe40003803000 */
[----:B------:R-:W-:Y:S02]  /*10010*/  PRMT R2, R2, 0x5410, R5 ;  /* 0x0000541002027816 */ /* 0x000fe40000000005 */
[----:B------:R-:W-:-:S02]  /*10020*/  PRMT R6, R4, 0x5410, R6 ;  /* 0x0000541004067816 */ /* 0x000fc40000000006 */
[----:B------:R-:W-:Y:S02]  /*10030*/  LOP3.LUT R3, R7, 0xff00ff, RZ, 0xc0, !PT ;  /* 0x00ff00ff07037812 */ /* 0x000fe400078ec0ff */
[----:B------:R-:W-:Y:S02]  /*10040*/  LOP3.LUT R4, R118, R0, RZ, 0xc0, !PT ;  /* 0x0000000076047212 */ /* 0x000fe400078ec0ff */
[--C-:B------:R-:W-:Y:S02]  /*10050*/  HSET2.LE.AND R0, R2, R20.reuse, PT ;  /* 0x0000001402007233 */ /* 0x100fe40003803000 */
[--C-:B------:R-:W-:Y:S02]  /*10060*/  HSET2.LE.AND R2, R6, R20.reuse, PT ;  /* 0x0000001406027233 */ /* 0x100fe40003803000 */
[----:B------:R-:W-:Y:S02]  /*10070*/  HSET2.LE.AND R3, R3, R20, PT ;  /* 0x0000001403037233 */ /* 0x000fe40003803000 */
[----:B------:R-:W-:-:S02]  /*10080*/  LOP3.LUT R5, R239, R0, RZ, 0xc0, !PT ;  /* 0x00000000ef057212 */ /* 0x000fc400078ec0ff */
[----:B------:R-:W-:Y:S02]  /*10090*/  LOP3.LUT R6, R119, R2, RZ, 0xc0, !PT ;  /* 0x0000000277067212 */ /* 0x000fe400078ec0ff */
[----:B------:R-:W-:-:S07]  /*100a0*/  LOP3.LUT R7, R117, R3, RZ, 0xc0, !PT ;  /* 0x0000000375077212 */ /* 0x000fce00078ec0ff */
[C---:B-1----:R-:W-:Y:S08]  /*100b0*/  HMMA.16816.F32.BF16 R224, R4.reuse, R12, R224 ;  /* 0x0000000c04e0723c */ /* 0x042ff000000418e0 */
[C---:B------:R-:W-:Y:S01]  /*100c0*/  HMMA.16816.F32.BF16 R220, R4.reuse, R14, R220 ;  /* 0x0000000e04dc723c */ /* 0x040fe200000418dc */
[----:B------:R-:W1:Y:S07]  /*100d0*/  LDSM.16.MT88.4 R12, [R32+0x13000] ;  /* 0x01300000200c783b */ /* 0x000e6e0000004200 */
[C---:B------:R-:W-:Y:S08]  /*100e0*/  HMMA.16816.F32.BF16 R136, R4.reuse, R18, R228 ;  /* 0x000000120488723c */ /* 0x040ff000000418e4 */
[C---:B--2---:R-:W-:Y:S08]  /*100f0*/  HMMA.16816.F32.BF16 R228, R4.reuse, R8, R216 ;  /* 0x0000000804e4723c */ /* 0x044ff000000418d8 */
[----:B------:R-:W-:Y:S01]  /*10100*/  HMMA.16816.F32.BF16 R216, R4, R10, R172 ;  /* 0x0000000a04d8723c */ /* 0x000fe200000418ac */
[----:B------:R-:W2:Y:S01]  /*10110*/  LDSM.16.MT88.4 R8, [R21+0x3000] ;  /* 0x003000001508783b */ /* 0x000ea20000004200 */
[----:B------:R-:W-:Y:S01]  /*10120*/  IMAD.MOV.U32 R178, RZ, RZ, R161 ;  /* 0x000000ffffb27224 */ /* 0x000fe200078e00a1 */
[----:B------:R-:W-:-:S05]  /*10130*/  MOV R177, R162 ;  /* 0x000000a200b17202 */ /* 0x000fca0000000f00 */
[C---:B------:R-:W-:Y:S01]  /*10140*/  HMMA.16816.F32.BF16 R164, R4.reuse, R16, R232 ;  /* 0x0000001004a4723c */ /* 0x040fe200000418e8 */
[----:B------:R-:W4:Y:S01]  /*10150*/  LDSM.16.MT88.4 R16, [R116+0x13000] ;  /* 0x013000007410783b */ /* 0x000f220000004200 */
[----:B------:R-:W-:Y:S01]  /*10160*/  IMAD.MOV.U32 R176, RZ, RZ, R163 ;  /* 0x000000ffffb07224 */ /* 0x000fe200078e00a3 */
[----:B------:R-:W-:Y:S01]  /*10170*/  MOV R162, R134 ;  /* 0x0000008600a27202 */ /* 0x000fe20000000f00 */
[----:B------:R-:W-:Y:S01]  /*10180*/  IMAD.MOV.U32 R161, RZ, RZ, R133 ;  /* 0x000000ffffa17224 */ /* 0x000fe200078e0085 */
[----:B------:R-:W-:Y:S01]  /*10190*/  MOV R133, R130 ;  /* 0x0000008200857202 */ /* 0x000fe20000000f00 */
[----:B------:R-:W-:Y:S01]  /*101a0*/  IMAD.MOV.U32 R187, RZ, RZ, R135 ;  /* 0x000000ffffbb7224 */ /* 0x000fe200078e0087 */
[----:B------:R-:W-:Y:S01]  /*101b0*/  MOV R130, R126 ;  /* 0x0000007e00827202 */ /* 0x000fe20000000f00 */
[----:B------:R-:W-:Y:S02]  /*101c0*/  IMAD.MOV.U32 R163, RZ, RZ, R128 ;  /* 0x000000ffffa37224 */ /* 0x000fe400078e0080 */
[----:B------:R-:W-:Y:S01]  /*101d0*/  IMAD.MOV.U32 R134, RZ, RZ, R131 ;  /* 0x000000ffff867224 */ /* 0x000fe200078e0083 */
[----:B------:R-:W-:Y:S01]  /*101e0*/  MOV R126, R30 ;  /* 0x0000001e007e7202 */ /* 0x000fe20000000f00 */
[----:B------:R-:W-:Y:S01]  /*101f0*/  IMAD.MOV.U32 R135, RZ, RZ, R124 ;  /* 0x000000ffff877224 */ /* 0x000fe200078e007c */
[----:B-1----:R-:W-:Y:S01]  /*10200*/  HMMA.16816.F32.BF16 R172, R4, R12, R148 ;  /* 0x0000000c04ac723c */ /* 0x002fe20000041894 */
[----:B------:R-:W-:-:S02]  /*10210*/  IMAD.MOV.U32 R128, RZ, RZ, R125 ;  /* 0x000000ffff807224 */ /* 0x000fc400078e007d */
[----:B------:R-:W-:Y:S02]  /*10220*/  IMAD.MOV.U32 R131, RZ, RZ, R127 ;  /* 0x000000ffff837224 */ /* 0x000fe400078e007f */
[----:B------:R-:W-:Y:S02]  /*10230*/  IMAD.MOV.U32 R124, RZ, RZ, R28 ;  /* 0x000000ffff7c7224 */ /* 0x000fe400078e001c */
[----:B------:R-:W-:Y:S01]  /*10240*/  IMAD.MOV.U32 R125, RZ, RZ, R29 ;  /* 0x000000ffff7d7224 */ /* 0x000fe200078e001d */
[----:B------:R-:W-:Y:S01]  /*10250*/  HMMA.16816.F32.BF16 R148, R4, R14, R140 ;  /* 0x0000000e0494723c */ /* 0x000fe2000004188c */
[----:B------:R-:W-:Y:S01]  /*10260*/  IMAD.MOV.U32 R127, RZ, RZ, R31 ;  /* 0x000000ffff7f7224 */ /* 0x000fe200078e001f */
[----:B------:R-:W-:Y:S01]  /*10270*/  LDSM.16.MT88.4 R12, [R32+0x15000] ;  /* 0x01500000200c783b */ /* 0x000fe20000004200 */
[----:B------:R-:W-:-:S03]  /*10280*/  IMAD.MOV.U32 R186, RZ, RZ, R132 ;  /* 0x000000ffffba7224 */ /* 0x000fc600078e0084 */
[----:B------:R-:W1:Y:S01]  /*10290*/  LDSM.16.MT88.4 R28, [R35+0x3000] ;  /* 0x00300000231c783b */ /* 0x000e620000004200 */
[----:B------:R-:W-:Y:S01]  /*102a0*/  IMAD.MOV.U32 R181, RZ, RZ, R186 ;  /* 0x000000ffffb57224 */ /* 0x000fe200078e00ba */
[----:B------:R-:W-:Y:S01]  /*102b0*/  MOV R183, R163 ;  /* 0x000000a300b77202 */ /* 0x000fe20000000f00 */
[----:B------:R-:W-:Y:S02]  /*102c0*/  IMAD.MOV.U32 R182, RZ, RZ, R187 ;  /* 0x000000ffffb67224 */ /* 0x000fe400078e00bb */
[----:B--2---:R-:W-:Y:S01]  /*102d0*/  HMMA.16816.F32.BF16 R184, R4, R8, R112 ;  /* 0x0000000804b8723c */ /* 0x004fe20000041870 */
[----:B------:R-:W-:Y:S01]  /*102e0*/  IMAD.MOV.U32 R115, RZ, RZ, R181 ;  /* 0x000000ffff737224 */ /* 0x000fe200078e00b5 */
[----:B------:R-:W-:Y:S01]  /*102f0*/  MOV R239, R183 ;  /* 0x000000b700ef7202 */ /* 0x000fe20000000f00 */
[----:B------:R-:W-:-:S05]  /*10300*/  IMAD.MOV.U32 R114, RZ, RZ, R182 ;  /* 0x000000ffff727224 */ /* 0x000fca00078e00b6 */
[----:B------:R-:W-:Y:S01]  /*10310*/  HMMA.16816.F32.BF16 R180, R4, R10, R104 ;  /* 0x0000000a04b4723c */ /* 0x000fe20000041868 */
[----:B------:R-:W2:Y:S01]  /*10320*/  LDSM.16.MT88.4 R8, [R21+0x5000] ;  /* 0x005000001508783b */ /* 0x000ea20000004200 */
[----:B------:R-:W-:-:S06]  /*10330*/  IMAD.MOV.U32 R132, RZ, RZ, R129 ;  /* 0x000000ffff847224 */ /* 0x000fcc00078e0081 */
[----:B------:R-:W-:Y:S01]  /*10340*/  HMMA.16816.F32.BF16 R152, R4, R24, R152 ;  /* 0x000000180498723c */ /* 0x000fe20000041898 */
[----:B------:R-:W-:Y:S01]  /*10350*/  IMAD.MOV.U32 R192, RZ, RZ, R132 ;  /* 0x000000ffffc07224 */ /* 0x000fe200078e0084 */
[----:B------:R-:W-:Y:S01]  /*10360*/  MOV R195, R135 ;  /* 0x0000008700c37202 */ /* 0x000fe20000000f00 */
[----:B------:R-:W-:-:S05]  /*10370*/  IMAD.MOV.U32 R193, RZ, RZ, R133 ;  /* 0x000000ffffc17224 */ /* 0x000fca00078e0085 */
[C---:B------:R-:W-:Y:S01]  /*10380*/  HMMA.16816.F32.BF16 R24, R4.reuse, R26, R188 ;  /* 0x0000001a0418723c */ /* 0x040fe200000418bc */
        /* <DEDUP_REMOVED lines=8> */
[----:B------:R-:W-:-:S02]  /*10410*/  IMAD.MOV.U32 R147, RZ, RZ, R153 ;  /* 0x000000ffff937224 */ /* 0x000fc400078e0099 */
[----:B------:R-:W-:-:S04]  /*10420*/  IMAD.MOV.U32 R144, RZ, RZ, R152 ;  /* 0x000000ffff907224 */ /* 0x000fc800078e0098 */
[----:B-1----:R-:W-:Y:S01]  /*10430*/  HMMA.16816.F32.BF16 R232, R4, R30, R108 ;  /* 0x0000001e04e8723c */ /* 0x002fe2000004186c */
[----:B------:R-:W-:Y:S01]  /*10440*/  IMAD.MOV.U32 R179, RZ, RZ, R160 ;  /* 0x000000ffffb37224 */ /* 0x000fe200078e00a0 */
[----:B------:R-:W-:Y:S01]  /*10450*/  MOV R152, R27 ;  /* 0x0000001b00987202 */ /* 0x000fe20000000f00 */
[----:B------:R-:W-:Y:S02]  /*10460*/  IMAD.MOV.U32 R160, RZ, RZ, R25 ;  /* 0x000000ffffa07224 */ /* 0x000fe400078e0019 */
[----:B------:R-:W-:-:S03]  /*10470*/  IMAD.MOV.U32 R153, RZ, RZ, R26 ;  /* 0x000000ffff997224 */ /* 0x000fc600078e001a */
[C---:B------:R-:W-:Y:S01]  /*10480*/  HMMA.16816.F32.BF16 R108, R4.reuse, R12, R60 ;  /* 0x0000000c046c723c */ /* 0x040fe2000004183c */
[----:B------:R-:W-:Y:S02]  /*10490*/  IMAD.MOV.U32 R129, RZ, RZ, R24 ;  /* 0x000000ffff817224 */ /* 0x000fe400078e0018 */
[----:B------:R-:W-:Y:S05]  /*104a0*/  LDSM.16.MT88.4 R24, [R35+0x5000] ;  /* 0x005000002318783b */ /* 0x000fea0000004200 */
[C---:B------:R-:W-:Y:S01]  /*104b0*/  HMMA.16816.F32.BF16 R56, R4.reuse, R14, R56 ;  /* 0x0000000e0438723c */ /* 0x040fe20000041838 */
[----:B------:R-:W1:Y:S07]  /*104c0*/  LDSM.16.MT88.4 R12, [R32+0x17000] ;  /* 0x01700000200c783b */ /* 0x000e6e0000004200 */
[C---:B--2---:R-:W-:Y:S08]  /*104d0*/  HMMA.16816.F32.BF16 R168, R4.reuse, R8, R52 ;  /* 0x0000000804a8723c */ /* 0x044ff00000041834 */
[----:B------:R-:W-:Y:S01]  /*104e0*/  HMMA.16816.F32.BF16 R140, R4, R10, R48 ;  /* 0x0000000a048c723c */ /* 0x000fe20000041830 */
[----:B------:R-:W2:Y:S01]  /*104f0*/  LDSM.16.MT88.4 R8, [R21+0x7000] ;  /* 0x007000001508783b */ /* 0x000ea20000004200 */
[----:B------:R-:W-:Y:S01]  /*10500*/  IMAD.MOV.U32 R146, RZ, RZ, R154 ;  /* 0x000000ffff927224 */ /* 0x000fe200078e009a */
[----:B------:R-:W-:Y:S01]  /*10510*/  MOV R118, R244 ;  /* 0x000000f400767202 */ /* 0x000fe20000000f00 */
[----:B------:R-:W-:-:S02]  /*10520*/  IMAD.MOV.U32 R119, RZ, RZ, R130 ;  /* 0x000000ffff777224 */ /* 0x000fc400078e0082 */
[----:B------:R-:W-:Y:S02]  /*10530*/  IMAD.MOV.U32 R117, RZ, RZ, R131 ;  /* 0x000000ffff757224 */ /* 0x000fe400078e0083 */
[----:B------:R-:W-:Y:S02]  /*10540*/  IMAD.MOV.U32 R130, RZ, RZ, R245 ;  /* 0x000000ffff827224 */ /* 0x000fe400078e00f5 */
[----:B------:R-:W-:Y:S02]  /*10550*/  IMAD.MOV.U32 R131, RZ, RZ, R246 ;  /* 0x000000ffff837224 */ /* 0x000fe400078e00f6 */
[----:B------:R-:W-:Y:S01]  /*10560*/  IMAD.MOV.U32 R154, RZ, RZ, R247 ;  /* 0x000000ffff9a7224 */ /* 0x000fe200078e00f7 */
[----:B----4-:R-:W-:Y:S01]  /*10570*/  HMMA.16816.F32.BF16 R92, R4, R16, R92 ;  /* 0x00000010045c723c */ /* 0x010fe2000004185c */
[----:B------:R-:W-:Y:S02]  /*10580*/  IMAD.MOV.U32 R113, RZ, RZ, R128 ;  /* 0x000000ffff717224 */ /* 0x000fe400078e0080 */
[----:B------:R-:W-:-:S05]  /*10590*/  IMAD.MOV.U32 R3, RZ, RZ, R215 ;  /* 0x000000ffff037224 */ /* 0x000fca00078e00d7 */
[C---:B------:R-:W-:Y:S01]  /*105a0*/  HMMA.16816.F32.BF16 R244, R4.reuse, R28, R44 ;  /* 0x0000001c04f4723c */ /* 0x040fe2000004182c */
[----:B------:R-:W-:Y:S01]  /*105b0*/  LDSM.16.MT88.4 R28, [R35+0x7000] ;  /* 0x00700000231c783b */ /* 0x000fe20000004200 */
[----:B------:R-:W-:Y:S01]  /*105c0*/  IMAD.MOV.U32 R112, RZ, RZ, R126 ;  /* 0x000000ffff707224 */ /* 0x000fe200078e007e */
[----:B------:R-:W-:Y:S01]  /*105d0*/  MOV R105, R2 ;  /* 0x0000000200697202 */ /* 0x000fe20000000f00 */
[----:B------:R-:W-:Y:S01]  /*105e0*/  IMAD.MOV.U32 R106, RZ, RZ, R0 ;  /* 0x000000ffff6a7224 */ /* 0x000fe200078e0000 */
[----:B------:R-:W-:Y:S01]  /*105f0*/  MOV R158, R195 ;  /* 0x000000c3009e7202 */ /* 0x000fe20000000f00 */
[----:B------:R-:W-:Y:S01]  /*10600*/  IMAD.MOV.U32 R107, RZ, RZ, R176 ;  /* 0x000000ffff6b7224 */ /* 0x000fe200078e00b0 */
[----:B------:R-:W-:Y:S01]  /*10610*/  MOV R145, R155 ;  /* 0x0000009b00917202 */ /* 0x000fe20000000f00 */
[----:B------:R-:W-:Y:S01]  /*10620*/  HMMA.16816.F32.BF16 R44, R4, R18, R68 ;  /* 0x00000012042c723c */ /* 0x000fe20000041844 */
[----:B------:R-:W4:Y:S01]  /*10630*/  LDSM.16.MT88.4 R16, [R116+0x17000] ;  /* 0x017000007410783b */ /* 0x000f220000004200 */
[----:B------:R-:W-:Y:S01]  /*10640*/  MOV R69, R113 ;  /* 0x0000007100457202 */ /* 0x000fe20000000f00 */
[----:B------:R-:W-:-:S02]  /*10650*/  IMAD.MOV.U32 R70, RZ, RZ, R114 ;  /* 0x000000ffff467224 */ /* 0x000fc400078e0072 */
[----:B------:R-:W-:Y:S01]  /*10660*/  IMAD.MOV.U32 R71, RZ, RZ, R115 ;  /* 0x000000ffff477224 */ /* 0x000fe200078e0073 */
[----:B------:R-:W-:Y:S01]  /*10670*/  MOV R68, R69 ;  /* 0x0000004500447202 */ /* 0x000fe20000000f00 */
[----:B------:R-:W-:Y:S01]  /*10680*/  IMAD.MOV.U32 R104, RZ, RZ, R3 ;  /* 0x000000ffff687224 */ /* 0x000fe200078e0003 */
[----:B-1----:R-:W-:Y:S01]  /*10690*/  HMMA.16816.F32.BF16 R52, R4, R14, R76 ;  /* 0x0000000e0434723c */ /* 0x002fe2000004184c */
[----:B------:R-:W-:Y:S01]  /*106a0*/  IMAD.MOV.U32 R69, RZ, RZ, R70 ;  /* 0x000000ffff457224 */ /* 0x000fe200078e0046 */
[----:B------:R1:W-:Y:S01]  /*106b0*/  MUFU.EX2 R15, R112 ;  /* 0x00000070000f7308 */ /* 0x0003e20000000800 */
[----:B------:R-:W-:Y:S01]  /*106c0*/  IMAD.MOV.U32 R70, RZ, RZ, R71 ;  /* 0x000000ffff467224 */ /* 0x000fe200078e0047 */
[----:B------:R-:W-:Y:S01]  /*106d0*/  MOV R113, R178 ;  /* 0x000000b200717202 */ /* 0x000fe20000000f00 */
[----:B------:R-:W-:Y:S01]  /*106e0*/  IMAD.MOV.U32 R156, RZ, RZ, R192 ;  /* 0x000000ffff9c7224 */ /* 0x000fe200078e00c0 */
[----:B------:R3:W5:Y:S01]  /*106f0*/  LDL.LU R215, [R1+0xe0] ;  /* 0x0000e00001d77983 */ /* 0x0007620000300800 */
[----:B------:R-:W-:-:S02]  /*10700*/  IMAD.MOV.U32 R157, RZ, RZ, R193 ;  /* 0x000000ffff9d7224 */ /* 0x000fc400078e00c1 */
[----:B------:R-:W-:Y:S02]  /*10710*/  IMAD.MOV.U32 R159, RZ, RZ, R194 ;  /* 0x000000ffff9f7224 */ /* 0x000fe400078e00c2 */
[----:B------:R-:W-:Y:S01]  /*10720*/  IMAD.MOV.U32 R71, RZ, RZ, R104 ;  /* 0x000000ffff477224 */ /* 0x000fe200078e0068 */
[----:B------:R-:W-:Y:S01]  /*10730*/  HMMA.16816.F32.BF16 R192, R4, R24, R40 ;  /* 0x0000001804c0723c */ /* 0x000fe20000041828 */
[----:B------:R-:W-:Y:S01]  /*10740*/  MOV R104, R105 ;  /* 0x0000006900687202 */ /* 0x000fe20000000f00 */
[----:B------:R-:W-:Y:S01]  /*10750*/  IMAD.MOV.U32 R114, RZ, RZ, R179 ;  /* 0x000000ffff727224 */ /* 0x000fe200078e00b3 */
[----:B------:R3:W-:Y:S01]  /*10760*/  MUFU.EX2 R24, R68 ;  /* 0x0000004400187308 */ /* 0x0007e20000000800 */
[----:B------:R-:W-:Y:S01]  /*10770*/  IMAD.MOV.U32 R105, RZ, RZ, R106 ;  /* 0x000000ffff697224 */ /* 0x000fe200078e006a */
[C---:B------:R-:W-:Y:S01]  /*10780*/  PRMT R3, R34.reuse, 0x7773, RZ ;  /* 0x0000777322037816 */ /* 0x040fe200000000ff */
[----:B-1----:R-:W-:Y:S01]  /*10790*/  IMAD.MOV.U32 R112, RZ, RZ, R177 ;  /* 0x000000ffff707224 */ /* 0x002fe200078e00b1 */
[----:B------:R-:W-:Y:S01]  /*107a0*/  PRMT R2, R34, 0x7772, RZ ;  /* 0x0000777222027816 */ /* 0x000fe200000000ff */
[----:B------:R-:W-:-:S02]  /*107b0*/  IMAD.MOV.U32 R115, RZ, RZ, R214 ;  /* 0x000000ffff737224 */ /* 0x000fc400078e00d6 */
[----:B------:R-:W-:Y:S01]  /*107c0*/  IMAD.MOV.U32 R0, RZ, RZ, R34 ;  /* 0x000000ffff007224 */ /* 0x000fe200078e0022 */
[----:B------:R-:W-:Y:S01]  /*107d0*/  MOV R155, R124 ;  /* 0x0000007c009b7202 */ /* 0x000fe20000000f00 */
[----:B------:R-:W-:Y:S01]  /*107e0*/  IMAD.MOV.U32 R106, RZ, RZ, R107 ;  /* 0x000000ffff6a7224 */ /* 0x000fe200078e006b */
[----:B--2---:R-:W-:Y:S01]  /*107f0*/  HMMA.16816.F32.BF16 R60, R4, R10, R64 ;  /* 0x0000000a043c723c */ /* 0x004fe20000041840 */
[----:B------:R-:W-:Y:S01]  /*10800*/  IMAD.MOV.U32 R107, RZ, RZ, R112 ;  /* 0x000000ffff6b7224 */ /* 0x000fe200078e0070 */
[----:B------:R-:W-:Y:S01]  /*10810*/  MOV R112, R113 ;  /* 0x0000007100707202 */ /* 0x000fe20000000f00 */
[----:B------:R-:W-:Y:S01]  /*10820*/  IMAD.MOV.U32 R23, RZ, RZ, R125 ;  /* 0x000000ffff177224 */ /* 0x000fe200078e007d */
[----:B------:R-:W-:Y:S01]  /*10830*/  MOV R49, R199 ;  /* 0x000000c700317202 */ /* 0x000fe20000000f00 */
[----:B------:R-:W-:Y:S01]  /*10840*/  IMAD.MOV.U32 R128, RZ, RZ, R127 ;  /* 0x000000ffff807224 */ /* 0x000fe200078e007f */
[----:B------:R-:W1:Y:S01]  /*10850*/  LDSM.16.MT88.4 R40, [R116+0x13800] ;  /* 0x013800007428783b */ /* 0x000e620000004200 */
[----:B---3--:R-:W-:-:S02]  /*10860*/  IMAD.MOV.U32 R68, RZ, RZ, R69 ;  /* 0x000000ffff447224 */ /* 0x008fc400078e0045 */
[----:B------:R-:W-:Y:S01]  /*10870*/  IMAD.MOV.U32 R69, RZ, RZ, R70 ;  /* 0x000000ffff457224 */ /* 0x000fe200078e0046 */
[----:B------:R-:W-:Y:S01]  /*10880*/  MOV R70, R71 ;  /* 0x0000004700467202 */ /* 0x000fe20000000f00 */
[----:B------:R-:W-:Y:S01]  /*10890*/  IMAD.MOV.U32 R113, RZ, RZ, R114 ;  /* 0x000000ffff717224 */ /* 0x000fe200078e0072 */
[C---:B------:R-:W-:Y:S01]  /*108a0*/  HMMA.16816.F32.BF16 R124, R4.reuse, R8, R72 ;  /* 0x00000008047c723c */ /* 0x040fe20000041848 */
[----:B------:R-:W-:Y:S01]  /*108b0*/  IMAD.MOV.U32 R71, RZ, RZ, R104 ;  /* 0x000000ffff477224 */ /* 0x000fe200078e0068 */
[----:B------:R-:W-:Y:S01]  /*108c0*/  PRMT R8, R34, 0x7771, RZ ;  /* 0x0000777122087816 */ /* 0x000fe200000000ff */
[----:B------:R-:W-:Y:S01]  /*108d0*/  IMAD.MOV.U32 R114, RZ, RZ, R115 ;  /* 0x000000ffff727224 */ /* 0x000fe200078e0073 */
[----:B------:R-:W-:Y:S01]  /*108e0*/  LOP3.LUT R0, R0, 0xff, RZ, 0xc0, !PT ;  /* 0x000000ff00007812 */ /* 0x000fe200078ec0ff */
[----:B------:R-:W-:Y:S01]  /*108f0*/  IMAD.MOV.U32 R104, RZ, RZ, R105 ;  /* 0x000000ffff687224 */ /* 0x000fe200078e0069 */
[----:B------:R-:W-:Y:S01]  /*10900*/  PRMT R11, R2, 0x5410, R3 ;  /* 0x00005410020b7816 */ /* 0x000fe20000000003 */
[----:B------:R-:W-:Y:S01]  /*10910*/  IMAD.MOV.U32 R115, RZ, RZ, R154 ;  /* 0x000000ffff737224 */ /* 0x000fe200078e009a */
[C---:B------:R-:W-:Y:S01]  /*10920*/  LOP3.LUT R2, R33.reuse, 0xffff, RZ, 0xc0, !PT ;  /* 0x0000ffff21027812 */ /* 0x040fe200078ec0ff */
[----:B------:R-:W-:Y:S01]  /*10930*/  IMAD.MOV.U32 R105, RZ, RZ, R106 ;  /* 0x000000ffff697224 */ /* 0x000fe200078e006a */
[----:B------:R-:W-:Y:S01]  /*10940*/  MOV R106, R107 ;  /* 0x0000006b006a7202 */ /* 0x000fe20000000f00 */
[----:B------:R-:W-:Y:S01]  /*10950*/  IMAD.MOV.U32 R107, RZ, RZ, R112 ;  /* 0x000000ffff6b7224 */ /* 0x000fe200078e0070 */
[----:B------:R-:W-:Y:S01]  /*10960*/  PRMT R9, R0, 0x5410, R8 ;  /* 0x0000541000097816 */ /* 0x000fe20000000008 */
[----:B------:R-:W-:Y:S01]  /*10970*/  IMAD.MOV.U32 R112, RZ, RZ, R113 ;  /* 0x000000ffff707224 */ /* 0x000fe200078e0071 */
[----:B------:R2:W-:Y:S01]  /*10980*/  MUFU.EX2 R25, R68 ;  /* 0x0000004400197308 */ /* 0x0005e20000000800 */
[----:B------:R-:W-:Y:S01]  /*10990*/  IMAD.MOV.U32 R113, RZ, RZ, R114 ;  /* 0x000000ffff717224 */ /* 0x000fe200078e0072 */
[----:B------:R-:W-:Y:S01]  /*109a0*/  MOV R114, R115 ;  /* 0x0000007300727202 */ /* 0x000fe20000000f00 */
[----:B------:R-:W-:Y:S01]  /*109b0*/  IMAD.MOV.U32 R115, RZ, RZ, R155 ;  /* 0x000000ffff737224 */ /* 0x000fe200078e009b */
[----:B------:R-:W-:Y:S01]  /*109c0*/  LOP3.LUT R8, R33, 0xff, RZ, 0xc0, !PT ;  /* 0x000000ff21087812 */ /* 0x000fe200078ec0ff */
[----:B------:R-:W-:Y:S01]  /*109d0*/  IMAD.MOV.U32 R51, RZ, RZ, R70 ;  /* 0x000000ffff337224 */ /* 0x000fe200078e0046 */
[----:B------:R-:W-:Y:S01]  /*109e0*/  SHF.R.U32.HI R2, RZ, 0x8, R2 ;  /* 0x00000008ff027819 */ /* 0x000fe20000011602 */
[----:B------:R-:W-:Y:S01]  /*109f0*/  IMAD.MOV.U32 R70, RZ, RZ, R104 ;  /* 0x000000ffff467224 */ /* 0x000fe200078e0068 */
[----:B------:R3:W5:Y:S01]  /*10a00*/  LDL.LU R214, [R1+0xdc] ;  /* 0x0000dc0001d67983 */ /* 0x0007620000300800 */
[----:B------:R-:W-:Y:S01]  /*10a10*/  IMAD.MOV.U32 R104, RZ, RZ, R106 ;  /* 0x000000ffff687224 */ /* 0x000fe200078e006a */
[----:B------:R-:W-:Y:S01]  /*10a20*/  PRMT R8, R8, 0x5410, R2 ;  /* 0x0000541008087816 */ /* 0x000fe20000000002 */
[----:B------:R-:W-:Y:S01]  /*10a30*/  IMAD.MOV.U32 R106, RZ, RZ, R112 ;  /* 0x000000ffff6a7224 */ /* 0x000fe200078e0070 */
[C---:B----4-:R-:W-:Y:S08]  /*10a40*/  HMMA.16816.F32.BF16 R100, R4.reuse, R16, R100 ;  /* 0x000000100464723c */ /* 0x050ff00000041864 */
[----:B------:R-:W-:Y:S01]  /*10a50*/  HMMA.16816.F32.BF16 R176, R4, R28, R36 ;  /* 0x0000001c04b0723c */ /* 0x000fe20000041824 */
[----:B--2---:R-:W-:Y:S01]  /*10a60*/  MOV R68, R69 ;  /* 0x0000004500447202 */ /* 0x004fe20000000f00 */
[----:B------:R-:W-:Y:S01]  /*10a70*/  IMAD.MOV.U32 R69, RZ, RZ, R71 ;  /* 0x000000ffff457224 */ /* 0x000fe200078e0047 */
[----:B------:R-:W-:Y:S01]  /*10a80*/  MOV R71, R105 ;  /* 0x0000006900477202 */ /* 0x000fe20000000f00 */
[----:B------:R-:W-:Y:S01]  /*10a90*/  IMAD.MOV.U32 R105, RZ, RZ, R107 ;  /* 0x000000ffff697224 */ /* 0x000fe200078e006b */
[----:B------:R-:W-:Y:S01]  /*10aa0*/  MOV R107, R113 ;  /* 0x00000071006b7202 */ /* 0x000fe20000000f00 */
[----:B------:R-:W-:-:S02]  /*10ab0*/  IMAD.MOV.U32 R113, RZ, RZ, R115 ;  /* 0x000000ffff717224 */ /* 0x000fc400078e0073 */
[----:B------:R-:W-:Y:S01]  /*10ac0*/  FADD.FTZ R2, R68, R51 ;  /* 0x0000003344027221 */ /* 0x000fe20000010000 */
[----:B------:R-:W-:Y:S01]  /*10ad0*/  IMAD.MOV.U32 R112, RZ, RZ, R114 ;  /* 0x000000ffff707224 */ /* 0x000fe200078e0072 */
[----:B------:R-:W-:Y:S01]  /*10ae0*/  MOV R115, R157 ;  /* 0x0000009d00737202 */ /* 0x000fe20000000f00 */
[----:B------:R-:W-:Y:S01]  /*10af0*/  IMAD.MOV.U32 R114, RZ, RZ, R156 ;  /* 0x000000ffff727224 */ /* 0x000fe200078e009c */
[----:B------:R-:W-:Y:S01]  /*10b00*/  MOV R68, R69 ;  /* 0x0000004500447202 */ /* 0x000fe20000000f00 */
[----:B------:R-:W-:Y:S01]  /*10b10*/  IMAD.MOV.U32 R157, RZ, RZ, R205 ;  /* 0x000000ffff9d7224 */ /* 0x000fe200078e00cd */
[----:B------:R-:W-:Y:S01]  /*10b20*/  HMMA.16816.F32.BF16 R188, R4, R26, R84 ;  /* 0x0000001a04bc723c */ /* 0x000fe20000041854 */
[----:B------:R-:W-:-:S07]  /*10b30*/  IMAD.MOV.U32 R51, RZ, RZ, R70 ;  /* 0x000000ffff337224 */ /* 0x000fce00078e0046 */
[----:B------:R-:W-:Y:S01]  /*10b40*/  HMMA.16816.F32.BF16 R88, R4, R12, R88 ;  /* 0x0000000c0458723c */ /* 0x000fe20000041858 */
[----:B------:R-:W-:Y:S01]  /*10b50*/  IMAD.MOV.U32 R69, RZ, RZ, R71 ;  /* 0x000000ffff457224 */ /* 0x000fe200078e0047 */
[----:B------:R-:W-:Y:S01]  /*10b60*/  MOV R71, R105 ;  /* 0x0000006900477202 */ /* 0x000fe20000000f00 */
[----:B------:R-:W-:Y:S01]  /*10b70*/  IMAD.MOV.U32 R156, RZ, RZ, R158 ;  /* 0x000000ffff9c7224 */ /* 0x000fe200078e009e */
[----:B------:R-:W-:Y:S01]  /*10b80*/  MOV R154, R118 ;  /* 0x00000076009a7202 */ /* 0x000fe20000000f00 */
[----:B------:R-:W-:Y:S01]  /*10b90*/  IMAD.MOV.U32 R70, RZ, RZ, R104 ;  /* 0x000000ffff467224 */ /* 0x000fe200078e0068 */
[----:B------:R-:W2:Y:S01]  /*10ba0*/  MUFU.EX2 R23, R23 ;  /* 0x0000001700177308 */ /* 0x000ea20000000800 */
[----:B------:R-:W-:Y:S01]  /*10bb0*/  IMAD.MOV.U32 R158, RZ, RZ, R207 ;  /* 0x000000ffff9e7224 */ /* 0x000fe200078e00cf */
[----:B------:R-:W-:Y:S01]  /*10bc0*/  LDSM.16.MT88.4 R72, [R116+0x15800] ;  /* 0x015800007448783b */ /* 0x000fe20000004200 */
[----:B------:R-:W-:Y:S02]  /*10bd0*/  IMAD.MOV.U32 R104, RZ, RZ, R106 ;  /* 0x000000ffff687224 */ /* 0x000fe400078e006a */
[----:B------:R-:W-:Y:S01]  /*10be0*/  IMAD.MOV.U32 R105, RZ, RZ, R107 ;  /* 0x000000ffff697224 */ /* 0x000fe200078e006b */
[----:B------:R-:W-:Y:S01]  /*10bf0*/  MOV R107, R113 ;  /* 0x00000071006b7202 */ /* 0x000fe20000000f00 */
[----:B------:R-:W-:Y:S01]  /*10c00*/  IMAD.MOV.U32 R118, RZ, RZ, R211 ;  /* 0x000000ffff767224 */ /* 0x000fe200078e00d3 */
[----:B------:R-:W-:Y:S01]  /*10c10*/  MUFU.EX2 R22, R22 ;  /* 0x0000001600167308 */ /* 0x000fe20000000800 */
[----:B------:R-:W-:Y:S01]  /*10c20*/  IMAD.MOV.U32 R155, RZ, RZ, R248 ;  /* 0x000000ffff9b7224 */ /* 0x000fe200078e00f8 */
[----:B------:R3:W5:Y:S01]  /*10c30*/  LDL.LU R211, [R1+0xd8] ;  /* 0x0000d80001d37983 */ /* 0x0007620000300800 */
[----:B------:R-:W-:-:S02]  /*10c40*/  IMAD.MOV.U32 R106, RZ, RZ, R112 ;  /* 0x000000ffff6a7224 */ /* 0x000fc400078e0070 */
[----:B------:R-:W-:Y:S01]  /*10c50*/  IMAD.MOV.U32 R248, RZ, RZ, R204 ;  /* 0x000000fffff87224 */ /* 0x000fe200078e00cc */
[----:B------:R-:W-:Y:S01]  /*10c60*/  LDSM.16.MT88.4 R64, [R35+0x3800] ;  /* 0x003800002340783b */ /* 0x000fe20000004200 */
[----:B------:R-:W-:Y:S02]  /*10c70*/  IMAD.MOV.U32 R112, RZ, RZ, R114 ;  /* 0x000000ffff707224 */ /* 0x000fe400078e0072 */
[----:B------:R-:W-:Y:S01]  /*10c80*/  IMAD.MOV.U32 R113, RZ, RZ, R115 ;  /* 0x000000ffff717224 */ /* 0x000fe200078e0073 */
[----:B------:R-:W4:Y:S01]  /*10c90*/  LDL.LU R204, [R1+0xd4] ;  /* 0x0000d40001cc7983 */ /* 0x000f220000300800 */
[----:B------:R-:W-:Y:S01]  /*10ca0*/  IMAD.MOV.U32 R114, RZ, RZ, R156 ;  /* 0x000000ffff727224 */ /* 0x000fe200078e009c */
[----:B------:R-:W-:Y:S01]  /*10cb0*/  MOV R115, R157 ;  /* 0x0000009d00737202 */ /* 0x000fe20000000f00 */
[----:B------:R-:W-:Y:S01]  /*10cc0*/  IMAD.MOV.U32 R156, RZ, RZ, R158 ;  /* 0x000000ffff9c7224 */ /* 0x000fe200078e009e */
[----:B------:R-:W3:Y:S01]  /*10cd0*/  LDL.LU R205, [R1+0xd0] ;  /* 0x0000d00001cd7983 */ /* 0x000ee20000300800 */
[----:B------:R-:W-:Y:S01]  /*10ce0*/  IMAD.MOV.U32 R157, RZ, RZ, R161 ;  /* 0x000000ffff9d7224 */ /* 0x000fe200078e00a1 */
[----:B------:R-:W-:Y:S01]  /*10cf0*/  MOV R161, R202 ;  /* 0x000000ca00a17202 */ /* 0x000fe20000000f00 */
[----:B------:R-:W-:Y:S01]  /*10d00*/  IMAD.MOV.U32 R158, RZ, RZ, R162 ;  /* 0x000000ffff9e7224 */ /* 0x000fe200078e00a2 */
[----:B------:R1:W5:Y:S01]  /*10d10*/  LDL.LU R207, [R1+0xcc] ;  /* 0x0000cc0001cf7983 */ /* 0x0003620000300800 */
[----:B------:R-:W-:Y:S01]  /*10d20*/  IMAD.MOV.U32 R162, RZ, RZ, R201 ;  /* 0x000000ffffa27224 */ /* 0x000fe200078e00c9 */
[C---:B------:R-:W-:Y:S02]  /*10d30*/  HMMA.16816.F32.BF16 R16, R4.reuse, R18, R80 ;  /* 0x000000120410723c */ /* 0x040fe40000041850 */
[----:B------:R1:W5:Y:S04]  /*10d40*/  LDL.LU R202, [R1+0xc8] ;  /* 0x0000c80001ca7983 */ /* 0x0003680000300800 */
[----:B------:R1:W5:Y:S02]  /*10d50*/  LDL.LU R201, [R1+0xc4] ;  /* 0x0000c40001c97983 */ /* 0x0003640000300800 */
[----:B------:R-:W-:Y:S02]  /*10d60*/  HMMA.16816.F32.BF16 R28, R4, R30, R96 ;  /* 0x0000001e041c723c */ /* 0x000fe40000041860 */
[----:B------:R1:W5:Y:S04]  /*10d70*/  LDL.LU R199, [R1+0xc0] ;  /* 0x0000c00001c77983 */ /* 0x0003680000300800 */
[----:B------:R1:W4:Y:S01]  /*10d80*/  LDL.LU.S16 R7, [R1+0xa4] ;  /* 0x0000a40001077983 */ /* 0x0003220000300600 */
[----:B------:R-:W-:-:S02]  /*10d90*/  PRMT R0, R33, 0x7632, R0 ;  /* 0x0000763221007816 */ /* 0x000fc40000000000 */
[----:B------:R-:W-:Y:S01]  /*10da0*/  SHF.R.U32.HI R3, RZ, 0x18, R33 ;  /* 0x00000018ff037819 */ /* 0x000fe20000011621 */
[----:B------:R-:W-:Y:S01]  /*10db0*/  IMAD.MOV.U32 R50, RZ, RZ, R70 ;  /* 0x000000ffff327224 */ /* 0x000fe200078e0046 */
[----:B------:R-:W-:Y:S01]  /*10dc0*/  LOP3.LUT R0, R0, 0xff, RZ, 0xc0, !PT ;  /* 0x000000ff00007812 */ /* 0x000fe200078ec0ff */
[----:B------:R-:W1:Y:S01]  /*10dd0*/  MUFU.EX2 R14, R49 ;  /* 0x00000031000e7308 */ /* 0x000e620000000800 */
[----:B------:R-:W-:Y:S01]  /*10de0*/  MOV R48, R71 ;  /* 0x0000004700307202 */ /* 0x000fe20000000f00 */
[----:B------:R-:W-:Y:S01]  /*10df0*/  LDSM.16.MT88.4 R80, [R32+0x15800] ;  /* 0x015800002050783b */ /* 0x000fe20000004200 */
[----:B------:R-:W-:Y:S02]  /*10e00*/  PRMT R10, R0, 0x5410, R3 ;  /* 0x00005410000a7816 */ /* 0x000fe40000000003 */
[----:B--2---:R-:W-:-:S04]  /*10e10*/  F2FP.BF16.F32.PACK_AB R0, R23, R15 ;  /* 0x0000000f1700723e */ /* 0x004fc800000010ff */
[----:B------:R-:W-:-:S05]  /*10e20*/  PRMT R13, R0, 0x7610, R13 ;  /* 0x00007610000d7816 */ /* 0x000fca000000000d */
[----:B----4-:R-:W-:-:S05]  /*10e30*/  @!P6 HFMA2.BF16_V2 R7, -RZ.H0_H0, RZ.H0_H0, -R13.H0_H0 ;  /* 0x200000ffff07e231 */ /* 0x010fca000034090d */
[----:B------:R-:W-:Y:S02]  /*10e40*/  PRMT R26, R7, 0x7610, R26 ;  /* 0x00007610071a7816 */ /* 0x000fe4000000001a */
[----:B------:R2:W4:Y:S01]  /*10e50*/  LDL.LU.S16 R7, [R1+0xa8] ;  /* 0x0000a80001077983 */ /* 0x0005220000300600 */
[----:B------:R-:W-:Y:S01]  /*10e60*/  PRMT R12, R0, 0x7632, R12 ;  /* 0x00007632000c7816 */ /* 0x000fe2000000000c */
[----:B------:R-:W-:Y:S01]  /*10e70*/  FADD.FTZ R3, R68, R51 ;  /* 0x0000003344037221 */ /* 0x000fe20000010000 */
[----:B------:R-:W-:-:S03]  /*10e80*/  IMAD.MOV.U32 R68, RZ, RZ, R69 ;  /* 0x000000ffff447224 */ /* 0x000fc600078e0045 */
[----:B------:R-:W-:Y:S01]  /*10e90*/  FADD.FTZ R0, R50, R3 ;  /* 0x0000000332007221 */ /* 0x000fe20000010000 */
[----:B------:R-:W-:Y:S01]  /*10ea0*/  IMAD.MOV.U32 R70, RZ, RZ, R106 ;  /* 0x000000ffff467224 */ /* 0x000fe200078e006a */
[----:B------:R-:W-:Y:S02]  /*10eb0*/  LOP3.LUT R3, R11, 0xff00ff, RZ, 0xc0, !PT ;  /* 0x00ff00ff0b037812 */ /* 0x000fe400078ec0ff */
[----:B------:R-:W-:Y:S01]  /*10ec0*/  FADD.FTZ R0, R68, R0 ;  /* 0x0000000044007221 */ /* 0x000fe20000010000 */
[----:B------:R-:W-:Y:S02]  /*10ed0*/  IMAD.MOV.U32 R51, RZ, RZ, R104 ;  /* 0x000000ffff337224 */ /* 0x000fe400078e0068 */
[----:B------:R-:W-:Y:S01]  /*10ee0*/  FADD.FTZ R2, R48, R2 ;  /* 0x0000000230027221 */ /* 0x000fe20000010000 */
[----:B------:R-:W-:Y:S02]  /*10ef0*/  MOV R71, R107 ;  /* 0x0000006b00477202 */ /* 0x000fe40000000f00 */
[----:B------:R-:W-:Y:S01]  /*10f00*/  F2FP.BF16.F32.PACK_AB R6, R25, R24 ;  /* 0x000000181906723e */ /* 0x000fe200000010ff */
[----:B------:R-:W-:-:S02]  /*10f10*/  IMAD.MOV.U32 R69, RZ, RZ, R105 ;  /* 0x000000ffff457224 */ /* 0x000fc400078e0069 */
[----:B------:R-:W-:Y:S01]  /*10f20*/  FADD.FTZ R2, R51, R2 ;  /* 0x0000000233027221 */ /* 0x000fe20000010000 */
[----:B------:R-:W-:Y:S01]  /*10f30*/  IMAD.MOV.U32 R104, RZ, RZ, R112 ;  /* 0x000000ffff687224 */ /* 0x000fe200078e0070 */
[----:B-1----:R-:W-:Y:S01]  /*10f40*/  F2FP.BF16.F32.PACK_AB R5, R14, R22 ;  /* 0x000000160e05723e */ /* 0x002fe200000010ff */
[----:B------:R-:W-:Y:S02]  /*10f50*/  IMAD.MOV.U32 R105, RZ, RZ, R113 ;  /* 0x000000ffff697224 */ /* 0x000fe400078e0071 */
[----:B------:R-:W-:Y:S01]  /*10f60*/  FADD.FTZ R11, R69, R2 ;  /* 0x00000002450b7221 */ /* 0x000fe20000010000 */
[----:B------:R-:W-:Y:S02]  /*10f70*/  IMAD.MOV.U32 R112, RZ, RZ, R156 ;  /* 0x000000ffff707224 */ /* 0x000fe400078e009c */
[----:B------:R-:W-:Y:S02]  /*10f80*/  IMAD.MOV.U32 R113, RZ, RZ, R157 ;  /* 0x000000ffff717224 */ /* 0x000fe400078e009d */
[----:B------:R-:W-:Y:S01]  /*10f90*/  IMAD.MOV.U32 R34, RZ, RZ, R71 ;  /* 0x000000ffff227224 */ /* 0x000fe200078e0047 */
[----:B------:R-:W-:Y:S01]  /*10fa0*/  MOV R107, R115 ;  /* 0x00000073006b7202 */ /* 0x000fe20000000f00 */
[----:B------:R-:W-:Y:S01]  /*10fb0*/  IMAD.MOV.U32 R157, RZ, RZ, R163 ;  /* 0x000000ffff9d7224 */ /* 0x000fe200078e00a3 */
[----:B------:R-:W-:Y:S01]  /*10fc0*/  HSET2.LE.AND R2, R9, R20, PT ;  /* 0x0000001409027233 */ /* 0x000fe20003803000 */
[----:B------:R-:W-:-:S02]  /*10fd0*/  IMAD.MOV.U32 R71, RZ, RZ, R129 ;  /* 0x000000ffff477224 */ /* 0x000fc400078e0081 */
[----:B------:R-:W-:Y:S01]  /*10fe0*/  IMAD.MOV.U32 R106, RZ, RZ, R114 ;  /* 0x000000ffff6a7224 */ /* 0x000fe200078e0072 */
[----:B------:R-:W-:Y:S01]  /*10ff0*/  PRMT R9, R5, 0x7610, R9 ;  /* 0x0000761005097816 */ /* 0x000fe20000000009 */
[----:B------:R-:W-:Y:S02]  /*11000*/  IMAD.MOV.U32 R50, RZ, RZ, R112 ;  /* 0x000000ffff327224 */ /* 0x000fe400078e0070 */
[----:B------:R-:W-:Y:S01]  /*11010*/  IMAD.MOV.U32 R112, RZ, RZ, R157 ;  /* 0x000000ffff707224 */ /* 0x000fe200078e009d */
[----:B------:R-:W-:Y:S01]  /*11020*/  MOV R157, R130 ;  /* 0x00000082009d7202 */ /* 0x000fe20000000f00 */
[----:B------:R-:W-:Y:S01]  /*11030*/  IMAD.MOV.U32 R156, RZ, RZ, R162 ;  /* 0x000000ffff9c7224 */ /* 0x000fe200078e00a2 */
[----:B------:R-:W-:Y:S01]  /*11040*/  MOV R48, R106 ;  /* 0x0000006a00307202 */ /* 0x000fe20000000f00 */
[----:B------:R-:W-:Y:S02]  /*11050*/  IMAD.MOV.U32 R33, RZ, RZ, R104 ;  /* 0x000000ffff217224 */ /* 0x000fe400078e0068 */
[----:B------:R-:W-:Y:S01]  /*11060*/  IMAD.MOV.U32 R49, RZ, RZ, R107 ;  /* 0x000000ffff317224 */ /* 0x000fe200078e006b */
[----:B------:R-:W-:Y:S01]  /*11070*/  MOV R115, R161 ;  /* 0x000000a100737202 */ /* 0x000fe20000000f00 */
[----:B------:R-:W-:-:S02]  /*11080*/  IMAD.MOV.U32 R114, RZ, RZ, R158 ;  /* 0x000000ffff727224 */ /* 0x000fc400078e009e */
[----:B------:R-:W-:Y:S02]  /*11090*/  IMAD.MOV.U32 R158, RZ, RZ, R160 ;  /* 0x000000ffff9e7224 */ /* 0x000fe400078e00a0 */
[----:B------:R-:W-:Y:S01]  /*110a0*/  IMAD.MOV.U32 R51, RZ, RZ, R113 ;  /* 0x000000ffff337224 */ /* 0x000fe200078e0071 */
[----:B------:R-:W-:Y:S01]  /*110b0*/  LDSM.16.MT88.4 R160, [R116+0x11800] ;  /* 0x0118000074a0783b */ /* 0x000fe20000004200 */
[----:B------:R-:W-:Y:S01]  /*110c0*/  MOV R68, R114 ;  /* 0x0000007200447202 */ /* 0x000fe20000000f00 */
[----:B------:R-:W-:Y:S01]  /*110d0*/  IMAD.MOV.U32 R69, RZ, RZ, R115 ;  /* 0x000000ffff457224 */ /* 0x000fe200078e0073 */
[----:B------:R-:W-:Y:S01]  /*110e0*/  MOV R113, R158 ;  /* 0x0000009e00717202 */ /* 0x000fe20000000f00 */
[----:B------:R-:W-:Y:S02]  /*110f0*/  IMAD.MOV.U32 R114, RZ, RZ, R153 ;  /* 0x000000ffff727224 */ /* 0x000fe400078e0099 */
[----:B------:R-:W-:Y:S02]  /*11100*/  IMAD.MOV.U32 R115, RZ, RZ, R152 ;  /* 0x000000ffff737224 */ /* 0x000fe400078e0098 */
[----:B------:R-:W-:-:S02]  /*11110*/  IMAD.MOV.U32 R158, RZ, RZ, R154 ;  /* 0x000000ffff9e7224 */ /* 0x000fc400078e009a */
[----:B------:R-:W-:Y:S02]  /*11120*/  IMAD.MOV.U32 R99, RZ, RZ, R49 ;  /* 0x000000ffff637224 */ /* 0x000fe400078e0031 */
[----:B------:R-:W-:Y:S02]  /*11130*/  IMAD.MOV.U32 R98, RZ, RZ, R50 ;  /* 0x000000ffff627224 */ /* 0x000fe400078e0032 */
[----:B------:R-:W-:Y:S01]  /*11140*/  IMAD.MOV.U32 R97, RZ, RZ, R51 ;  /* 0x000000ffff617224 */ /* 0x000fe200078e0033 */
[----:B------:R-:W-:Y:S01]  /*11150*/  MOV R96, R68 ;  /* 0x0000004400607202 */ /* 0x000fe20000000f00 */
[----:B------:R-:W-:Y:S02]  /*11160*/  IMAD.MOV.U32 R27, RZ, RZ, R159 ;  /* 0x000000ffff1b7224 */ /* 0x000fe400078e009f */
[----:B----4-:R-:W-:-:S05]  /*11170*/  @!P2 HFMA2.BF16_V2 R7, -RZ.H0_H0, RZ.H0_H0, -R12.H0_H0 ;  /* 0x200000ffff07a231 */ /* 0x010fca000034090c */
[----:B------:R-:W-:Y:S02]  /*11180*/  PRMT R4, R7, 0x7610, R4 ;  /* 0x0000761007047816 */ /* 0x000fe40000000004 */
[----:B------:R-:W-:Y:S02]  /*11190*/  PRMT R7, R13, 0x5410, R12 ;  /* 0x000054100d077816 */ /* 0x000fe4000000000c */
[----:B------:R-:W-:Y:S01]  /*111a0*/  @!P6 PRMT R13, R26, 0x5410, RZ ;  /* 0x000054101a0de816 */ /* 0x000fe200000000ff */
[----:B------:R-:W-:Y:S01]  /*111b0*/  FADD.FTZ R26, R70, R0 ;  /* 0x00000000461a7221 */ /* 0x000fe20000010000 */
[--C-:B------:R-:W-:Y:S02]  /*111c0*/  HSET2.LE.AND R0, R3, R20.reuse, PT ;  /* 0x0000001403007233 */ /* 0x100fe40003803000 */
[----:B------:R-:W-:Y:S02]  /*111d0*/  HSET2.LE.AND R3, R10, R20, PT ;  /* 0x000000140a037233 */ /* 0x000fe40003803000 */
[----:B------:R-:W-:-:S02]  /*111e0*/  PRMT R10, R6, 0x7632, R10 ;  /* 0x00007632060a7816 */ /* 0x000fc4000000000a */
[----:B------:R-:W-:Y:S02]  /*111f0*/  @!P2 PRMT R12, R4, 0x5410, RZ ;  /* 0x00005410040ca816 */ /* 0x000fe400000000ff */
[----:B------:R-:W-:Y:S02]  /*11200*/  LOP3.LUT R129, R7, R3, RZ, 0xc0, !PT ;  /* 0x0000000307817212 */ /* 0x000fe400078ec0ff */
[----:B------:R-:W-:Y:S02]  /*11210*/  HSET2.LE.AND R4, R8, R20, PT ;  /* 0x0000001408047233 */ /* 0x000fe40003803000 */
[----:B------:R-:W-:Y:S02]  /*11220*/  PRMT R3, R6, 0x5410, R10 ;  /* 0x0000541006037816 */ /* 0x000fe4000000000a */
[----:B------:R-:W-:Y:S01]  /*11230*/  PRMT R8, R5, 0x7632, R8 ;  /* 0x0000763205087816 */ /* 0x000fe20000000008 */
[----:B------:R-:W-:Y:S01]  /*11240*/  IMAD.MOV.U32 R20, RZ, RZ, R105 ;  /* 0x000000ffff147224 */ /* 0x000fe200078e0069 */
[----:B------:R-:W-:Y:S01]  /*11250*/  LOP3.LUT R130, R3, R2, RZ, 0xc0, !PT ;  /* 0x0000000203827212 */ /* 0x000fe200078ec0ff */
[----:B------:R1:W4:Y:S01]  /*11260*/  LDSM.16.MT88.4 R104, [R116+0x17800] ;  /* 0x017800007468783b */ /* 0x0003220000004200 */
[----:B------:R-:W-:Y:S01]  /*11270*/  PRMT R2, R9, 0x5410, R8 ;  /* 0x0000541009027816 */ /* 0x000fe20000000008 */
[----:B------:R-:W-:Y:S01]  /*11280*/  IMAD.MOV.U32 R70, RZ, RZ, R156 ;  /* 0x000000ffff467224 */ /* 0x000fe200078e009c */
[----:B------:R-:W-:Y:S01]  /*11290*/  LOP3.LUT R128, R128, R4, RZ, 0xc0, !PT ;  /* 0x0000000480807212 */ /* 0x000fe200078ec0ff */
[----:B------:R-:W-:Y:S01]  /*112a0*/  IMAD.MOV.U32 R156, RZ, RZ, R131 ;  /* 0x000000ffff9c7224 */ /* 0x000fe200078e0083 */
[----:B------:R-:W-:Y:S01]  /*112b0*/  LOP3.LUT R131, R2, R0, RZ, 0xc0, !PT ;  /* 0x0000000002837212 */ /* 0x000fe200078ec0ff */
[----:B------:R-:W-:-:S04]  /*112c0*/  IMAD.MOV.U32 R3, RZ, RZ, R157 ;  /* 0x000000ffff037224 */ /* 0x000fc800078e009d */
[----:B------:R-:W-:Y:S02]  /*112d0*/  FADD.FTZ R2, R3, R11 ;  /* 0x0000000b03027221 */ /* 0x000fe40000010000 */
[----:B------:R2:W2:Y:S01]  /*112e0*/  LDL.LU.S16 R3, [R1+0xac] ;  /* 0x0000ac0001037983 */ /* 0x0004a20000300600 */
[----:B------:R-:W-:Y:S03]  /*112f0*/  HMMA.16816.F32.BF16 R36, R128, R40, R120 ;  /* 0x000000288024723c */ /* 0x000fe60000041878 */
[----:B------:R-:W-:Y:S01]  /*11300*/  LDSM.16.MT88.4 R120, [R21+0x7800] ;  /* 0x007800001578783b */ /* 0x000fe20000004200 */
[----:B-1----:R-:W-:-:S03]  /*11310*/  IMAD.MOV.U32 R116, RZ, RZ, R155 ;  /* 0x000000ffff747224 */ /* 0x002fc600078e009b */
[----:B------:R-:W1:Y:S01]  /*11320*/  LDSM.16.MT88.4 R152, [R32+0x11800] ;  /* 0x011800002098783b */ /* 0x000e620000004200 */
[C---:B------:R-:W-:Y:S01]  /*11330*/  HMMA.16816.F32.BF16 R40, R128.reuse, R42, R132 ;  /* 0x0000002a8028723c */ /* 0x040fe20000041884 */
[----:B------:R-:W-:Y:S01]  /*11340*/  MOV R135, R48 ;  /* 0x0000003000877202 */ /* 0x000fe20000000f00 */
[----:B------:R-:W-:Y:S01]  /*11350*/  IMAD.MOV.U32 R4, RZ, RZ, R112 ;  /* 0x000000ffff047224 */ /* 0x000fe200078e0070 */
[----:B------:R-:W-:Y:S01]  /*11360*/  MOV R132, R113 ;  /* 0x0000007100847202 */ /* 0x000fe20000000f00 */
[----:B------:R-:W-:Y:S01]  /*11370*/  IMAD.MOV.U32 R133, RZ, RZ, R114 ;  /* 0x000000ffff857224 */ /* 0x000fe200078e0072 */
[----:B------:R-:W-:Y:S01]  /*11380*/  LDSM.16.MT88.4 R48, [R32+0x13800] ;  /* 0x013800002030783b */ /* 0x000fe20000004200 */
[----:B------:R-:W-:Y:S02]  /*11390*/  IMAD.MOV.U32 R134, RZ, RZ, R115 ;  /* 0x000000ffff867224 */ /* 0x000fe400078e0073 */
[----:B------:R-:W-:Y:S01]  /*113a0*/  IMAD.MOV.U32 R7, RZ, RZ, R69 ;  /* 0x000000ffff077224 */ /* 0x000fe200078e0045 */
[----:B------:R3:W1:Y:S01]  /*113b0*/  LDSM.16.MT88.4 R112, [R32+0x17800] ;  /* 0x017800002070783b */ /* 0x0006620000004200 */
[----:B------:R-:W-:Y:S01]  /*113c0*/  IMAD.MOV.U32 R0, RZ, RZ, R70 ;  /* 0x000000ffff007224 */ /* 0x000fe200078e0046 */
[C---:B----4-:R-:W-:Y:S08]  /*113d0*/  HMMA.16816.F32.BF16 R100, R128.reuse, R104, R100 ;  /* 0x000000688064723c */ /* 0x050ff00000041864 */
[----:B------:R-:W-:Y:S01]  /*113e0*/  HMMA.16816.F32.BF16 R104, R128, R106, R16 ;  /* 0x0000006a8068723c */ /* 0x000fe20000041810 */
[----:B------:R-:W-:-:S02]  /*113f0*/  IMAD.MOV.U32 R19, RZ, RZ, R144 ;  /* 0x000000ffff137224 */ /* 0x000fc400078e0090 */
[----:B---3--:R-:W-:-:S05]  /*11400*/  IMAD.MOV.U32 R32, RZ, RZ, R71 ;  /* 0x000000ffff207224 */ /* 0x008fca00078e0047 */
[C---:B------:R-:W-:Y:S01]  /*11410*/  HMMA.16816.F32.BF16 R68, R128.reuse, R72, R92 ;  /* 0x000000488044723c */ /* 0x040fe2000004185c */
        /* <DEDUP_REMOVED lines=10> */
[----:B------:R-:W-:Y:S01]  /*114c0*/  HMMA.16816.F32.BF16 R76, R128, R80, R108 ;  /* 0x00000050804c723c */ /* 0x000fe2000004186c */
[----:B------:R-:W-:Y:S01]  /*114d0*/  IMAD.MOV.U32 R17, RZ, RZ, R92 ;  /* 0x000000ffff117224 */ /* 0x000fe200078e005c */
[----:B------:R-:W-:Y:S01]  /*114e0*/  LDSM.16.MT88.4 R144, [R21+0x1800] ;  /* 0x001800001590783b */ /* 0x000fe20000004200 */
[----:B------:R-:W-:-:S02]  /*114f0*/  IMAD.MOV.U32 R19, RZ, RZ, R94 ;  /* 0x000000ffff137224 */ /* 0x000fc400078e005e */
[----:B------:R-:W-:Y:S01]  /*11500*/  IMAD.MOV.U32 R132, RZ, RZ, R133 ;  /* 0x000000ffff847224 */ /* 0x000fe200078e0085 */
[----:B------:R-:W-:Y:S01]  /*11510*/  MOV R133, R134 ;  /* 0x0000008600857202 */ /* 0x000fe20000000f00 */
[----:B------:R-:W-:Y:S01]  /*11520*/  IMAD.MOV.U32 R94, RZ, RZ, R135 ;  /* 0x000000ffff5e7224 */ /* 0x000fe200078e0087 */
[----:B-1----:R-:W-:Y:S01]  /*11530*/  HMMA.16816.F32.BF16 R156, R128, R152, R224 ;  /* 0x00000098809c723c */ /* 0x002fe200000418e0 */
[----:B------:R-:W-:Y:S01]  /*11540*/  IMAD.MOV.U32 R92, RZ, RZ, R20 ;  /* 0x000000ffff5c7224 */ /* 0x000fe200078e0014 */
[----:B------:R-:W-:Y:S01]  /*11550*/  MOV R134, R33 ;  /* 0x0000002100867202 */ /* 0x000fe20000000f00 */
[----:B------:R-:W-:Y:S01]  /*11560*/  IMAD.MOV.U32 R135, RZ, RZ, R34 ;  /* 0x000000ffff877224 */ /* 0x000fe200078e0022 */
[----:B------:R-:W-:Y:S01]  /*11570*/  MOV R34, R118 ;  /* 0x0000007600227202 */ /* 0x000fe20000000f00 */
[----:B------:R-:W-:Y:S02]  /*11580*/  IMAD.MOV.U32 R227, RZ, RZ, R116 ;  /* 0x000000ffffe37224 */ /* 0x000fe400078e0074 */
[----:B------:R-:W-:-:S02]  /*11590*/  IMAD.MOV.U32 R20, RZ, RZ, R117 ;  /* 0x000000ffff147224 */ /* 0x000fc400078e0075 */
[----:B------:R-:W-:Y:S01]  /*115a0*/  IMAD.MOV.U32 R33, RZ, RZ, R119 ;  /* 0x000000ffff217224 */ /* 0x000fe200078e0077 */
[----:B------:R-:W-:Y:S01]  /*115b0*/  HMMA.16816.F32.BF16 R152, R128, R154, R220 ;  /* 0x0000009a8098723c */ /* 0x000fe200000418dc */
[----:B------:R-:W-:-:S07]  /*115c0*/  IMAD.MOV.U32 R223, RZ, RZ, R92 ;  /* 0x000000ffffdf7224 */ /* 0x000fce00078e005c */
[C---:B------:R-:W-:Y:S01]  /*115d0*/  HMMA.16816.F32.BF16 R116, R128.reuse, R120, R124 ;  /* 0x000000788074723c */ /* 0x040fe2000004187c */
[----:B------:R1:W3:Y:S04]  /*115e0*/  LDL.LU.S16 R125, [R1+0xb8] ;  /* 0x0000b800017d7983 */ /* 0x0002e80000300600 */
[----:B------:R1:W4:Y:S04]  /*115f0*/  LDL.LU.S16 R124, [R1+0xb4] ;  /* 0x0000b400017c7983 */ /* 0x0003280000300600 */
[----:B------:R1:W4:Y:S01]  /*11600*/  LDL.LU.S16 R92, [R1+0xb0] ;  /* 0x0000b000015c7983 */ /* 0x0003220000300600 */
[C---:B------:R-:W-:Y:S03]  /*11610*/  HMMA.16816.F32.BF16 R108, R128.reuse, R112, R88 ;  /* 0x00000070806c723c */ /* 0x040fe60000041858 */
[----:B------:R-:W1:Y:S05]  /*11620*/  LDSM.16.MT88.4 R88, [R21+0x5800] ;  /* 0x005800001558783b */ /* 0x000e6a0000004200 */
[C---:B------:R-:W-:Y:S08]  /*11630*/  HMMA.16816.F32.BF16 R164, R128.reuse, R160, R164 ;  /* 0x000000a080a4723c */ /* 0x040ff000000418a4 */
[----:B------:R-:W-:Y:S01]  /*11640*/  HMMA.16816.F32.BF16 R160, R128, R162, R136 ;  /* 0x000000a280a0723c */ /* 0x000fe20000041888 */
[----:B------:R-:W-:Y:S01]  /*11650*/  LDSM.16.MT88.4 R136, [R35+0x1800] ;  /* 0x001800002388783b */ /* 0x000fe20000004200 */
        /* <DEDUP_REMOVED lines=9> */
[----:B------:R-:W-:Y:S01]  /*116f0*/  HMMA.16816.F32.BF16 R80, R128, R82, R56 ;  /* 0x000000528050723c */ /* 0x000fe20000041838 */
[----:B------:R-:W-:Y:S01]  /*11700*/  IMAD.MOV.U32 R133, RZ, RZ, R7 ;  /* 0x000000ffff857224 */ /* 0x000fe200078e0007 */
[----:B------:R-:W-:Y:S01]  /*11710*/  MOV R95, R96 ;  /* 0x00000060005f7202 */ /* 0x000fe20000000f00 */
[----:B------:R-:W-:Y:S01]  /*11720*/  IMAD.MOV.U32 R7, RZ, RZ, R97 ;  /* 0x000000ffff077224 */ /* 0x000fe200078e0061 */
[----:B------:R-:W1:Y:S01]  /*11730*/  LDSM.16.MT88.4 R56, [R21+0x3800] ;  /* 0x003800001538783b */ /* 0x000e620000004200 */
[----:B------:R-:W-:-:S03]  /*11740*/  IMAD.MOV.U32 R32, RZ, RZ, R98 ;  /* 0x000000ffff207224 */ /* 0x000fc600078e0062 */
[C---:B-1----:R-:W-:Y:S01]  /*11750*/  HMMA.16816.F32.BF16 R84, R128.reuse, R88, R168 ;  /* 0x000000588054723c */ /* 0x042fe200000418a8 */
[----:B------:R-:W-:Y:S02]  /*11760*/  IMAD.MOV.U32 R132, RZ, RZ, R99 ;  /* 0x000000ffff847224 */ /* 0x000fe400078e0063 */
[----:B------:R-:W-:Y:S05]  /*11770*/  LDSM.16.MT88.4 R96, [R35+0x5800] ;  /* 0x005800002360783b */ /* 0x000fea0000004200 */
[----:B------:R-:W-:Y:S01]  /*11780*/  HMMA.16816.F32.BF16 R88, R128, R90, R140 ;  /* 0x0000005a8058723c */ /* 0x000fe2000004188c */
[----:B------:R-:W-:Y:S01]  /*11790*/  FADD.FTZ R0, R0, R26 ;  /* 0x0000001a00007221 */ /* 0x000fe20000010000 */
[----:B------:R-:W-:-:S03]  /*117a0*/  FADD.FTZ R2, R222, R2 ;  /* 0x00000002de027221 */ /* 0x000fc60000010000 */
[----:B------:R-:W-:Y:S01]  /*117b0*/  FADD.FTZ R0, R223, R0 ;  /* 0x00000000df007221 */ /* 0x000fe20000010000 */
[----:B------:R-:W-:-:S03]  /*117c0*/  FADD.FTZ R2, R93, R2 ;  /* 0x000000025d027221 */ /* 0x000fc60000010000 */
[----:B------:R-:W-:Y:S01]  /*117d0*/  FADD.FTZ R0, R94, R0 ;  /* 0x000000005e007221 */ /* 0x000fe20000010000 */
[----:B------:R-:W-:Y:S01]  /*117e0*/  FADD.FTZ R2, R4, R2 ;  /* 0x0000000204027221 */ /* 0x000fe20000010000 */
[----:B------:R-:W-:Y:S02]  /*117f0*/  IMAD.MOV.U32 R4, RZ, RZ, R204 ;  /* 0x000000ffff047224 */ /* 0x000fe400078e00cc */
[----:B------:R-:W-:Y:S01]  /*11800*/  FADD.FTZ R0, R5, R0 ;  /* 0x0000000005007221 */ /* 0x000fe20000010000 */
[----:B------:R-:W-:Y:S02]  /*11810*/  IMAD.MOV.U32 R5, RZ, RZ, R205 ;  /* 0x000000ffff057224 */ /* 0x000fe400078e00cd */
[----:B------:R-:W-:Y:S01]  /*11820*/  FADD.FTZ R7, R7, R2 ;  /* 0x0000000207077221 */ /* 0x000fe20000010000 */
[C---:B------:R-:W-:Y:S02]  /*11830*/  HMMA.16816.F32.BF16 R72, R128.reuse, R74, R44 ;  /* 0x0000004a8048723c */ /* 0x040fe4000004182c */
[----:B------:R-:W-:Y:S04]  /*11840*/  STG.E.U16 desc[UR30][R4.64+-0x80], R95 ;  /* 0xffff805f04007986 */ /* 0x000fe8000c10151e */
[----:B------:R-:W-:Y:S02]  /*11850*/  STG.E.U16 desc[UR30][R4.64+-0x7e], R132 ;  /* 0xffff828404007986 */ /* 0x000fe4000c10151e */
[----:B------:R-:W-:Y:S01]  /*11860*/  HMMA.16816.F32.BF16 R44, R128, R48, R172 ;  /* 0x00000030802c723c */ /* 0x000fe200000418ac */
[----:B------:R-:W-:-:S07]  /*11870*/  FADD.FTZ R0, R32, R0 ;  /* 0x0000000020007221 */ /* 0x000fce0000010000 */
        /* <DEDUP_REMOVED lines=8> */
[----:B------:R-:W-:Y:S01]  /*11900*/  HMMA.16816.F32.BF16 R64, R128, R66, R232 ;  /* 0x000000428040723c */ /* 0x000fe200000418e8 */
[----:B--2---:R-:W-:-:S05]  /*11910*/  @!P5 HFMA2.BF16_V2 R3, -RZ.H0_H0, RZ.H0_H0, -R6.H0_H0 ;  /* 0x200000ffff03d231 */ /* 0x004fca0000340906 */
[----:B------:R-:W-:Y:S02]  /*11920*/  PRMT R140, R3, 0x7610, R140 ;  /* 0x00007610038c7816 */ /* 0x000fe4000000008c */
[----:B------:R-:W1:Y:S02]  /*11930*/  LDC R3, c[0x0][0x448] ;  /* 0x00011200ff037b82 */ /* 0x000e640000000800 */
[----:B------:R-:W-:Y:S02]  /*11940*/  @!P5 PRMT R6, R140, 0x5410, RZ ;  /* 0x000054108c06d816 */ /* 0x000fe400000000ff */
[C---:B------:R-:W-:Y:S08]  /*11950*/  HMMA.16816.F32.BF16 R140, R128.reuse, R136, R224 ;  /* 0x00000088808c723c */ /* 0x040ff000000418e0 */
[----:B------:R-:W-:Y:S01]  /*11960*/  HMMA.16816.F32.BF16 R136, R128, R138, R16 ;  /* 0x0000008a8088723c */ /* 0x000fe20000041810 */
[----:B------:R-:W2:Y:S01]  /*11970*/  LDSM.16.MT88.4 R16, [R35+0x7800] ;  /* 0x007800002310783b */ /* 0x000ea20000004200 */
[----:B-1----:R-:W-:-:S05]  /*11980*/  SHF.L.U32 R3, R3, 0x3, RZ ;  /* 0x0000000303037819 */ /* 0x002fca00000006ff */
[----:B------:R-:W-:-:S05]  /*11990*/  IMAD.WIDE R2, R3, 0x2, R4 ;  /* 0x0000000203027825 */ /* 0x000fca00078e0204 */
[----:B------:R-:W-:Y:S04]  /*119a0*/  STG.E.U16 desc[UR30][R2.64+-0x80], R134 ;  /* 0xffff808602007986 */ /* 0x000fe8000c10151e */
        /* <DEDUP_REMOVED lines=9> */
[----:B---3--:R-:W-:-:S02]  /*11a40*/  @P4 HFMA2.BF16_V2 R125, -RZ.H0_H0, RZ.H0_H0, -R10.H0_H0 ;  /* 0x200000ffff7d4231 */ /* 0x008fc4000034090a */
[----:B----4-:R-:W-:Y:S02]  /*11a50*/  @P3 HFMA2.BF16_V2 R124, -RZ.H0_H0, RZ.H0_H0, -R9.H0_H0 ;  /* 0x200000ffff7c3231 */ /* 0x010fe40000340909 */
[----:B------:R-:W-:Y:S01]  /*11a60*/  @P0 HFMA2.BF16_V2 R92, -RZ.H0_H0, RZ.H0_H0, -R8.H0_H0 ;  /* 0x200000ffff5c0231 */ /* 0x000fe20000340908 */
[----:B------:R-:W-:Y:S02]  /*11a70*/  PRMT R26, R125, 0x7610, R26 ;  /* 0x000076107d1a7816 */ /* 0x000fe4000000001a */
[----:B------:R-:W-:Y:S02]  /*11a80*/  PRMT R21, R124, 0x7610, R21 ;  /* 0x000076107c157816 */ /* 0x000fe40000000015 */
[----:B------:R-:W-:Y:S01]  /*11a90*/  PRMT R11, R92, 0x7610, R11 ;  /* 0x000076105c0b7816 */ /* 0x000fe2000000000b */
[----:B--2---:R-:W-:Y:S01]  /*11aa0*/  HMMA.16816.F32.BF16 R124, R128, R16, R176 ;  /* 0x00000010807c723c */ /* 0x004fe200000418b0 */
[----:B------:R-:W-:Y:S01]  /*11ab0*/  STG.E.U16 desc[UR30][R4.64+-0x50], R250 ;  /* 0xffffb0fa04007986 */ /* 0x000fe2000c10151e */
[----:B------:R-:W-:-:S03]  /*11ac0*/  @P4 PRMT R10, R26, 0x5410, RZ ;  /* 0x000054101a0a4816 */ /* 0x000fc600000000ff */
[----:B------:R-:W-:Y:S03]  /*11ad0*/  STG.E.U16 desc[UR30][R4.64+-0x4e], R249 ;  /* 0xffffb2f904007986 */ /* 0x000fe6000c10151e */
[----:B------:R-:W-:Y:S01]  /*11ae0*/  HMMA.16816.F32.BF16 R92, R128, R96, R192 ;  /* 0x00000060805c723c */ /* 0x000fe200000418c0 */
        /* <DEDUP_REMOVED lines=9> */
[----:B------:R-:W-:Y:S01]  /*11b80*/  FADD.FTZ R11, R133, R7 ;  /* 0x00000007850b7221 */ /* 0x000fe20000010000 */
[----:B------:R-:W-:Y:S02]  /*11b90*/  PLOP3.LUT P0, PT, PT, PT, UP1, 0x80, 0x8 ;  /* 0x000000000008781c */ /* 0x000fe40003f0f018 */
[----:B------:R-:W-:Y:S01]  /*11ba0*/  STG.E.U16 desc[UR30][R2.64+-0x3e], R212 ;  /* 0xffffc2d402007986 */ /* 0x000fe2000c10151e */
[----:B------:R-:W-:-:S03]  /*11bb0*/  FADD.FTZ R7, R15, R0 ;  /* 0x000000000f077221 */ /* 0x000fc60000010000 */
[----:B------:R-:W-:Y:S04]  /*11bc0*/  STG.E.U16 desc[UR30][R4.64+-0x30], R210 ;  /* 0xffffd0d204007986 */ /* 0x000fe8000c10151e */
[----:B------:R-:W-:Y:S04]  /*11bd0*/  STG.E.U16 desc[UR30][R4.64+-0x2e], R208 ;  /* 0xffffd2d004007986 */ /* 0x000fe8000c10151e */
[----:B------:R1:W-:Y:S04]  /*11be0*/  STG.E.U16 desc[UR30][R2.64+-0x30], R209 ;  /* 0xffffd0d102007986 */ /* 0x0003e8000c10151e */
        /* <DEDUP_REMOVED lines=11> */
[----:B-1----:R-:W-:-:S02]  /*11ca0*/  IADD3 R209, P1, PT, R204, -0x100, RZ ;  /* 0xffffff00ccd17810 */ /* 0x002fc40007f3e0ff */
[----:B------:R-:W-:Y:S01]  /*11cb0*/  MOV R132, R197 ;  /* 0x000000c500847202 */ /* 0x000fe20000000f00 */
[----:B------:R-:W-:Y:S02]  /*11cc0*/  @P0 IMAD.MOV.U32 R132, RZ, RZ, R197 ;  /* 0x000000ffff840224 */ /* 0x000fe400078e00c5 */
[----:B------:R-:W-:Y:S01]  /*11cd0*/  FADD.FTZ R224, R25, R224 ;  /* 0x000000e019e07221 */ /* 0x000fe20000010000 */
[----:B------:R-:W-:Y:S01]  /*11ce0*/  IADD3.X R208, PT, PT, R205, -0x1, RZ, P1, !PT ;  /* 0xffffffffcdd07810 */ /* 0x000fe20000ffe4ff */
[----:B------:R-:W-:Y:S01]  /*11cf0*/  @UP1 UIADD3 UR24, UPT, UPT, UR24, -0x3, URZ ;  /* 0xfffffffd18181890 */ /* 0x000fe2000fffe0ff */
[----:B--2---:R-:W-:Y:S01]  /*11d00*/  FADD.FTZ R2, R23, R7 ;  /* 0x0000000717027221 */ /* 0x004fe20000010000 */
[----:B------:R-:W-:-:S03]  /*11d10*/  IMAD.MOV.U32 R3, RZ, RZ, R196 ;  /* 0x000000ffff037224 */ /* 0x000fc600078e00c4 */
[----:B------:R-:W-:Y:S01]  /*11d20*/  FADD.FTZ R239, R22, R2 ;  /* 0x0000000216ef7221 */ /* 0x000fe20000010000 */
[----:B------:R-:W-:-:S03]  /*11d30*/  @P0 IMAD.MOV.U32 R3, RZ, RZ, R196 ;  /* 0x000000ffff030224 */ /* 0x000fc600078e00c4 */
[----:B------:R-:W-:Y:S01]  /*11d40*/  FADD.FTZ R239, R14, R239 ;  /* 0x000000ef0eef7221 */ /* 0x000fe20000010000 */
[----:B------:R-:W-:Y:S06]  /*11d50*/  BRA.U UP1, `(.L_x_1442) ;  /* 0x0000000101047547 */ /* 0x000fec000b800000 */
.L_x_1440:
[----:B------:R-:W-:-:S12]  /*11d60*/  UIADD3 UR24, UPT, UPT, UR23, -0x1, URZ ;  /* 0xffffffff17187890 */ /* 0x000fd8000fffe0ff */
.L_x_1442:
        /* <DEDUP_REMOVED lines=20> */
[----:B------:R-:W1:Y:S01]  /*11eb0*/  LDCU UR25, c[0x0][0x504] ;  /* 0x0000a080ff1977ac */ /* 0x000e620008000800 */
[----:B---3--:R-:W-:Y:S01]  /*11ec0*/  ISETP.GE.AND P3, PT, R199, UR4, PT ;  /* 0x00000004c7007c0c */ /* 0x008fe2000bf66270 */
[----:B------:R-:W3:Y:S01]  /*11ed0*/  LDCU UR4, c[0x0][0x45c] ;  /* 0x00008b80ff0477ac */ /* 0x000ee20008000800 */
[----:B------:R-:W1:Y:S01]  /*11ee0*/  LDCU.U8 UR15, c[0x0][0x4f8] ;  /* 0x00009f00ff0f77ac */ /* 0x000e620008000000 */
        /* <DEDUP_REMOVED lines=20> */
.L_x_1446:
        /* <DEDUP_REMOVED lines=10> */
[C---:B--2---:R-:W-:Y:S04]  /*120d0*/  LEA R174, P5, R168.reuse, R183, 0x7 ;  /* 0x000000b7a8ae7211 */ /* 0x044fe800078a38ff */
[-C--:B---3--:R-:W-:Y:S02]  /*120e0*/  LEA.HI.X R175, R168, R182.reuse, R169, 0x7, P5 ;  /* 0x000000b6a8af7211 */ /* 0x088fe400028f3ca9 */
[C---:B------:R-:W-:Y:S04]  /*120f0*/  LEA R169, P5, R170.reuse, R173, 0x5 ;  /* 0x000000adaaa97211 */ /* 0x040fe800078a28ff */
        /* <DEDUP_REMOVED lines=95> */
.L_x_1444:
[----:B------:R-:W2:Y:S01]  /*126f0*/  LDL R10, [R1+0x68] ;  /* 0x00006800010a7983 */ /* 0x000ea20000100800 */
[----:B------:R-:W-:Y:S01]  /*12700*/  IMAD.SHL.U32 R212, R203, 0x8, RZ ;  /* 0x00000008cbd47824 */ /* 0x000fe200078e00ff */
[----:B------:R-:W-:Y:S04]  /*12710*/  DEPBAR.LE SB0, 0x0 ;  /* 0x000080000000791a */ /* 0x000fe80000000000 */
[----:B------:R-:W3:Y:S01]  /*12720*/  LDL R14, [R1+0x64] ;  /* 0x00006400010e7983 */ /* 0x000ee20000100800 */
[----:B------:R-:W-:Y:S01]  /*12730*/  LOP3.LUT R199, R212, 0x38, RZ, 0xc0, !PT ;  /* 0x00000038d4c77812 */ /* 0x000fe200078ec0ff */
[C---:B------:R-:W-:Y:S01]  /*12740*/  IMAD.WIDE.U32 R2, R242.reuse, UR24, RZ ;  /* 0x00000018f2027c25 */ /* 0x040fe2000f8e00ff */
[C---:B------:R-:W-:Y:S01]  /*12750*/  SHF.L.U64.HI R12, R242.reuse, 0x4, R243 ;  /* 0x00000004f20c7819 */ /* 0x040fe200000102f3 */
[----:B------:R-:W-:Y:S01]  /*12760*/  STL [R1+0x6c], R212 ;  /* 0x00006cd401007387 */ /* 0x000fe20000100800 */
[C---:B------:R-:W-:Y:S01]  /*12770*/  LOP3.LUT R13, R199.reuse, 0x40, RZ, 0xfc, !PT ;  /* 0x00000040c70d7812 */ /* 0x040fe200078efcff */
[----:B-1----:R-:W-:Y:S01]  /*12780*/  IMAD.SHL.U32 R0, R242, 0x10, RZ ;  /* 0x00000010f2007824 */ /* 0x002fe200078e00ff */
[----:B------:R-:W-:Y:S01]  /*12790*/  LOP3.LUT R16, R199, 0x80, RZ, 0xfc, !PT ;  /* 0x00000080c7107812 */ /* 0x000fe200078efcff */
[----:B------:R-:W-:Y:S01]  /*127a0*/  BAR.SYNC.DEFER_BLOCKING 0x0 ;  /* 0x0000000000007b1d */ /* 0x000fe20000010000 */
[----:B------:R-:W-:Y:S01]  /*127b0*/  IMAD R8, R243, UR24, R3 ;  /* 0x00000018f3087c24 */ /* 0x000fe2000f8e0203 */
[----:B------:R-:W-:Y:S01]  /*127c0*/  ISETP.GE.AND P4, PT, R13, UR26, PT ;  /* 0x0000001a0d007c0c */ /* 0x000fe2000bf86270 */
[C---:B------:R-:W-:Y:S01]  /*127d0*/  IMAD.SHL.U32 R4, R203.reuse, 0x20, RZ ;  /* 0x00000020cb047824 */ /* 0x040fe200078e00ff */
        /* <DEDUP_REMOVED lines=58> */
[C---:B------:R-:W-:Y:S01]  /*12b80*/  IMAD.IADD R193, R135.reuse, 0x1, R200 ;  /* 0x0000000187c17824 */ /* 0x040fe200078e02c8 */
        /* <DEDUP_REMOVED lines=94> */
[----:B------:R-:W-:Y:S03]  /*13170*/  LDSM.16.M88.4 R188, [R0+UR5+0xe800] ;  /* 0x00e8000500bc783b */ /* 0x000fe60008000200 */
        /* <DEDUP_REMOVED lines=12> */
[----:B------:R-:W4:Y:S03]  /*13240*/  LDSM.16.M88.4 R172, [R3+0x9800] ;  /* 0x0098000003ac783b */ /* 0x000f260000000200 */
[C---:B-1----:R-:W-:Y:S08]  /*13250*/  HMMA.16816.F32.BF16 R4, R176.reuse, R180, R4 ;  /* 0x000000b4b004723c */ /* 0x042ff00000041804 */
[C---:B------:R-:W-:Y:S01]  /*13260*/  HMMA.16816.F32.BF16 R8, R176.reuse, R182, R8 ;  /* 0x000000b6b008723c */ /* 0x040fe20000041808 */
[----:B------:R-:W-:Y:S07]  /*13270*/  LDSM.16.M88.4 R180, [R0+UR5+0xa000] ;  /* 0x00a0000500b4783b */ /* 0x000fee0008000200 */
[C---:B--2---:R-:W-:Y:S08]  /*13280*/  HMMA.16816.F32.BF16 R12, R176.reuse, R184, R12 ;  /* 0x000000b8b00c723c */ /* 0x044ff0000004180c */
[C---:B------:R-:W-:Y:S01]  /*13290*/  HMMA.16816.F32.BF16 R16, R176.reuse, R186, R16 ;  /* 0x000000bab010723c */ /* 0x040fe20000041810 */
[----:B------:R-:W-:Y:S07]  /*132a0*/  LDSM.16.M88.4 R184, [R0+UR5+0xa800] ;  /* 0x00a8000500b8783b */ /* 0x000fee0008000200 */
[C---:B---3--:R-:W-:Y:S08]  /*132b0*/  HMMA.16816.F32.BF16 R20, R176.reuse, R168, R20 ;  /* 0x000000a8b014723c */ /* 0x048ff00000041814 */
[C---:B------:R-:W-:Y:S01]  /*132c0*/  HMMA.16816.F32.BF16 R24, R176.reuse, R170, R24 ;  /* 0x000000aab018723c */ /* 0x040fe20000041818 */
[----:B------:R-:W1:Y:S07]  /*132d0*/  LDSM.16.M88.4 R168, [R135+0x2000] ;  /* 0x0020000087a8783b */ /* 0x000e6e0000000200 */
[C---:B----4-:R-:W-:Y:S08]  /*132e0*/  HMMA.16816.F32.BF16 R28, R176.reuse, R172, R28 ;  /* 0x000000acb01c723c */ /* 0x050ff0000004181c */
[----:B------:R-:W-:Y:S01]  /*132f0*/  HMMA.16816.F32.BF16 R32, R176, R174, R32 ;  /* 0x000000aeb020723c */ /* 0x000fe20000041820 */
[----:B------:R-:W2:Y:S04]  /*13300*/  LDSM.16.M88.4 R172, [R0+UR5+0xb000] ;  /* 0x00b0000500ac783b */ /* 0x000ea80008000200 */
[----:B------:R-:W3:Y:S03]  /*13310*/  LDSM.16.M88.4 R176, [R0+UR5+0xb800] ;  /* 0x00b8000500b0783b */ /* 0x000ee60008000200 */
[C---:B-1----:R-:W-:Y:S08]  /*13320*/  HMMA.16816.F32.BF16 R4, R168.reuse, R180, R4 ;  /* 0x000000b4a804723c */ /* 0x042ff00000041804 */
[C---:B------:R-:W-:Y:S01]  /*13330*/  HMMA.16816.F32.BF16 R8, R168.reuse, R182, R8 ;  /* 0x000000b6a808723c */ /* 0x040fe20000041808 */
[----:B------:R-:W-:Y:S07]  /*13340*/  LDSM.16.M88.4 R180, [R132+0xa000] ;  /* 0x00a0000084b4783b */ /* 0x000fee0000000200 */
[C---:B------:R-:W-:Y:S08]  /*13350*/  HMMA.16816.F32.BF16 R12, R168.reuse, R184, R12 ;  /* 0x000000b8a80c723c */ /* 0x040ff0000004180c */
        /* <DEDUP_REMOVED lines=37> */
[----:B------:R-:W-:Y:S07]  /*135b0*/  LDSM.16.M88.4 R180, [R0+UR5+0xc000] ;  /* 0x00c0000500b4783b */ /* 0x000fee0008000200 */
[C---:B------:R-:W-:Y:S08]  /*135c0*/  HMMA.16816.F32.BF16 R12, R172.reuse, R184, R12 ;  /* 0x000000b8ac0c723c */ /* 0x040ff0000004180c */
[C---:B------:R-:W-:Y:S01]  /*135d0*/  HMMA.16816.F32.BF16 R16, R172.reuse, R186, R16 ;  /* 0x000000baac10723c */ /* 0x040fe20000041810 */
[----:B------:R-:W-:Y:S07]  /*135e0*/  LDSM.16.M88.4 R184, [R0+UR5+0xc800] ;  /* 0x00c8000500b8783b */ /* 0x000fee0008000200 */
[C---:B--2---:R-:W-:Y:S08]  /*135f0*/  HMMA.16816.F32.BF16 R20, R172.reuse, R168, R20 ;  /* 0x000000a8ac14723c */ /* 0x044ff00000041814 */
[C---:B------:R-:W-:Y:S01]  /*13600*/  HMMA.16816.F32.BF16 R24, R172.reuse, R170, R24 ;  /* 0x000000aaac18723c */ /* 0x040fe20000041818 */
[----:B------:R-:W1:Y:S07]  /*13610*/  LDSM.16.M88.4 R168, [R135+0x4000] ;  /* 0x0040000087a8783b */ /* 0x000e6e0000000200 */
[C---:B---3--:R-:W-:Y:S08]  /*13620*/  HMMA.16816.F32.BF16 R28, R172.reuse, R176, R28 ;  /* 0x000000b0ac1c723c */ /* 0x048ff0000004181c */
        /* <DEDUP_REMOVED lines=47> */
[----:B------:R-:W1:Y:S07]  /*13920*/  LDSM.16.M88.4 R184, [R0+UR5+0xe000] ;  /* 0x00e0000500b8783b */ /* 0x000e6e0008000200 */
[C---:B--2---:R-:W-:Y:S08]  /*13930*/  HMMA.16816.F32.BF16 R20, R172.reuse, R168, R20 ;  /* 0x000000a8ac14723c */ /* 0x044ff00000041814 */
[C---:B------:R-:W-:Y:S01]  /*13940*/  HMMA.16816.F32.BF16 R24, R172.reuse, R170, R24 ;  /* 0x000000aaac18723c */ /* 0x040fe20000041818 */
[----:B------:R-:W2:Y:S07]  /*13950*/  LDSM.16.M88.4 R168, [R0+UR5+0xf000] ;  /* 0x00f0000500a8783b */ /* 0x000eae0008000200 */
[C---:B---3--:R-:W-:Y:S08]  /*13960*/  HMMA.16816.F32.BF16 R28, R172.reuse, R176, R28 ;  /* 0x000000b0ac1c723c */ /* 0x048ff0000004181c */
[----:B------:R-:W-:Y:S01]  /*13970*/  HMMA.16816.F32.BF16 R32, R172, R178, R32 ;  /* 0x000000b2ac20723c */ /* 0x000fe20000041820 */
[----:B------:R3:W4:Y:S04]  /*13980*/  LDSM.16.M88.4 R172, [R0+UR5+0xf800] ;  /* 0x00f8000500ac783b */ /* 0x0007280008000200 */
[----:B------:R-:W-:Y:S03]  /*13990*/  LDSM.16.M88.4 R176, [R193+0x6000] ;  /* 0x00600000c1b0783b */ /* 0x000fe60000000200 */
[C---:B-1----:R-:W-:Y:S08]  /*139a0*/  HMMA.16816.F32.BF16 R4, R180.reuse, R184, R4 ;  /* 0x000000b8b404723c */ /* 0x042ff00000041804 */
[C---:B------:R-:W-:Y:S01]  /*139b0*/  HMMA.16816.F32.BF16 R8, R180.reuse, R186, R8 ;  /* 0x000000bab408723c */ /* 0x040fe20000041808 */
[----:B------:R-:W1:Y:S02]  /*139c0*/  LDSM.16.M88.4 R184, [R132+0xe000] ;  /* 0x00e0000084b8783b */ /* 0x000e640000000200 */
[----:B---3--:R-:W-:Y:S05]  /*139d0*/  LOP3.LUT R0, R216, 0x6, RZ, 0xc0, !PT ;  /* 0x00000006d8007812 */ /* 0x008fea00078ec0ff */
[C---:B------:R-:W-:Y:S01]  /*139e0*/  HMMA.16816.F32.BF16 R12, R180.reuse, R188, R12 ;  /* 0x000000bcb40c723c */ /* 0x040fe2000004180c */
[----:B------:R-:W-:Y:S07]  /*139f0*/  STL [R1+0x90], R0 ;  /* 0x0000900001007387 */ /* 0x000fee0000100800 */
[C---:B------:R-:W-:Y:S01]  /*13a00*/  HMMA.16816.F32.BF16 R16, R180.reuse, R190, R16 ;  /* 0x000000beb410723c */ /* 0x040fe20000041810 */
[----:B------:R-:W3:Y:S07]  /*13a10*/  LDSM.16.M88.4 R188, [R132+0xe800] ;  /* 0x00e8000084bc783b */ /* 0x000eee0000000200 */
[C---:B--2---:R-:W-:Y:S08]  /*13a20*/  HMMA.16816.F32.BF16 R20, R180.reuse, R168, R20 ;  /* 0x000000a8b414723c */ /* 0x044ff00000041814 */
[C---:B------:R-:W-:Y:S01]  /*13a30*/  HMMA.16816.F32.BF16 R24, R180.reuse, R170, R24 ;  /* 0x000000aab418723c */ /* 0x040fe20000041818 */
[----:B------:R-:W2:Y:S07]  /*13a40*/  LDSM.16.M88.4 R168, [R132+0xf000] ;  /* 0x00f0000084a8783b */ /* 0x000eae0000000200 */
[C---:B----4-:R-:W-:Y:S08]  /*13a50*/  HMMA.16816.F32.BF16 R28, R180.reuse, R172, R28 ;  /* 0x000000acb41c723c */ /* 0x050ff0000004181c */
[----:B------:R-:W-:Y:S01]  /*13a60*/  HMMA.16816.F32.BF16 R32, R180, R174, R32 ;  /* 0x000000aeb420723c */ /* 0x000fe20000041820 */
[----:B------:R4:W5:Y:S04]  /*13a70*/  LDSM.16.M88.4 R172, [R132+0xf800] ;  /* 0x00f8000084ac783b */ /* 0x0009680000000200 */
[----:B------:R-:W-:Y:S03]  /*13a80*/  LDSM.16.M88.4 R180, [R192+0x6000] ;  /* 0x00600000c0b4783b */ /* 0x000fe60000000200 */
[C---:B-1----:R-:W-:Y:S01]  /*13a90*/  HMMA.16816.F32.BF16 R4, R176.reuse, R184, R4 ;  /* 0x000000b8b004723c */ /* 0x042fe20000041804 */
[----:B------:R-:W-:Y:S07]  /*13aa0*/  LDSM.16.M88.4 R192, [R2+0xe800] ;  /* 0x00e8000002c0783b */ /* 0x000fee0000000200 */
[C---:B------:R-:W-:Y:S01]  /*13ab0*/  HMMA.16816.F32.BF16 R8, R176.reuse, R186, R8 ;  /* 0x000000bab008723c */ /* 0x040fe20000041808 */
[----:B------:R-:W1:Y:S07]  /*13ac0*/  LDSM.16.M88.4 R184, [R2+0xe000] ;  /* 0x00e0000002b8783b */ /* 0x000e6e0000000200 */
[C---:B---3--:R-:W-:Y:S01]  /*13ad0*/  HMMA.16816.F32.BF16 R12, R176.reuse, R188, R12 ;  /* 0x000000bcb00c723c */ /* 0x048fe2000004180c */
[----:B----4-:R-:W-:Y:S07]  /*13ae0*/  IMAD.U32 R132, RZ, RZ, UR25 ;  /* 0x00000019ff847e24 */ /* 0x010fee000f8e00ff */
[C---:B------:R-:W-:Y:S01]  /*13af0*/  HMMA.16816.F32.BF16 R16, R176.reuse, R190, R16 ;  /* 0x000000beb010723c */ /* 0x040fe20000041810 */
[----:B------:R-:W3:Y:S07]  /*13b00*/  LDSM.16.M88.4 R188, [R2+0xf000] ;  /* 0x00f0000002bc783b */ /* 0x000eee0000000200 */
[C---:B--2---:R-:W-:Y:S08]  /*13b10*/  HMMA.16816.F32.BF16 R20, R176.reuse, R168, R20 ;  /* 0x000000a8b014723c */ /* 0x044ff00000041814 */
[C---:B------:R-:W-:Y:S01]  /*13b20*/  HMMA.16816.F32.BF16 R24, R176.reuse, R170, R24 ;  /* 0x000000aab018723c */ /* 0x040fe20000041818 */
[----:B------:R2:W4:Y:S07]  /*13b30*/  LDSM.16.M88.4 R168, [R2+0xf800] ;  /* 0x00f8000002a8783b */ /* 0x00052e0000000200 */
[C---:B-----5:R-:W-:Y:S08]  /*13b40*/  HMMA.16816.F32.BF16 R28, R176.reuse, R172, R28 ;  /* 0x000000acb01c723c */ /* 0x060ff0000004181c */
[----:B------:R-:W-:Y:S01]  /*13b50*/  HMMA.16816.F32.BF16 R32, R176, R174, R32 ;  /* 0x000000aeb020723c */ /* 0x000fe20000041820 */
[----:B------:R-:W-:Y:S04]  /*13b60*/  LDSM.16.M88.4 R172, [R198+0x6000] ;  /* 0x00600000c6ac783b */ /* 0x000fe80000000200 */
[----:B------:R-:W5:Y:S03]  /*13b70*/  LDSM.16.M88.4 R176, [R3+0xe000] ;  /* 0x00e0000003b0783b */ /* 0x000f660000000200 */
[C---:B-1----:R-:W-:Y:S01]  /*13b80*/  HMMA.16816.F32.BF16 R4, R180.reuse, R184, R4 ;  /* 0x000000b8b404723c */ /* 0x042fe20000041804 */
[----:B--2---:R-:W-:Y:S04]  /*13b90*/  IMAD.U32 R2, RZ, RZ, UR24 ;  /* 0x00000018ff027e24 */ /* 0x004fe8000f8e00ff */
[----:B------:R-:W-:Y:S03]  /*13ba0*/  IMAD R2, R2, 0x40, R0 ;  /* 0x0000004002027824 */ /* 0x000fe600078e0200 */
[C---:B------:R-:W-:Y:S01]  /*13bb0*/  HMMA.16816.F32.BF16 R8, R180.reuse, R186, R8 ;  /* 0x000000bab408723c */ /* 0x040fe20000041808 */
[----:B------:R-:W1:Y:S02]  /*13bc0*/  LDSM.16.M88.4 R184, [R3+0xe800] ;  /* 0x00e8000003b8783b */ /* 0x000e640000000200 */
[C---:B------:R-:W-:Y:S02]  /*13bd0*/  VIADD R0, R2.reuse, UR22 ;  /* 0x0000001602007c36 */ /* 0x040fe40008000000 */
[----:B------:R-:W-:Y:S03]  /*13be0*/  VIADD R135, R2, 0x38 ;  /* 0x0000003802877836 */ /* 0x000fe60000000000 */
[C---:B------:R-:W-:Y:S08]  /*13bf0*/  HMMA.16816.F32.BF16 R12, R180.reuse, R192, R12 ;  /* 0x000000c0b40c723c */ /* 0x040ff0000004180c */
[C---:B------:R-:W-:Y:S01]  /*13c00*/  HMMA.16816.F32.BF16 R16, R180.reuse, R194, R16 ;  /* 0x000000c2b410723c */ /* 0x040fe20000041810 */
[----:B------:R-:W2:Y:S07]  /*13c10*/  LDSM.16.M88.4 R192, [R3+0xf000] ;  /* 0x00f0000003c0783b */ /* 0x000eae0000000200 */
[C---:B---3--:R-:W-:Y:S08]  /*13c20*/  HMMA.16816.F32.BF16 R20, R180.reuse, R188, R20 ;  /* 0x000000bcb414723c */ /* 0x048ff00000041814 */
[C---:B------:R-:W-:Y:S01]  /*13c30*/  HMMA.16816.F32.BF16 R24, R180.reuse, R190, R24 ;  /* 0x000000beb418723c */ /* 0x040fe20000041818 */
[----:B------:R3:W2:Y:S01]  /*13c40*/  LDSM.16.M88.4 R188, [R3+0xf800] ;  /* 0x00f8000003bc783b */ /* 0x0006a20000000200 */
[----:B------:R-:W-:Y:S04]  /*13c50*/  DEPBAR.LE SB0, 0x0 ;  /* 0x000080000000791a */ /* 0x000fe80000000000 */
[----:B------:R-:W-:Y:S02]  /*13c60*/  BAR.SYNC.DEFER_BLOCKING 0x0 ;  /* 0x0000000000007b1d */ /* 0x000fe40000010000 */
[C---:B----4-:R-:W-:Y:S05]  /*13c70*/  HMMA.16816.F32.BF16 R28, R180.reuse, R168, R28 ;  /* 0x000000a8b41c723c */ /* 0x050fea000004181c */
[--C-:B------:R-:W-:Y:S03]  /*13c80*/  IMAD.IADD R168, R211, 0x1, -R0.reuse ;  /* 0x00000001d3a87824 */ /* 0x100fe600078e0a00 */
[----:B------:R-:W-:Y:S03]  /*13c90*/  HMMA.16816.F32.BF16 R32, R180, R170, R32 ;  /* 0x000000aab420723c */ /* 0x000fe60000041820 */
[----:B------:R-:W-:Y:S01]  /*13ca0*/  IABS R168, R168 ;  /* 0x000000a800a87213 */ /* 0x000fe20000000000 */
[----:B------:R-:W-:Y:S02]  /*13cb0*/  IMAD.IADD R181, R210, 0x1, -R0 ;  /* 0x00000001d2b57824 */ /* 0x000fe400078e0a00 */
[----:B------:R-:W-:Y:S01]  /*13cc0*/  VIADD R0, R135, UR22 ;  /* 0x0000001687007c36 */ /* 0x000fe20008000000 */
[----:B------:R-:W-:Y:S01]  /*13cd0*/  I2FP.F32.S32 R180, R168 ;  /* 0x000000a800b47245 */ /* 0x000fe20000201400 */
[C---:B-----5:R-:W-:Y:S05]  /*13ce0*/  HMMA.16816.F32.BF16 R4, R172.reuse, R176, R4 ;  /* 0x000000b0ac04723c */ /* 0x060fea0000041804 */
[----:B------:R-:W-:Y:S01]  /*13cf0*/  VIADD R176, R2, 0x1 ;  /* 0x0000000102b07836 */ /* 0x000fe20000000000 */
[--C-:B---3--:R-:W-:Y:S02]  /*13d00*/  IADD3 R3, PT, PT, R211, -UR22, -R132.reuse ;  /* 0x80000016d3037c10 */ /* 0x108fe4000fffe884 */
[C---:B------:R-:W-:Y:S03]  /*13d10*/  HMMA.16816.F32.BF16 R8, R172.reuse, R178, R8 ;  /* 0x000000b2ac08723c */ /* 0x040fe60000041808 */
[----:B------:R-:W-:Y:S02]  /*13d20*/  IADD3 R132, PT, PT, R210, -UR22, -R132 ;  /* 0x80000016d2847c10 */ /* 0x000fe4000fffe884 */
[----:B------:R-:W-:Y:S03]  /*13d30*/  ISETP.GT.AND P6, PT, R3, R176, PT ;  /* 0x000000b00300720c */ /* 0x000fe60003fc4270 */
[C---:B-1----:R-:W-:Y:S08]  /*13d40*/  HMMA.16816.F32.BF16 R12, R172.reuse, R184, R12 ;  /* 0x000000b8ac0c723c */ /* 0x042ff0000004180c */
[C---:B------:R-:W-:Y:S08]  /*13d50*/  HMMA.16816.F32.BF16 R16, R172.reuse, R186, R16 ;  /* 0x000000baac10723c */ /* 0x040ff00000041810 */
[C---:B--2---:R-:W-:Y:S08]  /*13d60*/  HMMA.16816.F32.BF16 R20, R172.reuse, R192, R20 ;  /* 0x000000c0ac14723c */ /* 0x044ff00000041814 */
[C---:B------:R-:W-:Y:S08]  /*13d70*/  HMMA.16816.F32.BF16 R24, R172.reuse, R194, R24 ;  /* 0x000000c2ac18723c */ /* 0x040ff00000041818 */
[C---:B------:R-:W-:Y:S08]  /*13d80*/  HMMA.16816.F32.BF16 R28, R172.reuse, R188, R28 ;  /* 0x000000bcac1c723c */ /* 0x040ff0000004181c */
[----:B------:R-:W-:Y:S01]  /*13d90*/  HMMA.16816.F32.BF16 R32, R172, R190, R32 ;  /* 0x000000beac20723c */ /* 0x000fe20000041820 */
[----:B------:R-:W-:Y:S08]  /*13da0*/  @!UPT UIADD3 URZ, UPT, UPT, URZ, URZ, URZ ;  /* 0x000000fffffff290 */ /* 0x000ff0000fffe0ff */
[----:B------:R-:W-:Y:S11]  /*13db0*/  BRA.U.ANY UP0, `(.L_x_1446) ;  /* 0xffffffe1009c7547 */ /* 0x000ff6000b93ffff */
.L_x_1445:
[C---:B-1----:R-:W-:Y:S01]  /*13dc0*/  IADD3 R168, PT, PT, R211.reuse, 0x37, -R0 ;  /* 0x00000037d3a87810 */ /* 0x042fe20007ffe800 */
[----:B------:R-:W-:Y:S01]  /*13dd0*/  FFMA.FTZ R4, R180, -UR6, R4 ;  /* 0x80000006b4047c23 */ /* 0x000fe20008010004 */
[--C-:B------:R-:W-:Y:S01]  /*13de0*/  IADD3 R169, PT, PT, R210, 0x37, -R0.reuse ;  /* 0x00000037d2a97810 */ /* 0x100fe20007ffe800 */
[----:B------:R-:W2:Y:S01]  /*13df0*/  LDL.64 R222, [R1+0x88] ;  /* 0x0000880001de7983 */ /* 0x000ea20000100a00 */
[----:B------:R-:W-:Y:S01]  /*13e00*/  IABS R168, R168 ;  /* 0x000000a800a87213 */ /* 0x000fe20000000000 */
[----:B------:R-:W-:Y:S01]  /*13e10*/  USHF.L.U32 UR28, UR24, 0x1, URZ ;  /* 0x00000001181c7899 */ /* 0x000fe200080006ff */
[C-C-:B------:R-:W-:Y:S01]  /*13e20*/  IADD3 R171, PT, PT, R211.reuse, 0x30, -R0.reuse ;  /* 0x00000030d3ab7810 */ /* 0x140fe20007ffe800 */
[----:B------:R-:W-:Y:S01]  /*13e30*/  UIADD3 UR9, UPT, UPT, UR36, -0x61c88647, URZ ;  /* 0x9e3779b924097890 */ /* 0x000fe2000fffe0ff */
[----:B------:R-:W-:Y:S01]  /*13e40*/  IADD3 R172, PT, PT, R211, 0x2f, -R0 ;  /* 0x0000002fd3ac7810 */ /* 0x000fe20007ffe800 */
[----:B------:R-:W-:Y:S01]  /*13e50*/  IMAD.MOV.U32 R170, RZ, RZ, R168 ;  /* 0x000000ffffaa7224 */ /* 0x000fe200078e00a8 */
[----:B------:R-:W-:Y:S01]  /*13e60*/  IABS R173, R169 ;  /* 0x000000a900ad7213 */ /* 0x000fe20000000000 */
[----:B------:R3:W4:Y:S01]  /*13e70*/  LDL.S16 R220, [R1+0x58] ;  /* 0x0000580001dc7983 */ /* 0x0007220000100600 */
[----:B------:R-:W-:Y:S01]  /*13e80*/  IABS R174, R181 ;  /* 0x000000b500ae7213 */ /* 0x000fe20000000000 */
[----:B------:R-:W-:Y:S01]  /*13e90*/  UIADD3 UR7, UPT, UPT, UR36, 0x3c6ef372, URZ ;  /* 0x3c6ef37224077890 */ /* 0x000fe2000fffe0ff */
[----:B------:R-:W-:Y:S01]  /*13ea0*/  IABS R169, R171 ;  /* 0x000000ab00a97213 */ /* 0x000fe20000000000 */
[----:B------:R3:W5:Y:S01]  /*13eb0*/  LDL.S16 R216, [R1+0x24] ;  /* 0x0000240001d87983 */ /* 0x0007620000100600 */
[----:B------:R-:W-:Y:S01]  /*13ec0*/  IABS R168, R172 ;  /* 0x000000ac00a87213 */ /* 0x000fe20000000000 */
[----:B------:R-:W-:Y:S01]  /*13ed0*/  UIADD3 UR23, UPT, UPT, UR37, 0x76cf5d0a, URZ ;  /* 0x76cf5d0a25177890 */ /* 0x000fe2000fffe0ff */
[----:B------:R-:W-:Y:S01]  /*13ee0*/  I2FP.F32.S32 R171, R170 ;  /* 0x000000aa00ab7245 */ /* 0x000fe20000201400 */
[----:B------:R-:W-:Y:S01]  /*13ef0*/  IMAD.MOV.U32 R170, RZ, RZ, R173 ;  /* 0x000000ffffaa7224 */ /* 0x000fe200078e00ad */
[----:B------:R-:W-:Y:S01]  /*13f00*/  I2FP.F32.S32 R174, R174 ;  /* 0x000000ae00ae7245 */ /* 0x000fe20000201400 */
[----:B------:R-:W1:Y:S01]  /*13f10*/  S2R R218, SR_CTAID.X ;  /* 0x0000000000da7919 */ /* 0x000e620000002500 */
[----:B------:R-:W-:Y:S01]  /*13f20*/  I2FP.F32.S32 R169, R169 ;  /* 0x000000a900a97245 */ /* 0x000fe20000201400 */
[----:B------:R-:W-:Y:S01]  /*13f30*/  FFMA.FTZ R5, R171, -UR6, R5 ;  /* 0x80000006ab057c23 */ /* 0x000fe20008010005 */
[----:B------:R-:W-:Y:S01]  /*13f40*/  I2FP.F32.S32 R168, R168 ;  /* 0x000000a800a87245 */ /* 0x000fe20000201400 */
[----:B------:R-:W-:Y:S01]  /*13f50*/  FFMA.FTZ R6, R174, -UR6, R6 ;  /* 0x80000006ae067c23 */ /* 0x000fe20008010006 */
[----:B------:R-:W-:Y:S01]  /*13f60*/  ISETP.GT.AND P4, PT, R3, R2, PT ;  /* 0x000000020300720c */ /* 0x000fe20003f84270 */
[----:B------:R-:W-:Y:S01]  /*13f70*/  FFMA.FTZ R8, R169, -UR6, R8 ;  /* 0x80000006a9087c23 */ /* 0x000fe20008010008 */
[----:B------:R-:W-:Y:S01]  /*13f80*/  I2FP.F32.S32 R170, R170 ;  /* 0x000000aa00aa7245 */ /* 0x000fe20000201400 */
[----:B------:R-:W-:Y:S01]  /*13f90*/  FFMA.FTZ R9, R168, -UR6, R9 ;  /* 0x80000006a8097c23 */ /* 0x000fe20008010009 */
[----:B------:R-:W-:Y:S01]  /*13fa0*/  FSEL R174, R4, -INF , !P4 ;  /* 0xff80000004ae7808 */ /* 0x000fe20006000000 */
[----:B------:R-:W-:Y:S01]  /*13fb0*/  VIADD R4, R2, 0x8 ;  /* 0x0000000802047836 */ /* 0x000fe20000000000 */
[--C-:B------:R-:W-:Y:S01]  /*13fc0*/  IADD3 R169, PT, PT, R210, 0x30, -R0.reuse ;  /* 0x00000030d2a97810 */ /* 0x100fe20007ffe800 */
[----:B------:R-:W-:Y:S01]  /*13fd0*/  VIADD R168, R2, 0x9 ;  /* 0x0000000902a87836 */ /* 0x000fe20000000000 */
[----:B------:R-:W-:Y:S01]  /*13fe0*/  ISETP.GT.AND P4, PT, R132, R2, PT ;  /* 0x000000028400720c */ /* 0x000fe20003f84270 */
[----:B------:R-:W-:Y:S01]  /*13ff0*/  FFMA.FTZ R7, R170, -UR6, R7 ;  /* 0x80000006aa077c23 */ /* 0x000fe20008010007 */
[----:B------:R-:W-:Y:S01]  /*14000*/  FSEL R173, R5, -INF , !P6 ;  /* 0xff80000005ad7808 */ /* 0x000fe20007000000 */
[----:B------:R-:W-:Y:S01]  /*14010*/  UIADD3 UR19, UPT, UPT, UR37, 0x32370b8f, URZ ;  /* 0x32370b8f25137890 */ /* 0x000fe2000fffe0ff */
[----:B------:R-:W-:Y:S01]  /*14020*/  ISETP.GT.AND P0, PT, R132, R176, PT ;  /* 0x000000b08400720c */ /* 0x000fe20003f04270 */
[----:B------:R-:W-:Y:S01]  /*14030*/  UIADD3 UR10, UPT, UPT, UR36, 0x78dde6e4, URZ ;  /* 0x78dde6e4240a7890 */ /* 0x000fe2000fffe0ff */
[----:B------:R-:W-:Y:S01]  /*14040*/  IABS R5, R169 ;  /* 0x000000a900057213 */ /* 0x000fe20000000000 */
[----:B------:R-:W-:Y:S01]  /*14050*/  UIADD3 UR12, UPT, UPT, UR36, -0x255992d5, URZ ;  /* 0xdaa66d2b240c7890 */ /* 0x000fe2000fffe0ff */
[----:B------:R-:W-:Y:S01]  /*14060*/  FSEL R172, R6, -INF , !P4 ;  /* 0xff80000006ac7808 */ /* 0x000fe20006000000 */
[----:B------:R-:W-:Y:S01]  /*14070*/  UIADD3 UR17, UPT, UPT, UR37, -0x56f99767, URZ ;  /* 0xa906689925117890 */ /* 0x000fe2000fffe0ff */
[C---:B------:R-:W-:Y:S01]  /*14080*/  ISETP.GT.AND P6, PT, R3.reuse, R4, PT ;  /* 0x000000040300720c */ /* 0x040fe20003fc4270 */
[----:B------:R-:W-:Y:S01]  /*14090*/  UIADD3 UR18, UPT, UPT, UR37, -0x126145ec, URZ ;  /* 0xed9eba1425127890 */ /* 0x000fe2000fffe0ff */
[----:B------:R-:W-:Y:S01]  /*140a0*/  ISETP.GT.AND P4, PT, R3, R168, PT ;  /* 0x000000a80300720c */ /* 0x000fe20003f84270 */
[----:B------:R-:W-:Y:S01]  /*140b0*/  UIADD3 UR11, UPT, UPT, UR36, 0x1715609d, URZ ;  /* 0x1715609d240b7890 */ /* 0x000fe2000fffe0ff */
[----:B------:R-:W-:Y:S01]  /*140c0*/  FSEL R171, R7, -INF , !P0 ;  /* 0xff80000007ab7808 */ /* 0x000fe20004000000 */
[----:B------:R-:W-:Y:S01]  /*140d0*/  UIADD3 UR8, UPT, UPT, UR36, -0x4ab325aa, URZ ;  /* 0xb54cda5624087890 */ /* 0x000fe2000fffe0ff */
[--C-:B------:R-:W-:Y:S01]  /*140e0*/  IADD3 R6, PT, PT, R210, 0x2f, -R0.reuse ;  /* 0x0000002fd2067810 */ /* 0x100fe20007ffe800 */
[----:B------:R-:W-:Y:S01]  /*140f0*/  UIADD3 UR16, UPT, UPT, UR37, 0x646e171e, URZ ;  /* 0x646e171e25107890 */ /* 0x000fe2000fffe0ff */
[----:B------:R-:W-:Y:S01]  /*14100*/  IADD3 R7, PT, PT, R211, 0x28, -R0 ;  /* 0x00000028d3077810 */ /* 0x000fe20007ffe800 */
[----:B------:R-:W-:Y:S01]  /*14110*/  IMAD.MOV.U32 R192, RZ, RZ, R209 ;  /* 0x000000ffffc07224 */ /* 0x000fe200078e00d1 */
[----:B------:R-:W-:Y:S01]  /*14120*/  I2FP.F32.S32 R5, R5 ;  /* 0x0000000500057245 */ /* 0x000fe20000201400 */
[----:B------:R-:W-:Y:S01]  /*14130*/  IMAD.U32 R194, RZ, RZ, UR27 ;  /* 0x0000001bffc27e24 */ /* 0x000fe2000f8e00ff */
[CC--:B------:R-:W-:Y:S01]  /*14140*/  ISETP.GE.AND P5, PT, R176.reuse, R214.reuse, PT ;  /* 0x000000d6b000720c */ /* 0x0c0fe20003fa6270 */
[----:B------:R-:W-:Y:S01]  /*14150*/  IMAD.MOV.U32 R193, RZ, RZ, R208 ;  /* 0x000000ffffc17224 */ /* 0x000fe200078e00d0 */
[-C--:B------:R-:W-:Y:S01]  /*14160*/  ISETP.GE.AND P1, PT, R176, R215.reuse, PT ;  /* 0x000000d7b000720c */ /* 0x080fe20003f26270 */
[----:B------:R-:W-:Y:S01]  /*14170*/  FFMA.FTZ R10, R5, -UR6, R10 ;  /* 0x80000006050a7c23 */ /* 0x000fe2000801000a */
[----:B------:R-:W-:Y:S01]  /*14180*/  FSEL R175, R8, -INF , !P6 ;  /* 0xff80000008af7808 */ /* 0x000fe20007000000 */
[----:B------:R-:W-:Y:S01]  /*14190*/  UISETP.GT.AND UP0, UPT, UR24, UR20, UPT ;  /* 0x000000141800728c */ /* 0x000fe2000bf04270 */
[----:B------:R-:W-:Y:S01]  /*141a0*/  FSEL R176, R9, -INF , !P4 ;  /* 0xff80000009b07808 */ /* 0x000fe20006000000 */
[----:B------:R-:W-:Y:S01]  /*141b0*/  UIADD3 UR24, UPT, UPT, UR24, -0x1, URZ ;  /* 0xffffffff18187890 */ /* 0x000fe2000fffe0ff */
[----:B------:R-:W-:Y:S02]  /*141c0*/  ISETP.GE.AND P6, PT, R4, R214, PT ;  /* 0x000000d60400720c */ /* 0x000fe40003fc6270 */
[----:B------:R-:W-:Y:S02]  /*141d0*/  ISETP.GT.AND P0, PT, R132, R4, PT ;  /* 0x000000048400720c */ /* 0x000fe40003f04270 */
[----:B------:R-:W-:Y:S02]  /*141e0*/  ISETP.GE.AND P4, PT, R4, R215, PT ;  /* 0x000000d70400720c */ /* 0x000fe40003f86270 */
[----:B------:R-:W-:Y:S02]  /*141f0*/  IABS R6, R6 ;  /* 0x0000000600067213 */ /* 0x000fe40000000000 */
[--C-:B------:R-:W-:Y:S02]  /*14200*/  IADD3 R8, PT, PT, R211, 0x27, -R0.reuse ;  /* 0x00000027d3087810 */ /* 0x100fe40007ffe800 */
[----:B------:R-:W-:Y:S02]  /*14210*/  IABS R4, R7 ;  /* 0x0000000700047213 */ /* 0x000fe40000000000 */
[C-C-:B------:R-:W-:Y:S02]  /*14220*/  IADD3 R7, PT, PT, R210.reuse, 0x27, -R0.reuse ;  /* 0x00000027d2077810 */ /* 0x140fe40007ffe800 */
        /* <DEDUP_REMOVED lines=8> */
[----:B------:R-:W-:Y:S01]  /*142b0*/  IMAD.MOV.U32 R6, RZ, RZ, R8 ;  /* 0x000000ffff067224 */ /* 0x000fe200078e0008 */
[----:B------:R-:W-:Y:S02]  /*142c0*/  I2FP.F32.S32 R4, R4 ;  /* 0x0000000400047245 */ /* 0x000fe40000201400 */
[----:B------:R-:W-:Y:S02]  /*142d0*/  I2FP.F32.S32 R5, R5 ;  /* 0x0000000500057245 */ /* 0x000fe40000201400 */
[----:B------:R-:W-:Y:S01]  /*142e0*/  I2FP.F32.S32 R6, R6 ;  /* 0x0000000600067245 */ /* 0x000fe20000201400 */
[----:B------:R-:W-:Y:S01]  /*142f0*/  FFMA.FTZ R15, R4, -UR6, R15 ;  /* 0x80000006040f7c23 */ /* 0x000fe2000801000f */
[----:B------:R-:W-:Y:S02]  /*14300*/  VIADD R4, R2, 0x10 ;  /* 0x0000001002047836 */ /* 0x000fe40000000000 */
[----:B------:R-:W-:Y:S01]  /*14310*/  FFMA.FTZ R14, R5, -UR6, R14 ;  /* 0x80000006050e7c23 */ /* 0x000fe2000801000e */
[--C-:B------:R-:W-:Y:S01]  /*14320*/  IADD3 R5, PT, PT, R211, 0x1f, -R0.reuse ;  /* 0x0000001fd3057810 */ /* 0x100fe20007ffe800 */
[----:B------:R-:W-:Y:S01]  /*14330*/  FFMA.FTZ R13, R6, -UR6, R13 ;  /* 0x80000006060d7c23 */ /* 0x000fe2000801000d */
[----:B------:R-:W-:Y:S01]  /*14340*/  IADD3 R9, PT, PT, R210, 0x20, -R0 ;  /* 0x00000020d2097810 */ /* 0x000fe20007ffe800 */
[----:B------:R-:W-:Y:S01]  /*14350*/  VIADD R6, R2, 0x11 ;  /* 0x0000001102067836 */ /* 0x000fe20000000000 */
[----:B------:R-:W-:Y:S02]  /*14360*/  FSEL R173, R173, -INF , !P5 ;  /* 0xff800000adad7808 */ /* 0x000fe40006800000 */
[----:B------:R-:W-:Y:S02]  /*14370*/  FSEL R170, R10, -INF , !P0 ;  /* 0xff8000000aaa7808 */ /* 0x000fe40004000000 */
[----:B------:R-:W-:Y:S02]  /*14380*/  ISETP.GT.AND P5, PT, R3, R4, PT ;  /* 0x000000040300720c */ /* 0x000fe40003fa4270 */
[----:B------:R-:W-:Y:S02]  /*14390*/  IABS R8, R5 ;  /* 0x0000000500087213 */ /* 0x000fe40000000000 */
[----:B------:R-:W-:Y:S02]  /*143a0*/  ISETP.GT.AND P0, PT, R132, R168, PT ;  /* 0x000000a88400720c */ /* 0x000fe40003f04270 */
        /* <DEDUP_REMOVED lines=8> */
[----:B------:R-:W-:Y:S01]  /*14430*/  ISETP.GT.AND P1, PT, R132, R4, PT ;  /* 0x000000048400720c */ /* 0x000fe20003f24270 */
[----:B------:R-:W-:Y:S01]  /*14440*/  VIADD R5, R2, 0x19 ;  /* 0x0000001902057836 */ /* 0x000fe20000000000 */
[----:B------:R-:W-:Y:S02]  /*14450*/  FSEL R198, R175, -INF , !P6 ;  /* 0xff800000afc67808 */ /* 0x000fe40007000000 */
[----:B------:R-:W-:Y:S02]  /*14460*/  FSEL R15, R15, -INF , !P5 ;  /* 0xff8000000f0f7808 */ /* 0x000fe40006800000 */
[----:B------:R-:W-:Y:S02]  /*14470*/  FSEL R177, R174, -INF , !P0 ;  /* 0xff800000aeb17808 */ /* 0x000fe40004000000 */
[----:B------:R-:W-:Y:S02]  /*14480*/  FSEL R14, R14, -INF , !P1 ;  /* 0xff8000000e0e7808 */ /* 0x000fe40004800000 */
[C---:B------:R-:W-:Y:S02]  /*14490*/  ISETP.GE.AND P5, PT, R4.reuse, R214, PT ;  /* 0x000000d60400720c */ /* 0x040fe40003fa6270 */
[-C--:B------:R-:W-:Y:S01]  /*144a0*/  ISETP.GE.AND P6, PT, R4, R215.reuse, PT ;  /* 0x000000d70400720c */ /* 0x080fe20003fc6270 */
[C---:B------:R-:W-:Y:S01]  /*144b0*/  VIADD R4, R2.reuse, 0x18 ;  /* 0x0000001802047836 */ /* 0x040fe20000000000 */
[----:B------:R-:W-:Y:S02]  /*144c0*/  I2FP.F32.S32 R8, R8 ;  /* 0x0000000800087245 */ /* 0x000fe40000201400 */
[-C--:B------:R-:W-:Y:S02]  /*144d0*/  ISETP.GE.AND P0, PT, R2, R215.reuse, PT ;  /* 0x000000d70200720c */ /* 0x080fe40003f06270 */
[----:B------:R-:W-:Y:S01]  /*144e0*/  ISETP.GE.AND P1, PT, R168, R215, PT ;  /* 0x000000d7a800720c */ /* 0x000fe20003f26270 */
[----:B------:R-:W-:Y:S01]  /*144f0*/  FFMA.FTZ R17, R8, -UR6, R17 ;  /* 0x8000000608117c23 */ /* 0x000fe20008010011 */
[--C-:B------:R-:W-:Y:S02]  /*14500*/  IADD3 R7, PT, PT, R211, 0x20, -R0.reuse ;  /* 0x00000020d3077810 */ /* 0x100fe40007ffe800 */
[----:B------:R-:W-:Y:S02]  /*14510*/  FSEL R172, R172, -INF , !P0 ;  /* 0xff800000acac7808 */ /* 0x000fe40004000000 */
[----:B------:R-:W-:Y:S02]  /*14520*/  FSEL R190, R169, -INF , !P1 ;  /* 0xff800000a9be7808 */ /* 0x000fe40004800000 */
[----:B------:R-:W-:Y:S02]  /*14530*/  FSEL R191, R170, -INF , !P4 ;  /* 0xff800000aabf7808 */ /* 0x000fe40006000000 */
[----:B------:R-:W-:Y:S02]  /*14540*/  ISETP.GT.AND P1, PT, R132, R4, PT ;  /* 0x000000048400720c */ /* 0x000fe40003f24270 */
[C---:B------:R-:W-:Y:S02]  /*14550*/  ISETP.GT.AND P0, PT, R3.reuse, R6, PT ;  /* 0x000000060300720c */ /* 0x040fe40003f04270 */
[----:B------:R-:W-:Y:S02]  /*14560*/  ISETP.GT.AND P4, PT, R3, R5, PT ;  /* 0x000000050300720c */ /* 0x000fe40003f84270 */
[----:B------:R-:W-:Y:S02]  /*14570*/  IABS R10, R7 ;  /* 0x00000007000a7213 */ /* 0x000fe40000000000 */
[----:B------:R-:W-:Y:S02]  /*14580*/  IADD3 R11, PT, PT, R210, 0x1f, -R0 ;  /* 0x0000001fd20b7810 */ /* 0x000fe40007ffe800 */
[----:B------:R-:W-:Y:S02]  /*14590*/  FSEL R18, R18, -INF , !P1 ;  /* 0xff80000012127808 */ /* 0x000fe40004800000 */
[----:B------:R-:W-:Y:S02]  /*145a0*/  FSEL R13, R13, -INF , !P0 ;  /* 0xff8000000d0d7808 */ /* 0x000fe40004000000 */
[----:B------:R-:W-:Y:S02]  /*145b0*/  FSEL R17, R17, -INF , !P4 ;  /* 0xff80000011117808 */ /* 0x000fe40006000000 */
[----:B------:R-:W-:Y:S02]  /*145c0*/  I2FP.F32.S32 R10, R10 ;  /* 0x0000000a000a7245 */ /* 0x000fe40000201400 */
[-C--:B------:R-:W-:Y:S02]  /*145d0*/  ISETP.GE.AND P0, PT, R168, R214.reuse, PT ;  /* 0x000000d6a800720c */ /* 0x080fe40003f06270 */
[----:B------:R-:W-:Y:S01]  /*145e0*/  IABS R7, R11 ;  /* 0x0000000b00077213 */ /* 0x000fe20000000000 */
[----:B------:R-:W-:Y:S01]  /*145f0*/  FFMA.FTZ R16, R10, -UR6, R16 ;  /* 0x800000060a107c23 */ /* 0x000fe20008010010 */
[C---:B------:R-:W-:Y:S02]  /*14600*/  ISETP.GE.AND P4, PT, R6.reuse, R214, PT ;  /* 0x000000d60600720c */ /* 0x040fe40003f86270 */
[----:B------:R-:W-:Y:S02]  /*14610*/  ISETP.GE.AND P1, PT, R6, R215, PT ;  /* 0x000000d70600720c */ /* 0x000fe40003f26270 */
[--C-:B------:R-:W-:Y:S02]  /*14620*/  IADD3 R6, PT, PT, R211, 0x17, -R0.reuse ;  /* 0x00000017d3067810 */ /* 0x100fe40007ffe800 */
[----:B------:R-:W-:Y:S02]  /*14630*/  IADD3 R9, PT, PT, R210, 0x18, -R0 ;  /* 0x00000018d2097810 */ /* 0x000fe40007ffe800 */
[----:B------:R-:W-:Y:S02]  /*14640*/  FSEL R188, R176, -INF , !P0 ;  /* 0xff800000b0bc7808 */ /* 0x000fe40004000000 */
[----:B------:R-:W-:Y:S02]  /*14650*/  I2FP.F32.S32 R7, R7 ;  /* 0x0000000700077245 */ /* 0x000fe40000201400 */
[----:B------:R-:W-:Y:S02]  /*14660*/  ISETP.GT.AND P0, PT, R3, R4, PT ;  /* 0x000000040300720c */ /* 0x000fe40003f04270 */
[----:B------:R-:W-:Y:S01]  /*14670*/  IABS R8, R6 ;  /* 0x0000000600087213 */ /* 0x000fe20000000000 */
[----:B------:R-:W-:Y:S01]  /*14680*/  FFMA.FTZ R19, R7, -UR6, R19 ;  /* 0x8000000607137c23 */ /* 0x000fe20008010013 */
[----:B------:R-:W-:Y:S02]  /*14690*/  IABS R6, R9 ;  /* 0x0000000900067213 */ /* 0x000fe40000000000 */
[----:B------:R-:W-:Y:S02]  /*146a0*/  FSEL R16, R16, -INF , !P0 ;  /* 0xff80000010107808 */ /* 0x000fe40004000000 */
[----:B------:R-:W-:Y:S02]  /*146b0*/  ISETP.GT.AND P0, PT, R132, R5, PT ;  /* 0x000000058400720c */ /* 0x000fe40003f04270 */
[----:B------:R-:W-:Y:S02]  /*146c0*/  I2FP.F32.S32 R6, R6 ;  /* 0x0000000600067245 */ /* 0x000fe40000201400 */
[----:B------:R-:W-:Y:S02]  /*146d0*/  FSEL R19, R19, -INF , !P0 ;  /* 0xff80000013137808 */ /* 0x000fe40004000000 */
[----:B------:R-:W-:Y:S01]  /*146e0*/  FSEL R183, R12, -INF , !P5 ;  /* 0xff8000000cb77808 */ /* 0x000fe20006800000 */
[----:B------:R-:W-:Y:S01]  /*146f0*/  FFMA.FTZ R22, R6, -UR6, R22 ;  /* 0x8000000606167c23 */ /* 0x000fe20008010016 */
[----:B------:R-:W-:Y:S01]  /*14700*/  ISETP.GE.AND P0, PT, R4, R214, PT ;  /* 0x000000d60400720c */ /* 0x000fe20003f06270 */
[----:B------:R-:W-:Y:S01]  /*14710*/  VIADD R6, R2, 0x21 ;  /* 0x0000002102067836 */ /* 0x000fe20000000000 */
[----:B------:R-:W-:Y:S01]  /*14720*/  ISETP.GE.AND P5, PT, R4, R215, PT ;  /* 0x000000d70400720c */ /* 0x000fe20003fa6270 */
[----:B------:R-:W-:Y:S01]  /*14730*/  VIADD R4, R2, 0x20 ;  /* 0x0000002002047836 */ /* 0x000fe20000000000 */
[----:B------:R-:W-:Y:S02]  /*14740*/  I2FP.F32.S32 R8, R8 ;  /* 0x0000000800087245 */ /* 0x000fe40000201400 */
[--C-:B------:R-:W-:Y:S02]  /*14750*/  IADD3 R7, PT, PT, R211, 0x18, -R0.reuse ;  /* 0x00000018d3077810 */ /* 0x100fe40007ffe800 */
[----:B------:R-:W-:Y:S01]  /*14760*/  FSEL R187, R14, -INF , !P6 ;  /* 0xff8000000ebb7808 */ /* 0x000fe20007000000 */
[----:B------:R-:W-:Y:S01]  /*14770*/  FFMA.FTZ R21, R8, -UR6, R21 ;  /* 0x8000000608157c23 */ /* 0x000fe20008010015 */
[----:B------:R-:W-:Y:S02]  /*14780*/  FSEL R185, R15, -INF , !P1 ;  /* 0xff8000000fb97808 */ /* 0x000fe40004800000 */
[----:B------:R-:W-:Y:S02]  /*14790*/  ISETP.GT.AND P6, PT, R3, R6, PT ;  /* 0x000000060300720c */ /* 0x000fe40003fc4270 */
[----:B------:R-:W-:Y:S02]  /*147a0*/  ISETP.GT.AND P1, PT, R132, R4, PT ;  /* 0x000000048400720c */ /* 0x000fe40003f24270 */
[----:B------:R-:W-:Y:S02]  /*147b0*/  IABS R10, R7 ;  /* 0x00000007000a7213 */ /* 0x000fe40000000000 */
[----:B------:R-:W-:Y:S02]  /*147c0*/  IADD3 R11, PT, PT, R210, 0x17, -R0 ;  /* 0x00000017d20b7810 */ /* 0x000fe40007ffe800 */
[----:B------:R-:W-:Y:S02]  /*147d0*/  FSEL R21, R21, -INF , !P6 ;  /* 0xff80000015157808 */ /* 0x000fe40007000000 */
[----:B------:R-:W-:Y:S02]  /*147e0*/  FSEL R22, R22, -INF , !P1 ;  /* 0xff80000016167808 */ /* 0x000fe40004800000 */
[----:B------:R-:W-:Y:S02]  /*147f0*/  I2FP.F32.S32 R10, R10 ;  /* 0x0000000a000a7245 */ /* 0x000fe40000201400 */
[C---:B------:R-:W-:Y:S02]  /*14800*/  ISETP.GE.AND P1, PT, R5.reuse, R215, PT ;  /* 0x000000d70500720c */ /* 0x040fe40003f26270 */
[----:B------:R-:W-:Y:S01]  /*14810*/  IABS R7, R11 ;  /* 0x0000000b00077213 */ /* 0x000fe20000000000 */
[----:B------:R-:W-:Y:S01]  /*14820*/  FFMA.FTZ R20, R10, -UR6, R20 ;  /* 0x800000060a147c23 */ /* 0x000fe20008010014 */
[----:B------:R-:W-:Y:S02]  /*14830*/  ISETP.GE.AND P6, PT, R5, R214, PT ;  /* 0x000000d60500720c */ /* 0x000fe40003fc6270 */
[--C-:B------:R-:W-:Y:S02]  /*14840*/  IADD3 R5, PT, PT, R211, 0xf, -R0.reuse ;  /* 0x0000000fd3057810 */ /* 0x100fe40007ffe800 */
[--C-:B------:R-:W-:Y:S02]  /*14850*/  IADD3 R9, PT, PT, R210, 0x10, -R0.reuse ;  /* 0x00000010d2097810 */ /* 0x100fe40007ffe800 */
        /* <DEDUP_REMOVED lines=9> */
[----:B------:R-:W-:Y:S02]  /*148f0*/  IADD3 R7, PT, PT, R211, 0x10, -R0 ;  /* 0x00000010d3077810 */ /* 0x000fe40007ffe800 */
[----:B------:R-:W-:Y:S01]  /*14900*/  FSEL R181, R16, -INF , !P0 ;  /* 0xff80000010b57808 */ /* 0x000fe20004000000 */
[----:B------:R-:W-:Y:S01]  /*14910*/  FFMA.FTZ R26, R5, -UR6, R26 ;  /* 0x80000006051a7c23 */ /* 0x000fe2000801001a */
[----:B------:R-:W-:Y:S01]  /*14920*/  FSEL R23, R23, -INF , !P4 ;  /* 0xff80000017177808 */ /* 0x000fe20006000000 */
[----:B------:R-:W-:Y:S01]  /*14930*/  VIADD R5, R2, 0x28 ;  /* 0x0000002802057836 */ /* 0x000fe20000000000 */
[C---:B------:R-:W-:Y:S02]  /*14940*/  ISETP.GE.AND P4, PT, R4.reuse, R214, PT ;  /* 0x000000d60400720c */ /* 0x040fe40003f86270 */
[----:B------:R-:W-:Y:S02]  /*14950*/  IABS R10, R7 ;  /* 0x00000007000a7213 */ /* 0x000fe40000000000 */
[----:B------:R-:W-:Y:S01]  /*14960*/  ISETP.GE.AND P0, PT, R4, R215, PT ;  /* 0x000000d70400720c */ /* 0x000fe20003f06270 */
[----:B------:R-:W-:Y:S01]  /*14970*/  VIADD R4, R2, 0x29 ;  /* 0x0000002902047836 */ /* 0x000fe20000000000 */
[----:B------:R-:W-:Y:S02]  /*14980*/  I2FP.F32.S32 R8, R8 ;  /* 0x0000000800087245 */ /* 0x000fe40000201400 */
[--C-:B------:R-:W-:Y:S02]  /*14990*/  IADD3 R11, PT, PT, R210, 0xf, -R0.reuse ;  /* 0x0000000fd20b7810 */ /* 0x100fe40007ffe800 */
[----:B------:R-:W-:Y:S01]  /*149a0*/  I2FP.F32.S32 R10, R10 ;  /* 0x0000000a000a7245 */ /* 0x000fe20000201400 */
[----:B------:R-:W-:Y:S01]  /*149b0*/  FFMA.FTZ R25, R8, -UR6, R25 ;  /* 0x8000000608197c23 */ /* 0x000fe20008010019 */
[----:B------:R-:W-:Y:S01]  /*149c0*/  FSEL R180, R18, -INF , !P5 ;  /* 0xff80000012b47808 */ /* 0x000fe20006800000 */
[----:B------:R-:W-:Y:S01]  /*149d0*/  IMAD.IADD R8, R210, 0x1, -R0 ;  /* 0x00000001d2087824 */ /* 0x000fe200078e0a00 */
[----:B------:R-:W-:Y:S01]  /*149e0*/  FSEL R179, R19, -INF , !P1 ;  /* 0xff80000013b37808 */ /* 0x000fe20004800000 */
[----:B------:R-:W-:Y:S01]  /*149f0*/  FFMA.FTZ R24, R10, -UR6, R24 ;  /* 0x800000060a187c23 */ /* 0x000fe20008010018 */
[----:B------:R-:W-:Y:S02]  /*14a00*/  IABS R7, R11 ;  /* 0x0000000b00077213 */ /* 0x000fe40000000000 */
[----:B------:R-:W-:Y:S02]  /*14a10*/  ISETP.GT.AND P5, PT, R3, R4, PT ;  /* 0x000000040300720c */ /* 0x000fe40003fa4270 */
[----:B------:R-:W-:Y:S02]  /*14a20*/  ISETP.GT.AND P1, PT, R132, R5, PT ;  /* 0x000000058400720c */ /* 0x000fe40003f24270 */
[----:B------:R-:W-:Y:S02]  /*14a30*/  FSEL R178, R17, -INF , !P6 ;  /* 0xff80000011b27808 */ /* 0x000fe40007000000 */
[----:B------:R-:W-:Y:S02]  /*14a40*/  I2FP.F32.S32 R7, R7 ;  /* 0x0000000700077245 */ /* 0x000fe40000201400 */
[----:B------:R-:W-:Y:S02]  /*14a50*/  FSEL R25, R25, -INF , !P5 ;  /* 0xff80000019197808 */ /* 0x000fe40006800000 */
[----:B------:R-:W-:Y:S01]  /*14a60*/  FSEL R26, R26, -INF , !P1 ;  /* 0xff8000001a1a7808 */ /* 0x000fe20004800000 */
[----:B------:R-:W-:Y:S01]  /*14a70*/  FFMA.FTZ R27, R7, -UR6, R27 ;  /* 0x80000006071b7c23 */ /* 0x000fe2000801001b */
[----:B------:R-:W-:Y:S02]  /*14a80*/  ISETP.GT.AND P6, PT, R3, R5, PT ;  /* 0x000000050300720c */ /* 0x000fe40003fc4270 */
[C---:B------:R-:W-:Y:S02]  /*14a90*/  ISETP.GE.AND P5, PT, R6.reuse, R214, PT ;  /* 0x000000d60600720c */ /* 0x040fe40003fa6270 */
[-C--:B------:R-:W-:Y:S02]  /*14aa0*/  ISETP.GE.AND P1, PT, R6, R215.reuse, PT ;  /* 0x000000d70600720c */ /* 0x080fe40003f26270 */
[----:B------:R-:W-:Y:S02]  /*14ab0*/  IADD3 R6, PT, PT, R211, 0x7, -R0 ;  /* 0x00000007d3067810 */ /* 0x000fe40007ffe800 */
[----:B------:R-:W-:Y:S02]  /*14ac0*/  FSEL R24, R24, -INF , !P6 ;  /* 0xff80000018187808 */ /* 0x000fe40007000000 */
[----:B------:R-:W-:Y:S02]  /*14ad0*/  ISETP.GT.AND P6, PT, R132, R4, PT ;  /* 0x000000048400720c */ /* 0x000fe40003fc4270 */
[----:B------:R-:W-:Y:S02]  /*14ae0*/  IABS R6, R6 ;  /* 0x0000000600067213 */ /* 0x000fe40000000000 */
[----:B------:R-:W-:Y:S02]  /*14af0*/  FSEL R174, R20, -INF , !P4 ;  /* 0xff80000014ae7808 */ /* 0x000fe40006000000 */
[----:B------:R-:W-:Y:S02]  /*14b00*/  FSEL R9, R27, -INF , !P6 ;  /* 0xff8000001b097808 */ /* 0x000fe40007000000 */
[C---:B------:R-:W-:Y:S02]  /*14b10*/  ISETP.GE.AND P4, PT, R5.reuse, R215, PT ;  /* 0x000000d70500720c */ /* 0x040fe40003f86270 */
[-C--:B------:R-:W-:Y:S01]  /*14b20*/  ISETP.GE.AND P6, PT, R5, R214.reuse, PT ;  /* 0x000000d60500720c */ /* 0x080fe20003fc6270 */
[----:B------:R-:W-:Y:S01]  /*14b30*/  IMAD.MOV.U32 R5, RZ, RZ, R6 ;  /* 0x000000ffff057224 */ /* 0x000fe200078e0006 */
[--C-:B------:R-:W-:Y:S02]  /*14b40*/  IADD3 R7, PT, PT, R211, 0x8, -R0.reuse ;  /* 0x00000008d3077810 */ /* 0x100fe40007ffe800 */
[----:B------:R-:W-:Y:S02]  /*14b50*/  FSEL R170, R21, -INF , !P5 ;  /* 0xff80000015aa7808 */ /* 0x000fe40006800000 */
[----:B------:R-:W-:Y:S02]  /*14b60*/  I2FP.F32.S32 R5, R5 ;  /* 0x0000000500057245 */ /* 0x000fe40000201400 */
[----:B------:R-:W-:Y:S02]  /*14b70*/  IABS R7, R7 ;  /* 0x0000000700077213 */ /* 0x000fe40000000000 */
[----:B------:R-:W-:Y:S01]  /*14b80*/  FSEL R175, R22, -INF , !P0 ;  /* 0xff80000016af7808 */ /* 0x000fe20004000000 */
[----:B------:R-:W-:Y:S01]  /*14b90*/  FFMA.FTZ R29, R5, -UR6, R29 ;  /* 0x80000006051d7c23 */ /* 0x000fe2000801001d */
[----:B------:R-:W-:Y:S01]  /*14ba0*/  ISETP.GE.AND P0, PT, R4, R215, PT ;  /* 0x000000d70400720c */ /* 0x000fe20003f06270 */
[----:B------:R-:W-:Y:S01]  /*14bb0*/  VIADD R5, R2, 0x30 ;  /* 0x0000003002057836 */ /* 0x000fe20000000000 */
[----:B------:R-:W-:Y:S02]  /*14bc0*/  I2FP.F32.S32 R6, R7 ;  /* 0x0000000700067245 */ /* 0x000fe40000201400 */
[----:B------:R-:W-:Y:S02]  /*14bd0*/  ISETP.GE.AND P5, PT, R4, R214, PT ;  /* 0x000000d60400720c */ /* 0x000fe40003fa6270 */
[----:B------:R-:W-:Y:S01]  /*14be0*/  IADD3 R4, PT, PT, R210, 0x8, -R0 ;  /* 0x00000008d2047810 */ /* 0x000fe20007ffe800 */
[----:B------:R-:W-:Y:S01]  /*14bf0*/  FFMA.FTZ R28, R6, -UR6, R28 ;  /* 0x80000006061c7c23 */ /* 0x000fe2000801001c */
[----:B------:R-:W-:Y:S02]  /*14c00*/  FSEL R168, R23, -INF , !P1 ;  /* 0xff80000017a87808 */ /* 0x000fe40004800000 */
[----:B------:R-:W-:Y:S01]  /*14c10*/  IABS R7, R4 ;  /* 0x0000000400077213 */ /* 0x000fe20000000000 */
[C---:B------:R-:W-:Y:S01]  /*14c20*/  VIADD R4, R2.reuse, 0x31 ;  /* 0x0000003102047836 */ /* 0x040fe20000000000 */
[C---:B------:R-:W-:Y:S01]  /*14c30*/  ISETP.GT.AND P1, PT, R3.reuse, R5, PT ;  /* 0x000000050300720c */ /* 0x040fe20003f24270 */
[----:B------:R-:W-:Y:S01]  /*14c40*/  VIADD R2, R2, 0x39 ;  /* 0x0000003902027836 */ /* 0x000fe20000000000 */
[----:B------:R-:W-:Y:S02]  /*14c50*/  IADD3 R6, PT, PT, R210, 0x7, -R0 ;  /* 0x00000007d2067810 */ /* 0x000fe40007ffe800 */
[----:B------:R-:W-:Y:S02]  /*14c60*/  FSEL R22, R28, -INF , !P1 ;  /* 0xff8000001c167808 */ /* 0x000fe40004800000 */
[----:B------:R-:W-:Y:S02]  /*14c70*/  ISETP.GT.AND P1, PT, R3, R4, PT ;  /* 0x000000040300720c */ /* 0x000fe40003f24270 */
[----:B------:R-:W-:Y:S02]  /*14c80*/  IABS R6, R6 ;  /* 0x0000000600067213 */ /* 0x000fe40000000000 */
[----:B------:R-:W-:Y:S02]  /*14c90*/  I2FP.F32.S32 R7, R7 ;  /* 0x0000000700077245 */ /* 0x000fe40000201400 */
[----:B------:R-:W-:Y:S02]  /*14ca0*/  FSEL R21, R29, -INF , !P1 ;  /* 0xff8000001d157808 */ /* 0x000fe40004800000 */
[----:B------:R-:W-:Y:S01]  /*14cb0*/  FSEL R28, R24, -INF , !P6 ;  /* 0xff800000181c7808 */ /* 0x000fe20007000000 */
[----:B------:R-:W-:Y:S01]  /*14cc0*/  FFMA.FTZ R30, R7, -UR6, R30 ;  /* 0x80000006071e7c23 */ /* 0x000fe2000801001e */
[C---:B------:R-:W-:Y:S02]  /*14cd0*/  ISETP.GT.AND P1, PT, R3.reuse, R135, PT ;  /* 0x000000870300720c */ /* 0x040fe40003f24270 */
[----:B------:R-:W-:Y:S01]  /*14ce0*/  ISETP.GT.AND P6, PT, R3, R2, PT ;  /* 0x000000020300720c */ /* 0x000fe20003fc4270 */
[C-C-:B------:R-:W-:Y:S01]  /*14cf0*/  IMAD.IADD R3, R211.reuse, 0x1, -R0.reuse ;  /* 0x00000001d3037824 */ /* 0x140fe200078e0a00 */
[----:B------:R-:W-:Y:S02]  /*14d00*/  I2FP.F32.S32 R6, R6 ;  /* 0x0000000600067245 */ /* 0x000fe40000201400 */
[----:B------:R-:W-:Y:S02]  /*14d10*/  IADD3 R7, PT, PT, R211, -0x1, -R0 ;  /* 0xffffffffd3077810 */ /* 0x000fe40007ffe800 */
[----:B------:R-:W-:Y:S01]  /*14d20*/  FSEL R27, R25, -INF , !P5 ;  /* 0xff800000191b7808 */ /* 0x000fe20006800000 */
[----:B------:R-:W-:Y:S01]  /*14d30*/  FFMA.FTZ R31, R6, -UR6, R31 ;  /* 0x80000006061f7c23 */ /* 0x000fe2000801001f */
[----:B------:R-:W-:Y:S02]  /*14d40*/  IABS R6, R3 ;  /* 0x0000000300067213 */ /* 0x000fe40000000000 */
[----:B------:R-:W-:Y:S02]  /*14d50*/  IABS R3, R7 ;  /* 0x0000000700037213 */ /* 0x000fe40000000000 */
[----:B------:R-:W-:Y:S02]  /*14d60*/  I2FP.F32.S32 R6, R6 ;  /* 0x0000000600067245 */ /* 0x000fe40000201400 */
[----:B------:R-:W-:Y:S02]  /*14d70*/  I2FP.F32.S32 R3, R3 ;  /* 0x0000000300037245 */ /* 0x000fe40000201400 */
[----:B------:R-:W-:Y:S01]  /*14d80*/  FSEL R23, R9, -INF , !P0 ;  /* 0xff80000009177808 */ /* 0x000fe20004000000 */
[----:B------:R-:W-:Y:S01]  /*14d90*/  FFMA.FTZ R32, R6, -UR6, R32 ;  /* 0x8000000606207c23 */ /* 0x000fe20008010020 */
[----:B------:R-:W-:Y:S01]  /*14da0*/  ISETP.GE.AND P0, PT, R5, R214, PT ;  /* 0x000000d60500720c */ /* 0x000fe20003f06270 */
[----:B------:R-:W-:Y:S01]  /*14db0*/  FFMA.FTZ R33, R3, -UR6, R33 ;  /* 0x8000000603217c23 */ /* 0x000fe20008010021 */
[----:B------:R-:W-:Y:S02]  /*14dc0*/  ISETP.GT.AND P5, PT, R132, R5, PT ;  /* 0x000000058400720c */ /* 0x000fe40003fa4270 */
[----:B------:R-:W-:Y:S02]  /*14dd0*/  FSEL R22, R22, -INF , !P0 ;  /* 0xff80000016167808 */ /* 0x000fe40004000000 */
[----:B------:R-:W-:Y:S02]  /*14de0*/  FSEL R17, R30, -INF , !P5 ;  /* 0xff8000001e117808 */ /* 0x000fe40006800000 */
[----:B------:R-:W-:Y:S02]  /*14df0*/  FSEL R15, R33, -INF , !P6 ;  /* 0xff800000210f7808 */ /* 0x000fe40007000000 */
[----:B------:R-:W-:Y:S02]  /*14e00*/  ISETP.GT.AND P5, PT, R132, R4, PT ;  /* 0x000000048400720c */ /* 0x000fe40003fa4270 */
[C---:B------:R-:W-:Y:S02]  /*14e10*/  ISETP.GE.AND P6, PT, R4.reuse, R214, PT ;  /* 0x000000d60400720c */ /* 0x040fe40003fc6270 */
[-C--:B------:R-:W-:Y:S02]  /*14e20*/  ISETP.GE.AND P0, PT, R4, R215.reuse, PT ;  /* 0x000000d70400720c */ /* 0x080fe40003f06270 */
[----:B------:R-:W-:Y:S02]  /*14e30*/  IADD3 R4, PT, PT, R210, -0x1, -R0 ;  /* 0xffffffffd2047810 */ /* 0x000fe40007ffe800 */
[----:B------:R-:W-:Y:S02]  /*14e40*/  FSEL R16, R32, -INF , !P1 ;  /* 0xff80000020107808 */ /* 0x000fe40004800000 */
[----:B------:R-:W-:Y:S02]  /*14e50*/  ISETP.GE.AND P1, PT, R5, R215, PT ;  /* 0x000000d70500720c */ /* 0x000fe40003f26270 */
[----:B------:R-:W-:Y:S02]  /*14e60*/  IABS R7, R8 ;  /* 0x0000000800077213 */ /* 0x000fe40000000000 */
[----:B------:R-:W-:Y:S02]  /*14e70*/  IABS R5, R4 ;  /* 0x0000000400057213 */ /* 0x000fe40000000000 */
[----:B------:R-:W-:Y:S02]  /*14e80*/  I2FP.F32.S32 R6, R7 ;  /* 0x0000000700067245 */ /* 0x000fe40000201400 */
[----:B------:R-:W-:Y:S02]  /*14e90*/  I2FP.F32.S32 R5, R5 ;  /* 0x0000000500057245 */ /* 0x000fe40000201400 */
[----:B------:R-:W-:Y:S01]  /*14ea0*/  FSEL R20, R31, -INF , !P5 ;  /* 0xff8000001f147808 */ /* 0x000fe20006800000 */
[----:B------:R-:W-:Y:S01]  /*14eb0*/  FFMA.FTZ R34, R6, -UR6, R34 ;  /* 0x8000000606227c23 */ /* 0x000fe20008010022 */
[----:B------:R-:W-:Y:S01]  /*14ec0*/  FSEL R26, R26, -INF , !P4 ;  /* 0xff8000001a1a7808 */ /* 0x000fe20006000000 */
[----:B------:R-:W-:Y:S01]  /*14ed0*/  FFMA.FTZ R35, R5, -UR6, R35 ;  /* 0x8000000605237c23 */ /* 0x000fe20008010023 */
[C---:B------:R-:W-:Y:S02]  /*14ee0*/  ISETP.GT.AND P5, PT, R132.reuse, R135, PT ;  /* 0x000000878400720c */ /* 0x040fe40003fa4270 */
[----:B------:R-:W-:Y:S02]  /*14ef0*/  ISETP.GT.AND P4, PT, R132, R2, PT ;  /* 0x000000028400720c */ /* 0x000fe40003f84270 */
[----:B------:R-:W-:Y:S02]  /*14f00*/  FSEL R19, R34, -INF , !P5 ;  /* 0xff80000022137808 */ /* 0x000fe40006800000 */
[----:B------:R-:W-:Y:S02]  /*14f10*/  FSEL R18, R35, -INF , !P4 ;  /* 0xff80000023127808 */ /* 0x000fe40006000000 */
[----:B------:R-:W3:Y:S01]  /*14f20*/  LDL.64 R34, [R1+0x80] ;  /* 0x0000800001227983 */ /* 0x000ee20000100a00 */
[----:B------:R-:W-:Y:S02]  /*14f30*/  FSEL R21, R21, -INF , !P6 ;  /* 0xff80000015157808 */ /* 0x000fe40007000000 */
[C---:B------:R-:W-:Y:S02]  /*14f40*/  ISETP.GE.AND P6, PT, R135.reuse, R214, PT ;  /* 0x000000d68700720c */ /* 0x040fe40003fc6270 */
[----:B------:R-:W-:Y:S02]  /*14f50*/  ISETP.GE.AND P5, PT, R135, R215, PT ;  /* 0x000000d78700720c */ /* 0x000fe40003fa6270 */
[----:B------:R1:W5:Y:S01]  /*14f60*/  LDL.S16 R135, [R1+0x4] ;  /* 0x0000040001877983 */ /* 0x0003620000100600 */
[----:B------:R-:W-:Y:S02]  /*14f70*/  FMNMX3.FTZ R3, R133, R177, R173, !PT ;  /* 0x000000b185037276 */ /* 0x000fe400078100ad */
[----:B------:R-:W-:Y:S02]  /*14f80*/  FSEL R16, R16, -INF , !P6 ;  /* 0xff80000010107808 */ /* 0x000fe40007000000 */
[----:B------:R-:W-:Y:S02]  /*14f90*/  FMNMX3.FTZ R3, R3, R198, R188, !PT ;  /* 0x000000c603037276 */ /* 0x000fe400078100bc */
[----:B------:R-:W-:Y:S02]  /*14fa0*/  ISETP.GE.AND P6, PT, R2, R214, PT ;  /* 0x000000d60200720c */ /* 0x000fe40003fc6270 */
[----:B------:R-:W-:Y:S02]  /*14fb0*/  FMNMX3.FTZ R3, R3, R183, R182, !PT ;  /* 0x000000b703037276 */ /* 0x000fe400078100b6 */
[----:B------:R-:W-:Y:S02]  /*14fc0*/  FSEL R15, R15, -INF , !P6 ;  /* 0xff8000000f0f7808 */ /* 0x000fe40007000000 */
[----:B------:R-:W-:Y:S02]  /*14fd0*/  FMNMX3.FTZ R0, R3, R181, R178, !PT ;  /* 0x000000b503007276 */ /* 0x000fe400078100b2 */
[----:B------:R-:W-:Y:S02]  /*14fe0*/  FMNMX3.FTZ R3, R134, R172, R171, !PT ;  /* 0x000000ac86037276 */ /* 0x000fe400078100ab */
[----:B------:R-:W-:Y:S02]  /*14ff0*/  FMNMX3.FTZ R4, R0, R174, R170, !PT ;  /* 0x000000ae00047276 */ /* 0x000fe400078100aa */
[----:B------:R-:W-:Y:S02]  /*15000*/  ISETP.GE.AND P6, PT, R2, R215, PT ;  /* 0x000000d70200720c */ /* 0x000fe40003fc6270 */
[----:B------:R-:W-:Y:S02]  /*15010*/  FMNMX3.FTZ R0, R3, R191, R190, !PT ;  /* 0x000000bf03007276 */ /* 0x000fe400078100be */
[----:B------:R-:W-:Y:S01]  /*15020*/  FMNMX3.FTZ R2, R4, R28, R27, !PT ;  /* 0x0000001c04027276 */ /* 0x000fe2000781001b */
[----:B------:R-:W-:Y:S01]  /*15030*/  IMAD.U32 R4, RZ, RZ, UR37 ;  /* 0x00000025ff047e24 */ /* 0x000fe2000f8e00ff */
[----:B------:R-:W-:Y:S02]  /*15040*/  FMNMX3.FTZ R0, R0, R187, R185, !PT ;  /* 0x000000bb00007276 */ /* 0x000fe400078100b9 */
[----:B------:R-:W-:Y:S02]  /*15050*/  FMNMX3.FTZ R2, R2, R22, R21, !PT ;  /* 0x0000001602027276 */ /* 0x000fe40007810015 */
[----:B------:R-:W-:Y:S02]  /*15060*/  FMNMX3.FTZ R3, R0, R180, R179, !PT ;  /* 0x000000b400037276 */ /* 0x000fe400078100b3 */
[----:B------:R-:W-:Y:S02]  /*15070*/  FMNMX3.FTZ R0, R2, R16, R15, !PT ;  /* 0x0000001002007276 */ /* 0x000fe4000781000f */
[----:B------:R-:W-:Y:S02]  /*15080*/  FMNMX3.FTZ R2, R3, R175, R168, !PT ;  /* 0x000000af03027276 */ /* 0x000fe400078100a8 */
[----:B------:R-:W-:Y:S01]  /*15090*/  SHF.R.U32.HI R217, RZ, 0x5, R203 ;  /* 0x00000005ffd97819 */ /* 0x000fe200000116cb */
[----:B------:R-:W4:Y:S01]  /*150a0*/  SHFL.BFLY PT, R5, R0, 0x2, 0x1f ;  /* 0x0c401f0000057f89 */ /* 0x000f2200000e0000 */
[----:B------:R-:W-:Y:S02]  /*150b0*/  FSEL R17, R17, -INF , !P1 ;  /* 0xff80000011117808 */ /* 0x000fe40004800000 */
[----:B------:R-:W-:Y:S02]  /*150c0*/  FSEL R20, R20, -INF , !P0 ;  /* 0xff80000014147808 */ /* 0x000fe40004000000 */
[----:B------:R-:W-:Y:S02]  /*150d0*/  FMNMX3.FTZ R2, R2, R26, R23, !PT ;  /* 0x0000001a02027276 */ /* 0x000fe40007810017 */
[----:B------:R-:W-:Y:S02]  /*150e0*/  FSEL R18, R18, -INF , !P6 ;  /* 0xff80000012127808 */ /* 0x000fe40007000000 */
[----:B------:R-:W-:Y:S02]  /*150f0*/  FSEL R19, R19, -INF , !P5 ;  /* 0xff80000013137808 */ /* 0x000fe40006800000 */
[----:B------:R-:W-:Y:S02]  /*15100*/  FMNMX3.FTZ R6, R2, R17, R20, !PT ;  /* 0x0000001102067276 */ /* 0x000fe40007810014 */
[----:B------:R-:W-:Y:S02]  /*15110*/  LEA R194, P4, R194, R192, 0x1 ;  /* 0x000000c0c2c27211 */ /* 0x000fe400078808ff */
[----:B------:R-:W-:Y:S05]  /*15120*/  FMNMX3.FTZ R6, R6, R19, R18, !PT ;  /* 0x0000001306067276 */ /* 0x000fea0007810012 */
[----:B------:R-:W4:Y:S01]  /*15130*/  SHFL.BFLY PT, R10, R6, 0x2, 0x1f ;  /* 0x0c401f00060a7f89 */ /* 0x000f2200000e0000 */
[----:B--2---:R-:W-:Y:S01]  /*15140*/  LOP3.LUT R4, R223, UR28, R4, 0x96, !PT ;  /* 0x0000001cdf047c12 */ /* 0x004fe2000f8e9604 */
[----:B-1----:R-:W-:Y:S01]  /*15150*/  IMAD R218, R218, 0x4, R217 ;  /* 0x00000004dada7824 */ /* 0x002fe200078e02d9 */
[----:B------:R-:W-:Y:S01]  /*15160*/  UIADD3 UR28, UPT, UPT, UR28, 0x1, URZ ;  /* 0x000000011c1c7890 */ /* 0x000fe2000fffe0ff */
[----:B----4-:R-:W-:Y:S02]  /*15170*/  FMNMX.FTZ R0, R0, R5, !PT ;  /* 0x0000000500007209 */ /* 0x010fe40007810000 */
[----:B------:R-:W-:Y:S03]  /*15180*/  IMAD.WIDE.U32 R218, R218, -0x326172a9, RZ ;  /* 0xcd9e8d57dada7825 */ /* 0x000fe600078e00ff */
[----:B------:R-:W1:Y:S01]  /*15190*/  SHFL.BFLY PT, R132, R0, 0x1, 0x1f ;  /* 0x0c201f0000847f89 */ /* 0x000e6200000e0000 */
[----:B------:R-:W-:Y:S04]  /*151a0*/  IMAD.WIDE.U32 R8, R4, -0x326172a9, RZ ;  /* 0xcd9e8d5704087825 */ /* 0x000fe800078e00ff */
[----:B------:R-:W-:Y:S01]  /*151b0*/  IMAD.U32 R24, RZ, RZ, UR28 ;  /* 0x0000001cff187e24 */ /* 0x000fe2000f8e00ff */
[----:B------:R-:W-:Y:S02]  /*151c0*/  LOP3.LUT R2, R218, UR9, R9, 0x96, !PT ;  /* 0x00000009da027c12 */ /* 0x000fe4000f8e9609 */
[----:B------:R-:W-:Y:S02]  /*151d0*/  LOP3.LUT R4, R241, UR7, R8, 0x96, !PT ;  /* 0x00000007f1047c12 */ /* 0x000fe4000f8e9608 */
[----:B------:R-:W-:Y:S01]  /*151e0*/  LOP3.LUT R24, R223, UR37, R24, 0x96, !PT ;  /* 0x00000025df187c12 */ /* 0x000fe2000f8e9618 */
[----:B------:R-:W-:Y:S04]  /*151f0*/  IMAD.WIDE.U32 R2, R2, -0x2daee0ad, RZ ;  /* 0xd2511f5302027825 */ /* 0x000fe800078e00ff */
[----:B------:R-:W-:Y:S01]  /*15200*/  IMAD.WIDE.U32 R12, R4, -0x2daee0ad, RZ ;  /* 0xd2511f53040c7825 */ /* 0x000fe200078e00ff */
[----:B------:R-:W-:Y:S03]  /*15210*/  FMNMX.FTZ R10, R6, R10, !PT ;  /* 0x0000000a060a7209 */ /* 0x000fe60007810000 */
[----:B------:R-:W-:Y:S01]  /*15220*/  IMAD.WIDE.U32 R30, R24, -0x326172a9, RZ ;  /* 0xcd9e8d57181e7825 */ /* 0x000fe200078e00ff */
[----:B------:R-:W-:Y:S02]  /*15230*/  LOP3.LUT R4, R2, UR19, R13, 0x96, !PT ;  /* 0x0000001302047c12 */ /* 0x000fe4000f8e960d */
[----:B-1----:R-:W-:Y:S03]  /*15240*/  FMNMX.FTZ R132, R0, R132, !PT ;  /* 0x0000008400847209 */ /* 0x002fe60007810000 */
[----:B------:R-:W-:Y:S01]  /*15250*/  IMAD.WIDE.U32 R4, R4, -0x326172a9, RZ ;  /* 0xcd9e8d5704047825 */ /* 0x000fe200078e00ff */
[----:B------:R-:W-:Y:S02]  /*15260*/  LOP3.LUT R29, R218, UR9, R31, 0x96, !PT ;  /* 0x00000009da1d7c12 */ /* 0x000fe4000f8e961f */
[----:B------:R-:W-:Y:S02]  /*15270*/  FSETP.NEU.FTZ.AND P1, PT, R132, -INF , PT ;  /* 0xff8000008400780b */ /* 0x000fe40003f3d000 */
[----:B------:R-:W-:Y:S02]  /*15280*/  LOP3.LUT R30, R241, UR7, R30, 0x96, !PT ;  /* 0x00000007f11e7c12 */ /* 0x000fe4000f8e961e */
[----:B---3--:R-:W-:Y:S05]  /*15290*/  LOP3.LUT R3, R34, UR23, R3, 0x96, !PT ;  /* 0x0000001722037c12 */ /* 0x008fea000f8e9603 */
[----:B------:R-:W-:Y:S03]  /*152a0*/  IMAD.WIDE.U32 R8, R3, -0x326172a9, RZ ;  /* 0xcd9e8d5703087825 */ /* 0x000fe600078e00ff */
[----:B------:R-:W-:Y:S02]  /*152b0*/  LOP3.LUT R8, R8, UR10, R5, 0x96, !PT ;  /* 0x0000000a08087c12 */ /* 0x000fe4000f8e9605 */
[----:B------:R-:W-:Y:S03]  /*152c0*/  LOP3.LUT R2, R240, UR12, R9, 0x96, !PT ;  /* 0x0000000cf0027c12 */ /* 0x000fe6000f8e9609 */
[----:B------:R-:W-:Y:S04]  /*152d0*/  IMAD.WIDE.U32 R8, R8, -0x2daee0ad, RZ ;  /* 0xd2511f5308087825 */ /* 0x000fe800078e00ff */
[----:B------:R-:W-:Y:S03]  /*152e0*/  IMAD.WIDE.U32 R2, R2, -0x2daee0ad, RZ ;  /* 0xd2511f5302027825 */ /* 0x000fe600078e00ff */
[----:B------:R-:W-:Y:S02]  /*152f0*/  LOP3.LUT R2, R2, UR17, R9, 0x96, !PT ;  /* 0x0000001102027c12 */ /* 0x000fe4000f8e9609 */
[----:B------:R-:W1:Y:S01]  /*15300*/  SHFL.BFLY PT, R9, R10, 0x1, 0x1f ;  /* 0x0c201f000a097f89 */ /* 0x000e6200000e0000 */
[----:B------:R-:W-:Y:S02]  /*15310*/  LOP3.LUT R6, R12, UR18, R3, 0x96, !PT ;  /* 0x000000120c067c12 */ /* 0x000fe4000f8e9603 */
[----:B------:R-:W-:Y:S04]  /*15320*/  IMAD.WIDE.U32 R2, R2, -0x326172a9, RZ ;  /* 0xcd9e8d5702027825 */ /* 0x000fe800078e00ff */
[----:B------:R-:W-:Y:S01]  /*15330*/  IMAD.WIDE.U32 R6, R6, -0x326172a9, RZ ;  /* 0xcd9e8d5706067825 */ /* 0x000fe200078e00ff */
[C---:B------:R-:W-:Y:S02]  /*15340*/  PRMT R5, R2.reuse, 0x7772, RZ ;  /* 0x0000777202057816 */ /* 0x040fe400000000ff */
[----:B------:R-:W-:Y:S01]  /*15350*/  PRMT R13, R2, 0x7771, RZ ;  /* 0x00007771020d7816 */ /* 0x000fe200000000ff */
[----:B------:R-:W-:Y:S01]  /*15360*/  IMAD.MOV.U32 R33, RZ, RZ, R2 ;  /* 0x000000ffff217224 */ /* 0x000fe200078e0002 */
[----:B------:R-:W-:Y:S01]  /*15370*/  LOP3.LUT R7, R4, UR11, R7, 0x96, !PT ;  /* 0x0000000b04077c12 */ /* 0x000fe2000f8e9607 */
[----:B------:R-:W-:Y:S01]  /*15380*/  FMUL.FTZ R4, R132, UR4 ;  /* 0x0000000484047c20 */ /* 0x000fe20008410000 */
[----:B------:R-:W-:Y:S02]  /*15390*/  LOP3.LUT R6, R6, UR8, R3, 0x96, !PT ;  /* 0x0000000806067c12 */ /* 0x000fe4000f8e9603 */
[----:B------:R-:W-:Y:S01]  /*153a0*/  PRMT R0, R2, 0x7773, RZ ;  /* 0x0000777302007816 */ /* 0x000fe200000000ff */
[----:B------:R-:W-:Y:S01]  /*153b0*/  IMAD.WIDE.U32 R2, R7, -0x2daee0ad, RZ ;  /* 0xd2511f5307027825 */ /* 0x000fe200078e00ff */
[----:B------:R-:W-:Y:S02]  /*153c0*/  FSEL R4, R4, RZ, P1 ;  /* 0x000000ff04047208 */ /* 0x000fe40000800000 */
[----:B------:R-:W-:Y:S01]  /*153d0*/  ISETP.GT.U32.AND P5, PT, R0, UR15, PT ;  /* 0x0000000f00007c0c */ /* 0x000fe2000bfa4070 */
[----:B------:R-:W-:Y:S01]  /*153e0*/  IMAD.MOV.U32 R225, RZ, RZ, R2 ;  /* 0x000000ffffe17224 */ /* 0x000fe200078e0002 */
[----:B------:R-:W-:Y:S01]  /*153f0*/  PRMT R238, R5, 0x5410, R0 ;  /* 0x0000541005ee7816 */ /* 0x000fe20000000000 */
[--C-:B------:R-:W-:Y:S01]  /*15400*/  FFMA.FTZ R0, R177, UR4, -R4.reuse ;  /* 0x00000004b1007c23 */ /* 0x100fe20008010804 */
[----:B------:R-:W-:Y:S01]  /*15410*/  LOP3.LUT R177, R8, UR16, R3, 0x96, !PT ;  /* 0x0000001008b17c12 */ /* 0x000fe2000f8e9603 */
[--C-:B------:R-:W-:Y:S01]  /*15420*/  FFMA.FTZ R230, R22, UR4, -R4.reuse ;  /* 0x0000000416e67c23 */ /* 0x100fe20008010804 */
[----:B-1----:R-:W-:Y:S01]  /*15430*/  FMNMX.FTZ R3, R10, R9, !PT ;  /* 0x000000090a037209 */ /* 0x002fe20007810000 */
[--C-:B------:R-:W-:Y:S01]  /*15440*/  FFMA.FTZ R25, R188, UR4, -R4.reuse ;  /* 0x00000004bc197c23 */ /* 0x100fe20008010804 */
[----:B------:R1:W-:Y:S01]  /*15450*/  MUFU.EX2 R10, R0 ;  /* 0x00000000000a7308 */ /* 0x0003e20000000800 */
[----:B------:R-:W-:Y:S01]  /*15460*/  ISETP.GT.U32.AND P6, PT, R5, UR15, PT ;  /* 0x0000000f05007c0c */ /* 0x000fe2000bfc4070 */
[--C-:B------:R-:W-:Y:S01]  /*15470*/  FFMA.FTZ R31, R183, UR4, -R4.reuse ;  /* 0x00000004b71f7c23 */ /* 0x100fe20008010804 */
[C---:B------:R-:W-:Y:S01]  /*15480*/  FMUL.FTZ R5, R3.reuse, UR4 ;  /* 0x0000000403057c20 */ /* 0x040fe20008410000 */
[----:B------:R-:W-:Y:S01]  /*15490*/  FSETP.NEU.FTZ.AND P0, PT, R3, -INF , PT ;  /* 0xff8000000300780b */ /* 0x000fe20003f1d000 */
[--C-:B------:R-:W-:Y:S01]  /*154a0*/  FFMA.FTZ R32, R182, UR4, -R4.reuse ;  /* 0x00000004b6207c23 */ /* 0x100fe20008010804 */
[----:B------:R-:W-:Y:S01]  /*154b0*/  LOP3.LUT R7, R6, 0xffff, RZ, 0xc0, !PT ;  /* 0x0000ffff06077812 */ /* 0x000fe200078ec0ff */
[--C-:B------:R-:W-:Y:S01]  /*154c0*/  FFMA.FTZ R221, R174, UR4, -R4.reuse ;  /* 0x00000004aedd7c23 */ /* 0x100fe20008010804 */
[----:B------:R-:W-:Y:S02]  /*154d0*/  FSEL R5, R5, RZ, P0 ;  /* 0x000000ff05057208 */ /* 0x000fe40000000000 */
[----:B------:R-:W-:Y:S01]  /*154e0*/  MUFU.EX2 R182, R25 ;  /* 0x0000001900b67308 */ /* 0x000fe20000000800 */
[----:B------:R-:W-:Y:S01]  /*154f0*/  SHF.R.U32.HI R7, RZ, 0x8, R7 ;  /* 0x00000008ff077819 */ /* 0x000fe20000011607 */
[--C-:B------:R-:W-:Y:S01]  /*15500*/  FFMA.FTZ R237, R15, UR4, -R4.reuse ;  /* 0x000000040fed7c23 */ /* 0x100fe20008010804 */
[----:B------:R-:W-:Y:S01]  /*15510*/  LOP3.LUT R8, R6, 0xff, RZ, 0xc0, !PT ;  /* 0x000000ff06087812 */ /* 0x000fe200078ec0ff */
[--C-:B------:R-:W-:Y:S01]  /*15520*/  FFMA.FTZ R9, R171, UR4, -R5.reuse ;  /* 0x00000004ab097c23 */ /* 0x100fe20008010805 */
[----:B------:R-:W-:Y:S01]  /*15530*/  PRMT R12, R2, 0x7772, RZ ;  /* 0x00007772020c7816 */ /* 0x000fe200000000ff */
[--C-:B------:R-:W-:Y:S01]  /*15540*/  FFMA.FTZ R14, R172, UR4, -R5.reuse ;  /* 0x00000004ac0e7c23 */ /* 0x100fe20008010805 */
[C---:B------:R-:W-:Y:S01]  /*15550*/  PRMT R11, R2.reuse, 0x7773, RZ ;  /* 0x00007773020b7816 */ /* 0x040fe200000000ff */
[--C-:B-1----:R-:W-:Y:S02]  /*15560*/  FFMA.FTZ R0, R173, UR4, -R4.reuse ;  /* 0x00000004ad007c23 */ /* 0x102fe40008010804 */
[----:B------:R1:W-:Y:S01]  /*15570*/  MUFU.EX2 R184, R9 ;  /* 0x0000000900b87308 */ /* 0x0003e20000000800 */
[----:B------:R-:W-:Y:S01]  /*15580*/  PRMT R212, R2, 0x7771, RZ ;  /* 0x0000777102d47816 */ /* 0x000fe200000000ff */
[--C-:B------:R-:W-:Y:S01]  /*15590*/  FFMA.FTZ R217, R178, UR4, -R4.reuse ;  /* 0x00000004b2d97c23 */ /* 0x100fe20008010804 */
[----:B------:R-:W-:Y:S01]  /*155a0*/  LOP3.LUT R2, R7, 0xffff, RZ, 0xc0, !PT ;  /* 0x0000ffff07027812 */ /* 0x000fe200078ec0ff */
[--C-:B------:R-:W-:Y:S01]  /*155b0*/  FFMA.FTZ R222, R170, UR4, -R4.reuse ;  /* 0x00000004aade7c23 */ /* 0x100fe20008010804 */
[--C-:B------:R-:W-:Y:S01]  /*155c0*/  FFMA.FTZ R228, R28, UR4, -R4.reuse ;  /* 0x000000041ce47c23 */ /* 0x100fe20008010804 */
[--C-:B------:R-:W-:Y:S01]  /*155d0*/  FFMA.FTZ R229, R27, UR4, -R4.reuse ;  /* 0x000000041be57c23 */ /* 0x100fe20008010804 */
[--C-:B------:R-:W-:Y:S03]  /*155e0*/  FFMA.FTZ R232, R21, UR4, -R4.reuse ;  /* 0x0000000415e87c23 */ /* 0x100fe60008010804 */
[----:B------:R2:W3:Y:S01]  /*155f0*/  MUFU.EX2 R186, R0 ;  /* 0x0000000000ba7308 */ /* 0x0004e20000000800 */
[----:B------:R-:W-:Y:S01]  /*15600*/  FFMA.FTZ R236, R16, UR4, -R4 ;  /* 0x0000000410ec7c23 */ /* 0x000fe20008010804 */
[--C-:B------:R-:W-:Y:S01]  /*15610*/  FFMA.FTZ R16, R190, UR4, -R5.reuse ;  /* 0x00000004be107c23 */ /* 0x100fe20008010805 */
[--C-:B------:R-:W-:Y:S01]  /*15620*/  FFMA.FTZ R187, R187, UR4, -R5.reuse ;  /* 0x00000004bbbb7c23 */ /* 0x100fe20008010805 */
[--C-:B------:R-:W-:Y:S01]  /*15630*/  FFMA.FTZ R188, R185, UR4, -R5.reuse ;  /* 0x00000004b9bc7c23 */ /* 0x100fe20008010805 */
[--C-:B------:R-:W-:Y:S01]  /*15640*/  FFMA.FTZ R190, R180, UR4, -R5.reuse ;  /* 0x00000004b4be7c23 */ /* 0x100fe20008010805 */
[--C-:B------:R-:W-:Y:S01]  /*15650*/  FFMA.FTZ R219, R175, UR4, -R5.reuse ;  /* 0x00000004afdb7c23 */ /* 0x100fe20008010805 */
[----:B------:R-:W-:Y:S03]  /*15660*/  FFMA.FTZ R226, R26, UR4, -R5 ;  /* 0x000000041ae27c23 */ /* 0x000fe60008010805 */
[----:B------:R-:W4:Y:S01]  /*15670*/  MUFU.EX2 R14, R14 ;  /* 0x0000000e000e7308 */ /* 0x000f220000000800 */
[----:B-1----:R-:W-:Y:S01]  /*15680*/  PRMT R9, R6, 0x7632, R9 ;  /* 0x0000763206097816 */ /* 0x002fe20000000009 */
[--C-:B------:R-:W-:Y:S01]  /*15690*/  FFMA.FTZ R227, R23, UR4, -R5.reuse ;  /* 0x0000000417e37c23 */ /* 0x100fe20008010805 */
[----:B------:R-:W-:Y:S01]  /*156a0*/  SHF.R.U32.HI R6, RZ, 0x18, R6 ;  /* 0x00000018ff067819 */ /* 0x000fe20000011606 */
[--C-:B------:R-:W-:Y:S01]  /*156b0*/  FFMA.FTZ R231, R17, UR4, -R5.reuse ;  /* 0x0000000411e77c23 */ /* 0x100fe20008010805 */
[----:B------:R-:W-:Y:S01]  /*156c0*/  LOP3.LUT R9, R9, 0xff, RZ, 0xc0, !PT ;  /* 0x000000ff09097812 */ /* 0x000fe200078ec0ff */
[--C-:B------:R-:W-:Y:S01]  /*156d0*/  FFMA.FTZ R233, R20, UR4, -R5.reuse ;  /* 0x0000000414e97c23 */ /* 0x100fe20008010805 */
[--C-:B------:R-:W-:Y:S01]  /*156e0*/  FFMA.FTZ R234, R19, UR4, -R5.reuse ;  /* 0x0000000413ea7c23 */ /* 0x100fe20008010805 */
[----:B------:R-:W-:Y:S01]  /*156f0*/  FFMA.FTZ R235, R18, UR4, -R5 ;  /* 0x0000000412eb7c23 */ /* 0x000fe20008010805 */
[----:B--2---:R-:W-:Y:S01]  /*15700*/  IMAD.U32 R0, RZ, RZ, UR27 ;  /* 0x0000001bff007e24 */ /* 0x004fe2000f8e00ff */
[----:B---3--:R-:W-:Y:S01]  /*15710*/  F2FP.BF16.F32.PACK_AB R173, R186, R10 ;  /* 0x0000000abaad723e */ /* 0x008fe200000010ff */
[----:B------:R-:W-:Y:S01]  /*15720*/  IMAD.WIDE.U32 R20, R30, -0x2daee0ad, RZ ;  /* 0xd2511f531e147825 */ /* 0x000fe200078e00ff */
[----:B------:R-:W-:Y:S01]  /*15730*/  PRMT R218, R8, 0x5410, R7 ;  /* 0x0000541008da7816 */ /* 0x000fe20000000007 */
[----:B------:R-:W-:Y:S01]  /*15740*/  MUFU.EX2 R180, R16 ;  /* 0x0000001000b47308 */ /* 0x000fe20000000800 */
[----:B------:R-:W-:Y:S02]  /*15750*/  LEA.HI.X.SX32 R195, R0, R193, 0x1, P4 ;  /* 0x000000c100c37211 */ /* 0x000fe400020f0eff */
[----:B------:R-:W-:Y:S02]  /*15760*/  ISETP.LE.U32.AND P4, PT, R8, UR15, PT ;  /* 0x0000000f08007c0c */ /* 0x000fe4000bf83070 */
[----:B------:R-:W-:Y:S02]  /*15770*/  FSEL R0, R132, RZ, P1 ;  /* 0x000000ff84007208 */ /* 0x000fe40000800000 */
[----:B------:R-:W-:Y:S03]  /*15780*/  ISETP.LE.U32.AND P1, PT, R2, UR15, PT ;  /* 0x0000000f02007c0c */ /* 0x000fe6000bf23070 */
[----:B------:R-:W-:Y:S01]  /*15790*/  MUFU.EX2 R222, R222 ;  /* 0x000000de00de7308 */ /* 0x000fe20000000800 */
[----:B------:R-:W-:Y:S01]  /*157a0*/  LOP3.LUT R2, R177, 0xffff, RZ, 0xc0, !PT ;  /* 0x0000ffffb1027812 */ /* 0x000fe200078ec0ff */
[----:B------:R-:W-:Y:S01]  /*157b0*/  FADD.FTZ R0, -R0, R133 ;  /* 0x0000008500007221 */ /* 0x000fe20000010100 */
[----:B------:R-:W-:Y:S02]  /*157c0*/  PRMT R172, R173, 0x7632, R172 ;  /* 0x00007632adac7816 */ /* 0x000fe400000000ac */
[----:B------:R-:W-:Y:S01]  /*157d0*/  SHF.R.U32.HI R189, RZ, 0x8, R2 ;  /* 0x00000008ffbd7819 */ /* 0x000fe20000011602 */
[----:B------:R-:W-:Y:S01]  /*157e0*/  FMUL.FTZ R0, R0, UR4 ;  /* 0x0000000400007c20 */ /* 0x000fe20008410000 */
[----:B------:R-:W-:Y:S01]  /*157f0*/  FSEL R2, R3, RZ, P0 ;  /* 0x000000ff03027208 */ /* 0x000fe20000000000 */
[----:B------:R-:W-:Y:S01]  /*15800*/  @!P4 HFMA2.BF16_V2 R250, -RZ.H0_H0, RZ.H0_H0, -R173.H0_H0 ;  /* 0x200000fffffac231 */ /* 0x000fe200003409ad */
[----:B------:R-:W-:Y:S01]  /*15810*/  LOP3.LUT R24, R189, 0xffff, RZ, 0xc0, !PT ;  /* 0x0000ffffbd187812 */ /* 0x000fe200078ec0ff */
[----:B------:R-:W-:Y:S01]  /*15820*/  MUFU.EX2 R228, R228 ;  /* 0x000000e400e47308 */ /* 0x000fe20000000800 */
[----:B------:R-:W-:Y:S01]  /*15830*/  ISETP.LE.U32.AND P0, PT, R9, UR15, PT ;  /* 0x0000000f09007c0c */ /* 0x000fe2000bf03070 */
[----:B------:R-:W-:Y:S01]  /*15840*/  @!P1 HFMA2.BF16_V2 R220, -RZ.H0_H0, RZ.H0_H0, -R172.H0_H0 ;  /* 0x200000ffffdc9231 */ /* 0x000fe200003409ac */
[----:B------:R-:W-:Y:S01]  /*15850*/  PRMT R176, R173, 0x5410, R172 ;  /* 0x00005410adb07816 */ /* 0x000fe200000000ac */
[----:B------:R-:W-:Y:S01]  /*15860*/  FADD.FTZ R2, -R2, R134 ;  /* 0x0000008602027221 */ /* 0x000fe20000010100 */
[----:B------:R-:W-:Y:S02]  /*15870*/  @!P4 PRMT R173, R250, 0x5410, RZ ;  /* 0x00005410faadc816 */ /* 0x000fe400000000ff */
[----:B------:R-:W-:Y:S01]  /*15880*/  ISETP.LE.U32.AND P4, PT, R24, UR15, PT ;  /* 0x0000000f18007c0c */ /* 0x000fe2000bf83070 */
[----:B------:R1:W-:Y:S01]  /*15890*/  @!P1 STL.S16 [R1+0x58], R220 ;  /* 0x000058dc01009387 */ /* 0x0003e20000100600 */
[----:B------:R-:W-:Y:S01]  /*158a0*/  PRMT R24, R220, 0x7610, R24 ;  /* 0x00007610dc187816 */ /* 0x000fe20000000018 */
[----:B------:R-:W2:Y:S01]  /*158b0*/  MUFU.EX2 R0, R0 ;  /* 0x0000000000007308 */ /* 0x000ea20000000800 */
[----:B----4-:R-:W-:Y:S01]  /*158c0*/  F2FP.BF16.F32.PACK_AB R171, R184, R14 ;  /* 0x0000000eb8ab723e */ /* 0x010fe200000010ff */
[----:B------:R-:W-:Y:S01]  /*158d0*/  FMUL.FTZ R2, R2, UR4 ;  /* 0x0000000402027c20 */ /* 0x000fe20008410000 */
[----:B------:R-:W-:Y:S01]  /*158e0*/  @!P1 PRMT R172, R24, 0x5410, RZ ;  /* 0x0000541018ac9816 */ /* 0x000fe200000000ff */
[--C-:B------:R-:W-:Y:S01]  /*158f0*/  FFMA.FTZ R24, R198, UR4, -R4.reuse ;  /* 0x00000004c6187c23 */ /* 0x100fe20008010804 */
[----:B------:R-:W-:Y:S01]  /*15900*/  ISETP.LE.U32.AND P1, PT, R6, UR15, PT ;  /* 0x0000000f06007c0c */ /* 0x000fe2000bf23070 */
[----:B-----5:R-:W-:Y:S01]  /*15910*/  @!P0 HFMA2.BF16_V2 R216, -RZ.H0_H0, RZ.H0_H0, -R171.H0_H0 ;  /* 0x200000ffffd88231 */ /* 0x020fe200003409ab */
[----:B------:R-:W-:Y:S03]  /*15920*/  PRMT R169, R171, 0x7632, R169 ;  /* 0x00007632aba97816 */ /* 0x000fe600000000a9 */
[----:B------:R-:W3:Y:S01]  /*15930*/  MUFU.EX2 R183, R24 ;  /* 0x0000001800b77308 */ /* 0x000ee20000000800 */
[----:B------:R-:W-:Y:S01]  /*15940*/  FFMA.FTZ R198, R181, UR4, -R4 ;  /* 0x00000004b5c67c23 */ /* 0x000fe20008010804 */
[----:B------:R-:W-:Y:S01]  /*15950*/  LOP3.LUT R4, R33, 0xff, RZ, 0xc0, !PT ;  /* 0x000000ff21047812 */ /* 0x000fe200078ec0ff */
[----:B------:R4:W-:Y:S01]  /*15960*/  @!P0 STL.S16 [R1+0x24], R216 ;  /* 0x000024d801008387 */ /* 0x0009e20000100600 */
[----:B------:R-:W-:Y:S02]  /*15970*/  PRMT R134, R216, 0x7610, R134 ;  /* 0x00007610d8867816 */ /* 0x000fe40000000086 */
[----:B------:R-:W-:Y:S01]  /*15980*/  PRMT R174, R171, 0x5410, R169 ;  /* 0x00005410abae7816 */ /* 0x000fe200000000a9 */
[----:B------:R4:W5:Y:S01]  /*15990*/  LDL.S16 R133, [R1+0x54] ;  /* 0x0000540001857983 */ /* 0x0009620000100600 */
[----:B------:R-:W-:Y:S02]  /*159a0*/  @!P0 PRMT R171, R134, 0x5410, RZ ;  /* 0x0000541086ab8816 */ /* 0x000fe400000000ff */
[----:B------:R-:W4:Y:S01]  /*159b0*/  MUFU.EX2 R2, R2 ;  /* 0x0000000200027308 */ /* 0x000f220000000800 */
[----:B------:R-:W-:Y:S01]  /*159c0*/  @!P1 HFMA2.BF16_V2 R135, -RZ.H0_H0, RZ.H0_H0, -R169.H0_H0 ;  /* 0x200000ffff879231 */ /* 0x000fe200003409a9 */
[----:B------:R-:W-:Y:S01]  /*159d0*/  ISETP.GT.U32.AND P0, PT, R13, UR15, PT ;  /* 0x0000000f0d007c0c */ /* 0x000fe2000bf04070 */
[----:B--2---:R-:W-:Y:S01]  /*159e0*/  FMUL.FTZ R16, R0, R152 ;  /* 0x0000009800107220 */ /* 0x004fe20000410000 */
[----:B------:R-:W-:Y:S01]  /*159f0*/  PRMT R223, R4, 0x5410, R13 ;  /* 0x0000541004df7816 */ /* 0x000fe2000000000d */
[----:B------:R-:W-:Y:S01]  /*15a00*/  FMUL.FTZ R13, R0, R157 ;  /* 0x0000009d000d7220 */ /* 0x000fe20000410000 */
[----:B------:R2:W-:Y:S01]  /*15a10*/  @!P1 STL.S16 [R1+0x4], R135 ;  /* 0x0000048701009387 */ /* 0x0005e20000100600 */
[----:B------:R-:W-:Y:S01]  /*15a20*/  PRMT R15, R135, 0x7610, R15 ;  /* 0x00007610870f7816 */ /* 0x000fe2000000000f */
[--C-:B-1----:R-:W-:Y:S01]  /*15a30*/  FFMA.FTZ R220, R168, UR4, -R5.reuse ;  /* 0x00000004a8dc7c23 */ /* 0x102fe20008010805 */
[----:B---3--:R-:W-:Y:S01]  /*15a40*/  F2FP.BF16.F32.PACK_AB R168, R182, R183 ;  /* 0x000000b7b6a8723e */ /* 0x008fe200000010ff */
[----:B------:R3:W3:Y:S01]  /*15a50*/  LDL.S16 R22, [R1+0x20] ;  /* 0x0000200001167983 */ /* 0x0006e20000100600 */
[----:B------:R-:W-:Y:S01]  /*15a60*/  @!P1 PRMT R169, R15, 0x5410, RZ ;  /* 0x000054100fa99816 */ /* 0x000fe200000000ff */
[--C-:B------:R-:W-:Y:S01]  /*15a70*/  FFMA.FTZ R15, R191, UR4, -R5.reuse ;  /* 0x00000004bf0f7c23 */ /* 0x100fe20008010805 */
[----:B------:R-:W-:Y:S01]  /*15a80*/  ISETP.LE.U32.AND P1, PT, R4, UR15, PT ;  /* 0x0000000f04007c0c */ /* 0x000fe2000bf23070 */
[----:B------:R-:W-:Y:S01]  /*15a90*/  FFMA.FTZ R191, R179, UR4, -R5 ;  /* 0x00000004b3bf7c23 */ /* 0x000fe20008010805 */
[----:B------:R-:W-:Y:S01]  /*15aa0*/  PRMT R170, R168, 0x7632, R170 ;  /* 0x00007632a8aa7816 */ /* 0x000fe200000000aa */
[----:B------:R-:W-:Y:S04]  /*15ab0*/  IMAD.WIDE.U32 R4, R29, -0x2daee0ad, RZ ;  /* 0xd2511f531d047825 */ /* 0x000fe800078e00ff */
[----:B----4-:R-:W-:Y:S01]  /*15ac0*/  FFMA.FTZ R134, R2, R239, R14 ;  /* 0x000000ef02867223 */ /* 0x010fe2000001000e */
[----:B------:R-:W-:Y:S01]  /*15ad0*/  MUFU.EX2 R181, R31 ;  /* 0x0000001f00b57308 */ /* 0x000fe20000000800 */
[----:B------:R-:W-:Y:S01]  /*15ae0*/  PRMT R175, R168, 0x5410, R170 ;  /* 0x00005410a8af7816 */ /* 0x000fe200000000aa */
[----:B------:R-:W-:Y:S01]  /*15af0*/  FMUL.FTZ R17, R0, R153 ;  /* 0x0000009900117220 */ /* 0x000fe20000410000 */
[----:B------:R-:W-:Y:S01]  /*15b00*/  LOP3.LUT R5, R34, UR23, R5, 0x96, !PT ;  /* 0x0000001722057c12 */ /* 0x000fe2000f8e9605 */
[----:B------:R-:W-:Y:S01]  /*15b10*/  FMUL.FTZ R24, R0, R144 ;  /* 0x0000009000187220 */ /* 0x000fe20000410000 */
[----:B------:R-:W-:Y:S01]  /*15b20*/  LOP3.LUT R7, R4, UR19, R21, 0x96, !PT ;  /* 0x0000001304077c12 */ /* 0x000fe2000f8e9615 */
[C---:B------:R-:W-:Y:S01]  /*15b30*/  FMUL.FTZ R21, R0.reuse, R149 ;  /* 0x0000009500157220 */ /* 0x040fe20000410000 */
[----:B------:R-:W-:Y:S01]  /*15b40*/  PRMT R216, R9, 0x5410, R6 ;  /* 0x0000541009d87816 */ /* 0x000fe20000000006 */
[----:B------:R-:W-:Y:S04]  /*15b50*/  IMAD.WIDE.U32 R18, R5, -0x326172a9, RZ ;  /* 0xcd9e8d5705127825 */ /* 0x000fe800078e00ff */
[C---:B------:R-:W-:Y:S01]  /*15b60*/  FMUL.FTZ R25, R0.reuse, R145 ;  /* 0x0000009100197220 */ /* 0x040fe20000410000 */
[----:B------:R-:W-:Y:S01]  /*15b70*/  MUFU.EX2 R144, R188 ;  /* 0x000000bc00907308 */ /* 0x000fe20000000800 */
[C---:B------:R-:W-:Y:S01]  /*15b80*/  FMUL.FTZ R28, R0.reuse, R140 ;  /* 0x0000008c001c7220 */ /* 0x040fe20000410000 */
[C---:B------:R-:W-:Y:S01]  /*15b90*/  FMUL.FTZ R29, R0.reuse, R141 ;  /* 0x0000008d001d7220 */ /* 0x040fe20000410000 */
[C---:B------:R-:W-:Y:S01]  /*15ba0*/  FMUL.FTZ R33, R0.reuse, R137 ;  /* 0x0000008900217220 */ /* 0x040fe20000410000 */
[C---:B------:R-:W-:Y:S01]  /*15bb0*/  FMUL.FTZ R36, R0.reuse, R36 ;  /* 0x0000002400247220 */ /* 0x040fe20000410000 */
[C---:B------:R-:W-:Y:S01]  /*15bc0*/  FMUL.FTZ R37, R0.reuse, R37 ;  /* 0x0000002500257220 */ /* 0x040fe20000410000 */
[C---:B------:R-:W-:Y:S01]  /*15bd0*/  FMUL.FTZ R40, R0.reuse, R40 ;  /* 0x0000002800287220 */ /* 0x040fe20000410000 */
[C---:B------:R-:W-:Y:S03]  /*15be0*/  FMUL.FTZ R41, R0.reuse, R41 ;  /* 0x0000002900297220 */ /* 0x040fe60000410000 */
[----:B--2---:R1:W2:Y:S01]  /*15bf0*/  MUFU.EX2 R135, R15 ;  /* 0x0000000f00877308 */ /* 0x0042a20000000800 */
        /* <DEDUP_REMOVED lines=45> */
[C---:B-1----:R-:W-:Y:S01]  /*15ed0*/  FMUL.FTZ R15, R2.reuse, R159 ;  /* 0x0000009f020f7220 */ /* 0x042fe20000410000 */
        /* <DEDUP_REMOVED lines=55> */
[C---:B------:R-:W-:Y:S01]  /*16250*/  LOP3.LUT R143, R177.reuse, 0xff, RZ, 0xc0, !PT ;  /* 0x000000ffb18f7812 */ /* 0x040fe200078ec0ff */
[----:B------:R-:W-:Y:S01]  /*16260*/  FADD.FTZ R134, R184, R134 ;  /* 0x00000086b8867221 */ /* 0x000fe20000010000 */
[----:B------:R-:W-:Y:S01]  /*16270*/  PRMT R142, R177, 0x7632, R142 ;  /* 0x00007632b18e7816 */ /* 0x000fe2000000008e */
[----:B------:R-:W-:Y:S01]  /*16280*/  MUFU.EX2 R145, R198 ;  /* 0x000000c600917308 */ /* 0x000fe20000000800 */
[--C-:B------:R-:W-:Y:S01]  /*16290*/  PRMT R159, R143, 0x5410, R189.reuse ;  /* 0x000054108f9f7816 */ /* 0x100fe200000000bd */
[----:B--2---:R-:W-:Y:S01]  /*162a0*/  FADD.FTZ R134, R135, R134 ;  /* 0x0000008687867221 */ /* 0x004fe20000010000 */
[----:B------:R-:W-:Y:S01]  /*162b0*/  LOP3.LUT R142, R142, 0xff, RZ, 0xc0, !PT ;  /* 0x000000ff8e8e7812 */ /* 0x000fe200078ec0ff */
[----:B------:R1:W-:Y:S02]  /*162c0*/  STG.E.U16 desc[UR30][R192.64], R173 ;  /* 0x000000adc0007986 */ /* 0x0003e4000c10151e */
[----:B------:R-:W-:Y:S04]  /*162d0*/  FADD.FTZ R146, R180, R134 ;  /* 0x00000086b4927221 */ /* 0x000fe80000010000 */
[----:B------:R-:W-:Y:S01]  /*162e0*/  MUFU.EX2 R151, R190 ;  /* 0x000000be00977308 */ /* 0x000fe20000000800 */
[----:B------:R2:W-:Y:S04]  /*162f0*/  STG.E.U16 desc[UR30][R192.64+0x2], R172 ;  /* 0x000002acc0007986 */ /* 0x0005e8000c10151e */
[----:B------:R-:W-:Y:S05]  /*16300*/  STG.E.U16 desc[UR30][R194.64], R171 ;  /* 0x000000abc2007986 */ /* 0x000fea000c10151e */
[----:B------:R-:W4:Y:S01]  /*16310*/  MUFU.EX2 R157, R221 ;  /* 0x000000dd009d7308 */ /* 0x000f220000000800 */
[----:B------:R-:W-:Y:S09]  /*16320*/  STG.E.U16 desc[UR30][R194.64+0x2], R169 ;  /* 0x000002a9c2007986 */ /* 0x000ff2000c10151e */
[----:B------:R-:W-:Y:S10]  /*16330*/  MUFU.EX2 R158, R219 ;  /* 0x000000db009e7308 */ /* 0x000ff40000000800 */
[----:B------:R-:W-:Y:S01]  /*16340*/  MUFU.EX2 R220, R220 ;  /* 0x000000dc00dc7308 */ /* 0x000fe20000000800 */
[----:B----4-:R-:W-:Y:S04]  /*16350*/  F2FP.BF16.F32.PACK_AB R190, R222, R157 ;  /* 0x0000009ddebe723e */ /* 0x010fe800000010ff */
[----:B------:R-:W-:Y:S05]  /*16360*/  PRMT R189, R190, 0x7632, R189 ;  /* 0x00007632bebd7816 */ /* 0x000fea00000000bd */
[----:B------:R-:W-:Y:S10]  /*16370*/  MUFU.EX2 R229, R229 ;  /* 0x000000e500e57308 */ /* 0x000ff40000000800 */
[----:B------:R-:W-:Y:S10]  /*16380*/  MUFU.EX2 R226, R226 ;  /* 0x000000e200e27308 */ /* 0x000ff40000000800 */
[----:B------:R-:W-:Y:S10]  /*16390*/  MUFU.EX2 R227, R227 ;  /* 0x000000e300e37308 */ /* 0x000ff40000000800 */
[----:B------:R-:W-:Y:S10]  /*163a0*/  MUFU.EX2 R230, R230 ;  /* 0x000000e600e67308 */ /* 0x000ff40000000800 */
[----:B------:R-:W-:Y:S10]  /*163b0*/  MUFU.EX2 R232, R232 ;  /* 0x000000e800e87308 */ /* 0x000ff40000000800 */
[----:B------:R-:W-:Y:S10]  /*163c0*/  MUFU.EX2 R231, R231 ;  /* 0x000000e700e77308 */ /* 0x000ff40000000800 */
[----:B------:R-:W-:Y:S10]  /*163d0*/  MUFU.EX2 R233, R233 ;  /* 0x000000e900e97308 */ /* 0x000ff40000000800 */
[----:B------:R-:W-:Y:S10]  /*163e0*/  MUFU.EX2 R236, R236 ;  /* 0x000000ec00ec7308 */ /* 0x000ff40000000800 */
[----:B------:R-:W1:Y:S10]  /*163f0*/  MUFU.EX2 R237, R237 ;  /* 0x000000ed00ed7308 */ /* 0x000e740000000800 */
[----:B------:R-:W-:Y:S10]  /*16400*/  MUFU.EX2 R234, R234 ;  /* 0x000000ea00ea7308 */ /* 0x000ff40000000800 */
[----:B------:R-:W-:Y:S01]  /*16410*/  MUFU.EX2 R235, R235 ;  /* 0x000000eb00eb7308 */ /* 0x000fe20000000800 */
[----:B-1----:R-:W-:Y:S04]  /*16420*/  F2FP.BF16.F32.PACK_AB R173, R237, R236 ;  /* 0x000000ecedad723e */ /* 0x002fe800000010ff */
[----:B--2---:R-:W-:Y:S01]  /*16430*/  PRMT R172, R173, 0x7632, R172 ;  /* 0x00007632adac7816 */ /* 0x004fe200000000ac */
[----:B-----5:R-:W-:Y:S05]  /*16440*/  @!P1 HFMA2.BF16_V2 R133, -RZ.H0_H0, RZ.H0_H0, -R168.H0_H0 ;  /* 0x200000ffff859231 */ /* 0x020fea00003409a8 */
[----:B------:R-:W-:Y:S01]  /*16450*/  PRMT R8, R133, 0x7610, R8 ;  /* 0x0000761085087816 */ /* 0x000fe20000000008 */
[----:B------:R1:W-:Y:S03]  /*16460*/  @!P1 STL.S16 [R1+0x54], R133 ;  /* 0x0000548501009387 */ /* 0x0003e60000100600 */
[----:B------:R-:W-:Y:S02]  /*16470*/  @!P1 PRMT R168, R8, 0x5410, RZ ;  /* 0x0000541008a89816 */ /* 0x000fe400000000ff */
[----:B------:R-:W-:Y:S01]  /*16480*/  ISETP.GT.U32.AND P1, PT, R12, UR15, PT ;  /* 0x0000000f0c007c0c */ /* 0x000fe2000bf24070 */
[----:B---3--:R-:W-:Y:S02]  /*16490*/  @P0 HFMA2.BF16_V2 R22, -RZ.H0_H0, RZ.H0_H0, -R170.H0_H0 ;  /* 0x200000ffff160231 */ /* 0x008fe400003409aa */
[----:B------:R-:W-:Y:S03]  /*164a0*/  STG.E.U16 desc[UR30][R192.64+0x10], R168 ;  /* 0x000010a8c0007986 */ /* 0x000fe6000c10151e */
[----:B------:R-:W-:Y:S01]  /*164b0*/  PRMT R4, R22, 0x7610, R4 ;  /* 0x0000761016047816 */ /* 0x000fe20000000004 */
[----:B------:R2:W-:Y:S03]  /*164c0*/  @P0 STL.S16 [R1+0x20], R22 ;  /* 0x0000201601000387 */ /* 0x0005e60000100600 */
[----:B------:R-:W-:Y:S01]  /*164d0*/  @P0 PRMT R170, R4, 0x5410, RZ ;  /* 0x0000541004aa0816 */ /* 0x000fe200000000ff */
[----:B------:R3:W4:Y:S01]  /*164e0*/  LDL.S16 R239, [R1+0x48] ;  /* 0x0000480001ef7983 */ /* 0x0007220000100600 */
[----:B------:R-:W-:Y:S01]  /*164f0*/  LOP3.LUT R4, R240, UR12, R19, 0x96, !PT ;  /* 0x0000000cf0047c12 */ /* 0x000fe2000f8e9613 */
[----:B------:R-:W-:Y:S01]  /*16500*/  FMUL.FTZ R19, R2, R155 ;  /* 0x0000009b02137220 */ /* 0x000fe20000410000 */
[----:B------:R-:W-:Y:S01]  /*16510*/  ISETP.GT.U32.AND P0, PT, R11, UR15, PT ;  /* 0x0000000f0b007c0c */ /* 0x000fe2000bf04070 */
[----:B------:R-:W5:Y:S01]  /*16520*/  MUFU.EX2 R155, R217 ;  /* 0x000000d9009b7308 */ /* 0x000f620000000800 */
[----:B------:R-:W-:Y:S01]  /*16530*/  STG.E.U16 desc[UR30][R192.64+0x12], R170 ;  /* 0x000012aac0007986 */ /* 0x000fe2000c10151e */
[----:B------:R-:W-:Y:S04]  /*16540*/  IMAD.WIDE.U32 R8, R4, -0x2daee0ad, RZ ;  /* 0xd2511f5304087825 */ /* 0x000fe800078e00ff */
[----:B-1----:R-:W-:Y:S01]  /*16550*/  FFMA.FTZ R133, R0, R224, R10 ;  /* 0x000000e000857223 */ /* 0x002fe2000001000a */
[----:B------:R-:W-:Y:S01]  /*16560*/  IMAD.WIDE.U32 R4, R7, -0x326172a9, RZ ;  /* 0xcd9e8d5707047825 */ /* 0x000fe200078e00ff */
[----:B------:R-:W-:Y:S03]  /*16570*/  LOP3.LUT R6, R20, UR18, R9, 0x96, !PT ;  /* 0x0000001214067c12 */ /* 0x000fe6000f8e9609 */
[----:B------:R-:W-:Y:S01]  /*16580*/  FMUL.FTZ R9, R0, R161 ;  /* 0x000000a100097220 */ /* 0x000fe20000410000 */
[----:B------:R-:W-:Y:S01]  /*16590*/  PRMT R224, R12, 0x5410, R11 ;  /* 0x000054100ce07816 */ /* 0x000fe2000000000b */
[----:B------:R3:W3:Y:S01]  /*165a0*/  LDL.S16 R161, [R1] ;  /* 0x0000000001a17983 */ /* 0x0006e20000100600 */
[----:B------:R-:W-:Y:S01]  /*165b0*/  LOP3.LUT R5, R18, UR10, R5, 0x96, !PT ;  /* 0x0000000a12057c12 */ /* 0x000fe2000f8e9605 */
[----:B------:R-:W-:Y:S04]  /*165c0*/  IMAD.WIDE.U32 R178, R6, -0x326172a9, RZ ;  /* 0xcd9e8d5706b27825 */ /* 0x000fe800078e00ff */
[C---:B------:R-:W-:Y:S01]  /*165d0*/  FMUL.FTZ R12, R0.reuse, R156 ;  /* 0x0000009c000c7220 */ /* 0x040fe20000410000 */
[C---:B------:R-:W-:Y:S01]  /*165e0*/  FMUL.FTZ R20, R0.reuse, R148 ;  /* 0x0000009400147220 */ /* 0x040fe20000410000 */
[----:B------:R-:W-:Y:S04]  /*165f0*/  IMAD.WIDE.U32 R208, R5, -0x2daee0ad, RZ ;  /* 0xd2511f5305d07825 */ /* 0x000fe800078e00ff */
[----:B------:R-:W-:Y:S01]  /*16600*/  FMUL.FTZ R5, R0, R165 ;  /* 0x000000a500057220 */ /* 0x000fe20000410000 */
[----:B------:R-:W1:Y:S01]  /*16610*/  MUFU.EX2 R148, R187 ;  /* 0x000000bb00947308 */ /* 0x000e620000000800 */
[----:B------:R3:W3:Y:S01]  /*16620*/  LDL.S16 R165, [R1+0x50] ;  /* 0x0000500001a57983 */ /* 0x0006e20000100600 */
[----:B------:R-:W-:Y:S01]  /*16630*/  FMUL.FTZ R6, R2, R166 ;  /* 0x000000a602067220 */ /* 0x000fe20000410000 */
[----:B------:R-:W-:Y:S01]  /*16640*/  LOP3.LUT R185, R8, UR17, R209, 0x96, !PT ;  /* 0x0000001108b97c12 */ /* 0x000fe2000f8e96d1 */
[----:B------:R-:W-:Y:S01]  /*16650*/  FMUL.FTZ R8, R0, R160 ;  /* 0x000000a000087220 */ /* 0x000fe20000410000 */
[----:B------:R-:W-:Y:S01]  /*16660*/  LOP3.LUT R209, R4, UR11, R179, 0x96, !PT ;  /* 0x0000000b04d17c12 */ /* 0x000fe2000f8e96b3 */
[----:B------:R-:W-:Y:S01]  /*16670*/  FMUL.FTZ R4, R0, R164 ;  /* 0x000000a400047220 */ /* 0x000fe20000410000 */
[C---:B------:R-:W-:Y:S01]  /*16680*/  FMUL.FTZ R10, R2.reuse, R162 ;  /* 0x000000a2020a7220 */ /* 0x040fe20000410000 */
[----:B------:R3:W3:Y:S02]  /*16690*/  LDL.S16 R164, [R1+0x4c] ;  /* 0x00004c0001a47983 */ /* 0x0006e40000100600 */
[----:B------:R1:W1:Y:S01]  /*166a0*/  MUFU.EX2 R179, R32 ;  /* 0x0000002000b37308 */ /* 0x0002620000000800 */
[C---:B------:R-:W-:Y:S01]  /*166b0*/  FMUL.FTZ R7, R2.reuse, R167 ;  /* 0x000000a702077220 */ /* 0x040fe20000410000 */
[C---:B------:R-:W-:Y:S01]  /*166c0*/  FMUL.FTZ R11, R2.reuse, R163 ;  /* 0x000000a3020b7220 */ /* 0x040fe20000410000 */
[C---:B------:R-:W-:Y:S01]  /*166d0*/  FMUL.FTZ R18, R2.reuse, R154 ;  /* 0x0000009a02127220 */ /* 0x040fe20000410000 */
[----:B--2---:R-:W-:Y:S01]  /*166e0*/  FMUL.FTZ R22, R2, R150 ;  /* 0x0000009602167220 */ /* 0x004fe20000410000 */
[----:B------:R-:W-:Y:S01]  /*166f0*/  FADD.FTZ R133, R186, R133 ;  /* 0x00000085ba857221 */ /* 0x000fe20000010000 */
[----:B------:R-:W-:Y:S01]  /*16700*/  IMAD.WIDE.U32 R138, R185, -0x326172a9, RZ ;  /* 0xcd9e8d57b98a7825 */ /* 0x000fe200078e00ff */
[----:B-----5:R-:W-:Y:S03]  /*16710*/  F2FP.BF16.F32.PACK_AB R188, R155, R145 ;  /* 0x000000919bbc723e */ /* 0x020fe600000010ff */
[----:B------:R-:W2:Y:S01]  /*16720*/  MUFU.EX2 R156, R191 ;  /* 0x000000bf009c7308 */ /* 0x000ea20000000800 */
[----:B------:R-:W-:Y:S01]  /*16730*/  FADD.FTZ R133, R183, R133 ;  /* 0x00000085b7857221 */ /* 0x000fe20000010000 */
[----:B-1----:R-:W-:Y:S01]  /*16740*/  FADD.FTZ R146, R148, R146 ;  /* 0x0000009294927221 */ /* 0x002fe20000010000 */
[----:B------:R-:W-:Y:S02]  /*16750*/  PRMT R187, R188, 0x7632, R187 ;  /* 0x00007632bcbb7816 */ /* 0x000fe400000000bb */
[----:B------:R-:W-:Y:S01]  /*16760*/  FADD.FTZ R137, R182, R133 ;  /* 0x00000085b6897221 */ /* 0x000fe20000010000 */
[----:B------:R-:W-:Y:S02]  /*16770*/  F2FP.BF16.F32.PACK_AB R183, R220, R158 ;  /* 0x0000009edcb7723e */ /* 0x000fe400000010ff */
[----:B------:R-:W-:Y:S01]  /*16780*/  F2FP.BF16.F32.PACK_AB R182, R229, R228 ;  /* 0x000000e4e5b6723e */ /* 0x000fe200000010ff */
[----:B------:R-:W-:Y:S01]  /*16790*/  FMUL.FTZ R32, R0, R136 ;  /* 0x0000008800207220 */ /* 0x000fe20000410000 */
[----:B------:R-:W-:Y:S01]  /*167a0*/  F2FP.BF16.F32.PACK_AB R0, R180, R135 ;  /* 0x00000087b400723e */ /* 0x000fe200000010ff */
[----:B------:R-:W-:Y:S01]  /*167b0*/  FADD.FTZ R149, R181, R137 ;  /* 0x00000089b5957221 */ /* 0x000fe20000010000 */
[----:B------:R-:W-:Y:S02]  /*167c0*/  F2FP.BF16.F32.PACK_AB R133, R179, R181 ;  /* 0x000000b5b385723e */ /* 0x000fe400000010ff */
[C---:B------:R-:W-:Y:S02]  /*167d0*/  PRMT R2, R0.reuse, 0x7632, R2 ;  /* 0x0000763200027816 */ /* 0x040fe40000000002 */
[C---:B------:R-:W-:Y:S02]  /*167e0*/  PRMT R134, R133.reuse, 0x7632, R134 ;  /* 0x0000763285867816 */ /* 0x040fe40000000086 */
[----:B------:R-:W-:Y:S01]  /*167f0*/  PRMT R141, R0, 0x5410, R2 ;  /* 0x00005410008d7816 */ /* 0x000fe20000000002 */
[----:B------:R-:W-:Y:S01]  /*16800*/  @P5 HFMA2.BF16_V2 R249, -RZ.H0_H0, RZ.H0_H0, -R2.H0_H0 ;  /* 0x200000fffff95231 */ /* 0x000fe20000340902 */
[----:B------:R-:W-:Y:S02]  /*16810*/  F2FP.BF16.F32.PACK_AB R135, R144, R148 ;  /* 0x000000949087723e */ /* 0x000fe400000010ff */
[----:B------:R-:W-:Y:S02]  /*16820*/  PRMT R140, R133, 0x5410, R134 ;  /* 0x00005410858c7816 */ /* 0x000fe40000000086 */
[----:B------:R-:W-:Y:S02]  /*16830*/  @P5 PRMT R2, R249, 0x5410, RZ ;  /* 0x00005410f9025816 */ /* 0x000fe400000000ff */
[----:B------:R-:W-:Y:S02]  /*16840*/  ISETP.LE.U32.AND P5, PT, R142, UR15, PT ;  /* 0x0000000f8e007c0c */ /* 0x000fe4000bfa3070 */
[----:B------:R-:W-:Y:S01]  /*16850*/  PRMT R185, R135, 0x7632, R185 ;  /* 0x0000763287b97816 */ /* 0x000fe200000000b9 */
[----:B------:R-:W-:Y:S01]  /*16860*/  STG.E.U16 desc[UR30][R194.64+0x12], R2 ;  /* 0x00001202c2007986 */ /* 0x000fe2000c10151e */
[----:B--2---:R-:W-:Y:S02]  /*16870*/  F2FP.BF16.F32.PACK_AB R184, R156, R151 ;  /* 0x000000979cb8723e */ /* 0x004fe400000010ff */
[----:B------:R-:W-:Y:S02]  /*16880*/  LOP3.LUT R137, R225, 0xff, RZ, 0xc0, !PT ;  /* 0x000000ffe1897812 */ /* 0x000fe400078ec0ff */
[----:B------:R-:W-:Y:S02]  /*16890*/  PRMT R191, R184, 0x7632, R191 ;  /* 0x00007632b8bf7816 */ /* 0x000fe400000000bf */
[----:B------:R-:W-:Y:S02]  /*168a0*/  PRMT R186, R183, 0x7632, R186 ;  /* 0x00007632b7ba7816 */ /* 0x000fe400000000ba */
[----:B------:R-:W-:Y:S02]  /*168b0*/  PRMT R181, R182, 0x7632, R181 ;  /* 0x00007632b6b57816 */ /* 0x000fe400000000b5 */
[----:B------:R-:W-:Y:S01]  /*168c0*/  F2FP.BF16.F32.PACK_AB R180, R227, R226 ;  /* 0x000000e2e3b4723e */ /* 0x000fe200000010ff */
[----:B----4-:R-:W-:Y:S05]  /*168d0*/  @!P5 HFMA2.BF16_V2 R239, -RZ.H0_H0, RZ.H0_H0, -R135.H0_H0 ;  /* 0x200000ffffefd231 */ /* 0x010fea0000340987 */
[----:B------:R-:W-:Y:S01]  /*168e0*/  PRMT R154, R239, 0x7610, R154 ;  /* 0x00007610ef9a7816 */ /* 0x000fe2000000009a */
[----:B---3--:R-:W-:Y:S05]  /*168f0*/  @P6 HFMA2.BF16_V2 R161, -RZ.H0_H0, RZ.H0_H0, -R0.H0_H0 ;  /* 0x200000ffffa16231 */ /* 0x008fea0000340900 */
[----:B------:R-:W-:Y:S01]  /*16900*/  PRMT R136, R161, 0x7610, R136 ;  /* 0x00007610a1887816 */ /* 0x000fe20000000088 */
[----:B------:R1:W-:Y:S03]  /*16910*/  @P6 STL.S16 [R1], R161 ;  /* 0x000000a101006387 */ /* 0x0003e60000100600 */
[----:B------:R-:W-:Y:S02]  /*16920*/  @P6 PRMT R0, R136, 0x5410, RZ ;  /* 0x0000541088006816 */ /* 0x000fe400000000ff */
[----:B------:R-:W-:Y:S02]  /*16930*/  ISETP.LE.U32.AND P6, PT, R143, UR15, PT ;  /* 0x0000000f8f007c0c */ /* 0x000fe4000bfc3070 */
[----:B------:R-:W-:Y:S01]  /*16940*/  LOP3.LUT R136, R178, UR8, R139, 0x96, !PT ;  /* 0x00000008b2887c12 */ /* 0x000fe2000f8e968b */
[----:B------:R-:W-:Y:S01]  /*16950*/  STG.E.U16 desc[UR30][R194.64+0x10], R0 ;  /* 0x00001000c2007986 */ /* 0x000fe2000c10151e */
[----:B------:R-:W-:Y:S01]  /*16960*/  SHF.R.U32.HI R139, RZ, 0x18, R177 ;  /* 0x00000018ff8b7819 */ /* 0x000fe200000116b1 */
[----:B------:R-:W-:Y:S01]  /*16970*/  @!P4 HFMA2.BF16_V2 R164, -RZ.H0_H0, RZ.H0_H0, -R134.H0_H0 ;  /* 0x200000ffffa4c231 */ /* 0x000fe20000340986 */
[----:B------:R-:W-:Y:S02]  /*16980*/  PRMT R143, R188, 0x5410, R187 ;  /* 0x00005410bc8f7816 */ /* 0x000fe400000000bb */
[----:B------:R-:W-:Y:S02]  /*16990*/  F2FP.BF16.F32.PACK_AB R178, R232, R230 ;  /* 0x000000e6e8b2723e */ /* 0x000fe400000010ff */
[----:B------:R-:W-:Y:S02]  /*169a0*/  PRMT R147, R164, 0x7610, R147 ;  /* 0x00007610a4937816 */ /* 0x000fe40000000093 */
[----:B------:R-:W-:Y:S01]  /*169b0*/  PRMT R177, R178, 0x7632, R177 ;  /* 0x00007632b2b17816 */ /* 0x000fe200000000b1 */
[----:B------:R-:W-:Y:S01]  /*169c0*/  @!P6 HFMA2.BF16_V2 R165, -RZ.H0_H0, RZ.H0_H0, -R133.H0_H0 ;  /* 0x200000ffffa5e231 */ /* 0x000fe20000340985 */
[----:B------:R-:W-:Y:S02]  /*169d0*/  @!P4 PRMT R134, R147, 0x5410, RZ ;  /* 0x000054109386c816 */ /* 0x000fe400000000ff */
[----:B------:R-:W-:Y:S02]  /*169e0*/  PRMT R147, R135, 0x5410, R185 ;  /* 0x0000541087937816 */ /* 0x000fe400000000b9 */
[----:B------:R2:W-:Y:S01]  /*169f0*/  @!P6 STL.S16 [R1+0x50], R165 ;  /* 0x000050a50100e387 */ /* 0x0005e20000100600 */
[----:B------:R-:W-:Y:S01]  /*16a00*/  PRMT R150, R165, 0x7610, R150 ;  /* 0x00007610a5967816 */ /* 0x000fe20000000096 */
[----:B-1----:R-:W-:Y:S01]  /*16a10*/  FADD.FTZ R161, R144, R146 ;  /* 0x0000009290a17221 */ /* 0x002fe20000010000 */
[----:B------:R-:W-:Y:S01]  /*16a20*/  @!P5 PRMT R135, R154, 0x5410, RZ ;  /* 0x000054109a87d816 */ /* 0x000fe200000000ff */
[----:B------:R1:W-:Y:S01]  /*16a30*/  @!P4 STL.S16 [R1+0x4c], R164 ;  /* 0x00004ca40100c387 */ /* 0x0003e20000100600 */
[----:B------:R-:W-:Y:S01]  /*16a40*/  @!P6 PRMT R133, R150, 0x5410, RZ ;  /* 0x000054109685e816 */ /* 0x000fe200000000ff */
[----:B------:R-:W-:Y:S01]  /*16a50*/  FADD.FTZ R154, R179, R149 ;  /* 0x00000095b39a7221 */ /* 0x000fe20000010000 */
[----:B------:R-:W-:Y:S01]  /*16a60*/  ISETP.LE.U32.AND P4, PT, R137, UR15, PT ;  /* 0x0000000f89007c0c */ /* 0x000fe2000bf83070 */
[----:B------:R-:W-:Y:S01]  /*16a70*/  @!P5 STL.S16 [R1+0x48], R239 ;  /* 0x000048ef0100d387 */ /* 0x000fe20000100600 */
[----:B------:R-:W-:Y:S02]  /*16a80*/  ISETP.GT.U32.AND P5, PT, R212, UR15, PT ;  /* 0x0000000fd4007c0c */ /* 0x000fe4000bfa4070 */
[----:B------:R-:W-:Y:S01]  /*16a90*/  ISETP.LE.U32.AND P6, PT, R139, UR15, PT ;  /* 0x0000000f8b007c0c */ /* 0x000fe2000bfc3070 */
[----:B------:R3:W4:Y:S01]  /*16aa0*/  LDL.S16 R152, [R1+0x1c] ;  /* 0x00001c0001987983 */ /* 0x0007220000100600 */
[----:B------:R-:W-:Y:S03]  /*16ab0*/  PRMT R179, R180, 0x7632, R179 ;  /* 0x00007632b4b37816 */ /* 0x000fe600000000b3 */
[----:B------:R3:W5:Y:S04]  /*16ac0*/  LDL.S16 R150, [R1+0x18] ;  /* 0x0000180001967983 */ /* 0x0007680000100600 */
[----:B------:R3:W3:Y:S01]  /*16ad0*/  LDL.S16 R166, [R1+0x14] ;  /* 0x0000140001a67983 */ /* 0x0006e20000100600 */
[----:B------:R-:W-:Y:S03]  /*16ae0*/  @!P4 HFMA2.BF16_V2 R251, -RZ.H0_H0, RZ.H0_H0, -R188.H0_H0 ;  /* 0x200000fffffbc231 */ /* 0x000fe600003409bc */
[----:B------:R3:W3:Y:S01]  /*16af0*/  LDL.S16 R162, [R1+0x10] ;  /* 0x0000100001a27983 */ /* 0x0006e20000100600 */
[----:B--2---:R-:W-:Y:S01]  /*16b00*/  PRMT R165, R137, 0x5410, R212 ;  /* 0x0000541089a57816 */ /* 0x004fe200000000d4 */
[----:B------:R-:W-:Y:S01]  /*16b10*/  @!P6 HFMA2.BF16_V2 R252, -RZ.H0_H0, RZ.H0_H0, -R185.H0_H0 ;  /* 0x200000fffffce231 */ /* 0x000fe200003409b9 */
[----:B------:R-:W-:Y:S01]  /*16b20*/  SHF.R.U32.HI R137, RZ, 0x18, R136 ;  /* 0x00000018ff897819 */ /* 0x000fe20000011688 */
[----:B------:R-:W-:Y:S01]  /*16b30*/  STG.E.U16 desc[UR30][R192.64+0x20], R133 ;  /* 0x00002085c0007986 */ /* 0x000fe2000c10151e */
[--C-:B-1----:R-:W-:Y:S02]  /*16b40*/  PRMT R164, R142, 0x5410, R139.reuse ;  /* 0x000054108ea47816 */ /* 0x102fe4000000008b */
[----:B------:R-:W-:Y:S01]  /*16b50*/  PRMT R139, R136, 0x7632, R139 ;  /* 0x00007632888b7816 */ /* 0x000fe2000000008b */
[----:B------:R-:W-:Y:S01]  /*16b60*/  STG.E.U16 desc[UR30][R192.64+0x22], R134 ;  /* 0x00002286c0007986 */ /* 0x000fe2000c10151e */
[----:B------:R-:W-:Y:S02]  /*16b70*/  @!P4 PRMT R188, R251, 0x5410, RZ ;  /* 0x00005410fbbcc816 */ /* 0x000fe400000000ff */
[----:B------:R-:W-:Y:S01]  /*16b80*/  LOP3.LUT R139, R139, 0xff, RZ, 0xc0, !PT ;  /* 0x000000ff8b8b7812 */ /* 0x000fe200078ec0ff */
[----:B------:R-:W-:Y:S01]  /*16b90*/  STG.E.U16 desc[UR30][R194.64+0x20], R135 ;  /* 0x00002087c2007986 */ /* 0x000fe2000c10151e */
[----:B------:R-:W-:Y:S02]  /*16ba0*/  @!P6 PRMT R185, R252, 0x5410, RZ ;  /* 0x00005410fcb9e816 */ /* 0x000fe400000000ff */
[C---:B------:R-:W-:Y:S02]  /*16bb0*/  ISETP.LE.U32.AND P4, PT, R139.reuse, UR15, PT ;  /* 0x0000000f8b007c0c */ /* 0x040fe4000bf83070 */
[----:B------:R-:W-:Y:S01]  /*16bc0*/  PRMT R167, R139, 0x5410, R137 ;  /* 0x000054108ba77816 */ /* 0x000fe20000000089 */
[----:B------:R-:W-:Y:S01]  /*16bd0*/  STG.E.U16 desc[UR30][R194.64+0x22], R185 ;  /* 0x000022b9c2007986 */ /* 0x000fe2000c10151e */
[C---:B------:R-:W-:Y:S02]  /*16be0*/  LOP3.LUT R139, R136.reuse, 0xffff, RZ, 0xc0, !PT ;  /* 0x0000ffff888b7812 */ /* 0x040fe400078ec0ff */
[----:B------:R-:W-:Y:S01]  /*16bf0*/  ISETP.LE.U32.AND P6, PT, R137, UR15, PT ;  /* 0x0000000f89007c0c */ /* 0x000fe2000bfc3070 */
[----:B------:R-:W-:Y:S01]  /*16c00*/  STG.E.U16 desc[UR30][R192.64+0x30], R188 ;  /* 0x000030bcc0007986 */ /* 0x000fe2000c10151e */
[----:B------:R-:W-:Y:S02]  /*16c10*/  LOP3.LUT R137, R136, 0xff, RZ, 0xc0, !PT ;  /* 0x000000ff88897812 */ /* 0x000fe400078ec0ff */
[----:B------:R-:W-:Y:S02]  /*16c20*/  SHF.R.U32.HI R136, RZ, 0x8, R139 ;  /* 0x00000008ff887819 */ /* 0x000fe4000001168b */
[----:B------:R-:W-:Y:S02]  /*16c30*/  PRMT R139, R138, 0x7771, RZ ;  /* 0x000077718a8b7816 */ /* 0x000fe400000000ff */
[C---:B------:R-:W-:Y:S02]  /*16c40*/  PRMT R163, R137.reuse, 0x5410, R136 ;  /* 0x0000541089a37816 */ /* 0x040fe40000000088 */
[----:B------:R-:W-:Y:S01]  /*16c50*/  LOP3.LUT R136, R136, 0xffff, RZ, 0xc0, !PT ;  /* 0x0000ffff88887812 */ /* 0x000fe200078ec0ff */
[----:B----4-:R-:W-:Y:S02]  /*16c60*/  @P5 HFMA2.BF16_V2 R152, -RZ.H0_H0, RZ.H0_H0, -R187.H0_H0 ;  /* 0x200000ffff985231 */ /* 0x010fe400003409bb */
[----:B-----5:R-:W-:Y:S03]  /*16c70*/  @P1 HFMA2.BF16_V2 R150, -RZ.H0_H0, RZ.H0_H0, -R184.H0_H0 ;  /* 0x200000ffff961231 */ /* 0x020fe600003409b8 */
[----:B------:R1:W-:Y:S01]  /*16c80*/  @P5 STL.S16 [R1+0x1c], R152 ;  /* 0x00001c9801005387 */ /* 0x0003e20000100600 */
[----:B------:R-:W-:Y:S01]  /*16c90*/  PRMT R148, R152, 0x7610, R148 ;  /* 0x0000761098947816 */ /* 0x000fe20000000094 */
[----:B---3--:R-:W-:Y:S02]  /*16ca0*/  @P0 HFMA2.BF16_V2 R166, -RZ.H0_H0, RZ.H0_H0, -R191.H0_H0 ;  /* 0x200000ffffa60231 */ /* 0x008fe400003409bf */
[----:B------:R2:W-:Y:S01]  /*16cb0*/  @P1 STL.S16 [R1+0x18], R150 ;  /* 0x0000189601001387 */ /* 0x0005e20000100600 */
[----:B------:R-:W-:Y:S02]  /*16cc0*/  PRMT R142, R150, 0x7610, R142 ;  /* 0x00007610968e7816 */ /* 0x000fe4000000008e */
[----:B------:R-:W-:Y:S01]  /*16cd0*/  @P5 PRMT R187, R148, 0x5410, RZ ;  /* 0x0000541094bb5816 */ /* 0x000fe200000000ff */
[----:B------:R3:W4:Y:S01]  /*16ce0*/  LDL.S16 R149, [R1+0x3c] ;  /* 0x00003c0001957983 */ /* 0x0007220000100600 */
[----:B------:R-:W-:Y:S02]  /*16cf0*/  ISETP.LE.U32.AND P5, PT, R137, UR15, PT ;  /* 0x0000000f89007c0c */ /* 0x000fe4000bfa3070 */
[----:B------:R-:W-:Y:S01]  /*16d00*/  PRMT R148, R184, 0x5410, R191 ;  /* 0x00005410b8947816 */ /* 0x000fe200000000bf */
[----:B------:R-:W-:Y:S01]  /*16d10*/  STG.E.U16 desc[UR30][R192.64+0x32], R187 ;  /* 0x000032bbc0007986 */ /* 0x000fe2000c10151e */
[----:B------:R-:W-:Y:S01]  /*16d20*/  @P1 PRMT R184, R142, 0x5410, RZ ;  /* 0x000054108eb81816 */ /* 0x000fe200000000ff */
[----:B------:R-:W-:Y:S01]  /*16d30*/  IMAD.MOV.U32 R142, RZ, RZ, R138 ;  /* 0x000000ffff8e7224 */ /* 0x000fe200078e008a */
[----:B------:R-:W-:Y:S02]  /*16d40*/  ISETP.LE.U32.AND P1, PT, R136, UR15, PT ;  /* 0x0000000f88007c0c */ /* 0x000fe4000bf23070 */
[----:B------:R-:W-:Y:S01]  /*16d50*/  PRMT R160, R166, 0x7610, R160 ;  /* 0x00007610a6a07816 */ /* 0x000fe200000000a0 */
[----:B------:R-:W-:Y:S01]  /*16d60*/  STG.E.U16 desc[UR30][R194.64+0x30], R184 ;  /* 0x000030b8c2007986 */ /* 0x000fe2000c10151e */
[----:B------:R-:W-:Y:S02]  /*16d70*/  LOP3.LUT R144, R142, 0xff, RZ, 0xc0, !PT ;  /* 0x000000ff8e907812 */ /* 0x000fe400078ec0ff */
[----:B------:R-:W-:Y:S01]  /*16d80*/  PRMT R142, R190, 0x5410, R189 ;  /* 0x00005410be8e7816 */ /* 0x000fe200000000bd */
[----:B------:R-:W-:Y:S01]  /*16d90*/  @!P5 HFMA2.BF16_V2 R162, -RZ.H0_H0, RZ.H0_H0, -R190.H0_H0 ;  /* 0x200000ffffa2d231 */ /* 0x000fe200003409be */
[----:B------:R-:W-:Y:S01]  /*16da0*/  @P0 PRMT R191, R160, 0x5410, RZ ;  /* 0x00005410a0bf0816 */ /* 0x000fe200000000ff */
[----:B-1----:R3:W5:Y:S01]  /*16db0*/  LDL.S16 R152, [R1+0x44] ;  /* 0x0000440001987983 */ /* 0x0027620000100600 */
[--C-:B------:R-:W-:Y:S02]  /*16dc0*/  HSET2.LE.AND R136, R218, R213.reuse, PT ;  /* 0x000000d5da887233 */ /* 0x100fe40003803000 */
[----:B------:R-:W-:Y:S01]  /*16dd0*/  PRMT R153, R162, 0x7610, R153 ;  /* 0x00007610a2997816 */ /* 0x000fe20000000099 */
[----:B--2---:R3:W2:Y:S01]  /*16de0*/  LDL.S16 R150, [R1+0x40] ;  /* 0x0000400001967983 */ /* 0x0046a20000100600 */
[--C-:B------:R-:W-:Y:S02]  /*16df0*/  HSET2.LE.AND R137, R216, R213.reuse, PT ;  /* 0x000000d5d8897233 */ /* 0x100fe40003803000 */
[----:B------:R-:W-:Y:S01]  /*16e00*/  @!P5 PRMT R190, R153, 0x5410, RZ ;  /* 0x0000541099bed816 */ /* 0x000fe200000000ff */
[----:B------:R1:W-:Y:S01]  /*16e10*/  @P0 STL.S16 [R1+0x14], R166 ;  /* 0x000014a601000387 */ /* 0x0003e20000100600 */
[----:B------:R-:W-:Y:S02]  /*16e20*/  ISETP.GT.U32.AND P0, PT, R139, UR15, PT ;  /* 0x0000000f8b007c0c */ /* 0x000fe4000bf04070 */
[----:B------:R-:W-:Y:S01]  /*16e30*/  LOP3.LUT R136, R176, R136, RZ, 0xc0, !PT ;  /* 0x00000088b0887212 */ /* 0x000fe200078ec0ff */
[----:B------:R3:W-:Y:S01]  /*16e40*/  @!P5 STL.S16 [R1+0x10], R162 ;  /* 0x000010a20100d387 */ /* 0x0007e20000100600 */
[----:B------:R-:W-:Y:S02]  /*16e50*/  ISETP.LE.U32.AND P5, PT, R144, UR15, PT ;  /* 0x0000000f90007c0c */ /* 0x000fe4000bfa3070 */
[----:B------:R-:W-:Y:S01]  /*16e60*/  F2FP.BF16.F32.PACK_AB R176, R233, R231 ;  /* 0x000000e7e9b0723e */ /* 0x000fe200000010ff */
[----:B------:R-:W-:Y:S01]  /*16e70*/  STG.E.U16 desc[UR30][R194.64+0x32], R191 ;  /* 0x000032bfc2007986 */ /* 0x000fe2000c10151e */
[----:B------:R-:W-:Y:S02]  /*16e80*/  LOP3.LUT R137, R174, R137, RZ, 0xc0, !PT ;  /* 0x00000089ae897212 */ /* 0x000fe400078ec0ff */
[----:B------:R-:W-:Y:S01]  /*16e90*/  F2FP.BF16.F32.PACK_AB R174, R235, R234 ;  /* 0x000000eaebae723e */ /* 0x000fe200000010ff */
[----:B------:R-:W-:Y:S03]  /*16ea0*/  STG.E.U16 desc[UR30][R192.64+0x40], R190 ;  /* 0x000040bec0007986 */ /* 0x000fe6000c10151e */
[----:B------:R-:W-:Y:S01]  /*16eb0*/  PRMT R133, R174, 0x7632, R133 ;  /* 0x00007632ae857816 */ /* 0x000fe20000000085 */
[----:B-1----:R-:W-:Y:S01]  /*16ec0*/  FADD.FTZ R166, R145, R154 ;  /* 0x0000009a91a67221 */ /* 0x002fe20000010000 */
[--C-:B------:R-:W-:Y:S02]  /*16ed0*/  HSET2.LE.AND R145, R164, R213.reuse, PT ;  /* 0x000000d5a4917233 */ /* 0x100fe40003803000 */
[----:B------:R-:W-:Y:S01]  /*16ee0*/  LOP3.LUT R154, R224, 0xff00ff, RZ, 0xc0, !PT ;  /* 0x00ff00ffe09a7812 */ /* 0x000fe200078ec0ff */
[----:B------:R-:W-:Y:S01]  /*16ef0*/  FADD.FTZ R155, R155, R166 ;  /* 0x000000a69b9b7221 */ /* 0x000fe20000010000 */
[----:B---3--:R-:W-:Y:S02]  /*16f00*/  PRMT R162, R144, 0x5410, R139 ;  /* 0x0000541090a27816 */ /* 0x008fe4000000008b */
[C---:B------:R-:W-:Y:S02]  /*16f10*/  PRMT R139, R138.reuse, 0x7772, RZ ;  /* 0x000077728a8b7816 */ /* 0x040fe400000000ff */
[----:B------:R-:W-:Y:S02]  /*16f20*/  PRMT R138, R138, 0x7773, RZ ;  /* 0x000077738a8a7816 */ /* 0x000fe400000000ff */
[----:B------:R-:W-:Y:S02]  /*16f30*/  LOP3.LUT R145, R147, R145, RZ, 0xc0, !PT ;  /* 0x0000009193917212 */ /* 0x000fe400078ec0ff */
[----:B------:R-:W-:Y:S02]  /*16f40*/  PRMT R160, R139, 0x5410, R138 ;  /* 0x000054108ba07816 */ /* 0x000fe4000000008a */
[--C-:B------:R-:W-:Y:S05]  /*16f50*/  HSET2.LE.AND R147, R154, R213.reuse, PT ;  /* 0x000000d59a937233 */ /* 0x100fea0003803000 */
[----:B------:R-:W-:Y:S02]  /*16f60*/  LOP3.LUT R147, R148, R147, RZ, 0xc0, !PT ;  /* 0x0000009394937212 */ /* 0x000fe400078ec0ff */
[----:B------:R-:W-:Y:S05]  /*16f70*/  HSET2.LE.AND R148, R163, R213, PT ;  /* 0x000000d5a3947233 */ /* 0x000fea0003803000 */
[----:B------:R-:W-:Y:S01]  /*16f80*/  LOP3.LUT R148, R142, R148, RZ, 0xc0, !PT ;  /* 0x000000948e947212 */ /* 0x000fe200078ec0ff */
[----:B----4-:R-:W-:Y:S05]  /*16f90*/  @!P6 HFMA2.BF16_V2 R149, -RZ.H0_H0, RZ.H0_H0, -R186.H0_H0 ;  /* 0x200000ffff95e231 */ /* 0x010fea00003409ba */
[----:B------:R-:W-:Y:S01]  /*16fa0*/  PRMT R168, R149, 0x7610, R168 ;  /* 0x0000761095a87816 */ /* 0x000fe200000000a8 */
[----:B-----5:R-:W-:Y:S02]  /*16fb0*/  @!P1 HFMA2.BF16_V2 R152, -RZ.H0_H0, RZ.H0_H0, -R189.H0_H0 ;  /* 0x200000ffff989231 */ /* 0x020fe400003409bd */
[----:B--2---:R-:W-:Y:S03]  /*16fc0*/  @!P4 HFMA2.BF16_V2 R150, -RZ.H0_H0, RZ.H0_H0, -R183.H0_H0 ;  /* 0x200000ffff96c231 */ /* 0x004fe600003409b7 */
[----:B------:R1:W-:Y:S01]  /*16fd0*/  @!P1 STL.S16 [R1+0x44], R152 ;  /* 0x0000449801009387 */ /* 0x0003e20000100600 */
[----:B------:R-:W-:Y:S03]  /*16fe0*/  PRMT R146, R152, 0x7610, R146 ;  /* 0x0000761098927816 */ /* 0x000fe60000000092 */
[----:B------:R2:W-:Y:S01]  /*16ff0*/  @!P4 STL.S16 [R1+0x40], R150 ;  /* 0x000040960100c387 */ /* 0x0005e20000100600 */
[----:B------:R-:W-:Y:S02]  /*17000*/  @!P1 PRMT R189, R146, 0x5410, RZ ;  /* 0x0000541092bd9816 */ /* 0x000fe400000000ff */
[----:B------:R-:W-:Y:S01]  /*17010*/  ISETP.GT.U32.AND P1, PT, R139, UR15, PT ;  /* 0x0000000f8b007c0c */ /* 0x000fe2000bf24070 */
[----:B------:R3:W4:Y:S01]  /*17020*/  LDL.S16 R146, [R1+0x38] ;  /* 0x0000380001927983 */ /* 0x0007220000100600 */
[----:B------:R-:W-:Y:S02]  /*17030*/  LOP3.LUT R139, R238, 0xff00ff, RZ, 0xc0, !PT ;  /* 0x00ff00ffee8b7812 */ /* 0x000fe400078ec0ff */
[----:B------:R-:W-:Y:S01]  /*17040*/  PRMT R144, R150, 0x7610, R144 ;  /* 0x0000761096907816 */ /* 0x000fe20000000090 */
[----:B------:R5:W-:Y:S02]  /*17050*/  @!P6 STL.S16 [R1+0x3c], R149 ;  /* 0x00003c950100e387 */ /* 0x000be40000100600 */
[--C-:B------:R-:W-:Y:S02]  /*17060*/  HSET2.LE.AND R139, R139, R213.reuse, PT ;  /* 0x000000d58b8b7233 */ /* 0x100fe40003803000 */
[----:B------:R3:W3:Y:S03]  /*17070*/  LDL.S16 R198, [R1+0x34] ;  /* 0x0000340001c67983 */ /* 0x0006e60000100600 */
[----:B------:R-:W-:Y:S01]  /*17080*/  LOP3.LUT R139, R141, R139, RZ, 0xc0, !PT ;  /* 0x0000008b8d8b7212 */ /* 0x000fe200078ec0ff */
[----:B------:R3:W3:Y:S04]  /*17090*/  LDL.S16 R171, [R1+0x30] ;  /* 0x0000300001ab7983 */ /* 0x0006e80000100600 */
[----:B------:R3:W3:Y:S01]  /*170a0*/  LDL.S16 R170, [R1+0x2c] ;  /* 0x00002c0001aa7983 */ /* 0x0006e20000100600 */
[----:B-1----:R-:W-:Y:S03]  /*170b0*/  IMAD.WIDE.U32 R152, R209, -0x2daee0ad, RZ ;  /* 0xd2511f53d1987825 */ /* 0x002fe600078e00ff */
[----:B------:R1:W3:Y:S01]  /*170c0*/  LDL.S16 R169, [R1+0x28] ;  /* 0x0000280001a97983 */ /* 0x0002e20000100600 */
[----:B--2---:R-:W-:Y:S02]  /*170d0*/  PRMT R150, R183, 0x5410, R186 ;  /* 0x00005410b7967816 */ /* 0x004fe400000000ba */
[----:B------:R-:W-:Y:S01]  /*170e0*/  LOP3.LUT R153, R208, UR16, R153, 0x96, !PT ;  /* 0x00000010d0997c12 */ /* 0x000fe2000f8e9699 */
[----:B------:R-:W-:Y:S01]  /*170f0*/  STG.E.U16 desc[UR30][R192.64+0x42], R189 ;  /* 0x000042bdc0007986 */ /* 0x000fe2000c10151e */
[----:B------:R-:W-:Y:S02]  /*17100*/  @!P4 PRMT R183, R144, 0x5410, RZ ;  /* 0x0000541090b7c816 */ /* 0x000fe400000000ff */
[--C-:B------:R-:W-:Y:S02]  /*17110*/  HSET2.LE.AND R144, R159, R213.reuse, PT ;  /* 0x000000d59f907233 */ /* 0x100fe40003803000 */
[----:B-----5:R-:W-:Y:S01]  /*17120*/  LOP3.LUT R149, R153, 0xffff, RZ, 0xc0, !PT ;  /* 0x0000ffff99957812 */ /* 0x020fe200078ec0ff */
[----:B------:R-:W-:Y:S01]  /*17130*/  STG.E.U16 desc[UR30][R194.64+0x40], R183 ;  /* 0x000040b7c2007986 */ /* 0x000fe2000c10151e */
[----:B------:R-:W-:Y:S02]  /*17140*/  @!P6 PRMT R186, R168, 0x5410, RZ ;  /* 0x00005410a8bae816 */ /* 0x000fe400000000ff */
[----:B------:R-:W-:Y:S02]  /*17150*/  SHF.R.U32.HI R149, RZ, 0x8, R149 ;  /* 0x00000008ff957819 */ /* 0x000fe40000011695 */
[----:B------:R-:W-:Y:S01]  /*17160*/  ISETP.GT.U32.AND P4, PT, R138, UR15, PT ;  /* 0x0000000f8a007c0c */ /* 0x000fe2000bf84070 */
[----:B------:R-:W-:Y:S01]  /*17170*/  STG.E.U16 desc[UR30][R194.64+0x42], R186 ;  /* 0x000042bac2007986 */ /* 0x000fe2000c10151e */
[----:B------:R-:W-:Y:S02]  /*17180*/  LOP3.LUT R141, R149, 0xffff, RZ, 0xc0, !PT ;  /* 0x0000ffff958d7812 */ /* 0x000fe400078ec0ff */
[----:B------:R-:W-:Y:S02]  /*17190*/  LOP3.LUT R144, R140, R144, RZ, 0xc0, !PT ;  /* 0x000000908c907212 */ /* 0x000fe400078ec0ff */
[----:B------:R-:W-:Y:S02]  /*171a0*/  ISETP.LE.U32.AND P6, PT, R141, UR15, PT ;  /* 0x0000000f8d007c0c */ /* 0x000fe4000bfc3070 */
[----:B------:R-:W-:Y:S02]  /*171b0*/  LOP3.LUT R141, R153, 0xff, RZ, 0xc0, !PT ;  /* 0x000000ff998d7812 */ /* 0x000fe400078ec0ff */
[----:B------:R-:W-:Y:S02]  /*171c0*/  PRMT R140, R182, 0x5410, R181 ;  /* 0x00005410b68c7816 */ /* 0x000fe400000000b5 */
[----:B------:R-:W-:Y:S02]  /*171d0*/  PRMT R168, R141, 0x5410, R149 ;  /* 0x000054108da87816 */ /* 0x000fe40000000095 */
[----:B------:R-:W-:Y:S02]  /*171e0*/  PRMT R154, R152, 0x7771, RZ ;  /* 0x00007771989a7816 */ /* 0x000fe400000000ff */
[--C-:B------:R-:W-:Y:S02]  /*171f0*/  HSET2.LE.AND R149, R167, R213.reuse, PT ;  /* 0x000000d5a7957233 */ /* 0x100fe40003803000 */
[--C-:B------:R-:W-:Y:S02]  /*17200*/  HSET2.LE.AND R138, R223, R213.reuse, PT ;  /* 0x000000d5df8a7233 */ /* 0x100fe40003803000 */
[--C-:B------:R-:W-:Y:S02]  /*17210*/  HSET2.LE.AND R168, R168, R213.reuse, PT ;  /* 0x000000d5a8a87233 */ /* 0x100fe40003803000 */
[----:B------:R-:W-:Y:S02]  /*17220*/  LOP3.LUT R149, R150, R149, RZ, 0xc0, !PT ;  /* 0x0000009596957212 */ /* 0x000fe400078ec0ff */
[----:B------:R-:W-:Y:S02]  /*17230*/  HSET2.LE.AND R150, R162, R213, PT ;  /* 0x000000d5a2967233 */ /* 0x000fe40003803000 */
[----:B------:R-:W-:Y:S02]  /*17240*/  LOP3.LUT R138, R175, R138, RZ, 0xc0, !PT ;  /* 0x0000008aaf8a7212 */ /* 0x000fe400078ec0ff */
[----:B------:R-:W-:Y:S02]  /*17250*/  PRMT R175, R176, 0x7632, R175 ;  /* 0x00007632b0af7816 */ /* 0x000fe400000000af */
[----:B------:R-:W-:Y:S01]  /*17260*/  LOP3.LUT R150, R140, R150, RZ, 0xc0, !PT ;  /* 0x000000968c967212 */ /* 0x000fe200078ec0ff */
[----:B----4-:R-:W-:Y:S05]  /*17270*/  @!P5 HFMA2.BF16_V2 R146, -RZ.H0_H0, RZ.H0_H0, -R182.H0_H0 ;  /* 0x200000ffff92d231 */ /* 0x010fea00003409b6 */
[----:B------:R2:W-:Y:S01]  /*17280*/  @!P5 STL.S16 [R1+0x38], R146 ;  /* 0x000038920100d387 */ /* 0x0005e20000100600 */
[----:B------:R-:W-:Y:S01]  /*17290*/  PRMT R159, R146, 0x7610, R159 ;  /* 0x00007610929f7816 */ /* 0x000fe2000000009f */
[----:B---3--:R-:W-:Y:S02]  /*172a0*/  @P0 HFMA2.BF16_V2 R198, -RZ.H0_H0, RZ.H0_H0, -R181.H0_H0 ;  /* 0x200000ffffc60231 */ /* 0x008fe400003409b5 */
[----:B------:R1:W3:Y:S01]  /*172b0*/  LDL.S16 R164, [R1+0xc] ;  /* 0x00000c0001a47983 */ /* 0x0002e20000100600 */
[----:B------:R-:W-:Y:S01]  /*172c0*/  @!P5 PRMT R182, R159, 0x5410, RZ ;  /* 0x000054109fb6d816 */ /* 0x000fe200000000ff */
[----:B------:R-:W-:Y:S01]  /*172d0*/  IMAD.MOV.U32 R159, RZ, RZ, R152 ;  /* 0x000000ffff9f7224 */ /* 0x000fe200078e0098 */
[----:B------:R-:W-:Y:S01]  /*172e0*/  ISETP.LE.U32.AND P5, PT, R141, UR15, PT ;  /* 0x0000000f8d007c0c */ /* 0x000fe2000bfa3070 */
[----:B------:R-:W-:Y:S01]  /*172f0*/  @P1 HFMA2.BF16_V2 R171, -RZ.H0_H0, RZ.H0_H0, -R180.H0_H0 ;  /* 0x200000ffffab1231 */ /* 0x000fe200003409b4 */
[----:B------:R4:W-:Y:S01]  /*17300*/  @P0 STL.S16 [R1+0x34], R198 ;  /* 0x000034c601000387 */ /* 0x0009e20000100600 */
[----:B------:R-:W-:Y:S01]  /*17310*/  PRMT R141, R152, 0x7773, RZ ;  /* 0x00007773988d7816 */ /* 0x000fe200000000ff */
[----:B------:R-:W-:Y:S01]  /*17320*/  @P4 HFMA2.BF16_V2 R170, -RZ.H0_H0, RZ.H0_H0, -R179.H0_H0 ;  /* 0x200000ffffaa4231 */ /* 0x000fe200003409b3 */
[----:B------:R-:W-:Y:S01]  /*17330*/  PRMT R0, R198, 0x7610, R0 ;  /* 0x00007610c6007816 */ /* 0x000fe20000000000 */
[----:B------:R-:W-:Y:S01]  /*17340*/  @P1 STL.S16 [R1+0x30], R171 ;  /* 0x000030ab01001387 */ /* 0x000fe20000100600 */
[----:B------:R-:W-:Y:S02]  /*17350*/  LOP3.LUT R2, R159, 0xff, RZ, 0xc0, !PT ;  /* 0x000000ff9f027812 */ /* 0x000fe400078ec0ff */
[----:B------:R-:W-:Y:S01]  /*17360*/  @P0 PRMT R181, R0, 0x5410, RZ ;  /* 0x0000541000b50816 */ /* 0x000fe200000000ff */
[----:B------:R5:W-:Y:S01]  /*17370*/  @P4 STL.S16 [R1+0x2c], R170 ;  /* 0x00002caa01004387 */ /* 0x000be20000100600 */
[----:B------:R-:W-:Y:S02]  /*17380*/  PRMT R0, R180, 0x5410, R179 ;  /* 0x00005410b4007816 */ /* 0x000fe400000000b3 */
[----:B------:R-:W-:Y:S01]  /*17390*/  @!P5 HFMA2.BF16_V2 R169, -RZ.H0_H0, RZ.H0_H0, -R178.H0_H0 ;  /* 0x200000ffffa9d231 */ /* 0x000fe200003409b2 */
[----:B------:R-:W-:Y:S01]  /*173a0*/  PRMT R163, R170, 0x7610, R163 ;  /* 0x00007610aaa37816 */ /* 0x000fe200000000a3 */
[----:B------:R-:W-:Y:S01]  /*173b0*/  STG.E.U16 desc[UR30][R192.64+0x50], R182 ;  /* 0x000050b6c0007986 */ /* 0x000fe2000c10151e */
[--C-:B--2---:R-:W-:Y:S03]  /*173c0*/  HSET2.LE.AND R146, R165, R213.reuse, PT ;  /* 0x000000d5a5927233 */ /* 0x104fe60003803000 */
[----:B------:R2:W-:Y:S01]  /*173d0*/  @!P5 STL.S16 [R1+0x28], R169 ;  /* 0x000028a90100d387 */ /* 0x0005e20000100600 */
[----:B------:R-:W-:Y:S02]  /*173e0*/  PRMT R165, R171, 0x7610, R165 ;  /* 0x00007610aba57816 */ /* 0x000fe400000000a5 */
[----:B------:R-:W-:Y:S01]  /*173f0*/  @P4 PRMT R179, R163, 0x5410, RZ ;  /* 0x00005410a3b34816 */ /* 0x000fe200000000ff */
[----:B------:R1:W3:Y:S01]  /*17400*/  LDL.S16 R142, [R1+0x8] ;  /* 0x00000800018e7983 */ /* 0x0002e20000100600 */
[----:B------:R-:W-:Y:S02]  /*17410*/  LOP3.LUT R146, R143, R146, RZ, 0xc0, !PT ;  /* 0x000000928f927212 */ /* 0x000fe400078ec0ff */
[----:B------:R-:W-:Y:S01]  /*17420*/  PRMT R143, R152, 0x7772, RZ ;  /* 0x00007772988f7816 */ /* 0x000fe200000000ff */
[--C-:B------:R-:W-:Y:S01]  /*17430*/  FADD.FTZ R152, R151, R161.reuse ;  /* 0x000000a197987221 */ /* 0x100fe20000010000 */
[----:B------:R-:W-:Y:S01]  /*17440*/  LOP3.LUT R151, R160, 0xff00ff, RZ, 0xc0, !PT ;  /* 0x00ff00ffa0977812 */ /* 0x000fe200078ec0ff */
[----:B------:R-:W-:Y:S01]  /*17450*/  STG.E.U16 desc[UR30][R192.64+0x52], R181 ;  /* 0x000052b5c0007986 */ /* 0x000fe2000c10151e */
[----:B------:R-:W-:Y:S01]  /*17460*/  PRMT R161, R169, 0x7610, R161 ;  /* 0x00007610a9a17816 */ /* 0x000fe200000000a1 */
[----:B------:R-:W-:Y:S01]  /*17470*/  FADD.FTZ R152, R156, R152 ;  /* 0x000000989c987221 */ /* 0x000fe20000010000 */
[----:B------:R-:W-:Y:S01]  /*17480*/  @P1 PRMT R180, R165, 0x5410, RZ ;  /* 0x00005410a5b41816 */ /* 0x000fe200000000ff */
[----:B------:R-:W-:Y:S01]  /*17490*/  STG.E.U16 desc[UR30][R194.64+0x52], R179 ;  /* 0x000052b3c2007986 */ /* 0x000fe2000c10151e */
[----:B------:R-:W-:Y:S01]  /*174a0*/  HSET2.LE.AND R151, R151, R213, PT ;  /* 0x000000d597977233 */ /* 0x000fe20003803000 */
[----:B----4-:R-:W-:Y:S01]  /*174b0*/  FADD.FTZ R198, R157, R155 ;  /* 0x0000009b9dc67221 */ /* 0x010fe20000010000 */
[----:B-----5:R-:W-:Y:S01]  /*174c0*/  PRMT R170, R2, 0x5410, R154 ;  /* 0x0000541002aa7816 */ /* 0x020fe2000000009a */
[----:B------:R-:W-:Y:S01]  /*174d0*/  STG.E.U16 desc[UR30][R194.64+0x50], R180 ;  /* 0x000050b4c2007986 */ /* 0x000fe2000c10151e */
[----:B------:R-:W-:Y:S01]  /*174e0*/  ISETP.GT.U32.AND P1, PT, R141, UR15, PT ;  /* 0x0000000f8d007c0c */ /* 0x000fe2000bf24070 */
[----:B------:R-:W-:Y:S01]  /*174f0*/  FADD.FTZ R134, R158, R152 ;  /* 0x000000989e867221 */ /* 0x000fe20000010000 */
[----:B------:R-:W-:Y:S02]  /*17500*/  LOP3.LUT R151, R0, R151, RZ, 0xc0, !PT ;  /* 0x0000009700977212 */ /* 0x000fe400078ec0ff */
[----:B------:R-:W-:Y:S02]  /*17510*/  PRMT R0, R178, 0x5410, R177 ;  /* 0x00005410b2007816 */ /* 0x000fe400000000b1 */
[----:B------:R-:W-:Y:S02]  /*17520*/  @!P5 PRMT R178, R161, 0x5410, RZ ;  /* 0x00005410a1b2d816 */ /* 0x000fe400000000ff */
[----:B------:R-:W-:Y:S01]  /*17530*/  ISETP.GT.U32.AND P5, PT, R154, UR15, PT ;  /* 0x0000000f9a007c0c */ /* 0x000fe2000bfa4070 */
[----:B------:R-:W-:Y:S01]  /*17540*/  LDSM.16.MT88.4 R160, [R196+0x11800] ;  /* 0x01180000c4a0783b */ /* 0x000fe20000004200 */
[--C-:B------:R-:W-:Y:S02]  /*17550*/  PRMT R171, R143, 0x5410, R141.reuse ;  /* 0x000054108fab7816 */ /* 0x100fe4000000008d */
[----:B------:R-:W-:Y:S01]  /*17560*/  PRMT R141, R153, 0x7632, R141 ;  /* 0x00007632998d7816 */ /* 0x000fe2000000008d */
[----:B------:R-:W-:Y:S01]  /*17570*/  @P1 HFMA2.BF16_V2 R244, -RZ.H0_H0, RZ.H0_H0, -R133.H0_H0 ;  /* 0x200000fffff41231 */ /* 0x000fe20000340985 */
[----:B------:R-:W-:Y:S02]  /*17580*/  ISETP.GT.U32.AND P0, PT, R143, UR15, PT ;  /* 0x0000000f8f007c0c */ /* 0x000fe4000bf04070 */
[----:B------:R-:W-:Y:S01]  /*17590*/  LOP3.LUT R140, R141, 0xff, RZ, 0xc0, !PT ;  /* 0x000000ff8d8c7812 */ /* 0x000fe200078ec0ff */
[----:B------:R-:W-:Y:S01]  /*175a0*/  STG.E.U16 desc[UR30][R192.64+0x60], R178 ;  /* 0x000060b2c0007986 */ /* 0x000fe2000c10151e */
[----:B------:R-:W-:Y:S02]  /*175b0*/  SHF.R.U32.HI R153, RZ, 0x18, R153 ;  /* 0x00000018ff997819 */ /* 0x000fe40000011699 */
[C---:B------:R-:W-:Y:S01]  /*175c0*/  ISETP.LE.U32.AND P4, PT, R140.reuse, UR15, PT ;  /* 0x0000000f8c007c0c */ /* 0x040fe2000bf83070 */
[----:B------:R-:W-:Y:S01]  /*175d0*/  @P5 HFMA2.BF16_V2 R246, -RZ.H0_H0, RZ.H0_H0, -R172.H0_H0 ;  /* 0x200000fffff65231 */ /* 0x000fe200003409ac */
[----:B--2---:R-:W-:Y:S02]  /*175e0*/  PRMT R169, R140, 0x5410, R153 ;  /* 0x000054108ca97816 */ /* 0x004fe40000000099 */
[----:B------:R-:W-:Y:S02]  /*175f0*/  LOP3.LUT R168, R0, R168, RZ, 0xc0, !PT ;  /* 0x000000a800a87212 */ /* 0x000fe400078ec0ff */
[----:B------:R-:W-:Y:S01]  /*17600*/  PRMT R0, R176, 0x5410, R175 ;  /* 0x00005410b0007816 */ /* 0x000fe200000000af */
[----:B------:R-:W-:Y:S01]  /*17610*/  @P0 HFMA2.BF16_V2 R245, -RZ.H0_H0, RZ.H0_H0, -R174.H0_H0 ;  /* 0x200000fffff50231 */ /* 0x000fe200003409ae */
[--C-:B------:R-:W-:Y:S02]  /*17620*/  HSET2.LE.AND R169, R169, R213.reuse, PT ;  /* 0x000000d5a9a97233 */ /* 0x100fe40003803000 */
[--C-:B------:R-:W-:Y:S02]  /*17630*/  HSET2.LE.AND R170, R170, R213.reuse, PT ;  /* 0x000000d5aaaa7233 */ /* 0x100fe40003803000 */
[----:B------:R-:W-:Y:S02]  /*17640*/  LOP3.LUT R171, R171, 0xff00ff, RZ, 0xc0, !PT ;  /* 0x00ff00ffabab7812 */ /* 0x000fe400078ec0ff */
[----:B------:R-:W-:Y:S02]  /*17650*/  LOP3.LUT R169, R0, R169, RZ, 0xc0, !PT ;  /* 0x000000a900a97212 */ /* 0x000fe400078ec0ff */
[----:B------:R-:W-:Y:S02]  /*17660*/  PRMT R0, R173, 0x5410, R172 ;  /* 0x00005410ad007816 */ /* 0x000fe400000000ac */
[----:B------:R-:W-:Y:S02]  /*17670*/  HSET2.LE.AND R171, R171, R213, PT ;  /* 0x000000d5abab7233 */ /* 0x000fe40003803000 */
[----:B------:R-:W-:Y:S02]  /*17680*/  LOP3.LUT R170, R0, R170, RZ, 0xc0, !PT ;  /* 0x000000aa00aa7212 */ /* 0x000fe400078ec0ff */
[----:B------:R-:W-:Y:S02]  /*17690*/  PRMT R0, R174, 0x5410, R133 ;  /* 0x00005410ae007816 */ /* 0x000fe40000000085 */
[----:B------:R-:W-:Y:S02]  /*176a0*/  @P5 PRMT R172, R246, 0x5410, RZ ;  /* 0x00005410f6ac5816 */ /* 0x000fe400000000ff */
[----:B------:R-:W-:Y:S01]  /*176b0*/  LOP3.LUT R171, R0, R171, RZ, 0xc0, !PT ;  /* 0x000000ab00ab7212 */ /* 0x000fe200078ec0ff */
[----:B------:R-:W-:Y:S01]  /*176c0*/  VIADD R0, R196, 0x10040 ;  /* 0x00010040c4007836 */ /* 0x000fe20000000000 */
[----:B------:R-:W-:Y:S02]  /*176d0*/  @P1 PRMT R133, R244, 0x5410, RZ ;  /* 0x00005410f4851816 */ /* 0x000fe400000000ff */
[----:B------:R-:W-:Y:S02]  /*176e0*/  @P0 PRMT R174, R245, 0x5410, RZ ;  /* 0x00005410f5ae0816 */ /* 0x000fe400000000ff */
[----:B------:R-:W-:Y:S04]  /*176f0*/  IADD3 R209, P0, PT, R192, -0x80, RZ ;  /* 0xffffff80c0d17810 */ /* 0x000fe80007f1e0ff */
[----:B------:R-:W-:Y:S01]  /*17700*/  IADD3.X R208, PT, PT, R193, -0x1, RZ, P0, !PT ;  /* 0xffffffffc1d07810 */ /* 0x000fe200007fe4ff */
[----:B---3--:R-:W-:Y:S05]  /*17710*/  @!P6 HFMA2.BF16_V2 R164, -RZ.H0_H0, RZ.H0_H0, -R177.H0_H0 ;  /* 0x200000ffffa4e231 */ /* 0x008fea00003409b1 */
[----:B------:R-:W-:Y:S01]  /*17720*/  @!P6 STL.S16 [R1+0xc], R164 ;  /* 0x00000ca40100e387 */ /* 0x000fe20000100600 */
[----:B------:R-:W-:Y:S03]  /*17730*/  PRMT R143, R164, 0x7610, R143 ;  /* 0x00007610a48f7816 */ /* 0x000fe6000000008f */
[----:B------:R-:W2:Y:S01]  /*17740*/  LDL R154, [R1+0x7c] ;  /* 0x00007c00019a7983 */ /* 0x000ea20000100800 */
[----:B------:R-:W-:Y:S02]  /*17750*/  @!P6 PRMT R177, R143, 0x5410, RZ ;  /* 0x000054108fb1e816 */ /* 0x000fe400000000ff */
[----:B------:R-:W-:Y:S03]  /*17760*/  ISETP.LE.U32.AND P6, PT, R2, UR15, PT ;  /* 0x0000000f02007c0c */ /* 0x000fe6000bfc3070 */
[----:B------:R-:W-:Y:S10]  /*17770*/  STG.E.U16 desc[UR30][R192.64+0x62], R177 ;  /* 0x000062b1c0007986 */ /* 0x000ff4000c10151e */
[----:B------:R-:W-:Y:S02]  /*17780*/  @!P6 HFMA2.BF16_V2 R247, -RZ.H0_H0, RZ.H0_H0, -R173.H0_H0 ;  /* 0x200000fffff7e231 */ /* 0x000fe400003409ad */
[----:B------:R-:W-:Y:S03]  /*17790*/  @!P4 HFMA2.BF16_V2 R142, -RZ.H0_H0, RZ.H0_H0, -R176.H0_H0 ;  /* 0x200000ffff8ec231 */ /* 0x000fe600003409b0 */
[----:B------:R-:W-:Y:S02]  /*177a0*/  @!P6 PRMT R173, R247, 0x5410, RZ ;  /* 0x00005410f7ade816 */ /* 0x000fe400000000ff */
[----:B------:R-:W-:Y:S01]  /*177b0*/  PRMT R2, R142, 0x7610, R2 ;  /* 0x000076108e027816 */ /* 0x000fe20000000002 */
[----:B------:R-:W-:Y:S03]  /*177c0*/  @!P4 STL.S16 [R1+0x8], R142 ;  /* 0x0000088e0100c387 */ /* 0x000fe60000100600 */
[----:B------:R-:W-:Y:S01]  /*177d0*/  @!P4 PRMT R176, R2, 0x5410, RZ ;  /* 0x0000541002b0c816 */ /* 0x000fe200000000ff */
[----:B------:R-:W3:Y:S01]  /*177e0*/  LDSM.16.MT88.4 R140, [R196+0x10000] ;  /* 0x01000000c48c783b */ /* 0x000ee20000004200 */
[----:B------:R-:W-:Y:S07]  /*177f0*/  ISETP.LE.U32.AND P4, PT, R153, UR15, PT ;  /* 0x0000000f99007c0c */ /* 0x000fee000bf83070 */
[----:B------:R-:W-:Y:S06]  /*17800*/  STG.E.U16 desc[UR30][R194.64+0x60], R176 ;  /* 0x000060b0c2007986 */ /* 0x000fec000c10151e */
[----:B------:R-:W-:Y:S05]  /*17810*/  @!P4 HFMA2.BF16_V2 R248, -RZ.H0_H0, RZ.H0_H0, -R175.H0_H0 ;  /* 0x200000fffff8c231 */ /* 0x000fea00003409af */
[----:B------:R-:W-:Y:S05]  /*17820*/  @!P4 PRMT R175, R248, 0x5410, RZ ;  /* 0x00005410f8afc816 */ /* 0x000fea00000000ff */
[----:B------:R-:W-:Y:S04]  /*17830*/  STG.E.U16 desc[UR30][R194.64+0x62], R175 ;  /* 0x000062afc2007986 */ /* 0x000fe8000c10151e */
[----:B------:R-:W-:Y:S04]  /*17840*/  STG.E.U16 desc[UR30][R192.64+0x70], R173 ;  /* 0x000070adc0007986 */ /* 0x000fe8000c10151e */
[----:B------:R-:W-:Y:S04]  /*17850*/  STG.E.U16 desc[UR30][R192.64+0x72], R172 ;  /* 0x000072acc0007986 */ /* 0x000fe8000c10151e */
[----:B------:R4:W-:Y:S01]  /*17860*/  STG.E.U16 desc[UR30][R194.64+0x72], R133 ;  /* 0x00007285c2007986 */ /* 0x0009e2000c10151e */
[C---:B---3--:R-:W-:Y:S03]  /*17870*/  HMMA.16816.F32.BF16 R4, R136.reuse, R140, R4 ;  /* 0x0000008c8804723c */ /* 0x048fe60000041804 */
[----:B------:R-:W-:Y:S05]  /*17880*/  STG.E.U16 desc[UR30][R194.64+0x70], R174 ;  /* 0x000070aec2007986 */ /* 0x000fea000c10151e */
[C---:B------:R-:W-:Y:S01]  /*17890*/  HMMA.16816.F32.BF16 R8, R136.reuse, R142, R8 ;  /* 0x0000008e8808723c */ /* 0x040fe20000041808 */
[----:B------:R-:W3:Y:S02]  /*178a0*/  LDSM.16.MT88.4 R140, [R197+0x10000] ;  /* 0x01000000c58c783b */ /* 0x000ee40000004200 */
[----:B----4-:R-:W-:Y:S05]  /*178b0*/  IMAD.MOV.U32 R133, RZ, RZ, R132 ;  /* 0x000000ffff857224 */ /* 0x010fea00078e0084 */
[C---:B---3--:R-:W-:Y:S08]  /*178c0*/  HMMA.16816.F32.BF16 R12, R136.reuse, R140, R12 ;  /* 0x0000008c880c723c */ /* 0x048ff0000004180c */
[C---:B------:R-:W-:Y:S03]  /*178d0*/  HMMA.16816.F32.BF16 R16, R136.reuse, R142, R16 ;  /* 0x0000008e8810723c */ /* 0x040fe60000041810 */
[----:B--2---:R-:W-:Y:S02]  /*178e0*/  @P2 VIADD R0, R154, 0xffffffc0 ;  /* 0xffffffc09a002836 */ /* 0x004fe40000000000 */
[----:B------:R-:W-:Y:S02]  /*178f0*/  LDSM.16.MT88.4 R152, [R197+0x11800] ;  /* 0x01180000c598783b */ /* 0x000fe40000004200 */
[----:B------:R-:W-:Y:S06]  /*17900*/  IMAD.IADD R2, R200, 0x1, R0 ;  /* 0x00000001c8027824 */ /* 0x000fec00078e0200 */
[----:B------:R-:W2:Y:S02]  /*17910*/  LDSM.16.MT88.4 R140, [R0] ;  /* 0x00000000008c783b */ /* 0x000ea40000004200 */
[C---:B--2---:R-:W-:Y:S08]  /*17920*/  HMMA.16816.F32.BF16 R20, R136.reuse, R140, R20 ;  /* 0x0000008c8814723c */ /* 0x044ff00000041814 */
[C---:B------:R-:W-:Y:S01]  /*17930*/  HMMA.16816.F32.BF16 R24, R136.reuse, R142, R24 ;  /* 0x0000008e8818723c */ /* 0x040fe20000041818 */
[----:B------:R-:W2:Y:S07]  /*17940*/  LDSM.16.MT88.4 R140, [R2] ;  /* 0x00000000028c783b */ /* 0x000eae0000004200 */
[C---:B--2---:R-:W-:Y:S08]  /*17950*/  HMMA.16816.F32.BF16 R28, R136.reuse, R140, R28 ;  /* 0x0000008c881c723c */ /* 0x044ff0000004181c */
[C---:B------:R-:W-:Y:S01]  /*17960*/  HMMA.16816.F32.BF16 R32, R136.reuse, R142, R32 ;  /* 0x0000008e8820723c */ /* 0x040fe20000041820 */
[----:B------:R-:W2:Y:S07]  /*17970*/  LDSM.16.MT88.4 R140, [R196+0x12000] ;  /* 0x01200000c48c783b */ /* 0x000eae0000004200 */
        /* <DEDUP_REMOVED lines=34> */
[----:B------:R-:W-:Y:S01]  /*17ba0*/  HMMA.16816.F32.BF16 R128, R136, R142, R128 ;  /* 0x0000008e8880723c */ /* 0x000fe20000041880 */
[----:B------:R-:W2:Y:S08]  /*17bb0*/  LDSM.16.MT88.4 R136, [R196+0x10800] ;  /* 0x01080000c488783b */ /* 0x000eb00000004200 */
[----:B------:R-:W3:Y:S01]  /*17bc0*/  LDSM.16.MT88.4 R140, [R197+0x10800] ;  /* 0x01080000c58c783b */ /* 0x000ee20000004200 */
[C---:B--2---:R-:W-:Y:S08]  /*17bd0*/  HMMA.16816.F32.BF16 R4, R144.reuse, R136, R4 ;  /* 0x000000889004723c */ /* 0x044ff00000041804 */
[C---:B------:R-:W-:Y:S01]  /*17be0*/  HMMA.16816.F32.BF16 R8, R144.reuse, R138, R8 ;  /* 0x0000008a9008723c */ /* 0x040fe20000041808 */
[----:B------:R-:W2:Y:S07]  /*17bf0*/  LDSM.16.MT88.4 R136, [R0+0x800] ;  /* 0x000800000088783b */ /* 0x000eae0000004200 */
[C---:B---3--:R-:W-:Y:S08]  /*17c00*/  HMMA.16816.F32.BF16 R12, R144.reuse, R140, R12 ;  /* 0x0000008c900c723c */ /* 0x048ff0000004180c */
[C---:B------:R-:W-:Y:S01]  /*17c10*/  HMMA.16816.F32.BF16 R16, R144.reuse, R142, R16 ;  /* 0x0000008e9010723c */ /* 0x040fe20000041810 */
[----:B------:R-:W3:Y:S07]  /*17c20*/  LDSM.16.MT88.4 R140, [R2+0x800] ;  /* 0x00080000028c783b */ /* 0x000eee0000004200 */
        /* <DEDUP_REMOVED lines=40> */
[----:B------:R-:W-:Y:S01]  /*17eb0*/  HMMA.16816.F32.BF16 R128, R144, R142, R128 ;  /* 0x0000008e9080723c */ /* 0x000fe20000041880 */
[----:B------:R-:W3:Y:S08]  /*17ec0*/  LDSM.16.MT88.4 R140, [R197+0x11000] ;  /* 0x01100000c58c783b */ /* 0x000ef00000004200 */
[----:B------:R-:W4:Y:S01]  /*17ed0*/  LDSM.16.MT88.4 R144, [R0+0x1000] ;  /* 0x001000000090783b */ /* 0x000f220000004200 */
        /* <DEDUP_REMOVED lines=40> */
[C---:B------:R-:W-:Y:S08]  /*18160*/  HMMA.16816.F32.BF16 R112, R148.reuse, R142, R112 ;  /* 0x0000008e9470723c */ /* 0x040ff00000041870 */
[C---:B----4-:R-:W-:Y:S08]  /*18170*/  HMMA.16816.F32.BF16 R116, R148.reuse, R144, R116 ;  /* 0x000000909474723c */ /* 0x050ff00000041874 */
        /* <DEDUP_REMOVED lines=9> */
[C---:B------:R-:W-:Y:S01]  /*18210*/  HMMA.16816.F32.BF16 R156, R168.reuse, R152, R12 ;  /* 0x00000098a89c723c */ /* 0x040fe2000004180c */
[----:B------:R-:W1:Y:S07]  /*18220*/  LDSM.16.MT88.4 R12, [R0+0x3800] ;  /* 0x00380000000c783b */ /* 0x000e6e0000004200 */
[C---:B------:R-:W-:Y:S01]  /*18230*/  HMMA.16816.F32.BF16 R152, R168.reuse, R154, R16 ;  /* 0x0000009aa898723c */ /* 0x040fe20000041810 */
[----:B------:R-:W1:Y:S07]  /*18240*/  LDSM.16.MT88.4 R16, [R2+0x3800] ;  /* 0x003800000210783b */ /* 0x000e6e0000004200 */
[C---:B---3--:R-:W-:Y:S08]  /*18250*/  HMMA.16816.F32.BF16 R148, R168.reuse, R144, R20 ;  /* 0x00000090a894723c */ /* 0x048ff00000041814 */
[C---:B------:R-:W-:Y:S08]  /*18260*/  HMMA.16816.F32.BF16 R144, R168.reuse, R146, R24 ;  /* 0x00000092a890723c */ /* 0x040ff00000041818 */
[C---:B--2---:R-:W-:Y:S08]  /*18270*/  HMMA.16816.F32.BF16 R140, R168.reuse, R136, R28 ;  /* 0x00000088a88c723c */ /* 0x044ff0000004181c */
[C---:B------:R-:W-:Y:S08]  /*18280*/  HMMA.16816.F32.BF16 R136, R168.reuse, R138, R32 ;  /* 0x0000008aa888723c */ /* 0x040ff00000041820 */
[C---:B----4-:R-:W-:Y:S08]  /*18290*/  HMMA.16816.F32.BF16 R36, R168.reuse, R4, R36 ;  /* 0x00000004a824723c */ /* 0x050ff00000041824 */
[C---:B------:R-:W-:Y:S01]  /*182a0*/  HMMA.16816.F32.BF16 R40, R168.reuse, R6, R40 ;  /* 0x00000006a828723c */ /* 0x040fe20000041828 */
[----:B------:R-:W2:Y:S07]  /*182b0*/  LDSM.16.MT88.4 R4, [R196+0x15800] ;  /* 0x01580000c404783b */ /* 0x000eae0000004200 */
[C---:B-----5:R-:W-:Y:S08]  /*182c0*/  HMMA.16816.F32.BF16 R44, R168.reuse, R8, R44 ;  /* 0x00000008a82c723c */ /* 0x060ff0000004182c */
        /* <DEDUP_REMOVED lines=16> */
[----:B------:R1:W5:Y:S07]  /*183d0*/  LDSM.16.MT88.4 R12, [R0+0x7800] ;  /* 0x00780000000c783b */ /* 0x00036e0000004200 */
[C---:B----4-:R-:W-:Y:S08]  /*183e0*/  HMMA.16816.F32.BF16 R92, R168.reuse, R16, R92 ;  /* 0x00000010a85c723c */ /* 0x050ff0000004185c */
[C---:B------:R-:W-:Y:S08]  /*183f0*/  HMMA.16816.F32.BF16 R96, R168.reuse, R18, R96 ;  /* 0x00000012a860723c */ /* 0x040ff00000041860 */
[C---:B--2---:R-:W-:Y:S03]  /*18400*/  HMMA.16816.F32.BF16 R100, R168.reuse, R4, R100 ;  /* 0x00000004a864723c */ /* 0x044fe60000041864 */
[----:B-1----:R-:W-:Y:S01]  /*18410*/  FADD.FTZ R0, R220, R134 ;  /* 0x00000086dc007221 */ /* 0x002fe20000010000 */
[----:B------:R-:W-:Y:S04]  /*18420*/  IMAD.MOV.U32 R134, RZ, RZ, R3 ;  /* 0x000000ffff867224 */ /* 0x000fe800078e0003 */
[C---:B------:R-:W-:Y:S01]  /*18430*/  HMMA.16816.F32.BF16 R104, R168.reuse, R6, R104 ;  /* 0x00000006a868723c */ /* 0x040fe20000041868 */
[----:B------:R1:W2:Y:S07]  /*18440*/  LDSM.16.MT88.4 R4, [R2+0x7800] ;  /* 0x007800000204783b */ /* 0x0002ae0000004200 */
[C---:B---3--:R-:W-:Y:S08]  /*18450*/  HMMA.16816.F32.BF16 R108, R168.reuse, R8, R108 ;  /* 0x00000008a86c723c */ /* 0x048ff0000004186c */
[C---:B------:R-:W-:Y:S08]  /*18460*/  HMMA.16816.F32.BF16 R112, R168.reuse, R10, R112 ;  /* 0x0000000aa870723c */ /* 0x040ff00000041870 */
[C---:B-----5:R-:W-:Y:S03]  /*18470*/  HMMA.16816.F32.BF16 R116, R168.reuse, R12, R116 ;  /* 0x0000000ca874723c */ /* 0x060fe60000041874 */
[----:B-1----:R-:W-:Y:S04]  /*18480*/  FADD.FTZ R2, R222, R198 ;  /* 0x000000c6de027221 */ /* 0x002fe80000010000 */
[----:B------:R-:W-:Y:S01]  /*18490*/  FADD.FTZ R8, R228, R2 ;  /* 0x00000002e4087221 */ /* 0x000fe20000010000 */
[C---:B------:R-:W-:Y:S03]  /*184a0*/  HMMA.16816.F32.BF16 R120, R168.reuse, R14, R120 ;  /* 0x0000000ea878723c */ /* 0x040fe60000041878 */
[----:B------:R-:W-:Y:S01]  /*184b0*/  FADD.FTZ R2, R226, R0 ;  /* 0x00000000e2027221 */ /* 0x000fe20000010000 */
[----:B------:R-:W-:Y:S03]  /*184c0*/  FADD.FTZ R0, R229, R8 ;  /* 0x00000008e5007221 */ /* 0x000fe60000010000 */
[----:B------:R-:W-:Y:S01]  /*184d0*/  FADD.FTZ R8, R227, R2 ;  /* 0x00000002e3087221 */ /* 0x000fe20000010000 */
[----:B------:R-:W-:Y:S01]  /*184e0*/  FADD.FTZ R2, R230, R0 ;  /* 0x00000000e6027221 */ /* 0x000fe20000010000 */
[C---:B--2---:R-:W-:Y:S03]  /*184f0*/  HMMA.16816.F32.BF16 R124, R168.reuse, R4, R124 ;  /* 0x00000004a87c723c */ /* 0x044fe6000004187c */
[----:B------:R-:W-:Y:S01]  /*18500*/  FADD.FTZ R0, R231, R8 ;  /* 0x00000008e7007221 */ /* 0x000fe20000010000 */
[----:B------:R-:W-:Y:S03]  /*18510*/  FADD.FTZ R2, R232, R2 ;  /* 0x00000002e8027221 */ /* 0x000fe60000010000 */
[----:B------:R-:W-:Y:S01]  /*18520*/  FADD.FTZ R0, R233, R0 ;  /* 0x00000000e9007221 */ /* 0x000fe20000010000 */
[----:B------:R-:W-:Y:S03]  /*18530*/  HMMA.16816.F32.BF16 R128, R168, R6, R128 ;  /* 0x00000006a880723c */ /* 0x000fe60000041880 */
[----:B------:R-:W-:Y:S01]  /*18540*/  FADD.FTZ R2, R236, R2 ;  /* 0x00000002ec027221 */ /* 0x000fe20000010000 */
[----:B------:R-:W-:Y:S03]  /*18550*/  FADD.FTZ R0, R234, R0 ;  /* 0x00000000ea007221 */ /* 0x000fe60000010000 */
[----:B------:R-:W-:Y:S01]  /*18560*/  FADD.FTZ R224, R237, R2 ;  /* 0x00000002ede07221 */ /* 0x000fe20000010000 */
[----:B------:R-:W-:Y:S01]  /*18570*/  FADD.FTZ R239, R235, R0 ;  /* 0x00000000ebef7221 */ /* 0x000fe20000010000 */
[----:B------:R-:W-:Y:S11]  /*18580*/  BRA.U UP0, `(.L_x_1444) ;  /* 0xffffffa100587547 */ /* 0x000ff6000b83ffff */
.L_x_1443:
        /* <DEDUP_REMOVED lines=334> */
.L_x_1447:
        /* <DEDUP_REMOVED lines=46> */
.L_x_1449:
[----:B------:R-:W-:Y:S05]  /*19d50*/  BSYNC.RECONVERGENT B0 ;  /* 0x0000000000007941 */ /* 0x000fea0003800200 */
.L_x_1448:
        /* <DEDUP_REMOVED lines=44> */
.L_x_1451:
[----:B------:R-:W-:Y:S05]  /*1a020*/  BSYNC.RECONVERGENT B0 ;  /* 0x0000000000007941 */ /* 0x000fea0003800200 */
.L_x_1450:
        /* <DEDUP_REMOVED lines=27> */
.L_x_1453:
[----:B------:R-:W-:Y:S05]  /*1a1e0*/  BSYNC.RECONVERGENT B0 ;  /* 0x0000000000007941 */ /* 0x000fea0003800200 */
.L_x_1452:
        /* <DEDUP_REMOVED lines=27> */
.L_x_1455:
[----:B------:R-:W-:Y:S05]  /*1a3a0*/  BSYNC.RECONVERGENT B0 ;  /* 0x0000000000007941 */ /* 0x000fea0003800200 */
.L_x_1454:
        /* <DEDUP_REMOVED lines=27> */
.L_x_1456:
        /* <DEDUP_REMOVED lines=10> */
.L_x_2359:


//--------------------- .text._ZN5flash16flash_fwd_kernelI23Flash_fwd_kernel_traitsILi256ELi64ELi64ELi4ELb0ELb0EN7cutlass10bfloat16_tE19Flash_kernel_traitsILi256ELi64ELi64ELi4ES3_EELb0ELb0ELb1ELb1ELb0ELb0ELb1ELb0EEEvNS_16Flash_fwd_paramsE --------------------------
	.section	.text._ZN5flash16flash_fwd_kernelI23Flash_fwd_kernel_traitsILi256ELi64ELi64ELi4ELb0ELb0EN7cutlass10bfloat16_tE19Flash_kernel_traitsILi256ELi64ELi64ELi4ES3_EELb0ELb0ELb1ELb1ELb0ELb0ELb1ELb0EEEvNS_16Flash_fwd_paramsE,"ax",@progbits
	.align	128
        .global         _ZN5flash16flash_fwd_kernelI23Flash_fwd_kernel_traitsILi256ELi64ELi64ELi4ELb0ELb0EN7cutlass10bfloat16_tE19Flash_kernel_traitsILi256ELi64ELi64ELi4ES3_EELb0ELb0ELb1ELb1ELb0ELb0ELb1ELb0EEEvNS_16Flash_fwd_paramsE
        .type           _ZN5flash16flash_fwd_kernelI23Flash_fwd_kernel_traitsILi256ELi64ELi64ELi4ELb0ELb0EN7cutlass10bfloat16_tE19Flash_kernel_traitsILi256ELi64ELi64ELi4ES3_EELb0ELb0ELb1ELb1ELb0ELb0ELb1ELb0EEEvNS_16Flash_fwd_paramsE,@function
        .size           _ZN5flash16flash_fwd_kernelI23Flash_fwd_kernel_traitsILi256ELi64ELi64ELi4ELb0ELb0EN7cutlass10bfloat16_tE19Flash_kernel_traitsILi256ELi64ELi64ELi4ES3_EELb0ELb0ELb1ELb1ELb0ELb0ELb1ELb0EEEvNS_16Flash_fwd_paramsE,(.L_x_2360 - _ZN5flash16flash_fwd_kernelI23Flash_fwd_kernel_traitsILi256ELi64ELi64ELi4ELb0ELb0EN7cutlass10bfloat16_tE19Flash_kernel_traitsILi256ELi64ELi64ELi4ES3_EELb0ELb0ELb1ELb1ELb0ELb0ELb1ELb0EEEvNS_16Flash_fwd_paramsE)
        .other          _ZN5flash16flash_fwd_kernelI23Flash_fwd_kernel_traitsILi256ELi64ELi64ELi4ELb0ELb0EN7cutlass10bfloat16_tE19Flash_kernel_traitsILi256ELi64ELi64ELi4ES3_EELb0ELb0ELb1ELb1ELb0ELb0ELb1ELb0EEEvNS_16Flash_fwd_paramsE,@"STO_CUDA_ENTRY STV_DEFAULT"
_ZN5flash16flash_fwd_kernelI23Flash_fwd_kernel_traitsILi256ELi64ELi64ELi4ELb0ELb0EN7cutlass10bfloat16_tE19Flash_kernel_traitsILi256ELi64ELi64ELi4ES3_EELb0ELb0ELb1ELb1ELb0ELb0ELb1ELb0EEEvNS_16Flash_fwd_paramsE:
.text._ZN5flash16flash_fwd_kernelI23Flash_fwd_kernel_traitsILi256ELi64ELi64ELi4ELb0ELb0EN7cutlass10bfloat16_tE19Flash_kernel_traitsILi256ELi64ELi64ELi4ES3_EELb0ELb0ELb1ELb1ELb0ELb0ELb1ELb0EEEvNS_16Flash_fwd_paramsE:
        /* <DEDUP_REMOVED lines=71> */
.L_x_1457:
        /* <DEDUP_REMOVED lines=58> */
.L_x_1459:
        /* <DEDUP_REMOVED lines=57> */
.L_x_1461:
[----:B------:R-:W-:Y:S05]  /*0ba0*/  BSYNC.RECONVERGENT B0 ;  /* 0x0000000000007941 */ /* 0x000fea0003800200 */
.L_x_1460:
        /* <DEDUP_REMOVED lines=24> */
.L_x_1463:
[----:B------:R-:W-:Y:S05]  /*0d30*/  BSYNC.RECONVERGENT B0 ;  /* 0x0000000000007941 */ /* 0x000fea0003800200 */
.L_x_1462:
        /* <DEDUP_REMOVED lines=24> */
.L_x_1465:
[----:B------:R-:W-:Y:S05]  /*0ec0*/  BSYNC.RECONVERGENT B0 ;  /* 0x0000000000007941 */ /* 0x000fea0003800200 */
.L_x_1464:
        /* <DEDUP_REMOVED lines=26> */
.L_x_1467:
[----:B------:R-:W-:Y:S05]  /*1070*/  BSYNC.RECONVERGENT B0 ;  /* 0x0000000000007941 */ /* 0x000fea0003800200 */
.L_x_1466:
        /* <DEDUP_REMOVED lines=10> */
.L_x_1469:
[----:B------:R-:W-:Y:S05]  /*1120*/  BSYNC.RECONVERGENT B0 ;  /* 0x0000000000007941 */ /* 0x000fea0003800200 */
.L_x_1468:
        /* <DEDUP_REMOVED lines=10> */
.L_x_1471:
[----:B------:R-:W-:Y:S05]  /*11d0*/  BSYNC.RECONVERGENT B0 ;  /* 0x0000000000007941 */ /* 0x000fea0003800200 */
.L_x_1470:
        /* <DEDUP_REMOVED lines=10> */
.L_x_1473:
[----:B------:R-:W-:Y:S05]  /*1280*/  BSYNC.RECONVERGENT B0 ;  /* 0x0000000000007941 */ /* 0x000fea0003800200 */
.L_x_1472:
        /* <DEDUP_REMOVED lines=10> */
.L_x_1458:
        /* <DEDUP_REMOVED lines=22> */
.L_x_1474:
[----:B------:R-:W1:Y:S01]  /*1490*/  LDCU.64 UR10, c[0x0][0x3b8] ;  /* 0x00007700ff0a77ac */ /* 0x000e620008000a00 */
[----:B------:R-:W-:-:S04]  /*14a0*/  UIADD3 UR13, UPT, UPT, UR12, UR15, URZ ;  /* 0x0000000f0c0d7290 */ /* 0x000fc8000fffe0ff */
[----:B-1----:R-:W-:Y:S02]  /*14b0*/  UIMAD.WIDE.U32 UR4, UR13, UR10, URZ ;  /* 0x0000000a0d0472a5 */ /* 0x002fe4000f8e00ff */
[----:B------:R-:W-:-:S04]  /*14c0*/  UIMAD UR13, UR13, UR11, URZ ;  /* 0x0000000b0d0d72a4 */ /* 0x000fc8000f8e02ff */
[----:B------:R-:W-:Y:S01]  /*14d0*/  UIADD3 UR13, UPT, UPT, UR5, UR13, URZ ;  /* 0x0000000d050d7290 */ /* 0x000fe2000fffe0ff */
[----:B------:R-:W-:Y:S02]  /*14e0*/  UMOV UR14, UR4 ;  /* 0x00000004000e7c82 */ /* 0x000fe40008000000 */
.L_x_1475:
        /* <DEDUP_REMOVED lines=38> */
.L_x_1476:
[----:B------:R-:W1:Y:S01]  /*1750*/  LDCU.64 UR8, c[0x0][0x3c0] ;  /* 0x00007800ff0877ac */ /* 0x000e620008000a00 */
[----:B------:R-:W-:-:S04]  /*1760*/  UIADD3 UR12, UPT, UPT, UR12, UR15, URZ ;  /* 0x0000000f0c0c7290 */ /* 0x000fc8000fffe0ff */
[----:B-1----:R-:W-:Y:S02]  /*1770*/  UIMAD.WIDE.U32 UR16, UR12, UR8, URZ ;  /* 0x000000080c1072a5 */ /* 0x002fe4000f8e00ff */
[----:B------:R-:W-:-:S04]  /*1780*/  UIMAD UR12, UR12, UR9, URZ ;  /* 0x000000090c0c72a4 */ /* 0x000fc8000f8e02ff */
[----:B------:R-:W-:-:S12]  /*1790*/  UIADD3 UR12, UPT, UPT, UR17, UR12, URZ ;  /* 0x0000000c110c7290 */ /* 0x000fd8000fffe0ff */
.L_x_1477:
[----:B------:R-:W-:Y:S01]  /*17a0*/  IMAD.SHL.U32 R242, R216, 0x8, RZ ;  /* 0x00000008d8f27824 */ /* 0x000fe200078e00ff */
[----:B------:R-:W1:Y:S01]  /*17b0*/  LDCU.128 UR4, c[0x0][0x3d0] ;  /* 0x00007a00ff0477ac */ /* 0x000e620008000c00 */
[----:B------:R-:W-:Y:S01]  /*17c0*/  SHF.R.U32.HI R2, RZ, 0x3, R216 ;  /* 0x00000003ff027819 */ /* 0x000fe200000116d8 */
[----:B------:R-:W2:Y:S01]  /*17d0*/  S2UR UR33, SR_CgaCtaId ;  /* 0x00000000002179c3 */ /* 0x000ea20000008800 */
[----:B------:R-:W-:Y:S01]  /*17e0*/  SHF.R.S32.HI R7, RZ, 0x1f, R4 ;  /* 0x0000001fff077819 */ /* 0x000fe20000011404 */
[----:B------:R-:W-:Y:S01]  /*17f0*/  BSSY.RECONVERGENT B0, `(.L_x_1478) ;  /* 0x0000057000007945 */ /* 0x000fe20003800200 */
[----:B------:R-:W-:Y:S01]  /*1800*/  LOP3.LUT R215, R242, 0x38, RZ, 0xc0, !PT ;  /* 0x00000038f2d77812 */ /* 0x000fe200078ec0ff */
[----:B------:R-:W-:Y:S01]  /*1810*/  VIADD R6, R2, 0x10 ;  /* 0x0000001002067836 */ /* 0x000fe20000000000 */
[----:B------:R-:W-:Y:S02]  /*1820*/  LOP3.LUT R5, R242, 0x1f8, RZ, 0xc0, !PT ;  /* 0x000001f8f2057812 */ /* 0x000fe400078ec0ff */
[C---:B------:R-:W-:Y:S01]  /*1830*/  IADD3 R10, P1, PT, R215.reuse, UR14, RZ ;  /* 0x0000000ed70a7c10 */ /* 0x040fe2000ff3e0ff */
[----:B------:R-:W3:Y:S01]  /*1840*/  LDCU.64 UR14, c[0x0][0x390] ;  /* 0x00007200ff0e77ac */ /* 0x000ee20008000a00 */
[----:B------:R-:W-:-:S02]  /*1850*/  IADD3 R16, P0, PT, R215, UR16, RZ ;  /* 0x00000010d7107c10 */ /* 0x000fc4000ff1e0ff */
[----:B------:R-:W-:Y:S01]  /*1860*/  LOP3.LUT R3, R242, 0x1e00, RZ, 0xc0, !PT ;  /* 0x00001e00f2037812 */ /* 0x000fe200078ec0ff */
[----:B------:R-:W-:Y:S01]  /*1870*/  IMAD.X R11, RZ, RZ, UR13, P1 ;  /* 0x0000000dff0b7e24 */ /* 0x000fe200088e06ff */
[----:B------:R-:W-:Y:S01]  /*1880*/  LOP3.LUT R238, R5, 0x38, R216, 0x78, !PT ;  /* 0x0000003805ee7812 */ /* 0x000fe200078e78d8 */
[----:B------:R-:W-:Y:S01]  /*1890*/  IMAD.X R17, RZ, RZ, UR12, P0 ;  /* 0x0000000cff117e24 */ /* 0x000fe200080e06ff */
[C---:B------:R-:W-:Y:S01]  /*18a0*/  IADD3 R14, P0, PT, R215.reuse, UR32, RZ ;  /* 0x00000020d70e7c10 */ /* 0x040fe2000ff1e0ff */
[----:B------:R-:W-:Y:S01]  /*18b0*/  IMAD.WIDE.U32 R10, R2, UR10, R10 ;  /* 0x0000000a020a7c25 */ /* 0x000fe2000f8e000a */
[----:B------:R-:W-:Y:S01]  /*18c0*/  LOP3.LUT R238, R238, R3, RZ, 0xfc, !PT ;  /* 0x00000003eeee7212 */ /* 0x000fe200078efcff */
[----:B------:R-:W4:Y:S01]  /*18d0*/  LDCU.64 UR12, c[0x0][0x3c8] ;  /* 0x00007900ff0c77ac */ /* 0x000f220008000a00 */
[----:B------:R-:W5:Y:S01]  /*18e0*/  S2R R3, SR_CTAID.X ;  /* 0x0000000000037919 */ /* 0x000f620000002500 */
[C---:B------:R-:W-:Y:S01]  /*18f0*/  IMAD.WIDE.U32 R16, R2.reuse, UR8, R16 ;  /* 0x0000000802107c25 */ /* 0x040fe2000f8e0010 */
[C---:B------:R-:W-:Y:S01]  /*1900*/  LOP3.LUT R241, R215.reuse, 0x40, RZ, 0xfc, !PT ;  /* 0x00000040d7f17812 */ /* 0x040fe200078efcff */
[----:B------:R-:W3:Y:S01]  /*1910*/  LDCU.64 UR16, c[0x0][0x388] ;  /* 0x00007100ff1077ac */ /* 0x000ee20008000a00 */
[----:B------:R-:W-:Y:S01]  /*1920*/  LOP3.LUT R240, R215, 0x80, RZ, 0xfc, !PT ;  /* 0x00000080d7f07812 */ /* 0x000fe200078efcff */
[----:B-1----:R-:W-:Y:S01]  /*1930*/  IMAD R13, R7, UR4, RZ ;  /* 0x00000004070d7c24 */ /* 0x002fe2000f8e02ff */
[----:B------:R-:W-:Y:S01]  /*1940*/  LOP3.LUT R239, R215, 0xc0, RZ, 0xfc, !PT ;  /* 0x000000c0d7ef7812 */ /* 0x000fe200078efcff */
[----:B------:R-:W-:-:S02]  /*1950*/  IMAD R11, R2, UR11, R11 ;  /* 0x0000000b020b7c24 */ /* 0x000fc4000f8e020b */
[----:B------:R-:W-:Y:S02]  /*1960*/  IMAD R7, R7, UR6, RZ ;  /* 0x0000000607077c24 */ /* 0x000fe4000f8e02ff */
[----:B------:R-:W-:Y:S02]  /*1970*/  IMAD R17, R2, UR9, R17 ;  /* 0x0000000902117c24 */ /* 0x000fe4000f8e0211 */
[C---:B------:R-:W-:Y:S01]  /*1980*/  IMAD R13, R4.reuse, UR5, R13 ;  /* 0x00000005040d7c24 */ /* 0x040fe2000f8e020d */
[----:B------:R-:W-:Y:S01]  /*1990*/  UMOV UR5, 0x400 ;  /* 0x0000040000057882 */ /* 0x000fe20000000000 */
[C---:B------:R-:W-:Y:S01]  /*19a0*/  IMAD.WIDE.U32 R10, R4.reuse, UR4, R10 ;  /* 0x00000004040a7c25 */ /* 0x040fe2000f8e000a */
[----:B------:R-:W-:Y:S02]  /*19b0*/  UIADD3 UR4, UPT, UPT, UR21, -0x1, URZ ;  /* 0xffffffff15047890 */ /* 0x000fe4000fffe0ff */
[----:B--2---:R-:W-:Y:S01]  /*19c0*/  ULEA UR5, UR33, UR5, 0x18 ;  /* 0x0000000521057291 */ /* 0x004fe2000f8ec0ff */
[----:B------:R-:W-:-:S02]  /*19d0*/  IMAD R7, R4, UR7, R7 ;  /* 0x0000000704077c24 */ /* 0x000fc4000f8e0207 */
[----:B------:R-:W-:Y:S01]  /*19e0*/  IMAD.WIDE.U32 R4, R4, UR6, R16 ;  /* 0x0000000604047c25 */ /* 0x000fe2000f8e0010 */
[----:B---3--:R-:W-:Y:S02]  /*19f0*/  LEA R237, P1, R10, UR16, 0x1 ;  /* 0x000000100aed7c11 */ /* 0x008fe4000f8208ff */
[----:B------:R-:W-:Y:S01]  /*1a00*/  LEA R238, R238, UR5, 0x1 ;  /* 0x00000005eeee7c11 */ /* 0x000fe2000f8e08ff */
[----:B------:R-:W-:Y:S01]  /*1a10*/  IMAD.X R15, RZ, RZ, UR31, P0 ;  /* 0x0000001fff0f7e24 */ /* 0x000fe200080e06ff */
[----:B------:R-:W-:Y:S01]  /*1a20*/  LEA R235, P0, R4, UR14, 0x1 ;  /* 0x0000000e04eb7c11 */ /* 0x000fe2000f8008ff */
[----:B------:R-:W-:Y:S01]  /*1a30*/  UIADD3 UR14, UPT, UPT, -UR27, UR20, URZ ;  /* 0x000000141b0e7290 */ /* 0x000fe2000fffe1ff */
[----:B------:R-:W-:Y:S02]  /*1a40*/  IMAD.IADD R234, R5, 0x1, R7 ;  /* 0x0000000105ea7824 */ /* 0x000fe400078e0207 */
[----:B----4-:R-:W-:Y:S02]  /*1a50*/  IMAD.U32 R8, RZ, RZ, UR12 ;  /* 0x0000000cff087e24 */ /* 0x010fe4000f8e00ff */
[----:B------:R-:W-:Y:S01]  /*1a60*/  IMAD.IADD R236, R11, 0x1, R13 ;  /* 0x000000010bec7824 */ /* 0x000fe200078e020d */
[----:B------:R-:W-:Y:S01]  /*1a70*/  ISETP.GE.AND P3, PT, R2, UR14, PT ;  /* 0x0000000e02007c0c */ /* 0x000fe2000bf66270 */
[----:B------:R-:W-:Y:S01]  /*1a80*/  IMAD.WIDE.U32 R8, R8, UR26, R14 ;  /* 0x0000001a08087c25 */ /* 0x000fe2000f8e000e */
[----:B------:R-:W-:Y:S01]  /*1a90*/  LEA.HI.X R234, R4, UR15, R234, 0x1, P0 ;  /* 0x0000000f04ea7c11 */ /* 0x000fe200080f0cea */
[----:B------:R-:W-:Y:S01]  /*1aa0*/  UIMAD UR15, UR4, -0x40, UR30 ;  /* 0xffffffc0040f78a4 */ /* 0x000fe2000f8e021e */
[----:B-----5:R-:W-:Y:S01]  /*1ab0*/  LEA R5, P2, R3, R2, 0x6 ;  /* 0x0000000203057211 */ /* 0x020fe200078430ff */
[----:B------:R-:W-:Y:S01]  /*1ac0*/  VIADD R4, R2, 0x20 ;  /* 0x0000002002047836 */ /* 0x000fe20000000000 */
[----:B------:R-:W-:Y:S01]  /*1ad0*/  LEA.HI.X R236, R10, UR17, R236, 0x1, P1 ;  /* 0x000000110aec7c11 */ /* 0x000fe200088f0cec */
[----:B------:R-:W-:Y:S01]  /*1ae0*/  IMAD.U32 R13, RZ, RZ, UR13 ;  /* 0x0000000dff0d7e24 */ /* 0x000fe2000f8e00ff */
[----:B------:R-:W-:-:S02]  /*1af0*/  ISETP.GE.AND P0, PT, R6, UR14, PT ;  /* 0x0000000e06007c0c */ /* 0x000fc4000bf06270 */
[----:B------:R-:W-:Y:S01]  /*1b00*/  ISETP.GE.AND P1, PT, R4, UR14, PT ;  /* 0x0000000e04007c0c */ /* 0x000fe2000bf26270 */
[----:B------:R-:W-:Y:S01]  /*1b10*/  IMAD R13, R13, UR26, R9 ;  /* 0x0000001a0d0d7c24 */ /* 0x000fe2000f8e0209 */
        /* <DEDUP_REMOVED lines=36> */
.L_x_1479:
[----:B------:R-:W-:Y:S05]  /*1d60*/  BSYNC.RECONVERGENT B0 ;  /* 0x0000000000007941 */ /* 0x000fea0003800200 */
.L_x_1478:
        /* <DEDUP_REMOVED lines=42> */
.L_x_1481:
[----:B------:R-:W-:Y:S05]  /*2010*/  BSYNC.RECONVERGENT B0 ;  /* 0x0000000000007941 */ /* 0x000fea0003800200 */
.L_x_1480:
        /* <DEDUP_REMOVED lines=41> */
.L_x_1483:
[----:B------:R-:W-:Y:S05]  /*22b0*/  BSYNC.RECONVERGENT B0 ;  /* 0x0000000000007941 */ /* 0x000fea0003800200 */
.L_x_1482:
        /* <DEDUP_REMOVED lines=40> */
.L_x_1485:
[----:B------:R-:W-:Y:S05]  /*2540*/  BSYNC.RECONVERGENT B0 ;  /* 0x0000000000007941 */ /* 0x000fea0003800200 */
.L_x_1484:
        /* <DEDUP_REMOVED lines=34> */
.L_x_1487:
[----:B------:R-:W-:Y:S05]  /*2770*/  BSYNC.RECONVERGENT B0 ;  /* 0x0000000000007941 */ /* 0x000fea0003800200 */
.L_x_1486:
        /* <DEDUP_REMOVED lines=36> */
.L_x_1489:
[----:B------:R-:W-:Y:S05]  /*29c0*/  BSYNC.RECONVERGENT B0 ;  /* 0x0000000000007941 */ /* 0x000fea0003800200 */
.L_x_1488:
        /* <DEDUP_REMOVED lines=36> */
.L_x_1491:
[----:B------:R-:W-:Y:S05]  /*2c10*/  BSYNC.RECONVERGENT B0 ;  /* 0x0000000000007941 */ /* 0x000fea0003800200 */
.L_x_1490:
        /* <DEDUP_REMOVED lines=37> */
.L_x_1493:
[----:B------:R-:W-:Y:S05]  /*2e70*/  BSYNC.RECONVERGENT B0 ;  /* 0x0000000000007941 */ /* 0x000fea0003800200 */
.L_x_1492:
        /* <DEDUP_REMOVED lines=16> */
[----:B-1----:R-:W-:-:S04]  /*2f80*/  IMAD.U32 R8, RZ, RZ, UR12 ;  /* 0x0000000cff087e24 */ /* 0x002fc8000f8e00ff */
[----:B------:R-:W-:-:S05]  /*2f90*/  IMAD.U32 R9, RZ, RZ, UR13 ;  /* 0x0000000dff097e24 */ /* 0x000fca000f8e00ff */
[----:B------:R-:W2:Y:S01]  /*2fa0*/  @P0 LDG.E R3, desc[UR28][R8.64] ;  /* 0x0000001c08030981 */ /* 0x000ea2000c1e1900 */
[----:B-----5:R-:W2:Y:S01]  /*2fb0*/  @P0 MUFU.RCP R0, UR6 ;  /* 0x0000000600000d08 */ /* 0x020ea20008001000 */
[----:B------:R-:W-:Y:S01]  /*2fc0*/  USHF.L.U32 UR34, UR8, 0x6, URZ ;  /* 0x0000000608227899 */ /* 0x000fe200080006ff */
[----:B------:R-:W-:Y:S01]  /*2fd0*/  LOP3.LUT R217, R217, 0x7c00, RZ, 0xc0, !PT ;  /* 0x00007c00d9d97812 */ /* 0x000fe200078ec0ff */
[----:B------:R-:W-:Y:S01]  /*2fe0*/  USHF.L.U64.HI UR13, UR8, 0x6, UR9 ;  /* 0x00000006080d7899 */ /* 0x000fe20008010209 */
[----:B------:R-:W-:Y:S01]  /*2ff0*/  LOP3.LUT R166, R219, 0x8, RZ, 0xc0, !PT ;  /* 0x00000008dba67812 */ /* 0x000fe200078ec0ff */
[----:B------:R-:W-:Y:S01]  /*3000*/  UIMAD.WIDE.U32 UR34, UR34, UR4, URZ ;  /* 0x00000004222272a5 */ /* 0x000fe2000f8e00ff */
[----:B------:R-:W-:Y:S01]  /*3010*/  BSSY.RECONVERGENT B0, `(.L_x_1494) ;  /* 0x0000031000007945 */ /* 0x000fe20003800200 */
[----:B------:R-:W-:Y:S01]  /*3020*/  UIMAD UR13, UR13, UR4, URZ ;  /* 0x000000040d0d72a4 */ /* 0x000fe2000f8e02ff */
[----:B------:R-:W-:-:S03]  /*3030*/  UMOV UR6, URZ ;  /* 0x000000ff00067c82 */ /* 0x000fc60008000000 */
[----:B------:R-:W-:Y:S01]  /*3040*/  UIADD3 UR13, UPT, UPT, UR35, UR13, URZ ;  /* 0x0000000d230d7290 */ /* 0x000fe2000fffe0ff */
        /* <DEDUP_REMOVED lines=14> */
[----:B----4-:R-:W-:-:S04]  /*3130*/  LEA R10, P4, R8, R235, 0x1 ;  /* 0x000000eb080a7211 */ /* 0x010fc800078808ff */
        /* <DEDUP_REMOVED lines=26> */
.L_x_1495:
[----:B------:R2:W-:Y:S04]  /*32e0*/  STS.128 [R238+0x10000], RZ ;  /* 0x010000ffee007388 */ /* 0x0005e80000000c00 */
[----:B------:R2:W-:Y:S04]  /*32f0*/  STS.128 [R238+0x12000], RZ ;  /* 0x012000ffee007388 */ /* 0x0005e80000000c00 */
[----:B------:R2:W-:Y:S04]  /*3300*/  STS.128 [R238+0x14000], RZ ;  /* 0x014000ffee007388 */ /* 0x0005e80000000c00 */
[----:B------:R2:W-:Y:S02]  /*3310*/  STS.128 [R238+0x16000], RZ ;  /* 0x016000ffee007388 */ /* 0x0005e40000000c00 */
.L_x_1496:
[----:B------:R-:W-:Y:S05]  /*3320*/  BSYNC.RECONVERGENT B0 ;  /* 0x0000000000007941 */ /* 0x000fea0003800200 */
.L_x_1494:
        /* <DEDUP_REMOVED lines=46> */
.L_x_1498:
[----:B------:R-:W-:Y:S05]  /*3610*/  BSYNC.RECONVERGENT B0 ;  /* 0x0000000000007941 */ /* 0x000fea0003800200 */
.L_x_1497:
        /* <DEDUP_REMOVED lines=39> */
.L_x_1500:
[----:B------:R-:W-:Y:S05]  /*3890*/  BSYNC.RECONVERGENT B0 ;  /* 0x0000000000007941 */ /* 0x000fea0003800200 */
.L_x_1499:
        /* <DEDUP_REMOVED lines=41> */
.L_x_1502:
[----:B------:R-:W-:Y:S05]  /*3b30*/  BSYNC.RECONVERGENT B0 ;  /* 0x0000000000007941 */ /* 0x000fea0003800200 */
.L_x_1501:
[----:B------:R-:W-:Y:S01]  /*3b40*/  LDSM.16.M88.4 R60, [R85] ;  /* 0x00000000553c783b */ /* 0x000fe20000000200 */
[----:B------:R-:W-:Y:S01]  /*3b50*/  IMAD.MOV.U32 R77, RZ, RZ, 0x20 ;  /* 0x00000020ff4d7424 */ /* 0x000fe200078e00ff */
[----:B------:R-:W-:Y:S01]  /*3b60*/  LOP3.LUT P0, R2, R216, 0x2, RZ, 0xc0, !PT ;  /* 0x00000002d8027812 */ /* 0x000fe2000780c0ff */
[----:B------:R-:W-:Y:S01]  /*3b70*/  VIADD R213, R84, UR5 ;  /* 0x0000000554d57c36 */ /* 0x000fe20008000000 */
[----:B------:R-:W5:Y:S01]  /*3b80*/  LDSM.16.M88.4 R32, [R84+UR5+0x8000] ;  /* 0x008000055420783b */ /* 0x000f620008000200 */
[----:B------:R-:W-:Y:S01]  /*3b90*/  IMAD.MOV.U32 R76, RZ, RZ, 0x40 ;  /* 0x00000040ff4c7424 */ /* 0x000fe200078e00ff */
[----:B------:R-:W-:Y:S01]  /*3ba0*/  SEL R77, R77, 0xffffffe0, !P0 ;  /* 0xffffffe04d4d7807 */ /* 0x000fe20004000000 */
[----:B------:R-:W2:Y:S01]  /*3bb0*/  LDCU UR7, c[0x0][0x50c] ;  /* 0x0000a180ff0777ac */ /* 0x000ea20008000800 */
[----:B------:R-:W2:Y:S01]  /*3bc0*/  LDSM.16.M88.4 R40, [R84+UR5+0x9800] ;  /* 0x009800055428783b */ /* 0x000ea20008000200 */
[----:B------:R-:W-:Y:S02]  /*3bd0*/  IMAD.SHL.U32 R196, R216, 0x2, RZ ;  /* 0x00000002d8c47824 */ /* 0x000fe400078e00ff */
[--C-:B------:R-:W-:Y:S01]  /*3be0*/  IMAD.IADD R83, R85, 0x1, R77.reuse ;  /* 0x0000000155537824 */ /* 0x100fe200078e024d */
[----:B------:R-:W2:Y:S01]  /*3bf0*/  LDSM.16.M88.4 R24, [R84+UR5+0x8800] ;  /* 0x008800055418783b */ /* 0x000ea20008000200 */
[----:B------:R-:W-:Y:S01]  /*3c00*/  IMAD.IADD R79, R213, 0x1, R77 ;  /* 0x00000001d54f7824 */ /* 0x000fe200078e024d */
[----:B------:R-:W-:Y:S01]  /*3c10*/  LOP3.LUT R198, R196, 0x6, RZ, 0xc0, !PT ;  /* 0x00000006c4c67812 */ /* 0x000fe200078ec0ff */
[----:B------:R-:W-:Y:S01]  /*3c20*/  UIADD3 UR23, UPT, UPT, UR30, UR23, -UR20 ;  /* 0x000000171e177290 */ /* 0x000fe2000fffe814 */
[----:B------:R-:W2:Y:S01]  /*3c30*/  LDSM.16.M88.4 R16, [R84+UR5+0x9000] ;  /* 0x009000055410783b */ /* 0x000ea20008000200 */
[----:B------:R-:W-:Y:S01]  /*3c40*/  IMAD.U32 R231, RZ, RZ, UR30 ;  /* 0x0000001effe77e24 */ /* 0x000fe2000f8e00ff */
[----:B------:R-:W-:-:S02]  /*3c50*/  UISETP.GT.U32.AND UP0, UPT, UR4, UR18, UPT ;  /* 0x000000120400728c */ /* 0x000fc4000bf04070 */
[----:B------:R-:W-:Y:S04]  /*3c60*/  LDSM.16.M88.4 R44, [R83] ;  /* 0x00000000532c783b */ /* 0x000fe80000000200 */
[----:B---3--:R-:W3:Y:S04]  /*3c70*/  LDSM.16.M88.4 R12, [R79+0x8000] ;  /* 0x008000004f0c783b */ /* 0x008ee80000000200 */
[----:B-1--4-:R-:W1:Y:S04]  /*3c80*/  LDSM.16.M88.4 R8, [R79+0x8800] ;  /* 0x008800004f08783b */ /* 0x012e680000000200 */
[----:B------:R-:W4:Y:S04]  /*3c90*/  LDSM.16.M88.4 R4, [R79+0x9000] ;  /* 0x009000004f04783b */ /* 0x000f280000000200 */
[----:B------:R-:W4:Y:S04]  /*3ca0*/  LDSM.16.M88.4 R72, [R79+0x9800] ;  /* 0x009800004f48783b */ /* 0x000f280000000200 */
[----:B------:R-:W0:Y:S01]  /*3cb0*/  LDGDEPBAR ;  /* 0x00000000000079af */ /* 0x000e220000000000 */
[C---:B-----5:R-:W-:Y:S08]  /*3cc0*/  HMMA.16816.F32.BF16 R36, R60.reuse, R32, RZ ;  /* 0x000000203c24723c */ /* 0x060ff000000418ff */
[C---:B------:R-:W-:Y:S08]  /*3cd0*/  HMMA.16816.F32.BF16 R32, R60.reuse, R34, RZ ;  /* 0x000000223c20723c */ /* 0x040ff000000418ff */
[----:B--2---:R-:W-:Y:S01]  /*3ce0*/  HMMA.16816.F32.BF16 R64, R60, R40, RZ ;  /* 0x000000283c40723c */ /* 0x004fe200000418ff */
[----:B------:R-:W-:-:S04]  /*3cf0*/  LOP3.LUT R40, R216, 0x4, RZ, 0xc0, !PT ;  /* 0x00000004d8287812 */ /* 0x000fc800078ec0ff */
[----:B------:R-:W-:-:S03]  /*3d00*/  ISETP.NE.AND P4, PT, R40, RZ, PT ;  /* 0x000000ff2800720c */ /* 0x000fc60003f85270 */
[----:B------:R-:W-:Y:S01]  /*3d10*/  HMMA.16816.F32.BF16 R28, R60, R24, RZ ;  /* 0x000000183c1c723c */ /* 0x000fe200000418ff */
[----:B------:R-:W-:-:S05]  /*3d20*/  SEL R76, R76, 0xffffffc0, !P4 ;  /* 0xffffffc04c4c7807 */ /* 0x000fca0006000000 */
[--C-:B------:R-:W-:Y:S02]  /*3d30*/  IMAD.IADD R82, R85, 0x1, R76.reuse ;  /* 0x0000000155527824 */ /* 0x100fe400078e024c */
[----:B------:R-:W-:Y:S01]  /*3d40*/  IMAD.IADD R80, R213, 0x1, R76 ;  /* 0x00000001d5507824 */ /* 0x000fe200078e024c */
[C---:B------:R-:W-:Y:S01]  /*3d50*/  HMMA.16816.F32.BF16 R20, R60.reuse, R16, RZ ;  /* 0x000000103c14723c */ /* 0x040fe200000418ff */
[C---:B------:R-:W-:Y:S02]  /*3d60*/  IMAD.IADD R81, R77.reuse, 0x1, R82 ;  /* 0x000000014d517824 */ /* 0x040fe400078e0252 */
[----:B------:R-:W-:Y:S01]  /*3d70*/  IMAD.IADD R78, R77, 0x1, R80 ;  /* 0x000000014d4e7824 */ /* 0x000fe200078e0250 */
[----:B------:R-:W-:Y:S04]  /*3d80*/  LDSM.16.M88.4 R68, [R80+0x8800] ;  /* 0x008800005044783b */ /* 0x000fe80000000200 */
[C---:B------:R-:W-:Y:S01]  /*3d90*/  HMMA.16816.F32.BF16 R24, R60.reuse, R26, RZ ;  /* 0x0000001a3c18723c */ /* 0x040fe200000418ff */
[----:B------:R-:W-:Y:S04]  /*3da0*/  LDSM.16.M88.4 R56, [R80+0x9000] ;  /* 0x009000005038783b */ /* 0x000fe80000000200 */
[----:B------:R-:W-:Y:S03]  /*3db0*/  LDSM.16.M88.4 R52, [R80+0x9800] ;  /* 0x009800005034783b */ /* 0x000fe60000000200 */
[C---:B------:R-:W-:Y:S01]  /*3dc0*/  HMMA.16816.F32.BF16 R16, R60.reuse, R18, RZ ;  /* 0x000000123c10723c */ /* 0x040fe200000418ff */
[----:B------:R-:W-:Y:S07]  /*3dd0*/  LDSM.16.M88.4 R48, [R78+0x8800] ;  /* 0x008800004e30783b */ /* 0x000fee0000000200 */
[----:B------:R-:W-:Y:S01]  /*3de0*/  HMMA.16816.F32.BF16 R60, R60, R42, RZ ;  /* 0x0000002a3c3c723c */ /* 0x000fe200000418ff */
[----:B------:R-:W-:Y:S07]  /*3df0*/  LDSM.16.M88.4 R40, [R80+0x8000] ;  /* 0x008000005028783b */ /* 0x000fee0000000200 */
[C---:B---3--:R-:W-:Y:S08]  /*3e00*/  HMMA.16816.F32.BF16 R36, R44.reuse, R12, R36 ;  /* 0x0000000c2c24723c */ /* 0x048ff00000041824 */
[C---:B------:R-:W-:Y:S01]  /*3e10*/  HMMA.16816.F32.BF16 R32, R44.reuse, R14, R32 ;  /* 0x0000000e2c20723c */ /* 0x040fe20000041820 */
[----:B------:R-:W2:Y:S07]  /*3e20*/  LDSM.16.M88.4 R12, [R82] ;  /* 0x00000000520c783b */ /* 0x000eae0000000200 */
[C---:B-1----:R-:W-:Y:S08]  /*3e30*/  HMMA.16816.F32.BF16 R28, R44.reuse, R8, R28 ;  /* 0x000000082c1c723c */ /* 0x042ff0000004181c */
[C---:B------:R-:W-:Y:S01]  /*3e40*/  HMMA.16816.F32.BF16 R24, R44.reuse, R10, R24 ;  /* 0x0000000a2c18723c */ /* 0x040fe20000041818 */
[----:B------:R-:W-:Y:S07]  /*3e50*/  LDSM.16.M88.4 R8, [R78+0x8000] ;  /* 0x008000004e08783b */ /* 0x000fee0000000200 */
[C---:B----4-:R-:W-:Y:S08]  /*3e60*/  HMMA.16816.F32.BF16 R20, R44.reuse, R4, R20 ;  /* 0x000000042c14723c */ /* 0x050ff00000041814 */
[C---:B------:R-:W-:Y:S01]  /*3e70*/  HMMA.16816.F32.BF16 R16, R44.reuse, R6, R16 ;  /* 0x000000062c10723c */ /* 0x040fe20000041810 */
[----:B------:R-:W1:Y:S07]  /*3e80*/  LDSM.16.M88.4 R4, [R81] ;  /* 0x000000005104783b */ /* 0x000e6e0000000200 */
        /* <DEDUP_REMOVED lines=20> */
[C---:B------:R-:W-:Y:S08]  /*3fd0*/  HMMA.16816.F32.BF16 R28, R4.reuse, R48, R28 ;  /* 0x00000030041c723c */ /* 0x040ff0000004181c */
[C---:B------:R-:W-:Y:S01]  /*3fe0*/  HMMA.16816.F32.BF16 R24, R4.reuse, R50, R24 ;  /* 0x000000320418723c */ /* 0x040fe20000041818 */
[----:B------:R-:W4:Y:S07]  /*3ff0*/  LDSM.16.M88.4 R48, [R84+UR5+0xb000] ;  /* 0x00b000055430783b */ /* 0x000f2e0008000200 */
[C---:B---3--:R-:W-:Y:S08]  /*4000*/  HMMA.16816.F32.BF16 R20, R4.reuse, R44, R20 ;  /* 0x0000002c0414723c */ /* 0x048ff00000041814 */
[C---:B------:R-:W-:Y:S01]  /*4010*/  HMMA.16816.F32.BF16 R16, R4.reuse, R46, R16 ;  /* 0x0000002e0410723c */ /* 0x040fe20000041810 */
[----:B------:R-:W3:Y:S07]  /*4020*/  LDSM.16.M88.4 R44, [R84+UR5+0xb800] ;  /* 0x00b80005542c783b */ /* 0x000eee0008000200 */
[C---:B--2---:R-:W-:Y:S08]  /*4030*/  HMMA.16816.F32.BF16 R64, R4.reuse, R40, R64 ;  /* 0x000000280440723c */ /* 0x044ff00000041840 */
        /* <DEDUP_REMOVED lines=35> */
[C---:B----4-:R-:W-:Y:S08]  /*4270*/  HMMA.16816.F32.BF16 R64, R12.reuse, R44, R64 ;  /* 0x0000002c0c40723c */ /* 0x050ff00000041840 */
[C---:B------:R-:W-:Y:S01]  /*4280*/  HMMA.16816.F32.BF16 R60, R12.reuse, R46, R60 ;  /* 0x0000002e0c3c723c */ /* 0x040fe2000004183c */
[----:B------:R-:W4:Y:S07]  /*4290*/  LDSM.16.M88.4 R44, [R78+0xb800] ;  /* 0x00b800004e2c783b */ /* 0x000f2e0000000200 */
[C---:B------:R-:W-:Y:S08]  /*42a0*/  HMMA.16816.F32.BF16 R20, R12.reuse, R48, R20 ;  /* 0x000000300c14723c */ /* 0x040ff00000041814 */
[----:B------:R-:W-:Y:S01]  /*42b0*/  HMMA.16816.F32.BF16 R16, R12, R50, R16 ;  /* 0x000000320c10723c */ /* 0x000fe20000041810 */
[----:B------:R-:W-:Y:S04]  /*42c0*/  LDSM.16.M88.4 R48, [R85+0x4000] ;  /* 0x004000005530783b */ /* 0x000fe80000000200 */
[----:B------:R-:W5:Y:S03]  /*42d0*/  LDSM.16.M88.4 R12, [R84+UR5+0xc000] ;  /* 0x00c00005540c783b */ /* 0x000f660008000200 */
[C---:B-1----:R-:W-:Y:S08]  /*42e0*/  HMMA.16816.F32.BF16 R36, R8.reuse, R40, R36 ;  /* 0x000000280824723c */ /* 0x042ff00000041824 */
[C---:B------:R-:W-:Y:S01]  /*42f0*/  HMMA.16816.F32.BF16 R32, R8.reuse, R42, R32 ;  /* 0x0000002a0820723c */ /* 0x040fe20000041820 */
[----:B------:R-:W1:Y:S07]  /*4300*/  LDSM.16.M88.4 R40, [R84+UR5+0xc800] ;  /* 0x00c800055428783b */ /* 0x000e6e0008000200 */
[C---:B--2---:R-:W-:Y:S08]  /*4310*/  HMMA.16816.F32.BF16 R28, R8.reuse, R4, R28 ;  /* 0x00000004081c723c */ /* 0x044ff0000004181c */
[C---:B------:R-:W-:Y:S01]  /*4320*/  HMMA.16816.F32.BF16 R24, R8.reuse, R6, R24 ;  /* 0x000000060818723c */ /* 0x040fe20000041818 */
[----:B------:R-:W2:Y:S07]  /*4330*/  LDSM.16.M88.4 R4, [R84+UR5+0xd000] ;  /* 0x00d000055404783b */ /* 0x000eae0008000200 */
[C---:B---3--:R-:W-:Y:S08]  /*4340*/  HMMA.16816.F32.BF16 R20, R8.reuse, R52, R20 ;  /* 0x000000340814723c */ /* 0x048ff00000041814 */
[C---:B------:R-:W-:Y:S01]  /*4350*/  HMMA.16816.F32.BF16 R16, R8.reuse, R54, R16 ;  /* 0x000000360810723c */ /* 0x040fe20000041810 */
[----:B------:R-:W3:Y:S07]  /*4360*/  LDSM.16.M88.4 R52, [R84+UR5+0xd800] ;  /* 0x00d800055434783b */ /* 0x000eee0008000200 */
[C---:B----4-:R-:W-:Y:S08]  /*4370*/  HMMA.16816.F32.BF16 R64, R8.reuse, R44, R64 ;  /* 0x0000002c0840723c */ /* 0x050ff00000041840 */
[----:B------:R-:W-:Y:S01]  /*4380*/  HMMA.16816.F32.BF16 R60, R8, R46, R60 ;  /* 0x0000002e083c723c */ /* 0x000fe2000004183c */
[----:B------:R-:W-:Y:S04]  /*4390*/  LDSM.16.M88.4 R8, [R83+0x4000] ;  /* 0x004000005308783b */ /* 0x000fe80000000200 */
[----:B------:R-:W4:Y:S03]  /*43a0*/  LDSM.16.M88.4 R44, [R79+0xc000] ;  /* 0x00c000004f2c783b */ /* 0x000f260000000200 */
[C---:B-----5:R-:W-:Y:S08]  /*43b0*/  HMMA.16816.F32.BF16 R36, R48.reuse, R12, R36 ;  /* 0x0000000c3024723c */ /* 0x060ff00000041824 */
[C---:B------:R-:W-:Y:S01]  /*43c0*/  HMMA.16816.F32.BF16 R32, R48.reuse, R14, R32 ;  /* 0x0000000e3020723c */ /* 0x040fe20000041820 */
[----:B------:R-:W5:Y:S07]  /*43d0*/  LDSM.16.M88.4 R12, [R79+0xd000] ;  /* 0x00d000004f0c783b */ /* 0x000f6e0000000200 */
        /* <DEDUP_REMOVED lines=34> */
[----:B------:R-:W4:Y:S04]  /*4600*/  LDSM.16.M88.4 R44, [R84+UR5+0xf000] ;  /* 0x00f00005542c783b */ /* 0x000f280008000200 */
[----:B------:R-:W-:Y:S03]  /*4610*/  LDSM.16.M88.4 R40, [R84+UR5+0xf800] ;  /* 0x00f800055428783b */ /* 0x000fe60008000200 */
[C---:B-----5:R-:W-:Y:S08]  /*4620*/  HMMA.16816.F32.BF16 R36, R72.reuse, R12, R36 ;  /* 0x0000000c4824723c */ /* 0x060ff00000041824 */
[C---:B------:R-:W-:Y:S01]  /*4630*/  HMMA.16816.F32.BF16 R32, R72.reuse, R14, R32 ;  /* 0x0000000e4820723c */ /* 0x040fe20000041820 */
[----:B------:R-:W-:Y:S07]  /*4640*/  LDSM.16.M88.4 R12, [R83+0x6000] ;  /* 0x00600000530c783b */ /* 0x000fee0000000200 */
[C---:B------:R-:W-:Y:S08]  /*4650*/  HMMA.16816.F32.BF16 R28, R72.reuse, R8, R28 ;  /* 0x00000008481c723c */ /* 0x040ff0000004181c */
[C---:B------:R-:W-:Y:S01]  /*4660*/  HMMA.16816.F32.BF16 R24, R72.reuse, R10, R24 ;  /* 0x0000000a4818723c */ /* 0x040fe20000041818 */
[----:B------:R-:W5:Y:S07]  /*4670*/  LDSM.16.M88.4 R8, [R79+0xe000] ;  /* 0x00e000004f08783b */ /* 0x000f6e0000000200 */
[C---:B-1----:R-:W-:Y:S08]  /*4680*/  HMMA.16816.F32.BF16 R20, R72.reuse, R4, R20 ;  /* 0x000000044814723c */ /* 0x042ff00000041814 */
[C---:B------:R-:W-:Y:S01]  /*4690*/  HMMA.16816.F32.BF16 R16, R72.reuse, R6, R16 ;  /* 0x000000064810723c */ /* 0x040fe20000041810 */
        /* <DEDUP_REMOVED lines=24> */
[C---:B--2---:R-:W-:Y:S08]  /*4820*/  HMMA.16816.F32.BF16 R36, R68.reuse, R48, R36 ;  /* 0x000000304424723c */ /* 0x044ff00000041824 */
[----:B------:R-:W-:Y:S08]  /*4830*/  HMMA.16816.F32.BF16 R32, R68, R50, R32 ;  /* 0x000000324420723c */ /* 0x000ff00000041820 */
[C---:B------:R-:W-:Y:S08]  /*4840*/  HMMA.16816.F32.BF16 R20, R12.reuse, R52, R20 ;  /* 0x000000340c14723c */ /* 0x040ff00000041814 */
[C---:B------:R-:W-:Y:S01]  /*4850*/  HMMA.16816.F32.BF16 R16, R12.reuse, R54, R16 ;  /* 0x000000360c10723c */ /* 0x040fe20000041810 */
[----:B------:R-:W-:Y:S07]  /*4860*/  LDSM.16.M88.4 R52, [R80+0xf800] ;  /* 0x00f800005034783b */ /* 0x000fee0000000200 */
[C---:B------:R-:W-:Y:S08]  /*4870*/  HMMA.16816.F32.BF16 R64, R12.reuse, R72, R64 ;  /* 0x000000480c40723c */ /* 0x040ff00000041840 */
[----:B------:R-:W-:Y:S01]  /*4880*/  HMMA.16816.F32.BF16 R60, R12, R74, R60 ;  /* 0x0000004a0c3c723c */ /* 0x000fe2000004183c */
[----:B------:R-:W2:Y:S07]  /*4890*/  LDSM.16.M88.4 R12, [R78+0xf000] ;  /* 0x00f000004e0c783b */ /* 0x000eae0000000200 */
[C---:B---3--:R-:W-:Y:S08]  /*48a0*/  HMMA.16816.F32.BF16 R36, R8.reuse, R44, R36 ;  /* 0x0000002c0824723c */ /* 0x048ff00000041824 */
[----:B------:R-:W-:Y:S08]  /*48b0*/  HMMA.16816.F32.BF16 R32, R8, R46, R32 ;  /* 0x0000002e0820723c */ /* 0x000ff00000041820 */
[C---:B----4-:R-:W-:Y:S03]  /*48c0*/  HMMA.16816.F32.BF16 R28, R68.reuse, R40, R28 ;  /* 0x00000028441c723c */ /* 0x050fe6000004181c */
[----:B------:R-:W-:Y:S01]  /*48d0*/  FMUL.FTZ R41, R36, UR7 ;  /* 0x0000000724297c20 */ /* 0x000fe20008410000 */
[----:B------:R-:W-:Y:S01]  /*48e0*/  SHF.R.U32.HI R36, RZ, 0x2, R216 ;  /* 0x00000002ff247819 */ /* 0x000fe200000116d8 */
[----:B------:R-:W-:Y:S01]  /*48f0*/  FMUL.FTZ R37, R37, UR7 ;  /* 0x0000000725257c20 */ /* 0x000fe20008410000 */
[----:B------:R-:W-:Y:S01]  /*4900*/  FMUL.FTZ R38, R38, UR7 ;  /* 0x0000000726267c20 */ /* 0x000fe20008410000 */
[----:B------:R-:W-:Y:S01]  /*4910*/  FMUL.FTZ R39, R39, UR7 ;  /* 0x0000000727277c20 */ /* 0x000fe20008410000 */
[----:B-1----:R-:W-:Y:S01]  /*4920*/  HMMA.16816.F32.BF16 R20, R68, R4, R20 ;  /* 0x000000044414723c */ /* 0x002fe20000041814 */
[----:B------:R-:W-:Y:S01]  /*4930*/  LOP3.LUT R36, R36, 0x7, RZ, 0xc0, !PT ;  /* 0x0000000724247812 */ /* 0x000fe200078ec0ff */
[----:B------:R-:W1:Y:S01]  /*4940*/  MUFU.TANH R41, R41 ;  /* 0x0000002900297308 */ /* 0x000e620000002400 */
[----:B------:R-:W-:Y:S01]  /*4950*/  FMUL.FTZ R47, R32, UR7 ;  /* 0x00000007202f7c20 */ /* 0x000fe20008410000 */
[----:B------:R-:W-:Y:S01]  /*4960*/  FMUL.FTZ R34, R34, UR7 ;  /* 0x0000000722227c20 */ /* 0x000fe20008410000 */
[----:B------:R-:W-:-:S03]  /*4970*/  FMUL.FTZ R35, R35, UR7 ;  /* 0x0000000723237c20 */ /* 0x000fc60008410000 */
[----:B------:R-:W-:Y:S01]  /*4980*/  HMMA.16816.F32.BF16 R16, R68, R6, R16 ;  /* 0x000000064410723c */ /* 0x000fe20000041810 */
[----:B------:R-:W3:Y:S01]  /*4990*/  LDSM.16.M88.4 R4, [R78+0xf800] ;  /* 0x00f800004e04783b */ /* 0x000ee20000000200 */
[----:B------:R-:W4:Y:S01]  /*49a0*/  MUFU.TANH R37, R37 ;  /* 0x0000002500257308 */ /* 0x000f220000002400 */
[----:B------:R-:W-:-:S05]  /*49b0*/  DEPBAR.LE SB0, 0x0 ;  /* 0x000080000000791a */ /* 0x000fca0000000000 */
[----:B------:R-:W-:Y:S01]  /*49c0*/  HMMA.16816.F32.BF16 R24, R68, R42, R24 ;  /* 0x0000002a4418723c */ /* 0x000fe20000041818 */
[----:B------:R-:W-:Y:S02]  /*49d0*/  IMAD.U32 R43, RZ, RZ, UR4 ;  /* 0x00000004ff2b7e24 */ /* 0x000fe4000f8e00ff */
[----:B------:R-:W-:Y:S01]  /*49e0*/  FMUL.FTZ R42, R33, UR7 ;  /* 0x00000007212a7c20 */ /* 0x000fe20008410000 */
[----:B------:R-:W-:Y:S01]  /*49f0*/  IADD3 R33, PT, PT, R36, UR27, R3 ;  /* 0x0000001b24217c10 */ /* 0x000fe2000fffe003 */
[----:B------:R-:W5:Y:S01]  /*4a00*/  MUFU.TANH R47, R47 ;  /* 0x0000002f002f7308 */ /* 0x000f620000002400 */
[----:B------:R-:W-:Y:S02]  /*4a10*/  IMAD R32, R43, 0x40, R198 ;  /* 0x000000402b207824 */ /* 0x000fe400078e02c6 */
[----:B------:R-:W-:Y:S02]  /*4a20*/  HMMA.16816.F32.BF16 R28, R8, R56, R28 ;  /* 0x00000038081c723c */ /* 0x000fe4000004181c */
[----:B------:R-:W-:-:S02]  /*4a30*/  VIADD R3, R32, 0x38 ;  /* 0x0000003820037836 */ /* 0x000fc40000000000 */
[----:B------:R-:W-:Y:S01]  /*4a40*/  VIADD R233, R33, UR30 ;  /* 0x0000001e21e97c36 */ /* 0x000fe20008000000 */
[----:B------:R-:W-:Y:S01]  /*4a50*/  MUFU.TANH R38, R38 ;  /* 0x0000002600267308 */ /* 0x000fe20000002400 */
[----:B------:R-:W-:Y:S02]  /*4a60*/  VIADD R40, R3, UR20 ;  /* 0x0000001403287c36 */ /* 0x000fe40008000000 */
[C---:B------:R-:W-:Y:S01]  /*4a70*/  VIADD R36, R32.reuse, UR20 ;  /* 0x0000001420247c36 */ /* 0x040fe20008000000 */
[----:B--2---:R-:W-:Y:S01]  /*4a80*/  HMMA.16816.F32.BF16 R20, R8, R12, R20 ;  /* 0x0000000c0814723c */ /* 0x004fe20000041814 */
[C---:B------:R-:W-:Y:S01]  /*4a90*/  VIADD R56, R32.reuse, 0x1 ;  /* 0x0000000120387836 */ /* 0x040fe20000000000 */
[C---:B------:R-:W-:Y:S01]  /*4aa0*/  IADD3 R13, PT, PT, R233.reuse, 0x37, -R40 ;  /* 0x00000037e90d7810 */ /* 0x040fe20007ffe828 */
[C---:B------:R-:W-:Y:S01]  /*4ab0*/  IMAD.IADD R43, R233.reuse, 0x1, -R36 ;  /* 0x00000001e92b7824 */ /* 0x040fe200078e0a24 */
[----:B------:R2:W-:Y:S01]  /*4ac0*/  MUFU.TANH R12, R42 ;  /* 0x0000002a000c7308 */ /* 0x0005e20000002400 */
[C-C-:B------:R-:W-:Y:S01]  /*4ad0*/  IADD3 R45, PT, PT, R233.reuse, 0x18, -R40.reuse ;  /* 0x00000018e92d7810 */ /* 0x140fe20007ffe828 */
[----:B------:R-:W-:Y:S01]  /*4ae0*/  VIADD R50, R32, 0x9 ;  /* 0x0000000920327836 */ /* 0x000fe20000000000 */
[----:B------:R-:W-:Y:S01]  /*4af0*/  IABS R13, R13 ;  /* 0x0000000d000d7213 */ /* 0x000fe20000000000 */
[----:B------:R-:W-:Y:S01]  /*4b00*/  HMMA.16816.F32.BF16 R64, R68, R52, R64 ;  /* 0x000000344440723c */ /* 0x000fe20000041840 */
[----:B------:R-:W-:Y:S01]  /*4b10*/  IADD3 R200, PT, PT, R233, 0xf, -R40 ;  /* 0x0000000fe9c87810 */ /* 0x000fe20007ffe828 */
[----:B------:R-:W-:-:S02]  /*4b20*/  VIADD R52, R33, UR23 ;  /* 0x0000001721347c36 */ /* 0x000fc40008000000 */
[----:B------:R-:W-:Y:S01]  /*4b30*/  FMUL.FTZ R28, R28, UR7 ;  /* 0x000000071c1c7c20 */ /* 0x000fe20008410000 */
[----:B------:R-:W-:Y:S01]  /*4b40*/  IABS R45, R45 ;  /* 0x0000002d002d7213 */ /* 0x000fe20000000000 */
[C---:B------:R-:W-:Y:S01]  /*4b50*/  VIADD R48, R32.reuse, 0x11 ;  /* 0x0000001120307836 */ /* 0x040fe20000000000 */
[----:B------:R-:W-:Y:S01]  /*4b60*/  IABS R200, R200 ;  /* 0x000000c800c87213 */ /* 0x000fe20000000000 */
[----:B------:R-:W-:Y:S01]  /*4b70*/  VIADD R46, R32, 0x18 ;  /* 0x00000018202e7836 */ /* 0x000fe20000000000 */
[C---:B------:R-:W-:Y:S01]  /*4b80*/  HMMA.16816.F32.BF16 R24, R8.reuse, R58, R24 ;  /* 0x0000003a0818723c */ /* 0x040fe20000041818 */
[----:B------:R-:W-:Y:S01]  /*4b90*/  VIADDMNMX R232, R52, 0x1, R231, PT ;  /* 0x0000000134e87846 */ /* 0x000fe200038001e7 */
[----:B------:R-:W-:Y:S02]  /*4ba0*/  VIADD R44, R32, 0x20 ;  /* 0x00000020202c7836 */ /* 0x000fe40000000000 */
[----:B------:R-:W-:Y:S01]  /*4bb0*/  FMUL.FTZ R194, R21, UR7 ;  /* 0x0000000715c27c20 */ /* 0x000fe20008410000 */
[----:B------:R-:W-:Y:S01]  /*4bc0*/  FMUL.FTZ R20, R20, UR7 ;  /* 0x0000000714147c20 */ /* 0x000fe20008410000 */
[----:B--2---:R-:W-:Y:S01]  /*4bd0*/  IABS R42, R43 ;  /* 0x0000002b002a7213 */ /* 0x004fe20000000000 */
[----:B------:R-:W-:Y:S01]  /*4be0*/  FMUL.FTZ R43, R29, UR7 ;  /* 0x000000071d2b7c20 */ /* 0x000fe20008410000 */
[----:B------:R-:W-:Y:S01]  /*4bf0*/  IMAD.MOV.U32 R29, RZ, RZ, R13 ;  /* 0x000000ffff1d7224 */ /* 0x000fe200078e000d */
[C---:B------:R-:W-:Y:S01]  /*4c00*/  HMMA.16816.F32.BF16 R16, R8.reuse, R14, R16 ;  /* 0x0000000e0810723c */ /* 0x040fe20000041810 */
[----:B------:R2:W-:Y:S01]  /*4c10*/  MUFU.TANH R15, R28 ;  /* 0x0000001c000f7308 */ /* 0x0005e20000002400 */
[C-C-:B------:R-:W-:Y:S01]  /*4c20*/  IADD3 R14, PT, PT, R233.reuse, 0x30, -R40.reuse ;  /* 0x00000030e90e7810 */ /* 0x140fe20007ffe828 */
[C---:B------:R-:W-:Y:S01]  /*4c30*/  VIADD R33, R233.reuse, 0x8 ;  /* 0x00000008e9217836 */ /* 0x040fe20000000000 */
[----:B------:R-:W-:Y:S01]  /*4c40*/  I2FP.F32.S32 R42, R42 ;  /* 0x0000002a002a7245 */ /* 0x000fe20000201400 */
[----:B------:R-:W-:Y:S01]  /*4c50*/  IMAD.IADD R58, R233, 0x1, -R40 ;  /* 0x00000001e93a7824 */ /* 0x000fe200078e0a28 */
[----:B------:R-:W-:Y:S01]  /*4c60*/  IABS R14, R14 ;  /* 0x0000000e000e7213 */ /* 0x000fe20000000000 */
[----:B------:R-:W-:Y:S01]  /*4c70*/  IMAD.IADD R53, R33, 0x1, -R36 ;  /* 0x0000000121357824 */ /* 0x000fe200078e0a24 */
[----:B---3--:R-:W-:Y:S01]  /*4c80*/  HMMA.16816.F32.BF16 R64, R8, R4, R64 ;  /* 0x000000040840723c */ /* 0x008fe20000041840 */
[----:B------:R-:W3:Y:S01]  /*4c90*/  MUFU.TANH R13, R43 ;  /* 0x0000002b000d7308 */ /* 0x000ee20000002400 */
[C-C-:B------:R-:W-:Y:S01]  /*4ca0*/  IADD3 R4, PT, PT, R233.reuse, 0x27, -R40.reuse ;  /* 0x00000027e9047810 */ /* 0x140fe20007ffe828 */
[----:B------:R-:W-:Y:S01]  /*4cb0*/  FMUL.FTZ R24, R24, UR7 ;  /* 0x0000000718187c20 */ /* 0x000fe20008410000 */
[----:B------:R-:W-:Y:S01]  /*4cc0*/  I2FP.F32.S32 R14, R14 ;  /* 0x0000000e000e7245 */ /* 0x000fe20000201400 */
[----:B-1----:R-:W-:Y:S01]  /*4cd0*/  FFMA.FTZ R41, R42, -UR6, R41 ;  /* 0x800000062a297c23 */ /* 0x002fe20008010029 */
[----:B------:R-:W-:Y:S01]  /*4ce0*/  IABS R4, R4 ;  /* 0x0000000400047213 */ /* 0x000fe20000000000 */
[----:B------:R-:W-:Y:S01]  /*4cf0*/  VIADD R42, R32, 0x21 ;  /* 0x00000021202a7836 */ /* 0x000fe20000000000 */
[----:B------:R-:W-:Y:S01]  /*4d00*/  HMMA.16816.F32.BF16 R60, R68, R54, R60 ;  /* 0x00000036443c723c */ /* 0x000fe2000004183c */
[----:B------:R-:W1:Y:S01]  /*4d10*/  MUFU.TANH R194, R194 ;  /* 0x000000c200c27308 */ /* 0x000e620000002400 */
[----:B--2---:R-:W-:Y:S01]  /*4d20*/  I2FP.F32.S32 R28, R29 ;  /* 0x0000001d001c7245 */ /* 0x004fe20000201400 */
[----:B------:R-:W-:Y:S01]  /*4d30*/  FMUL.FTZ R16, R16, UR7 ;  /* 0x0000000710107c20 */ /* 0x000fe20008410000 */
[--C-:B------:R-:W-:Y:S01]  /*4d40*/  IADD3 R29, PT, PT, R233, 0x17, -R40.reuse ;  /* 0x00000017e91d7810 */ /* 0x100fe20007ffe828 */
[----:B------:R-:W-:Y:S01]  /*4d50*/  FMUL.FTZ R17, R17, UR7 ;  /* 0x0000000711117c20 */ /* 0x000fe20008410000 */
[----:B------:R-:W-:Y:S01]  /*4d60*/  I2FP.F32.S32 R4, R4 ;  /* 0x0000000400047245 */ /* 0x000fe20000201400 */
[----:B----4-:R-:W-:Y:S01]  /*4d70*/  FFMA.FTZ R5, R28, -UR6, R37 ;  /* 0x800000061c057c23 */ /* 0x010fe20008010025 */
[--C-:B------:R-:W-:Y:S01]  /*4d80*/  IADD3 R28, PT, PT, R233, 0x2f, -R40.reuse ;  /* 0x0000002fe91c7810 */ /* 0x100fe20007ffe828 */
[----:B------:R-:W-:Y:S01]  /*4d90*/  FMUL.FTZ R37, R25, UR7 ;  /* 0x0000000719257c20 */ /* 0x000fe20008410000 */
[----:B------:R-:W-:Y:S01]  /*4da0*/  IABS R29, R29 ;  /* 0x0000001d001d7213 */ /* 0x000fe20000000000 */
[----:B------:R-:W2:Y:S01]  /*4db0*/  MUFU.TANH R24, R24 ;  /* 0x0000001800187308 */ /* 0x000ea20000002400 */
[----:B------:R-:W-:Y:S01]  /*4dc0*/  IABS R25, R28 ;  /* 0x0000001c00197213 */ /* 0x000fe20000000000 */
[----:B-----5:R-:W-:Y:S01]  /*4dd0*/  FFMA.FTZ R47, R14, -UR6, R47 ;  /* 0x800000060e2f7c23 */ /* 0x020fe2000801002f */
[----:B------:R-:W-:Y:S01]  /*4de0*/  I2FP.F32.S32 R29, R29 ;  /* 0x0000001d001d7245 */ /* 0x000fe20000201400 */
[----:B---3--:R-:W-:Y:S01]  /*4df0*/  FFMA.FTZ R13, R4, -UR6, R13 ;  /* 0x80000006040d7c23 */ /* 0x008fe2000801000d */
[----:B------:R-:W-:Y:S01]  /*4e00*/  I2FP.F32.S32 R25, R25 ;  /* 0x0000001900197245 */ /* 0x000fe20000201400 */
[C---:B------:R-:W-:Y:S01]  /*4e10*/  VIADD R54, R32.reuse, 0x8 ;  /* 0x0000000820367836 */ /* 0x040fe20000000000 */
[C-C-:B------:R-:W-:Y:S01]  /*4e20*/  IADD3 R14, PT, PT, R233.reuse, 0x28, -R40.reuse ;  /* 0x00000028e90e7810 */ /* 0x140fe20007ffe828 */
[----:B------:R-:W3:Y:S01]  /*4e30*/  MUFU.TANH R37, R37 ;  /* 0x0000002500257308 */ /* 0x000ee20000002400 */
[----:B------:R-:W-:Y:S01]  /*4e40*/  IADD3 R43, PT, PT, R233, 0x20, -R40 ;  /* 0x00000020e92b7810 */ /* 0x000fe20007ffe828 */
[----:B------:R-:W-:Y:S01]  /*4e50*/  FFMA.FTZ R21, R25, -UR6, R12 ;  /* 0x8000000619157c23 */ /* 0x000fe2000801000c */
[----:B------:R-:W-:Y:S01]  /*4e60*/  IADD3 R4, PT, PT, R233, 0x1f, -R40 ;  /* 0x0000001fe9047810 */ /* 0x000fe20007ffe828 */
[----:B-1----:R-:W-:Y:S01]  /*4e70*/  FFMA.FTZ R194, R29, -UR6, R194 ;  /* 0x800000061dc27c23 */ /* 0x002fe200080100c2 */
[C---:B------:R-:W-:Y:S01]  /*4e80*/  IADD3 R25, PT, PT, R233.reuse, 0x10, -R40 ;  /* 0x00000010e9197810 */ /* 0x040fe20007ffe828 */
[----:B------:R-:W-:Y:S01]  /*4e90*/  VIADD R29, R233, -UR22 ;  /* 0x80000016e91d7c36 */ /* 0x000fe20008000000 */
[----:B------:R-:W-:Y:S01]  /*4ea0*/  IABS R14, R14 ;  /* 0x0000000e000e7213 */ /* 0x000fe20000000000 */
[----:B------:R-:W1:Y:S01]  /*4eb0*/  MUFU.TANH R202, R16 ;  /* 0x0000001000ca7308 */ /* 0x000e620000002400 */
[----:B------:R-:W-:Y:S01]  /*4ec0*/  IABS R43, R43 ;  /* 0x0000002b002b7213 */ /* 0x000fe20000000000 */
[----:B------:R-:W-:Y:S01]  /*4ed0*/  HMMA.16816.F32.BF16 R60, R8, R6, R60 ;  /* 0x00000006083c723c */ /* 0x000fe2000004183c */
[----:B------:R-:W-:Y:S01]  /*4ee0*/  IABS R4, R4 ;  /* 0x0000000400047213 */ /* 0x000fe20000000000 */
[----:B------:R-:W-:Y:S01]  /*4ef0*/  VIADD R28, R32, 0x10 ;  /* 0x00000010201c7836 */ /* 0x000fe20000000000 */
[----:B------:R-:W-:Y:S01]  /*4f00*/  IABS R25, R25 ;  /* 0x0000001900197213 */ /* 0x000fe20000000000 */
[----:B------:R-:W-:Y:S01]  /*4f10*/  FMUL.FTZ R55, R64, UR7 ;  /* 0x0000000740377c20 */ /* 0x000fe20008410000 */
[----:B------:R-:W-:Y:S01]  /*4f20*/  I2FP.F32.S32 R14, R14 ;  /* 0x0000000e000e7245 */ /* 0x000fe20000201400 */
[----:B------:R4:W5:Y:S01]  /*4f30*/  MUFU.TANH R206, R20 ;  /* 0x0000001400ce7308 */ /* 0x0009620000002400 */
[----:B------:R-:W-:Y:S01]  /*4f40*/  I2FP.F32.S32 R43, R43 ;  /* 0x0000002b002b7245 */ /* 0x000fe20000201400 */
[----:B------:R-:W-:Y:S01]  /*4f50*/  FMUL.FTZ R57, R65, UR7 ;  /* 0x0000000741397c20 */ /* 0x000fe20008410000 */
[----:B------:R-:W-:Y:S01]  /*4f60*/  I2FP.F32.S32 R4, R4 ;  /* 0x0000000400047245 */ /* 0x000fe20000201400 */
[----:B------:R-:W-:Y:S01]  /*4f70*/  FFMA.FTZ R15, R14, -UR6, R15 ;  /* 0x800000060e0f7c23 */ /* 0x000fe2000801000f */
[----:B------:R-:W-:Y:S01]  /*4f80*/  ISETP.GT.AND P2, PT, R29, R32, PT ;  /* 0x000000201d00720c */ /* 0x000fe20003f44270 */
[----:B--2---:R-:W-:Y:S01]  /*4f90*/  FFMA.FTZ R43, R43, -UR6, R24 ;  /* 0x800000062b2b7c23 */ /* 0x004fe20008010018 */
[----:B------:R-:W-:Y:S01]  /*4fa0*/  I2FP.F32.S32 R25, R25 ;  /* 0x0000001900197245 */ /* 0x000fe20000201400 */
[----:B------:R-:W2:Y:S01]  /*4fb0*/  MUFU.TANH R17, R17 ;  /* 0x0000001100117308 */ /* 0x000ea20000002400 */
[----:B------:R-:W-:Y:S01]  /*4fc0*/  I2FP.F32.S32 R45, R45 ;  /* 0x0000002d002d7245 */ /* 0x000fe20000201400 */
[----:B---3--:R-:W-:Y:S01]  /*4fd0*/  FFMA.FTZ R37, R4, -UR6, R37 ;  /* 0x8000000604257c23 */ /* 0x008fe20008010025 */
[----:B------:R-:W-:Y:S01]  /*4fe0*/  I2FP.F32.S32 R200, R200 ;  /* 0x000000c800c87245 */ /* 0x000fe20000201400 */
[C---:B------:R-:W-:Y:S01]  /*4ff0*/  VIADD R4, R32.reuse, 0x19 ;  /* 0x0000001920047836 */ /* 0x040fe20000000000 */
[----:B------:R-:W-:Y:S01]  /*5000*/  ISETP.GT.AND P0, PT, R29, R56, PT ;  /* 0x000000381d00720c */ /* 0x000fe20003f04270 */
[C---:B------:R-:W-:Y:S01]  /*5010*/  VIADD R24, R32.reuse, 0x28 ;  /* 0x0000002820187836 */ /* 0x040fe20000000000 */
[----:B------:R-:W-:Y:S01]  /*5020*/  FSEL R12, R41, -INF , !P2 ;  /* 0xff800000290c7808 */ /* 0x000fe20005000000 */
[----:B-1----:R-:W-:Y:S01]  /*5030*/  FFMA.FTZ R202, R25, -UR6, R202 ;  /* 0x8000000619ca7c23 */ /* 0x002fe200080100ca */
[C---:B----4-:R-:W-:Y:S01]  /*5040*/  VIADD R20, R32.reuse, 0x29 ;  /* 0x0000002920147836 */ /* 0x050fe20000000000 */
[----:B------:R-:W-:Y:S01]  /*5050*/  ISETP.GT.AND P6, PT, R29, R54, PT ;  /* 0x000000361d00720c */ /* 0x000fe20003fc4270 */
[----:B-----5:R-:W-:Y:S01]  /*5060*/  FFMA.FTZ R206, R45, -UR6, R206 ;  /* 0x800000062dce7c23 */ /* 0x020fe200080100ce */
[C---:B------:R-:W-:Y:S01]  /*5070*/  ISETP.GE.AND P1, PT, R32.reuse, R232, PT ;  /* 0x000000e82000720c */ /* 0x040fe20003f26270 */
[----:B------:R-:W1:Y:S01]  /*5080*/  MUFU.TANH R55, R55 ;  /* 0x0000003700377308 */ /* 0x000e620000002400 */
[C---:B------:R-:W-:Y:S01]  /*5090*/  ISETP.GT.AND P2, PT, R29.reuse, R50, PT ;  /* 0x000000321d00720c */ /* 0x040fe20003f44270 */
[----:B------:R-:W-:Y:S01]  /*50a0*/  VIADD R16, R32, 0x31 ;  /* 0x0000003120107836 */ /* 0x000fe20000000000 */
[C---:B------:R-:W-:Y:S01]  /*50b0*/  ISETP.GT.AND P5, PT, R29.reuse, R28, PT ;  /* 0x0000001c1d00720c */ /* 0x040fe20003fa4270 */
[----:B--2---:R-:W-:Y:S01]  /*50c0*/  FFMA.FTZ R200, R200, -UR6, R17 ;  /* 0x80000006c8c87c23 */ /* 0x004fe20008010011 */
[----:B------:R-:W-:Y:S01]  /*50d0*/  ISETP.GT.AND P3, PT, R29, R48, PT ;  /* 0x000000301d00720c */ /* 0x000fe20003f64270 */
[C---:B------:R-:W-:Y:S01]  /*50e0*/  VIADD R17, R32.reuse, 0x30 ;  /* 0x0000003020117836 */ /* 0x040fe20000000000 */
[----:B------:R-:W-:Y:S01]  /*50f0*/  FSEL R25, R5, -INF , !P0 ;  /* 0xff80000005197808 */ /* 0x000fe20004000000 */
[----:B------:R-:W-:Y:S01]  /*5100*/  VIADD R14, R32, 0x39 ;  /* 0x00000039200e7836 */ /* 0x000fe20000000000 */
[----:B------:R-:W-:Y:S01]  /*5110*/  FSEL R12, R12, -INF , !P1 ;  /* 0xff8000000c0c7808 */ /* 0x000fe20004800000 */
[--C-:B------:R-:W-:Y:S01]  /*5120*/  IMAD.IADD R36, R33, 0x1, -R40.reuse ;  /* 0x0000000121247824 */ /* 0x100fe200078e0a28 */
[----:B------:R-:W-:Y:S01]  /*5130*/  FSEL R47, R47, -INF , !P6 ;  /* 0xff8000002f2f7808 */ /* 0x000fe20007000000 */
[----:B------:R-:W-:Y:S01]  /*5140*/  FMUL.FTZ R65, R60, UR7 ;  /* 0x000000073c417c20 */ /* 0x000fe20008410000 */
[----:B------:R-:W-:Y:S01]  /*5150*/  FSEL R5, R21, -INF , !P2 ;  /* 0xff80000015057808 */ /* 0x000fe20005000000 */
[----:B------:R-:W-:Y:S01]  /*5160*/  VIADD R21, R33, -UR22 ;  /* 0x8000001621157c36 */ /* 0x000fe20008000000 */
[----:B------:R-:W-:Y:S01]  /*5170*/  FSEL R15, R15, -INF , !P5 ;  /* 0xff8000000f0f7808 */ /* 0x000fe20006800000 */
[----:B------:R-:W-:Y:S01]  /*5180*/  FMUL.FTZ R61, R61, UR7 ;  /* 0x000000073d3d7c20 */ /* 0x000fe20008410000 */
[----:B------:R-:W-:Y:S01]  /*5190*/  FSEL R13, R13, -INF , !P3 ;  /* 0xff8000000d0d7808 */ /* 0x000fe20005800000 */
[----:B------:R-:W2:Y:S01]  /*51a0*/  MUFU.TANH R57, R57 ;  /* 0x0000003900397308 */ /* 0x000ea20000002400 */
[C---:B------:R-:W-:Y:S01]  /*51b0*/  ISETP.GT.AND P1, PT, R29.reuse, R46, PT ;  /* 0x0000002e1d00720c */ /* 0x040fe20003f24270 */
[----:B------:R-:W-:Y:S01]  /*51c0*/  FMUL.FTZ R30, R30, UR7 ;  /* 0x000000071e1e7c20 */ /* 0x000fe20008410000 */
[----:B------:R-:W-:Y:S01]  /*51d0*/  ISETP.GT.AND P0, PT, R29, R4, PT ;  /* 0x000000041d00720c */ /* 0x000fe20003f04270 */
[----:B------:R-:W-:Y:S01]  /*51e0*/  FMUL.FTZ R31, R31, UR7 ;  /* 0x000000071f1f7c20 */ /* 0x000fe20008410000 */
[C---:B------:R-:W-:Y:S01]  /*51f0*/  ISETP.GT.AND P6, PT, R29.reuse, R44, PT ;  /* 0x0000002c1d00720c */ /* 0x040fe20003fc4270 */
[----:B------:R-:W-:Y:S01]  /*5200*/  FMUL.FTZ R26, R26, UR7 ;  /* 0x000000071a1a7c20 */ /* 0x000fe20008410000 */
[C---:B------:R-:W-:Y:S01]  /*5210*/  ISETP.GT.AND P2, PT, R29.reuse, R42, PT ;  /* 0x0000002a1d00720c */ /* 0x040fe20003f44270 */
[----:B------:R-:W-:Y:S01]  /*5220*/  MUFU.TANH R34, R34 ;  /* 0x0000002200227308 */ /* 0x000fe20000002400 */
[C---:B------:R-:W-:Y:S01]  /*5230*/  ISETP.GT.AND P5, PT, R29.reuse, R24, PT ;  /* 0x000000181d00720c */ /* 0x040fe20003fa4270 */
[----:B------:R-:W-:Y:S01]  /*5240*/  FMUL.FTZ R22, R22, UR7 ;  /* 0x0000000716167c20 */ /* 0x000fe20008410000 */
[----:B------:R-:W-:Y:S01]  /*5250*/  ISETP.GT.AND P3, PT, R29, R20, PT ;  /* 0x000000141d00720c */ /* 0x000fe20003f64270 */
[----:B------:R-:W-:Y:S01]  /*5260*/  FMUL.FTZ R18, R18, UR7 ;  /* 0x0000000712127c20 */ /* 0x000fe20008410000 */
[----:B------:R-:W-:Y:S01]  /*5270*/  VIADDMNMX R231, R52, 0x9, R231, PT ;  /* 0x0000000934e77846 */ /* 0x000fe200038001e7 */
[----:B------:R-:W-:Y:S01]  /*5280*/  FMUL.FTZ R27, R27, UR7 ;  /* 0x000000071b1b7c20 */ /* 0x000fe20008410000 */
[C-C-:B------:R-:W-:Y:S01]  /*5290*/  IADD3 R64, PT, PT, R233.reuse, 0x8, -R40.reuse ;  /* 0x00000008e9407810 */ /* 0x140fe20007ffe828 */
[----:B------:R-:W-:Y:S01]  /*52a0*/  MUFU.TANH R35, R35 ;  /* 0x0000002300237308 */ /* 0x000fe20000002400 */
[----:B------:R-:W-:Y:S01]  /*52b0*/  IADD3 R59, PT, PT, R233, 0x7, -R40 ;  /* 0x00000007e93b7810 */ /* 0x000fe20007ffe828 */
[----:B------:R-:W-:Y:S01]  /*52c0*/  FMUL.FTZ R19, R19, UR7 ;  /* 0x0000000713137c20 */ /* 0x000fe20008410000 */
[----:B------:R-:W-:Y:S01]  /*52d0*/  FSEL R43, R43, -INF , !P1 ;  /* 0xff8000002b2b7808 */ /* 0x000fe20004800000 */
[----:B------:R-:W-:Y:S01]  /*52e0*/  FMUL.FTZ R23, R23, UR7 ;  /* 0x0000000717177c20 */ /* 0x000fe20008410000 */
[----:B------:R-:W-:Y:S01]  /*52f0*/  FSEL R37, R37, -INF , !P0 ;  /* 0xff80000025257808 */ /* 0x000fe20004000000 */
[----:B------:R-:W-:Y:S01]  /*5300*/  FMUL.FTZ R67, R67, UR7 ;  /* 0x0000000743437c20 */ /* 0x000fe20008410000 */
[----:B------:R-:W-:Y:S01]  /*5310*/  FSEL R206, R206, -INF , !P6 ;  /* 0xff800000cece7808 */ /* 0x000fe20007000000 */
[----:B------:R-:W-:Y:S01]  /*5320*/  MUFU.TANH R39, R39 ;  /* 0x0000002700277308 */ /* 0x000fe20000002400 */
[----:B------:R-:W-:Y:S01]  /*5330*/  FSEL R194, R194, -INF , !P2 ;  /* 0xff800000c2c27808 */ /* 0x000fe20005000000 */
[----:B------:R-:W-:Y:S01]  /*5340*/  FMUL.FTZ R62, R62, UR7 ;  /* 0x000000073e3e7c20 */ /* 0x000fe20008410000 */
[----:B------:R-:W-:Y:S01]  /*5350*/  FSEL R202, R202, -INF , !P5 ;  /* 0xff800000caca7808 */ /* 0x000fe20006800000 */
[----:B------:R-:W-:Y:S01]  /*5360*/  FMUL.FTZ R63, R63, UR7 ;  /* 0x000000073f3f7c20 */ /* 0x000fe20008410000 */
[----:B------:R-:W-:-:S02]  /*5370*/  FSEL R200, R200, -INF , !P3 ;  /* 0xff800000c8c87808 */ /* 0x000fc40005800000 */
[C---:B------:R-:W-:Y:S01]  /*5380*/  ISETP.GT.AND P1, PT, R29.reuse, R17, PT ;  /* 0x000000111d00720c */ /* 0x040fe20003f24270 */
[----:B------:R-:W-:Y:S01]  /*5390*/  MUFU.TANH R31, R31 ;  /* 0x0000001f001f7308 */ /* 0x000fe20000002400 */
[C---:B------:R-:W-:Y:S02]  /*53a0*/  ISETP.GT.AND P0, PT, R29.reuse, R16, PT ;  /* 0x000000101d00720c */ /* 0x040fe40003f04270 */
[C---:B------:R-:W-:Y:S02]  /*53b0*/  ISETP.GT.AND P6, PT, R29.reuse, R3, PT ;  /* 0x000000031d00720c */ /* 0x040fe40003fc4270 */
[----:B------:R-:W-:Y:S02]  /*53c0*/  ISETP.GT.AND P2, PT, R29, R14, PT ;  /* 0x0000000e1d00720c */ /* 0x000fe40003f44270 */
[----:B------:R-:W-:Y:S01]  /*53d0*/  ISETP.GT.AND P5, PT, R21, R32, PT ;  /* 0x000000201500720c */ /* 0x000fe20003fa4270 */
[----:B------:R-:W-:Y:S01]  /*53e0*/  MUFU.TANH R26, R26 ;  /* 0x0000001a001a7308 */ /* 0x000fe20000002400 */
[----:B------:R-:W-:-:S02]  /*53f0*/  ISETP.GE.AND P3, PT, R32, R231, PT ;  /* 0x000000e72000720c */ /* 0x000fc40003f66270 */
[C-C-:B------:R-:W-:Y:S02]  /*5400*/  IADD3 R32, PT, PT, R33.reuse, 0x37, -R40.reuse ;  /* 0x0000003721207810 */ /* 0x140fe40007ffe828 */
[C-C-:B------:R-:W-:Y:S02]  /*5410*/  IADD3 R29, PT, PT, R33.reuse, 0x30, -R40.reuse ;  /* 0x00000030211d7810 */ /* 0x140fe40007ffe828 */
[C-C-:B------:R-:W-:Y:S01]  /*5420*/  IADD3 R11, PT, PT, R33.reuse, 0x2f, -R40.reuse ;  /* 0x0000002f210b7810 */ /* 0x140fe20007ffe828 */
[----:B------:R-:W-:Y:S01]  /*5430*/  MUFU.TANH R22, R22 ;  /* 0x0000001600167308 */ /* 0x000fe20000002400 */
[C-C-:B------:R-:W-:Y:S02]  /*5440*/  IADD3 R7, PT, PT, R33.reuse, 0x28, -R40.reuse ;  /* 0x0000002821077810 */ /* 0x140fe40007ffe828 */
[C-C-:B------:R-:W-:Y:S02]  /*5450*/  IADD3 R10, PT, PT, R33.reuse, 0x27, -R40.reuse ;  /* 0x00000027210a7810 */ /* 0x140fe40007ffe828 */
[----:B------:R-:W-:-:S02]  /*5460*/  IADD3 R9, PT, PT, R33, 0x20, -R40 ;  /* 0x0000002021097810 */ /* 0x000fc40007ffe828 */
[C-C-:B------:R-:W-:Y:S01]  /*5470*/  IADD3 R6, PT, PT, R33.reuse, 0x1f, -R40.reuse ;  /* 0x0000001f21067810 */ /* 0x140fe20007ffe828 */
[----:B------:R-:W-:Y:S01]  /*5480*/  MUFU.TANH R18, R18 ;  /* 0x0000001200127308 */ /* 0x000fe20000002400 */
[C-C-:B------:R-:W-:Y:S02]  /*5490*/  IADD3 R8, PT, PT, R33.reuse, 0x18, -R40.reuse ;  /* 0x0000001821087810 */ /* 0x140fe40007ffe828 */
[C-C-:B------:R-:W-:Y:S02]  /*54a0*/  IADD3 R51, PT, PT, R33.reuse, 0x17, -R40.reuse ;  /* 0x0000001721337810 */ /* 0x140fe40007ffe828 */
[C-C-:B------:R-:W-:Y:S02]  /*54b0*/  IADD3 R49, PT, PT, R33.reuse, 0x10, -R40.reuse ;  /* 0x0000001021317810 */ /* 0x140fe40007ffe828 */
[C-C-:B------:R-:W-:Y:S01]  /*54c0*/  IADD3 R52, PT, PT, R33.reuse, 0xf, -R40.reuse ;  /* 0x0000000f21347810 */ /* 0x140fe20007ffe828 */
[----:B------:R-:W-:Y:S01]  /*54d0*/  MUFU.TANH R27, R27 ;  /* 0x0000001b001b7308 */ /* 0x000fe20000002400 */
[----:B------:R-:W-:-:S02]  /*54e0*/  IADD3 R45, PT, PT, R33, 0x8, -R40 ;  /* 0x00000008212d7810 */ /* 0x000fc40007ffe828 */
[C-C-:B------:R-:W-:Y:S02]  /*54f0*/  IADD3 R41, PT, PT, R33.reuse, 0x7, -R40.reuse ;  /* 0x0000000721297810 */ /* 0x140fe40007ffe828 */
[--C-:B------:R-:W-:Y:S02]  /*5500*/  IADD3 R33, PT, PT, R33, -0x1, -R40.reuse ;  /* 0xffffffff21217810 */ /* 0x100fe40007ffe828 */
[----:B------:R-:W-:Y:S01]  /*5510*/  IABS R60, R64 ;  /* 0x00000040003c7213 */ /* 0x000fe20000000000 */
[----:B------:R-:W-:Y:S01]  /*5520*/  MUFU.TANH R19, R19 ;  /* 0x0000001300137308 */ /* 0x000fe20000002400 */
[----:B------:R-:W-:Y:S02]  /*5530*/  IABS R59, R59 ;  /* 0x0000003b003b7213 */ /* 0x000fe40000000000 */
[----:B------:R-:W-:Y:S02]  /*5540*/  IABS R58, R58 ;  /* 0x0000003a003a7213 */ /* 0x000fe40000000000 */
[----:B------:R-:W-:-:S02]  /*5550*/  IADD3 R40, PT, PT, R233, -0x1, -R40 ;  /* 0xffffffffe9287810 */ /* 0x000fc40007ffe828 */
[----:B------:R-:W-:Y:S01]  /*5560*/  I2FP.F32.S32 R60, R60 ;  /* 0x0000003c003c7245 */ /* 0x000fe20000201400 */
[----:B------:R-:W3:Y:S01]  /*5570*/  MUFU.TANH R64, R65 ;  /* 0x0000004100407308 */ /* 0x000ee20000002400 */
[----:B------:R-:W-:Y:S02]  /*5580*/  I2FP.F32.S32 R68, R59 ;  /* 0x0000003b00447245 */ /* 0x000fe40000201400 */
[----:B------:R-:W-:Y:S01]  /*5590*/  I2FP.F32.S32 R59, R58 ;  /* 0x0000003a003b7245 */ /* 0x000fe20000201400 */
[----:B-1----:R-:W-:Y:S01]  /*55a0*/  FFMA.FTZ R55, R60, -UR6, R55 ;  /* 0x800000063c377c23 */ /* 0x002fe20008010037 */
[----:B------:R-:W-:Y:S01]  /*55b0*/  IABS R40, R40 ;  /* 0x0000002800287213 */ /* 0x000fe20000000000 */
[----:B--2---:R-:W-:Y:S01]  /*55c0*/  FFMA.FTZ R57, R68, -UR6, R57 ;  /* 0x8000000644397c23 */ /* 0x004fe20008010039 */
[----:B------:R-:W-:Y:S01]  /*55d0*/  IABS R53, R53 ;  /* 0x0000003500357213 */ /* 0x000fe20000000000 */
[----:B------:R-:W1:Y:S01]  /*55e0*/  MUFU.TANH R58, R61 ;  /* 0x0000003d003a7308 */ /* 0x000e620000002400 */
[----:B------:R-:W-:Y:S01]  /*55f0*/  FSEL R214, R55, -INF , !P1 ;  /* 0xff80000037d67808 */ /* 0x000fe20004800000 */
[----:B------:R-:W-:Y:S01]  /*5600*/  IMAD.MOV.U32 R60, RZ, RZ, R40 ;  /* 0x000000ffff3c7224 */ /* 0x000fe200078e0028 */
[----:B------:R-:W-:Y:S01]  /*5610*/  IABS R29, R29 ;  /* 0x0000001d001d7213 */ /* 0x000fe20000000000 */
[----:B------:R-:W-:Y:S01]  /*5620*/  IMAD.MOV.U32 R40, RZ, RZ, R53 ;  /* 0x000000ffff287224 */ /* 0x000fe200078e0035 */
[----:B------:R-:W-:-:S02]  /*5630*/  IABS R11, R11 ;  /* 0x0000000b000b7213 */ /* 0x000fc40000000000 */
[----:B------:R-:W-:Y:S01]  /*5640*/  I2FP.F32.S32 R53, R60 ;  /* 0x0000003c00357245 */ /* 0x000fe20000201400 */
[----:B------:R-:W-:Y:S01]  /*5650*/  MUFU.TANH R23, R23 ;  /* 0x0000001700177308 */ /* 0x000fe20000002400 */
[----:B------:R-:W-:Y:S01]  /*5660*/  I2FP.F32.S32 R55, R40 ;  /* 0x0000002800377245 */ /* 0x000fe20000201400 */
[----:B---3--:R-:W-:Y:S01]  /*5670*/  FFMA.FTZ R59, R59, -UR6, R64 ;  /* 0x800000063b3b7c23 */ /* 0x008fe20008010040 */
[----:B------:R-:W-:Y:S02]  /*5680*/  IABS R32, R32 ;  /* 0x0000002000207213 */ /* 0x000fe40000000000 */
[----:B------:R-:W-:Y:S01]  /*5690*/  IABS R7, R7 ;  /* 0x0000000700077213 */ /* 0x000fe20000000000 */
[----:B------:R-:W-:Y:S01]  /*56a0*/  FFMA.FTZ R38, R55, -UR6, R38 ;  /* 0x8000000637267c23 */ /* 0x000fe20008010026 */
[----:B------:R-:W-:Y:S01]  /*56b0*/  I2FP.F32.S32 R32, R32 ;  /* 0x0000002000207245 */ /* 0x000fe20000201400 */
[----:B-1----:R-:W-:Y:S01]  /*56c0*/  FFMA.FTZ R53, R53, -UR6, R58 ;  /* 0x8000000635357c23 */ /* 0x002fe2000801003a */
[----:B------:R-:W-:-:S02]  /*56d0*/  IABS R10, R10 ;  /* 0x0000000a000a7213 */ /* 0x000fc40000000000 */
[----:B------:R-:W-:Y:S01]  /*56e0*/  FSEL R38, R38, -INF , !P5 ;  /* 0xff80000026267808 */ /* 0x000fe20006800000 */
[----:B------:R-:W-:Y:S01]  /*56f0*/  FFMA.FTZ R39, R32, -UR6, R39 ;  /* 0x8000000620277c23 */ /* 0x000fe20008010027 */
[----:B------:R-:W-:Y:S02]  /*5700*/  FSEL R208, R53, -INF , !P2 ;  /* 0xff80000035d07808 */ /* 0x000fe40005000000 */
[----:B------:R-:W-:Y:S02]  /*5710*/  I2FP.F32.S32 R53, R29 ;  /* 0x0000001d00357245 */ /* 0x000fe40000201400 */
[----:B------:R-:W-:Y:S01]  /*5720*/  FSEL R29, R38, -INF , !P3 ;  /* 0xff800000261d7808 */ /* 0x000fe20005800000 */
[----:B------:R-:W-:Y:S01]  /*5730*/  IMAD.MOV.U32 R38, RZ, RZ, R11 ;  /* 0x000000ffff267224 */ /* 0x000fe200078e000b */
[----:B------:R-:W-:Y:S01]  /*5740*/  ISETP.GT.AND P2, PT, R21, R54, PT ;  /* 0x000000361500720c */ /* 0x000fe20003f44270 */
[----:B------:R-:W1:Y:S01]  /*5750*/  MUFU.TANH R11, R30 ;  /* 0x0000001e000b7308 */ /* 0x000e620000002400 */
[----:B------:R-:W-:Y:S01]  /*5760*/  FFMA.FTZ R34, R53, -UR6, R34 ;  /* 0x8000000635227c23 */ /* 0x000fe20008010022 */
[----:B------:R-:W-:-:S02]  /*5770*/  FSEL R212, R57, -INF , !P0 ;  /* 0xff80000039d47808 */ /* 0x000fc40004000000 */
[----:B------:R-:W-:Y:S02]  /*5780*/  I2FP.F32.S32 R38, R38 ;  /* 0x0000002600267245 */ /* 0x000fe40000201400 */
[----:B------:R-:W-:Y:S02]  /*5790*/  ISETP.GE.AND P0, PT, R56, R232, PT ;  /* 0x000000e83800720c */ /* 0x000fe40003f06270 */
[----:B------:R-:W-:Y:S01]  /*57a0*/  ISETP.GT.AND P1, PT, R21, R56, PT ;  /* 0x000000381500720c */ /* 0x000fe20003f24270 */
[----:B------:R-:W-:Y:S01]  /*57b0*/  FFMA.FTZ R35, R38, -UR6, R35 ;  /* 0x8000000626237c23 */ /* 0x000fe20008010023 */
[----:B------:R-:W-:Y:S02]  /*57c0*/  I2FP.F32.S32 R38, R7 ;  /* 0x0000000700267245 */ /* 0x000fe40000201400 */
[----:B------:R-:W-:Y:S01]  /*57d0*/  FSEL R7, R34, -INF , !P2 ;  /* 0xff80000022077808 */ /* 0x000fe20005000000 */
[----:B------:R-:W-:Y:S01]  /*57e0*/  IMAD.MOV.U32 R34, RZ, RZ, R10 ;  /* 0x000000ffff227224 */ /* 0x000fe200078e000a */
[----:B------:R-:W-:-:S02]  /*57f0*/  ISETP.GE.AND P5, PT, R54, R232, PT ;  /* 0x000000e83600720c */ /* 0x000fc40003fa6270 */
[-C--:B------:R-:W-:Y:S01]  /*5800*/  ISETP.GE.AND P3, PT, R54, R231.reuse, PT ;  /* 0x000000e73600720c */ /* 0x080fe20003f66270 */
[----:B-1----:R-:W-:Y:S01]  /*5810*/  FFMA.FTZ R11, R38, -UR6, R11 ;  /* 0x80000006260b7c23 */ /* 0x002fe2000801000b */
[----:B------:R-:W-:Y:S02]  /*5820*/  FSEL R210, R59, -INF , !P6 ;  /* 0xff8000003bd27808 */ /* 0x000fe40007000000 */
[----:B------:R-:W-:Y:S02]  /*5830*/  FSEL R32, R25, -INF , !P0 ;  /* 0xff80000019207808 */ /* 0x000fe40004000000 */
[C---:B------:R-:W-:Y:S02]  /*5840*/  ISETP.GT.AND P2, PT, R21.reuse, R28, PT ;  /* 0x0000001c1500720c */ /* 0x040fe40003f44270 */
[----:B------:R-:W-:Y:S02]  /*5850*/  ISETP.GE.AND P6, PT, R56, R231, PT ;  /* 0x000000e73800720c */ /* 0x000fe40003fc6270 */
[----:B------:R-:W-:-:S02]  /*5860*/  ISETP.GT.AND P0, PT, R21, R50, PT ;  /* 0x000000321500720c */ /* 0x000fc40003f04270 */
[----:B------:R-:W-:Y:S02]  /*5870*/  FSEL R25, R39, -INF , !P1 ;  /* 0xff80000027197808 */ /* 0x000fe40004800000 */
[----:B------:R-:W-:Y:S02]  /*5880*/  I2FP.F32.S32 R34, R34 ;  /* 0x0000002200227245 */ /* 0x000fe40000201400 */
[-C--:B------:R-:W-:Y:S02]  /*5890*/  ISETP.GE.AND P1, PT, R50, R232.reuse, PT ;  /* 0x000000e83200720c */ /* 0x080fe40003f26270 */
[----:B------:R-:W-:Y:S01]  /*58a0*/  FSEL R30, R47, -INF , !P5 ;  /* 0xff8000002f1e7808 */ /* 0x000fe20006800000 */
[----:B------:R-:W-:Y:S01]  /*58b0*/  FFMA.FTZ R31, R34, -UR6, R31 ;  /* 0x80000006221f7c23 */ /* 0x000fe2000801001f */
[----:B------:R-:W-:Y:S02]  /*58c0*/  ISETP.GE.AND P5, PT, R28, R232, PT ;  /* 0x000000e81c00720c */ /* 0x000fe40003fa6270 */
[----:B------:R-:W-:-:S02]  /*58d0*/  FSEL R7, R7, -INF , !P3 ;  /* 0xff80000007077808 */ /* 0x000fc40005800000 */
[----:B------:R-:W-:Y:S02]  /*58e0*/  IABS R9, R9 ;  /* 0x0000000900097213 */ /* 0x000fe40000000000 */
[-C--:B------:R-:W-:Y:S02]  /*58f0*/  ISETP.GE.AND P3, PT, R28, R231.reuse, PT ;  /* 0x000000e71c00720c */ /* 0x080fe40003f66270 */
[----:B------:R-:W-:Y:S02]  /*5900*/  FSEL R11, R11, -INF , !P2 ;  /* 0xff8000000b0b7808 */ /* 0x000fe40005000000 */
[----:B------:R-:W-:Y:S02]  /*5910*/  FSEL R25, R25, -INF , !P6 ;  /* 0xff80000019197808 */ /* 0x000fe40007000000 */
[----:B------:R-:W-:Y:S02]  /*5920*/  FSEL R35, R35, -INF , !P0 ;  /* 0xff80000023237808 */ /* 0x000fe40004000000 */
[----:B------:R-:W-:-:S02]  /*5930*/  ISETP.GE.AND P6, PT, R50, R231, PT ;  /* 0x000000e73200720c */ /* 0x000fc40003fc6270 */
[----:B------:R-:W-:Y:S02]  /*5940*/  FSEL R28, R5, -INF , !P1 ;  /* 0xff800000051c7808 */ /* 0x000fe40004800000 */
[----:B------:R-:W-:Y:S02]  /*5950*/  ISETP.GE.AND P0, PT, R48, R232, PT ;  /* 0x000000e83000720c */ /* 0x000fe40003f06270 */
[----:B------:R-:W-:Y:S02]  /*5960*/  ISETP.GT.AND P1, PT, R21, R48, PT ;  /* 0x000000301500720c */ /* 0x000fe40003f24270 */
[----:B------:R-:W-:Y:S02]  /*5970*/  FSEL R10, R15, -INF , !P5 ;  /* 0xff8000000f0a7808 */ /* 0x000fe40006800000 */
[----:B------:R-:W-:Y:S02]  /*5980*/  I2FP.F32.S32 R9, R9 ;  /* 0x0000000900097245 */ /* 0x000fe40000201400 */
[----:B------:R-:W-:-:S02]  /*5990*/  FSEL R15, R11, -INF , !P3 ;  /* 0xff8000000b0f7808 */ /* 0x000fc40005800000 */
[----:B------:R-:W-:Y:S01]  /*59a0*/  IABS R8, R8 ;  /* 0x0000000800087213 */ /* 0x000fe20000000000 */
[----:B------:R-:W-:Y:S01]  /*59b0*/  FFMA.FTZ R9, R9, -UR6, R26 ;  /* 0x8000000609097c23 */ /* 0x000fe2000801001a */
[----:B------:R-:W-:Y:S02]  /*59c0*/  IABS R11, R6 ;  /* 0x00000006000b7213 */ /* 0x000fe40000000000 */
[----:B------:R-:W-:Y:S02]  /*59d0*/  FSEL R5, R35, -INF , !P6 ;  /* 0xff80000023057808 */ /* 0x000fe40007000000 */
[----:B------:R-:W-:Y:S02]  /*59e0*/  FSEL R6, R13, -INF , !P0 ;  /* 0xff8000000d067808 */ /* 0x000fe40004000000 */
[----:B------:R-:W-:Y:S02]  /*59f0*/  ISETP.GE.AND P6, PT, R48, R231, PT ;  /* 0x000000e73000720c */ /* 0x000fe40003fc6270 */
[----:B------:R-:W-:-:S02]  /*5a00*/  FSEL R13, R31, -INF , !P1 ;  /* 0xff8000001f0d7808 */ /* 0x000fc40004800000 */
[----:B------:R-:W-:Y:S02]  /*5a10*/  I2FP.F32.S32 R31, R8 ;  /* 0x00000008001f7245 */ /* 0x000fe40000201400 */
[----:B------:R-:W-:Y:S02]  /*5a20*/  ISETP.GT.AND P2, PT, R21, R46, PT ;  /* 0x0000002e1500720c */ /* 0x000fe40003f44270 */
[----:B------:R-:W-:Y:S01]  /*5a30*/  ISETP.GE.AND P5, PT, R46, R232, PT ;  /* 0x000000e82e00720c */ /* 0x000fe20003fa6270 */
[----:B------:R-:W-:Y:S01]  /*5a40*/  FFMA.FTZ R22, R31, -UR6, R22 ;  /* 0x800000061f167c23 */ /* 0x000fe20008010016 */
[----:B------:R-:W-:Y:S02]  /*5a50*/  FSEL R13, R13, -INF , !P6 ;  /* 0xff8000000d0d7808 */ /* 0x000fe40007000000 */
[----:B------:R-:W-:Y:S02]  /*5a60*/  ISETP.GT.AND P0, PT, R21, R4, PT ;  /* 0x000000041500720c */ /* 0x000fe40003f04270 */
[----:B------:R-:W-:-:S02]  /*5a70*/  ISETP.GE.AND P1, PT, R4, R232, PT ;  /* 0x000000e80400720c */ /* 0x000fc40003f26270 */
[-C--:B------:R-:W-:Y:S02]  /*5a80*/  ISETP.GE.AND P6, PT, R4, R231.reuse, PT ;  /* 0x000000e70400720c */ /* 0x080fe40003fc6270 */
[----:B------:R-:W-:Y:S02]  /*5a90*/  ISETP.GE.AND P3, PT, R46, R231, PT ;  /* 0x000000e72e00720c */ /* 0x000fe40003f66270 */
[----:B------:R-:W-:Y:S02]  /*5aa0*/  FSEL R4, R43, -INF , !P5 ;  /* 0xff8000002b047808 */ /* 0x000fe40006800000 */
[----:B------:R-:W-:Y:S02]  /*5ab0*/  FSEL R9, R9, -INF , !P2 ;  /* 0xff80000009097808 */ /* 0x000fe40005000000 */
[----:B------:R-:W-:Y:S02]  /*5ac0*/  ISETP.GT.AND P5, PT, R21, R44, PT ;  /* 0x0000002c1500720c */ /* 0x000fe40003fa4270 */
[----:B------:R-:W-:-:S02]  /*5ad0*/  I2FP.F32.S32 R34, R11 ;  /* 0x0000000b00227245 */ /* 0x000fc40000201400 */
[----:B------:R-:W-:Y:S02]  /*5ae0*/  FSEL R11, R9, -INF , !P3 ;  /* 0xff800000090b7808 */ /* 0x000fe40005800000 */
[----:B------:R-:W-:Y:S01]  /*5af0*/  ISETP.GE.AND P3, PT, R44, R231, PT ;  /* 0x000000e72c00720c */ /* 0x000fe20003f66270 */
[----:B------:R-:W-:Y:S01]  /*5b00*/  FFMA.FTZ R27, R34, -UR6, R27 ;  /* 0x80000006221b7c23 */ /* 0x000fe2000801001b */
[----:B------:R-:W-:Y:S02]  /*5b10*/  IABS R49, R49 ;  /* 0x0000003100317213 */ /* 0x000fe40000000000 */
[----:B------:R-:W-:Y:S02]  /*5b20*/  FSEL R22, R22, -INF , !P5 ;  /* 0xff80000016167808 */ /* 0x000fe40006800000 */
[----:B------:R-:W-:Y:S02]  /*5b30*/  I2FP.F32.S32 R49, R49 ;  /* 0x0000003100317245 */ /* 0x000fe40000201400 */
[----:B------:R-:W-:Y:S01]  /*5b40*/  FSEL R199, R22, -INF , !P3 ;  /* 0xff80000016c77808 */ /* 0x000fe20005800000 */
[----:B------:R-:W-:Y:S01]  /*5b50*/  FMUL.FTZ R22, R66, UR7 ;  /* 0x0000000742167c20 */ /* 0x000fe20008410000 */
[----:B------:R-:W-:Y:S01]  /*5b60*/  ISETP.GE.AND P2, PT, R44, R232, PT ;  /* 0x000000e82c00720c */ /* 0x000fe20003f46270 */
[----:B------:R-:W-:Y:S01]  /*5b70*/  FFMA.FTZ R49, R49, -UR6, R18 ;  /* 0x8000000631317c23 */ /* 0x000fe20008010012 */
[----:B------:R-:W-:-:S02]  /*5b80*/  IABS R52, R52 ;  /* 0x0000003400347213 */ /* 0x000fc40000000000 */
[----:B------:R-:W-:Y:S01]  /*5b90*/  FSEL R206, R206, -INF , !P2 ;  /* 0xff800000cece7808 */ /* 0x000fe20005000000 */
[----:B------:R-:W1:Y:S01]  /*5ba0*/  MUFU.TANH R22, R22 ;  /* 0x0000001600167308 */ /* 0x000e620000002400 */
[----:B------:R-:W-:Y:S02]  /*5bb0*/  FSEL R8, R37, -INF , !P1 ;  /* 0xff80000025087808 */ /* 0x000fe40004800000 */
[----:B------:R-:W-:Y:S02]  /*5bc0*/  IABS R51, R51 ;  /* 0x0000003300337213 */ /* 0x000fe40000000000 */
[----:B------:R-:W-:Y:S02]  /*5bd0*/  ISETP.GT.AND P2, PT, R21, R24, PT ;  /* 0x000000181500720c */ /* 0x000fe40003f44270 */
[----:B------:R-:W-:Y:S02]  /*5be0*/  I2FP.F32.S32 R52, R52 ;  /* 0x0000003400347245 */ /* 0x000fe40000201400 */
[----:B------:R-:W-:-:S02]  /*5bf0*/  ISETP.GE.AND P1, PT, R42, R232, PT ;  /* 0x000000e82a00720c */ /* 0x000fc40003f26270 */
[----:B------:R-:W-:Y:S01]  /*5c00*/  I2FP.F32.S32 R26, R51 ;  /* 0x00000033001a7245 */ /* 0x000fe20000201400 */
[----:B------:R-:W-:Y:S01]  /*5c10*/  FFMA.FTZ R19, R52, -UR6, R19 ;  /* 0x8000000634137c23 */ /* 0x000fe20008010013 */
[----:B------:R-:W-:Y:S02]  /*5c20*/  FSEL R49, R49, -INF , !P2 ;  /* 0xff80000031317808 */ /* 0x000fe40005000000 */
[----:B------:R-:W-:Y:S01]  /*5c30*/  FSEL R194, R194, -INF , !P1 ;  /* 0xff800000c2c27808 */ /* 0x000fe20004800000 */
[----:B------:R-:W-:Y:S01]  /*5c40*/  FFMA.FTZ R23, R26, -UR6, R23 ;  /* 0x800000061a177c23 */ /* 0x000fe20008010017 */
[----:B------:R-:W-:Y:S01]  /*5c50*/  BAR.SYNC.DEFER_BLOCKING 0x0 ;  /* 0x0000000000007b1d */ /* 0x000fe20000010000 */
[----:B------:R-:W-:Y:S02]  /*5c60*/  ISETP.GE.AND P2, PT, R20, R232, PT ;  /* 0x000000e81400720c */ /* 0x000fe40003f46270 */
[----:B------:R-:W-:Y:S02]  /*5c70*/  ISETP.GT.AND P1, PT, R21, R20, PT ;  /* 0x000000141500720c */ /* 0x000fe40003f24270 */
[----:B------:R-:W-:-:S02]  /*5c80*/  FSEL R9, R27, -INF , !P0 ;  /* 0xff8000001b097808 */ /* 0x000fc40004000000 */
[----:B------:R-:W-:Y:S02]  /*5c90*/  IABS R45, R45 ;  /* 0x0000002d002d7213 */ /* 0x000fe40000000000 */
[----:B------:R-:W-:Y:S02]  /*5ca0*/  FSEL R200, R200, -INF , !P2 ;  /* 0xff800000c8c87808 */ /* 0x000fe40005000000 */
[----:B------:R-:W-:Y:S02]  /*5cb0*/  ISETP.GT.AND P0, PT, R21, R42, PT ;  /* 0x0000002a1500720c */ /* 0x000fe40003f04270 */
[----:B------:R-:W-:Y:S02]  /*5cc0*/  ISETP.GE.AND P2, PT, R20, R231, PT ;  /* 0x000000e71400720c */ /* 0x000fe40003f46270 */
[----:B------:R-:W-:Y:S02]  /*5cd0*/  FSEL R19, R19, -INF , !P1 ;  /* 0xff80000013137808 */ /* 0x000fe40004800000 */
[----:B------:R-:W-:-:S02]  /*5ce0*/  I2FP.F32.S32 R45, R45 ;  /* 0x0000002d002d7245 */ /* 0x000fc40000201400 */
[----:B------:R-:W-:Y:S02]  /*5cf0*/  FSEL R23, R23, -INF , !P0 ;  /* 0xff80000017177808 */ /* 0x000fe40004000000 */
[----:B------:R-:W-:Y:S01]  /*5d00*/  FSEL R221, R19, -INF , !P2 ;  /* 0xff80000013dd7808 */ /* 0x000fe20005000000 */
[----:B-1----:R-:W-:Y:S01]  /*5d10*/  FFMA.FTZ R22, R45, -UR6, R22 ;  /* 0x800000062d167c23 */ /* 0x002fe20008010016 */
[----:B------:R-:W-:Y:S02]  /*5d20*/  ISETP.GT.AND P0, PT, R21, R17, PT ;  /* 0x000000111500720c */ /* 0x000fe40003f04270 */
[C---:B------:R-:W-:Y:S02]  /*5d30*/  ISETP.GE.AND P1, PT, R17.reuse, R232, PT ;  /* 0x000000e81100720c */ /* 0x040fe40003f26270 */
[----:B------:R-:W-:Y:S02]  /*5d40*/  ISETP.GE.AND P2, PT, R17, R231, PT ;  /* 0x000000e71100720c */ /* 0x000fe40003f46270 */
[----:B------:R1:W2:Y:S01]  /*5d50*/  MUFU.TANH R17, R67 ;  /* 0x0000004300117308 */ /* 0x0002a20000002400 */
[----:B------:R-:W-:-:S02]  /*5d60*/  FSEL R9, R9, -INF , !P6 ;  /* 0xff80000009097808 */ /* 0x000fc40007000000 */
[----:B------:R-:W-:Y:S02]  /*5d70*/  ISETP.GE.AND P6, PT, R42, R231, PT ;  /* 0x000000e72a00720c */ /* 0x000fe40003fc6270 */
[----:B------:R-:W-:Y:S02]  /*5d80*/  ISETP.GE.AND P5, PT, R24, R232, PT ;  /* 0x000000e81800720c */ /* 0x000fe40003fa6270 */
[----:B------:R-:W-:Y:S02]  /*5d90*/  FSEL R223, R23, -INF , !P6 ;  /* 0xff80000017df7808 */ /* 0x000fe40007000000 */
[----:B------:R-:W-:Y:S02]  /*5da0*/  ISETP.GT.AND P6, PT, R21, R16, PT ;  /* 0x000000101500720c */ /* 0x000fe40003fc4270 */
[----:B------:R-:W-:Y:S02]  /*5db0*/  FSEL R214, R214, -INF , !P1 ;  /* 0xff800000d6d67808 */ /* 0x000fe40004800000 */
[----:B------:R-:W-:-:S02]  /*5dc0*/  FSEL R209, R22, -INF , !P0 ;  /* 0xff80000016d17808 */ /* 0x000fc40004000000 */
[----:B------:R-:W-:Y:S02]  /*5dd0*/  ISETP.GE.AND P3, PT, R24, R231, PT ;  /* 0x000000e71800720c */ /* 0x000fe40003f66270 */
[-C--:B------:R-:W-:Y:S02]  /*5de0*/  ISETP.GE.AND P1, PT, R16, R232.reuse, PT ;  /* 0x000000e81000720c */ /* 0x080fe40003f26270 */
[----:B------:R-:W-:Y:S02]  /*5df0*/  ISETP.GE.AND P0, PT, R3, R232, PT ;  /* 0x000000e80300720c */ /* 0x000fe40003f06270 */
[----:B------:R-:W-:Y:S02]  /*5e00*/  FSEL R202, R202, -INF , !P5 ;  /* 0xff800000caca7808 */ /* 0x000fe40006800000 */
[----:B------:R-:W-:Y:S02]  /*5e10*/  P2R R18, PR, RZ, 0x40 ;  /* 0x00000040ff127803 */ /* 0x000fe40000000000 */
[----:B------:R-:W-:-:S02]  /*5e20*/  ISETP.GT.AND P6, PT, R21, R3, PT ;  /* 0x000000031500720c */ /* 0x000fc40003fc4270 */
[----:B------:R-:W-:Y:S02]  /*5e30*/  FSEL R201, R49, -INF , !P3 ;  /* 0xff80000031c97808 */ /* 0x000fe40005800000 */
[----:B------:R-:W-:Y:S02]  /*5e40*/  ISETP.GT.AND P5, PT, R21, R14, PT ;  /* 0x0000000e1500720c */ /* 0x000fe40003fa4270 */
[----:B------:R-:W-:Y:S02]  /*5e50*/  P2R R19, PR, RZ, 0x4 ;  /* 0x00000004ff137803 */ /* 0x000fe40000000000 */
[----:B------:R-:W-:Y:S02]  /*5e60*/  P2R R20, PR, RZ, 0x2 ;  /* 0x00000002ff147803 */ /* 0x000fe40000000000 */
[----:B------:R-:W-:Y:S01]  /*5e70*/  P2R R23, PR, RZ, 0x1 ;  /* 0x00000001ff177803 */ /* 0x000fe20000000000 */
[----:B-12---:R-:W-:Y:S06]  /*5e80*/  BRA.U !UP0, `(.L_x_1503) ;  /* 0x0000000508c47547 */ /* 0x006fec000b800000 */
        /* <DEDUP_REMOVED lines=113> */
.L_x_1503:
[----:B------:R-:W-:Y:S01]  /*65a0*/  ISETP.NE.AND P0, PT, R20, RZ, PT ;  /* 0x000000ff1400720c */ /* 0x000fe20003f05270 */
[----:B------:R-:W2:Y:S01]  /*65b0*/  MUFU.TANH R62, R62 ;  /* 0x0000003e003e7308 */ /* 0x000ea20000002400 */
[----:B------:R-:W-:Y:S01]  /*65c0*/  ISETP.NE.AND P1, PT, R23, RZ, PT ;  /* 0x000000ff1700720c */ /* 0x000fe20003f25270 */
[----:B------:R-:W3:Y:S01]  /*65d0*/  LDCU UR16, c[0x0][0x45c] ;  /* 0x00008b80ff1077ac */ /* 0x000ee20008000800 */
[----:B------:R-:W-:Y:S02]  /*65e0*/  FMNMX3.FTZ R21, R12, R32, R30, !PT ;  /* 0x000000200c157276 */ /* 0x000fe4000781001e */
[----:B------:R-:W-:Y:S01]  /*65f0*/  IABS R41, R41 ;  /* 0x0000002900297213 */ /* 0x000fe20000000000 */
[----:B------:R-:W-:Y:S01]  /*6600*/  UISETP.GT.U32.AND UP0, UPT, UR4, UR18, UPT ;  /* 0x000000120400728c */ /* 0x000fe2000bf04070 */
[----:B------:R-:W-:Y:S01]  /*6610*/  FSEL R212, R212, -INF , !P0 ;  /* 0xff800000d4d47808 */ /* 0x000fe20004000000 */
[----:B------:R-:W4:Y:S01]  /*6620*/  MUFU.TANH R63, R63 ;  /* 0x0000003f003f7308 */ /* 0x000f220000002400 */
[----:B------:R-:W-:-:S02]  /*6630*/  ISETP.NE.AND P2, PT, R18, RZ, PT ;  /* 0x000000ff1200720c */ /* 0x000fc40003f45270 */
[----:B------:R-:W-:Y:S02]  /*6640*/  ISETP.GE.AND P0, PT, R16, R231, PT ;  /* 0x000000e71000720c */ /* 0x000fe40003f06270 */
[----:B------:R-:W-:Y:S02]  /*6650*/  FSEL R210, R210, -INF , !P1 ;  /* 0xff800000d2d27808 */ /* 0x000fe40004800000 */
[----:B------:R-:W-:Y:S02]  /*6660*/  FMNMX3.FTZ R21, R21, R28, R10, !PT ;  /* 0x0000001c15157276 */ /* 0x000fe4000781000a */
[----:B------:R-:W-:Y:S02]  /*6670*/  ISETP.GE.AND P1, PT, R14, R232, PT ;  /* 0x000000e80e00720c */ /* 0x000fe40003f26270 */
[----:B------:R-:W-:Y:S02]  /*6680*/  I2FP.F32.S32 R16, R41 ;  /* 0x0000002900107245 */ /* 0x000fe40000201400 */
[----:B------:R-:W-:-:S02]  /*6690*/  FMNMX3.FTZ R18, R29, R25, R7, !PT ;  /* 0x000000191d127276 */ /* 0x000fc40007810007 */
[----:B------:R-:W-:Y:S01]  /*66a0*/  IABS R36, R36 ;  /* 0x0000002400247213 */ /* 0x000fe20000000000 */
[----:B------:R-:W-:Y:S01]  /*66b0*/  FFMA.FTZ R16, R16, -UR6, R17 ;  /* 0x8000000610107c23 */ /* 0x000fe20008010011 */
[----:B------:R-:W-:Y:S02]  /*66c0*/  FMNMX3.FTZ R21, R21, R6, R4, !PT ;  /* 0x0000000615157276 */ /* 0x000fe40007810004 */
[----:B------:R-:W-:Y:S02]  /*66d0*/  FSEL R208, R208, -INF , !P1 ;  /* 0xff800000d0d07808 */ /* 0x000fe40004800000 */
[----:B------:R-:W-:Y:S02]  /*66e0*/  FMNMX3.FTZ R18, R18, R5, R15, !PT ;  /* 0x0000000512127276 */ /* 0x000fe4000781000f */
[----:B------:R-:W-:Y:S02]  /*66f0*/  ISETP.GE.AND P1, PT, R3, R231, PT ;  /* 0x000000e70300720c */ /* 0x000fe40003f26270 */
[----:B------:R-:W-:-:S02]  /*6700*/  IABS R33, R33 ;  /* 0x0000002100217213 */ /* 0x000fc40000000000 */
[----:B------:R-:W-:Y:S02]  /*6710*/  I2FP.F32.S32 R3, R36 ;  /* 0x0000002400037245 */ /* 0x000fe40000201400 */
[----:B------:R-:W-:Y:S02]  /*6720*/  FMNMX3.FTZ R21, R21, R8, R206, !PT ;  /* 0x0000000815157276 */ /* 0x000fe400078100ce */
[----:B------:R-:W-:Y:S01]  /*6730*/  FMNMX3.FTZ R18, R18, R13, R11, !PT ;  /* 0x0000000d12127276 */ /* 0x000fe2000781000b */
[----:B--2---:R-:W-:Y:S01]  /*6740*/  FFMA.FTZ R62, R3, -UR6, R62 ;  /* 0x80000006033e7c23 */ /* 0x004fe2000801003e */
[----:B------:R-:W-:Y:S02]  /*6750*/  I2FP.F32.S32 R20, R33 ;  /* 0x0000002100147245 */ /* 0x000fe40000201400 */
[----:B------:R-:W-:Y:S02]  /*6760*/  FSEL R207, R16, -INF , !P2 ;  /* 0xff80000010cf7808 */ /* 0x000fe40005000000 */
[----:B------:R-:W-:Y:S01]  /*6770*/  FMNMX3.FTZ R21, R21, R194, R202, !PT ;  /* 0x000000c215157276 */ /* 0x000fe200078100ca */
[----:B----4-:R-:W-:Y:S01]  /*6780*/  FFMA.FTZ R20, R20, -UR6, R63 ;  /* 0x8000000614147c23 */ /* 0x010fe2000801003f */
[----:B------:R-:W-:-:S02]  /*6790*/  ISETP.GE.AND P2, PT, R14, R231, PT ;  /* 0x000000e70e00720c */ /* 0x000fc40003f46270 */
[----:B------:R-:W-:Y:S02]  /*67a0*/  ISETP.NE.AND P3, PT, R19, RZ, PT ;  /* 0x000000ff1300720c */ /* 0x000fe40003f65270 */
[----:B------:R-:W-:Y:S02]  /*67b0*/  FMNMX3.FTZ R14, R18, R9, R199, !PT ;  /* 0x00000009120e7276 */ /* 0x000fe400078100c7 */
[----:B------:R-:W-:Y:S02]  /*67c0*/  FMNMX3.FTZ R21, R21, R200, R214, !PT ;  /* 0x000000c815157276 */ /* 0x000fe400078100d6 */
[----:B------:R-:W-:Y:S02]  /*67d0*/  FSEL R62, R62, -INF , !P6 ;  /* 0xff8000003e3e7808 */ /* 0x000fe40007000000 */
[----:B------:R-:W-:Y:S02]  /*67e0*/  FSEL R209, R209, -INF , !P3 ;  /* 0xff800000d1d17808 */ /* 0x000fe40005800000 */
[----:B------:R-:W-:-:S02]  /*67f0*/  FMNMX3.FTZ R14, R14, R223, R201, !PT ;  /* 0x000000df0e0e7276 */ /* 0x000fc400078100c9 */
[----:B------:R-:W-:Y:S02]  /*6800*/  FMNMX3.FTZ R21, R21, R212, R210, !PT ;  /* 0x000000d415157276 */ /* 0x000fe400078100d2 */
[----:B------:R-:W-:Y:S02]  /*6810*/  FSEL R20, R20, -INF , !P5 ;  /* 0xff80000014147808 */ /* 0x000fe40006800000 */
[----:B------:R-:W-:Y:S02]  /*6820*/  FSEL R207, R207, -INF , !P0 ;  /* 0xff800000cfcf7808 */ /* 0x000fe40004000000 */
[----:B------:R-:W-:Y:S02]  /*6830*/  FSEL R205, R62, -INF , !P1 ;  /* 0xff8000003ecd7808 */ /* 0x000fe40004800000 */
[----:B------:R-:W-:Y:S02]  /*6840*/  FMNMX3.FTZ R14, R14, R221, R209, !PT ;  /* 0x000000dd0e0e7276 */ /* 0x000fe400078100d1 */
[----:B------:R-:W-:-:S02]  /*6850*/  FMNMX.FTZ R3, R208, R21, !PT ;  /* 0x00000015d0037209 */ /* 0x000fc40007810000 */
[----:B------:R-:W-:Y:S02]  /*6860*/  FSEL R203, R20, -INF , !P2 ;  /* 0xff80000014cb7808 */ /* 0x000fe40005000000 */
[----:B------:R-:W-:Y:S01]  /*6870*/  FMNMX3.FTZ R14, R14, R207, R205, !PT ;  /* 0x000000cf0e0e7276 */ /* 0x000fe200078100cd */
[----:B------:R-:W2:Y:S01]  /*6880*/  SHFL.BFLY PT, R16, R3, 0x2, 0x1f ;  /* 0x0c401f0003107f89 */ /* 0x000ea200000e0000 */
[----:B------:R-:W-:Y:S02]  /*6890*/  LOP3.LUT R0, R166, 0x200, R0, 0xf8, !PT ;  /* 0x00000200a6007812 */ /* 0x000fe400078ef800 */
[----:B------:R-:W-:Y:S02]  /*68a0*/  FMNMX.FTZ R19, R203, R14, !PT ;  /* 0x0000000ecb137209 */ /* 0x000fe40007810000 */
[----:B------:R-:W-:-:S03]  /*68b0*/  LEA R0, R0, UR5, 0x1 ;  /* 0x0000000500007c11 */ /* 0x000fc6000f8e08ff */
[----:B------:R-:W4:Y:S01]  /*68c0*/  SHFL.BFLY PT, R14, R19, 0x2, 0x1f ;  /* 0x0c401f00130e7f89 */ /* 0x000f2200000e0000 */
[CC--:B------:R-:W-:Y:S02]  /*68d0*/  IADD3 R197, PT, PT, R77.reuse, R0.reuse, RZ ;  /* 0x000000004dc57210 */ /* 0x0c0fe40007ffe0ff */
[----:B------:R-:W-:Y:S01]  /*68e0*/  IADD3 R192, PT, PT, R76, R0, RZ ;  /* 0x000000004cc07210 */ /* 0x000fe20007ffe0ff */
[----:B------:R-:W-:Y:S03]  /*68f0*/  LDSM.16.MT88.4 R156, [R0+0x10000] ;  /* 0x01000000009c783b */ /* 0x000fe60000004200 */
[----:B------:R-:W-:Y:S01]  /*6900*/  IADD3 R191, PT, PT, R77, R192, RZ ;  /* 0x000000c04dbf7210 */ /* 0x000fe20007ffe0ff */
[----:B------:R-:W-:Y:S04]  /*6910*/  LDSM.16.MT88.4 R148, [R197+0x10000] ;  /* 0x01000000c594783b */ /* 0x000fe80000004200 */
[----:B------:R-:W-:Y:S01]  /*6920*/  LDSM.16.MT88.4 R140, [R192+0x10000] ;  /* 0x01000000c08c783b */ /* 0x000fe20000004200 */
[----:B--2---:R-:W-:-:S03]  /*6930*/  FMNMX.FTZ R17, R3, R16, !PT ;  /* 0x0000001003117209 */ /* 0x004fc60007810000 */
[----:B------:R-:W-:Y:S04]  /*6940*/  LDSM.16.MT88.4 R132, [R191+0x10000] ;  /* 0x01000000bf84783b */ /* 0x000fe80000004200 */
[----:B------:R-:W2:Y:S01]  /*6950*/  SHFL.BFLY PT, R164, R17, 0x1, 0x1f ;  /* 0x0c201f0011a47f89 */ /* 0x000ea200000e0000 */
[----:B----4-:R-:W-:-:S03]  /*6960*/  FMNMX.FTZ R14, R19, R14, !PT ;  /* 0x0000000e130e7209 */ /* 0x010fc60007810000 */
[----:B-1----:R-:W-:Y:S04]  /*6970*/  LDSM.16.MT88.4 R40, [R0+0x12000] ;  /* 0x012000000028783b */ /* 0x002fe80000004200 */
[----:B------:R-:W1:Y:S04]  /*6980*/  SHFL.BFLY PT, R3, R14, 0x1, 0x1f ;  /* 0x0c201f000e037f89 */ /* 0x000e6800000e0000 */
[----:B------:R-:W4:Y:S04]  /*6990*/  LDSM.16.MT88.4 R48, [R197+0x12000] ;  /* 0x01200000c530783b */ /* 0x000f280000004200 */
[----:B------:R-:W5:Y:S04]  /*69a0*/  LDSM.16.MT88.4 R56, [R192+0x12000] ;  /* 0x01200000c038783b */ /* 0x000f680000004200 */
[----:B------:R-:W5:Y:S01]  /*69b0*/  LDSM.16.MT88.4 R64, [R191+0x12000] ;  /* 0x01200000bf40783b */ /* 0x000f620000004200 */
[----:B--2---:R-:W-:-:S03]  /*69c0*/  FMNMX.FTZ R164, R17, R164, !PT ;  /* 0x000000a411a47209 */ /* 0x004fc60007810000 */
[----:B------:R-:W2:Y:S01]  /*69d0*/  LDSM.16.MT88.4 R72, [R0+0x14000] ;  /* 0x014000000048783b */ /* 0x000ea20000004200 */
[C---:B------:R-:W-:Y:S01]  /*69e0*/  FSETP.NEU.FTZ.AND P0, PT, R164.reuse, -INF , PT ;  /* 0xff800000a400780b */ /* 0x040fe20003f1d000 */
[----:B---3--:R-:W-:Y:S02]  /*69f0*/  FMUL.FTZ R211, R164, UR16 ;  /* 0x00000010a4d37c20 */ /* 0x008fe40008410000 */
[----:B------:R-:W3:Y:S01]  /*6a00*/  LDSM.16.MT88.4 R80, [R197+0x14000] ;  /* 0x01400000c550783b */ /* 0x000ee20000004200 */
[----:B-1----:R-:W-:Y:S02]  /*6a10*/  FMNMX.FTZ R3, R14, R3, !PT ;  /* 0x000000030e037209 */ /* 0x002fe40007810000 */
[----:B------:R-:W-:Y:S01]  /*6a20*/  FSEL R211, R211, RZ, P0 ;  /* 0x000000ffd3d37208 */ /* 0x000fe20000000000 */
[----:B------:R-:W1:Y:S01]  /*6a30*/  LDSM.16.MT88.4 R88, [R192+0x14000] ;  /* 0x01400000c058783b */ /* 0x000e620000004200 */
        /* <DEDUP_REMOVED lines=19> */
[--C-:B------:R-:W-:Y:S01]  /*6b70*/  FFMA.FTZ R180, R15, UR16, -R204.reuse ;  /* 0x000000100fb47c23 */ /* 0x100fe200080108cc */
[--C-:B------:R-:W-:Y:S01]  /*6b80*/  FFMA.FTZ R179, R13, UR16, -R204.reuse ;  /* 0x000000100db37c23 */ /* 0x100fe200080108cc */
[--C-:B------:R-:W-:Y:S01]  /*6b90*/  FFMA.FTZ R176, R11, UR16, -R204.reuse ;  /* 0x000000100bb07c23 */ /* 0x100fe200080108cc */
[----:B------:R-:W1:Y:S01]  /*6ba0*/  LDSM.16.MT88.4 R120, [R192+0x16000] ;  /* 0x01600000c078783b */ /* 0x000e620000004200 */
[----:B------:R-:W4:Y:S01]  /*6bb0*/  MUFU.EX2 R189, R189 ;  /* 0x000000bd00bd7308 */ /* 0x000f220000000800 */
        /* <DEDUP_REMOVED lines=30> */
[----:B------:R-:W2:Y:S01]  /*6da0*/  MUFU.EX2 R187, R187 ;  /* 0x000000bb00bb7308 */ /* 0x000ea20000000800 */
[C---:B-----5:R-:W-:Y:S01]  /*6db0*/  F2FP.BF16.F32.PACK_AB R130, R185.reuse, R186 ;  /* 0x000000bab982723e */ /* 0x060fe200000010ff */
[----:B------:R-:W-:Y:S01]  /*6dc0*/  FADD.FTZ R186, R186, R189 ;  /* 0x000000bdbaba7221 */ /* 0x000fe20000010000 */
[----:B------:R-:W-:Y:S03]  /*6dd0*/  LDSM.16.MT88.4 R28, [R191+0x12800] ;  /* 0x01280000bf1c783b */ /* 0x000fe60000004200 */
[----:B------:R-:W-:Y:S01]  /*6de0*/  FADD.FTZ R185, R185, R186 ;  /* 0x000000bab9b97221 */ /* 0x000fe20000010000 */
[----:B------:R-:W-:Y:S01]  /*6df0*/  LDSM.16.MT88.4 R24, [R197+0x14800] ;  /* 0x01480000c518783b */ /* 0x000fe20000004200 */
[----:B------:R-:W-:Y:S08]  /*6e00*/  MUFU.EX2 R184, R184 ;  /* 0x000000b800b87308 */ /* 0x000ff00000000800 */
[----:B------:R-:W5:Y:S01]  /*6e10*/  MUFU.EX2 R183, R183 ;  /* 0x000000b700b77308 */ /* 0x000f620000000800 */
[----:B--2---:R-:W-:Y:S01]  /*6e20*/  F2FP.BF16.F32.PACK_AB R129, R187, R188 ;  /* 0x000000bcbb81723e */ /* 0x004fe200000010ff */
[----:B------:R-:W-:-:S06]  /*6e30*/  FADD.FTZ R187, R188, R187 ;  /* 0x000000bbbcbb7221 */ /* 0x000fcc0000010000 */
[----:B------:R-:W-:Y:S08]  /*6e40*/  MUFU.EX2 R182, R182 ;  /* 0x000000b600b67308 */ /* 0x000ff00000000800 */
[----:B------:R-:W2:Y:S01]  /*6e50*/  MUFU.EX2 R181, R181 ;  /* 0x000000b500b57308 */ /* 0x000ea20000000800 */
        /* <DEDUP_REMOVED lines=26> */
[C---:B---3--:R-:W-:Y:S07]  /*7000*/  HMMA.16816.F32.BF16 R76, R128.reuse, R80, RZ ;  /* 0x00000050804c723c */ /* 0x048fee00000418ff */
[----:B------:R-:W-:Y:S01]  /*7010*/  MUFU.EX2 R201, R201 ;  /* 0x000000c900c97308 */ /* 0x000fe20000000800 */
[C---:B-1----:R-:W-:Y:S07]  /*7020*/  HMMA.16816.F32.BF16 R84, R128.reuse, R88, RZ ;  /* 0x000000588054723c */ /* 0x042fee00000418ff */
        /* <DEDUP_REMOVED lines=29> */
[----:B-----5:R-:W-:Y:S01]  /*7200*/  F2FP.BF16.F32.PACK_AB R5, R179, R180 ;  /* 0x000000b4b305723e */ /* 0x020fe200000010ff */
[----:B------:R-:W-:-:S02]  /*7210*/  FADD.FTZ R180, R180, R183 ;  /* 0x000000b7b4b47221 */ /* 0x000fc40000010000 */
[----:B------:R-:W-:Y:S02]  /*7220*/  FADD.FTZ R181, R181, R182 ;  /* 0x000000b6b5b57221 */ /* 0x000fe40000010000 */
[----:B------:R-:W-:Y:S01]  /*7230*/  HMMA.16816.F32.BF16 R128, R128, R6, RZ ;  /* 0x000000068080723c */ /* 0x000fe200000418ff */
[----:B------:R-:W-:Y:S01]  /*7240*/  F2FP.BF16.F32.PACK_AB R6, R177, R178 ;  /* 0x000000b2b106723e */ /* 0x000fe200000010ff */
[----:B------:R-:W-:Y:S01]  /*7250*/  FADD.FTZ R179, R179, R180 ;  /* 0x000000b4b3b37221 */ /* 0x000fe20000010000 */
[----:B----4-:R-:W-:-:S07]  /*7260*/  F2FP.BF16.F32.PACK_AB R7, R167, R176 ;  /* 0x000000b0a707723e */ /* 0x010fce00000010ff */
[C---:B------:R-:W-:Y:S08]  /*7270*/  HMMA.16816.F32.BF16 R152, R4.reuse, R12, R152 ;  /* 0x0000000c0498723c */ /* 0x040ff00000041898 */
[C---:B------:R-:W-:Y:S01]  /*7280*/  HMMA.16816.F32.BF16 R148, R4.reuse, R14, R148 ;  /* 0x0000000e0494723c */ /* 0x040fe20000041894 */
[----:B------:R-:W2:Y:S07]  /*7290*/  LDSM.16.MT88.4 R12, [R192+0x14800] ;  /* 0x01480000c00c783b */ /* 0x000eae0000004200 */
[C---:B------:R-:W-:Y:S08]  /*72a0*/  HMMA.16816.F32.BF16 R144, R4.reuse, R8, R144 ;  /* 0x000000080490723c */ /* 0x040ff00000041890 */
[C---:B------:R-:W-:Y:S01]  /*72b0*/  HMMA.16816.F32.BF16 R140, R4.reuse, R10, R140 ;  /* 0x0000000a048c723c */ /* 0x040fe2000004188c */
[----:B------:R-:W4:Y:S07]  /*72c0*/  LDSM.16.MT88.4 R8, [R191+0x14800] ;  /* 0x01480000bf08783b */ /* 0x000f2e0000004200 */
[C---:B------:R-:W-:Y:S08]  /*72d0*/  HMMA.16816.F32.BF16 R160, R4.reuse, R16, R160 ;  /* 0x0000001004a0723c */ /* 0x040ff000000418a0 */
[C---:B------:R-:W-:Y:S01]  /*72e0*/  HMMA.16816.F32.BF16 R156, R4.reuse, R18, R156 ;  /* 0x00000012049c723c */ /* 0x040fe2000004189c */
[----:B------:R-:W5:Y:S07]  /*72f0*/  LDSM.16.MT88.4 R16, [R0+0x14800] ;  /* 0x014800000010783b */ /* 0x000f6e0000004200 */
        /* <DEDUP_REMOVED lines=36> */
[C---:B-1----:R-:W-:Y:S08]  /*7540*/  HMMA.16816.F32.BF16 R100, R4.reuse, R20, R100 ;  /* 0x000000140464723c */ /* 0x042ff00000041864 */
        /* <DEDUP_REMOVED lines=8> */
[----:B------:R-:W1:Y:S07]  /*75d0*/  LDSM.16.MT88.4 R12, [R192+0x13000] ;  /* 0x01300000c00c783b */ /* 0x000e6e0000004200 */
[C---:B----4-:R-:W-:Y:S08]  /*75e0*/  HMMA.16816.F32.BF16 R136, R4.reuse, R8, R136 ;  /* 0x000000080488723c */ /* 0x050ff00000041888 */
        /* <DEDUP_REMOVED lines=75> */
[----:B--2---:R-:W-:Y:S01]  /*7aa0*/  HMMA.16816.F32.BF16 R100, R4, R8, R100 ;  /* 0x000000080464723c */ /* 0x004fe20000041864 */
        /* <DEDUP_REMOVED lines=48> */
[----:B------:R-:W-:-:S02]  /*7db0*/  LEA R14, P1, R6, R235, 0x7 ;  /* 0x000000eb060e7211 */ /* 0x000fc400078238ff */
[----:B------:R-:W-:Y:S01]  /*7dc0*/  MOV R165, 0x40 ;  /* 0x0000004000a57802 */ /* 0x000fe20000000f00 */
[----:B------:R-:W-:Y:S01]  /*7dd0*/  UIADD3 UR17, UPT, UPT, UR27, UR17, URZ ;  /* 0x000000111b117290 */ /* 0x000fe2000fffe0ff */
[----:B------:R-:W-:Y:S01]  /*7de0*/  IMAD.U32 R4, RZ, RZ, UR15 ;  /* 0x0000000fff047e24 */ /* 0x000fe2000f8e00ff */
[----:B------:R-:W-:Y:S01]  /*7df0*/  ULEA.HI.X UR13, UR26, UR22, UR13, 0x6, UP0 ;  /* 0x000000161a0d7291 */ /* 0x000fe200080f340d */
[----:B------:R-:W-:Y:S01]  /*7e00*/  SEL R197, R2, 0xffffffe0, !P5 ;  /* 0xffffffe002c57807 */ /* 0x000fe20006800000 */
[----:B------:R-:W-:Y:S01]  /*7e10*/  UIADD3 UR23, UP1, UPT, UR15, UR23, URZ ;  /* 0x000000170f177290 */ /* 0x000fe2000ff3e0ff */
[----:B------:R-:W-:Y:S01]  /*7e20*/  SEL R165, R165, 0xffffffc0, !P4 ;  /* 0xffffffc0a5a57807 */ /* 0x000fe20006000000 */
        /* <DEDUP_REMOVED lines=16> */
[--C-:B------:R-:W-:Y:S01]  /*7f30*/  IMAD.IADD R212, R197, 0x1, R214.reuse ;  /* 0x00000001c5d47824 */ /* 0x100fe200078e02d6 */
        /* <DEDUP_REMOVED lines=105> */
[C---:B---3--:R-:W-:Y:S03]  /*85d0*/  HMMA.16816.F32.BF16 R172, R208.reuse, R168, RZ ;  /* 0x000000a8d0ac723c */ /* 0x048fe600000418ff */
        /* <DEDUP_REMOVED lines=9> */
[C---:B-1----:R-:W-:Y:S08]  /*8670*/  HMMA.16816.F32.BF16 R180, R16.reuse, R8, R180 ;  /* 0x0000000810b4723c */ /* 0x042ff000000418b4 */
[C---:B------:R-:W-:Y:S01]  /*8680*/  HMMA.16816.F32.BF16 R176, R16.reuse, R10, R176 ;  /* 0x0000000a10b0723c */ /* 0x040fe200000418b0 */
[----:B------:R-:W1:Y:S07]  /*8690*/  LDSM.16.M88.4 R8, [R165+0x8800] ;  /* 0x00880000a508783b */ /* 0x000e6e0000000200 */
[C---:B------:R-:W-:Y:S08]  /*86a0*/  HMMA.16816.F32.BF16 R172, R16.reuse, R4, R172 ;  /* 0x0000000410ac723c */ /* 0x040ff000000418ac */
[----:B------:R-:W-:Y:S01]  /*86b0*/  HMMA.16816.F32.BF16 R168, R16, R6, R168 ;  /* 0x0000000610a8723c */ /* 0x000fe200000418a8 */
[----:B------:R-:W3:Y:S07]  /*86c0*/  LDSM.16.M88.4 R4, [R165+0x9000] ;  /* 0x00900000a504783b */ /* 0x000eee0000000200 */
[----:B------:R-:W-:Y:S01]  /*86d0*/  HMMA.16816.F32.BF16 R208, R208, R194, RZ ;  /* 0x000000c2d0d0723c */ /* 0x000fe200000418ff */
[----:B------:R-:W-:Y:S07]  /*86e0*/  LDSM.16.M88.4 R192, [R199] ;  /* 0x00000000c7c0783b */ /* 0x000fee0000000200 */
        /* <DEDUP_REMOVED lines=12> */
[----:B------:R-:W-:Y:S07]  /*87b0*/  LDSM.16.M88.4 R8, [R214+0x2000] ;  /* 0x00200000d608783b */ /* 0x000fee0000000200 */
[C---:B---3--:R-:W-:Y:S08]  /*87c0*/  HMMA.16816.F32.BF16 R32, R20.reuse, R4, R32 ;  /* 0x000000041420723c */ /* 0x048ff00000041820 */
[C---:B------:R-:W-:Y:S01]  /*87d0*/  HMMA.16816.F32.BF16 R28, R20.reuse, R6, R28 ;  /* 0x00000006141c723c */ /* 0x040fe2000004181c */
[----:B------:R-:W1:Y:S07]  /*87e0*/  LDSM.16.M88.4 R4, [R213+0xa000] ;  /* 0x00a00000d504783b */ /* 0x000e6e0000000200 */
[C---:B----4-:R-:W-:Y:S08]  /*87f0*/  HMMA.16816.F32.BF16 R24, R20.reuse, R184, R24 ;  /* 0x000000b81418723c */ /* 0x050ff00000041818 */
[----:B------:R-:W-:Y:S01]  /*8800*/  HMMA.16816.F32.BF16 R208, R20, R186, R208 ;  /* 0x000000ba14d0723c */ /* 0x000fe200000418d0 */
[----:B------:R-:W3:Y:S04]  /*8810*/  LDSM.16.M88.4 R184, [R213+0xb000] ;  /* 0x00b00000d5b8783b */ /* 0x000ee80000000200 */
[----:B------:R-:W4:Y:S03]  /*8820*/  LDSM.16.M88.4 R20, [R213+0xb800] ;  /* 0x00b80000d514783b */ /* 0x000f260000000200 */
[C---:B-----5:R-:W-:Y:S08]  /*8830*/  HMMA.16816.F32.BF16 R180, R192.reuse, R16, R180 ;  /* 0x00000010c0b4723c */ /* 0x060ff000000418b4 */
[C---:B------:R-:W-:Y:S01]  /*8840*/  HMMA.16816.F32.BF16 R176, R192.reuse, R18, R176 ;  /* 0x00000012c0b0723c */ /* 0x040fe200000418b0 */
[----:B------:R-:W-:Y:S07]  /*8850*/  LDSM.16.M88.4 R16, [R167+0xa000] ;  /* 0x00a00000a710783b */ /* 0x000fee0000000200 */
        /* <DEDUP_REMOVED lines=34> */
[----:B------:R-:W5:Y:S04]  /*8a80*/  LDSM.16.M88.4 R12, [R197+0xa800] ;  /* 0x00a80000c50c783b */ /* 0x000f680000000200 */
[----:B------:R-:W-:Y:S03]  /*8a90*/  LDSM.16.M88.4 R192, [R212+0x4000] ;  /* 0x00400000d4c0783b */ /* 0x000fe60000000200 */
        /* <DEDUP_REMOVED lines=18> */
[----:B------:R-:W2:Y:S07]  /*8bc0*/  LDSM.16.M88.4 R12, [R213+0xd800] ;  /* 0x00d80000d50c783b */ /* 0x000eae0000000200 */
[C---:B---3--:R-:W-:Y:S08]  /*8bd0*/  HMMA.16816.F32.BF16 R32, R200.reuse, R20, R32 ;  /* 0x00000014c820723c */ /* 0x048ff00000041820 */
        /* <DEDUP_REMOVED lines=51> */
[----:B------:R-:W-:Y:S08]  /*8f10*/  HMMA.16816.F32.BF16 R32, R8, R200, R32 ;  /* 0x000000c80820723c */ /* 0x000ff00000041820 */
[C---:B--2---:R-:W-:Y:S08]  /*8f20*/  HMMA.16816.F32.BF16 R172, R16.reuse, R4, R172 ;  /* 0x0000000410ac723c */ /* 0x044ff000000418ac */
[----:B------:R-:W-:Y:S01]  /*8f30*/  HMMA.16816.F32.BF16 R168, R16, R6, R168 ;  /* 0x0000000610a8723c */ /* 0x000fe200000418a8 */
[----:B------:R-:W2:Y:S07]  /*8f40*/  LDSM.16.M88.4 R4, [R167+0xf000] ;  /* 0x00f00000a704783b */ /* 0x000eae0000000200 */
[C---:B------:R-:W-:Y:S01]  /*8f50*/  HMMA.16816.F32.BF16 R28, R8.reuse, R202, R28 ;  /* 0x000000ca081c723c */ /* 0x040fe2000004181c */
[----:B------:R-:W4:Y:S07]  /*8f60*/  LDSM.16.M88.4 R200, [R165+0xe000] ;  /* 0x00e00000a5c8783b */ /* 0x000f2e0000000200 */
[C---:B------:R-:W-:Y:S08]  /*8f70*/  HMMA.16816.F32.BF16 R24, R8.reuse, R192, R24 ;  /* 0x000000c00818723c */ /* 0x040ff00000041818 */
[----:B------:R-:W-:Y:S01]  /*8f80*/  HMMA.16816.F32.BF16 R208, R8, R194, R208 ;  /* 0x000000c208d0723c */ /* 0x000fe200000418d0 */
[----:B------:R-:W5:Y:S04]  /*8f90*/  LDSM.16.M88.4 R8, [R167+0xe800] ;  /* 0x00e80000a708783b */ /* 0x000f680000000200 */
[----:B------:R-:W-:Y:S03]  /*8fa0*/  LDSM.16.M88.4 R192, [R165+0xe800] ;  /* 0x00e80000a5c0783b */ /* 0x000fe60000000200 */
[C---:B------:R-:W-:Y:S08]  /*8fb0*/  HMMA.16816.F32.BF16 R180, R16.reuse, R188, R180 ;  /* 0x000000bc10b4723c */ /* 0x040ff000000418b4 */
[C---:B---3--:R-:W-:Y:S08]  /*8fc0*/  HMMA.16816.F32.BF16 R32, R16.reuse, R184, R32 ;  /* 0x000000b81020723c */ /* 0x048ff00000041820 */
[C---:B------:R-:W-:Y:S01]  /*8fd0*/  HMMA.16816.F32.BF16 R28, R16.reuse, R186, R28 ;  /* 0x000000ba101c723c */ /* 0x040fe2000004181c */
[----:B------:R-:W3:Y:S07]  /*8fe0*/  LDSM.16.M88.4 R184, [R165+0xf800] ;  /* 0x00f80000a5b8783b */ /* 0x000eee0000000200 */
[C---:B-1----:R-:W-:Y:S08]  /*8ff0*/  HMMA.16816.F32.BF16 R24, R16.reuse, R20, R24 ;  /* 0x000000141018723c */ /* 0x042ff00000041818 */
[C---:B------:R-:W-:Y:S01]  /*9000*/  HMMA.16816.F32.BF16 R176, R16.reuse, R190, R176 ;  /* 0x000000be10b0723c */ /* 0x040fe200000418b0 */
[----:B------:R-:W-:Y:S07]  /*9010*/  LDSM.16.M88.4 R188, [R165+0xf000] ;  /* 0x00f00000a5bc783b */ /* 0x000fee0000000200 */
[----:B------:R-:W-:Y:S01]  /*9020*/  HMMA.16816.F32.BF16 R208, R16, R22, R208 ;  /* 0x0000001610d0723c */ /* 0x000fe200000418d0 */
[----:B------:R-:W-:Y:S04]  /*9030*/  LDSM.16.M88.4 R20, [R199+0x6000] ;  /* 0x00600000c714783b */ /* 0x000fe80000000200 */
[----:B------:R-:W1:Y:S03]  /*9040*/  LDSM.16.M88.4 R16, [R197+0xe000] ;  /* 0x00e00000c510783b */ /* 0x000e660000000200 */
[C---:B------:R-:W-:Y:S08]  /*9050*/  HMMA.16816.F32.BF16 R180, R220.reuse, R12, R180 ;  /* 0x0000000cdcb4723c */ /* 0x040ff000000418b4 */
[C---:B--2---:R-:W-:Y:S08]  /*9060*/  HMMA.16816.F32.BF16 R32, R220.reuse, R4, R32 ;  /* 0x00000004dc20723c */ /* 0x044ff00000041820 */
[C---:B------:R-:W-:Y:S01]  /*9070*/  HMMA.16816.F32.BF16 R28, R220.reuse, R6, R28 ;  /* 0x00000006dc1c723c */ /* 0x040fe2000004181c */
[----:B------:R-:W2:Y:S07]  /*9080*/  LDSM.16.M88.4 R4, [R197+0xf800] ;  /* 0x00f80000c504783b */ /* 0x000eae0000000200 */
[C---:B------:R-:W-:Y:S08]  /*9090*/  HMMA.16816.F32.BF16 R24, R220.reuse, R224, R24 ;  /* 0x000000e0dc18723c */ /* 0x040ff00000041818 */
[----:B------:R-:W-:Y:S01]  /*90a0*/  HMMA.16816.F32.BF16 R176, R220, R14, R176 ;  /* 0x0000000edcb0723c */ /* 0x000fe200000418b0 */
[----:B------:R-:W2:Y:S07]  /*90b0*/  LDSM.16.M88.4 R12, [R197+0xe800] ;  /* 0x00e80000c50c783b */ /* 0x000eae0000000200 */
[----:B----4-:R-:W-:Y:S08]  /*90c0*/  HMMA.16816.F32.BF16 R180, R204, R200, R180 ;  /* 0x000000c8ccb4723c */ /* 0x010ff000000418b4 */
[C---:B-----5:R-:W-:Y:S08]  /*90d0*/  HMMA.16816.F32.BF16 R168, R220.reuse, R10, R168 ;  /* 0x0000000adca8723c */ /* 0x060ff000000418a8 */
[C---:B------:R-:W-:Y:S08]  /*90e0*/  HMMA.16816.F32.BF16 R208, R220.reuse, R226, R208 ;  /* 0x000000e2dcd0723c */ /* 0x040ff000000418d0 */
[----:B------:R-:W-:Y:S01]  /*90f0*/  HMMA.16816.F32.BF16 R172, R220, R8, R172 ;  /* 0x00000008dcac723c */ /* 0x000fe200000418ac */
[----:B------:R-:W4:Y:S01]  /*9100*/  LDSM.16.M88.4 R8, [R197+0xf000] ;  /* 0x00f00000c508783b */ /* 0x000f220000000200 */
[----:B------:R-:W-:-:S06]  /*9110*/  DEPBAR.LE SB0, 0x0 ;  /* 0x000080000000791a */ /* 0x000fcc0000000000 */
[C---:B---3--:R-:W-:Y:S08]  /*9120*/  HMMA.16816.F32.BF16 R24, R204.reuse, R184, R24 ;  /* 0x000000b8cc18723c */ /* 0x048ff00000041818 */
[----:B------:R-:W-:Y:S08]  /*9130*/  HMMA.16816.F32.BF16 R176, R204, R202, R176 ;  /* 0x000000caccb0723c */ /* 0x000ff000000418b0 */
[----:B-1----:R-:W-:Y:S01]  /*9140*/  HMMA.16816.F32.BF16 R180, R20, R16, R180 ;  /* 0x0000001014b4723c */ /* 0x002fe200000418b4 */
[----:B------:R-:W-:-:S05]  /*9150*/  IMAD.U32 R16, RZ, RZ, UR20 ;  /* 0x00000014ff107e24 */ /* 0x000fca000f8e00ff */
[----:B------:R-:W-:Y:S02]  /*9160*/  IADD3 R16, PT, PT, R233, -UR24, -R16 ;  /* 0x80000018e9107c10 */ /* 0x000fe4000fffe810 */
[C---:B------:R-:W-:Y:S08]  /*9170*/  HMMA.16816.F32.BF16 R168, R204.reuse, R194, R168 ;  /* 0x000000c2cca8723c */ /* 0x040ff000000418a8 */
[----:B------:R-:W-:Y:S03]  /*9180*/  HMMA.16816.F32.BF16 R208, R204, R186, R208 ;  /* 0x000000baccd0723c */ /* 0x000fe600000418d0 */
[----:B------:R-:W-:-:S05]  /*9190*/  FMUL.FTZ R180, R180, UR7 ;  /* 0x00000007b4b47c20 */ /* 0x000fca0008410000 */
[C---:B------:R-:W-:Y:S08]  /*91a0*/  HMMA.16816.F32.BF16 R28, R204.reuse, R190, R28 ;  /* 0x000000becc1c723c */ /* 0x040ff0000004181c */
[----:B------:R-:W-:Y:S08]  /*91b0*/  HMMA.16816.F32.BF16 R32, R204, R188, R32 ;  /* 0x000000bccc20723c */ /* 0x000ff00000041820 */
[----:B--2---:R-:W-:Y:S01]  /*91c0*/  HMMA.16816.F32.BF16 R24, R20, R4, R24 ;  /* 0x000000041418723c */ /* 0x004fe20000041818 */
[----:B------:R-:W-:-:S02]  /*91d0*/  IMAD.U32 R5, RZ, RZ, UR21 ;  /* 0x00000015ff057e24 */ /* 0x000fc4000f8e00ff */
[----:B------:R-:W-:Y:S02]  /*91e0*/  FMUL.FTZ R4, R181, UR7 ;  /* 0x00000007b5047c20 */ /* 0x000fe40008410000 */
[----:B------:R-:W-:-:S03]  /*91f0*/  IMAD R5, R5, 0x40, R198 ;  /* 0x0000004005057824 */ /* 0x000fc600078e02c6 */
[----:B------:R-:W-:Y:S01]  /*9200*/  HMMA.16816.F32.BF16 R172, R204, R192, R172 ;  /* 0x000000c0ccac723c */ /* 0x000fe200000418ac */
[----:B------:R-:W1:Y:S07]  /*9210*/  MUFU.TANH R4, R4 ;  /* 0x0000000400047308 */ /* 0x000e6e0000002400 */
[C---:B------:R-:W-:Y:S08]  /*9220*/  HMMA.16816.F32.BF16 R176, R20.reuse, R18, R176 ;  /* 0x0000001214b0723c */ /* 0x040ff000000418b0 */
[----:B------:R-:W-:Y:S01]  /*9230*/  HMMA.16816.F32.BF16 R168, R20, R14, R168 ;  /* 0x0000000e14a8723c */ /* 0x000fe200000418a8 */
[----:B------:R-:W-:Y:S01]  /*9240*/  IADD3 R15, PT, PT, R5, UR20, RZ ;  /* 0x00000014050f7c10 */ /* 0x000fe2000fffe0ff */
[----:B------:R-:W-:-:S06]  /*9250*/  VIADD R14, R233, 0x8 ;  /* 0x00000008e90e7836 */ /* 0x000fcc0000000000 */
[----:B------:R-:W-:Y:S01]  /*9260*/  HMMA.16816.F32.BF16 R208, R20, R6, R208 ;  /* 0x0000000614d0723c */ /* 0x000fe200000418d0 */
[----:B------:R2:W3:Y:S01]  /*9270*/  MUFU.TANH R6, R180 ;  /* 0x000000b400067308 */ /* 0x0004e20000002400 */
[----:B------:R-:W-:-:S06]  /*9280*/  IMAD.U32 R7, RZ, RZ, UR20 ;  /* 0x00000014ff077e24 */ /* 0x000fcc000f8e00ff */
[C---:B----4-:R-:W-:Y:S01]  /*9290*/  HMMA.16816.F32.BF16 R28, R20.reuse, R10, R28 ;  /* 0x0000000a141c723c */ /* 0x050fe2000004181c */
[----:B------:R-:W-:Y:S01]  /*92a0*/  VIADD R11, R5, 0xffffff80 ;  /* 0xffffff80050b7836 */ /* 0x000fe20000000000 */
[----:B------:R-:W-:Y:S04]  /*92b0*/  BAR.SYNC.DEFER_BLOCKING 0x0 ;  /* 0x0000000000007b1d */ /* 0x000fe80000010000 */
[----:B------:R-:W-:Y:S02]  /*92c0*/  ISETP.GE.AND P5, PT, R11, R232, PT ;  /* 0x000000e80b00720c */ /* 0x000fe40003fa6270 */
[----:B------:R-:W-:Y:S01]  /*92d0*/  HMMA.16816.F32.BF16 R32, R20, R8, R32 ;  /* 0x000000081420723c */ /* 0x000fe20000041820 */
[----:B------:R-:W-:Y:S02]  /*92e0*/  IADD3 R8, PT, PT, R233, 0x80, -R15 ;  /* 0x00000080e9087810 */ /* 0x000fe40007ffe80f */
[----:B------:R-:W-:-:S02]  /*92f0*/  ISETP.GT.AND P6, PT, R16, R11, PT ;  /* 0x0000000b1000720c */ /* 0x000fc40003fc4270 */
[----:B------:R-:W-:Y:S02]  /*9300*/  IABS R8, R8 ;  /* 0x0000000800087213 */ /* 0x000fe40000000000 */
[----:B------:R-:W-:Y:S01]  /*9310*/  P2R R10, PR, RZ, 0x20 ;  /* 0x00000020ff0a7803 */ /* 0x000fe20000000000 */
[----:B------:R-:W-:Y:S01]  /*9320*/  HMMA.16816.F32.BF16 R172, R20, R12, R172 ;  /* 0x0000000c14ac723c */ /* 0x000fe200000418ac */
[----:B------:R-:W-:Y:S02]  /*9330*/  IADD3 R12, PT, PT, R14, -UR24, -R7 ;  /* 0x800000180e0c7c10 */ /* 0x000fe4000fffe807 */
[----:B------:R-:W-:Y:S01]  /*9340*/  I2FP.F32.S32 R9, R8 ;  /* 0x0000000800097245 */ /* 0x000fe20000201400 */
[----:B------:R-:W-:-:S01]  /*9350*/  NOP ;  /* 0x0000000000007918 */ /* 0x000fc20000000000 */
[----:B-123--:R-:W-:-:S15]  /*9360*/  BRA.U !UP0, `(.L_x_1505) ;  /* 0x0000000508b47547 */ /* 0x00efde000b800000 */
        /* <DEDUP_REMOVED lines=109> */
.L_x_1505:
[----:B------:R-:W-:Y:S01]  /*9a40*/  FMUL.FTZ R8, R182, UR7 ;  /* 0x00000007b6087c20 */ /* 0x000fe20008410000 */
[----:B------:R-:W-:Y:S01]  /*9a50*/  ISETP.GE.AND P1, PT, R11, R231, PT ;  /* 0x000000e70b00720c */ /* 0x000fe20003f26270 */
[----:B------:R-:W-:Y:S01]  /*9a60*/  FFMA.FTZ R6, R9, -UR6, R6 ;  /* 0x8000000609067c23 */ /* 0x000fe20008010006 */
[----:B------:R-:W-:Y:S01]  /*9a70*/  ISETP.GT.AND P0, PT, R12, R11, PT ;  /* 0x0000000b0c00720c */ /* 0x000fe20003f04270 */
[----:B------:R-:W-:Y:S01]  /*9a80*/  VIADD R7, R5, 0xffffff81 ;  /* 0xffffff8105077836 */ /* 0x000fe20000000000 */
[--C-:B------:R-:W-:Y:S01]  /*9a90*/  IADD3 R11, PT, PT, R233, 0x7f, -R15.reuse ;  /* 0x0000007fe90b7810 */ /* 0x100fe20007ffe80f */
[----:B------:R-:W2:Y:S01]  /*9aa0*/  MUFU.TANH R8, R8 ;  /* 0x0000000800087308 */ /* 0x000ea20000002400 */
[--C-:B------:R-:W-:Y:S01]  /*9ab0*/  IADD3 R9, PT, PT, R14, 0x80, -R15.reuse ;  /* 0x000000800e097810 */ /* 0x100fe20007ffe80f */
[----:B------:R-:W-:Y:S01]  /*9ac0*/  FMUL.FTZ R176, R176, UR7 ;  /* 0x00000007b0b07c20 */ /* 0x000fe20008410000 */
[----:B------:R-:W-:Y:S01]  /*9ad0*/  IABS R11, R11 ;  /* 0x0000000b000b7213 */ /* 0x000fe20000000000 */
[----:B------:R-:W-:Y:S01]  /*9ae0*/  FMUL.FTZ R183, R183, UR7 ;  /* 0x00000007b7b77c20 */ /* 0x000fe20008410000 */
[----:B------:R-:W-:Y:S01]  /*9af0*/  IABS R9, R9 ;  /* 0x0000000900097213 */ /* 0x000fe20000000000 */
[----:B------:R-:W-:Y:S01]  /*9b00*/  VIADD R17, R5, 0xffffff88 ;  /* 0xffffff8805117836 */ /* 0x000fe20000000000 */
[----:B------:R-:W-:Y:S01]  /*9b10*/  FSEL R6, R6, -INF , !P6 ;  /* 0xff80000006067808 */ /* 0x000fe20007000000 */
[----:B------:R-:W3:Y:S01]  /*9b20*/  MUFU.TANH R176, R176 ;  /* 0x000000b000b07308 */ /* 0x000ee20000002400 */
[----:B------:R-:W-:Y:S01]  /*9b30*/  ISETP.NE.AND P6, PT, R10, RZ, PT ;  /* 0x000000ff0a00720c */ /* 0x000fe20003fc5270 */
[----:B------:R-:W-:Y:S01]  /*9b40*/  FMUL.FTZ R10, R178, UR7 ;  /* 0x00000007b20a7c20 */ /* 0x000fe20008410000 */
[----:B------:R-:W-:Y:S01]  /*9b50*/  I2FP.F32.S32 R11, R11 ;  /* 0x0000000b000b7245 */ /* 0x000fe20000201400 */
[----:B------:R-:W-:Y:S01]  /*9b60*/  FMUL.FTZ R172, R172, UR7 ;  /* 0x00000007acac7c20 */ /* 0x000fe20008410000 */
[----:B------:R-:W-:Y:S01]  /*9b70*/  I2FP.F32.S32 R13, R9 ;  /* 0x00000009000d7245 */ /* 0x000fe20000201400 */
[----:B------:R-:W-:Y:S01]  /*9b80*/  FMUL.FTZ R179, R179, UR7 ;  /* 0x00000007b3b37c20 */ /* 0x000fe20008410000 */
[----:B------:R-:W-:Y:S01]  /*9b90*/  FSEL R9, R6, -INF , !P6 ;  /* 0xff80000006097808 */ /* 0x000fe20007000000 */
[----:B------:R-:W-:Y:S01]  /*9ba0*/  MUFU.TANH R10, R10 ;  /* 0x0000000a000a7308 */ /* 0x000fe20000002400 */
[----:B------:R-:W-:Y:S01]  /*9bb0*/  ISETP.GT.AND P2, PT, R16, R7, PT ;  /* 0x000000071000720c */ /* 0x000fe20003f44270 */
[----:B-1----:R-:W-:Y:S01]  /*9bc0*/  FMUL.FTZ R20, R174, UR7 ;  /* 0x00000007ae147c20 */ /* 0x002fe20008410000 */
[----:B------:R-:W-:Y:S01]  /*9bd0*/  ISETP.GE.AND P3, PT, R7, R232, PT ;  /* 0x000000e80700720c */ /* 0x000fe20003f66270 */
[----:B------:R-:W-:Y:S01]  /*9be0*/  FMUL.FTZ R173, R173, UR7 ;  /* 0x00000007adad7c20 */ /* 0x000fe20008410000 */
[----:B------:R-:W-:Y:S01]  /*9bf0*/  ISETP.GE.AND P5, PT, R7, R231, PT ;  /* 0x000000e70700720c */ /* 0x000fe20003fa6270 */
[----:B------:R-:W-:Y:S01]  /*9c00*/  FMUL.FTZ R175, R175, UR7 ;  /* 0x00000007afaf7c20 */ /* 0x000fe20008410000 */
[----:B------:R-:W-:Y:S01]  /*9c10*/  ISETP.GT.AND P6, PT, R12, R7, PT ;  /* 0x000000070c00720c */ /* 0x000fe20003fc4270 */
[----:B------:R-:W-:Y:S01]  /*9c20*/  FFMA.FTZ R7, R11, -UR6, R4 ;  /* 0x800000060b077c23 */ /* 0x000fe20008010004 */
[----:B--2---:R-:W-:Y:S01]  /*9c30*/  FFMA.FTZ R4, R13, -UR6, R8 ;  /* 0x800000060d047c23 */ /* 0x004fe20008010008 */
[----:B------:R-:W1:Y:S01]  /*9c40*/  MUFU.TANH R11, R183 ;  /* 0x000000b7000b7308 */ /* 0x000e620000002400 */
[--C-:B------:R-:W-:Y:S01]  /*9c50*/  IADD3 R13, PT, PT, R233, 0x78, -R15.reuse ;  /* 0x00000078e90d7810 */ /* 0x100fe20007ffe80f */
[----:B------:R-:W-:Y:S01]  /*9c60*/  FMUL.FTZ R8, R177, UR7 ;  /* 0x00000007b1087c20 */ /* 0x000fe20008410000 */
[----:B------:R-:W-:Y:S01]  /*9c70*/  IADD3 R6, PT, PT, R14, 0x7f, -R15 ;  /* 0x0000007f0e067810 */ /* 0x000fe20007ffe80f */
[----:B------:R-:W-:Y:S01]  /*9c80*/  FMUL.FTZ R169, R169, UR7 ;  /* 0x00000007a9a97c20 */ /* 0x000fe20008410000 */
[----:B------:R-:W-:Y:S01]  /*9c90*/  IABS R13, R13 ;  /* 0x0000000d000d7213 */ /* 0x000fe20000000000 */
[----:B------:R-:W-:Y:S01]  /*9ca0*/  FMUL.FTZ R170, R170, UR7 ;  /* 0x00000007aaaa7c20 */ /* 0x000fe20008410000 */
[----:B------:R-:W-:Y:S01]  /*9cb0*/  IABS R6, R6 ;  /* 0x0000000600067213 */ /* 0x000fe20000000000 */
[----:B------:R-:W2:Y:S01]  /*9cc0*/  MUFU.TANH R8, R8 ;  /* 0x0000000800087308 */ /* 0x000ea20000002400 */
[----:B------:R-:W-:Y:S01]  /*9cd0*/  FSEL R4, R4, -INF , !P0 ;  /* 0xff80000004047808 */ /* 0x000fe20004000000 */
[----:B------:R-:W-:Y:S01]  /*9ce0*/  FMUL.FTZ R34, R34, UR7 ;  /* 0x0000000722227c20 */ /* 0x000fe20008410000 */
[----:B------:R-:W-:Y:S01]  /*9cf0*/  FSEL R7, R7, -INF , !P2 ;  /* 0xff80000007077808 */ /* 0x000fe20005000000 */
[----:B------:R-:W-:Y:S01]  /*9d00*/  FMUL.FTZ R33, R33, UR7 ;  /* 0x0000000721217c20 */ /* 0x000fe20008410000 */
[----:B------:R-:W-:Y:S01]  /*9d10*/  I2FP.F32.S32 R13, R13 ;  /* 0x0000000d000d7245 */ /* 0x000fe20000201400 */
[----:B------:R-:W-:Y:S01]  /*9d20*/  FMUL.FTZ R35, R35, UR7 ;  /* 0x0000000723237c20 */ /* 0x000fe20008410000 */
[----:B------:R-:W-:Y:S01]  /*9d30*/  I2FP.F32.S32 R6, R6 ;  /* 0x0000000600067245 */ /* 0x000fe20000201400 */
[----:B------:R-:W4:Y:S01]  /*9d40*/  MUFU.TANH R195, R172 ;  /* 0x000000ac00c37308 */ /* 0x000f220000002400 */
[----:B------:R-:W-:Y:S01]  /*9d50*/  FSEL R4, R4, -INF , !P1 ;  /* 0xff80000004047808 */ /* 0x000fe20004800000 */
[----:B---3--:R-:W-:Y:S01]  /*9d60*/  FFMA.FTZ R13, R13, -UR6, R176 ;  /* 0x800000060d0d7c23 */ /* 0x008fe200080100b0 */
[----:B------:R-:W-:Y:S01]  /*9d70*/  FSEL R7, R7, -INF , !P3 ;  /* 0xff80000007077808 */ /* 0x000fe20005800000 */
[----:B-1----:R-:W-:Y:S01]  /*9d80*/  FFMA.FTZ R6, R6, -UR6, R11 ;  /* 0x8000000606067c23 */ /* 0x002fe2000801000b */
[----:B------:R-:W-:Y:S01]  /*9d90*/  ISETP.GT.AND P0, PT, R16, R17, PT ;  /* 0x000000111000720c */ /* 0x000fe20003f04270 */
[----:B------:R-:W-:Y:S01]  /*9da0*/  FMUL.FTZ R30, R30, UR7 ;  /* 0x000000071e1e7c20 */ /* 0x000fe20008410000 */
[C---:B------:R-:W-:Y:S01]  /*9db0*/  ISETP.GE.AND P1, PT, R17.reuse, R232, PT ;  /* 0x000000e81100720c */ /* 0x040fe20003f26270 */
[----:B------:R-:W-:Y:S01]  /*9dc0*/  MUFU.TANH R20, R20 ;  /* 0x0000001400147308 */ /* 0x000fe20000002400 */
[----:B------:R-:W-:Y:S01]  /*9dd0*/  ISETP.GE.AND P2, PT, R17, R231, PT ;  /* 0x000000e71100720c */ /* 0x000fe20003f46270 */
[----:B------:R-:W-:Y:S01]  /*9de0*/  FMUL.FTZ R25, R25, UR7 ;  /* 0x0000000719197c20 */ /* 0x000fe20008410000 */
[----:B------:R-:W-:Y:S01]  /*9df0*/  ISETP.GT.AND P3, PT, R12, R17, PT ;  /* 0x000000110c00720c */ /* 0x000fe20003f64270 */
[----:B------:R-:W-:Y:S01]  /*9e00*/  FMUL.FTZ R209, R209, UR7 ;  /* 0x00000007d1d17c20 */ /* 0x000fe20008410000 */
[--C-:B------:R-:W-:Y:S01]  /*9e10*/  IADD3 R19, PT, PT, R233, 0x77, -R15.reuse ;  /* 0x00000077e9137810 */ /* 0x100fe20007ffe80f */
[----:B------:R-:W-:Y:S01]  /*9e20*/  FMUL.FTZ R27, R27, UR7 ;  /* 0x000000071b1b7c20 */ /* 0x000fe20008410000 */
[----:B------:R-:W-:Y:S01]  /*9e30*/  IADD3 R17, PT, PT, R14, 0x78, -R15 ;  /* 0x000000780e117810 */ /* 0x000fe20007ffe80f */
[----:B------:R-:W-:Y:S01]  /*9e40*/  MUFU.TANH R192, R170 ;  /* 0x000000aa00c07308 */ /* 0x000fe20000002400 */
[----:B------:R-:W-:Y:S01]  /*9e50*/  IABS R19, R19 ;  /* 0x0000001300137213 */ /* 0x000fe20000000000 */
[----:B------:R-:W-:Y:S01]  /*9e60*/  FMUL.FTZ R210, R210, UR7 ;  /* 0x00000007d2d27c20 */ /* 0x000fe20008410000 */
[----:B------:R-:W-:Y:S01]  /*9e70*/  IABS R17, R17 ;  /* 0x0000001100117213 */ /* 0x000fe20000000000 */
[----:B------:R-:W-:Y:S01]  /*9e80*/  FMUL.FTZ R211, R211, UR7 ;  /* 0x00000007d3d37c20 */ /* 0x000fe20008410000 */
[----:B------:R-:W-:Y:S01]  /*9e90*/  FSEL R6, R6, -INF , !P6 ;  /* 0xff80000006067808 */ /* 0x000fe20007000000 */
[----:B------:R-:W-:Y:S01]  /*9ea0*/  UISETP.GT.U32.AND UP0, UPT, UR4, UR18, UPT ;  /* 0x000000120400728c */ /* 0x000fe2000bf04070 */
[----:B------:R-:W-:Y:S01]  /*9eb0*/  FSEL R13, R13, -INF , !P0 ;  /* 0xff8000000d0d7808 */ /* 0x000fe20004000000 */
[----:B------:R-:W-:Y:S01]  /*9ec0*/  MUFU.TANH R207, R33 ;  /* 0x0000002100cf7308 */ /* 0x000fe20000002400 */
[----:B------:R-:W-:-:S02]  /*9ed0*/  IADD3 R11, PT, PT, R5, -0x77, RZ ;  /* 0xffffff89050b7810 */ /* 0x000fc40007ffe0ff */
[----:B------:R-:W-:Y:S02]  /*9ee0*/  I2FP.F32.S32 R19, R19 ;  /* 0x0000001300137245 */ /* 0x000fe40000201400 */
[----:B------:R-:W-:Y:S02]  /*9ef0*/  I2FP.F32.S32 R17, R17 ;  /* 0x0000001100117245 */ /* 0x000fe40000201400 */
[----:B------:R-:W-:Y:S01]  /*9f00*/  FSEL R6, R6, -INF , !P5 ;  /* 0xff80000006067808 */ /* 0x000fe20006800000 */
[----:B------:R-:W-:Y:S01]  /*9f10*/  MUFU.TANH R209, R209 ;  /* 0x000000d100d17308 */ /* 0x000fe20000002400 */
[----:B------:R-:W-:Y:S01]  /*9f20*/  FSEL R13, R13, -INF , !P1 ;  /* 0xff8000000d0d7808 */ /* 0x000fe20004800000 */
[----:B------:R-:W-:Y:S01]  /*9f30*/  @UP0 UIADD3 UR21, UPT, UPT, UR21, -0x3, URZ ;  /* 0xfffffffd15150890 */ /* 0x000fe2000fffe0ff */
[----:B------:R-:W-:Y:S02]  /*9f40*/  ISETP.GT.AND P6, PT, R16, R11, PT ;  /* 0x0000000b1000720c */ /* 0x000fe40003fc4270 */
[----:B------:R-:W-:-:S02]  /*9f50*/  ISETP.GE.AND P5, PT, R11, R232, PT ;  /* 0x000000e80b00720c */ /* 0x000fc40003fa6270 */
[----:B------:R-:W-:Y:S01]  /*9f60*/  ISETP.GE.AND P0, PT, R11, R231, PT ;  /* 0x000000e70b00720c */ /* 0x000fe20003f06270 */
[----:B------:R-:W-:Y:S01]  /*9f70*/  MUFU.TANH R27, R27 ;  /* 0x0000001b001b7308 */ /* 0x000fe20000002400 */
[----:B------:R-:W-:Y:S01]  /*9f80*/  ISETP.GT.AND P1, PT, R12, R11, PT ;  /* 0x0000000b0c00720c */ /* 0x000fe20003f24270 */
[----:B--2---:R-:W-:Y:S01]  /*9f90*/  FFMA.FTZ R11, R19, -UR6, R8 ;  /* 0x80000006130b7c23 */ /* 0x004fe20008010008 */
[----:B------:R-:W-:Y:S01]  /*9fa0*/  FFMA.FTZ R8, R17, -UR6, R10 ;  /* 0x8000000611087c23 */ /* 0x000fe2000801000a */
[--C-:B------:R-:W-:Y:S01]  /*9fb0*/  IADD3 R18, PT, PT, R233, 0x70, -R15.reuse ;  /* 0x00000070e9127810 */ /* 0x100fe20007ffe80f */
[----:B------:R-:W-:Y:S01]  /*9fc0*/  VIADD R19, R5, 0xffffff90 ;  /* 0xffffff9005137836 */ /* 0x000fe20000000000 */
[----:B------:R-:W-:Y:S02]  /*9fd0*/  IADD3 R10, PT, PT, R14, 0x77, -R15 ;  /* 0x000000770e0a7810 */ /* 0x000fe40007ffe80f */
[----:B------:R-:W1:Y:S01]  /*9fe0*/  MUFU.TANH R17, R179 ;  /* 0x000000b300117308 */ /* 0x000e620000002400 */
[----:B------:R-:W-:-:S02]  /*9ff0*/  FSEL R8, R8, -INF , !P3 ;  /* 0xff80000008087808 */ /* 0x000fc40005800000 */
[----:B------:R-:W-:Y:S02]  /*a000*/  FSEL R11, R11, -INF , !P6 ;  /* 0xff8000000b0b7808 */ /* 0x000fe40007000000 */
[----:B------:R-:W-:Y:S02]  /*a010*/  IABS R18, R18 ;  /* 0x0000001200127213 */ /* 0x000fe40000000000 */
[----:B------:R-:W-:Y:S01]  /*a020*/  IABS R10, R10 ;  /* 0x0000000a000a7213 */ /* 0x000fe20000000000 */
[----:B------:R-:W-:Y:S01]  /*a030*/  MUFU.TANH R210, R210 ;  /* 0x000000d200d27308 */ /* 0x000fe20000002400 */
[----:B------:R-:W-:Y:S02]  /*a040*/  FSEL R8, R8, -INF , !P2 ;  /* 0xff80000008087808 */ /* 0x000fe40005000000 */
[----:B------:R-:W-:Y:S02]  /*a050*/  FSEL R11, R11, -INF , !P5 ;  /* 0xff8000000b0b7808 */ /* 0x000fe40006800000 */
[----:B------:R-:W-:-:S02]  /*a060*/  ISETP.GT.AND P3, PT, R16, R19, PT ;  /* 0x000000131000720c */ /* 0x000fc40003f64270 */
[C---:B------:R-:W-:Y:S01]  /*a070*/  ISETP.GE.AND P2, PT, R19.reuse, R232, PT ;  /* 0x000000e81300720c */ /* 0x040fe20003f46270 */
[----:B------:R-:W-:Y:S01]  /*a080*/  MUFU.TANH R211, R211 ;  /* 0x000000d300d37308 */ /* 0x000fe20000002400 */
[----:B------:R-:W-:Y:S02]  /*a090*/  ISETP.GE.AND P6, PT, R19, R231, PT ;  /* 0x000000e71300720c */ /* 0x000fe40003fc6270 */
[----:B------:R-:W-:Y:S02]  /*a0a0*/  ISETP.GT.AND P5, PT, R12, R19, PT ;  /* 0x000000130c00720c */ /* 0x000fe40003fa4270 */
[----:B------:R-:W-:Y:S02]  /*a0b0*/  IADD3 R21, PT, PT, R14, 0x70, -R15 ;  /* 0x000000700e157810 */ /* 0x000fe40007ffe80f */
[----:B------:R-:W-:Y:S01]  /*a0c0*/  I2FP.F32.S32 R18, R18 ;  /* 0x0000001200127245 */ /* 0x000fe20000201400 */
[----:B------:R-:W2:Y:S01]  /*a0d0*/  MUFU.TANH R19, R173 ;  /* 0x000000ad00137308 */ /* 0x000ea20000002400 */
[----:B------:R-:W-:-:S02]  /*a0e0*/  I2FP.F32.S32 R10, R10 ;  /* 0x0000000a000a7245 */ /* 0x000fc40000201400 */
[----:B------:R-:W-:Y:S01]  /*a0f0*/  IABS R21, R21 ;  /* 0x0000001500157213 */ /* 0x000fe20000000000 */
[----:B----4-:R-:W-:Y:S01]  /*a100*/  FFMA.FTZ R195, R18, -UR6, R195 ;  /* 0x8000000612c37c23 */ /* 0x010fe200080100c3 */
[----:B------:R-:W-:Y:S01]  /*a110*/  IADD3 R22, PT, PT, R233, 0x6f, -R15 ;  /* 0x0000006fe9167810 */ /* 0x000fe20007ffe80f */
[----:B-1----:R-:W-:Y:S01]  /*a120*/  FFMA.FTZ R10, R10, -UR6, R17 ;  /* 0x800000060a0a7c23 */ /* 0x002fe20008010011 */
[----:B------:R-:W-:Y:S01]  /*a130*/  I2FP.F32.S32 R21, R21 ;  /* 0x0000001500157245 */ /* 0x000fe20000201400 */
[----:B------:R-:W-:Y:S01]  /*a140*/  FMUL.FTZ R18, R168, UR7 ;  /* 0x00000007a8127c20 */ /* 0x000fe20008410000 */
[----:B------:R-:W-:Y:S01]  /*a150*/  IABS R22, R22 ;  /* 0x0000001600167213 */ /* 0x000fe20000000000 */
[----:B------:R-:W-:Y:S01]  /*a160*/  VIADD R17, R5, 0xffffff91 ;  /* 0xffffff9105117836 */ /* 0x000fe20000000000 */
[----:B------:R-:W-:Y:S01]  /*a170*/  FSEL R10, R10, -INF , !P1 ;  /* 0xff8000000a0a7808 */ /* 0x000fe20004800000 */
[----:B------:R-:W-:Y:S01]  /*a180*/  FFMA.FTZ R212, R21, -UR6, R20 ;  /* 0x8000000615d47c23 */ /* 0x000fe20008010014 */
[----:B------:R-:W-:Y:S01]  /*a190*/  FSEL R195, R195, -INF , !P3 ;  /* 0xff800000c3c37808 */ /* 0x000fe20005800000 */
[----:B------:R-:W1:Y:S01]  /*a1a0*/  MUFU.TANH R20, R175 ;  /* 0x000000af00147308 */ /* 0x000e620000002400 */
[----:B------:R-:W-:-:S02]  /*a1b0*/  I2FP.F32.S32 R22, R22 ;  /* 0x0000001600167245 */ /* 0x000fc40000201400 */
[----:B------:R-:W-:Y:S02]  /*a1c0*/  FSEL R10, R10, -INF , !P0 ;  /* 0xff8000000a0a7808 */ /* 0x000fe40004000000 */
[----:B------:R-:W-:Y:S01]  /*a1d0*/  FSEL R195, R195, -INF , !P2 ;  /* 0xff800000c3c37808 */ /* 0x000fe20005000000 */
[----:B--2---:R-:W-:Y:S01]  /*a1e0*/  FFMA.FTZ R19, R22, -UR6, R19 ;  /* 0x8000000616137c23 */ /* 0x004fe20008010013 */
[----:B------:R-:W-:Y:S01]  /*a1f0*/  ISETP.GT.AND P1, PT, R16, R17, PT ;  /* 0x000000111000720c */ /* 0x000fe20003f24270 */
[----:B------:R-:W2:Y:S01]  /*a200*/  MUFU.TANH R18, R18 ;  /* 0x0000001200127308 */ /* 0x000ea20000002400 */
[C---:B------:R-:W-:Y:S02]  /*a210*/  ISETP.GE.AND P0, PT, R17.reuse, R232, PT ;  /* 0x000000e81100720c */ /* 0x040fe40003f06270 */
[----:B------:R-:W-:Y:S02]  /*a220*/  ISETP.GE.AND P3, PT, R17, R231, PT ;  /* 0x000000e71100720c */ /* 0x000fe40003f66270 */
[----:B------:R-:W-:-:S02]  /*a230*/  ISETP.GT.AND P2, PT, R12, R17, PT ;  /* 0x000000110c00720c */ /* 0x000fc40003f44270 */
[--C-:B------:R-:W-:Y:S02]  /*a240*/  IADD3 R17, PT, PT, R14, 0x6f, -R15.reuse ;  /* 0x0000006f0e117810 */ /* 0x100fe40007ffe80f */
[----:B------:R-:W-:Y:S02]  /*a250*/  IADD3 R22, PT, PT, R233, 0x68, -R15 ;  /* 0x00000068e9167810 */ /* 0x000fe40007ffe80f */
[----:B------:R-:W-:Y:S02]  /*a260*/  IABS R17, R17 ;  /* 0x0000001100117213 */ /* 0x000fe40000000000 */
[----:B------:R-:W-:Y:S02]  /*a270*/  IABS R22, R22 ;  /* 0x0000001600167213 */ /* 0x000fe40000000000 */
[----:B------:R-:W-:Y:S02]  /*a280*/  FSEL R193, R19, -INF , !P1 ;  /* 0xff80000013c17808 */ /* 0x000fe40004800000 */
[----:B------:R-:W-:-:S02]  /*a290*/  I2FP.F32.S32 R17, R17 ;  /* 0x0000001100117245 */ /* 0x000fc40000201400 */
[----:B------:R-:W-:Y:S02]  /*a2a0*/  I2FP.F32.S32 R19, R22 ;  /* 0x0000001600137245 */ /* 0x000fe40000201400 */
[----:B------:R-:W-:Y:S01]  /*a2b0*/  IADD3 R21, PT, PT, R5, -0x68, RZ ;  /* 0xffffff9805157810 */ /* 0x000fe20007ffe0ff */
[----:B-1----:R-:W-:Y:S01]  /*a2c0*/  FFMA.FTZ R20, R17, -UR6, R20 ;  /* 0x8000000611147c23 */ /* 0x002fe20008010014 */
[----:B------:R-:W-:Y:S01]  /*a2d0*/  FSEL R212, R212, -INF , !P5 ;  /* 0xff800000d4d47808 */ /* 0x000fe20006800000 */
[----:B--2---:R-:W-:Y:S01]  /*a2e0*/  FFMA.FTZ R18, R19, -UR6, R18 ;  /* 0x8000000613127c23 */ /* 0x004fe20008010012 */
[----:B------:R-:W-:Y:S01]  /*a2f0*/  ISETP.GT.AND P5, PT, R16, R21, PT ;  /* 0x000000151000720c */ /* 0x000fe20003fa4270 */
[----:B------:R-:W-:Y:S01]  /*a300*/  VIADD R19, R5, 0xffffff99 ;  /* 0xffffff9905137836 */ /* 0x000fe20000000000 */
[----:B------:R-:W-:Y:S02]  /*a310*/  FSEL R200, R20, -INF , !P2 ;  /* 0xff80000014c87808 */ /* 0x000fe40005000000 */
[----:B------:R-:W1:Y:S01]  /*a320*/  MUFU.TANH R20, R169 ;  /* 0x000000a900147308 */ /* 0x000e620000002400 */
[----:B------:R-:W-:Y:S01]  /*a330*/  FSEL R167, R18, -INF , !P5 ;  /* 0xff80000012a77808 */ /* 0x000fe20006800000 */
[----:B------:R-:W-:Y:S01]  /*a340*/  FMUL.FTZ R18, R32, UR7 ;  /* 0x0000000720127c20 */ /* 0x000fe20008410000 */
[----:B------:R-:W-:-:S02]  /*a350*/  FSEL R212, R212, -INF , !P6 ;  /* 0xff800000d4d47808 */ /* 0x000fc40007000000 */
[----:B------:R-:W-:Y:S02]  /*a360*/  ISETP.GE.AND P6, PT, R21, R232, PT ;  /* 0x000000e81500720c */ /* 0x000fe40003fc6270 */
[--C-:B------:R-:W-:Y:S01]  /*a370*/  IADD3 R165, PT, PT, R233, 0x67, -R15.reuse ;  /* 0x00000067e9a57810 */ /* 0x100fe20007ffe80f */
[----:B------:R-:W2:Y:S01]  /*a380*/  MUFU.TANH R18, R18 ;  /* 0x0000001200127308 */ /* 0x000ea20000002400 */
[----:B------:R-:W-:Y:S02]  /*a390*/  IADD3 R17, PT, PT, R14, 0x68, -R15 ;  /* 0x000000680e117810 */ /* 0x000fe40007ffe80f */
[----:B------:R-:W-:Y:S02]  /*a3a0*/  FSEL R200, R200, -INF , !P3 ;  /* 0xff800000c8c87808 */ /* 0x000fe40005800000 */
[----:B------:R-:W-:Y:S02]  /*a3b0*/  FSEL R167, R167, -INF , !P6 ;  /* 0xff800000a7a77808 */ /* 0x000fe40007000000 */
[----:B------:R-:W-:-:S02]  /*a3c0*/  ISETP.GT.AND P2, PT, R16, R19, PT ;  /* 0x000000131000720c */ /* 0x000fc40003f44270 */
[C---:B------:R-:W-:Y:S02]  /*a3d0*/  ISETP.GE.AND P3, PT, R19.reuse, R232, PT ;  /* 0x000000e81300720c */ /* 0x040fe40003f66270 */
[----:B------:R-:W-:Y:S02]  /*a3e0*/  ISETP.GE.AND P5, PT, R19, R231, PT ;  /* 0x000000e71300720c */ /* 0x000fe40003fa6270 */
[----:B------:R-:W-:Y:S01]  /*a3f0*/  ISETP.GT.AND P6, PT, R12, R19, PT ;  /* 0x000000130c00720c */ /* 0x000fe20003fc4270 */
[----:B------:R-:W-:Y:S01]  /*a400*/  FMUL.FTZ R19, R171, UR7 ;  /* 0x00000007ab137c20 */ /* 0x000fe20008410000 */
[----:B------:R-:W-:Y:S02]  /*a410*/  IABS R165, R165 ;  /* 0x000000a500a57213 */ /* 0x000fe40000000000 */
[----:B------:R-:W-:Y:S02]  /*a420*/  FSEL R193, R193, -INF , !P0 ;  /* 0xff800000c1c17808 */ /* 0x000fe40004000000 */
[----:B------:R-:W-:Y:S01]  /*a430*/  IABS R17, R17 ;  /* 0x0000001100117213 */ /* 0x000fe20000000000 */
[----:B------:R-:W3:Y:S01]  /*a440*/  MUFU.TANH R19, R19 ;  /* 0x0000001300137308 */ /* 0x000ee20000002400 */
[----:B------:R-:W-:-:S02]  /*a450*/  ISETP.GE.AND P1, PT, R21, R231, PT ;  /* 0x000000e71500720c */ /* 0x000fc40003f26270 */
[----:B------:R-:W-:Y:S02]  /*a460*/  ISETP.GT.AND P0, PT, R12, R21, PT ;  /* 0x000000150c00720c */ /* 0x000fe40003f04270 */
[--C-:B------:R-:W-:Y:S02]  /*a470*/  IADD3 R21, PT, PT, R233, 0x60, -R15.reuse ;  /* 0x00000060e9157810 */ /* 0x100fe40007ffe80f */
[----:B------:R-:W-:Y:S02]  /*a480*/  I2FP.F32.S32 R165, R165 ;  /* 0x000000a500a57245 */ /* 0x000fe40000201400 */
[----:B------:R-:W-:Y:S02]  /*a490*/  I2FP.F32.S32 R17, R17 ;  /* 0x0000001100117245 */ /* 0x000fe40000201400 */
[----:B------:R-:W-:Y:S01]  /*a4a0*/  IABS R21, R21 ;  /* 0x0000001500157213 */ /* 0x000fe20000000000 */
[----:B-1----:R-:W-:Y:S01]  /*a4b0*/  FFMA.FTZ R165, R165, -UR6, R20 ;  /* 0x80000006a5a57c23 */ /* 0x002fe20008010014 */
[----:B------:R-:W-:Y:S01]  /*a4c0*/  IADD3 R20, PT, PT, R14, 0x67, -R15 ;  /* 0x000000670e147810 */ /* 0x000fe20007ffe80f */
[----:B------:R-:W-:Y:S01]  /*a4d0*/  FFMA.FTZ R192, R17, -UR6, R192 ;  /* 0x8000000611c07c23 */ /* 0x000fe200080100c0 */
[----:B------:R-:W-:-:S02]  /*a4e0*/  I2FP.F32.S32 R21, R21 ;  /* 0x0000001500157245 */ /* 0x000fc40000201400 */
[----:B------:R-:W-:Y:S02]  /*a4f0*/  IABS R20, R20 ;  /* 0x0000001400147213 */ /* 0x000fe40000000000 */
[----:B------:R-:W-:Y:S01]  /*a500*/  FSEL R192, R192, -INF , !P0 ;  /* 0xff800000c0c07808 */ /* 0x000fe20004000000 */
[----:B--2---:R-:W-:Y:S01]  /*a510*/  FFMA.FTZ R21, R21, -UR6, R18 ;  /* 0x8000000615157c23 */ /* 0x004fe20008010012 */
[----:B------:R-:W-:Y:S01]  /*a520*/  FSEL R165, R165, -INF , !P2 ;  /* 0xff800000a5a57808 */ /* 0x000fe20005000000 */
[----:B------:R-:W1:Y:S01]  /*a530*/  MUFU.TANH R18, R34 ;  /* 0x0000002200127308 */ /* 0x000e620000002400 */
[----:B------:R-:W-:Y:S02]  /*a540*/  IADD3 R17, PT, PT, R5, -0x60, RZ ;  /* 0xffffffa005117810 */ /* 0x000fe40007ffe0ff */
[----:B------:R-:W-:Y:S02]  /*a550*/  I2FP.F32.S32 R20, R20 ;  /* 0x0000001400147245 */ /* 0x000fe40000201400 */
[----:B------:R-:W-:-:S02]  /*a560*/  FSEL R192, R192, -INF , !P1 ;  /* 0xff800000c0c07808 */ /* 0x000fc40004800000 */
[----:B------:R-:W-:Y:S01]  /*a570*/  FSEL R165, R165, -INF , !P3 ;  /* 0xff800000a5a57808 */ /* 0x000fe20005800000 */
[----:B---3--:R-:W-:Y:S01]  /*a580*/  FFMA.FTZ R166, R20, -UR6, R19 ;  /* 0x8000000614a67c23 */ /* 0x008fe20008010013 */
[----:B------:R-:W-:Y:S01]  /*a590*/  ISETP.GT.AND P0, PT, R16, R17, PT ;  /* 0x000000111000720c */ /* 0x000fe20003f04270 */
[----:B------:R-:W-:Y:S01]  /*a5a0*/  VIADD R19, R5, 0xffffffa1 ;  /* 0xffffffa105137836 */ /* 0x000fe20000000000 */
[C---:B------:R-:W-:Y:S02]  /*a5b0*/  ISETP.GE.AND P1, PT, R17.reuse, R232, PT ;  /* 0x000000e81100720c */ /* 0x040fe40003f26270 */
[----:B------:R-:W-:Y:S02]  /*a5c0*/  ISETP.GE.AND P2, PT, R17, R231, PT ;  /* 0x000000e71100720c */ /* 0x000fe40003f46270 */
[----:B------:R-:W-:Y:S02]  /*a5d0*/  ISETP.GT.AND P3, PT, R12, R17, PT ;  /* 0x000000110c00720c */ /* 0x000fe40003f64270 */
[----:B------:R-:W-:-:S02]  /*a5e0*/  IADD3 R17, PT, PT, R14, 0x60, -R15 ;  /* 0x000000600e117810 */ /* 0x000fc40007ffe80f */
[--C-:B------:R-:W-:Y:S02]  /*a5f0*/  IADD3 R20, PT, PT, R233, 0x5f, -R15.reuse ;  /* 0x0000005fe9147810 */ /* 0x100fe40007ffe80f */
[----:B------:R-:W-:Y:S02]  /*a600*/  IABS R17, R17 ;  /* 0x0000001100117213 */ /* 0x000fe40000000000 */
[----:B------:R-:W-:Y:S02]  /*a610*/  IABS R20, R20 ;  /* 0x0000001400147213 */ /* 0x000fe40000000000 */
[----:B------:R-:W-:Y:S02]  /*a620*/  I2FP.F32.S32 R17, R17 ;  /* 0x0000001100117245 */ /* 0x000fe40000201400 */
[----:B------:R-:W-:Y:S02]  /*a630*/  I2FP.F32.S32 R20, R20 ;  /* 0x0000001400147245 */ /* 0x000fe40000201400 */
[----:B------:R-:W-:Y:S01]  /*a640*/  IADD3 R23, PT, PT, R14, 0x5f, -R15 ;  /* 0x0000005f0e177810 */ /* 0x000fe20007ffe80f */
[----:B-1----:R-:W-:Y:S01]  /*a650*/  FFMA.FTZ R17, R17, -UR6, R18 ;  /* 0x8000000611117c23 */ /* 0x002fe20008010012 */
[----:B------:R-:W-:Y:S01]  /*a660*/  FSEL R213, R21, -INF , !P0 ;  /* 0xff80000015d57808 */ /* 0x000fe20004000000 */
[----:B------:R-:W1:Y:S01]  /*a670*/  MUFU.TANH R18, R35 ;  /* 0x0000002300127308 */ /* 0x000e620000002400 */
[----:B------:R-:W-:Y:S01]  /*a680*/  FFMA.FTZ R207, R20, -UR6, R207 ;  /* 0x8000000614cf7c23 */ /* 0x000fe200080100cf */
[----:B------:R-:W-:Y:S01]  /*a690*/  FMUL.FTZ R20, R28, UR7 ;  /* 0x000000071c147c20 */ /* 0x000fe20008410000 */
[----:B------:R-:W-:Y:S01]  /*a6a0*/  IABS R23, R23 ;  /* 0x0000001700177213 */ /* 0x000fe20000000000 */
[----:B------:R-:W-:Y:S01]  /*a6b0*/  FMUL.FTZ R28, R31, UR7 ;  /* 0x000000071f1c7c20 */ /* 0x000fe20008410000 */
[----:B------:R-:W-:-:S02]  /*a6c0*/  IADD3 R21, PT, PT, R233, 0x58, -R15 ;  /* 0x00000058e9157810 */ /* 0x000fc40007ffe80f */
[----:B------:R-:W-:Y:S01]  /*a6d0*/  I2FP.F32.S32 R23, R23 ;  /* 0x0000001700177245 */ /* 0x000fe20000201400 */
[----:B------:R-:W2:Y:S01]  /*a6e0*/  MUFU.TANH R20, R20 ;  /* 0x0000001400147308 */ /* 0x000ea20000002400 */
[----:B------:R-:W-:Y:S02]  /*a6f0*/  FSEL R166, R166, -INF , !P6 ;  /* 0xff800000a6a67808 */ /* 0x000fe40007000000 */
[----:B------:R-:W-:Y:S02]  /*a700*/  FSEL R213, R213, -INF , !P1 ;  /* 0xff800000d5d57808 */ /* 0x000fe40004800000 */
[----:B------:R-:W-:Y:S02]  /*a710*/  IABS R21, R21 ;  /* 0x0000001500157213 */ /* 0x000fe40000000000 */
[----:B------:R-:W-:Y:S01]  /*a720*/  ISETP.GT.AND P1, PT, R12, R19, PT ;  /* 0x000000130c00720c */ /* 0x000fe20003f24270 */
[----:B------:R-:W-:Y:S01]  /*a730*/  MUFU.TANH R28, R28 ;  /* 0x0000001c001c7308 */ /* 0x000fe20000002400 */
[----:B-1----:R-:W-:Y:S01]  /*a740*/  FFMA.FTZ R23, R23, -UR6, R18 ;  /* 0x8000000617177c23 */ /* 0x002fe20008010012 */
[----:B------:R-:W-:Y:S01]  /*a750*/  FSEL R206, R17, -INF , !P3 ;  /* 0xff80000011ce7808 */ /* 0x000fe20005800000 */
[----:B------:R-:W-:Y:S01]  /*a760*/  FMUL.FTZ R17, R29, UR7 ;  /* 0x000000071d117c20 */ /* 0x000fe20008410000 */
[----:B------:R-:W-:Y:S01]  /*a770*/  FSEL R166, R166, -INF , !P5 ;  /* 0xff800000a6a67808 */ /* 0x000fe20006800000 */
[----:B------:R-:W-:Y:S01]  /*a780*/  FMUL.FTZ R29, R24, UR7 ;  /* 0x00000007181d7c20 */ /* 0x000fe20008410000 */
[----:B------:R-:W-:-:S02]  /*a790*/  I2FP.F32.S32 R21, R21 ;  /* 0x0000001500157245 */ /* 0x000fc40000201400 */
[----:B------:R-:W-:Y:S01]  /*a7a0*/  ISETP.GT.AND P6, PT, R16, R19, PT ;  /* 0x000000131000720c */ /* 0x000fe20003fc4270 */
[----:B------:R-:W1:Y:S01]  /*a7b0*/  MUFU.TANH R18, R30 ;  /* 0x0000001e00127308 */ /* 0x000e620000002400 */
[----:B------:R-:W-:Y:S01]  /*a7c0*/  ISETP.GE.AND P5, PT, R19, R232, PT ;  /* 0x000000e81300720c */ /* 0x000fe20003fa6270 */
[----:B--2---:R-:W-:Y:S01]  /*a7d0*/  FFMA.FTZ R20, R21, -UR6, R20 ;  /* 0x8000000615147c23 */ /* 0x004fe20008010014 */
[----:B------:R-:W-:Y:S02]  /*a7e0*/  ISETP.GE.AND P0, PT, R19, R231, PT ;  /* 0x000000e71300720c */ /* 0x000fe40003f06270 */
[----:B------:R-:W-:Y:S02]  /*a7f0*/  FSEL R23, R23, -INF , !P1 ;  /* 0xff80000017177808 */ /* 0x000fe40004800000 */
[----:B------:R-:W-:Y:S01]  /*a800*/  IADD3 R19, PT, PT, R5, -0x58, RZ ;  /* 0xffffffa805137810 */ /* 0x000fe20007ffe0ff */
[----:B------:R-:W2:Y:S01]  /*a810*/  MUFU.TANH R17, R17 ;  /* 0x0000001100117308 */ /* 0x000ea20000002400 */
[----:B------:R-:W-:-:S02]  /*a820*/  FSEL R204, R23, -INF , !P0 ;  /* 0xff80000017cc7808 */ /* 0x000fc40004000000 */
[----:B------:R-:W-:Y:S02]  /*a830*/  ISETP.GT.AND P3, PT, R16, R19, PT ;  /* 0x000000131000720c */ /* 0x000fe40003f64270 */
[--C-:B------:R-:W-:Y:S02]  /*a840*/  IADD3 R21, PT, PT, R14, 0x58, -R15.reuse ;  /* 0x000000580e157810 */ /* 0x100fe40007ffe80f */
[----:B------:R-:W-:Y:S01]  /*a850*/  FSEL R207, R207, -INF , !P6 ;  /* 0xff800000cfcf7808 */ /* 0x000fe20007000000 */
[----:B------:R-:W3:Y:S01]  /*a860*/  MUFU.TANH R23, R29 ;  /* 0x0000001d00177308 */ /* 0x000ee20000002400 */
[----:B------:R-:W-:Y:S02]  /*a870*/  FSEL R171, R20, -INF , !P3 ;  /* 0xff80000014ab7808 */ /* 0x000fe40005800000 */
[----:B------:R-:W-:Y:S02]  /*a880*/  IADD3 R24, PT, PT, R233, 0x57, -R15 ;  /* 0x00000057e9187810 */ /* 0x000fe40007ffe80f */
[----:B------:R-:W-:-:S02]  /*a890*/  IABS R21, R21 ;  /* 0x0000001500157213 */ /* 0x000fc40000000000 */
[----:B------:R-:W-:Y:S02]  /*a8a0*/  FSEL R206, R206, -INF , !P2 ;  /* 0xff800000cece7808 */ /* 0x000fe40005000000 */
[----:B------:R-:W-:Y:S02]  /*a8b0*/  FSEL R207, R207, -INF , !P5 ;  /* 0xff800000cfcf7808 */ /* 0x000fe40006800000 */
[--C-:B------:R-:W-:Y:S02]  /*a8c0*/  IADD3 R22, PT, PT, R233, 0x50, -R15.reuse ;  /* 0x00000050e9167810 */ /* 0x100fe40007ffe80f */
[----:B------:R-:W-:Y:S02]  /*a8d0*/  IADD3 R20, PT, PT, R14, 0x57, -R15 ;  /* 0x000000570e147810 */ /* 0x000fe40007ffe80f */
[C---:B------:R-:W-:Y:S02]  /*a8e0*/  ISETP.GE.AND P2, PT, R19.reuse, R232, PT ;  /* 0x000000e81300720c */ /* 0x040fe40003f46270 */
[----:B------:R-:W-:-:S02]  /*a8f0*/  ISETP.GE.AND P6, PT, R19, R231, PT ;  /* 0x000000e71300720c */ /* 0x000fc40003fc6270 */
[----:B------:R-:W-:Y:S01]  /*a900*/  ISETP.GT.AND P5, PT, R12, R19, PT ;  /* 0x000000130c00720c */ /* 0x000fe20003fa4270 */
[----:B------:R-:W-:Y:S01]  /*a910*/  VIADD R19, R5, 0xffffffa9 ;  /* 0xffffffa905137836 */ /* 0x000fe20000000000 */
[----:B------:R-:W-:Y:S02]  /*a920*/  IABS R24, R24 ;  /* 0x0000001800187213 */ /* 0x000fe40000000000 */
[----:B------:R-:W-:Y:S02]  /*a930*/  I2FP.F32.S32 R21, R21 ;  /* 0x0000001500157245 */ /* 0x000fe40000201400 */
[----:B------:R-:W-:Y:S02]  /*a940*/  IABS R22, R22 ;  /* 0x0000001600167213 */ /* 0x000fe40000000000 */
[----:B------:R-:W-:Y:S01]  /*a950*/  IABS R20, R20 ;  /* 0x0000001400147213 */ /* 0x000fe20000000000 */
[----:B-1----:R-:W-:Y:S01]  /*a960*/  FFMA.FTZ R18, R21, -UR6, R18 ;  /* 0x8000000615127c23 */ /* 0x002fe20008010012 */
[----:B------:R-:W-:-:S02]  /*a970*/  FSEL R171, R171, -INF , !P2 ;  /* 0xff800000abab7808 */ /* 0x000fc40005000000 */
[----:B------:R-:W-:Y:S02]  /*a980*/  ISETP.GT.AND P1, PT, R16, R19, PT ;  /* 0x000000131000720c */ /* 0x000fe40003f24270 */
[C---:B------:R-:W-:Y:S02]  /*a990*/  ISETP.GE.AND P0, PT, R19.reuse, R232, PT ;  /* 0x000000e81300720c */ /* 0x040fe40003f06270 */
[----:B------:R-:W-:Y:S02]  /*a9a0*/  ISETP.GE.AND P3, PT, R19, R231, PT ;  /* 0x000000e71300720c */ /* 0x000fe40003f66270 */
[----:B------:R-:W-:Y:S02]  /*a9b0*/  I2FP.F32.S32 R24, R24 ;  /* 0x0000001800187245 */ /* 0x000fe40000201400 */
[----:B------:R-:W-:Y:S02]  /*a9c0*/  ISETP.GT.AND P2, PT, R12, R19, PT ;  /* 0x000000130c00720c */ /* 0x000fe40003f44270 */
[----:B------:R-:W-:Y:S01]  /*a9d0*/  I2FP.F32.S32 R22, R22 ;  /* 0x0000001600167245 */ /* 0x000fe20000201400 */
[----:B--2---:R-:W-:Y:S01]  /*a9e0*/  FFMA.FTZ R24, R24, -UR6, R17 ;  /* 0x8000000618187c23 */ /* 0x004fe20008010011 */
[----:B------:R-:W-:Y:S01]  /*a9f0*/  I2FP.F32.S32 R19, R20 ;  /* 0x0000001400137245 */ /* 0x000fe20000201400 */
[----:B------:R-:W-:Y:S01]  /*aa00*/  FMUL.FTZ R20, R26, UR7 ;  /* 0x000000071a147c20 */ /* 0x000fe20008410000 */
[----:B------:R-:W-:Y:S01]  /*aa10*/  IADD3 R21, PT, PT, R5, -0x50, RZ ;  /* 0xffffffb005157810 */ /* 0x000fe20007ffe0ff */
[----:B---3--:R-:W-:Y:S01]  /*aa20*/  FFMA.FTZ R22, R22, -UR6, R23 ;  /* 0x8000000616167c23 */ /* 0x008fe20008010017 */
[----:B------:R-:W-:Y:S01]  /*aa30*/  FSEL R18, R18, -INF , !P5 ;  /* 0xff80000012127808 */ /* 0x000fe20006800000 */
[----:B------:R-:W-:Y:S01]  /*aa40*/  FFMA.FTZ R19, R19, -UR6, R28 ;  /* 0x8000000613137c23 */ /* 0x000fe2000801001c */
[----:B------:R-:W-:Y:S01]  /*aa50*/  ISETP.GT.AND P5, PT, R16, R21, PT ;  /* 0x000000151000720c */ /* 0x000fe20003fa4270 */
[----:B------:R-:W-:Y:S01]  /*aa60*/  FMUL.FTZ R23, R208, UR7 ;  /* 0x00000007d0177c20 */ /* 0x000fe20008410000 */
[----:B------:R-:W-:Y:S01]  /*aa70*/  FSEL R24, R24, -INF , !P1 ;  /* 0xff80000018187808 */ /* 0x000fe20004800000 */
[----:B------:R-:W-:Y:S01]  /*aa80*/  MUFU.TANH R20, R20 ;  /* 0x0000001400147308 */ /* 0x000fe20000002400 */
[----:B------:R-:W-:Y:S01]  /*aa90*/  FSEL R170, R18, -INF , !P6 ;  /* 0xff80000012aa7808 */ /* 0x000fe20007000000 */
[----:B------:R-:W-:Y:S01]  /*aaa0*/  VIADD R17, R5, 0xffffffb1 ;  /* 0xffffffb105117836 */ /* 0x000fe20000000000 */
[----:B------:R-:W-:-:S02]  /*aab0*/  ISETP.GE.AND P6, PT, R21, R232, PT ;  /* 0x000000e81500720c */ /* 0x000fc40003fc6270 */
[----:B------:R-:W-:Y:S02]  /*aac0*/  FSEL R168, R19, -INF , !P2 ;  /* 0xff80000013a87808 */ /* 0x000fe40005000000 */
[----:B------:R-:W-:Y:S01]  /*aad0*/  FSEL R22, R22, -INF , !P5 ;  /* 0xff80000016167808 */ /* 0x000fe20006800000 */
[----:B------:R-:W1:Y:S01]  /*aae0*/  MUFU.TANH R19, R25 ;  /* 0x0000001900137308 */ /* 0x000e620000002400 */
[----:B------:R-:W-:Y:S02]  /*aaf0*/  FSEL R169, R24, -INF , !P0 ;  /* 0xff80000018a97808 */ /* 0x000fe40004000000 */
[----:B------:R-:W-:Y:S02]  /*ab00*/  ISETP.GE.AND P1, PT, R21, R231, PT ;  /* 0x000000e71500720c */ /* 0x000fe40003f26270 */
[----:B------:R-:W-:Y:S02]  /*ab10*/  ISETP.GT.AND P0, PT, R12, R21, PT ;  /* 0x000000150c00720c */ /* 0x000fe40003f04270 */
[----:B------:R-:W-:Y:S01]  /*ab20*/  FSEL R179, R22, -INF , !P6 ;  /* 0xff80000016b37808 */ /* 0x000fe20007000000 */
[----:B------:R-:W2:Y:S01]  /*ab30*/  MUFU.TANH R23, R23 ;  /* 0x0000001700177308 */ /* 0x000ea20000002400 */
[----:B------:R-:W-:-:S02]  /*ab40*/  IADD3 R22, PT, PT, R233, 0x4f, -R15 ;  /* 0x0000004fe9167810 */ /* 0x000fc40007ffe80f */
[--C-:B------:R-:W-:Y:S02]  /*ab50*/  IADD3 R21, PT, PT, R14, 0x50, -R15.reuse ;  /* 0x000000500e157810 */ /* 0x100fe40007ffe80f */
[----:B------:R-:W-:Y:S02]  /*ab60*/  IABS R22, R22 ;  /* 0x0000001600167213 */ /* 0x000fe40000000000 */
[----:B------:R-:W-:Y:S02]  /*ab70*/  IABS R21, R21 ;  /* 0x0000001500157213 */ /* 0x000fe40000000000 */
[----:B------:R-:W-:Y:S02]  /*ab80*/  IADD3 R24, PT, PT, R233, 0x48, -R15 ;  /* 0x00000048e9187810 */ /* 0x000fe40007ffe80f */
[----:B------:R-:W-:Y:S02]  /*ab90*/  FSEL R168, R168, -INF , !P3 ;  /* 0xff800000a8a87808 */ /* 0x000fe40005800000 */
[----:B------:R-:W-:-:S02]  /*aba0*/  ISETP.GT.AND P2, PT, R16, R17, PT ;  /* 0x000000111000720c */ /* 0x000fc40003f44270 */
[C---:B------:R-:W-:Y:S02]  /*abb0*/  ISETP.GE.AND P5, PT, R17.reuse, R232, PT ;  /* 0x000000e81100720c */ /* 0x040fe40003fa6270 */
[----:B------:R-:W-:Y:S02]  /*abc0*/  ISETP.GE.AND P3, PT, R17, R231, PT ;  /* 0x000000e71100720c */ /* 0x000fe40003f66270 */
[----:B------:R-:W-:Y:S02]  /*abd0*/  ISETP.GT.AND P6, PT, R12, R17, PT ;  /* 0x000000110c00720c */ /* 0x000fe40003fc4270 */
[C-C-:B------:R-:W-:Y:S02]  /*abe0*/  IADD3 R18, PT, PT, R14.reuse, 0x4f, -R15.reuse ;  /* 0x0000004f0e127810 */ /* 0x140fe40007ffe80f */
[----:B------:R-:W-:Y:S02]  /*abf0*/  IADD3 R17, PT, PT, R14, 0x48, -R15 ;  /* 0x000000480e117810 */ /* 0x000fe40007ffe80f */
[----:B------:R-:W-:-:S02]  /*ac00*/  I2FP.F32.S32 R22, R22 ;  /* 0x0000001600167245 */ /* 0x000fc40000201400 */
[----:B------:R-:W-:Y:S02]  /*ac10*/  I2FP.F32.S32 R21, R21 ;  /* 0x0000001500157245 */ /* 0x000fe40000201400 */
[----:B------:R-:W-:Y:S01]  /*ac20*/  IADD3 R14, PT, PT, R14, 0x47, -R15 ;  /* 0x000000470e0e7810 */ /* 0x000fe20007ffe80f */
[----:B-1----:R-:W-:Y:S01]  /*ac30*/  FFMA.FTZ R19, R22, -UR6, R19 ;  /* 0x8000000616137c23 */ /* 0x002fe20008010013 */
[----:B------:R-:W-:Y:S01]  /*ac40*/  IABS R24, R24 ;  /* 0x0000001800187213 */ /* 0x000fe20000000000 */
[----:B------:R-:W-:Y:S01]  /*ac50*/  FFMA.FTZ R20, R21, -UR6, R20 ;  /* 0x8000000615147c23 */ /* 0x000fe20008010014 */
[----:B------:R-:W-:Y:S02]  /*ac60*/  IADD3 R15, PT, PT, R233, 0x47, -R15 ;  /* 0x00000047e90f7810 */ /* 0x000fe40007ffe80f */
[----:B------:R-:W-:Y:S02]  /*ac70*/  I2FP.F32.S32 R24, R24 ;  /* 0x0000001800187245 */ /* 0x000fe40000201400 */
[----:B------:R-:W-:-:S02]  /*ac80*/  IABS R21, R15 ;  /* 0x0000000f00157213 */ /* 0x000fc40000000000 */
[C---:B------:R-:W-:Y:S01]  /*ac90*/  IADD3 R15, PT, PT, R5.reuse, -0x48, RZ ;  /* 0xffffffb8050f7810 */ /* 0x040fe20007ffe0ff */
[----:B--2---:R-:W-:Y:S01]  /*aca0*/  FFMA.FTZ R23, R24, -UR6, R23 ;  /* 0x8000000618177c23 */ /* 0x004fe20008010017 */
[----:B------:R-:W-:Y:S01]  /*acb0*/  FSEL R20, R20, -INF , !P0 ;  /* 0xff80000014147808 */ /* 0x000fe20004000000 */
[----:B------:R-:W-:Y:S01]  /*acc0*/  VIADD R5, R5, 0xffffffb9 ;  /* 0xffffffb905057836 */ /* 0x000fe20000000000 */
[----:B------:R-:W-:Y:S02]  /*acd0*/  FSEL R19, R19, -INF , !P2 ;  /* 0xff80000013137808 */ /* 0x000fe40005000000 */
[----:B------:R-:W-:Y:S02]  /*ace0*/  ISETP.GT.AND P0, PT, R16, R15, PT ;  /* 0x0000000f1000720c */ /* 0x000fe40003f04270 */
[----:B------:R-:W-:Y:S02]  /*acf0*/  FSEL R205, R19, -INF , !P5 ;  /* 0xff80000013cd7808 */ /* 0x000fe40006800000 */
[----:B------:R-:W-:-:S02]  /*ad00*/  ISETP.GE.AND P5, PT, R15, R232, PT ;  /* 0x000000e80f00720c */ /* 0x000fc40003fa6270 */
[----:B------:R-:W-:Y:S02]  /*ad10*/  FSEL R23, R23, -INF , !P0 ;  /* 0xff80000017177808 */ /* 0x000fe40004000000 */
[----:B------:R-:W-:Y:S02]  /*ad20*/  I2FP.F32.S32 R22, R21 ;  /* 0x0000001500167245 */ /* 0x000fe40000201400 */
[----:B------:R-:W-:Y:S02]  /*ad30*/  FSEL R177, R23, -INF , !P5 ;  /* 0xff80000017b17808 */ /* 0x000fe40006800000 */
[----:B------:R-:W-:Y:S01]  /*ad40*/  ISETP.GE.AND P0, PT, R15, R231, PT ;  /* 0x000000e70f00720c */ /* 0x000fe20003f06270 */
[----:B------:R-:W-:Y:S01]  /*ad50*/  FFMA.FTZ R22, R22, -UR6, R209 ;  /* 0x8000000616167c23 */ /* 0x000fe200080100d1 */
[----:B------:R-:W-:Y:S02]  /*ad60*/  ISETP.GT.AND P5, PT, R12, R15, PT ;  /* 0x0000000f0c00720c */ /* 0x000fe40003fa4270 */
[----:B------:R-:W-:-:S02]  /*ad70*/  IABS R18, R18 ;  /* 0x0000001200127213 */ /* 0x000fc40000000000 */
[----:B------:R-:W-:Y:S02]  /*ad80*/  FMNMX3.FTZ R15, R3, R4, R6, !PT ;  /* 0x00000004030f7276 */ /* 0x000fe40007810006 */
[----:B------:R-:W-:Y:S02]  /*ad90*/  I2FP.F32.S32 R18, R18 ;  /* 0x0000001200127245 */ /* 0x000fe40000201400 */
[----:B------:R-:W-:Y:S02]  /*ada0*/  FMNMX3.FTZ R15, R15, R8, R10, !PT ;  /* 0x000000080f0f7276 */ /* 0x000fe4000781000a */
[----:B------:R-:W-:Y:S01]  /*adb0*/  ISETP.GT.AND P2, PT, R16, R5, PT ;  /* 0x000000051000720c */ /* 0x000fe20003f44270 */
[----:B------:R-:W-:Y:S01]  /*adc0*/  FFMA.FTZ R18, R18, -UR6, R27 ;  /* 0x8000000612127c23 */ /* 0x000fe2000801001b */
[----:B------:R-:W-:Y:S02]  /*add0*/  IABS R17, R17 ;  /* 0x0000001100117213 */ /* 0x000fe40000000000 */
[----:B------:R-:W-:-:S02]  /*ade0*/  IABS R14, R14 ;  /* 0x0000000e000e7213 */ /* 0x000fc40000000000 */
[----:B------:R-:W-:Y:S02]  /*adf0*/  FMNMX3.FTZ R15, R15, R212, R200, !PT ;  /* 0x000000d40f0f7276 */ /* 0x000fe400078100c8 */
[----:B------:R-:W-:Y:S02]  /*ae00*/  FSEL R22, R22, -INF , !P2 ;  /* 0xff80000016167808 */ /* 0x000fe40005000000 */
[----:B------:R-:W-:Y:S02]  /*ae10*/  ISETP.GE.AND P2, PT, R5, R232, PT ;  /* 0x000000e80500720c */ /* 0x000fe40003f46270 */
[----:B------:R-:W-:Y:S02]  /*ae20*/  I2FP.F32.S32 R17, R17 ;  /* 0x0000001100117245 */ /* 0x000fe40000201400 */
[----:B------:R-:W-:Y:S02]  /*ae30*/  I2FP.F32.S32 R14, R14 ;  /* 0x0000000e000e7245 */ /* 0x000fe40000201400 */
[----:B------:R-:W-:Y:S01]  /*ae40*/  FMNMX3.FTZ R19, R15, R192, R166, !PT ;  /* 0x000000c00f137276 */ /* 0x000fe200078100a6 */
[----:B------:R-:W-:Y:S01]  /*ae50*/  FFMA.FTZ R17, R17, -UR6, R210 ;  /* 0x8000000611117c23 */ /* 0x000fe200080100d2 */
[----:B------:R-:W-:Y:S01]  /*ae60*/  FSEL R175, R22, -INF , !P2 ;  /* 0xff80000016af7808 */ /* 0x000fe20005000000 */
[----:B------:R-:W-:Y:S01]  /*ae70*/  FFMA.FTZ R14, R14, -UR6, R211 ;  /* 0x800000060e0e7c23 */ /* 0x000fe200080100d3 */
[----:B------:R-:W-:-:S02]  /*ae80*/  FSEL R18, R18, -INF , !P6 ;  /* 0xff80000012127808 */ /* 0x000fc40007000000 */
[----:B------:R-:W-:Y:S02]  /*ae90*/  ISETP.GT.AND P2, PT, R12, R5, PT ;  /* 0x000000050c00720c */ /* 0x000fe40003f44270 */
[----:B------:R-:W-:Y:S02]  /*aea0*/  ISETP.GE.AND P6, PT, R5, R231, PT ;  /* 0x000000e70500720c */ /* 0x000fe40003fc6270 */
[----:B------:R-:W-:Y:S02]  /*aeb0*/  FMNMX3.FTZ R5, R19, R206, R204, !PT ;  /* 0x000000ce13057276 */ /* 0x000fe400078100cc */
        /* <DEDUP_REMOVED lines=8> */
[----:B------:R-:W-:-:S02]  /*af40*/  FMNMX3.FTZ R16, R164, R9, R7, !PT ;  /* 0x00000009a4107276 */ /* 0x000fc40007810007 */
[----:B------:R-:W-:Y:S02]  /*af50*/  FMNMX3.FTZ R14, R5, R174, R172, !PT ;  /* 0x000000ae050e7276 */ /* 0x000fe400078100ac */
[----:B------:R-:W-:Y:S02]  /*af60*/  FMNMX3.FTZ R16, R16, R13, R11, !PT ;  /* 0x0000000d10107276 */ /* 0x000fe4000781000b */
[----:B------:R-:W-:Y:S01]  /*af70*/  IADD3 R199, PT, PT, R0, 0x10040, RZ ;  /* 0x0001004000c77810 */ /* 0x000fe20007ffe0ff */
[----:B------:R-:W1:Y:S01]  /*af80*/  SHFL.BFLY PT, R5, R14, 0x2, 0x1f ;  /* 0x0c401f000e057f89 */ /* 0x000e6200000e0000 */
[----:B------:R-:W-:-:S04]  /*af90*/  FMNMX3.FTZ R16, R16, R195, R193, !PT ;  /* 0x000000c310107276 */ /* 0x000fc800078100c1 */
[----:B------:R-:W-:-:S04]  /*afa0*/  FMNMX3.FTZ R16, R16, R167, R165, !PT ;  /* 0x000000a710107276 */ /* 0x000fc800078100a5 */
[----:B------:R-:W-:-:S04]  /*afb0*/  FMNMX3.FTZ R16, R16, R213, R207, !PT ;  /* 0x000000d510107276 */ /* 0x000fc800078100cf */
[----:B------:R-:W-:-:S04]  /*afc0*/  FMNMX3.FTZ R16, R16, R171, R169, !PT ;  /* 0x000000ab10107276 */ /* 0x000fc800078100a9 */
[----:B------:R-:W-:-:S04]  /*afd0*/  FMNMX3.FTZ R12, R16, R179, R205, !PT ;  /* 0x000000b3100c7276 */ /* 0x000fc800078100cd */
        /* <DEDUP_REMOVED lines=11> */
[----:B------:R-:W-:Y:S01]  /*b090*/  FSEL R6, R180, RZ, P0 ;  /* 0x000000ffb4067208 */ /* 0x000fe20000000000 */
[--C-:B------:R-:W-:Y:S01]  /*b0a0*/  FFMA.FTZ R184, R4, UR16, -R173.reuse ;  /* 0x0000001004b87c23 */ /* 0x100fe200080108ad */
[----:B------:R-:W-:Y:S01]  /*b0b0*/  LOP3.LUT P0, RZ, R216, 0x2, RZ, 0xc0, !PT ;  /* 0x00000002d8ff7812 */ /* 0x000fe2000780c0ff */
[--C-:B------:R-:W-:Y:S01]  /*b0c0*/  FFMA.FTZ R182, R8, UR16, -R173.reuse ;  /* 0x0000001008b67c23 */ /* 0x100fe200080108ad */
[--C-:B------:R-:W-:Y:S01]  /*b0d0*/  FFMA.FTZ R189, R10, UR16, -R173.reuse ;  /* 0x000000100abd7c23 */ /* 0x100fe200080108ad */
[----:B------:R-:W-:Y:S01]  /*b0e0*/  FADD.FTZ R6, R3, -R6 ;  /* 0x8000000603067221 */ /* 0x000fe20000010000 */
[----:B------:R-:W-:Y:S01]  /*b0f0*/  SEL R191, R2, 0xffffffe0, !P0 ;  /* 0xffffffe002bf7807 */ /* 0x000fe20004000000 */
[----:B------:R-:W-:Y:S01]  /*b100*/  MUFU.EX2 R184, R184 ;  /* 0x000000b800b87308 */ /* 0x000fe20000000800 */
[--C-:B------:R-:W-:Y:S01]  /*b110*/  FFMA.FTZ R200, R200, UR16, -R173.reuse ;  /* 0x00000010c8c87c23 */ /* 0x100fe200080108ad */
[----:B------:R-:W-:Y:S01]  /*b120*/  FMUL.FTZ R16, R6, UR16 ;  /* 0x0000001006107c20 */ /* 0x000fe20008410000 */
[----:B-1----:R-:W-:Y:S01]  /*b130*/  FMNMX.FTZ R181, R12, R181, !PT ;  /* 0x000000b50cb57209 */ /* 0x002fe20007810000 */
[--C-:B------:R-:W-:Y:S01]  /*b140*/  FFMA.FTZ R192, R192, UR16, -R173.reuse ;  /* 0x00000010c0c07c23 */ /* 0x100fe200080108ad */
[----:B------:R-:W-:Y:S01]  /*b150*/  IADD3 R201, PT, PT, R0, R191, RZ ;  /* 0x000000bf00c97210 */ /* 0x000fe20007ffe0ff */
[--C-:B------:R-:W-:Y:S01]  /*b160*/  FFMA.FTZ R203, R166, UR16, -R173.reuse ;  /* 0x00000010a6cb7c23 */ /* 0x100fe200080108ad */
[C---:B------:R-:W-:Y:S01]  /*b170*/  FSETP.NEU.FTZ.AND P1, PT, R181.reuse, -INF , PT ;  /* 0xff800000b500780b */ /* 0x040fe20003f3d000 */
[----:B------:R1:W2:Y:S01]  /*b180*/  MUFU.EX2 R2, R16 ;  /* 0x0000001000027308 */ /* 0x0002a20000000800 */
[C---:B------:R-:W-:Y:S01]  /*b190*/  FMUL.FTZ R202, R181.reuse, UR16 ;  /* 0x00000010b5ca7c20 */ /* 0x040fe20008410000 */
[----:B------:R-:W-:Y:S01]  /*b1a0*/  LDSM.16.MT88.4 R20, [R201+0x10000] ;  /* 0x01000000c914783b */ /* 0x000fe20000004200 */
[----:B------:R-:W-:Y:S01]  /*b1b0*/  FSEL R5, R181, RZ, P1 ;  /* 0x000000ffb5057208 */ /* 0x000fe20000800000 */
[--C-:B------:R-:W-:Y:S01]  /*b1c0*/  FFMA.FTZ R211, R204, UR16, -R173.reuse ;  /* 0x00000010ccd37c23 */ /* 0x100fe200080108ad */
[--C-:B------:R-:W-:Y:S01]  /*b1d0*/  FFMA.FTZ R206, R206, UR16, -R173.reuse ;  /* 0x00000010cece7c23 */ /* 0x100fe200080108ad */
[----:B------:R-:W-:Y:S01]  /*b1e0*/  FSEL R202, R202, RZ, P1 ;  /* 0x000000ffcaca7208 */ /* 0x000fe20000800000 */
[----:B------:R-:W-:Y:S01]  /*b1f0*/  FFMA.FTZ R204, R170, UR16, -R173 ;  /* 0x00000010aacc7c23 */ /* 0x000fe200080108ad */
[----:B------:R-:W-:Y:S01]  /*b200*/  FADD.FTZ R4, R164, -R5 ;  /* 0x80000005a4047221 */ /* 0x000fe20000010000 */
[----:B------:R-:W3:Y:S01]  /*b210*/  MUFU.EX2 R183, R183 ;  /* 0x000000b700b77308 */ /* 0x000ee20000000800 */
[----:B------:R-:W-:Y:S01]  /*b220*/  FFMA.FTZ R223, R176, UR16, -R173 ;  /* 0x00000010b0df7c23 */ /* 0x000fe200080108ad */
[--C-:B------:R-:W-:Y:S01]  /*b230*/  FFMA.FTZ R188, R9, UR16, -R202.reuse ;  /* 0x0000001009bc7c23 */ /* 0x100fe200080108ca */
[--C-:B------:R-:W-:Y:S01]  /*b240*/  FFMA.FTZ R187, R7, UR16, -R202.reuse ;  /* 0x0000001007bb7c23 */ /* 0x100fe200080108ca */
[--C-:B------:R-:W-:Y:S01]  /*b250*/  FFMA.FTZ R186, R13, UR16, -R202.reuse ;  /* 0x000000100dba7c23 */ /* 0x100fe200080108ca */
[----:B------:R-:W-:Y:S01]  /*b260*/  FFMA.FTZ R185, R11, UR16, -R202 ;  /* 0x000000100bb97c23 */ /* 0x000fe200080108ca */
[----:B------:R-:W-:Y:S01]  /*b270*/  FMUL.FTZ R8, R4, UR16 ;  /* 0x0000001004087c20 */ /* 0x000fe20008410000 */
[----:B------:R-:W-:Y:S01]  /*b280*/  LDSM.16.MT88.4 R12, [R0+0x10000] ;  /* 0x01000000000c783b */ /* 0x000fe20000004200 */
[----:B-1----:R-:W-:Y:S01]  /*b290*/  VIADD R16, R0, 0x10000 ;  /* 0x0001000000107836 */ /* 0x002fe20000000000 */
[----:B------:R-:W-:Y:S01]  /*b2a0*/  MUFU.EX2 R188, R188 ;  /* 0x000000bc00bc7308 */ /* 0x000fe20000000800 */
[-C--:B--2---:R-:W-:Y:S01]  /*b2b0*/  FMUL.FTZ R26, R146, R2.reuse ;  /* 0x00000002921a7220 */ /* 0x084fe20000410000 */
[----:B------:R-:W-:Y:S01]  /*b2c0*/  FMUL.FTZ R27, R147, R2 ;  /* 0x00000002931b7220 */ /* 0x000fe20000410000 */
[----:B------:R-:W-:-:S02]  /*b2d0*/  @P4 VIADD R199, R16, 0xffffffc0 ;  /* 0xffffffc010c74836 */ /* 0x000fc40000000000 */
[-C--:B------:R-:W-:Y:S01]  /*b2e0*/  FMUL.FTZ R34, R142, R2.reuse ;  /* 0x000000028e227220 */ /* 0x080fe20000410000 */
[-C--:B------:R-:W-:Y:S01]  /*b2f0*/  FMUL.FTZ R35, R143, R2.reuse ;  /* 0x000000028f237220 */ /* 0x080fe20000410000 */
[-C--:B------:R-:W-:Y:S01]  /*b300*/  FMUL.FTZ R38, R38, R2.reuse ;  /* 0x0000000226267220 */ /* 0x080fe20000410000 */
[----:B------:R-:W-:Y:S01]  /*b310*/  FMUL.FTZ R39, R39, R2 ;  /* 0x0000000227277220 */ /* 0x000fe20000410000 */
[----:B------:R-:W1:Y:S01]  /*b320*/  LDSM.16.MT88.4 R28, [R199] ;  /* 0x00000000c71c783b */ /* 0x000e620000004200 */
[----:B------:R-:W2:Y:S01]  /*b330*/  MUFU.EX2 R187, R187 ;  /* 0x000000bb00bb7308 */ /* 0x000ea20000000800 */
        /* <DEDUP_REMOVED lines=8> */
[----:B------:R-:W-:Y:S01]  /*b3c0*/  IADD3 R191, PT, PT, R191, R199, RZ ;  /* 0x000000c7bfbf7210 */ /* 0x000fe20007ffe0ff */
[-C--:B------:R-:W-:Y:S01]  /*b3d0*/  FMUL.FTZ R54, R54, R2.reuse ;  /* 0x0000000236367220 */ /* 0x080fe20000410000 */
[-C--:B------:R-:W-:Y:S01]  /*b3e0*/  FMUL.FTZ R55, R55, R2.reuse ;  /* 0x0000000237377220 */ /* 0x080fe20000410000 */
[-C--:B------:R-:W-:Y:S01]  /*b3f0*/  FMUL.FTZ R58, R58, R2.reuse ;  /* 0x000000023a3a7220 */ /* 0x080fe20000410000 */
[-C--:B------:R-:W-:Y:S01]  /*b400*/  FMUL.FTZ R59, R59, R2.reuse ;  /* 0x000000023b3b7220 */ /* 0x080fe20000410000 */
[-C--:B------:R-:W-:Y:S01]  /*b410*/  FMUL.FTZ R62, R62, R2.reuse ;  /* 0x000000023e3e7220 */ /* 0x080fe20000410000 */
[----:B------:R-:W-:Y:S01]  /*b420*/  FMUL.FTZ R63, R63, R2 ;  /* 0x000000023f3f7220 */ /* 0x000fe20000410000 */
[----:B------:R-:W3:Y:S01]  /*b430*/  MUFU.EX2 R185, R185 ;  /* 0x000000b900b97308 */ /* 0x000ee20000000800 */
[----:B--2---:R-:W-:Y:S01]  /*b440*/  F2FP.BF16.F32.PACK_AB R4, R187, R188 ;  /* 0x000000bcbb04723e */ /* 0x004fe200000010ff */
        /* <DEDUP_REMOVED lines=29> */
[----:B------:R-:W-:Y:S01]  /*b620*/  FMUL.FTZ R107, R107, R2 ;  /* 0x000000026b6b7220 */ /* 0x000fe20000410000 */
[--C-:B------:R-:W-:Y:S01]  /*b630*/  FFMA.FTZ R197, R195, UR16, -R202.reuse ;  /* 0x00000010c3c57c23 */ /* 0x100fe200080108ca */
[----:B--2---:R-:W-:Y:S01]  /*b640*/  F2FP.BF16.F32.PACK_AB R7, R189, R182 ;  /* 0x000000b6bd07723e */ /* 0x004fe200000010ff */
[--C-:B------:R-:W-:Y:S01]  /*b650*/  FFMA.FTZ R194, R193, UR16, -R202.reuse ;  /* 0x00000010c1c27c23 */ /* 0x100fe200080108ca */
[--C-:B------:R-:W-:Y:S01]  /*b660*/  FFMA.FTZ R195, R167, UR16, -R202.reuse ;  /* 0x00000010a7c37c23 */ /* 0x100fe200080108ca */
[--C-:B------:R-:W-:Y:S01]  /*b670*/  FFMA.FTZ R190, R165, UR16, -R202.reuse ;  /* 0x00000010a5be7c23 */ /* 0x100fe200080108ca */
[--C-:B------:R-:W-:Y:S01]  /*b680*/  FFMA.FTZ R193, R212, UR16, -R173.reuse ;  /* 0x00000010d4c17c23 */ /* 0x100fe200080108ad */
[-C--:B------:R-:W-:Y:S01]  /*b690*/  FMUL.FTZ R10, R162, R2.reuse ;  /* 0x00000002a20a7220 */ /* 0x080fe20000410000 */
[-C--:B------:R-:W-:Y:S01]  /*b6a0*/  FMUL.FTZ R11, R163, R2.reuse ;  /* 0x00000002a30b7220 */ /* 0x080fe20000410000 */
[-C--:B------:R-:W-:Y:S01]  /*b6b0*/  FMUL.FTZ R158, R158, R2.reuse ;  /* 0x000000029e9e7220 */ /* 0x080fe20000410000 */
[-C--:B---3--:R-:W-:Y:S01]  /*b6c0*/  FMUL.FTZ R24, R144, R3.reuse ;  /* 0x0000000390187220 */ /* 0x088fe20000410000 */
        /* <DEDUP_REMOVED lines=62> */
[----:B------:R-:W-:Y:S01]  /*bab0*/  MUFU.EX2 R197, R197 ;  /* 0x000000c500c57308 */ /* 0x000fe20000000800 */
[-C--:B------:R-:W-:Y:S01]  /*bac0*/  FMUL.FTZ R148, R148, R3.reuse ;  /* 0x0000000394947220 */ /* 0x080fe20000410000 */
[-C--:B------:R-:W-:Y:S01]  /*bad0*/  FMUL.FTZ R149, R149, R3.reuse ;  /* 0x0000000395957220 */ /* 0x080fe20000410000 */
[-C--:B------:R-:W-:Y:S01]  /*bae0*/  FMUL.FTZ R150, R150, R2.reuse ;  /* 0x0000000296967220 */ /* 0x080fe20000410000 */
[-C--:B------:R-:W-:Y:S01]  /*baf0*/  FMUL.FTZ R151, R151, R2.reuse ;  /* 0x0000000297977220 */ /* 0x080fe20000410000 */
[C---:B---3--:R-:W-:Y:S01]  /*bb00*/  HMMA.16816.F32.BF16 R44, R4.reuse, R136, R44 ;  /* 0x00000088042c723c */ /* 0x048fe2000004182c */
[-C--:B------:R-:W-:Y:S01]  /*bb10*/  FMUL.FTZ R108, R108, R3.reuse ;  /* 0x000000036c6c7220 */ /* 0x080fe20000410000 */
[-C--:B------:R-:W-:Y:S01]  /*bb20*/  FMUL.FTZ R109, R109, R3.reuse ;  /* 0x000000036d6d7220 */ /* 0x080fe20000410000 */
[----:B------:R-:W2:Y:S01]  /*bb30*/  MUFU.EX2 R194, R194 ;  /* 0x000000c200c27308 */ /* 0x000ea20000000800 */
        /* <DEDUP_REMOVED lines=20> */
[C---:B----4-:R-:W-:Y:S01]  /*bc80*/  HMMA.16816.F32.BF16 R32, R4.reuse, R152, R32 ;  /* 0x000000980420723c */ /* 0x050fe20000041820 */
        /* <DEDUP_REMOVED lines=8> */
[----:B------:R-:W-:Y:S01]  /*bd10*/  LDSM.16.MT88.4 R152, [R191+0x6000] ;  /* 0x00600000bf98783b */ /* 0x000fe20000004200 */
[-C--:B------:R-:W-:Y:S01]  /*bd20*/  FMUL.FTZ R130, R130, R2.reuse ;  /* 0x0000000282827220 */ /* 0x080fe20000410000 */
[----:B------:R-:W4:Y:S01]  /*bd30*/  MUFU.EX2 R200, R200 ;  /* 0x000000c800c87308 */ /* 0x000f220000000800 */
[-C--:B------:R-:W-:Y:S01]  /*bd40*/  FMUL.FTZ R131, R131, R2.reuse ;  /* 0x0000000283837220 */ /* 0x080fe20000410000 */
[----:B------:R-:W-:Y:S01]  /*bd50*/  LDSM.16.MT88.4 R164, [R0+0x12800] ;  /* 0x0128000000a4783b */ /* 0x000fe20000004200 */
[--C-:B------:R-:W-:Y:S01]  /*bd60*/  FFMA.FTZ R208, R213, UR16, -R202.reuse ;  /* 0x00000010d5d07c23 */ /* 0x100fe200080108ca */
[--C-:B------:R-:W-:Y:S01]  /*bd70*/  FFMA.FTZ R207, R207, UR16, -R202.reuse ;  /* 0x00000010cfcf7c23 */ /* 0x100fe200080108ca */
[C---:B-1----:R-:W-:Y:S01]  /*bd80*/  HMMA.16816.F32.BF16 R60, R4.reuse, R140, R60 ;  /* 0x0000008c043c723c */ /* 0x042fe2000004183c */
[----:B------:R-:W-:Y:S01]  /*bd90*/  LDSM.16.MT88.4 R160, [R199+0x2800] ;  /* 0x00280000c7a0783b */ /* 0x000fe20000004200 */
[--C-:B------:R-:W-:Y:S01]  /*bda0*/  FFMA.FTZ R209, R171, UR16, -R202.reuse ;  /* 0x00000010abd17c23 */ /* 0x100fe200080108ca */
        /* <DEDUP_REMOVED lines=8> */
[----:B------:R-:W1:Y:S01]  /*be30*/  LDSM.16.MT88.4 R140, [R199+0x4000] ;  /* 0x00400000c78c783b */ /* 0x000e620000004200 */
[----:B------:R-:W4:Y:S01]  /*be40*/  MUFU.EX2 R203, R203 ;  /* 0x000000cb00cb7308 */ /* 0x000f220000000800 */
[----:B------:R-:W-:Y:S01]  /*be50*/  FFMA.FTZ R221, R175, UR16, -R202 ;  /* 0x00000010afdd7c23 */ /* 0x000fe200080108ca */
[--C-:B------:R-:W-:Y:S01]  /*be60*/  FFMA.FTZ R202, R178, UR16, -R173.reuse ;  /* 0x00000010b2ca7c23 */ /* 0x100fe200080108ad */
[--C-:B------:R-:W-:Y:S01]  /*be70*/  FFMA.FTZ R218, R174, UR16, -R173.reuse ;  /* 0x00000010aeda7c23 */ /* 0x100fe200080108ad */
[C---:B---3--:R-:W-:Y:S01]  /*be80*/  HMMA.16816.F32.BF16 R68, R4.reuse, R136, R68 ;  /* 0x000000880444723c */ /* 0x048fe20000041844 */
[----:B------:R-:W-:Y:S01]  /*be90*/  FFMA.FTZ R225, R172, UR16, -R173 ;  /* 0x00000010ace17c23 */ /* 0x000fe200080108ad */
[----:B------:R-:W-:Y:S01]  /*bea0*/  FFMA.FTZ R188, R245, R3, R188 ;  /* 0x00000003f5bc7223 */ /* 0x000fe200000100bc */
[----:B------:R-:W-:Y:S01]  /*beb0*/  FFMA.FTZ R2, R243, R2, R184 ;  /* 0x00000002f3027223 */ /* 0x000fe200000100b8 */
[----:B------:R-:W-:Y:S01]  /*bec0*/  MUFU.EX2 R208, R208 ;  /* 0x000000d000d07308 */ /* 0x000fe20000000800 */
[----:B------:R-:W-:Y:S01]  /*bed0*/  LDSM.16.MT88.4 R176, [R201+0x13800] ;  /* 0x01380000c9b0783b */ /* 0x000fe20000004200 */
[----:B------:R-:W-:Y:S01]  /*bee0*/  FADD.FTZ R187, R187, R188 ;  /* 0x000000bcbbbb7221 */ /* 0x000fe20000010000 */
[----:B------:R-:W-:Y:S01]  /*bef0*/  FADD.FTZ R183, R183, R2 ;  /* 0x00000002b7b77221 */ /* 0x000fe20000010000 */
[----:B------:R-:W-:Y:S01]  /*bf00*/  HMMA.16816.F32.BF16 R72, R4, R138, R72 ;  /* 0x0000008a0448723c */ /* 0x000fe20000041848 */
[----:B------:R-:W3:Y:S01]  /*bf10*/  LDSM.16.MT88.4 R136, [R191+0x4000] ;  /* 0x00400000bf88783b */ /* 0x000ee20000004200 */
[----:B------:R-:W-:Y:S01]  /*bf20*/  FADD.FTZ R186, R186, R187 ;  /* 0x000000bbbaba7221 */ /* 0x000fe20000010000 */
[----:B------:R-:W-:Y:S01]  /*bf30*/  PLOP3.LUT P0, PT, PT, PT, UP0, 0x80, 0x8 ;  /* 0x000000000008781c */ /* 0x000fe20003f0f008 */
[----:B------:R-:W4:Y:S01]  /*bf40*/  MUFU.EX2 R207, R207 ;  /* 0x000000cf00cf7308 */ /* 0x000f220000000800 */
[----:B------:R-:W-:Y:S01]  /*bf50*/  LDSM.16.MT88.4 R172, [R201+0x15800] ;  /* 0x01580000c9ac783b */ /* 0x000fe20000004200 */
[----:B------:R-:W-:-:S02]  /*bf60*/  FADD.FTZ R186, R185, R186 ;  /* 0x000000bab9ba7221 */ /* 0x000fc40000010000 */
[C---:B-----5:R-:W-:Y:S04]  /*bf70*/  HMMA.16816.F32.BF16 R76, R4.reuse, R144, R76 ;  /* 0x00000090044c723c */ /* 0x060fe8000004184c */
[----:B------:R-:W-:Y:S04]  /*bf80*/  MUFU.EX2 R209, R209 ;  /* 0x000000d100d17308 */ /* 0x000fe80000000800 */
[C---:B------:R-:W-:Y:S01]  /*bf90*/  HMMA.16816.F32.BF16 R80, R4.reuse, R146, R80 ;  /* 0x000000920450723c */ /* 0x040fe20000041850 */
[----:B------:R-:W5:Y:S03]  /*bfa0*/  LDSM.16.MT88.4 R144, [R0+0x16000] ;  /* 0x016000000090783b */ /* 0x000f660000004200 */
[----:B------:R-:W-:Y:S04]  /*bfb0*/  MUFU.EX2 R210, R210 ;  /* 0x000000d200d27308 */ /* 0x000fe80000000800 */
[C---:B------:R-:W-:Y:S04]  /*bfc0*/  HMMA.16816.F32.BF16 R8, R4.reuse, R12, R8 ;  /* 0x0000000c0408723c */ /* 0x040fe80000041808 */
[----:B------:R-:W-:Y:S04]  /*bfd0*/  MUFU.EX2 R206, R206 ;  /* 0x000000ce00ce7308 */ /* 0x000fe80000000800 */
[C---:B-1----:R-:W-:Y:S04]  /*bfe0*/  HMMA.16816.F32.BF16 R84, R4.reuse, R140, R84 ;  /* 0x0000008c0454723c */ /* 0x042fe80000041854 */
[----:B------:R-:W1:Y:S04]  /*bff0*/  MUFU.EX2 R211, R211 ;  /* 0x000000d300d37308 */ /* 0x000e680000000800 */
[C---:B------:R-:W-:Y:S01]  /*c000*/  HMMA.16816.F32.BF16 R88, R4.reuse, R142, R88 ;  /* 0x0000008e0458723c */ /* 0x040fe20000041858 */
[----:B------:R-:W2:Y:S03]  /*c010*/  LDSM.16.MT88.4 R140, [R201+0x16000] ;  /* 0x01600000c98c783b */ /* 0x000ea60000004200 */
[----:B------:R-:W-:Y:S04]  /*c020*/  MUFU.EX2 R204, R204 ;  /* 0x000000cc00cc7308 */ /* 0x000fe80000000800 */
[C---:B---3--:R-:W-:Y:S04]  /*c030*/  HMMA.16816.F32.BF16 R92, R4.reuse, R136, R92 ;  /* 0x00000088045c723c */ /* 0x048fe8000004185c */
[----:B------:R-:W3:Y:S04]  /*c040*/  MUFU.EX2 R213, R213 ;  /* 0x000000d500d57308 */ /* 0x000ee80000000800 */
[C---:B------:R-:W-:Y:S01]  /*c050*/  HMMA.16816.F32.BF16 R96, R4.reuse, R138, R96 ;  /* 0x0000008a0460723c */ /* 0x040fe20000041860 */
[----:B------:R-:W4:Y:S03]  /*c060*/  LDSM.16.MT88.4 R136, [R199+0x6000] ;  /* 0x00600000c788783b */ /* 0x000f260000004200 */
[----:B------:R-:W-:Y:S04]  /*c070*/  MUFU.EX2 R212, R212 ;  /* 0x000000d400d47308 */ /* 0x000fe80000000800 */
[C---:B-----5:R-:W-:Y:S04]  /*c080*/  HMMA.16816.F32.BF16 R100, R4.reuse, R144, R100 ;  /* 0x000000900464723c */ /* 0x060fe80000041864 */
[----:B------:R-:W5:Y:S04]  /*c090*/  MUFU.EX2 R205, R205 ;  /* 0x000000cd00cd7308 */ /* 0x000f680000000800 */
[C---:B------:R-:W-:Y:S01]  /*c0a0*/  HMMA.16816.F32.BF16 R104, R4.reuse, R146, R104 ;  /* 0x000000920468723c */ /* 0x040fe20000041868 */
[----:B------:R-:W1:Y:S03]  /*c0b0*/  LDSM.16.MT88.4 R144, [R0+0x10800] ;  /* 0x010800000090783b */ /* 0x000e660000004200 */
[----:B------:R-:W-:Y:S04]  /*c0c0*/  MUFU.EX2 R214, R214 ;  /* 0x000000d600d67308 */ /* 0x000fe80000000800 */
[C---:B------:R-:W-:Y:S01]  /*c0d0*/  HMMA.16816.F32.BF16 R12, R4.reuse, R14, R156 ;  /* 0x0000000e040c723c */ /* 0x040fe2000004189c */
[----:B------:R-:W-:Y:S03]  /*c0e0*/  LDSM.16.MT88.4 R156, [R191+0x2800] ;  /* 0x00280000bf9c783b */ /* 0x000fe60000004200 */
[----:B------:R-:W-:Y:S04]  /*c0f0*/  MUFU.EX2 R221, R221 ;  /* 0x000000dd00dd7308 */ /* 0x000fe80000000800 */
[C---:B------:R-:W-:Y:S04]  /*c100*/  HMMA.16816.F32.BF16 R16, R4.reuse, R20, R16 ;  /* 0x000000140410723c */ /* 0x040fe80000041810 */
[----:B------:R-:W-:Y:S04]  /*c110*/  MUFU.EX2 R202, R202 ;  /* 0x000000ca00ca7308 */ /* 0x000fe80000000800 */
[C---:B------:R-:W-:Y:S01]  /*c120*/  HMMA.16816.F32.BF16 R20, R4.reuse, R22, R148 ;  /* 0x000000160414723c */ /* 0x040fe20000041894 */
[----:B------:R-:W3:Y:S03]  /*c130*/  LDSM.16.MT88.4 R148, [R201+0x10800] ;  /* 0x01080000c994783b */ /* 0x000ee60000004200 */
[----:B------:R-:W5:Y:S04]  /*c140*/  MUFU.EX2 R223, R223 ;  /* 0x000000df00df7308 */ /* 0x000f680000000800 */
[C---:B--2---:R-:W-:Y:S04]  /*c150*/  HMMA.16816.F32.BF16 R108, R4.reuse, R140, R108 ;  /* 0x0000008c046c723c */ /* 0x044fe8000004186c */
[----:B------:R-:W-:Y:S04]  /*c160*/  MUFU.EX2 R218, R218 ;  /* 0x000000da00da7308 */ /* 0x000fe80000000800 */
[C---:B------:R-:W-:Y:S01]  /*c170*/  HMMA.16816.F32.BF16 R112, R4.reuse, R142, R112 ;  /* 0x0000008e0470723c */ /* 0x040fe20000041870 */
[----:B------:R-:W2:Y:S03]  /*c180*/  LDSM.16.MT88.4 R140, [R199+0x800] ;  /* 0x00080000c78c783b */ /* 0x000ea60000004200 */
[----:B------:R-:W5:Y:S04]  /*c190*/  MUFU.EX2 R225, R225 ;  /* 0x000000e100e17308 */ /* 0x000f680000000800 */
        /* <DEDUP_REMOVED lines=183> */
.L_x_1504:
[----:B------:R-:W-:-:S12]  /*cd10*/  UIADD3 UR21, UPT, UPT, UR4, -0x1, URZ ;  /* 0xffffffff04157890 */ /* 0x000fd8000fffe0ff */
.L_x_1506:
        /* <DEDUP_REMOVED lines=28> */
.L_x_1510:
        /* <DEDUP_REMOVED lines=106> */
.L_x_1508:
        /* <DEDUP_REMOVED lines=10> */
[----:B------:R-:W-:Y:S02]  /*d620*/  LOP3.LUT R241, R215, 0x40, RZ, 0xfc, !PT ;  /* 0x00000040d7f17812 */ /* 0x000fe400078efcff */
[C-C-:B------:R-:W-:Y:S02]  /*d630*/  LEA.HI.X R201, R198.reuse, R234, R197.reuse, 0x7, P1 ;  /* 0x000000eac6c97211 */ /* 0x140fe400008f3cc5 */
        /* <DEDUP_REMOVED lines=12> */
[CC--:B------:R-:W-:Y:S02]  /*d700*/  LEA R194, P0, R196.reuse, R235.reuse, 0x1 ;  /* 0x000000ebc4c27211 */ /* 0x0c0fe400078008ff */
        /* <DEDUP_REMOVED lines=15> */
[-C--:B------:R-:W-:Y:S01]  /*d800*/  LEA.HI.X R197, R192, R234.reuse, R193, 0x1, P6 ;  /* 0x000000eac0c57211 */ /* 0x080fe200030f0cc1 */
[----:B------:R-:W-:Y:S01]  /*d810*/  @P1 STS.128 [R238+0x14000], RZ ;  /* 0x014000ffee001388 */ /* 0x000fe20000000c00 */
[----:B------:R-:W-:Y:S02]  /*d820*/  LEA.HI.X R193, R226, R193, R227, 0x5, P5 ;  /* 0x000000c1e2c17211 */ /* 0x000fe400028f2ce3 */
[C---:B------:R-:W-:Y:S01]  /*d830*/  LEA R192, P5, R198.reuse, R235, 0x1 ;  /* 0x000000ebc6c07211 */ /* 0x040fe200078a08ff */
        /* <DEDUP_REMOVED lines=89> */
[----:B-1----:R-:W-:Y:S04]  /*ddd0*/  LDSM.16.M88.4 R192, [R3+0x8800] ;  /* 0x0088000003c0783b */ /* 0x002fe80000000200 */
[----:B------:R-:W-:Y:S04]  /*dde0*/  LDSM.16.M88.4 R196, [R222+0xb800] ;  /* 0x00b80000dec4783b */ /* 0x000fe80000000200 */
[----:B------:R-:W-:Y:S01]  /*ddf0*/  LDSM.16.M88.4 R200, [R3+0xa000] ;  /* 0x00a0000003c8783b */ /* 0x000fe20000000200 */
[C---:B--2---:R-:W-:Y:S03]  /*de00*/  HMMA.16816.F32.BF16 R4, R164.reuse, R168, RZ ;  /* 0x000000a8a404723c */ /* 0x044fe600000418ff */
[----:B------:R-:W-:Y:S05]  /*de10*/  LDSM.16.M88.4 R204, [R220+0xc000] ;  /* 0x00c00000dccc783b */ /* 0x000fea0000000200 */
[C---:B------:R-:W-:Y:S01]  /*de20*/  HMMA.16816.F32.BF16 R8, R164.reuse, R170, RZ ;  /* 0x000000aaa408723c */ /* 0x040fe200000418ff */
[----:B------:R-:W1:Y:S07]  /*de30*/  LDSM.16.M88.4 R168, [R222+0x8800] ;  /* 0x00880000dea8783b */ /* 0x000e6e0000000200 */
[C---:B---3--:R-:W-:Y:S08]  /*de40*/  HMMA.16816.F32.BF16 R12, R164.reuse, R172, RZ ;  /* 0x000000aca40c723c */ /* 0x048ff000000418ff */
[C---:B------:R-:W-:Y:S01]  /*de50*/  HMMA.16816.F32.BF16 R16, R164.reuse, R174, RZ ;  /* 0x000000aea410723c */ /* 0x040fe200000418ff */
[----:B------:R-:W2:Y:S07]  /*de60*/  LDSM.16.M88.4 R172, [R222+0x9000] ;  /* 0x00900000deac783b */ /* 0x000eae0000000200 */
[C---:B----4-:R-:W-:Y:S08]  /*de70*/  HMMA.16816.F32.BF16 R20, R164.reuse, R176, RZ ;  /* 0x000000b0a414723c */ /* 0x050ff000000418ff */
[C---:B------:R-:W-:Y:S01]  /*de80*/  HMMA.16816.F32.BF16 R24, R164.reuse, R178, RZ ;  /* 0x000000b2a418723c */ /* 0x040fe200000418ff */
[----:B------:R-:W-:Y:S07]  /*de90*/  LDSM.16.M88.4 R176, [R223] ;  /* 0x00000000dfb0783b */ /* 0x000fee0000000200 */
[C---:B-----5:R-:W-:Y:S08]  /*dea0*/  HMMA.16816.F32.BF16 R28, R164.reuse, R180, RZ ;  /* 0x000000b4a41c723c */ /* 0x060ff000000418ff */
[----:B------:R-:W-:Y:S01]  /*deb0*/  HMMA.16816.F32.BF16 R32, R164, R182, RZ ;  /* 0x000000b6a420723c */ /* 0x000fe200000418ff */
[----:B------:R-:W3:Y:S04]  /*dec0*/  LDSM.16.M88.4 R164, [R222+0x9800] ;  /* 0x00980000dea4783b */ /* 0x000ee80000000200 */
[----:B------:R-:W4:Y:S03]  /*ded0*/  LDSM.16.M88.4 R180, [R3+0x8000] ;  /* 0x0080000003b4783b */ /* 0x000f260000000200 */
[C---:B------:R-:W-:Y:S08]  /*dee0*/  HMMA.16816.F32.BF16 R4, R184.reuse, R188, R4 ;  /* 0x000000bcb804723c */ /* 0x040ff00000041804 */
[C---:B------:R-:W-:Y:S01]  /*def0*/  HMMA.16816.F32.BF16 R8, R184.reuse, R190, R8 ;  /* 0x000000beb808723c */ /* 0x040fe20000041808 */
[----:B------:R-:W5:Y:S07]  /*df00*/  LDSM.16.M88.4 R188, [R3+0x9000] ;  /* 0x0090000003bc783b */ /* 0x000f6e0000000200 */
        /* <DEDUP_REMOVED lines=8> */
[----:B------:R-:W2:Y:S04]  /*df90*/  LDSM.16.M88.4 R164, [R224] ;  /* 0x00000000e0a4783b */ /* 0x000ea80000000200 */
[----:B------:R-:W-:Y:S03]  /*dfa0*/  LDSM.16.M88.4 R184, [R220+0x9000] ;  /* 0x00900000dcb8783b */ /* 0x000fe60000000200 */
[C---:B----4-:R-:W-:Y:S08]  /*dfb0*/  HMMA.16816.F32.BF16 R4, R176.reuse, R180, R4 ;  /* 0x000000b4b004723c */ /* 0x050ff00000041804 */
[C---:B------:R-:W-:Y:S01]  /*dfc0*/  HMMA.16816.F32.BF16 R8, R176.reuse, R182, R8 ;  /* 0x000000b6b008723c */ /* 0x040fe20000041808 */
[----:B------:R-:W3:Y:S07]  /*dfd0*/  LDSM.16.M88.4 R180, [R220+0x8800] ;  /* 0x00880000dcb4783b */ /* 0x000eee0000000200 */
[C---:B------:R-:W-:Y:S08]  /*dfe0*/  HMMA.16816.F32.BF16 R12, R176.reuse, R192, R12 ;  /* 0x000000c0b00c723c */ /* 0x040ff0000004180c */
[C---:B------:R-:W-:Y:S01]  /*dff0*/  HMMA.16816.F32.BF16 R16, R176.reuse, R194, R16 ;  /* 0x000000c2b010723c */ /* 0x040fe20000041810 */
[----:B------:R-:W-:Y:S07]  /*e000*/  LDSM.16.M88.4 R192, [R222+0xb000] ;  /* 0x00b00000dec0783b */ /* 0x000fee0000000200 */
[C---:B-----5:R-:W-:Y:S08]  /*e010*/  HMMA.16816.F32.BF16 R20, R176.reuse, R188, R20 ;  /* 0x000000bcb014723c */ /* 0x060ff00000041814 */
        /* <DEDUP_REMOVED lines=11> */
[----:B------:R-:W3:Y:S07]  /*e0d0*/  LDSM.16.M88.4 R180, [R209+UR5+0xb000] ;  /* 0x00b00005d1b4783b */ /* 0x000eee0008000200 */
[C---:B------:R-:W-:Y:S08]  /*e0e0*/  HMMA.16816.F32.BF16 R20, R164.reuse, R184, R20 ;  /* 0x000000b8a414723c */ /* 0x040ff00000041814 */
[C---:B------:R-:W-:Y:S01]  /*e0f0*/  HMMA.16816.F32.BF16 R24, R164.reuse, R186, R24 ;  /* 0x000000baa418723c */ /* 0x040fe20000041818 */
[----:B------:R-:W-:Y:S07]  /*e100*/  LDSM.16.M88.4 R184, [R222+0xa000] ;  /* 0x00a00000deb8783b */ /* 0x000fee0000000200 */
[C---:B----4-:R-:W-:Y:S08]  /*e110*/  HMMA.16816.F32.BF16 R28, R164.reuse, R188, R28 ;  /* 0x000000bca41c723c */ /* 0x050ff0000004181c */
[----:B------:R-:W-:Y:S01]  /*e120*/  HMMA.16816.F32.BF16 R32, R164, R190, R32 ;  /* 0x000000bea420723c */ /* 0x000fe20000041820 */
[----:B------:R-:W4:Y:S04]  /*e130*/  LDSM.16.M88.4 R164, [R209+UR5+0xb800] ;  /* 0x00b80005d1a4783b */ /* 0x000f280008000200 */
        /* <DEDUP_REMOVED lines=25> */
[----:B------:R-:W1:Y:S04]  /*e2d0*/  LDSM.16.M88.4 R176, [R3+0xb800] ;  /* 0x00b8000003b0783b */ /* 0x000e680000000200 */
[----:B------:R-:W5:Y:S03]  /*e2e0*/  LDSM.16.M88.4 R196, [R220+0xb800] ;  /* 0x00b80000dcc4783b */ /* 0x000f660000000200 */
[C---:B--2---:R-:W-:Y:S08]  /*e2f0*/  HMMA.16816.F32.BF16 R4, R172.reuse, R200, R4 ;  /* 0x000000c8ac04723c */ /* 0x044ff00000041804 */
[C---:B------:R-:W-:Y:S01]  /*e300*/  HMMA.16816.F32.BF16 R8, R172.reuse, R202, R8 ;  /* 0x000000caac08723c */ /* 0x040fe20000041808 */
[----:B------:R-:W-:Y:S07]  /*e310*/  LDSM.16.M88.4 R200, [R209+UR5+0xc000] ;  /* 0x00c00005d1c8783b */ /* 0x000fee0008000200 */
[C---:B---3--:R-:W-:Y:S08]  /*e320*/  HMMA.16816.F32.BF16 R12, R172.reuse, R164, R12 ;  /* 0x000000a4ac0c723c */ /* 0x048ff0000004180c */
[C---:B------:R-:W-:Y:S01]  /*e330*/  HMMA.16816.F32.BF16 R16, R172.reuse, R166, R16 ;  /* 0x000000a6ac10723c */ /* 0x040fe20000041810 */
[----:B------:R-:W2:Y:S07]  /*e340*/  LDSM.16.M88.4 R164, [R211+0x4000] ;  /* 0x00400000d3a4783b */ /* 0x000eae0000000200 */
[C---:B----4-:R-:W-:Y:S08]  /*e350*/  HMMA.16816.F32.BF16 R20, R172.reuse, R168, R20 ;  /* 0x000000a8ac14723c */ /* 0x050ff00000041814 */
[C---:B------:R-:W-:Y:S01]  /*e360*/  HMMA.16816.F32.BF16 R24, R172.reuse, R170, R24 ;  /* 0x000000aaac18723c */ /* 0x040fe20000041818 */
[----:B------:R-:W3:Y:S07]  /*e370*/  LDSM.16.M88.4 R168, [R209+UR5+0xc800] ;  /* 0x00c80005d1a8783b */ /* 0x000eee0008000200 */
[C---:B-1----:R-:W-:Y:S08]  /*e380*/  HMMA.16816.F32.BF16 R28, R172.reuse, R176, R28 ;  /* 0x000000b0ac1c723c */ /* 0x042ff0000004181c */
[----:B------:R-:W-:Y:S01]  /*e390*/  HMMA.16816.F32.BF16 R32, R172, R178, R32 ;  /* 0x000000b2ac20723c */ /* 0x000fe20000041820 */
[----:B------:R-:W1:Y:S04]  /*e3a0*/  LDSM.16.M88.4 R172, [R209+UR5+0xd000] ;  /* 0x00d00005d1ac783b */ /* 0x000e680008000200 */
[----:B------:R-:W4:Y:S03]  /*e3b0*/  LDSM.16.M88.4 R176, [R209+UR5+0xd800] ;  /* 0x00d80005d1b0783b */ /* 0x000f260008000200 */
[C---:B------:R-:W-:Y:S08]  /*e3c0*/  HMMA.16816.F32.BF16 R4, R180.reuse, R184, R4 ;  /* 0x000000b8b404723c */ /* 0x040ff00000041804 */
        /* <DEDUP_REMOVED lines=37> */
[----:B------:R-:W2:Y:S03]  /*e620*/  LDSM.16.M88.4 R180, [R220+0xd000] ;  /* 0x00d00000dcb4783b */ /* 0x000ea60000000200 */
[C---:B------:R-:W-:Y:S08]  /*e630*/  HMMA.16816.F32.BF16 R4, R196.reuse, R200, R4 ;  /* 0x000000c8c404723c */ /* 0x040ff00000041804 */
[C---:B------:R-:W-:Y:S01]  /*e640*/  HMMA.16816.F32.BF16 R8, R196.reuse, R202, R8 ;  /* 0x000000cac408723c */ /* 0x040fe20000041808 */
[----:B------:R-:W2:Y:S07]  /*e650*/  LDSM.16.M88.4 R200, [R209+UR5+0xe000] ;  /* 0x00e00005d1c8783b */ /* 0x000eae0008000200 */
[C---:B-1----:R-:W-:Y:S08]  /*e660*/  HMMA.16816.F32.BF16 R12, R196.reuse, R172, R12 ;  /* 0x000000acc40c723c */ /* 0x042ff0000004180c */
[C---:B------:R-:W-:Y:S01]  /*e670*/  HMMA.16816.F32.BF16 R16, R196.reuse, R174, R16 ;  /* 0x000000aec410723c */ /* 0x040fe20000041810 */
[----:B------:R-:W-:Y:S07]  /*e680*/  LDSM.16.M88.4 R172, [R209+UR5+0xf000] ;  /* 0x00f00005d1ac783b */ /* 0x000fee0008000200 */
[C---:B---3--:R-:W-:Y:S08]  /*e690*/  HMMA.16816.F32.BF16 R20, R196.reuse, R164, R20 ;  /* 0x000000a4c414723c */ /* 0x048ff00000041814 */
[C---:B------:R-:W-:Y:S01]  /*e6a0*/  HMMA.16816.F32.BF16 R24, R196.reuse, R166, R24 ;  /* 0x000000a6c418723c */ /* 0x040fe20000041818 */
[----:B------:R-:W1:Y:S07]  /*e6b0*/  LDSM.16.M88.4 R164, [R209+UR5+0xe800] ;  /* 0x00e80005d1a4783b */ /* 0x000e6e0008000200 */
[C---:B----4-:R-:W-:Y:S08]  /*e6c0*/  HMMA.16816.F32.BF16 R28, R196.reuse, R176, R28 ;  /* 0x000000b0c41c723c */ /* 0x050ff0000004181c */
[----:B------:R-:W-:Y:S01]  /*e6d0*/  HMMA.16816.F32.BF16 R32, R196, R178, R32 ;  /* 0x000000b2c420723c */ /* 0x000fe20000041820 */
[----:B------:R-:W3:Y:S04]  /*e6e0*/  LDSM.16.M88.4 R176, [R209+UR5+0xf800] ;  /* 0x00f80005d1b0783b */ /* 0x000ee80008000200 */
[----:B------:R-:W-:Y:S03]  /*e6f0*/  LDSM.16.M88.4 R196, [R208+0x6000] ;  /* 0x00600000d0c4783b */ /* 0x000fe60000000200 */
[C---:B-----5:R-:W-:Y:S01]  /*e700*/  HMMA.16816.F32.BF16 R4, R184.reuse, R204, R4 ;  /* 0x000000ccb804723c */ /* 0x060fe20000041804 */
[----:B------:R-:W-:Y:S07]  /*e710*/  LDSM.16.M88.4 R208, [R3+0xe000] ;  /* 0x00e0000003d0783b */ /* 0x000fee0000000200 */
        /* <DEDUP_REMOVED lines=23> */
[----:B------:R-:W3:Y:S04]  /*e890*/  LDSM.16.M88.4 R176, [R3+0xf800] ;  /* 0x00f8000003b0783b */ /* 0x000ee80000000200 */
[----:B------:R-:W3:Y:S03]  /*e8a0*/  LDSM.16.M88.4 R192, [R224+0x6000] ;  /* 0x00600000e0c0783b */ /* 0x000ee60000000200 */
[C---:B----4-:R-:W-:Y:S01]  /*e8b0*/  HMMA.16816.F32.BF16 R4, R196.reuse, R204, R4 ;  /* 0x000000ccc404723c */ /* 0x050fe20000041804 */
[----:B------:R-:W-:Y:S07]  /*e8c0*/  IMAD.U32 R204, RZ, RZ, UR7 ;  /* 0x00000007ffcc7e24 */ /* 0x000fee000f8e00ff */
[C---:B------:R-:W-:Y:S08]  /*e8d0*/  HMMA.16816.F32.BF16 R8, R196.reuse, R206, R8 ;  /* 0x000000cec408723c */ /* 0x040ff00000041808 */
        /* <DEDUP_REMOVED lines=8> */
[----:B------:R5:W4:Y:S01]  /*e960*/  LDSM.16.M88.4 R184, [R220+0xf800] ;  /* 0x00f80000dcb8783b */ /* 0x000b220000000200 */
[----:B------:R-:W-:Y:S04]  /*e970*/  DEPBAR.LE SB0, 0x0 ;  /* 0x000080000000791a */ /* 0x000fe80000000000 */
[----:B------:R-:W-:Y:S01]  /*e980*/  BAR.SYNC.DEFER_BLOCKING 0x0 ;  /* 0x0000000000007b1d */ /* 0x000fe20000010000 */
[----:B------:R-:W-:Y:S01]  /*e990*/  IMAD.SHL.U32 R196, R216, 0x2, RZ ;  /* 0x00000002d8c47824 */ /* 0x000fe200078e00ff */
[C---:B------:R-:W-:Y:S01]  /*e9a0*/  HMMA.16816.F32.BF16 R4, R188.reuse, R208, R4 ;  /* 0x000000d0bc04723c */ /* 0x040fe20000041804 */
[----:B------:R-:W-:Y:S04]  /*e9b0*/  IMAD.U32 R197, RZ, RZ, UR21 ;  /* 0x00000015ffc57e24 */ /* 0x000fe8000f8e00ff */
[----:B------:R-:W-:Y:S03]  /*e9c0*/  LOP3.LUT R198, R196, 0x6, RZ, 0xc0, !PT ;  /* 0x00000006c4c67812 */ /* 0x000fe600078ec0ff */
[C---:B------:R-:W-:Y:S03]  /*e9d0*/  HMMA.16816.F32.BF16 R8, R188.reuse, R210, R8 ;  /* 0x000000d2bc08723c */ /* 0x040fe60000041808 */
[----:B------:R-:W-:Y:S05]  /*e9e0*/  IMAD R197, R197, 0x40, R198 ;  /* 0x00000040c5c57824 */ /* 0x000fea00078e02c6 */
[C---:B-1----:R-:W-:Y:S03]  /*e9f0*/  HMMA.16816.F32.BF16 R12, R188.reuse, R164, R12 ;  /* 0x000000a4bc0c723c */ /* 0x042fe6000004180c */
[--C-:B-----5:R-:W-:Y:S05]  /*ea00*/  IADD3 R220, PT, PT, R233, -UR20, -R204.reuse ;  /* 0x80000014e9dc7c10 */ /* 0x120fea000fffe8cc */
[C---:B------:R-:W-:Y:S08]  /*ea10*/  HMMA.16816.F32.BF16 R16, R188.reuse, R166, R16 ;  /* 0x000000a6bc10723c */ /* 0x040ff00000041810 */
[C---:B------:R-:W-:Y:S08]  /*ea20*/  HMMA.16816.F32.BF16 R20, R188.reuse, R172, R20 ;  /* 0x000000acbc14723c */ /* 0x040ff00000041814 */
[C---:B------:R-:W-:Y:S08]  /*ea30*/  HMMA.16816.F32.BF16 R24, R188.reuse, R174, R24 ;  /* 0x000000aebc18723c */ /* 0x040ff00000041818 */
[C---:B---3--:R-:W-:Y:S08]  /*ea40*/  HMMA.16816.F32.BF16 R28, R188.reuse, R176, R28 ;  /* 0x000000b0bc1c723c */ /* 0x048ff0000004181c */
[----:B------:R-:W-:Y:S08]  /*ea50*/  HMMA.16816.F32.BF16 R32, R188, R178, R32 ;  /* 0x000000b2bc20723c */ /* 0x000ff00000041820 */
[C---:B------:R-:W-:Y:S08]  /*ea60*/  HMMA.16816.F32.BF16 R4, R192.reuse, R200, R4 ;  /* 0x000000c8c004723c */ /* 0x040ff00000041804 */
[C---:B------:R-:W-:Y:S03]  /*ea70*/  HMMA.16816.F32.BF16 R8, R192.reuse, R202, R8 ;  /* 0x000000cac008723c */ /* 0x040fe60000041808 */
[----:B------:R-:W-:Y:S05]  /*ea80*/  VIADD R202, R197, UR20 ;  /* 0x00000014c5ca7c36 */ /* 0x000fea0008000000 */
[C---:B--2---:R-:W-:Y:S03]  /*ea90*/  HMMA.16816.F32.BF16 R12, R192.reuse, R168, R12 ;  /* 0x000000a8c00c723c */ /* 0x044fe6000004180c */
[----:B------:R-:W-:Y:S01]  /*eaa0*/  FMUL.FTZ R199, R4, UR8 ;  /* 0x0000000804c77c20 */ /* 0x000fe20008410000 */
[----:B------:R-:W-:Y:S01]  /*eab0*/  FMUL.FTZ R200, R5, UR8 ;  /* 0x0000000805c87c20 */ /* 0x000fe20008410000 */
[----:B------:R-:W-:Y:S01]  /*eac0*/  FMUL.FTZ R203, R6, UR8 ;  /* 0x0000000806cb7c20 */ /* 0x000fe20008410000 */
[----:B------:R-:W-:Y:S02]  /*ead0*/  FMUL.FTZ R201, R7, UR8 ;  /* 0x0000000807c97c20 */ /* 0x000fe40008410000 */
[C---:B------:R-:W-:Y:S01]  /*eae0*/  HMMA.16816.F32.BF16 R16, R192.reuse, R170, R16 ;  /* 0x000000aac010723c */ /* 0x040fe20000041810 */
[----:B------:R-:W1:Y:S07]  /*eaf0*/  MUFU.TANH R199, R199 ;  /* 0x000000c700c77308 */ /* 0x000e6e0000002400 */
[C---:B----4-:R-:W-:Y:S03]  /*eb00*/  HMMA.16816.F32.BF16 R20, R192.reuse, R180, R20 ;  /* 0x000000b4c014723c */ /* 0x050fe60000041814 */
[----:B------:R-:W2:Y:S05]  /*eb10*/  MUFU.TANH R200, R200 ;  /* 0x000000c800c87308 */ /* 0x000eaa0000002400 */
[C---:B------:R-:W-:Y:S05]  /*eb20*/  HMMA.16816.F32.BF16 R24, R192.reuse, R182, R24 ;  /* 0x000000b6c018723c */ /* 0x040fea0000041818 */
[----:B------:R-:W3:Y:S03]  /*eb30*/  MUFU.TANH R203, R203 ;  /* 0x000000cb00cb7308 */ /* 0x000ee60000002400 */
[C---:B------:R-:W-:Y:S08]  /*eb40*/  HMMA.16816.F32.BF16 R28, R192.reuse, R184, R28 ;  /* 0x000000b8c01c723c */ /* 0x040ff0000004181c */
[----:B------:R-:W-:Y:S03]  /*eb50*/  HMMA.16816.F32.BF16 R32, R192, R186, R32 ;  /* 0x000000bac020723c */ /* 0x000fe60000041820 */
[----:B------:R-:W-:Y:S01]  /*eb60*/  VIADD R195, R197, 0x1 ;  /* 0x00000001c5c37836 */ /* 0x000fe20000000000 */
[----:B------:R-:W-:Y:S01]  /*eb70*/  IADD3 R192, PT, PT, R225, -UR20, -R204 ;  /* 0x80000014e1c07c10 */ /* 0x000fe2000fffe8cc */
[----:B------:R-:W-:Y:S02]  /*eb80*/  VIADD R193, R197, 0x38 ;  /* 0x00000038c5c17836 */ /* 0x000fe40000000000 */
[----:B------:R-:W-:Y:S01]  /*eb90*/  IMAD.IADD R194, R233, 0x1, -R202 ;  /* 0x00000001e9c27824 */ /* 0x000fe200078e0aca */
[----:B------:R-:W-:Y:S01]  /*eba0*/  ISETP.GT.AND P6, PT, R220, R195, PT ;  /* 0x000000c3dc00720c */ /* 0x000fe20003fc4270 */
[----:B------:R-:W-:Y:S01]  /*ebb0*/  VIADD R210, R193, UR20 ;  /* 0x00000014c1d27c36 */ /* 0x000fe20008000000 */
[----:B-123--:R-:W-:Y:S11]  /*ebc0*/  BRA.U.ANY UP0, `(.L_x_1510) ;  /* 0xffffffe100c47547 */ /* 0x00eff6000b93ffff */
.L_x_1509:
[--C-:B------:R-:W-:Y:S01]  /*ebd0*/  IADD3 R3, PT, PT, R233, 0x37, -R210.reuse ;  /* 0x00000037e9037810 */ /* 0x100fe20007ffe8d2 */
[----:B-1----:R-:W-:Y:S01]  /*ebe0*/  FMUL.FTZ R7, R9, UR8 ;  /* 0x0000000809077c20 */ /* 0x002fe20008410000 */
[----:B------:R-:W-:Y:S01]  /*ebf0*/  IABS R194, R194 ;  /* 0x000000c200c27213 */ /* 0x000fe20000000000 */
[----:B------:R-:W-:Y:S01]  /*ec00*/  FMUL.FTZ R9, R10, UR8 ;  /* 0x000000080a097c20 */ /* 0x000fe20008410000 */
[----:B------:R-:W-:Y:S01]  /*ec10*/  IABS R3, R3 ;  /* 0x0000000300037213 */ /* 0x000fe20000000000 */
[----:B------:R-:W-:Y:S01]  /*ec20*/  FMUL.FTZ R8, R8, UR8 ;  /* 0x0000000808087c20 */ /* 0x000fe20008410000 */
[----:B------:R-:W-:Y:S01]  /*ec30*/  I2FP.F32.S32 R6, R194 ;  /* 0x000000c200067245 */ /* 0x000fe20000201400 */
[----:B------:R-:W-:Y:S01]  /*ec40*/  MUFU.TANH R201, R201 ;  /* 0x000000c900c97308 */ /* 0x000fe20000002400 */
[----:B------:R-:W-:Y:S01]  /*ec50*/  FMUL.FTZ R4, R11, UR8 ;  /* 0x000000080b047c20 */ /* 0x000fe20008410000 */
[----:B------:R-:W-:Y:S01]  /*ec60*/  IMAD.MOV.U32 R5, RZ, RZ, R3 ;  /* 0x000000ffff057224 */ /* 0x000fe200078e0003 */
[C-C-:B------:R-:W-:Y:S01]  /*ec70*/  IADD3 R164, PT, PT, R225.reuse, 0x37, -R210.reuse ;  /* 0x00000037e1a47810 */ /* 0x140fe20007ffe8d2 */
[----:B------:R-:W-:Y:S01]  /*ec80*/  FFMA.FTZ R199, R6, -UR6, R199 ;  /* 0x8000000606c77c23 */ /* 0x000fe200080100c7 */
[C---:B------:R-:W-:Y:S01]  /*ec90*/  IADD3 R6, PT, PT, R225.reuse, 0x30, -R210 ;  /* 0x00000030e1067810 */ /* 0x040fe20007ffe8d2 */
[----:B------:R-:W-:Y:S01]  /*eca0*/  IMAD.IADD R166, R225, 0x1, -R202 ;  /* 0x00000001e1a67824 */ /* 0x000fe200078e0aca */
[----:B------:R-:W-:Y:S03]  /*ecb0*/  I2FP.F32.S32 R5, R5 ;  /* 0x0000000500057245 */ /* 0x000fe60000201400 */
[----:B------:R-:W1:Y:S01]  /*ecc0*/  MUFU.TANH R9, R9 ;  /* 0x0000000900097308 */ /* 0x000e620000002400 */
[----:B------:R-:W-:Y:S01]  /*ecd0*/  IABS R6, R6 ;  /* 0x0000000600067213 */ /* 0x000fe20000000000 */
[----:B------:R-:W-:Y:S01]  /*ece0*/  VIADD R165, R197, 0x9 ;  /* 0x00000009c5a57836 */ /* 0x000fe20000000000 */
[----:B------:R-:W-:Y:S01]  /*ecf0*/  IABS R164, R164 ;  /* 0x000000a400a47213 */ /* 0x000fe20000000000 */
[----:B------:R-:W-:Y:S01]  /*ed00*/  FFMA.FTZ R200, R5, -UR6, R200 ;  /* 0x8000000605c87c23 */ /* 0x000fe200080100c8 */
[----:B------:R-:W-:Y:S01]  /*ed10*/  I2FP.F32.S32 R6, R6 ;  /* 0x0000000600067245 */ /* 0x000fe20000201400 */
[----:B------:R-:W-:Y:S01]  /*ed20*/  FMUL.FTZ R12, R12, UR8 ;  /* 0x000000080c0c7c20 */ /* 0x000fe20008410000 */
[C-C-:B------:R-:W-:Y:S03]  /*ed30*/  IADD3 R11, PT, PT, R233.reuse, 0x30, -R210.reuse ;  /* 0x00000030e90b7810 */ /* 0x140fe60007ffe8d2 */
[----:B------:R2:W3:Y:S01]  /*ed40*/  MUFU.TANH R3, R8 ;  /* 0x0000000800037308 */ /* 0x0004e20000002400 */
[----:B------:R-:W-:Y:S01]  /*ed50*/  IABS R166, R166 ;  /* 0x000000a600a67213 */ /* 0x000fe20000000000 */
[----:B------:R-:W-:Y:S01]  /*ed60*/  FMUL.FTZ R14, R14, UR8 ;  /* 0x000000080e0e7c20 */ /* 0x000fe20008410000 */
[--C-:B------:R-:W-:Y:S01]  /*ed70*/  IADD3 R5, PT, PT, R233, 0x2f, -R210.reuse ;  /* 0x0000002fe9057810 */ /* 0x100fe20007ffe8d2 */
[----:B------:R-:W-:Y:S01]  /*ed80*/  FMUL.FTZ R18, R18, UR8 ;  /* 0x0000000812127c20 */ /* 0x000fe20008410000 */
[----:B------:R-:W-:Y:S01]  /*ed90*/  I2FP.F32.S32 R164, R164 ;  /* 0x000000a400a47245 */ /* 0x000fe20000201400 */
[----:B------:R-:W-:Y:S01]  /*eda0*/  FMUL.FTZ R202, R17, UR8 ;  /* 0x0000000811ca7c20 */ /* 0x000fe20008410000 */
[----:B------:R-:W-:Y:S03]  /*edb0*/  I2FP.F32.S32 R166, R166 ;  /* 0x000000a600a67245 */ /* 0x000fe60000201400 */
[----:B------:R4:W5:Y:S01]  /*edc0*/  MUFU.TANH R10, R7 ;  /* 0x00000007000a7308 */ /* 0x0009620000002400 */
[----:B------:R-:W-:Y:S01]  /*edd0*/  IABS R5, R5 ;  /* 0x0000000500057213 */ /* 0x000fe20000000000 */
[----:B------:R-:W-:Y:S01]  /*ede0*/  FMUL.FTZ R19, R19, UR8 ;  /* 0x0000000813137c20 */ /* 0x000fe20008410000 */
[----:B------:R-:W-:Y:S01]  /*edf0*/  ISETP.GT.AND P4, PT, R220, R197, PT ;  /* 0x000000c5dc00720c */ /* 0x000fe20003f84270 */
[----:B------:R-:W-:Y:S01]  /*ee00*/  FFMA.FTZ R203, R166, -UR6, R203 ;  /* 0x80000006a6cb7c23 */ /* 0x000fe200080100cb */
[----:B------:R-:W-:Y:S01]  /*ee10*/  ISETP.GT.AND P0, PT, R192, R195, PT ;  /* 0x000000c3c000720c */ /* 0x000fe20003f04270 */
[----:B------:R-:W-:Y:S01]  /*ee20*/  FMUL.FTZ R16, R16, UR8 ;  /* 0x0000000810107c20 */ /* 0x000fe20008410000 */
[----:B------:R-:W-:Y:S03]  /*ee30*/  I2FP.F32.S32 R5, R5 ;  /* 0x0000000500057245 */ /* 0x000fe60000201400 */
[----:B------:R-:W-:Y:S01]  /*ee40*/  MUFU.TANH R4, R4 ;  /* 0x0000000400047308 */ /* 0x000fe20000002400 */
[----:B--2---:R-:W-:Y:S01]  /*ee50*/  IABS R8, R11 ;  /* 0x0000000b00087213 */ /* 0x004fe20000000000 */
[----:B------:R-:W-:Y:S01]  /*ee60*/  FMUL.FTZ R21, R21, UR8 ;  /* 0x0000000815157c20 */ /* 0x000fe20008410000 */
[----:B------:R-:W-:Y:S01]  /*ee70*/  FSEL R168, R199, -INF , !P4 ;  /* 0xff800000c7a87808 */ /* 0x000fe20006000000 */
[----:B------:R-:W-:Y:S01]  /*ee80*/  FMUL.FTZ R26, R26, UR8 ;  /* 0x000000081a1a7c20 */ /* 0x000fe20008410000 */
[----:B------:R-:W-:Y:S01]  /*ee90*/  I2FP.F32.S32 R8, R8 ;  /* 0x0000000800087245 */ /* 0x000fe20000201400 */
[----:B------:R-:W-:Y:S01]  /*eea0*/  FMUL.FTZ R23, R23, UR8 ;  /* 0x0000000817177c20 */ /* 0x000fe20008410000 */
[----:B------:R-:W-:Y:S03]  /*eeb0*/  ISETP.GT.AND P4, PT, R192, R197, PT ;  /* 0x000000c5c000720c */ /* 0x000fe60003f84270 */
[----:B------:R-:W-:Y:S01]  /*eec0*/  MUFU.TANH R194, R12 ;  /* 0x0000000c00c27308 */ /* 0x000fe20000002400 */
[----:B----4-:R-:W-:Y:S01]  /*eed0*/  IADD3 R7, PT, PT, R197, 0x8, RZ ;  /* 0x00000008c5077810 */ /* 0x010fe20007ffe0ff */
[----:B------:R-:W-:Y:S01]  /*eee0*/  FMUL.FTZ R25, R25, UR8 ;  /* 0x0000000819197c20 */ /* 0x000fe20008410000 */
[----:B------:R-:W-:Y:S01]  /*eef0*/  ISETP.GE.AND P1, PT, R195, R231, PT ;  /* 0x000000e7c300720c */ /* 0x000fe20003f26270 */
[----:B------:R-:W-:Y:S01]  /*ef00*/  FMUL.FTZ R24, R24, UR8 ;  /* 0x0000000818187c20 */ /* 0x000fe20008410000 */
[----:B------:R-:W-:Y:S01]  /*ef10*/  IADD3 R17, PT, PT, R233, 0x1f, -R210 ;  /* 0x0000001fe9117810 */ /* 0x000fe20007ffe8d2 */
[----:B------:R-:W-:Y:S01]  /*ef20*/  FMUL.FTZ R27, R27, UR8 ;  /* 0x000000081b1b7c20 */ /* 0x000fe20008410000 */
[----:B------:R-:W-:Y:S03]  /*ef30*/  ISETP.GE.AND P5, PT, R195, R232, PT ;  /* 0x000000e8c300720c */ /* 0x000fe60003fa6270 */
[----:B------:R2:W-:Y:S01]  /*ef40*/  MUFU.TANH R199, R14 ;  /* 0x0000000e00c77308 */ /* 0x0005e20000002400 */
[----:B------:R-:W-:Y:S01]  /*ef50*/  IABS R17, R17 ;  /* 0x0000001100117213 */ /* 0x000fe20000000000 */
[----:B------:R-:W-:Y:S01]  /*ef60*/  FMUL.FTZ R29, R29, UR8 ;  /* 0x000000081d1d7c20 */ /* 0x000fe20008410000 */
[----:B------:R-:W-:Y:S01]  /*ef70*/  FMUL.FTZ R35, R35, UR8 ;  /* 0x0000000823237c20 */ /* 0x000fe20008410000 */
[----:B------:R-:W-:Y:S01]  /*ef80*/  FMUL.FTZ R34, R34, UR8 ;  /* 0x0000000822227c20 */ /* 0x000fe20008410000 */
[----:B------:R-:W-:Y:S01]  /*ef90*/  I2FP.F32.S32 R17, R17 ;  /* 0x0000001100117245 */ /* 0x000fe20000201400 */
[----:B------:R-:W-:Y:S01]  /*efa0*/  UISETP.GT.AND UP0, UPT, UR21, UR18, UPT ;  /* 0x000000121500728c */ /* 0x000fe2000bf04270 */
[----:B------:R-:W-:Y:S03]  /*efb0*/  LOP3.LUT R221, R221, 0x200, R214, 0xf8, !PT ;  /* 0x00000200dddd7812 */ /* 0x000fe600078ef8d6 */
[----:B------:R4:W-:Y:S01]  /*efc0*/  MUFU.TANH R209, R18 ;  /* 0x0000001200d17308 */ /* 0x0009e20000002400 */
[----:B------:R-:W-:Y:S09]  /*efd0*/  UIADD3 UR21, UPT, UPT, UR21, -0x1, URZ ;  /* 0xffffffff15157890 */ /* 0x000ff2000fffe0ff */
[----:B------:R-:W5:Y:S01]  /*efe0*/  MUFU.TANH R202, R202 ;  /* 0x000000ca00ca7308 */ /* 0x000f620000002400 */
[C-C-:B--2---:R-:W-:Y:S09]  /*eff0*/  IADD3 R14, PT, PT, R233.reuse, 0x18, -R210.reuse ;  /* 0x00000018e90e7810 */ /* 0x144ff20007ffe8d2 */
[----:B------:R2:W-:Y:S01]  /*f000*/  MUFU.TANH R204, R16 ;  /* 0x0000001000cc7308 */ /* 0x0005e20000002400 */
[----:B----4-:R-:W-:Y:S04]  /*f010*/  IADD3 R18, PT, PT, R233, -R210, RZ ;  /* 0x800000d2e9127210 */ /* 0x010fe80007ffe0ff */
[----:B------:R-:W-:Y:S05]  /*f020*/  IABS R18, R18 ;  /* 0x0000001200127213 */ /* 0x000fea0000000000 */
[----:B------:R-:W-:Y:S10]  /*f030*/  MUFU.TANH R206, R21 ;  /* 0x0000001500ce7308 */ /* 0x000ff40000002400 */
[----:B------:R-:W-:Y:S01]  /*f040*/  MUFU.TANH R175, R26 ;  /* 0x0000001a00af7308 */ /* 0x000fe20000002400 */
[C-C-:B--2---:R-:W-:Y:S04]  /*f050*/  IADD3 R16, PT, PT, R225.reuse, 0x7, -R210.reuse ;  /* 0x00000007e1107810 */ /* 0x144fe80007ffe8d2 */
[----:B------:R-:W-:Y:S05]  /*f060*/  IABS R16, R16 ;  /* 0x0000001000107213 */ /* 0x000fea0000000000 */
[----:B------:R-:W-:Y:S01]  /*f070*/  MUFU.TANH R205, R23 ;  /* 0x0000001700cd7308 */ /* 0x000fe20000002400 */
[----:B------:R-:W-:Y:S09]  /*f080*/  I2FP.F32.S32 R16, R16 ;  /* 0x0000001000107245 */ /* 0x000ff20000201400 */
[----:B------:R-:W-:Y:S10]  /*f090*/  MUFU.TANH R172, R25 ;  /* 0x0000001900ac7308 */ /* 0x000ff40000002400 */
[----:B------:R-:W-:Y:S10]  /*f0a0*/  MUFU.TANH R174, R24 ;  /* 0x0000001800ae7308 */ /* 0x000ff40000002400 */
[----:B------:R-:W-:Y:S01]  /*f0b0*/  MUFU.TANH R35, R35 ;  /* 0x0000002300237308 */ /* 0x000fe20000002400 */
[----:B-1----:R-:W-:Y:S01]  /*f0c0*/  FFMA.FTZ R9, R6, -UR6, R9 ;  /* 0x8000000606097c23 */ /* 0x002fe20008010009 */
[----:B------:R-:W-:Y:S01]  /*f0d0*/  IADD3 R6, PT, PT, R225, 0x2f, -R210 ;  /* 0x0000002fe1067810 */ /* 0x000fe20007ffe8d2 */
[----:B------:R-:W-:Y:S01]  /*f0e0*/  FFMA.FTZ R11, R164, -UR6, R201 ;  /* 0x80000006a40b7c23 */ /* 0x000fe200080100c9 */
[----:B------:R-:W-:Y:S01]  /*f0f0*/  FMUL.FTZ R201, R15, UR8 ;  /* 0x000000080fc97c20 */ /* 0x000fe20008410000 */
[----:B---3--:R-:W-:Y:S01]  /*f100*/  FFMA.FTZ R3, R8, -UR6, R3 ;  /* 0x8000000608037c23 */ /* 0x008fe20008010003 */
[----:B------:R-:W-:Y:S01]  /*f110*/  IABS R6, R6 ;  /* 0x0000000600067213 */ /* 0x000fe20000000000 */
[----:B-----5:R-:W-:Y:S01]  /*f120*/  FFMA.FTZ R10, R5, -UR6, R10 ;  /* 0x80000006050a7c23 */ /* 0x020fe2000801000a */
[----:B------:R-:W-:Y:S01]  /*f130*/  FSEL R11, R11, -INF , !P0 ;  /* 0xff8000000b0b7808 */ /* 0x000fe20004000000 */
[----:B------:R-:W-:Y:S01]  /*f140*/  VIADD R15, R197, 0x10 ;  /* 0x00000010c50f7836 */ /* 0x000fe20000000000 */
[----:B------:R-:W-:Y:S01]  /*f150*/  I2FP.F32.S32 R167, R6 ;  /* 0x0000000600a77245 */ /* 0x000fe20000201400 */
[----:B------:R-:W1:Y:S01]  /*f160*/  MUFU.TANH R201, R201 ;  /* 0x000000c900c97308 */ /* 0x000e620000002400 */
[-C--:B------:R-:W-:Y:S01]  /*f170*/  ISETP.GT.AND P0, PT, R192, R7.reuse, PT ;  /* 0x00000007c000720c */ /* 0x080fe20003f04270 */
[----:B------:R-:W-:Y:S01]  /*f180*/  FFMA.FTZ R202, R17, -UR6, R202 ;  /* 0x8000000611ca7c23 */ /* 0x000fe200080100ca */
[----:B------:R-:W-:Y:S01]  /*f190*/  FSEL R8, R200, -INF , !P6 ;  /* 0xff800000c8087808 */ /* 0x000fe20007000000 */
[----:B------:R-:W-:Y:S01]  /*f1a0*/  FMUL.FTZ R200, R13, UR8 ;  /* 0x000000080dc87c20 */ /* 0x000fe20008410000 */
[----:B------:R-:W-:Y:S01]  /*f1b0*/  FSEL R5, R203, -INF , !P4 ;  /* 0xff800000cb057808 */ /* 0x000fe20006000000 */
[----:B------:R-:W-:Y:S01]  /*f1c0*/  FFMA.FTZ R4, R167, -UR6, R4 ;  /* 0x80000006a7047c23 */ /* 0x000fe20008010004 */
[C---:B------:R-:W-:Y:S02]  /*f1d0*/  ISETP.GT.AND P6, PT, R220.reuse, R7, PT ;  /* 0x00000007dc00720c */ /* 0x040fe40003fc4270 */
[-C--:B------:R-:W-:Y:S01]  /*f1e0*/  ISETP.GT.AND P4, PT, R220, R165.reuse, PT ;  /* 0x000000a5dc00720c */ /* 0x080fe20003f84270 */
[----:B------:R-:W2:Y:S01]  /*f1f0*/  MUFU.TANH R200, R200 ;  /* 0x000000c800c87308 */ /* 0x000ea20000002400 */
[----:B------:R-:W-:Y:S02]  /*f200*/  FSEL R9, R9, -INF , !P0 ;  /* 0xff80000009097808 */ /* 0x000fe40004000000 */
[----:B------:R-:W-:Y:S02]  /*f210*/  ISETP.GT.AND P0, PT, R192, R165, PT ;  /* 0x000000a5c000720c */ /* 0x000fe40003f04270 */
[----:B------:R-:W-:Y:S02]  /*f220*/  FSEL R3, R3, -INF , !P6 ;  /* 0xff80000003037808 */ /* 0x000fe40007000000 */
[----:B------:R-:W-:Y:S02]  /*f230*/  FSEL R10, R10, -INF , !P4 ;  /* 0xff8000000a0a7808 */ /* 0x000fe40006000000 */
[C---:B------:R-:W-:Y:S02]  /*f240*/  ISETP.GE.AND P6, PT, R7.reuse, R232, PT ;  /* 0x000000e80700720c */ /* 0x040fe40003fc6270 */
[----:B------:R-:W-:Y:S02]  /*f250*/  ISETP.GE.AND P4, PT, R7, R231, PT ;  /* 0x000000e70700720c */ /* 0x000fe40003f86270 */
[----:B------:R-:W-:Y:S02]  /*f260*/  FSEL R7, R4, -INF , !P0 ;  /* 0xff80000004077808 */ /* 0x000fe40004000000 */
[--C-:B------:R-:W-:Y:S02]  /*f270*/  IADD3 R4, PT, PT, R225, 0x27, -R210.reuse ;  /* 0x00000027e1047810 */ /* 0x100fe40007ffe8d2 */
[C-C-:B------:R-:W-:Y:S02]  /*f280*/  IADD3 R167, PT, PT, R233.reuse, 0x28, -R210.reuse ;  /* 0x00000028e9a77810 */ /* 0x140fe40007ffe8d2 */
[--C-:B------:R-:W-:Y:S02]  /*f290*/  IADD3 R6, PT, PT, R233, 0x27, -R210.reuse ;  /* 0x00000027e9067810 */ /* 0x100fe40007ffe8d2 */
[----:B------:R-:W-:Y:S02]  /*f2a0*/  IABS R4, R4 ;  /* 0x0000000400047213 */ /* 0x000fe40000000000 */
[----:B------:R-:W-:Y:S02]  /*f2b0*/  IABS R167, R167 ;  /* 0x000000a700a77213 */ /* 0x000fe40000000000 */
[----:B------:R-:W-:Y:S02]  /*f2c0*/  IABS R13, R6 ;  /* 0x00000006000d7213 */ /* 0x000fe40000000000 */
[----:B------:R-:W-:Y:S02]  /*f2d0*/  I2FP.F32.S32 R4, R4 ;  /* 0x0000000400047245 */ /* 0x000fe40000201400 */
[----:B------:R-:W-:Y:S02]  /*f2e0*/  I2FP.F32.S32 R167, R167 ;  /* 0x000000a700a77245 */ /* 0x000fe40000201400 */
[----:B------:R-:W-:Y:S01]  /*f2f0*/  I2FP.F32.S32 R13, R13 ;  /* 0x0000000d000d7245 */ /* 0x000fe20000201400 */
[----:B-1----:R-:W-:Y:S01]  /*f300*/  FFMA.FTZ R201, R4, -UR6, R201 ;  /* 0x8000000604c97c23 */ /* 0x002fe200080100c9 */
[----:B------:R-:W-:Y:S01]  /*f310*/  IADD3 R6, PT, PT, R225, 0x28, -R210 ;  /* 0x00000028e1067810 */ /* 0x000fe20007ffe8d2 */
[----:B------:R-:W-:Y:S01]  /*f320*/  FFMA.FTZ R194, R167, -UR6, R194 ;  /* 0x80000006a7c27c23 */ /* 0x000fe200080100c2 */
[----:B------:R-:W-:Y:S01]  /*f330*/  IADD3 R4, PT, PT, R225, 0x20, -R210 ;  /* 0x00000020e1047810 */ /* 0x000fe20007ffe8d2 */
[----:B--2---:R-:W-:Y:S01]  /*f340*/  FFMA.FTZ R200, R13, -UR6, R200 ;  /* 0x800000060dc87c23 */ /* 0x004fe200080100c8 */
[----:B------:R-:W-:Y:S02]  /*f350*/  FSEL R11, R11, -INF , !P1 ;  /* 0xff8000000b0b7808 */ /* 0x000fe40004800000 */
[----:B------:R-:W-:Y:S02]  /*f360*/  ISETP.GT.AND P1, PT, R220, R15, PT ;  /* 0x0000000fdc00720c */ /* 0x000fe40003f24270 */
[----:B------:R-:W-:Y:S02]  /*f370*/  IABS R6, R6 ;  /* 0x0000000600067213 */ /* 0x000fe40000000000 */
[C---:B------:R-:W-:Y:S02]  /*f380*/  IADD3 R13, PT, PT, R197.reuse, 0x11, RZ ;  /* 0x00000011c50d7810 */ /* 0x040fe40007ffe0ff */
[----:B------:R-:W-:Y:S02]  /*f390*/  IABS R4, R4 ;  /* 0x0000000400047213 */ /* 0x000fe40000000000 */
[----:B------:R-:W-:Y:S02]  /*f3a0*/  FSEL R194, R194, -INF , !P1 ;  /* 0xff800000c2c27808 */ /* 0x000fe40004800000 */
[----:B------:R-:W-:Y:S02]  /*f3b0*/  I2FP.F32.S32 R6, R6 ;  /* 0x0000000600067245 */ /* 0x000fe40000201400 */
[----:B------:R-:W-:Y:S02]  /*f3c0*/  ISETP.GT.AND P1, PT, R220, R13, PT ;  /* 0x0000000ddc00720c */ /* 0x000fe40003f24270 */
[----:B------:R-:W-:Y:S01]  /*f3d0*/  I2FP.F32.S32 R4, R4 ;  /* 0x0000000400047245 */ /* 0x000fe20000201400 */
[----:B------:R-:W-:Y:S01]  /*f3e0*/  FFMA.FTZ R199, R6, -UR6, R199 ;  /* 0x8000000606c77c23 */ /* 0x000fe200080100c7 */
[----:B------:R-:W-:Y:S02]  /*f3f0*/  FSEL R200, R200, -INF , !P1 ;  /* 0xff800000c8c87808 */ /* 0x000fe40004800000 */
[----:B------:R-:W-:Y:S01]  /*f400*/  ISETP.GT.AND P1, PT, R192, R15, PT ;  /* 0x0000000fc000720c */ /* 0x000fe20003f24270 */
[----:B------:R-:W-:Y:S01]  /*f410*/  FFMA.FTZ R209, R4, -UR6, R209 ;  /* 0x8000000604d17c23 */ /* 0x000fe200080100d1 */
[-C--:B------:R-:W-:Y:S01]  /*f420*/  ISETP.GE.AND P0, PT, R197, R232.reuse, PT ;  /* 0x000000e8c500720c */ /* 0x080fe20003f06270 */
[----:B------:R-:W1:Y:S01]  /*f430*/  MUFU.TANH R4, R19 ;  /* 0x0000001300047308 */ /* 0x000e620000002400 */
[----:B------:R-:W-:Y:S02]  /*f440*/  FSEL R199, R199, -INF , !P1 ;  /* 0xff800000c7c77808 */ /* 0x000fe40004800000 */
[----:B------:R-:W-:Y:S02]  /*f450*/  FSEL R168, R168, -INF , !P0 ;  /* 0xff800000a8a87808 */ /* 0x000fe40004000000 */
[----:B------:R-:W-:Y:S02]  /*f460*/  ISETP.GT.AND P1, PT, R192, R13, PT ;  /* 0x0000000dc000720c */ /* 0x000fe40003f24270 */
[-C--:B------:R-:W-:Y:S02]  /*f470*/  ISETP.GE.AND P0, PT, R197, R231.reuse, PT ;  /* 0x000000e7c500720c */ /* 0x080fe40003f06270 */
[--C-:B------:R-:W-:Y:S02]  /*f480*/  IADD3 R6, PT, PT, R225, 0x1f, -R210.reuse ;  /* 0x0000001fe1067810 */ /* 0x100fe40007ffe8d2 */
[----:B------:R-:W-:Y:S01]  /*f490*/  FSEL R12, R3, -INF , !P6 ;  /* 0xff800000030c7808 */ /* 0x000fe20007000000 */
[----:B------:R-:W-:Y:S01]  /*f4a0*/  VIADD R3, R197, 0x19 ;  /* 0x00000019c5037836 */ /* 0x000fe20000000000 */
[----:B------:R-:W-:Y:S02]  /*f4b0*/  FSEL R201, R201, -INF , !P1 ;  /* 0xff800000c9c97808 */ /* 0x000fe40004800000 */
[----:B------:R-:W-:Y:S02]  /*f4c0*/  FSEL R8, R8, -INF , !P5 ;  /* 0xff80000008087808 */ /* 0x000fe40006800000 */
[----:B------:R-:W-:Y:S02]  /*f4d0*/  FSEL R5, R5, -INF , !P0 ;  /* 0xff80000005057808 */ /* 0x000fe40004000000 */
[C---:B------:R-:W-:Y:S02]  /*f4e0*/  ISETP.GE.AND P1, PT, R15.reuse, R232, PT ;  /* 0x000000e80f00720c */ /* 0x040fe40003f26270 */
[-C--:B------:R-:W-:Y:S01]  /*f4f0*/  ISETP.GE.AND P6, PT, R15, R231.reuse, PT ;  /* 0x000000e70f00720c */ /* 0x080fe20003fc6270 */
[----:B------:R-:W-:Y:S01]  /*f500*/  VIADD R15, R197, 0x18 ;  /* 0x00000018c50f7836 */ /* 0x000fe20000000000 */
[----:B------:R-:W-:Y:S02]  /*f510*/  IABS R6, R6 ;  /* 0x0000000600067213 */ /* 0x000fe40000000000 */
[C---:B------:R-:W-:Y:S02]  /*f520*/  ISETP.GE.AND P5, PT, R165.reuse, R232, PT ;  /* 0x000000e8a500720c */ /* 0x040fe40003fa6270 */
[----:B------:R-:W-:Y:S02]  /*f530*/  ISETP.GE.AND P0, PT, R165, R231, PT ;  /* 0x000000e7a500720c */ /* 0x000fe40003f06270 */
[----:B------:R-:W-:Y:S02]  /*f540*/  IADD3 R165, PT, PT, R233, 0x20, -R210 ;  /* 0x00000020e9a57810 */ /* 0x000fe40007ffe8d2 */
[----:B------:R-:W-:Y:S02]  /*f550*/  FSEL R7, R7, -INF , !P0 ;  /* 0xff80000007077808 */ /* 0x000fe40004000000 */
[----:B------:R-:W-:Y:S01]  /*f560*/  I2FP.F32.S32 R17, R6 ;  /* 0x0000000600117245 */ /* 0x000fe20000201400 */
[----:B------:R-:W-:Y:S01]  /*f570*/  FMUL.FTZ R6, R20, UR8 ;  /* 0x0000000814067c20 */ /* 0x000fe20008410000 */
[C---:B------:R-:W-:Y:S02]  /*f580*/  ISETP.GT.AND P0, PT, R192.reuse, R15, PT ;  /* 0x0000000fc000720c */ /* 0x040fe40003f04270 */
[----:B------:R-:W-:Y:S01]  /*f590*/  IABS R165, R165 ;  /* 0x000000a500a57213 */ /* 0x000fe20000000000 */
[----:B-1----:R-:W-:Y:S01]  /*f5a0*/  FFMA.FTZ R4, R17, -UR6, R4 ;  /* 0x8000000611047c23 */ /* 0x002fe20008010004 */
[----:B------:R-:W-:Y:S01]  /*f5b0*/  FSEL R209, R209, -INF , !P0 ;  /* 0xff800000d1d17808 */ /* 0x000fe20004000000 */
[----:B------:R-:W1:Y:S01]  /*f5c0*/  MUFU.TANH R6, R6 ;  /* 0x0000000600067308 */ /* 0x000e620000002400 */
[----:B------:R-:W-:Y:S02]  /*f5d0*/  I2FP.F32.S32 R165, R165 ;  /* 0x000000a500a57245 */ /* 0x000fe40000201400 */
[----:B------:R-:W-:Y:S02]  /*f5e0*/  ISETP.GT.AND P0, PT, R192, R3, PT ;  /* 0x00000003c000720c */ /* 0x000fe40003f04270 */
[----:B------:R-:W-:Y:S01]  /*f5f0*/  FSEL R10, R10, -INF , !P5 ;  /* 0xff8000000a0a7808 */ /* 0x000fe20006800000 */
[----:B------:R-:W-:Y:S01]  /*f600*/  FFMA.FTZ R204, R165, -UR6, R204 ;  /* 0x80000006a5cc7c23 */ /* 0x000fe200080100cc */
[----:B------:R-:W-:Y:S02]  /*f610*/  FSEL R9, R9, -INF , !P4 ;  /* 0xff80000009097808 */ /* 0x000fe40006000000 */
[----:B------:R-:W-:Y:S02]  /*f620*/  FSEL R203, R4, -INF , !P0 ;  /* 0xff80000004cb7808 */ /* 0x000fe40004000000 */
[C---:B------:R-:W-:Y:S02]  /*f630*/  ISETP.GT.AND P5, PT, R220.reuse, R15, PT ;  /* 0x0000000fdc00720c */ /* 0x040fe40003fa4270 */
[----:B------:R-:W-:Y:S02]  /*f640*/  ISETP.GT.AND P4, PT, R220, R3, PT ;  /* 0x00000003dc00720c */ /* 0x000fe40003f84270 */
[----:B------:R-:W-:Y:S02]  /*f650*/  IABS R4, R14 ;  /* 0x0000000e00047213 */ /* 0x000fe40000000000 */
[----:B------:R-:W-:Y:S02]  /*f660*/  FSEL R194, R194, -INF , !P1 ;  /* 0xff800000c2c27808 */ /* 0x000fe40004800000 */
[C---:B------:R-:W-:Y:S02]  /*f670*/  ISETP.GE.AND P0, PT, R15.reuse, R232, PT ;  /* 0x000000e80f00720c */ /* 0x040fe40003f06270 */
[-C--:B------:R-:W-:Y:S02]  /*f680*/  ISETP.GE.AND P1, PT, R15, R231.reuse, PT ;  /* 0x000000e70f00720c */ /* 0x080fe40003f26270 */
[----:B------:R-:W-:Y:S01]  /*f690*/  MOV R15, R4 ;  /* 0x00000004000f7202 */ /* 0x000fe20000000f00 */
[----:B------:R-:W-:Y:S01]  /*f6a0*/  FMUL.FTZ R4, R22, UR8 ;  /* 0x0000000816047c20 */ /* 0x000fe20008410000 */
[----:B------:R-:W-:Y:S02]  /*f6b0*/  FSEL R204, R204, -INF , !P5 ;  /* 0xff800000cccc7808 */ /* 0x000fe40006800000 */
[----:B------:R-:W-:Y:S02]  /*f6c0*/  FSEL R202, R202, -INF , !P4 ;  /* 0xff800000caca7808 */ /* 0x000fe40006000000 */
[C---:B------:R-:W-:Y:S01]  /*f6d0*/  ISETP.GE.AND P4, PT, R13.reuse, R231, PT ;  /* 0x000000e70d00720c */ /* 0x040fe20003f86270 */
[----:B------:R-:W2:Y:S01]  /*f6e0*/  MUFU.TANH R4, R4 ;  /* 0x0000000400047308 */ /* 0x000ea20000002400 */
[-C--:B------:R-:W-:Y:S02]  /*f6f0*/  ISETP.GE.AND P5, PT, R13, R232.reuse, PT ;  /* 0x000000e80d00720c */ /* 0x080fe40003fa6270 */
[----:B------:R-:W-:Y:S02]  /*f700*/  IADD3 R13, PT, PT, R233, 0x17, -R210 ;  /* 0x00000017e90d7810 */ /* 0x000fe40007ffe8d2 */
[----:B------:R-:W-:Y:S02]  /*f710*/  I2FP.F32.S32 R15, R15 ;  /* 0x0000000f000f7245 */ /* 0x000fe40000201400 */
[----:B------:R-:W-:Y:S02]  /*f720*/  IABS R13, R13 ;  /* 0x0000000d000d7213 */ /* 0x000fe40000000000 */
[----:B------:R-:W-:Y:S01]  /*f730*/  FSEL R200, R200, -INF , !P5 ;  /* 0xff800000c8c87808 */ /* 0x000fe20006800000 */
[----:B-1----:R-:W-:Y:S01]  /*f740*/  FFMA.FTZ R6, R15, -UR6, R6 ;  /* 0x800000060f067c23 */ /* 0x002fe20008010006 */
[----:B------:R-:W-:Y:S02]  /*f750*/  FSEL R199, R199, -INF , !P6 ;  /* 0xff800000c7c77808 */ /* 0x000fe40007000000 */
[C---:B------:R-:W-:Y:S02]  /*f760*/  ISETP.GE.AND P5, PT, R3.reuse, R232, PT ;  /* 0x000000e80300720c */ /* 0x040fe40003fa6270 */
[----:B------:R-:W-:Y:S01]  /*f770*/  ISETP.GE.AND P6, PT, R3, R231, PT ;  /* 0x000000e70300720c */ /* 0x000fe20003fc6270 */
[----:B------:R-:W-:Y:S01]  /*f780*/  VIADD R3, R197, 0x20 ;  /* 0x00000020c5037836 */ /* 0x000fe20000000000 */
[----:B------:R-:W-:Y:S02]  /*f790*/  I2FP.F32.S32 R13, R13 ;  /* 0x0000000d000d7245 */ /* 0x000fe40000201400 */
[----:B------:R-:W-:Y:S02]  /*f7a0*/  IADD3 R15, PT, PT, R225, 0x18, -R210 ;  /* 0x00000018e10f7810 */ /* 0x000fe40007ffe8d2 */
[----:B------:R-:W-:Y:S01]  /*f7b0*/  FSEL R201, R201, -INF , !P4 ;  /* 0xff800000c9c97808 */ /* 0x000fe20006000000 */
[----:B------:R-:W-:Y:S01]  /*f7c0*/  FFMA.FTZ R206, R13, -UR6, R206 ;  /* 0x800000060dce7c23 */ /* 0x000fe200080100ce */
[----:B------:R-:W-:Y:S02]  /*f7d0*/  ISETP.GT.AND P4, PT, R220, R3, PT ;  /* 0x00000003dc00720c */ /* 0x000fe40003f84270 */
[----:B------:R-:W-:Y:S02]  /*f7e0*/  IABS R15, R15 ;  /* 0x0000000f000f7213 */ /* 0x000fe40000000000 */
[----:B------:R-:W-:Y:S02]  /*f7f0*/  IADD3 R13, PT, PT, R197, 0x21, RZ ;  /* 0x00000021c50d7810 */ /* 0x000fe40007ffe0ff */
[----:B------:R-:W-:Y:S02]  /*f800*/  FSEL R208, R6, -INF , !P4 ;  /* 0xff80000006d07808 */ /* 0x000fe40006000000 */
[----:B------:R-:W-:Y:S02]  /*f810*/  I2FP.F32.S32 R15, R15 ;  /* 0x0000000f000f7245 */ /* 0x000fe40000201400 */
[----:B------:R-:W-:Y:S02]  /*f820*/  ISETP.GT.AND P4, PT, R220, R13, PT ;  /* 0x0000000ddc00720c */ /* 0x000fe40003f84270 */
[----:B------:R-:W-:Y:S01]  /*f830*/  IADD3 R6, PT, PT, R225, 0x10, -R210 ;  /* 0x00000010e1067810 */ /* 0x000fe20007ffe8d2 */
[----:B--2---:R-:W-:Y:S01]  /*f840*/  FFMA.FTZ R4, R15, -UR6, R4 ;  /* 0x800000060f047c23 */ /* 0x004fe20008010004 */
[----:B------:R-:W-:Y:S02]  /*f850*/  FSEL R206, R206, -INF , !P4 ;  /* 0xff800000cece7808 */ /* 0x000fe40006000000 */
[----:B------:R-:W-:Y:S02]  /*f860*/  ISETP.GT.AND P4, PT, R192, R3, PT ;  /* 0x00000003c000720c */ /* 0x000fe40003f84270 */
[--C-:B------:R-:W-:Y:S02]  /*f870*/  IADD3 R14, PT, PT, R225, 0x17, -R210.reuse ;  /* 0x00000017e10e7810 */ /* 0x100fe40007ffe8d2 */
[----:B------:R-:W-:Y:S02]  /*f880*/  FSEL R207, R4, -INF , !P4 ;  /* 0xff80000004cf7808 */ /* 0x000fe40006000000 */
[----:B------:R-:W-:Y:S02]  /*f890*/  IABS R4, R6 ;  /* 0x0000000600047213 */ /* 0x000fe40000000000 */
[C-C-:B------:R-:W-:Y:S02]  /*f8a0*/  IADD3 R15, PT, PT, R233.reuse, 0xf, -R210.reuse ;  /* 0x0000000fe90f7810 */ /* 0x140fe40007ffe8d2 */
[----:B------:R-:W-:Y:S02]  /*f8b0*/  I2FP.F32.S32 R4, R4 ;  /* 0x0000000400047245 */ /* 0x000fe40000201400 */
[----:B------:R-:W-:Y:S02]  /*f8c0*/  IABS R15, R15 ;  /* 0x0000000f000f7213 */ /* 0x000fe40000000000 */
[----:B------:R-:W-:Y:S01]  /*f8d0*/  IABS R14, R14 ;  /* 0x0000000e000e7213 */ /* 0x000fe20000000000 */
[----:B------:R-:W-:Y:S01]  /*f8e0*/  FFMA.FTZ R175, R4, -UR6, R175 ;  /* 0x8000000604af7c23 */ /* 0x000fe200080100af */
[----:B------:R-:W-:Y:S01]  /*f8f0*/  IADD3 R17, PT, PT, R233, 0x10, -R210 ;  /* 0x00000010e9117810 */ /* 0x000fe20007ffe8d2 */
[----:B------:R-:W1:Y:S01]  /*f900*/  MUFU.TANH R4, R27 ;  /* 0x0000001b00047308 */ /* 0x000e620000002400 */
[----:B------:R-:W-:Y:S02]  /*f910*/  I2FP.F32.S32 R15, R15 ;  /* 0x0000000f000f7245 */ /* 0x000fe40000201400 */
[----:B------:R-:W-:Y:S02]  /*f920*/  I2FP.F32.S32 R14, R14 ;  /* 0x0000000e000e7245 */ /* 0x000fe40000201400 */
[----:B------:R-:W-:Y:S01]  /*f930*/  IABS R17, R17 ;  /* 0x0000001100117213 */ /* 0x000fe20000000000 */
[----:B------:R-:W-:Y:S01]  /*f940*/  FFMA.FTZ R172, R15, -UR6, R172 ;  /* 0x800000060fac7c23 */ /* 0x000fe200080100ac */
[----:B------:R-:W-:Y:S01]  /*f950*/  IADD3 R6, PT, PT, R225, 0xf, -R210 ;  /* 0x0000000fe1067810 */ /* 0x000fe20007ffe8d2 */
[----:B------:R-:W-:Y:S01]  /*f960*/  FFMA.FTZ R205, R14, -UR6, R205 ;  /* 0x800000060ecd7c23 */ /* 0x000fe200080100cd */
[----:B------:R-:W-:Y:S01]  /*f970*/  I2FP.F32.S32 R17, R17 ;  /* 0x0000001100117245 */ /* 0x000fe20000201400 */
[----:B------:R-:W-:Y:S01]  /*f980*/  VIADD R15, R197, 0x28 ;  /* 0x00000028c50f7836 */ /* 0x000fe20000000000 */
[----:B------:R-:W-:Y:S02]  /*f990*/  IABS R6, R6 ;  /* 0x0000000600067213 */ /* 0x000fe40000000000 */
[----:B------:R-:W-:Y:S01]  /*f9a0*/  ISETP.GT.AND P4, PT, R192, R13, PT ;  /* 0x0000000dc000720c */ /* 0x000fe20003f84270 */
[----:B------:R-:W-:Y:S01]  /*f9b0*/  FFMA.FTZ R174, R17, -UR6, R174 ;  /* 0x8000000611ae7c23 */ /* 0x000fe200080100ae */
[----:B------:R-:W-:Y:S01]  /*f9c0*/  I2FP.F32.S32 R17, R6 ;  /* 0x0000000600117245 */ /* 0x000fe20000201400 */
[----:B------:R-:W-:Y:S01]  /*f9d0*/  FMUL.FTZ R6, R28, UR8 ;  /* 0x000000081c067c20 */ /* 0x000fe20008410000 */
[----:B------:R-:W-:Y:S02]  /*f9e0*/  FSEL R204, R204, -INF , !P0 ;  /* 0xff800000cccc7808 */ /* 0x000fe40004000000 */
[----:B------:R-:W-:Y:S01]  /*f9f0*/  FSEL R203, R203, -INF , !P6 ;  /* 0xff800000cbcb7808 */ /* 0x000fe20007000000 */
[----:B-1----:R-:W-:Y:S01]  /*fa00*/  FFMA.FTZ R4, R17, -UR6, R4 ;  /* 0x8000000611047c23 */ /* 0x002fe20008010004 */
[----:B------:R-:W-:Y:S01]  /*fa10*/  FSEL R205, R205, -INF , !P4 ;  /* 0xff800000cdcd7808 */ /* 0x000fe20006000000 */
[----:B------:R-:W1:Y:S01]  /*fa20*/  MUFU.TANH R6, R6 ;  /* 0x0000000600067308 */ /* 0x000e620000002400 */
[C---:B------:R-:W-:Y:S02]  /*fa30*/  ISETP.GT.AND P6, PT, R192.reuse, R15, PT ;  /* 0x0000000fc000720c */ /* 0x040fe40003fc4270 */
[CC--:B------:R-:W-:Y:S02]  /*fa40*/  ISETP.GE.AND P4, PT, R3.reuse, R232.reuse, PT ;  /* 0x000000e80300720c */ /* 0x0c0fe40003f86270 */
[----:B------:R-:W-:Y:S02]  /*fa50*/  ISETP.GE.AND P0, PT, R3, R231, PT ;  /* 0x000000e70300720c */ /* 0x000fe40003f06270 */
[----:B------:R-:W-:Y:S02]  /*fa60*/  IADD3 R3, PT, PT, R197, 0x29, RZ ;  /* 0x00000029c5037810 */ /* 0x000fe40007ffe0ff */
[----:B------:R-:W-:Y:S02]  /*fa70*/  FSEL R175, R175, -INF , !P6 ;  /* 0xff800000afaf7808 */ /* 0x000fe40007000000 */
[----:B------:R-:W-:Y:S02]  /*fa80*/  ISETP.GT.AND P6, PT, R192, R3, PT ;  /* 0x00000003c000720c */ /* 0x000fe40003fc4270 */
[----:B------:R-:W-:Y:S02]  /*fa90*/  FSEL R202, R202, -INF , !P5 ;  /* 0xff800000caca7808 */ /* 0x000fe40006800000 */
[----:B------:R-:W-:Y:S02]  /*faa0*/  FSEL R209, R209, -INF , !P1 ;  /* 0xff800000d1d17808 */ /* 0x000fe40004800000 */
[C---:B------:R-:W-:Y:S02]  /*fab0*/  ISETP.GT.AND P5, PT, R220.reuse, R15, PT ;  /* 0x0000000fdc00720c */ /* 0x040fe40003fa4270 */
[----:B------:R-:W-:Y:S02]  /*fac0*/  ISETP.GT.AND P1, PT, R220, R3, PT ;  /* 0x00000003dc00720c */ /* 0x000fe40003f24270 */
[----:B------:R-:W-:Y:S02]  /*fad0*/  FSEL R173, R4, -INF , !P6 ;  /* 0xff80000004ad7808 */ /* 0x000fe40007000000 */
[----:B------:R-:W2:Y:S01]  /*fae0*/  MUFU.TANH R4, R29 ;  /* 0x0000001d00047308 */ /* 0x000ea20000002400 */
[----:B------:R-:W-:Y:S02]  /*faf0*/  FSEL R174, R174, -INF , !P5 ;  /* 0xff800000aeae7808 */ /* 0x000fe40006800000 */
[----:B------:R-:W-:Y:S02]  /*fb00*/  FSEL R172, R172, -INF , !P1 ;  /* 0xff800000acac7808 */ /* 0x000fe40004800000 */
[C---:B------:R-:W-:Y:S02]  /*fb10*/  ISETP.GE.AND P5, PT, R13.reuse, R232, PT ;  /* 0x000000e80d00720c */ /* 0x040fe40003fa6270 */
[----:B------:R-:W-:Y:S02]  /*fb20*/  ISETP.GE.AND P1, PT, R13, R231, PT ;  /* 0x000000e70d00720c */ /* 0x000fe40003f26270 */
[C-C-:B------:R-:W-:Y:S02]  /*fb30*/  IADD3 R13, PT, PT, R233.reuse, 0x8, -R210.reuse ;  /* 0x00000008e90d7810 */ /* 0x140fe40007ffe8d2 */
[----:B------:R-:W-:Y:S02]  /*fb40*/  IADD3 R14, PT, PT, R233, 0x7, -R210 ;  /* 0x00000007e90e7810 */ /* 0x000fe40007ffe8d2 */
[----:B------:R-:W-:Y:S02]  /*fb50*/  IABS R13, R13 ;  /* 0x0000000d000d7213 */ /* 0x000fe40000000000 */
[----:B------:R-:W-:Y:S02]  /*fb60*/  IABS R14, R14 ;  /* 0x0000000e000e7213 */ /* 0x000fe40000000000 */
[----:B------:R-:W-:Y:S02]  /*fb70*/  I2FP.F32.S32 R17, R13 ;  /* 0x0000000d00117245 */ /* 0x000fe40000201400 */
[----:B------:R-:W-:Y:S01]  /*fb80*/  I2FP.F32.S32 R13, R14 ;  /* 0x0000000e000d7245 */ /* 0x000fe20000201400 */
[----:B------:R-:W-:Y:S01]  /*fb90*/  FMUL.FTZ R14, R30, UR8 ;  /* 0x000000081e0e7c20 */ /* 0x000fe20008410000 */
[----:B------:R-:W-:Y:S01]  /*fba0*/  FSEL R208, R208, -INF , !P4 ;  /* 0xff800000d0d07808 */ /* 0x000fe20006000000 */
[----:B-1----:R-:W-:Y:S01]  /*fbb0*/  FFMA.FTZ R6, R17, -UR6, R6 ;  /* 0x8000000611067c23 */ /* 0x002fe20008010006 */
[-C--:B------:R-:W-:Y:S01]  /*fbc0*/  ISETP.GE.AND P6, PT, R15, R232.reuse, PT ;  /* 0x000000e80f00720c */ /* 0x080fe20003fc6270 */
[----:B--2---:R-:W-:Y:S01]  /*fbd0*/  FFMA.FTZ R4, R13, -UR6, R4 ;  /* 0x800000060d047c23 */ /* 0x004fe20008010004 */
[----:B------:R-:W-:Y:S01]  /*fbe0*/  VIADD R13, R197, 0x30 ;  /* 0x00000030c50d7836 */ /* 0x000fe20000000000 */
[-C--:B------:R-:W-:Y:S01]  /*fbf0*/  ISETP.GE.AND P4, PT, R15, R231.reuse, PT ;  /* 0x000000e70f00720c */ /* 0x080fe20003f86270 */
[----:B------:R-:W-:Y:S01]  /*fc00*/  FMUL.FTZ R15, R31, UR8 ;  /* 0x000000081f0f7c20 */ /* 0x000fe20008410000 */
[----:B------:R-:W-:Y:S01]  /*fc10*/  FSEL R207, R207, -INF , !P0 ;  /* 0xff800000cfcf7808 */ /* 0x000fe20004000000 */
[----:B------:R-:W-:Y:S01]  /*fc20*/  MUFU.TANH R14, R14 ;  /* 0x0000000e000e7308 */ /* 0x000fe20000002400 */
[----:B------:R-:W-:Y:S02]  /*fc30*/  FSEL R206, R206, -INF , !P5 ;  /* 0xff800000cece7808 */ /* 0x000fe40006800000 */
[----:B------:R-:W-:Y:S02]  /*fc40*/  FSEL R205, R205, -INF , !P1 ;  /* 0xff800000cdcd7808 */ /* 0x000fe40004800000 */
[C---:B------:R-:W-:Y:S02]  /*fc50*/  ISETP.GE.AND P5, PT, R3.reuse, R232, PT ;  /* 0x000000e80300720c */ /* 0x040fe40003fa6270 */
[----:B------:R-:W-:Y:S03]  /*fc60*/  ISETP.GE.AND P0, PT, R3, R231, PT ;  /* 0x000000e70300720c */ /* 0x000fe60003f06270 */
[----:B------:R-:W1:Y:S01]  /*fc70*/  MUFU.TANH R15, R15 ;  /* 0x0000000f000f7308 */ /* 0x000e620000002400 */
[----:B------:R-:W-:Y:S02]  /*fc80*/  ISETP.GT.AND P1, PT, R220, R13, PT ;  /* 0x0000000ddc00720c */ /* 0x000fe40003f24270 */
[C---:B------:R-:W-:Y:S01]  /*fc90*/  IADD3 R3, PT, PT, R197.reuse, 0x31, RZ ;  /* 0x00000031c5037810 */ /* 0x040fe20007ffe0ff */
[----:B------:R-:W-:Y:S01]  /*fca0*/  VIADD R197, R197, 0x39 ;  /* 0x00000039c5c57836 */ /* 0x000fe20000000000 */
[----:B------:R-:W-:Y:S02]  /*fcb0*/  FSEL R6, R6, -INF , !P1 ;  /* 0xff80000006067808 */ /* 0x000fe40004800000 */
[----:B------:R-:W-:Y:S02]  /*fcc0*/  ISETP.GT.AND P1, PT, R220, R3, PT ;  /* 0x00000003dc00720c */ /* 0x000fe40003f24270 */
[C-C-:B------:R-:W-:Y:S02]  /*fcd0*/  IADD3 R17, PT, PT, R225.reuse, 0x8, -R210.reuse ;  /* 0x00000008e1117810 */ /* 0x140fe40007ffe8d2 */
[----:B------:R-:W-:Y:S01]  /*fce0*/  FSEL R190, R4, -INF , !P1 ;  /* 0xff80000004be7808 */ /* 0x000fe20004800000 */
[----:B------:R-:W-:Y:S01]  /*fcf0*/  FMUL.FTZ R4, R32, UR8 ;  /* 0x0000000820047c20 */ /* 0x000fe20008410000 */
[----:B------:R-:W-:Y:S02]  /*fd00*/  IABS R17, R17 ;  /* 0x0000001100117213 */ /* 0x000fe40000000000 */
[----:B------:R-:W-:Y:S01]  /*fd10*/  I2FP.F32.S32 R19, R18 ;  /* 0x0000001200137245 */ /* 0x000fe20000201400 */
[----:B------:R-:W-:Y:S02]  /*fd20*/  IMAD.IADD R18, R225, 0x1, -R210 ;  /* 0x00000001e1127824 */ /* 0x000fe400078e0ad2 */
[----:B-1----:R-:W-:Y:S01]  /*fd30*/  FFMA.FTZ R15, R16, -UR6, R15 ;  /* 0x80000006100f7c23 */ /* 0x002fe2000801000f */
[----:B------:R-:W1:Y:S01]  /*fd40*/  MUFU.TANH R4, R4 ;  /* 0x0000000400047308 */ /* 0x000e620000002400 */
[----:B------:R-:W-:Y:S01]  /*fd50*/  FMUL.FTZ R16, R33, UR8 ;  /* 0x0000000821107c20 */ /* 0x000fe20008410000 */
[----:B------:R-:W-:Y:S02]  /*fd60*/  I2FP.F32.S32 R17, R17 ;  /* 0x0000001100117245 */ /* 0x000fe40000201400 */
[----:B------:R-:W-:Y:S02]  /*fd70*/  FSEL R172, R172, -INF , !P5 ;  /* 0xff800000acac7808 */ /* 0x000fe40006800000 */
[----:B------:R-:W-:Y:S01]  /*fd80*/  ISETP.GT.AND P5, PT, R192, R13, PT ;  /* 0x0000000dc000720c */ /* 0x000fe20003fa4270 */
[----:B------:R-:W-:Y:S03]  /*fd90*/  FFMA.FTZ R14, R17, -UR6, R14 ;  /* 0x80000006110e7c23 */ /* 0x000fe6000801000e */
[----:B------:R-:W2:Y:S01]  /*fda0*/  MUFU.TANH R16, R16 ;  /* 0x0000001000107308 */ /* 0x000ea20000002400 */
[----:B------:R-:W-:Y:S02]  /*fdb0*/  IADD3 R17, PT, PT, R233, -0x1, -R210 ;  /* 0xffffffffe9117810 */ /* 0x000fe40007ffe8d2 */
[----:B------:R-:W-:Y:S02]  /*fdc0*/  ISETP.GT.AND P1, PT, R220, R193, PT ;  /* 0x000000c1dc00720c */ /* 0x000fe40003f24270 */
[----:B------:R-:W-:Y:S02]  /*fdd0*/  IABS R17, R17 ;  /* 0x0000001100117213 */ /* 0x000fe40000000000 */
[----:B------:R-:W-:Y:S01]  /*fde0*/  FSEL R14, R14, -INF , !P5 ;  /* 0xff8000000e0e7808 */ /* 0x000fe20006800000 */
[----:B-1----:R-:W-:Y:S01]  /*fdf0*/  FFMA.FTZ R4, R19, -UR6, R4 ;  /* 0x8000000613047c23 */ /* 0x002fe20008010004 */
[----:B------:R-:W-:Y:S02]  /*fe00*/  FSEL R173, R173, -INF , !P0 ;  /* 0xff800000adad7808 */ /* 0x000fe40004000000 */
[----:B------:R-:W-:Y:S02]  /*fe10*/  ISETP.GT.AND P5, PT, R192, R3, PT ;  /* 0x00000003c000720c */ /* 0x000fe40003fa4270 */
[----:B------:R-:W-:Y:S02]  /*fe20*/  FSEL R4, R4, -INF , !P1 ;  /* 0xff80000004047808 */ /* 0x000fe40004800000 */
[----:B------:R-:W-:Y:S02]  /*fe30*/  I2FP.F32.S32 R21, R17 ;  /* 0x0000001100157245 */ /* 0x000fe40000201400 */
[C---:B------:R-:W-:Y:S01]  /*fe40*/  ISETP.GE.AND P0, PT, R13.reuse, R232, PT ;  /* 0x000000e80d00720c */ /* 0x040fe20003f06270 */
[----:B------:R-:W1:Y:S01]  /*fe50*/  MUFU.TANH R17, R34 ;  /* 0x0000002200117308 */ /* 0x000e620000002400 */
[----:B------:R-:W-:Y:S01]  /*fe60*/  ISETP.GE.AND P1, PT, R13, R231, PT ;  /* 0x000000e70d00720c */ /* 0x000fe20003f26270 */
[----:B--2---:R-:W-:Y:S01]  /*fe70*/  FFMA.FTZ R16, R21, -UR6, R16 ;  /* 0x8000000615107c23 */ /* 0x004fe20008010010 */
[----:B------:R-:W-:Y:S02]  /*fe80*/  FMNMX3.FTZ R13, R0, R168, R8, !PT ;  /* 0x000000a8000d7276 */ /* 0x000fe40007810008 */
[----:B------:R-:W-:Y:S02]  /*fe90*/  IADD3 R210, PT, PT, R225, -0x1, -R210 ;  /* 0xffffffffe1d27810 */ /* 0x000fe40007ffe8d2 */
[----:B------:R-:W-:Y:S02]  /*fea0*/  FSEL R175, R175, -INF , !P4 ;  /* 0xff800000afaf7808 */ /* 0x000fe40006000000 */
[----:B------:R-:W-:Y:S02]  /*feb0*/  FSEL R15, R15, -INF , !P5 ;  /* 0xff8000000f0f7808 */ /* 0x000fe40006800000 */
[C---:B------:R-:W-:Y:S02]  /*fec0*/  ISETP.GT.AND P5, PT, R192.reuse, R193, PT ;  /* 0x000000c1c000720c */ /* 0x040fe40003fa4270 */
[----:B------:R-:W-:Y:S02]  /*fed0*/  ISETP.GT.AND P4, PT, R192, R197, PT ;  /* 0x000000c5c000720c */ /* 0x000fe40003f84270 */
[----:B------:R-:W-:Y:S02]  /*fee0*/  FMNMX3.FTZ R13, R13, R12, R10, !PT ;  /* 0x0000000c0d0d7276 */ /* 0x000fe4000781000a */
[----:B------:R-:W-:Y:S02]  /*fef0*/  FSEL R192, R6, -INF , !P0 ;  /* 0xff80000006c07808 */ /* 0x000fe40004000000 */
[----:B------:R-:W-:Y:S02]  /*ff00*/  FSEL R174, R174, -INF , !P6 ;  /* 0xff800000aeae7808 */ /* 0x000fe40007000000 */
[----:B------:R-:W-:Y:S02]  /*ff10*/  FMNMX3.FTZ R6, R2, R5, R11, !PT ;  /* 0x0000000502067276 */ /* 0x000fe4000781000b */
[----:B------:R-:W-:Y:S02]  /*ff20*/  IABS R210, R210 ;  /* 0x000000d200d27213 */ /* 0x000fe40000000000 */
[----:B------:R-:W-:Y:S02]  /*ff30*/  ISETP.GT.AND P6, PT, R220, R197, PT ;  /* 0x000000c5dc00720c */ /* 0x000fe40003fc4270 */
[----:B------:R-:W-:Y:S02]  /*ff40*/  FMNMX3.FTZ R13, R13, R194, R200, !PT ;  /* 0x000000c20d0d7276 */ /* 0x000fe400078100c8 */
[----:B------:R-:W-:Y:S02]  /*ff50*/  I2FP.F32.S32 R210, R210 ;  /* 0x000000d200d27245 */ /* 0x000fe40000201400 */
[----:B------:R-:W-:Y:S02]  /*ff60*/  FMNMX3.FTZ R6, R6, R9, R7, !PT ;  /* 0x0000000906067276 */ /* 0x000fe40007810007 */
[----:B------:R-:W-:Y:S01]  /*ff70*/  IABS R18, R18 ;  /* 0x0000001200127213 */ /* 0x000fe20000000000 */
[----:B------:R-:W-:Y:S01]  /*ff80*/  FFMA.FTZ R35, R210, -UR6, R35 ;  /* 0x80000006d2237c23 */ /* 0x000fe20008010023 */
[----:B------:R-:W-:Y:S02]  /*ff90*/  FSEL R16, R16, -INF , !P6 ;  /* 0xff80000010107808 */ /* 0x000fe40007000000 */
[----:B------:R-:W-:Y:S02]  /*ffa0*/  ISETP.GE.AND P6, PT, R3, R232, PT ;  /* 0x000000e80300720c */ /* 0x000fe40003fc6270 */
[----:B------:R-:W-:Y:S02]  /*ffb0*/  FMNMX3.FTZ R13, R13, R204, R202, !PT ;  /* 0x000000cc0d0d7276 */ /* 0x000fe400078100ca */
[----:B------:R-:W-:Y:S02]  /*ffc0*/  I2FP.F32.S32 R18, R18 ;  /* 0x0000001200127245 */ /* 0x000fe40000201400 */
[----:B------:R-:W-:Y:S02]  /*ffd0*/  FMNMX3.FTZ R6, R6, R199, R201, !PT ;  /* 0x000000c706067276 */ /* 0x000fe400078100c9 */
[----:B------:R-:W-:Y:S01]  /*ffe0*/  ISETP.GE.AND P0, PT, R3, R231, PT ;  /* 0x000000e70300720c */ /* 0x000fe20003f06270 */
[----:B-1----:R-:W-:Y:S01]  /*fff0*/  FFMA.FTZ R17, R18, -UR6, R17 ;  /* 0x8000000612117c23 */ /* 0x002fe20008010011 */
[----:B------:R-:W-:Y:S02]  /*10000*/  FSEL R190, R190, -INF , !P6 ;  /* 0xff800000bebe7808 */ /* 0x000fe40007000000 */
[----:B------:R-:W-:Y:S02]  /*10010*/  ISETP.GE.AND P6, PT, R193, R232, PT ;  /* 0x000000e8c100720c */ /* 0x000fe40003fc6270 */
[----:B------:R-:W-:Y:S02]  /*10020*/  FMNMX3.FTZ R3, R13, R208, R206, !PT ;  /* 0x000000d00d037276 */ /* 0x000fe400078100ce */
[----:B------:R-:W-:Y:S02]  /*10030*/  FMNMX3.FTZ R6, R6, R209, R203, !PT ;  /* 0x000000d106067276 */ /* 0x000fe400078100cb */
[----:B------:R-:W-:Y:S02]  /*10040*/  FSEL R35, R35, -INF , !P4 ;  /* 0xff80000023237808 */ /* 0x000fe40006000000 */
[----:B------:R-:W-:Y:S02]  /*10050*/  FMNMX3.FTZ R3, R3, R174, R172, !PT ;  /* 0x000000ae03037276 */ /* 0x000fe400078100ac */
[----:B------:R-:W-:Y:S02]  /*10060*/  FSEL R178, R4, -INF , !P6 ;  /* 0xff80000004b27808 */ /* 0x000fe40007000000 */
[----:B------:R-:W-:Y:S02]  /*10070*/  ISETP.GE.AND P4, PT, R197, R232, PT ;  /* 0x000000e8c500720c */ /* 0x000fe40003f86270 */
[----:B------:R-:W-:Y:S02]  /*10080*/  FMNMX3.FTZ R4, R6, R207, R205, !PT ;  /* 0x000000cf06047276 */ /* 0x000fe400078100cd */
[----:B------:R-:W-:Y:S02]  /*10090*/  FSEL R17, R17, -INF , !P5 ;  /* 0xff80000011117808 */ /* 0x000fe40006800000 */
[----:B------:R-:W-:Y:S02]  /*100a0*/  FSEL R177, R16, -INF , !P4 ;  /* 0xff80000010b17808 */ /* 0x000fe40006000000 */
[----:B------:R-:W-:Y:S02]  /*100b0*/  FMNMX3.FTZ R3, R3, R192, R190, !PT ;  /* 0x000000c003037276 */ /* 0x000fe400078100be */
[----:B------:R-:W-:Y:S02]  /*100c0*/  ISETP.GE.AND P5, PT, R193, R231, PT ;  /* 0x000000e7c100720c */ /* 0x000fe40003fa6270 */
[----:B------:R-:W-:Y:S02]  /*100d0*/  FMNMX3.FTZ R4, R4, R175, R173, !PT ;  /* 0x000000af04047276 */ /* 0x000fe400078100ad */
[----:B------:R-:W-:Y:S02]  /*100e0*/  FSEL R195, R14, -INF , !P1 ;  /* 0xff8000000ec37808 */ /* 0x000fe40004800000 */
[----:B------:R-:W-:Y:S02]  /*100f0*/  FSEL R193, R15, -INF , !P0 ;  /* 0xff8000000fc17808 */ /* 0x000fe40004000000 */
[----:B------:R-:W-:Y:S02]  /*10100*/  ISETP.GE.AND P6, PT, R197, R231, PT ;  /* 0x000000e7c500720c */ /* 0x000fe40003fc6270 */
[----:B------:R-:W-:Y:S02]  /*10110*/  FMNMX3.FTZ R14, R3, R178, R177, !PT ;  /* 0x000000b2030e7276 */ /* 0x000fe400078100b1 */
[----:B------:R-:W-:Y:S02]  /*10120*/  FSEL R166, R17, -INF , !P5 ;  /* 0xff80000011a67808 */ /* 0x000fe40006800000 */
[----:B------:R-:W-:Y:S01]  /*10130*/  FSEL R165, R35, -INF , !P6 ;  /* 0xff80000023a57808 */ /* 0x000fe20007000000 */
[----:B------:R-:W1:Y:S01]  /*10140*/  SHFL.BFLY PT, R15, R14, 0x2, 0x1f ;  /* 0x0c401f000e0f7f89 */ /* 0x000e6200000e0000 */
[----:B------:R-:W-:Y:S02]  /*10150*/  FMNMX3.FTZ R3, R4, R195, R193, !PT ;  /* 0x000000c304037276 */ /* 0x000fe400078100c1 */
[----:B------:R-:W-:Y:S02]  /*10160*/  LEA R167, R221, UR5, 0x1 ;  /* 0x00000005dda77c11 */ /* 0x000fe4000f8e08ff */
[----:B------:R-:W-:Y:S02]  /*10170*/  FMNMX3.FTZ R6, R3, R166, R165, !PT ;  /* 0x000000a603067276 */ /* 0x000fe400078100a5 */
[C---:B------:R-:W-:Y:S02]  /*10180*/  IADD3 R180, PT, PT, R167.reuse, R212, RZ ;  /* 0x000000d4a7b47210 */ /* 0x040fe40007ffe0ff */
[----:B------:R-:W-:Y:S01]  /*10190*/  IADD3 R181, PT, PT, R167, 0x10040, RZ ;  /* 0x00010040a7b57810 */ /* 0x000fe20007ffe0ff */
[----:B------:R-:W2:Y:S08]  /*101a0*/  SHFL.BFLY PT, R3, R6, 0x2, 0x1f ;  /* 0x0c401f0006037f89 */ /* 0x000eb000000e0000 */
[----:B------:R-:W-:Y:S01]  /*101b0*/  LDSM.16.MT88.4 R20, [R180+0x10000] ;  /* 0x01000000b414783b */ /* 0x000fe20000004200 */
        /* <DEDUP_REMOVED lines=13> */
[----:B------:R-:W1:Y:S01]  /*10290*/  LDSM.16.MT88.4 R12, [R167+0x10000] ;  /* 0x01000000a70c783b */ /* 0x000e620000004200 */
[----:B------:R-:W-:Y:S01]  /*102a0*/  FSEL R176, R176, RZ, P0 ;  /* 0x000000ffb0b07208 */ /* 0x000fe20000000000 */
[--C-:B------:R-:W-:Y:S01]  /*102b0*/  FFMA.FTZ R186, R8, UR4, -R179.reuse ;  /* 0x0000000408ba7c23 */ /* 0x100fe200080108b3 */
[--C-:B------:R-:W-:Y:S01]  /*102c0*/  FFMA.FTZ R184, R10, UR4, -R179.reuse ;  /* 0x000000040ab87c23 */ /* 0x100fe200080108b3 */
[----:B------:R-:W-:Y:S01]  /*102d0*/  MUFU.EX2 R185, R185 ;  /* 0x000000b900b97308 */ /* 0x000fe20000000800 */
[----:B------:R-:W-:Y:S02]  /*102e0*/  VIADD R8, R167, 0x10000 ;  /* 0x00010000a7087836 */ /* 0x000fe40000000000 */
        /* <DEDUP_REMOVED lines=8> */
[----:B------:R-:W-:Y:S01]  /*10370*/  MUFU.EX2 R191, R191 ;  /* 0x000000bf00bf7308 */ /* 0x000fe20000000800 */
[--C-:B------:R-:W-:Y:S01]  /*10380*/  FFMA.FTZ R210, R172, UR4, -R179.reuse ;  /* 0x00000004acd27c23 */ /* 0x100fe200080108b3 */
[----:B------:R-:W-:Y:S01]  /*10390*/  FMUL.FTZ R4, R0, UR4 ;  /* 0x0000000400047c20 */ /* 0x000fe20008410000 */
[----:B------:R-:W2:Y:S01]  /*103a0*/  LDSM.16.MT88.4 R28, [R181] ;  /* 0x00000000b51c783b */ /* 0x000ea20000004200 */
[----:B------:R-:W-:Y:S01]  /*103b0*/  FADD.FTZ R0, -R5, R2 ;  /* 0x0000000205007221 */ /* 0x000fe20000010100 */
[----:B------:R-:W-:Y:S01]  /*103c0*/  IADD3 R182, PT, PT, R212, R181, RZ ;  /* 0x000000b5d4b67210 */ /* 0x000fe20007ffe0ff */
[--C-:B------:R-:W-:Y:S01]  /*103d0*/  FFMA.FTZ R211, R175, UR4, -R176.reuse ;  /* 0x00000004afd37c23 */ /* 0x100fe200080108b0 */
[--C-:B------:R-:W-:Y:S01]  /*103e0*/  FFMA.FTZ R220, R173, UR4, -R176.reuse ;  /* 0x00000004addc7c23 */ /* 0x100fe200080108b0 */
[----:B------:R-:W-:Y:S02]  /*103f0*/  FMUL.FTZ R6, R0, UR4 ;  /* 0x0000000400067c20 */ /* 0x000fe40008410000 */
        /* <DEDUP_REMOVED lines=14> */
[----:B------:R-:W-:Y:S01]  /*104e0*/  LDSM.16.MT88.4 R172, [R167+0x15000] ;  /* 0x01500000a7ac783b */ /* 0x000fe20000004200 */
[--C-:B------:R-:W-:Y:S03]  /*104f0*/  FFMA.FTZ R205, R205, UR4, -R176.reuse ;  /* 0x00000004cdcd7c23 */ /* 0x100fe600080108b0 */
[----:B------:R-:W4:Y:S01]  /*10500*/  MUFU.EX2 R183, R183 ;  /* 0x000000b700b77308 */ /* 0x000f220000000800 */
[----:B---3--:R-:W-:Y:S01]  /*10510*/  F2FP.BF16.F32.PACK_AB R168, R186, R191 ;  /* 0x000000bfbaa8723e */ /* 0x008fe200000010ff */
[--C-:B------:R-:W-:Y:S01]  /*10520*/  FFMA.FTZ R221, R190, UR4, -R179.reuse ;  /* 0x00000004bedd7c23 */ /* 0x100fe200080108b3 */
[--C-:B------:R-:W-:Y:S01]  /*10530*/  FFMA.FTZ R190, R195, UR4, -R176.reuse ;  /* 0x00000004c3be7c23 */ /* 0x100fe200080108b0 */
[--C-:B------:R-:W-:Y:S01]  /*10540*/  FFMA.FTZ R195, R178, UR4, -R179.reuse ;  /* 0x00000004b2c37c23 */ /* 0x100fe200080108b3 */
[--C-:B------:R-:W-:Y:S01]  /*10550*/  FFMA.FTZ R192, R192, UR4, -R179.reuse ;  /* 0x00000004c0c07c23 */ /* 0x100fe200080108b3 */
[----:B------:R-:W-:Y:S01]  /*10560*/  FFMA.FTZ R179, R177, UR4, -R179 ;  /* 0x00000004b1b37c23 */ /* 0x000fe200080108b3 */
[--C-:B------:R-:W-:Y:S03]  /*10570*/  FFMA.FTZ R193, R193, UR4, -R176.reuse ;  /* 0x00000004c1c17c23 */ /* 0x100fe600080108b0 */
[----:B------:R-:W3:Y:S01]  /*10580*/  MUFU.EX2 R184, R184 ;  /* 0x000000b800b87308 */ /* 0x000ee20000000800 */
[--C-:B------:R-:W-:Y:S01]  /*10590*/  FFMA.FTZ R166, R166, UR4, -R176.reuse ;  /* 0x00000004a6a67c23 */ /* 0x100fe200080108b0 */
[----:B------:R-:W-:Y:S08]  /*105a0*/  FFMA.FTZ R176, R165, UR4, -R176 ;  /* 0x00000004a5b07c23 */ /* 0x000ff000080108b0 */
[----:B------:R-:W-:Y:S01]  /*105b0*/  MUFU.EX2 R187, R187 ;  /* 0x000000bb00bb7308 */ /* 0x000fe20000000800 */
[C---:B----4-:R-:W-:Y:S09]  /*105c0*/  F2FP.BF16.F32.PACK_AB R169, R183.reuse, R189 ;  /* 0x000000bdb7a9723e */ /* 0x050ff200000010ff */
[----:B------:R-:W4:Y:S01]  /*105d0*/  MUFU.EX2 R188, R188 ;  /* 0x000000bc00bc7308 */ /* 0x000f220000000800 */
[----:B---3--:R-:W-:Y:S09]  /*105e0*/  F2FP.BF16.F32.PACK_AB R170, R184, R185 ;  /* 0x000000b9b8aa723e */ /* 0x008ff200000010ff */
[----:B------:R-:W3:Y:S10]  /*105f0*/  MUFU.EX2 R2, R4 ;  /* 0x0000000400027308 */ /* 0x000ef40000000800 */
[----:B------:R-:W5:Y:S01]  /*10600*/  MUFU.EX2 R0, R6 ;  /* 0x0000000600007308 */ /* 0x000f620000000800 */
[----:B----4-:R-:W-:Y:S09]  /*10610*/  F2FP.BF16.F32.PACK_AB R171, R188, R187 ;  /* 0x000000bbbcab723e */ /* 0x010ff200000010ff */
        /* <DEDUP_REMOVED lines=52> */
[C---:B--2---:R-:W-:Y:S01]  /*10960*/  HMMA.16816.F32.BF16 R20, R168.reuse, R28, R20 ;  /* 0x0000001ca814723c */ /* 0x044fe20000041814 */
[----:B------:R-:W2:Y:S02]  /*10970*/  MUFU.EX2 R200, R200 ;  /* 0x000000c800c87308 */ /* 0x000ea40000000800 */
        /* <DEDUP_REMOVED lines=146> */
[----:B------:R-:W2:Y:S02]  /*112a0*/  LDSM.16.MT88.4 R136, [R181+0x6000] ;  /* 0x00600000b588783b */ /* 0x000ea40000004200 */
[----:B------:R-:W-:Y:S01]  /*112b0*/  MOV R0, R164 ;  /* 0x000000a400007202 */ /* 0x000fe20000000f00 */
[----:B------:R-:W-:Y:S01]  /*112c0*/  FADD.FTZ R185, R184, R185 ;  /* 0x000000b9b8b97221 */ /* 0x000fe20000010000 */
[----:B------:R-:W-:Y:S03]  /*112d0*/  FADD.FTZ R188, R188, R187 ;  /* 0x000000bbbcbc7221 */ /* 0x000fe60000010000 */
[C---:B---3--:R-:W-:Y:S08]  /*112e0*/  HMMA.16816.F32.BF16 R100, R168.reuse, R132, R100 ;  /* 0x00000084a864723c */ /* 0x048ff00000041864 */
[C---:B------:R-:W-:Y:S01]  /*112f0*/  HMMA.16816.F32.BF16 R104, R168.reuse, R134, R104 ;  /* 0x00000086a868723c */ /* 0x040fe20000041868 */
[----:B------:R-:W3:Y:S07]  /*11300*/  LDSM.16.MT88.4 R132, [R182+0x6000] ;  /* 0x00600000b684783b */ /* 0x000eee0000004200 */
[C---:B-----5:R-:W-:Y:S08]  /*11310*/  HMMA.16816.F32.BF16 R108, R168.reuse, R140, R108 ;  /* 0x0000008ca86c723c */ /* 0x060ff0000004186c */
[C---:B------:R-:W-:Y:S01]  /*11320*/  HMMA.16816.F32.BF16 R112, R168.reuse, R142, R112 ;  /* 0x0000008ea870723c */ /* 0x040fe20000041870 */
[----:B------:R-:W5:Y:S07]  /*11330*/  LDSM.16.MT88.4 R140, [R167+0x10800] ;  /* 0x01080000a78c783b */ /* 0x000f6e0000004200 */
[C---:B--2---:R-:W-:Y:S08]  /*11340*/  HMMA.16816.F32.BF16 R116, R168.reuse, R136, R116 ;  /* 0x00000088a874723c */ /* 0x044ff00000041874 */
[C---:B------:R-:W-:Y:S01]  /*11350*/  HMMA.16816.F32.BF16 R120, R168.reuse, R138, R120 ;  /* 0x0000008aa878723c */ /* 0x040fe20000041878 */
[----:B------:R-:W2:Y:S07]  /*11360*/  LDSM.16.MT88.4 R136, [R181+0x800] ;  /* 0x00080000b588783b */ /* 0x000eae0000004200 */
        /* <DEDUP_REMOVED lines=21> */
[C---:B--2---:R-:W-:Y:S08]  /*114c0*/  HMMA.16816.F32.BF16 R20, R132.reuse, R136, R20 ;  /* 0x000000888414723c */ /* 0x044ff00000041814 */
[C---:B------:R-:W-:Y:S01]  /*114d0*/  HMMA.16816.F32.BF16 R24, R132.reuse, R138, R24 ;  /* 0x0000008a8418723c */ /* 0x040fe20000041818 */
[----:B------:R-:W2:Y:S07]  /*114e0*/  LDSM.16.MT88.4 R136, [R167+0x14800] ;  /* 0x01480000a788783b */ /* 0x000eae0000004200 */
[C---:B------:R-:W-:Y:S08]  /*114f0*/  HMMA.16816.F32.BF16 R28, R132.reuse, R148, R28 ;  /* 0x00000094841c723c */ /* 0x040ff0000004181c */
[C---:B------:R-:W-:Y:S01]  /*11500*/  HMMA.16816.F32.BF16 R32, R132.reuse, R150, R32 ;  /* 0x000000968420723c */ /* 0x040fe20000041820 */
[----:B------:R-:W1:Y:S07]  /*11510*/  LDSM.16.MT88.4 R148, [R180+0x14800] ;  /* 0x01480000b494783b */ /* 0x000e6e0000004200 */
        /* <DEDUP_REMOVED lines=148> */
.L_x_1507:
        /* <DEDUP_REMOVED lines=327> */
.L_x_1511:
        /* <DEDUP_REMOVED lines=46> */
.L_x_1513:
[----:B------:R-:W-:Y:S05]  /*135b0*/  BSYNC.RECONVERGENT B0 ;  /* 0x0000000000007941 */ /* 0x000fea0003800200 */
.L_x_1512:
        /* <DEDUP_REMOVED lines=41> */
.L_x_1515:
[----:B------:R-:W-:Y:S05]  /*13850*/  BSYNC.RECONVERGENT B0 ;  /* 0x0000000000007941 */ /* 0x000fea0003800200 */
.L_x_1514:
        /* <DEDUP_REMOVED lines=27> */
.L_x_1517:
[----:B------:R-:W-:Y:S05]  /*13a10*/  BSYNC.RECONVERGENT B0 ;  /* 0x0000000000007941 */ /* 0x000fea0003800200 */
.L_x_1516:
        /* <DEDUP_REMOVED lines=27> */
.L_x_1519:
[----:B------:R-:W-:Y:S05]  /*13bd0*/  BSYNC.RECONVERGENT B0 ;  /* 0x0000000000007941 */ /* 0x000fea0003800200 */
.L_x_1518:
        /* <DEDUP_REMOVED lines=26> */
.L_x_1520:
        /* <DEDUP_REMOVED lines=16> */
.L_x_2360:


//--------------------- .text._ZN5flash16flash_fwd_kernelI23Flash_fwd_kernel_traitsILi256ELi128ELi64ELi8ELb0ELb0EN7cutlass10bfloat16_tE19Flash_kernel_traitsILi256ELi128ELi64ELi8ES3_EELb1ELb0ELb0ELb0ELb0ELb0ELb0ELb0EEEvNS_16Flash_fwd_paramsE --------------------------
	.section	.text._ZN5flash16flash_fwd_kernelI23Flash_fwd_kernel_traitsILi256ELi128ELi64ELi8ELb0ELb0EN7cutlass10bfloat16_tE19Flash_kernel_traitsILi256ELi128ELi64ELi8ES3_EELb1ELb0ELb0ELb0ELb0ELb0ELb0ELb0EEEvNS_16Flash_fwd_paramsE,"ax",@progbits
	.align	128
        .global         _ZN5flash16flash_fwd_kernelI23Flash_fwd_kernel_traitsILi256ELi128ELi64ELi8ELb0ELb0EN7cutlass10bfloat16_tE19Flash_kernel_traitsILi256ELi128ELi64ELi8ES3_EELb1ELb0ELb0ELb0ELb0ELb0ELb0ELb0EEEvNS_16Flash_fwd_paramsE
        .type           _ZN5flash16flash_fwd_kernelI23Flash_fwd_kernel_traitsILi256ELi128ELi64ELi8ELb0ELb0EN7cutlass10bfloat16_tE19Flash_kernel_traitsILi256ELi128ELi64ELi8ES3_EELb1ELb0ELb0ELb0ELb0ELb0ELb0ELb0EEEvNS_16Flash_fwd_paramsE,@function
        .size           _ZN5flash16flash_fwd_kernelI23Flash_fwd_kernel_traitsILi256ELi128ELi64ELi8ELb0ELb0EN7cutlass10bfloat16_tE19Flash_kernel_traitsILi256ELi128ELi64ELi8ES3_EELb1ELb0ELb0ELb0ELb0ELb0ELb0ELb0EEEvNS_16Flash_fwd_paramsE,(.L_x_2361 - _ZN5flash16flash_fwd_kernelI23Flash_fwd_kernel_traitsILi256ELi128ELi64ELi8ELb0ELb0EN7cutlass10bfloat16_tE19Flash_kernel_traitsILi256ELi128ELi64ELi8ES3_EELb1ELb0ELb0ELb0ELb0ELb0ELb0ELb0EEEvNS_16Flash_fwd_paramsE)
        .other          _ZN5flash16flash_fwd_kernelI23Flash_fwd_kernel_traitsILi256ELi128ELi64ELi8ELb0ELb0EN7cutlass10bfloat16_tE19Flash_kernel_traitsILi256ELi128ELi64ELi8ES3_EELb1ELb0ELb0ELb0ELb0ELb0ELb0ELb0EEEvNS_16Flash_fwd_paramsE,@"STO_CUDA_ENTRY STV_DEFAULT"
_ZN5flash16flash_fwd_kernelI23Flash_fwd_kernel_traitsILi256ELi128ELi64ELi8ELb0ELb0EN7cutlass10bfloat16_tE19Flash_kernel_traitsILi256ELi128ELi64ELi8ES3_EELb1ELb0ELb0ELb0ELb0ELb0ELb0ELb0EEEvNS_16Flash_fwd_paramsE:
.text._ZN5flash16flash_fwd_kernelI23Flash_fwd_kernel_traitsILi256ELi128ELi64ELi8ELb0ELb0EN7cutlass10bfloat16_tE19Flash_kernel_traitsILi256ELi128ELi64ELi8ES3_EELb1ELb0ELb0ELb0ELb0ELb0ELb0ELb0EEEvNS_16Flash_fwd_paramsE:
        /* <DEDUP_REMOVED lines=46> */
[----:B------:R-:W-:Y:S01]  /*02e0*/  UMOV UR19, 0xffffffff ;  /* 0xffffffff00137882 */ /* 0x000fe20000000000 */
[----:B------:R-:W-:Y:S01]  /*02f0*/  IMAD.U32 R13, RZ, RZ, UR9 ;  /* 0x00000009ff0d7e24 */ /* 0x000fe2000f8e00ff */
[----:B------:R-:W1:Y:S01]  /*0300*/  @!UP3 LDCU UR8, c[0x0][0x43c] ;  /* 0x00008780ff08b7ac */ /* 0x000e620008000800 */
[----:B------:R-:W-:Y:S02]  /*0310*/  IMAD.U32 R10, RZ, RZ, UR6 ;  /* 0x00000006ff0a7e24 */ /* 0x000fe4000f8e00ff */
[----:B------:R-:W-:Y:S01]  /*0320*/  IMAD.U32 R11, RZ, RZ, UR7 ;  /* 0x00000007ff0b7e24 */ /* 0x000fe2000f8e00ff */
[----:B------:R-:W5:Y:S01]  /*0330*/  @!UP3 LDCU.64 UR6, c[0x0][0x488] ;  /* 0x00009100ff06b7ac */ /* 0x000f620008000a00 */
[----:B----4-:R-:W-:Y:S02]  /*0340*/  @P2 R2UR UR28, R6 ;  /* 0x00000000061c22ca */ /* 0x010fe400000e0000 */
[----:B------:R-:W-:-:S02]  /*0350*/  @P2 R2UR UR29, R7 ;  /* 0x00000000071d22ca */ /* 0x000fc400000e0000 */
[----:B--2---:R-:W-:-:S05]  /*0360*/  @P2 IADD3 R2, P1, PT, R4, R0, RZ ;  /* 0x0000000004022210 */ /* 0x004fca0007f3e0ff */
[----:B------:R-:W-:Y:S01]  /*0370*/  @P2 IMAD.X R3, RZ, RZ, R5, P1 ;  /* 0x000000ffff032224 */ /* 0x000fe200008e0605 */
[----:B------:R-:W-:Y:S02]  /*0380*/  PLOP3.LUT P2, PT, PT, PT, UP0, 0x80, 0x8 ;  /* 0x000000000008781c */ /* 0x000fe40003f4f008 */
[----:B------:R-:W-:Y:S01]  /*0390*/  PLOP3.LUT P1, PT, PT, PT, UP4, 0x80, 0x8 ;  /* 0x000000000008781c */ /* 0x000fe20003f2f048 */
[----:B------:R-:W-:Y:S02]  /*03a0*/  IMAD.U32 R4, RZ, RZ, UR28 ;  /* 0x0000001cff047e24 */ /* 0x000fe4000f8e00ff */
[----:B------:R-:W-:Y:S01]  /*03b0*/  IMAD.U32 R5, RZ, RZ, UR29 ;  /* 0x0000001dff057e24 */ /* 0x000fe2000f8e00ff */
[----:B------:R-:W-:Y:S01]  /*03c0*/  UISETP.NE.AND UP4, UPT, UR12, URZ, UPT ;  /* 0x000000ff0c00728c */ /* 0x000fe2000bf85270 */
[----:B---3--:R-:W-:Y:S04]  /*03d0*/  @!P0 STG.E.64 desc[UR26][R8.64+0x8], R2 ;  /* 0x0000080208008986 */ /* 0x008fe8000c101b1a */
[----:B------:R2:W-:Y:S01]  /*03e0*/  @!P0 STG.E.64 desc[UR26][R8.64], R4 ;  /* 0x0000000408008986 */ /* 0x0005e2000c101b1a */
[----:B------:R-:W-:Y:S01]  /*03f0*/  UISETP.EQ.OR.EX UP2, UPT, UR5, URZ, !UP4, UP2 ;  /* 0x000000ff0500728c */ /* 0x000fe2000e742720 */
[----:B------:R-:W-:-:S02]  /*0400*/  PLOP3.LUT P0, PT, PT, PT, UP3, 0x80, 0x8 ;  /* 0x000000000008781c */ /* 0x000fc40003f0f038 */
[----:B------:R-:W3:Y:S03]  /*0410*/  @P4 LDG.E R7, desc[UR26][R14.64] ;  /* 0x0000001a0e074981 */ /* 0x000ee6000c1e1900 */
[----:B------:R-:W-:-:S08]  /*0420*/  PLOP3.LUT P3, PT, PT, PT, UP2, 0x80, 0x8 ;  /* 0x000000000008781c */ /* 0x000fd00003f6f028 */
[----:B------:R-:W4:Y:S04]  /*0430*/  @P0 LDG.E R0, desc[UR26][R10.64] ;  /* 0x0000001a0a000981 */ /* 0x000f28000c1e1900 */
[----:B--2---:R-:W2:Y:S01]  /*0440*/  @P2 LDG.E R4, desc[UR26][R14.64+0x4] ;  /* 0x0000041a0e042981 */ /* 0x004ea2000c1e1900 */
[----:B------:R-:W-:Y:S02]  /*0450*/  IMAD.U32 R8, RZ, RZ, UR11 ;  /* 0x0000000bff087e24 */ /* 0x000fe4000f8e00ff */
[----:B------:R-:W-:Y:S01]  /*0460*/  IMAD.U32 R9, RZ, RZ, UR10 ;  /* 0x0000000aff097e24 */ /* 0x000fe2000f8e00ff */
[----:B------:R-:W4:Y:S04]  /*0470*/  @P1 LDG.E R5, desc[UR26][R12.64] ;  /* 0x0000001a0c051981 */ /* 0x000f28000c1e1900 */
[----:B------:R-:W4:Y:S01]  /*0480*/  @!P3 LDG.E R6, desc[UR26][R8.64] ;  /* 0x0000001a0806b981 */ /* 0x000f22000c1e1900 */
[----:B------:R-:W4:Y:S01]  /*0490*/  @!UP0 LDCU UR12, c[0x0][0x434] ;  /* 0x00008680ff0c87ac */ /* 0x000f220008000800 */
[----:B------:R-:W-:Y:S01]  /*04a0*/  UMOV UR13, URZ ;  /* 0x000000ff000d7c82 */ /* 0x000fe20008000000 */
[----:B------:R-:W-:Y:S01]  /*04b0*/  USHF.L.U32 UR18, UR30, 0x7, URZ ;  /* 0x000000071e127899 */ /* 0x000fe200080006ff */
[----:B------:R-:W-:Y:S01]  /*04c0*/  UMOV UR15, 0xffffffff ;  /* 0xffffffff000f7882 */ /* 0x000fe20000000000 */
[----:B-----5:R-:W-:-:S04]  /*04d0*/  @!UP3 UISETP.NE.U32.AND UP2, UPT, UR6, URZ, UPT ;  /* 0x000000ff0600b28c */ /* 0x020fc8000bf45070 */
[----:B------:R-:W-:-:S04]  /*04e0*/  @!UP3 UISETP.NE.AND.EX UP2, UPT, UR7, URZ, UPT, UP2 ;  /* 0x000000ff0700b28c */ /* 0x000fc8000bf45320 */
[----:B-1----:R-:W-:Y:S01]  /*04f0*/  @!UP3 USEL UR8, UR8, URZ, UP2 ;  /* 0x000000ff0808b287 */ /* 0x002fe20009000000 */
[----:B---3--:R-:W-:Y:S02]  /*0500*/  @P4 R2UR UR19, R7 ;  /* 0x00000000071342ca */ /* 0x008fe400000e0000 */
[----:B--2---:R-:W-:Y:S02]  /*0510*/  @P2 R2UR UR9, R4 ;  /* 0x00000000040922ca */ /* 0x004fe400000e0000 */
[----:B----4-:R-:W-:Y:S02]  /*0520*/  @P0 R2UR UR25, R0 ;  /* 0x00000000001902ca */ /* 0x010fe400000e0000 */
[----:B------:R-:W-:-:S09]  /*0530*/  @P1 R2UR UR13, R5 ;  /* 0x00000000050d12ca */ /* 0x000fd200000e0000 */
[----:B------:R-:W-:Y:S02]  /*0540*/  @UP0 UIADD3 UR12, UPT, UPT, UR9, -UR19, URZ ;  /* 0x80000013090c0290 */ /* 0x000fe4000fffe0ff */
        /* <DEDUP_REMOVED lines=14> */
.L_x_1521:
        /* <DEDUP_REMOVED lines=34> */
.L_x_1523:
        /* <DEDUP_REMOVED lines=9> */
[----:B------:R-:W-:Y:S01]  /*08e0*/  UIADD3 UR12, UPT, UPT, -UR18, UR12, URZ ;  /* 0x0000000c120c7290 */ /* 0x000fe2000fffe1ff */
[C---:B------:R-:W-:Y:S01]  /*08f0*/  IADD3 R4, P0, PT, R0.reuse, UR14, RZ ;  /* 0x0000000e00047c10 */ /* 0x040fe2000ff1e0ff */
[----:B------:R-:W-:Y:S01]  /*0900*/  UISETP.NE.AND UP0, UPT, UR19, -0x1, UPT ;  /* 0xffffffff1300788c */ /* 0x000fe2000bf05270 */
[C---:B------:R-:W-:Y:S01]  /*0910*/  ISETP.NE.AND P3, PT, R0.reuse, RZ, PT ;  /* 0x000000ff0000720c */ /* 0x040fe20003f65270 */
[----:B----4-:R-:W-:Y:S01]  /*0920*/  UIMAD UR11, UR23, UR11, URZ ;  /* 0x0000000b170b72a4 */ /* 0x010fe2000f8e02ff */
[C---:B------:R-:W-:Y:S01]  /*0930*/  LOP3.LUT R12, R0.reuse, 0x40, RZ, 0xfc, !PT ;  /* 0x00000040000c7812 */ /* 0x040fe200078efcff */
        /* <DEDUP_REMOVED lines=42> */
.L_x_1525:
[----:B------:R-:W-:Y:S05]  /*0be0*/  BSYNC.RECONVERGENT B0 ;  /* 0x0000000000007941 */ /* 0x000fea0003800200 */
.L_x_1524:
        /* <DEDUP_REMOVED lines=25> */
.L_x_1527:
[----:B------:R-:W-:Y:S05]  /*0d80*/  BSYNC.RECONVERGENT B0 ;  /* 0x0000000000007941 */ /* 0x000fea0003800200 */
.L_x_1526:
        /* <DEDUP_REMOVED lines=24> */
.L_x_1529:
[----:B------:R-:W-:Y:S05]  /*0f10*/  BSYNC.RECONVERGENT B0 ;  /* 0x0000000000007941 */ /* 0x000fea0003800200 */
.L_x_1528:
        /* <DEDUP_REMOVED lines=26> */
.L_x_1531:
[----:B------:R-:W-:Y:S05]  /*10c0*/  BSYNC.RECONVERGENT B0 ;  /* 0x0000000000007941 */ /* 0x000fea0003800200 */
.L_x_1530:
        /* <DEDUP_REMOVED lines=10> */
.L_x_1533:
[----:B------:R-:W-:Y:S05]  /*1170*/  BSYNC.RECONVERGENT B0 ;  /* 0x0000000000007941 */ /* 0x000fea0003800200 */
.L_x_1532:
        /* <DEDUP_REMOVED lines=10> */
.L_x_1535:
[----:B------:R-:W-:Y:S05]  /*1220*/  BSYNC.RECONVERGENT B0 ;  /* 0x0000000000007941 */ /* 0x000fea0003800200 */
.L_x_1534:
        /* <DEDUP_REMOVED lines=10> */
.L_x_1537:
[----:B------:R-:W-:Y:S05]  /*12d0*/  BSYNC.RECONVERGENT B0 ;  /* 0x0000000000007941 */ /* 0x000fea0003800200 */
.L_x_1536:
        /* <DEDUP_REMOVED lines=10> */
.L_x_1522:
        /* <DEDUP_REMOVED lines=21> */
.L_x_1538:
[----:B------:R-:W1:Y:S01]  /*14d0*/  LDCU.64 UR10, c[0x0][0x3b8] ;  /* 0x00007700ff0a77ac */ /* 0x000e620008000a00 */
[----:B------:R-:W-:-:S04]  /*14e0*/  UIADD3 UR14, UPT, UPT, UR13, UR15, URZ ;  /* 0x0000000f0d0e7290 */ /* 0x000fc8000fffe0ff */
[----:B-1----:R-:W-:Y:S02]  /*14f0*/  UIMAD.WIDE.U32 UR6, UR14, UR10, URZ ;  /* 0x0000000a0e0672a5 */ /* 0x002fe4000f8e00ff */
[----:B------:R-:W-:-:S04]  /*1500*/  UIMAD UR14, UR14, UR11, URZ ;  /* 0x0000000b0e0e72a4 */ /* 0x000fc8000f8e02ff */
[----:B------:R-:W-:Y:S02]  /*1510*/  UIADD3 UR14, UPT, UPT, UR7, UR14, URZ ;  /* 0x0000000e070e7290 */ /* 0x000fe4000fffe0ff */
.L_x_1539:
        /* <DEDUP_REMOVED lines=38> */
.L_x_1540:
[----:B------:R-:W1:Y:S01]  /*1780*/  LDCU.64 UR8, c[0x0][0x3c0] ;  /* 0x00007800ff0877ac */ /* 0x000e620008000a00 */
[----:B------:R-:W-:-:S04]  /*1790*/  UIADD3 UR13, UPT, UPT, UR13, UR15, URZ ;  /* 0x0000000f0d0d7290 */ /* 0x000fc8000fffe0ff */
[----:B-1----:R-:W-:Y:S02]  /*17a0*/  UIMAD.WIDE.U32 UR4, UR13, UR8, URZ ;  /* 0x000000080d0472a5 */ /* 0x002fe4000f8e00ff */
[----:B------:R-:W-:-:S04]  /*17b0*/  UIMAD UR13, UR13, UR9, URZ ;  /* 0x000000090d0d72a4 */ /* 0x000fc8000f8e02ff */
[----:B------:R-:W-:-:S12]  /*17c0*/  UIADD3 UR15, UPT, UPT, UR5, UR13, URZ ;  /* 0x0000000d050f7290 */ /* 0x000fd8000fffe0ff */
.L_x_1541:
[----:B------:R-:W-:Y:S01]  /*17d0*/  IMAD.SHL.U32 R231, R211, 0x8, RZ ;  /* 0x00000008d3e77824 */ /* 0x000fe200078e00ff */
[----:B------:R-:W-:Y:S01]  /*17e0*/  SHF.R.U32.HI R6, RZ, 0x3, R211 ;  /* 0x00000003ff067819 */ /* 0x000fe200000116d3 */
[----:B------:R-:W1:Y:S01]  /*17f0*/  LDCU.64 UR16, c[0x0][0x388] ;  /* 0x00007100ff1077ac */ /* 0x000e620008000a00 */
[----:B------:R-:W-:Y:S01]  /*1800*/  SHF.R.S32.HI R221, RZ, 0x1f, R4 ;  /* 0x0000001fffdd7819 */ /* 0x000fe20000011404 */
[----:B------:R-:W2:Y:S01]  /*1810*/  S2UR UR33, SR_CgaCtaId ;  /* 0x00000000002179c3 */ /* 0x000ea20000008800 */
[C---:B------:R-:W-:Y:S01]  /*1820*/  LOP3.LUT R212, R231.reuse, 0x38, RZ, 0xc0, !PT ;  /* 0x00000038e7d47812 */ /* 0x040fe200078ec0ff */
[----:B------:R-:W-:Y:S01]  /*1830*/  UIADD3 UR18, UPT, UPT, -UR18, UR12, URZ ;  /* 0x0000000c12127290 */ /* 0x000fe2000fffe1ff */
[----:B------:R-:W-:Y:S01]  /*1840*/  VIADD R5, R6, 0x40 ;  /* 0x0000004006057836 */ /* 0x000fe20000000000 */
[----:B------:R-:W3:Y:S01]  /*1850*/  LDCU.64 UR12, c[0x0][0x3c8] ;  /* 0x00007900ff0c77ac */ /* 0x000ee20008000a00 */
[C---:B------:R-:W-:Y:S01]  /*1860*/  IADD3 R10, P1, PT, R212.reuse, UR6, RZ ;  /* 0x00000006d40a7c10 */ /* 0x040fe2000ff3e0ff */
[----:B------:R-:W-:Y:S01]  /*1870*/  BSSY.RECONVERGENT B0, `(.L_x_1542) ;  /* 0x0000058000007945 */ /* 0x000fe20003800200 */
[C---:B------:R-:W-:Y:S01]  /*1880*/  IADD3 R14, P0, PT, R212.reuse, UR4, RZ ;  /* 0x00000004d40e7c10 */ /* 0x040fe2000ff1e0ff */
[----:B------:R-:W4:Y:S01]  /*1890*/  LDCU.128 UR4, c[0x0][0x3d0] ;  /* 0x00007a00ff0477ac */ /* 0x000f220008000c00 */
[----:B------:R-:W-:Y:S01]  /*18a0*/  LOP3.LUT R8, R231, 0x1f8, RZ, 0xc0, !PT ;  /* 0x000001f8e7087812 */ /* 0x000fe200078ec0ff */
[----:B------:R-:W-:Y:S01]  /*18b0*/  IMAD.X R11, RZ, RZ, UR14, P1 ;  /* 0x0000000eff0b7e24 */ /* 0x000fe200088e06ff */
[----:B------:R-:W-:Y:S01]  /*18c0*/  IADD3 R12, P1, PT, R212, UR36, RZ ;  /* 0x00000024d40c7c10 */ /* 0x000fe2000ff3e0ff */
[----:B------:R-:W-:Y:S01]  /*18d0*/  IMAD.X R15, RZ, RZ, UR15, P0 ;  /* 0x0000000fff0f7e24 */ /* 0x000fe200080e06ff */
[----:B------:R-:W5:Y:S01]  /*18e0*/  LDCU.64 UR14, c[0x0][0x390] ;  /* 0x00007200ff0e77ac */ /* 0x000f620008000a00 */
[----:B------:R-:W-:Y:S01]  /*18f0*/  IMAD.WIDE.U32 R10, R6, UR10, R10 ;  /* 0x0000000a060a7c25 */ /* 0x000fe2000f8e000a */
[----:B------:R-:W-:-:S02]  /*1900*/  ISETP.GE.AND P0, PT, R5, UR18, PT ;  /* 0x0000001205007c0c */ /* 0x000fc4000bf06270 */
[----:B------:R-:W-:Y:S01]  /*1910*/  IADD3.X R13, PT, PT, RZ, UR32, RZ, P1, !PT ;  /* 0x00000020ff0d7c10 */ /* 0x000fe20008ffe4ff */
[----:B------:R-:W-:Y:S01]  /*1920*/  IMAD R11, R6, UR11, R11 ;  /* 0x0000000b060b7c24 */ /* 0x000fe2000f8e020b */
[----:B------:R-:W-:Y:S01]  /*1930*/  LOP3.LUT R227, R8, 0x38, R211, 0x78, !PT ;  /* 0x0000003808e37812 */ /* 0x000fe200078e78d3 */
[C---:B------:R-:W-:Y:S01]  /*1940*/  IMAD.WIDE.U32 R14, R6.reuse, UR8, R14 ;  /* 0x00000008060e7c25 */ /* 0x040fe2000f8e000e */
[----:B------:R-:W-:Y:S01]  /*1950*/  UMOV UR34, 0x400 ;  /* 0x0000040000227882 */ /* 0x000fe20000000000 */
[----:B------:R-:W-:Y:S01]  /*1960*/  LOP3.LUT R0, R231, 0x1e00, RZ, 0xc0, !PT ;  /* 0x00001e00e7007812 */ /* 0x000fe200078ec0ff */
[----:B------:R-:W-:Y:S01]  /*1970*/  UIMAD.WIDE.U32 UR30, UR30, 0x80, URZ ;  /* 0x000000801e1e78a5 */ /* 0x000fe2000f8e00ff */
[----:B------:R-:W-:Y:S01]  /*1980*/  IMAD R15, R6, UR9, R15 ;  /* 0x00000009060f7c24 */ /* 0x000fe2000f8e020f */
[----:B------:R-:W-:Y:S01]  /*1990*/  USHF.L.U64.HI UR21, UR10, 0x6, UR11 ;  /* 0x000000060a157899 */ /* 0x000fe2000801020b */
[----:B----4-:R-:W-:Y:S01]  /*19a0*/  IMAD R225, R221, UR4, RZ ;  /* 0x00000004dde17c24 */ /* 0x010fe2000f8e02ff */
[----:B------:R-:W-:Y:S01]  /*19b0*/  LOP3.LUT R227, R227, R0, RZ, 0xfc, !PT ;  /* 0x00000000e3e37212 */ /* 0x000fe200078efcff */
[----:B------:R-:W-:Y:S01]  /*19c0*/  IMAD.WIDE.U32 R10, R4, UR4, R10 ;  /* 0x00000004040a7c25 */ /* 0x000fe2000f8e000a */
[----:B------:R-:W-:Y:S01]  /*19d0*/  USHF.L.U32 UR22, UR10, 0x6, URZ ;  /* 0x000000060a167899 */ /* 0x000fe200080006ff */
[----:B------:R-:W-:Y:S01]  /*19e0*/  LOP3.LUT R7, R6, UR30, RZ, 0xfc, !PT ;  /* 0x0000001e06077c12 */ /* 0x000fe2000f8efcff */
[----:B------:R-:W-:Y:S01]  /*19f0*/  UIADD3 UR4, UPT, UPT, UR20, -0x1, URZ ;  /* 0xffffffff14047890 */ /* 0x000fe2000fffe0ff */
[----:B------:R-:W-:Y:S01]  /*1a00*/  IMAD R225, R4, UR5, R225 ;  /* 0x0000000504e17c24 */ /* 0x000fe2000f8e02e1 */
[----:B-1----:R-:W-:Y:S01]  /*1a10*/  LEA R226, P2, R10, UR16, 0x1 ;  /* 0x000000100ae27c11 */ /* 0x002fe2000f8408ff */
[----:B------:R-:W-:Y:S01]  /*1a20*/  IMAD R221, R221, UR6, RZ ;  /* 0x00000006dddd7c24 */ /* 0x000fe2000f8e02ff */
[----:B--2---:R-:W-:Y:S01]  /*1a30*/  ULEA UR5, UR33, UR34, 0x18 ;  /* 0x0000002221057291 */ /* 0x004fe2000f8ec0ff */
[----:B------:R-:W-:Y:S01]  /*1a40*/  IMAD.IADD R225, R11, 0x1, R225 ;  /* 0x000000010be17824 */ /* 0x000fe200078e02e1 */
[----:B---3--:R-:W-:Y:S01]  /*1a50*/  MOV R11, UR13 ;  /* 0x0000000d000b7c02 */ /* 0x008fe20008000f00 */
[C---:B------:R-:W-:Y:S01]  /*1a60*/  IMAD R221, R4.reuse, UR7, R221 ;  /* 0x0000000704dd7c24 */ /* 0x040fe2000f8e02dd */
[----:B------:R-:W-:Y:S01]  /*1a70*/  USHF.L.U64.HI UR32, UR8, 0x6, UR9 ;  /* 0x0000000608207899 */ /* 0x000fe20008010209 */
[----:B------:R-:W-:Y:S01]  /*1a80*/  IMAD.WIDE.U32 R4, R4, UR6, R14 ;  /* 0x0000000604047c25 */ /* 0x000fe2000f8e000e */
[----:B------:R-:W-:Y:S01]  /*1a90*/  LEA.HI.X R225, R10, UR17, R225, 0x1, P2 ;  /* 0x000000110ae17c11 */ /* 0x000fe200090f0ce1 */
[----:B------:R-:W-:Y:S01]  /*1aa0*/  USHF.L.U64.HI UR16, UR10, 0x5, UR11 ;  /* 0x000000050a107899 */ /* 0x000fe2000801020b */
[----:B------:R-:W-:Y:S01]  /*1ab0*/  ISETP.GE.AND P2, PT, R6, UR18, PT ;  /* 0x0000001206007c0c */ /* 0x000fe2000bf46270 */
[----:B------:R-:W-:Y:S01]  /*1ac0*/  IMAD.IADD R221, R5, 0x1, R221 ;  /* 0x0000000105dd7824 */ /* 0x000fe200078e02dd */
[----:B-----5:R-:W-:Y:S01]  /*1ad0*/  LEA R224, P1, R4, UR14, 0x1 ;  /* 0x0000000e04e07c11 */ /* 0x020fe2000f8208ff */
[----:B------:R-:W-:Y:S01]  /*1ae0*/  IMAD.U32 R8, RZ, RZ, UR12 ;  /* 0x0000000cff087e24 */ /* 0x000fe2000f8e00ff */
[----:B------:R-:W-:Y:S01]  /*1af0*/  USHF.L.U32 UR14, UR8, 0x6, URZ ;  /* 0x00000006080e7899 */ /* 0x000fe200080006ff */
[----:B------:R-:W-:Y:S01]  /*1b00*/  VIADD R5, R6, 0x60 ;  /* 0x0000006006057836 */ /* 0x000fe20000000000 */
[----:B------:R-:W-:Y:S01]  /*1b10*/  LEA.HI.X R221, R4, UR15, R221, 0x1, P1 ;  /* 0x0000000f04dd7c11 */ /* 0x000fe200088f0cdd */
[----:B------:R-:W-:Y:S01]  /*1b20*/  VIADD R4, R6, 0x20 ;  /* 0x0000002006047836 */ /* 0x000fe20000000000 */
[----:B------:R-:W-:Y:S01]  /*1b30*/  USHF.L.U32 UR15, UR10, 0x5, URZ ;  /* 0x000000050a0f7899 */ /* 0x000fe200080006ff */
[----:B------:R-:W-:Y:S01]  /*1b40*/  IMAD.WIDE.U32 R8, R8, UR23, R12 ;  /* 0x0000001708087c25 */ /* 0x000fe2000f8e000c */
[----:B------:R-:W-:-:S02]  /*1b50*/  LOP3.LUT R230, R212, 0x40, RZ, 0xfc, !PT ;  /* 0x00000040d4e67812 */ /* 0x000fc400078efcff */
[----:B------:R-:W-:Y:S01]  /*1b60*/  ISETP.GE.AND P1, PT, R4, UR18, PT ;  /* 0x0000001204007c0c */ /* 0x000fe2000bf26270 */
[----:B------:R-:W-:Y:S01]  /*1b70*/  IMAD R11, R11, UR23, R9 ;  /* 0x000000170b0b7c24 */ /* 0x000fe2000f8e0209 */
[C---:B------:R-:W-:Y:S02]  /*1b80*/  LOP3.LUT R229, R212.reuse, 0x80, RZ, 0xfc, !PT ;  /* 0x00000080d4e57812 */ /* 0x040fe400078efcff */
[----:B------:R-:W-:Y:S02]  /*1b90*/  LOP3.LUT R228, R212, 0xc0, RZ, 0xfc, !PT ;  /* 0x000000c0d4e47812 */ /* 0x000fe400078efcff */
        /* <DEDUP_REMOVED lines=37> */
.L_x_1543:
[----:B------:R-:W-:Y:S05]  /*1df0*/  BSYNC.RECONVERGENT B0 ;  /* 0x0000000000007941 */ /* 0x000fea0003800200 */
.L_x_1542:
[----:B------:R-:W-:Y:S01]  /*1e00*/  UIMAD UR17, UR4, -0x40, UR25 ;  /* 0xffffffc0041178a4 */ /* 0x000fe2000f8e0219 */
        /* <DEDUP_REMOVED lines=40> */
.L_x_1545:
[----:B------:R-:W-:Y:S05]  /*2090*/  BSYNC.RECONVERGENT B0 ;  /* 0x0000000000007941 */ /* 0x000fea0003800200 */
.L_x_1544:
        /* <DEDUP_REMOVED lines=41> */
.L_x_1547:
[----:B------:R-:W-:Y:S05]  /*2330*/  BSYNC.RECONVERGENT B0 ;  /* 0x0000000000007941 */ /* 0x000fea0003800200 */
.L_x_1546:
[----:B------:R-:W-:Y:S04]  /*2340*/  BSSY.RECONVERGENT B0, `(.L_x_1548) ;  /* 0x0000026000007945 */ /* 0x000fe80003800200 */
[----:B------:R-:W-:Y:S05]  /*2350*/  @P6 BRA `(.L_x_1549) ;  /* 0x0000000000906947 */ /* 0x000fea0003800000 */
        /* <DEDUP_REMOVED lines=36> */
.L_x_1549:
[----:B------:R-:W-:Y:S05]  /*25a0*/  BSYNC.RECONVERGENT B0 ;  /* 0x0000000000007941 */ /* 0x000fea0003800200 */
.L_x_1548:
        /* <DEDUP_REMOVED lines=37> */
.L_x_1551:
[----:B------:R-:W-:Y:S05]  /*2800*/  BSYNC.RECONVERGENT B0 ;  /* 0x0000000000007941 */ /* 0x000fea0003800200 */
.L_x_1550:
[----:B------:R-:W-:Y:S04]  /*2810*/  BSSY.RECONVERGENT B0, `(.L_x_1552) ;  /* 0x0000021000007945 */ /* 0x000fe80003800200 */
[----:B------:R-:W-:Y:S05]  /*2820*/  @P6 BRA `(.L_x_1553) ;  /* 0x00000000007c6947 */ /* 0x000fea0003800000 */
[----:B------:R-:W5:Y:S01]  /*2830*/  LDCU UR6, c[0x0][0x440] ;  /* 0x00008800ff0677ac */ /* 0x000f620008000800 */
[----:B------:R-:W-:-:S04]  /*2840*/  UIADD3 UR11, UP0, UPT, UR15, UR12, URZ ;  /* 0x0000000c0f0b7290 */ /* 0x000fc8000ff1e0ff */
[----:B------:R-:W-:Y:S02]  /*2850*/  UIADD3.X UR10, UPT, UPT, UR16, UR7, URZ, UP0, !UPT ;  /* 0x00000007100a7290 */ /* 0x000fe400087fe4ff */
        /* <DEDUP_REMOVED lines=28> */
.L_x_1553:
[----:B------:R-:W-:Y:S05]  /*2a20*/  BSYNC.RECONVERGENT B0 ;  /* 0x0000000000007941 */ /* 0x000fea0003800200 */
.L_x_1552:
        /* <DEDUP_REMOVED lines=45> */
.L_x_1555:
[----:B------:R1:W-:Y:S04]  /*2d00*/  STS.128 [R227+0x18000], RZ ;  /* 0x018000ffe3007388 */ /* 0x0003e80000000c00 */
[----:B------:R1:W-:Y:S04]  /*2d10*/  STS.128 [R227+0x1a000], RZ ;  /* 0x01a000ffe3007388 */ /* 0x0003e80000000c00 */
[----:B------:R1:W-:Y:S04]  /*2d20*/  STS.128 [R227+0x1c000], RZ ;  /* 0x01c000ffe3007388 */ /* 0x0003e80000000c00 */
[----:B------:R1:W-:Y:S02]  /*2d30*/  STS.128 [R227+0x1e000], RZ ;  /* 0x01e000ffe3007388 */ /* 0x0003e40000000c00 */
.L_x_1556:
[----:B------:R-:W-:Y:S05]  /*2d40*/  BSYNC.RECONVERGENT B0 ;  /* 0x0000000000007941 */ /* 0x000fea0003800200 */
.L_x_1554:
        /* <DEDUP_REMOVED lines=47> */
.L_x_1558:
[----:B------:R-:W-:Y:S05]  /*3040*/  BSYNC.RECONVERGENT B0 ;  /* 0x0000000000007941 */ /* 0x000fea0003800200 */
.L_x_1557:
[----:B------:R-:W-:Y:S01]  /*3050*/  LDSM.16.M88.4 R20, [R89+UR5+0x10000] ;  /* 0x010000055914783b */ /* 0x000fe20008000200 */
[----:B------:R-:W-:Y:S01]  /*3060*/  R2P PR, R211, 0x6 ;  /* 0x00000006d3007804 */ /* 0x000fe20000000000 */
[----:B------:R-:W-:Y:S01]  /*3070*/  IMAD.MOV.U32 R81, RZ, RZ, 0x20 ;  /* 0x00000020ff517424 */ /* 0x000fe200078e00ff */
[----:B------:R-:W-:Y:S01]  /*3080*/  UISETP.GE.U32.AND UP1, UPT, UR25, 0x41, UPT ;  /* 0x000000411900788c */ /* 0x000fe2000bf26070 */
[----:B------:R-:W5:Y:S01]  /*3090*/  LDSM.16.M88.4 R48, [R90] ;  /* 0x000000005a30783b */ /* 0x000f620000000200 */
[----:B------:R-:W-:Y:S02]  /*30a0*/  VIADD R82, R89, UR5 ;  /* 0x0000000559527c36 */ /* 0x000fe40008000000 */
[----:B------:R-:W-:Y:S01]  /*30b0*/  SEL R81, R81, 0xffffffe0, !P1 ;  /* 0xffffffe051517807 */ /* 0x000fe20004800000 */
[----:B-123--:R-:W1:Y:S01]  /*30c0*/  LDSM.16.M88.4 R12, [R89+UR5+0x10800] ;  /* 0x01080005590c783b */ /* 0x00ee620008000200 */
[----:B------:R-:W-:-:S03]  /*30d0*/  IMAD.MOV.U32 R83, RZ, RZ, 0x40 ;  /* 0x00000040ff537424 */ /* 0x000fc600078e00ff */
[----:B------:R-:W2:Y:S01]  /*30e0*/  LDSM.16.M88.4 R56, [R89+UR5+0x11000] ;  /* 0x011000055938783b */ /* 0x000ea20008000200 */
[--C-:B------:R-:W-:Y:S01]  /*30f0*/  IMAD.IADD R87, R90, 0x1, R81.reuse ;  /* 0x000000015a577824 */ /* 0x100fe200078e0251 */
[----:B------:R-:W-:Y:S01]  /*3100*/  SEL R83, R83, 0xffffffc0, !P2 ;  /* 0xffffffc053537807 */ /* 0x000fe20005000000 */
[----:B------:R-:W-:Y:S01]  /*3110*/  IMAD.IADD R84, R82, 0x1, R81 ;  /* 0x0000000152547824 */ /* 0x000fe200078e0251 */
[----:B----4-:R-:W3:Y:S03]  /*3120*/  LDSM.16.M88.4 R4, [R89+UR5+0x11800] ;  /* 0x011800055904783b */ /* 0x010ee60008000200 */
[--C-:B------:R-:W-:Y:S01]  /*3130*/  IMAD.IADD R88, R90, 0x1, R83.reuse ;  /* 0x000000015a587824 */ /* 0x100fe200078e0253 */
[----:B------:R-:W-:Y:S01]  /*3140*/  LDSM.16.M88.4 R36, [R87] ;  /* 0x000000005724783b */ /* 0x000fe20000000200 */
[----:B------:R-:W-:Y:S02]  /*3150*/  IMAD.IADD R82, R82, 0x1, R83 ;  /* 0x0000000152527824 */ /* 0x000fe400078e0253 */
[C---:B------:R-:W-:Y:S01]  /*3160*/  IMAD.IADD R86, R81.reuse, 0x1, R88 ;  /* 0x0000000151567824 */ /* 0x040fe200078e0258 */
[----:B------:R-:W4:Y:S01]  /*3170*/  LDSM.16.M88.4 R40, [R84+0x10000] ;  /* 0x010000005428783b */ /* 0x000f220000000200 */
[----:B------:R-:W-:-:S03]  /*3180*/  IMAD.IADD R80, R81, 0x1, R82 ;  /* 0x0000000151507824 */ /* 0x000fc600078e0252 */
[----:B------:R-:W4:Y:S04]  /*3190*/  LDSM.16.M88.4 R32, [R84+0x10800] ;  /* 0x010800005420783b */ /* 0x000f280000000200 */
[----:B------:R-:W4:Y:S04]  /*31a0*/  LDSM.16.M88.4 R44, [R84+0x11800] ;  /* 0x01180000542c783b */ /* 0x000f280000000200 */
[----:B------:R-:W-:Y:S04]  /*31b0*/  LDSM.16.M88.4 R28, [R88] ;  /* 0x00000000581c783b */ /* 0x000fe80000000200 */
[----:B------:R-:W4:Y:S01]  /*31c0*/  LDSM.16.M88.4 R8, [R82+0x10000] ;  /* 0x010000005208783b */ /* 0x000f220000000200 */
[C---:B-----5:R-:W-:Y:S03]  /*31d0*/  HMMA.16816.F32.BF16 R24, R48.reuse, R20, RZ ;  /* 0x000000143018723c */ /* 0x060fe600000418ff */
[----:B------:R-:W-:Y:S04]  /*31e0*/  LDSM.16.M88.4 R64, [R84+0x11000] ;  /* 0x011000005440783b */ /* 0x000fe80000000200 */
[----:B------:R-:W-:Y:S01]  /*31f0*/  LDSM.16.M88.4 R72, [R80+0x11800] ;  /* 0x011800005048783b */ /* 0x000fe20000000200 */
[C---:B-1----:R-:W-:Y:S03]  /*3200*/  HMMA.16816.F32.BF16 R16, R48.reuse, R12, RZ ;  /* 0x0000000c3010723c */ /* 0x042fe600000418ff */
[----:B------:R-:W-:Y:S04]  /*3210*/  LDSM.16.M88.4 R68, [R89+UR5+0x12800] ;  /* 0x012800055944783b */ /* 0x000fe80008000200 */
[----:B------:R-:W-:Y:S01]  /*3220*/  LDSM.16.M88.4 R76, [R82+0x14800] ;  /* 0x01480000524c783b */ /* 0x000fe20000000200 */
[C---:B--2---:R-:W-:Y:S03]  /*3230*/  HMMA.16816.F32.BF16 R60, R48.reuse, R56, RZ ;  /* 0x00000038303c723c */ /* 0x044fe600000418ff */
[----:B------:R-:W0:Y:S05]  /*3240*/  LDGDEPBAR ;  /* 0x00000000000079af */ /* 0x000e2a0000000000 */
[C---:B------:R-:W-:Y:S08]  /*3250*/  HMMA.16816.F32.BF16 R20, R48.reuse, R22, RZ ;  /* 0x000000163014723c */ /* 0x040ff000000418ff */
[C---:B------:R-:W-:Y:S08]  /*3260*/  HMMA.16816.F32.BF16 R12, R48.reuse, R14, RZ ;  /* 0x0000000e300c723c */ /* 0x040ff000000418ff */
[C---:B------:R-:W-:Y:S08]  /*3270*/  HMMA.16816.F32.BF16 R56, R48.reuse, R58, RZ ;  /* 0x0000003a3038723c */ /* 0x040ff000000418ff */
[C---:B---3--:R-:W-:Y:S08]  /*3280*/  HMMA.16816.F32.BF16 R52, R48.reuse, R4, RZ ;  /* 0x000000043034723c */ /* 0x048ff000000418ff */
[----:B------:R-:W-:Y:S01]  /*3290*/  HMMA.16816.F32.BF16 R48, R48, R6, RZ ;  /* 0x000000063030723c */ /* 0x000fe200000418ff */
[----:B------:R-:W1:Y:S07]  /*32a0*/  LDSM.16.M88.4 R4, [R82+0x10800] ;  /* 0x010800005204783b */ /* 0x000e6e0000000200 */
[C---:B----4-:R-:W-:Y:S08]  /*32b0*/  HMMA.16816.F32.BF16 R24, R36.reuse, R40, R24 ;  /* 0x000000282418723c */ /* 0x050ff00000041818 */
        /* <DEDUP_REMOVED lines=8> */
[C---:B------:R-:W-:Y:S08]  /*3340*/  HMMA.16816.F32.BF16 R24, R28.reuse, R8, R24 ;  /* 0x000000081c18723c */ /* 0x040ff00000041818 */
        /* <DEDUP_REMOVED lines=14> */
[----:B------:R-:W-:Y:S04]  /*3430*/  LDSM.16.M88.4 R32, [R89+UR5+0x12000] ;  /* 0x012000055920783b */ /* 0x000fe80008000200 */
[----:B------:R-:W2:Y:S03]  /*3440*/  LDSM.16.M88.4 R28, [R90+0x4000] ;  /* 0x004000005a1c783b */ /* 0x000ea60000000200 */
        /* <DEDUP_REMOVED lines=281> */
.L_x_1559:
        /* <DEDUP_REMOVED lines=18> */
[----:B------:R-:W-:Y:S01]  /*4700*/  UIADD3 UR16, UPT, UPT, UR29, 0x32370b8f, URZ ;  /* 0x32370b8f1d107890 */ /* 0x000fe2000fffe0ff */
[----:B------:R-:W-:Y:S01]  /*4710*/  FSEL R210, R52, -INF , !P1 ;  /* 0xff80000034d27808 */ /* 0x000fe20004800000 */
[----:B---3--:R-:W-:Y:S01]  /*4720*/  UIMAD UR4, UR24, UR4, UR23 ;  /* 0x00000004180472a4 */ /* 0x008fe2000f8e0217 */
[----:B------:R-:W-:Y:S01]  /*4730*/  FMNMX3.FTZ R5, R5, R198, R192, !PT ;  /* 0x000000c605057276 */ /* 0x000fe200078100c0 */
[----:B------:R-:W-:Y:S01]  /*4740*/  UIADD3 UR8, UPT, UPT, UR28, -0x255992d5, URZ ;  /* 0xdaa66d2b1c087890 */ /* 0x000fe2000fffe0ff */
        /* <DEDUP_REMOVED lines=529> */
.L_x_1563:
        /* <DEDUP_REMOVED lines=8> */
[----:B------:R-:W-:Y:S02]  /*68e0*/  IMAD.SHL.U32 R169, R172, 0x40, RZ ;  /* 0x00000040aca97824 */ /* 0x000fe400078e00ff */
[----:B------:R-:W-:Y:S03]  /*68f0*/  IMAD R170, R3, UR6, R173 ;  /* 0x0000000603aa7c24 */ /* 0x000fe6000f8e02ad */
[----:B------:R-:W-:Y:S02]  /*6900*/  LEA R166, P5, R2, R169, 0x5 ;  /* 0x000000a902a67211 */ /* 0x000fe400078a28ff */
[--C-:B------:R-:W-:Y:S04]  /*6910*/  SHF.L.U64.HI R169, R172, 0x6, R170.reuse ;  /* 0x00000006aca97819 */ /* 0x100fe800000102aa */
        /* <DEDUP_REMOVED lines=47> */
.L_x_1561:
        /* <DEDUP_REMOVED lines=8> */
[----:B------:R-:W-:Y:S01]  /*6c90*/  IMAD R204, R223, UR21, R207 ;  /* 0x00000015dfcc7c24 */ /* 0x000fe2000f8e02cf */
[C---:B------:R-:W-:Y:S01]  /*6ca0*/  LEA R202, P2, R206.reuse, R224, 0x7 ;  /* 0x000000e0ceca7211 */ /* 0x040fe200078438ff */
[----:B------:R-:W-:Y:S01]  /*6cb0*/  IMAD.SHL.U32 R201, R206, 0x40, RZ ;  /* 0x00000040cec97824 */ /* 0x000fe200078e00ff */
[----:B------:R-:W-:Y:S02]  /*6cc0*/  LOP3.LUT R230, R212, 0x40, RZ, 0xfc, !PT ;  /* 0x00000040d4e67812 */ /* 0x000fe400078efcff */
        /* <DEDUP_REMOVED lines=42> */
[--C-:B------:R-:W-:Y:S02]  /*6f70*/  IMAD.IADD R217, R167, 0x1, R220.reuse ;  /* 0x00000001a7d97824 */ /* 0x100fe400078e02dc */
        /* <DEDUP_REMOVED lines=250> */
.L_x_1562:
[----:B-1----:R-:W-:Y:S01]  /*7f20*/  FMNMX3.FTZ R3, R200, R26, R27, !PT ;  /* 0x0000001ac8037276 */ /* 0x002fe2000781001b */
[----:B------:R-:W1:Y:S01]  /*7f30*/  SHFL.BFLY PT, R169, R164, 0x2, 0x1f ;  /* 0x0c401f00a4a97f89 */ /* 0x000e6200000e0000 */
[----:B------:R-:W-:Y:S01]  /*7f40*/  USHF.L.U32 UR20, UR21, 0x1, URZ ;  /* 0x0000000115147899 */ /* 0x000fe200080006ff */
[----:B------:R-:W2:Y:S01]  /*7f50*/  LDC R202, c[0x0][0x4f8] ;  /* 0x00013e00ffca7b82 */ /* 0x000ea20000000800 */
        /* <DEDUP_REMOVED lines=8> */
[----:B------:R-:W3:Y:S01]  /*7fe0*/  SHFL.BFLY PT, R3, R166, 0x2, 0x1f ;  /* 0x0c401f00a6037f89 */ /* 0x000ee200000e0000 */
[----:B------:R-:W-:Y:S02]  /*7ff0*/  UIADD3 UR9, UPT, UPT, UR28, 0x78dde6e4, URZ ;  /* 0x78dde6e41c097890 */ /* 0x000fe4000fffe0ff */
[----:B------:R-:W-:Y:S05]  /*8000*/  UIADD3 UR10, UPT, UPT, UR28, -0x255992d5, URZ ;  /* 0xdaa66d2b1c0a7890 */ /* 0x000fea000fffe0ff */
[----:B------:R-:W-:Y:S01]  /*8010*/  LDSM.16.MT88.4 R172, [R192+0x18000] ;  /* 0x01800000c0ac783b */ /* 0x000fe20000004200 */
[----:B------:R-:W-:Y:S02]  /*8020*/  UIADD3 UR13, UPT, UPT, UR29, -0x56f99767, URZ ;  /* 0xa90668991d0d7890 */ /* 0x000fe4000fffe0ff */
[----:B------:R-:W-:Y:S02]  /*8030*/  UIADD3 UR14, UPT, UPT, UR29, -0x126145ec, URZ ;  /* 0xed9eba141d0e7890 */ /* 0x000fe4000fffe0ff */
[----:B------:R-:W-:Y:S02]  /*8040*/  UIADD3 UR8, UPT, UPT, UR28, -0x4ab325aa, URZ ;  /* 0xb54cda561c087890 */ /* 0x000fe4000fffe0ff */
[----:B------:R-:W-:Y:S02]  /*8050*/  UIADD3 UR6, UPT, UPT, UR28, 0x1715609d, URZ ;  /* 0x1715609d1c067890 */ /* 0x000fe4000fffe0ff */
[----:B------:R-:W-:Y:S02]  /*8060*/  UIADD3 UR12, UPT, UPT, UR29, 0x646e171e, URZ ;  /* 0x646e171e1d0c7890 */ /* 0x000fe4000fffe0ff */
[----:B------:R-:W-:Y:S01]  /*8070*/  UISETP.GT.AND UP0, UPT, UR21, URZ, UPT ;  /* 0x000000ff1500728c */ /* 0x000fe2000bf04270 */
[----:B-1----:R-:W-:Y:S02]  /*8080*/  FMNMX.FTZ R171, R164, R169, !PT ;  /* 0x000000a9a4ab7209 */ /* 0x002fe40007810000 */
[----:B------:R-:W-:Y:S01]  /*8090*/  MOV R169, UR20 ;  /* 0x0000001400a97c02 */ /* 0x000fe20008000f00 */
[----:B------:R-:W-:Y:S01]  /*80a0*/  UIADD3 UR20, UPT, UPT, UR20, 0x1, URZ ;  /* 0x0000000114147890 */ /* 0x000fe2000fffe0ff */
[----:B--2---:R-:W-:Y:S01]  /*80b0*/  LOP3.LUT R202, R202, 0xff, RZ, 0xc0, !PT ;  /* 0x000000ffcaca7812 */ /* 0x004fe200078ec0ff */
[----:B------:R-:W1:Y:S01]  /*80c0*/  SHFL.BFLY PT, R168, R171, 0x1, 0x1f ;  /* 0x0c201f00aba87f89 */ /* 0x000e6200000e0000 */
[----:B------:R-:W-:Y:S02]  /*80d0*/  LOP3.LUT R169, R169, UR29, R237, 0x96, !PT ;  /* 0x0000001da9a97c12 */ /* 0x000fe4000f8e96ed */
[----:B---3--:R-:W-:Y:S02]  /*80e0*/  FMNMX.FTZ R2, R166, R3, !PT ;  /* 0x00000003a6027209 */ /* 0x008fe40007810000 */
        /* <DEDUP_REMOVED lines=367> */
[----:B------:R-:W-:Y:S02]  /*97e0*/  LOP3.LUT R244, R242, UR7, R161, 0x96, !PT ;  /* 0x00000007f2f47c12 */ /* 0x000fe4000f8e96a1 */
[----:B------:R-:W-:Y:S01]  /*97f0*/  LOP3.LUT R168, R233, UR11, R160, 0x96, !PT ;  /* 0x0000000be9a87c12 */ /* 0x000fe2000f8e96a0 */
[C---:B------:R-:W-:Y:S06]  /*9800*/  HMMA.16816.F32.BF16 R96, R148.reuse, R170, R96 ;  /* 0x000000aa9460723c */ /* 0x040fec0000041860 */
[----:B------:R-:W-:Y:S01]  /*9810*/  MUFU.EX2 R188, R188 ;  /* 0x000000bc00bc7308 */ /* 0x000fe20000000800 */
[----:B------:R-:W-:Y:S04]  /*9820*/  IMAD.WIDE.U32 R168, R168, -0x2daee0ad, RZ ;  /* 0xd2511f53a8a87825 */ /* 0x000fe800078e00ff */
        /* <DEDUP_REMOVED lines=25> */
[C---:B-1----:R-:W-:Y:S01]  /*99c0*/  HMMA.16816.F32.BF16 R124, R148.reuse, R152, R124 ;  /* 0x00000098947c723c */ /* 0x042fe2000004187c */
[----:B------:R-:W-:Y:S03]  /*99d0*/  UIADD3 UR6, UPT, UPT, UR21, -0x1, URZ ;  /* 0xffffffff15067890 */ /* 0x000fe6000fffe0ff */
[----:B------:R-:W-:Y:S04]  /*99e0*/  IMAD.WIDE.U32 R244, R244, -0x2daee0ad, RZ ;  /* 0xd2511f53f4f47825 */ /* 0x000fe800078e00ff */
[C---:B------:R-:W-:Y:S01]  /*99f0*/  HMMA.16816.F32.BF16 R128, R148.reuse, R154, R128 ;  /* 0x0000009a9480723c */ /* 0x040fe20000041880 */
[----:B------:R-:W-:Y:S02]  /*9a00*/  UMOV UR21, UR6 ;  /* 0x0000000600157c82 */ /* 0x000fe40008000000 */
        /* <DEDUP_REMOVED lines=196> */
.L_x_1560:
[----:B------:R-:W1:Y:S01]  /*a650*/  SHFL.BFLY PT, R8, R241, 0x2, 0x1f ;  /* 0x0c401f00f1087f89 */ /* 0x000e6200000e0000 */
[----:B------:R-:W2:Y:S01]  /*a660*/  LDCU UR4, c[0x0][0x4fc] ;  /* 0x00009f80ff0477ac */ /* 0x000ea20008000800 */
[C---:B------:R-:W-:Y:S01]  /*a670*/  SHF.L.U32 R6, R211.reuse, 0x4, RZ ;  /* 0x00000004d3067819 */ /* 0x040fe200000006ff */
[----:B------:R-:W3:Y:S01]  /*a680*/  S2UR UR12, SR_CTAID.Y ;  /* 0x00000000000c79c3 */ /* 0x000ee20000002600 */
[----:B------:R-:W4:Y:S01]  /*a690*/  SHFL.BFLY PT, R0, R239, 0x2, 0x1f ;  /* 0x0c401f00ef007f89 */ /* 0x000f2200000e0000 */
[C---:B------:R-:W-:Y:S01]  /*a6a0*/  LOP3.LUT P0, RZ, R211.reuse, 0x10, RZ, 0xc0, !PT ;  /* 0x00000010d3ff7812 */ /* 0x040fe2000780c0ff */
[----:B------:R-:W-:Y:S01]  /*a6b0*/  UISETP.NE.AND UP3, UPT, UR19, -0x1, UPT ;  /* 0xffffffff1300788c */ /* 0x000fe2000bf65270 */
[----:B------:R-:W-:Y:S01]  /*a6c0*/  LOP3.LUT R6, R6, 0x1c0, RZ, 0xc0, !PT ;  /* 0x000001c006067812 */ /* 0x000fe200078ec0ff */
[----:B------:R-:W5:Y:S01]  /*a6d0*/  LDCU UR10, c[0x0][0x434] ;  /* 0x00008680ff0a77ac */ /* 0x000f620008000800 */
[----:B------:R-:W-:Y:S01]  /*a6e0*/  LOP3.LUT P1, RZ, R211, 0x8, RZ, 0xc0, !PT ;  /* 0x00000008d3ff7812 */ /* 0x000fe2000782c0ff */
[----:B------:R-:W2:Y:S01]  /*a6f0*/  LDCU.U8 UR11, c[0x0][0x548] ;  /* 0x0000a900ff0b77ac */ /* 0x000ea20008000000 */
[----:B------:R-:W-:-:S06]  /*a700*/  UISETP.NE.AND UP2, UPT, UR19, -0x1, UPT ;  /* 0xffffffff1300788c */ /* 0x000fcc000bf45270 */
[----:B------:R-:W3:Y:S01]  /*a710*/  @!UP3 LDCU.64 UR8, c[0x0][0x400] ;  /* 0x00008000ff08b7ac */ /* 0x000ee20008000a00 */
[----:B------:R-:W5:Y:S01]  /*a720*/  @UP3 LDCU.64 UR6, c[0x0][0x408] ;  /* 0x00008100ff0637ac */ /* 0x000f620008000a00 */
[----:B-1----:R-:W-:Y:S01]  /*a730*/  FADD.FTZ R8, R8, R241 ;  /* 0x000000f108087221 */ /* 0x002fe20000010000 */
[----:B------:R-:W1:Y:S01]  /*a740*/  LDCU UR13, c[0x0][0x434] ;  /* 0x00008680ff0d77ac */ /* 0x000e620008000800 */
[----:B----4-:R-:W-:-:S03]  /*a750*/  FADD.FTZ R9, R0, R239 ;  /* 0x000000ef00097221 */ /* 0x010fc60000010000 */
[----:B------:R-:W4:Y:S04]  /*a760*/  SHFL.BFLY PT, R5, R8, 0x1, 0x1f ;  /* 0x0c201f0008057f89 */ /* 0x000f2800000e0000 */
[----:B------:R-:W2:Y:S01]  /*a770*/  SHFL.BFLY PT, R2, R9, 0x1, 0x1f ;  /* 0x0c201f0009027f89 */ /* 0x000ea200000e0000 */
[----:B---3--:R-:W-:Y:S01]  /*a780*/  @!UP3 UIMAD.WIDE.U32 UR14, UR12, UR8, URZ ;  /* 0x000000080c0eb2a5 */ /* 0x008fe2000f8e00ff */
[----:B------:R-:W3:Y:S01]  /*a790*/  S2UR UR8, SR_CTAID.X ;  /* 0x00000000000879c3 */ /* 0x000ee20000002500 */
[----:B-----5:R-:W-:Y:S02]  /*a7a0*/  @UP3 UIMAD.WIDE.U32 UR16, UR19, UR6, URZ ;  /* 0x00000006131032a5 */ /* 0x020fe4000f8e00ff */
[----:B------:R-:W-:Y:S02]  /*a7b0*/  @!UP3 UIMAD UR9, UR12, UR9, UR15 ;  /* 0x000000090c09b2a4 */ /* 0x000fe4000f8e020f */
[----:B------:R-:W-:-:S03]  /*a7c0*/  @UP3 UIMAD UR9, UR19, UR7, UR17 ;  /* 0x00000007130932a4 */ /* 0x000fc6000f8e0211 */
[----:B------:R-:W1:Y:S01]  /*a7d0*/  S2UR UR6, SR_CTAID.Z ;  /* 0x00000000000679c3 */ /* 0x000e620000002700 */
[----:B------:R-:W-:Y:S01]  /*a7e0*/  @!UP2 UIMAD UR19, UR12, UR10, URZ ;  /* 0x0000000a0c13a2a4 */ /* 0x000fe2000f8e02ff */
[----:B------:R-:W-:Y:S01]  /*a7f0*/  @UP3 UMOV UR14, UR16 ;  /* 0x00000010000e3c82 */ /* 0x000fe20008000000 */
[----:B----4-:R-:W-:Y:S01]  /*a800*/  FADD.FTZ R4, R8, R5 ;  /* 0x0000000508047221 */ /* 0x010fe20000010000 */
[----:B------:R-:W-:-:S03]  /*a810*/  SHF.L.U32 R5, R211, 0x1, RZ ;  /* 0x00000001d3057819 */ /* 0x000fc600000006ff */
[----:B------:R-:W4:Y:S01]  /*a820*/  MUFU.RCP R0, R4 ;  /* 0x0000000400007308 */ /* 0x000f220000001000 */
[----:B--2---:R-:W-:Y:S01]  /*a830*/  FADD.FTZ R2, R9, R2 ;  /* 0x0000000209027221 */ /* 0x004fe20000010000 */
[----:B------:R-:W-:Y:S02]  /*a840*/  FSETP.NE.FTZ.AND P4, PT, R4, RZ, PT ;  /* 0x000000ff0400720b */ /* 0x000fe40003f95000 */
[--C-:B------:R-:W-:Y:S02]  /*a850*/  LOP3.LUT R214, R214, 0x6, R5.reuse, 0xf8, !PT ;  /* 0x00000006d6d67812 */ /* 0x100fe400078ef805 */
[----:B------:R-:W-:Y:S02]  /*a860*/  FSETP.NE.FTZ.AND P3, PT, R2, RZ, PT ;  /* 0x000000ff0200720b */ /* 0x000fe40003f75000 */
[----:B------:R-:W2:Y:S01]  /*a870*/  MUFU.RCP R7, R2 ;  /* 0x0000000200077308 */ /* 0x000ea20000001000 */
[----:B------:R-:W-:Y:S02]  /*a880*/  LOP3.LUT R5, R6, 0x38, R5, 0xf8, !PT ;  /* 0x0000003806057812 */ /* 0x000fe400078ef805 */
[----:B------:R-:W-:-:S02]  /*a890*/  MOV R6, 0x10 ;  /* 0x0000001000067802 */ /* 0x000fc40000000f00 */
[----:B------:R-:W-:Y:S02]  /*a8a0*/  LOP3.LUT R5, R214, R5, RZ, 0xfc, !PT ;  /* 0x00000005d6057212 */ /* 0x000fe400078efcff */
[----:B------:R-:W-:Y:S02]  /*a8b0*/  SEL R6, R6, 0xfffffff0, !P2 ;  /* 0xfffffff006067807 */ /* 0x000fe40005000000 */
[----:B----4-:R-:W-:Y:S02]  /*a8c0*/  FSEL R0, R0, 1, P4 ;  /* 0x3f80000000007808 */ /* 0x010fe40002000000 */
[----:B------:R-:W-:-:S03]  /*a8d0*/  LEA R5, R5, UR5, 0x1 ;  /* 0x0000000505057c11 */ /* 0x000fc6000f8e08ff */
[----:B------:R-:W-:Y:S01]  /*a8e0*/  FMUL.FTZ R0, R0, UR4 ;  /* 0x0000000400007c20 */ /* 0x000fe20008410000 */
[----:B------:R-:W-:Y:S02]  /*a8f0*/  IADD3 R11, PT, PT, R5, 0x40, RZ ;  /* 0x00000040050b7810 */ /* 0x000fe40007ffe0ff */
[----:B--2---:R-:W-:Y:S01]  /*a900*/  FSEL R7, R7, 1, P3 ;  /* 0x3f80000007077808 */ /* 0x004fe20001800000 */
        /* <DEDUP_REMOVED lines=131> */
[----:B------:R-:W2:Y:S01]  /*b140*/  LDCU.U8 UR4, c[0x0][0x549] ;  /* 0x0000a920ff0477ac */ /* 0x000ea20008000000 */
        /* <DEDUP_REMOVED lines=11> */
[----:B--2---:R-:W-:Y:S01]  /*b200*/  UISETP.NE.AND UP1, UPT, UR4, URZ, UPT ;  /* 0x000000ff0400728c */ /* 0x004fe2000bf25270 */
[----:B------:R-:W-:Y:S01]  /*b210*/  F2FP.BF16.F32.PACK_AB R38, R39, R38 ;  /* 0x000000262726723e */ /* 0x000fe200000010ff */
[----:B------:R4:W-:Y:S01]  /*b220*/  STS [R7], R156 ;  /* 0x0000009c07007388 */ /* 0x0009e20000000800 */
[----:B------:R-:W-:Y:S01]  /*b230*/  F2FP.BF16.F32.PACK_AB R40, R41, R40 ;  /* 0x000000282928723e */ /* 0x000fe200000010ff */
[----:B------:R-:W-:Y:S01]  /*b240*/  UISETP.NE.AND UP0, UPT, UR11, URZ, !UP1 ;  /* 0x000000ff0b00728c */ /* 0x000fe2000cf05270 */
[----:B------:R-:W-:Y:S01]  /*b250*/  F2FP.BF16.F32.PACK_AB R42, R43, R42 ;  /* 0x0000002a2b2a723e */ /* 0x000fe200000010ff */
[----:B------:R4:W-:Y:S01]  /*b260*/  STS [R7+0x400], R158 ;  /* 0x0004009e07007388 */ /* 0x0009e20000000800 */
[----:B------:R-:W-:Y:S02]  /*b270*/  IADD3 R13, PT, PT, R6, R9, RZ ;  /* 0x00000009060d7210 */ /* 0x000fe40007ffe0ff */
[-C--:B------:R-:W-:Y:S01]  /*b280*/  IADD3 R15, PT, PT, R0, R11.reuse, RZ ;  /* 0x0000000b000f7210 */ /* 0x080fe20007ffe0ff */
[----:B------:R4:W-:Y:S01]  /*b290*/  STS [R9], R36 ;  /* 0x0000002409007388 */ /* 0x0009e20000000800 */
[----:B------:R-:W-:Y:S01]  /*b2a0*/  F2FP.BF16.F32.PACK_AB R44, R45, R44 ;  /* 0x0000002c2d2c723e */ /* 0x000fe200000010ff */
[----:B------:R-:W1:Y:S01]  /*b2b0*/  @UP1 LDCU UR4, c[0x0][0x430] ;  /* 0x00008600ff0417ac */ /* 0x000e620008000800 */
[----:B------:R-:W-:Y:S01]  /*b2c0*/  F2FP.BF16.F32.PACK_AB R46, R47, R46 ;  /* 0x0000002e2f2e723e */ /* 0x000fe200000010ff */
[----:B------:R4:W-:Y:S01]  /*b2d0*/  STS [R9+0x400], R38 ;  /* 0x0004002609007388 */ /* 0x0009e20000000800 */
[----:B------:R-:W-:Y:S01]  /*b2e0*/  F2FP.BF16.F32.PACK_AB R48, R49, R48 ;  /* 0x000000303130723e */ /* 0x000fe200000010ff */
[----:B------:R-:W2:Y:S01]  /*b2f0*/  @UP1 LDCU UR15, c[0x0][0x430] ;  /* 0x00008600ff0f17ac */ /* 0x000ea20008000800 */
        /* <DEDUP_REMOVED lines=13> */
[----:B-1----:R-:W-:Y:S01]  /*b3d0*/  @UP1 UIMAD UR13, UR4, UR10, URZ ;  /* 0x0000000a040d12a4 */ /* 0x002fe2000f8e02ff */
[----:B------:R-:W-:Y:S01]  /*b3e0*/  F2FP.BF16.F32.PACK_AB R62, R63, R62 ;  /* 0x0000003e3f3e723e */ /* 0x000fe200000010ff */
[----:B------:R4:W-:Y:S01]  /*b3f0*/  STS [R17], R48 ;  /* 0x0000003011007388 */ /* 0x0009e20000000800 */
[----:B------:R-:W-:Y:S01]  /*b400*/  F2FP.BF16.F32.PACK_AB R64, R65, R64 ;  /* 0x000000404140723e */ /* 0x000fe200000010ff */
[----:B------:R-:W-:Y:S01]  /*b410*/  USHF.R.S32.HI UR4, URZ, 0x1f, UR19 ;  /* 0x0000001fff047899 */ /* 0x000fe20008011413 */
        /* <DEDUP_REMOVED lines=10> */
[----:B------:R4:W-:Y:S01]  /*b4c0*/  STS [R19], R56 ;  /* 0x0000003813007388 */ /* 0x0009e20000000800 */
        /* <DEDUP_REMOVED lines=55> */
[----:B------:R-:W-:Y:S01]  /*b840*/  LOP3.LUT R0, R231, 0x1f8, RZ, 0xc0, !PT ;  /* 0x000001f8e7007812 */ /* 0x000fe200078ec0ff */
[----:B------:R4:W-:Y:S03]  /*b850*/  STS [R5+0x8400], R94 ;  /* 0x0084005e05007388 */ /* 0x0009e60000000800 */
[----:B------:R-:W-:Y:S01]  /*b860*/  LOP3.LUT R0, R0, 0x38, R211, 0x78, !PT ;  /* 0x0000003800007812 */ /* 0x000fe200078e78d3 */
[----:B------:R4:W-:Y:S03]  /*b870*/  STS [R7+0x8000], R96 ;  /* 0x0080006007007388 */ /* 0x0009e60000000800 */
[----:B------:R-:W-:Y:S01]  /*b880*/  LOP3.LUT R0, R0, 0x1e00, R231, 0xf8, !PT ;  /* 0x00001e0000007812 */ /* 0x000fe200078ef8e7 */
[----:B------:R4:W-:Y:S03]  /*b890*/  STS [R7+0x8400], R98 ;  /* 0x0084006207007388 */ /* 0x0009e60000000800 */
[----:B------:R-:W-:Y:S01]  /*b8a0*/  LEA R0, R0, UR5, 0x1 ;  /* 0x0000000500007c11 */ /* 0x000fe2000f8e08ff */
        /* <DEDUP_REMOVED lines=28> */
[----:B--23--:R-:W-:Y:S05]  /*ba70*/  BRA.U UP1, `(.L_x_1564) ;  /* 0x0000000101207547 */ /* 0x00cfea000b800000 */
        /* <DEDUP_REMOVED lines=8> */
.L_x_1564:
[----:B------:R-:W-:Y:S01]  /*bb00*/  BAR.SYNC.DEFER_BLOCKING 0x0 ;  /* 0x0000000000007b1d */ /* 0x000fe20000010000 */
[----:B------:R-:W-:Y:S01]  /*bb10*/  UIMAD UR13, UR6, UR13, URZ ;  /* 0x0000000d060d72a4 */ /* 0x000fe2000f8e02ff */
[----:B------:R-:W-:Y:S01]  /*bb20*/  LOP3.LUT P0, RZ, R211, 0x3, RZ, 0xc0, !PT ;  /* 0x00000003d3ff7812 */ /* 0x000fe2000780c0ff */
[----:B------:R-:W-:Y:S01]  /*bb30*/  UIMAD UR10, UR8, UR15, URZ ;  /* 0x0000000f080a72a4 */ /* 0x000fe2000f8e02ff */
[----:B------:R-:W-:Y:S01]  /*bb40*/  LOP3.LUT R6, R213, 0x70, RZ, 0xc0, !PT ;  /* 0x00000070d5067812 */ /* 0x000fe200078ec0ff */
[----:B------:R-:W-:-:S03]  /*bb50*/  USEL UR19, UR19, URZ, UP0 ;  /* 0x000000ff13137287 */ /* 0x000fc60008000000 */
[----:B----4-:R-:W1:Y:S01]  /*bb60*/  @P4 LDC R5, c[0x0][0x458] ;  /* 0x00011600ff054b82 */ /* 0x010e620000000800 */
        /* <DEDUP_REMOVED lines=38> */
.L_x_1566:
[----:B------:R-:W-:Y:S05]  /*bdd0*/  BSYNC.RECONVERGENT B0 ;  /* 0x0000000000007941 */ /* 0x000fea0003800200 */
.L_x_1565:
        /* <DEDUP_REMOVED lines=42> */
.L_x_1568:
[----:B------:R-:W-:Y:S05]  /*c080*/  BSYNC.RECONVERGENT B0 ;  /* 0x0000000000007941 */ /* 0x000fea0003800200 */
.L_x_1567:
        /* <DEDUP_REMOVED lines=27> */
.L_x_1570:
[----:B------:R-:W-:Y:S05]  /*c240*/  BSYNC.RECONVERGENT B0 ;  /* 0x0000000000007941 */ /* 0x000fea0003800200 */
.L_x_1569:
        /* <DEDUP_REMOVED lines=27> */
.L_x_1572:
[----:B------:R-:W-:Y:S05]  /*c400*/  BSYNC.RECONVERGENT B0 ;  /* 0x0000000000007941 */ /* 0x000fea0003800200 */
.L_x_1571:
        /* <DEDUP_REMOVED lines=27> */
.L_x_1573:
        /* <DEDUP_REMOVED lines=12> */
.L_x_2361:


//--------------------- .text._ZN5flash16flash_fwd_kernelI23Flash_fwd_kernel_traitsILi256ELi128ELi64ELi8ELb0ELb0EN7cutlass10bfloat16_tE19Flash_kernel_traitsILi256ELi128ELi64ELi8ES3_EELb1ELb0ELb1ELb0ELb0ELb0ELb0ELb0EEEvNS_16Flash_fwd_paramsE --------------------------
	.section	.text._ZN5flash16flash_fwd_kernelI23Flash_fwd_kernel_traitsILi256ELi128ELi64ELi8ELb0ELb0EN7cutlass10bfloat16_tE19Flash_kernel_traitsILi256ELi128ELi64ELi8ES3_EELb1ELb0ELb1ELb0ELb0ELb0ELb0ELb0EEEvNS_16Flash_fwd_paramsE,"ax",@progbits
	.align	128
        .global         _ZN5flash16flash_fwd_kernelI23Flash_fwd_kernel_traitsILi256ELi128ELi64ELi8ELb0ELb0EN7cutlass10bfloat16_tE19Flash_kernel_traitsILi256ELi128ELi64ELi8ES3_EELb1ELb0ELb1ELb0ELb0ELb0ELb0ELb0EEEvNS_16Flash_fwd_paramsE
        .type           _ZN5flash16flash_fwd_kernelI23Flash_fwd_kernel_traitsILi256ELi128ELi64ELi8ELb0ELb0EN7cutlass10bfloat16_tE19Flash_kernel_traitsILi256ELi128ELi64ELi8ES3_EELb1ELb0ELb1ELb0ELb0ELb0ELb0ELb0EEEvNS_16Flash_fwd_paramsE,@function
        .size           _ZN5flash16flash_fwd_kernelI23Flash_fwd_kernel_traitsILi256ELi128ELi64ELi8ELb0ELb0EN7cutlass10bfloat16_tE19Flash_kernel_traitsILi256ELi128ELi64ELi8ES3_EELb1ELb0ELb1ELb0ELb0ELb0ELb0ELb0EEEvNS_16Flash_fwd_paramsE,(.L_x_2362 - _ZN5flash16flash_fwd_kernelI23Flash_fwd_kernel_traitsILi256ELi128ELi64ELi8ELb0ELb0EN7cutlass10bfloat16_tE19Flash_kernel_traitsILi256ELi128ELi64ELi8ES3_EELb1ELb0ELb1ELb0ELb0ELb0ELb0ELb0EEEvNS_16Flash_fwd_paramsE)
        .other          _ZN5flash16flash_fwd_kernelI23Flash_fwd_kernel_traitsILi256ELi128ELi64ELi8ELb0ELb0EN7cutlass10bfloat16_tE19Flash_kernel_traitsILi256ELi128ELi64ELi8ES3_EELb1ELb0ELb1ELb0ELb0ELb0ELb0ELb0EEEvNS_16Flash_fwd_paramsE,@"STO_CUDA_ENTRY STV_DEFAULT"
_ZN5flash16flash_fwd_kernelI23Flash_fwd_kernel_traitsILi256ELi128ELi64ELi8ELb0ELb0EN7cutlass10bfloat16_tE19Flash_kernel_traitsILi256ELi128ELi64ELi8ES3_EELb1ELb0ELb1ELb0ELb0ELb0ELb0ELb0EEEvNS_16Flash_fwd_paramsE:
.text._ZN5flash16flash_fwd_kernelI23Flash_fwd_kernel_traitsILi256ELi128ELi64ELi8ELb0ELb0EN7cutlass10bfloat16_tE19Flash_kernel_traitsILi256ELi128ELi64ELi8ES3_EELb1ELb0ELb1ELb0ELb0ELb0ELb0ELb0EEEvNS_16Flash_fwd_paramsE:
        /* <DEDUP_REMOVED lines=97> */
.L_x_1574:
        /* <DEDUP_REMOVED lines=54> */
.L_x_1576:
[----:B------:R-:W2:Y:S01]  /*0970*/  LDCU.64 UR4, c[0x0][0x410] ;  /* 0x00008200ff0477ac */ /* 0x000ea20008000a00 */
[----:B------:R-:W-:Y:S01]  /*0980*/  IMAD.SHL.U32 R0, R216, 0x8, RZ ;  /* 0x00000008d8007824 */ /* 0x000fe200078e00ff */
[----:B------:R-:W-:Y:S01]  /*0990*/  SHF.R.U32.HI R216, RZ, 0x3, R216 ;  /* 0x00000003ffd87819 */ /* 0x000fe200000116d8 */
[----:B------:R-:W-:Y:S01]  /*09a0*/  BSSY.RECONVERGENT B0, `(.L_x_1577) ;  /* 0x0000036000007945 */ /* 0x000fe20003800200 */
[----:B------:R-:W3:Y:S02]  /*09b0*/  LDCU UR7, c[0x0][0x434] ;  /* 0x00008680ff0777ac */ /* 0x000ee40008000800 */
[----:B------:R-:W-:Y:S01]  /*09c0*/  LOP3.LUT R0, R0, 0x38, RZ, 0xc0, !PT ;  /* 0x0000003800007812 */ /* 0x000fe200078ec0ff */
[C---:B------:R-:W-:Y:S01]  /*09d0*/  VIADD R9, R216.reuse, 0x20 ;  /* 0x00000020d8097836 */ /* 0x040fe20000000000 */
[----:B------:R-:W-:Y:S01]  /*09e0*/  UISETP.NE.AND UP1, UPT, UR8, URZ, !UP1 ;  /* 0x000000ff0800728c */ /* 0x000fe2000cf25270 */
[----:B------:R-:W-:Y:S01]  /*09f0*/  VIADD R8, R216, 0x40 ;  /* 0x00000040d8087836 */ /* 0x000fe20000000000 */
[----:B------:R-:W-:Y:S01]  /*0a00*/  UISETP.NE.AND UP0, UPT, UR20, -0x1, UPT ;  /* 0xffffffff1400788c */ /* 0x000fe2000bf05270 */
[C---:B------:R-:W-:Y:S01]  /*0a10*/  IADD3 R4, P0, PT, R0.reuse, UR12, RZ ;  /* 0x0000000c00047c10 */ /* 0x040fe2000ff1e0ff */
[----:B----4-:R-:W-:Y:S01]  /*0a20*/  UIMAD UR11, UR24, UR11, URZ ;  /* 0x0000000b180b72a4 */ /* 0x010fe2000f8e02ff */
[C---:B------:R-:W-:Y:S01]  /*0a30*/  ISETP.NE.AND P3, PT, R0.reuse, RZ, PT ;  /* 0x000000ff0000720c */ /* 0x040fe20003f65270 */
[----:B------:R-:W-:Y:S01]  /*0a40*/  UIMAD.WIDE.U32 UR32, UR32, 0x80, URZ ;  /* 0x00000080202078a5 */ /* 0x000fe2000f8e00ff */
[C---:B------:R-:W-:Y:S01]  /*0a50*/  LOP3.LUT R12, R0.reuse, 0x40, RZ, 0xfc, !PT ;  /* 0x00000040000c7812 */ /* 0x040fe200078efcff */
[----:B------:R-:W-:Y:S01]  /*0a60*/  IMAD.X R5, RZ, RZ, UR9, P0 ;  /* 0x00000009ff057e24 */ /* 0x000fe200080e06ff */
[----:B------:R-:W-:Y:S01]  /*0a70*/  LOP3.LUT R11, R0, 0x80, RZ, 0xfc, !PT ;  /* 0x00000080000b7812 */ /* 0x000fe200078efcff */
[----:B--2---:R-:W-:Y:S01]  /*0a80*/  IMAD.U32 R2, RZ, RZ, UR4 ;  /* 0x00000004ff027e24 */ /* 0x004fe2000f8e00ff */
[----:B-1----:R-:W-:Y:S01]  /*0a90*/  UIMAD UR4, UR18, UR6, URZ ;  /* 0x00000006120472a4 */ /* 0x002fe2000f8e02ff */
[----:B------:R-:W-:Y:S01]  /*0aa0*/  IMAD.U32 R16, RZ, RZ, UR5 ;  /* 0x00000005ff107e24 */ /* 0x000fe2000f8e00ff */
[----:B------:R-:W-:Y:S01]  /*0ab0*/  UIADD3 UR18, UPT, UPT, -UR18, UR29, URZ ;  /* 0x0000001d12127290 */ /* 0x000fe2000fffe1ff */
[----:B------:R-:W-:Y:S01]  /*0ac0*/  IMAD.WIDE.U32 R2, R2, UR24, R4 ;  /* 0x0000001802027c25 */ /* 0x000fe2000f8e0004 */
[----:B---3--:R-:W-:Y:S01]  /*0ad0*/  UIMAD UR7, UR25, UR7, URZ ;  /* 0x00000007190772a4 */ /* 0x008fe2000f8e02ff */
[----:B------:R-:W-:Y:S01]  /*0ae0*/  LOP3.LUT R5, R216, UR32, RZ, 0xfc, !PT ;  /* 0x00000020d8057c12 */ /* 0x000fe2000f8efcff */
[----:B------:R-:W-:Y:S01]  /*0af0*/  @!UP1 UIMAD UR11, UR25, UR10, UR11 ;  /* 0x0000000a190b92a4 */ /* 0x000fe2000f8e020b */
[----:B------:R-:W-:Y:S01]  /*0b00*/  LOP3.LUT R10, R0, 0xc0, RZ, 0xfc, !PT ;  /* 0x000000c0000a7812 */ /* 0x000fe200078efcff */
[----:B------:R-:W-:Y:S01]  /*0b10*/  USEL UR7, UR7, UR20, !UP0 ;  /* 0x0000001407077287 */ /* 0x000fe2000c000000 */
[----:B------:R-:W-:Y:S01]  /*0b20*/  ISETP.GE.AND P1, PT, R216, UR18, PT ;  /* 0x00000012d8007c0c */ /* 0x000fe2000bf26270 */
[----:B------:R-:W-:Y:S01]  /*0b30*/  USHF.R.S32.HI UR10, URZ, 0x1f, UR4 ;  /* 0x0000001fff0a7899 */ /* 0x000fe20008011404 */
[----:B------:R-:W-:Y:S01]  /*0b40*/  ISETP.GE.AND P0, PT, R9, UR18, PT ;  /* 0x0000001209007c0c */ /* 0x000fe2000bf06270 */
[----:B------:R-:W-:Y:S01]  /*0b50*/  USHF.R.S32.HI UR5, URZ, 0x1f, UR7 ;  /* 0x0000001fff057899 */ /* 0x000fe20008011407 */
[----:B------:R-:W-:Y:S01]  /*0b60*/  IMAD R17, R16, UR24, R3 ;  /* 0x0000001810117c24 */ /* 0x000fe2000f8e0203 */
[----:B------:R-:W-:-:S02]  /*0b70*/  USEL UR7, UR7, URZ, UP1 ;  /* 0x000000ff07077287 */ /* 0x000fc40008800000 */
[----:B------:R-:W-:Y:S02]  /*0b80*/  USEL UR5, UR5, URZ, UP1 ;  /* 0x000000ff05057287 */ /* 0x000fe40008800000 */
[----:B------:R-:W-:Y:S02]  /*0b90*/  USHF.R.S32.HI UR8, URZ, 0x1f, UR11 ;  /* 0x0000001fff087899 */ /* 0x000fe4000801140b */
[----:B------:R-:W-:-:S04]  /*0ba0*/  UIADD3 UR7, UP1, UP0, UR4, UR7, UR11 ;  /* 0x0000000704077290 */ /* 0x000fc8000f83e00b */
[----:B------:R-:W-:Y:S01]  /*0bb0*/  UIADD3.X UR10, UPT, UPT, UR10, UR5, UR8, UP1, UP0 ;  /* 0x000000050a0a7290 */ /* 0x000fe20008fe0408 */
[----:B------:R-:W-:Y:S11]  /*0bc0*/  @P1 BRA `(.L_x_1578) ;  /* 0x00000000004c1947 */ /* 0x000ff60003800000 */
        /* <DEDUP_REMOVED lines=19> */
.L_x_1578:
[----:B------:R-:W-:Y:S05]  /*0d00*/  BSYNC.RECONVERGENT B0 ;  /* 0x0000000000007941 */ /* 0x000fea0003800200 */
.L_x_1577:
        /* <DEDUP_REMOVED lines=25> */
.L_x_1580:
[----:B------:R-:W-:Y:S05]  /*0ea0*/  BSYNC.RECONVERGENT B0 ;  /* 0x0000000000007941 */ /* 0x000fea0003800200 */
.L_x_1579:
        /* <DEDUP_REMOVED lines=24> */
.L_x_1582:
[----:B------:R-:W-:Y:S05]  /*1030*/  BSYNC.RECONVERGENT B0 ;  /* 0x0000000000007941 */ /* 0x000fea0003800200 */
.L_x_1581:
        /* <DEDUP_REMOVED lines=26> */
.L_x_1584:
[----:B------:R-:W-:Y:S05]  /*11e0*/  BSYNC.RECONVERGENT B0 ;  /* 0x0000000000007941 */ /* 0x000fea0003800200 */
.L_x_1583:
        /* <DEDUP_REMOVED lines=10> */
.L_x_1586:
[----:B------:R-:W-:Y:S05]  /*1290*/  BSYNC.RECONVERGENT B0 ;  /* 0x0000000000007941 */ /* 0x000fea0003800200 */
.L_x_1585:
        /* <DEDUP_REMOVED lines=10> */
.L_x_1588:
[----:B------:R-:W-:Y:S05]  /*1340*/  BSYNC.RECONVERGENT B0 ;  /* 0x0000000000007941 */ /* 0x000fea0003800200 */
.L_x_1587:
        /* <DEDUP_REMOVED lines=10> */
.L_x_1590:
[----:B------:R-:W-:Y:S05]  /*13f0*/  BSYNC.RECONVERGENT B0 ;  /* 0x0000000000007941 */ /* 0x000fea0003800200 */
.L_x_1589:
        /* <DEDUP_REMOVED lines=10> */
.L_x_1575:
        /* <DEDUP_REMOVED lines=21> */
.L_x_1591:
[----:B------:R-:W1:Y:S01]  /*15f0*/  LDCU.64 UR10, c[0x0][0x3b8] ;  /* 0x00007700ff0a77ac */ /* 0x000e620008000a00 */
[----:B------:R-:W-:-:S04]  /*1600*/  UIADD3 UR14, UPT, UPT, UR12, UR13, URZ ;  /* 0x0000000d0c0e7290 */ /* 0x000fc8000fffe0ff */
[----:B-1----:R-:W-:Y:S02]  /*1610*/  UIMAD.WIDE.U32 UR6, UR14, UR10, URZ ;  /* 0x0000000a0e0672a5 */ /* 0x002fe4000f8e00ff */
[----:B------:R-:W-:-:S04]  /*1620*/  UIMAD UR14, UR14, UR11, URZ ;  /* 0x0000000b0e0e72a4 */ /* 0x000fc8000f8e02ff */
[----:B------:R-:W-:Y:S02]  /*1630*/  UIADD3 UR14, UPT, UPT, UR7, UR14, URZ ;  /* 0x0000000e070e7290 */ /* 0x000fe4000fffe0ff */
.L_x_1592:
        /* <DEDUP_REMOVED lines=39> */
.L_x_1593:
[----:B------:R-:W1:Y:S01]  /*18b0*/  LDCU.64 UR8, c[0x0][0x3c0] ;  /* 0x00007800ff0877ac */ /* 0x000e620008000a00 */
[----:B------:R-:W-:-:S04]  /*18c0*/  UIADD3 UR12, UPT, UPT, UR12, UR13, URZ ;  /* 0x0000000d0c0c7290 */ /* 0x000fc8000fffe0ff */
[----:B-1----:R-:W-:Y:S02]  /*18d0*/  UIMAD.WIDE.U32 UR4, UR12, UR8, URZ ;  /* 0x000000080c0472a5 */ /* 0x002fe4000f8e00ff */
[----:B------:R-:W-:-:S04]  /*18e0*/  UIMAD UR12, UR12, UR9, URZ ;  /* 0x000000090c0c72a4 */ /* 0x000fc8000f8e02ff */
[----:B------:R-:W-:-:S12]  /*18f0*/  UIADD3 UR15, UPT, UPT, UR5, UR12, URZ ;  /* 0x0000000c050f7290 */ /* 0x000fd8000fffe0ff */
.L_x_1594:
[----:B------:R-:W-:Y:S01]  /*1900*/  IMAD.SHL.U32 R241, R216, 0x8, RZ ;  /* 0x00000008d8f17824 */ /* 0x000fe200078e00ff */
[----:B------:R-:W-:Y:S01]  /*1910*/  SHF.R.U32.HI R6, RZ, 0x3, R216 ;  /* 0x00000003ff067819 */ /* 0x000fe200000116d8 */
[----:B------:R-:W1:Y:S01]  /*1920*/  S2UR UR36, SR_CgaCtaId ;  /* 0x00000000002479c3 */ /* 0x000e620000008800 */
[----:B------:R-:W-:Y:S01]  /*1930*/  SHF.R.S32.HI R231, RZ, 0x1f, R4 ;  /* 0x0000001fffe77819 */ /* 0x000fe20000011404 */
[----:B------:R-:W2:Y:S01]  /*1940*/  LDCU.64 UR16, c[0x0][0x388] ;  /* 0x00007100ff1077ac */ /* 0x000ea20008000a00 */
[C---:B------:R-:W-:Y:S01]  /*1950*/  LOP3.LUT R215, R241.reuse, 0x38, RZ, 0xc0, !PT ;  /* 0x00000038f1d77812 */ /* 0x040fe200078ec0ff */
[C---:B------:R-:W-:Y:S01]  /*1960*/  VIADD R2, R6.reuse, 0x40 ;  /* 0x0000004006027836 */ /* 0x040fe20000000000 */
[----:B------:R-:W-:Y:S01]  /*1970*/  LOP3.LUT R235, R241, 0x1f8, RZ, 0xc0, !PT ;  /* 0x000001f8f1eb7812 */ /* 0x000fe200078ec0ff */
[----:B------:R-:W3:Y:S01]  /*1980*/  LDCU.64 UR12, c[0x0][0x3c8] ;  /* 0x00007900ff0c77ac */ /* 0x000ee20008000a00 */
[C---:B------:R-:W-:Y:S01]  /*1990*/  IADD3 R10, P1, PT, R215.reuse, UR6, RZ ;  /* 0x00000006d70a7c10 */ /* 0x040fe2000ff3e0ff */
[----:B------:R-:W-:Y:S01]  /*19a0*/  BSSY.RECONVERGENT B0, `(.L_x_1595) ;  /* 0x0000058000007945 */ /* 0x000fe20003800200 */
[----:B------:R-:W-:Y:S01]  /*19b0*/  IADD3 R14, P0, PT, R215, UR4, RZ ;  /* 0x00000004d70e7c10 */ /* 0x000fe2000ff1e0ff */
[----:B------:R-:W4:Y:S01]  /*19c0*/  LDCU.128 UR4, c[0x0][0x3d0] ;  /* 0x00007a00ff0477ac */ /* 0x000f220008000c00 */
[----:B------:R-:W-:Y:S01]  /*19d0*/  LOP3.LUT R0, R241, 0x1e00, RZ, 0xc0, !PT ;  /* 0x00001e00f1007812 */ /* 0x000fe200078ec0ff */
[----:B------:R-:W-:Y:S01]  /*19e0*/  IMAD.X R11, RZ, RZ, UR14, P1 ;  /* 0x0000000eff0b7e24 */ /* 0x000fe200088e06ff */
[----:B------:R-:W-:Y:S01]  /*19f0*/  LOP3.LUT R235, R235, 0x38, R216, 0x78, !PT ;  /* 0x00000038ebeb7812 */ /* 0x000fe200078e78d8 */
[----:B------:R-:W-:Y:S01]  /*1a00*/  IMAD.X R15, RZ, RZ, UR15, P0 ;  /* 0x0000000fff0f7e24 */ /* 0x000fe200080e06ff */
[----:B------:R-:W5:Y:S01]  /*1a10*/  LDCU.64 UR14, c[0x0][0x390] ;  /* 0x00007200ff0e77ac */ /* 0x000f620008000a00 */
[----:B------:R-:W-:Y:S01]  /*1a20*/  IMAD.WIDE.U32 R10, R6, UR10, R10 ;  /* 0x0000000a060a7c25 */ /* 0x000fe2000f8e000a */
[----:B------:R-:W-:Y:S01]  /*1a30*/  IADD3 R12, P0, PT, R215, UR38, RZ ;  /* 0x00000026d70c7c10 */ /* 0x000fe2000ff1e0ff */
[----:B------:R-:W-:-:S02]  /*1a40*/  UIADD3 UR18, UPT, UPT, -UR18, UR29, URZ ;  /* 0x0000001d12127290 */ /* 0x000fc4000fffe1ff */
[C---:B------:R-:W-:Y:S01]  /*1a50*/  IMAD.WIDE.U32 R14, R6.reuse, UR8, R14 ;  /* 0x00000008060e7c25 */ /* 0x040fe2000f8e000e */
[----:B------:R-:W-:Y:S01]  /*1a60*/  IADD3.X R13, PT, PT, RZ, UR34, RZ, P0, !PT ;  /* 0x00000022ff0d7c10 */ /* 0x000fe200087fe4ff */
[----:B------:R-:W-:Y:S01]  /*1a70*/  UMOV UR37, 0x400 ;  /* 0x0000040000257882 */ /* 0x000fe20000000000 */
[----:B------:R-:W-:Y:S01]  /*1a80*/  UIMAD.WIDE.U32 UR32, UR32, 0x80, URZ ;  /* 0x00000080202078a5 */ /* 0x000fe2000f8e00ff */
[C---:B------:R-:W-:Y:S01]  /*1a90*/  IMAD R11, R6.reuse, UR11, R11 ;  /* 0x0000000b060b7c24 */ /* 0x040fe2000f8e020b */
[----:B------:R-:W-:Y:S01]  /*1aa0*/  LOP3.LUT R235, R235, R0, RZ, 0xfc, !PT ;  /* 0x00000000ebeb7212 */ /* 0x000fe200078efcff */
[----:B------:R-:W-:Y:S01]  /*1ab0*/  IMAD R15, R6, UR9, R15 ;  /* 0x00000009060f7c24 */ /* 0x000fe2000f8e020f */
[----:B------:R-:W-:Y:S01]  /*1ac0*/  USHF.L.U32 UR34, UR10, 0x6, URZ ;  /* 0x000000060a227899 */ /* 0x000fe200080006ff */
[C---:B----4-:R-:W-:Y:S01]  /*1ad0*/  IMAD R233, R231.reuse, UR4, RZ ;  /* 0x00000004e7e97c24 */ /* 0x050fe2000f8e02ff */
[----:B------:R-:W-:Y:S01]  /*1ae0*/  USHF.L.U64.HI UR35, UR10, 0x5, UR11 ;  /* 0x000000050a237899 */ /* 0x000fe2000801020b */
[----:B------:R-:W-:Y:S01]  /*1af0*/  IMAD R231, R231, UR6, RZ ;  /* 0x00000006e7e77c24 */ /* 0x000fe2000f8e02ff */
[----:B------:R-:W-:Y:S01]  /*1b00*/  ISETP.GE.AND P1, PT, R2, UR18, PT ;  /* 0x0000001202007c0c */ /* 0x000fe2000bf26270 */
[C---:B------:R-:W-:Y:S01]  /*1b10*/  IMAD R233, R4.reuse, UR5, R233 ;  /* 0x0000000504e97c24 */ /* 0x040fe2000f8e02e9 */
[----:B-1----:R-:W-:Y:S01]  /*1b20*/  ULEA UR5, UR36, UR37, 0x18 ;  /* 0x0000002524057291 */ /* 0x002fe2000f8ec0ff */
[C---:B------:R-:W-:Y:S01]  /*1b30*/  IMAD R231, R4.reuse, UR7, R231 ;  /* 0x0000000704e77c24 */ /* 0x040fe2000f8e02e7 */
[C---:B------:R-:W-:Y:S01]  /*1b40*/  LOP3.LUT R240, R215.reuse, 0x40, RZ, 0xfc, !PT ;  /* 0x00000040d7f07812 */ /* 0x040fe200078efcff */
[----:B------:R-:W-:Y:S01]  /*1b50*/  IMAD.WIDE.U32 R10, R4, UR4, R10 ;  /* 0x00000004040a7c25 */ /* 0x000fe2000f8e000a */
[----:B------:R-:W-:Y:S01]  /*1b60*/  USHF.L.U64.HI UR4, UR10, 0x6, UR11 ;  /* 0x000000060a047899 */ /* 0x000fe2000801020b */
[----:B------:R-:W-:-:S02]  /*1b70*/  LOP3.LUT R239, R215, 0x80, RZ, 0xfc, !PT ;  /* 0x00000080d7ef7812 */ /* 0x000fc400078efcff */
[----:B------:R-:W-:Y:S01]  /*1b80*/  IMAD.WIDE.U32 R4, R4, UR6, R14 ;  /* 0x0000000604047c25 */ /* 0x000fe2000f8e000e */
[----:B--2---:R-:W-:Y:S01]  /*1b90*/  LEA R234, P2, R10, UR16, 0x1 ;  /* 0x000000100aea7c11 */ /* 0x004fe2000f8408ff */
[----:B------:R-:W-:Y:S01]  /*1ba0*/  USHF.L.U64.HI UR16, UR8, 0x6, UR9 ;  /* 0x0000000608107899 */ /* 0x000fe20008010209 */
[----:B------:R-:W-:Y:S01]  /*1bb0*/  LOP3.LUT R238, R215, 0xc0, RZ, 0xfc, !PT ;  /* 0x000000c0d7ee7812 */ /* 0x000fe200078efcff */
[----:B------:R-:W-:Y:S01]  /*1bc0*/  IMAD.IADD R231, R5, 0x1, R231 ;  /* 0x0000000105e77824 */ /* 0x000fe200078e02e7 */
[C---:B-----5:R-:W-:Y:S01]  /*1bd0*/  LEA R232, P0, R4.reuse, UR14, 0x1 ;  /* 0x0000000e04e87c11 */ /* 0x060fe2000f8008ff */
[----:B------:R-:W-:Y:S01]  /*1be0*/  IMAD.IADD R233, R11, 0x1, R233 ;  /* 0x000000010be97824 */ /* 0x000fe200078e02e9 */
[----:B------:R-:W-:Y:S01]  /*1bf0*/  UIADD3 UR14, UPT, UPT, UR21, -0x1, URZ ;  /* 0xffffffff150e7890 */ /* 0x000fe2000fffe0ff */
[----:B---3--:R-:W-:Y:S01]  /*1c00*/  IMAD.U32 R8, RZ, RZ, UR12 ;  /* 0x0000000cff087e24 */ /* 0x008fe2000f8e00ff */
[----:B------:R-:W-:Y:S01]  /*1c10*/  LEA.HI.X R231, R4, UR15, R231, 0x1, P0 ;  /* 0x0000000f04e77c11 */ /* 0x000fe200080f0ce7 */
[----:B------:R-:W-:Y:S01]  /*1c20*/  USHF.L.U32 UR15, UR8, 0x6, URZ ;  /* 0x00000006080f7899 */ /* 0x000fe200080006ff */
[----:B------:R-:W-:Y:S01]  /*1c30*/  ISETP.GE.AND P0, PT, R6, UR18, PT ;  /* 0x0000001206007c0c */ /* 0x000fe2000bf06270 */
[----:B------:R-:W-:Y:S01]  /*1c40*/  IMAD.WIDE.U32 R8, R8, UR24, R12 ;  /* 0x0000001808087c25 */ /* 0x000fe2000f8e000c */
[----:B------:R-:W-:Y:S01]  /*1c50*/  LEA.HI.X R233, R10, UR17, R233, 0x1, P2 ;  /* 0x000000110ae97c11 */ /* 0x000fe200090f0ce9 */
[----:B------:R-:W-:Y:S01]  /*1c60*/  USHF.L.U32 UR17, UR14, 0x6, URZ ;  /* 0x000000060e117899 */ /* 0x000fe200080006ff */
[C---:B------:R-:W-:Y:S01]  /*1c70*/  IADD3 R5, PT, PT, R6.reuse, 0x20, RZ ;  /* 0x0000002006057810 */ /* 0x040fe20007ffe0ff */
[----:B------:R-:W-:Y:S01]  /*1c80*/  IMAD.U32 R10, RZ, RZ, UR13 ;  /* 0x0000000dff0a7e24 */ /* 0x000fe2000f8e00ff */
[C---:B------:R-:W-:Y:S01]  /*1c90*/  LOP3.LUT R4, R6.reuse, UR32, RZ, 0xfc, !PT ;  /* 0x0000002006047c12 */ /* 0x040fe2000f8efcff */
[----:B------:R-:W-:Y:S01]  /*1ca0*/  VIADD R2, R6, 0x60 ;  /* 0x0000006006027836 */ /* 0x000fe20000000000 */
[----:B------:R-:W-:Y:S01]  /*1cb0*/  ISETP.GE.AND P2, PT, R5, UR18, PT ;  /* 0x0000001205007c0c */ /* 0x000fe2000bf46270 */
[----:B------:R-:W-:Y:S01]  /*1cc0*/  IMAD R11, R10, UR24, R9 ;  /* 0x000000180a0b7c24 */ /* 0x000fe2000f8e0209 */
[----:B------:R-:W-:-:S03]  /*1cd0*/  LEA R235, R235, UR5, 0x1 ;  /* 0x00000005ebeb7c11 */ /* 0x000fc6000f8e08ff */
[----:B------:R-:W-:Y:S08]  /*1ce0*/  @P0 BRA `(.L_x_1596) ;  /* 0x00000000008c0947 */ /* 0x000ff00003800000 */
        /* <DEDUP_REMOVED lines=35> */
.L_x_1596:
[----:B------:R-:W-:Y:S05]  /*1f20*/  BSYNC.RECONVERGENT B0 ;  /* 0x0000000000007941 */ /* 0x000fea0003800200 */
.L_x_1595:
[----:B------:R-:W-:Y:S01]  /*1f30*/  UIADD3 UR36, UPT, UPT, -UR17, UR28, URZ ;  /* 0x0000001c11247290 */ /* 0x000fe2000fffe1ff */
        /* <DEDUP_REMOVED lines=40> */
.L_x_1598:
[----:B------:R-:W-:Y:S05]  /*21c0*/  BSYNC.RECONVERGENT B0 ;  /* 0x0000000000007941 */ /* 0x000fea0003800200 */
.L_x_1597:
        /* <DEDUP_REMOVED lines=10> */
[----:B------:R-:W5:Y:S03]  /*2270*/  LDCU.64 UR6, c[0x0][0x380] ;  /* 0x00007000ff0677ac */ /* 0x000f660008000a00 */
[----:B---3--:R-:W-:-:S02]  /*2280*/  IMAD R2, R2, UR12, RZ ;  /* 0x0000000c02027c24 */ /* 0x008fc4000f8e02ff */
[----:B------:R-:W-:Y:S01]  /*2290*/  IMAD.WIDE.U32 R6, R0, UR12, R6 ;  /* 0x0000000c00067c25 */ /* 0x000fe2000f8e0006 */
[----:B----4-:R-:W-:-:S03]  /*22a0*/  ISETP.GE.AND P4, PT, R215, UR38, PT ;  /* 0x00000026d7007c0c */ /* 0x010fc6000bf86270 */
[----:B------:R-:W-:Y:S01]  /*22b0*/  IMAD R2, R0, UR13, R2 ;  /* 0x0000000d00027c24 */ /* 0x000fe2000f8e0202 */
[----:B------:R-:W-:Y:S02]  /*22c0*/  ISETP.GE.AND P3, PT, R240, UR38, PT ;  /* 0x00000026f0007c0c */ /* 0x000fe4000bf66270 */
[----:B-----5:R-:W-:Y:S01]  /*22d0*/  LEA R12, P5, R6, UR6, 0x1 ;  /* 0x00000006060c7c11 */ /* 0x020fe2000f8a08ff */
        /* <DEDUP_REMOVED lines=24> */
.L_x_1600:
[----:B------:R-:W-:Y:S05]  /*2460*/  BSYNC.RECONVERGENT B0 ;  /* 0x0000000000007941 */ /* 0x000fea0003800200 */
.L_x_1599:
        /* <DEDUP_REMOVED lines=41> */
.L_x_1602:
[----:B------:R-:W-:Y:S05]  /*2700*/  BSYNC.RECONVERGENT B0 ;  /* 0x0000000000007941 */ /* 0x000fea0003800200 */
.L_x_1601:
        /* <DEDUP_REMOVED lines=34> */
.L_x_1604:
[----:B------:R-:W-:Y:S05]  /*2930*/  BSYNC.RECONVERGENT B0 ;  /* 0x0000000000007941 */ /* 0x000fea0003800200 */
.L_x_1603:
[----:B------:R-:W-:Y:S04]  /*2940*/  BSSY.RECONVERGENT B0, `(.L_x_1605) ;  /* 0x0000021000007945 */ /* 0x000fe80003800200 */
[----:B------:R-:W-:Y:S05]  /*2950*/  @P5 BRA `(.L_x_1606) ;  /* 0x00000000007c5947 */ /* 0x000fea0003800000 */
        /* <DEDUP_REMOVED lines=31> */
.L_x_1606:
[----:B------:R-:W-:Y:S05]  /*2b50*/  BSYNC.RECONVERGENT B0 ;  /* 0x0000000000007941 */ /* 0x000fea0003800200 */
.L_x_1605:
        /* <DEDUP_REMOVED lines=11> */
[----:B-1----:R-:W-:-:S02]  /*2c10*/  LOP3.LUT R6, R215, 0x1c0, R166, 0xf8, !PT ;  /* 0x000001c0d7067812 */ /* 0x002fc400078ef8a6 */
[----:B------:R-:W-:Y:S02]  /*2c20*/  LOP3.LUT R2, R216, 0x4, RZ, 0xc0, !PT ;  /* 0x00000004d8027812 */ /* 0x000fe400078ec0ff */
[----:B------:R-:W-:Y:S01]  /*2c30*/  LOP3.LUT R174, R218, 0x200, R166, 0xf8, !PT ;  /* 0x00000200daae7812 */ /* 0x000fe200078ef8a6 */
[----:B-----5:R-:W-:-:S04]  /*2c40*/  UIMAD UR6, UR25, UR6, UR24 ;  /* 0x00000006190672a4 */ /* 0x020fc8000f8e0218 */
[----:B------:R-:W-:Y:S01]  /*2c50*/  USHF.L.U32 UR6, UR6, 0x5, URZ ;  /* 0x0000000506067899 */ /* 0x000fe200080006ff */
[----:B------:R-:W-:-:S04]  /*2c60*/  DEPBAR.LE SB0, 0x0 ;  /* 0x000080000000791a */ /* 0x000fc80000000000 */
[----:B------:R-:W-:Y:S01]  /*2c70*/  USHF.R.S32.HI UR7, URZ, 0x1f, UR6 ;  /* 0x0000001fff077899 */ /* 0x000fe20008011406 */
[----:B------:R-:W-:Y:S01]  /*2c80*/  BAR.SYNC.DEFER_BLOCKING 0x0 ;  /* 0x0000000000007b1d */ /* 0x000fe20000010000 */
[----:B------:R-:W-:Y:S01]  /*2c90*/  IADD3 R77, P1, P0, R77, UR6, R0 ;  /* 0x000000064d4d7c10 */ /* 0x000fe2000f83e000 */
[----:B------:R-:W-:Y:S01]  /*2ca0*/  UIADD3 UR6, UPT, UPT, UR13, UR16, URZ ;  /* 0x000000100d067290 */ /* 0x000fe2000fffe0ff */
[----:B------:R-:W-:Y:S02]  /*2cb0*/  LOP3.LUT R0, R219, 0x8, RZ, 0xc0, !PT ;  /* 0x00000008db007812 */ /* 0x000fe400078ec0ff */
[----:B------:R-:W-:Y:S02]  /*2cc0*/  IADD3.X R3, PT, PT, R3, UR7, RZ, P1, P0 ;  /* 0x0000000703037c10 */ /* 0x000fe40008fe04ff */
[----:B------:R-:W-:Y:S01]  /*2cd0*/  LOP3.LUT R0, R6, R0, RZ, 0x3c, !PT ;  /* 0x0000000006007212 */ /* 0x000fe200078e3cff */
[----:B------:R-:W-:Y:S06]  /*2ce0*/  @P6 BRA `(.L_x_1608) ;  /* 0x00000000007c6947 */ /* 0x000fec0003800000 */
[----:B------:R-:W1:Y:S01]  /*2cf0*/  LDCU UR7, c[0x0][0x440] ;  /* 0x00008800ff0777ac */ /* 0x000e620008000800 */
[----:B----4-:R-:W-:Y:S02]  /*2d00*/  IMAD.U32 R8, RZ, RZ, UR12 ;  /* 0x0000000cff087e24 */ /* 0x010fe4000f8e00ff */
        /* <DEDUP_REMOVED lines=29> */
.L_x_1608:
[----:B------:R1:W-:Y:S04]  /*2ee0*/  STS.128 [R235+0x18000], RZ ;  /* 0x018000ffeb007388 */ /* 0x0003e80000000c00 */
[----:B------:R1:W-:Y:S04]  /*2ef0*/  STS.128 [R235+0x1a000], RZ ;  /* 0x01a000ffeb007388 */ /* 0x0003e80000000c00 */
[----:B------:R1:W-:Y:S04]  /*2f00*/  STS.128 [R235+0x1c000], RZ ;  /* 0x01c000ffeb007388 */ /* 0x0003e80000000c00 */
[----:B------:R1:W-:Y:S02]  /*2f10*/  STS.128 [R235+0x1e000], RZ ;  /* 0x01e000ffeb007388 */ /* 0x0003e40000000c00 */
.L_x_1609:
[----:B------:R-:W-:Y:S05]  /*2f20*/  BSYNC.RECONVERGENT B0 ;  /* 0x0000000000007941 */ /* 0x000fea0003800200 */
.L_x_1607:
        /* <DEDUP_REMOVED lines=44> */
.L_x_1611:
[----:B------:R-:W-:Y:S05]  /*31f0*/  BSYNC.RECONVERGENT B0 ;  /* 0x0000000000007941 */ /* 0x000fea0003800200 */
.L_x_1610:
[----:B------:R-:W-:Y:S01]  /*3200*/  LDSM.16.M88.4 R64, [R84] ;  /* 0x000000005440783b */ /* 0x000fe20000000200 */
[----:B------:R-:W-:Y:S01]  /*3210*/  IMAD.MOV.U32 R165, RZ, RZ, 0x20 ;  /* 0x00000020ffa57424 */ /* 0x000fe200078e00ff */
[----:B------:R-:W-:Y:S01]  /*3220*/  LOP3.LUT P0, R173, R216, 0x2, RZ, 0xc0, !PT ;  /* 0x00000002d8ad7812 */ /* 0x000fe2000780c0ff */
[----:B------:R-:W-:Y:S01]  /*3230*/  VIADD R186, R83, UR5 ;  /* 0x0000000553ba7c36 */ /* 0x000fe20008000000 */
[----:B------:R-:W5:Y:S01]  /*3240*/  LDSM.16.M88.4 R36, [R83+UR5+0x10000] ;  /* 0x010000055324783b */ /* 0x000f620008000200 */
[----:B------:R-:W-:Y:S01]  /*3250*/  IMAD.MOV.U32 R172, RZ, RZ, 0x40 ;  /* 0x00000040ffac7424 */ /* 0x000fe200078e00ff */
[----:B------:R-:W-:Y:S01]  /*3260*/  SEL R76, R165, 0xffffffe0, !P0 ;  /* 0xffffffe0a54c7807 */ /* 0x000fe20004000000 */
[----:B------:R-:W-:Y:S01]  /*3270*/  IMAD.U32 R230, RZ, RZ, UR22 ;  /* 0x00000016ffe67e24 */ /* 0x000fe2000f8e00ff */
[----:B------:R-:W5:Y:S01]  /*3280*/  LDSM.16.M88.4 R28, [R83+UR5+0x10800] ;  /* 0x01080005531c783b */ /* 0x000f620008000200 */
[----:B------:R-:W-:Y:S01]  /*3290*/  ISETP.NE.AND P0, PT, R2, RZ, PT ;  /* 0x000000ff0200720c */ /* 0x000fe20003f05270 */
[----:B------:R-:W-:Y:S01]  /*32a0*/  IMAD.SHL.U32 R184, R216, 0x2, RZ ;  /* 0x00000002d8b87824 */ /* 0x000fe200078e00ff */
[----:B------:R-:W-:Y:S01]  /*32b0*/  IADD3 R79, PT, PT, R186, R76, RZ ;  /* 0x0000004cba4f7210 */ /* 0x000fe20007ffe0ff */
[----:B------:R-:W5:Y:S01]  /*32c0*/  LDSM.16.M88.4 R20, [R83+UR5+0x11000] ;  /* 0x011000055314783b */ /* 0x000f620008000200 */
[----:B------:R-:W-:Y:S01]  /*32d0*/  IMAD.IADD R82, R84, 0x1, R76 ;  /* 0x0000000154527824 */ /* 0x000fe200078e024c */
[----:B------:R-:W-:Y:S01]  /*32e0*/  SEL R172, R172, 0xffffffc0, !P0 ;  /* 0xffffffc0acac7807 */ /* 0x000fe20004000000 */
[----:B------:R-:W-:Y:S01]  /*32f0*/  UISETP.GT.U32.AND UP0, UPT, UR14, UR19, UPT ;  /* 0x000000130e00728c */ /* 0x000fe2000bf04070 */
[----:B-1--4-:R-:W1:Y:S01]  /*3300*/  LDSM.16.M88.4 R8, [R83+UR5+0x11800] ;  /* 0x011800055308783b */ /* 0x012e620008000200 */
[----:B------:R-:W-:Y:S01]  /*3310*/  IMAD.U32 R228, RZ, RZ, UR28 ;  /* 0x0000001cffe47e24 */ /* 0x000fe2000f8e00ff */
[----:B------:R-:W-:Y:S01]  /*3320*/  LOP3.LUT R183, R184, 0x6, RZ, 0xc0, !PT ;  /* 0x00000006b8b77812 */ /* 0x000fe200078ec0ff */
[--C-:B------:R-:W-:Y:S01]  /*3330*/  IMAD.IADD R81, R84, 0x1, R172.reuse ;  /* 0x0000000154517824 */ /* 0x100fe200078e02ac */
[----:B------:R-:W-:Y:S01]  /*3340*/  LDSM.16.M88.4 R48, [R82] ;  /* 0x000000005230783b */ /* 0x000fe20000000200 */
[----:B------:R-:W-:-:S03]  /*3350*/  IMAD.IADD R2, R186, 0x1, R172 ;  /* 0x00000001ba027824 */ /* 0x000fc600078e02ac */
[----:B------:R-:W4:Y:S01]  /*3360*/  LDSM.16.M88.4 R4, [R79+0x10000] ;  /* 0x010000004f04783b */ /* 0x000f220000000200 */
[C---:B------:R-:W-:Y:S01]  /*3370*/  IADD3 R80, PT, PT, R76.reuse, R81, RZ ;  /* 0x000000514c507210 */ /* 0x040fe20007ffe0ff */
[----:B------:R-:W-:Y:S02]  /*3380*/  IMAD.IADD R78, R76, 0x1, R2 ;  /* 0x000000014c4e7824 */ /* 0x000fe400078e0202 */
[----:B------:R-:W4:Y:S04]  /*3390*/  LDSM.16.M88.4 R56, [R79+0x10800] ;  /* 0x010800004f38783b */ /* 0x000f280000000200 */
[----:B------:R-:W4:Y:S04]  /*33a0*/  LDSM.16.M88.4 R52, [R79+0x11000] ;  /* 0x011000004f34783b */ /* 0x000f280000000200 */
[----:B------:R-:W4:Y:S04]  /*33b0*/  LDSM.16.M88.4 R60, [R79+0x11800] ;  /* 0x011800004f3c783b */ /* 0x000f280000000200 */
[----:B--23--:R-:W-:Y:S01]  /*33c0*/  LDSM.16.M88.4 R12, [R2+0x10800] ;  /* 0x01080000020c783b */ /* 0x00cfe20000000200 */
[C---:B-----5:R-:W-:Y:S03]  /*33d0*/  HMMA.16816.F32.BF16 R40, R64.reuse, R36, RZ ;  /* 0x000000244028723c */ /* 0x060fe600000418ff */
[----:B------:R-:W-:Y:S04]  /*33e0*/  LDSM.16.M88.4 R44, [R2+0x10000] ;  /* 0x01000000022c783b */ /* 0x000fe80000000200 */
[----:B------:R-:W-:Y:S01]  /*33f0*/  LDSM.16.M88.4 R68, [R2+0x11800] ;  /* 0x011800000244783b */ /* 0x000fe20000000200 */
[C---:B------:R-:W-:Y:S03]  /*3400*/  HMMA.16816.F32.BF16 R32, R64.reuse, R28, RZ ;  /* 0x0000001c4020723c */ /* 0x040fe600000418ff */
[----:B------:R-:W-:Y:S04]  /*3410*/  LDSM.16.M88.4 R72, [R83+UR5+0x13000] ;  /* 0x013000055348783b */ /* 0x000fe80008000200 */
[----:B------:R-:W0:Y:S01]  /*3420*/  LDGDEPBAR ;  /* 0x00000000000079af */ /* 0x000e220000000000 */
[C---:B------:R-:W-:Y:S08]  /*3430*/  HMMA.16816.F32.BF16 R24, R64.reuse, R20, RZ ;  /* 0x000000144018723c */ /* 0x040ff000000418ff */
[C---:B------:R-:W-:Y:S08]  /*3440*/  HMMA.16816.F32.BF16 R36, R64.reuse, R38, RZ ;  /* 0x000000264024723c */ /* 0x040ff000000418ff */
[C---:B------:R-:W-:Y:S08]  /*3450*/  HMMA.16816.F32.BF16 R28, R64.reuse, R30, RZ ;  /* 0x0000001e401c723c */ /* 0x040ff000000418ff */
[C---:B------:R-:W-:Y:S08]  /*3460*/  HMMA.16816.F32.BF16 R20, R64.reuse, R22, RZ ;  /* 0x000000164014723c */ /* 0x040ff000000418ff */
[C---:B-1----:R-:W-:Y:S08]  /*3470*/  HMMA.16816.F32.BF16 R16, R64.reuse, R8, RZ ;  /* 0x000000084010723c */ /* 0x042ff000000418ff */
[----:B------:R-:W-:Y:S01]  /*3480*/  HMMA.16816.F32.BF16 R64, R64, R10, RZ ;  /* 0x0000000a4040723c */ /* 0x000fe200000418ff */
[----:B------:R-:W1:Y:S07]  /*3490*/  LDSM.16.M88.4 R8, [R81] ;  /* 0x000000005108783b */ /* 0x000e6e0000000200 */
[C---:B----4-:R-:W-:Y:S08]  /*34a0*/  HMMA.16816.F32.BF16 R40, R48.reuse, R4, R40 ;  /* 0x000000043028723c */ /* 0x050ff00000041828 */
        /* <DEDUP_REMOVED lines=59> */
[----:B------:R-:W-:Y:S04]  /*3860*/  LDSM.16.M88.4 R60, [R84+0x8000] ;  /* 0x00800000543c783b */ /* 0x000fe80000000200 */
[----:B------:R-:W-:Y:S03]  /*3870*/  LDSM.16.M88.4 R84, [R84+0xc000] ;  /* 0x00c000005454783b */ /* 0x000fe60000000200 */
[C---:B------:R-:W-:Y:S08]  /*3880*/  HMMA.16816.F32.BF16 R16, R12.reuse, R56, R16 ;  /* 0x000000380c10723c */ /* 0x040ff00000041810 */
[----:B------:R-:W-:Y:S01]  /*3890*/  HMMA.16816.F32.BF16 R64, R12, R58, R64 ;  /* 0x0000003a0c40723c */ /* 0x000fe20000041840 */
[----:B------:R-:W4:Y:S04]  /*38a0*/  LDSM.16.M88.4 R12, [R78+0x12000] ;  /* 0x012000004e0c783b */ /* 0x000f280000000200 */
[----:B------:R-:W-:Y:S03]  /*38b0*/  LDSM.16.M88.4 R56, [R83+UR5+0x14000] ;  /* 0x014000055338783b */ /* 0x000fe60008000200 */
[C---:B--2---:R-:W-:Y:S08]  /*38c0*/  HMMA.16816.F32.BF16 R40, R44.reuse, R8, R40 ;  /* 0x000000082c28723c */ /* 0x044ff00000041828 */
[C---:B------:R-:W-:Y:S01]  /*38d0*/  HMMA.16816.F32.BF16 R36, R44.reuse, R10, R36 ;  /* 0x0000000a2c24723c */ /* 0x040fe20000041824 */
[----:B------:R-:W2:Y:S07]  /*38e0*/  LDSM.16.M88.4 R8, [R78+0x12800] ;  /* 0x012800004e08783b */ /* 0x000eae0000000200 */
[C---:B---3--:R-:W-:Y:S08]  /*38f0*/  HMMA.16816.F32.BF16 R32, R44.reuse, R4, R32 ;  /* 0x000000042c20723c */ /* 0x048ff00000041820 */
[C---:B------:R-:W-:Y:S01]  /*3900*/  HMMA.16816.F32.BF16 R28, R44.reuse, R6, R28 ;  /* 0x000000062c1c723c */ /* 0x040fe2000004181c */
[----:B------:R-:W3:Y:S07]  /*3910*/  LDSM.16.M88.4 R4, [R78+0x13000] ;  /* 0x013000004e04783b */ /* 0x000eee0000000200 */
        /* <DEDUP_REMOVED lines=18> */
[----:B------:R-:W4:Y:S07]  /*3a40*/  LDSM.16.M88.4 R68, [R79+0x15000] ;  /* 0x015000004f44783b */ /* 0x000f2e0000000200 */
        /* <DEDUP_REMOVED lines=25> */
[----:B------:R-:W4:Y:S03]  /*3be0*/  LDSM.16.M88.4 R12, [R78+0x14000] ;  /* 0x014000004e0c783b */ /* 0x000f260000000200 */
        /* <DEDUP_REMOVED lines=11> */
[----:B------:R-:W-:Y:S04]  /*3ca0*/  LDSM.16.M88.4 R52, [R83+UR5+0x17800] ;  /* 0x017800055334783b */ /* 0x000fe80008000200 */
[----:B------:R-:W-:Y:S03]  /*3cb0*/  LDSM.16.M88.4 R44, [R83+UR5+0x16000] ;  /* 0x01600005532c783b */ /* 0x000fe60008000200 */
[C---:B----4-:R-:W-:Y:S08]  /*3cc0*/  HMMA.16816.F32.BF16 R40, R56.reuse, R12, R40 ;  /* 0x0000000c3828723c */ /* 0x050ff00000041828 */
[C---:B------:R-:W-:Y:S01]  /*3cd0*/  HMMA.16816.F32.BF16 R36, R56.reuse, R14, R36 ;  /* 0x0000000e3824723c */ /* 0x040fe20000041824 */
[----:B------:R-:W4:Y:S07]  /*3ce0*/  LDSM.16.M88.4 R12, [R83+UR5+0x16800] ;  /* 0x01680005530c783b */ /* 0x000f2e0008000200 */
[C---:B-1----:R-:W-:Y:S08]  /*3cf0*/  HMMA.16816.F32.BF16 R32, R56.reuse, R8, R32 ;  /* 0x000000083820723c */ /* 0x042ff00000041820 */
[C---:B------:R-:W-:Y:S01]  /*3d00*/  HMMA.16816.F32.BF16 R28, R56.reuse, R10, R28 ;  /* 0x0000000a381c723c */ /* 0x040fe2000004181c */
[----:B------:R-:W1:Y:S07]  /*3d10*/  LDSM.16.M88.4 R8, [R83+UR5+0x17000] ;  /* 0x017000055308783b */ /* 0x000e6e0008000200 */
[C---:B--2---:R-:W-:Y:S08]  /*3d20*/  HMMA.16816.F32.BF16 R24, R56.reuse, R48, R24 ;  /* 0x000000303818723c */ /* 0x044ff00000041818 */
[C---:B------:R-:W-:Y:S08]  /*3d30*/  HMMA.16816.F32.BF16 R20, R56.reuse, R50, R20 ;  /* 0x000000323814723c */ /* 0x040ff00000041814 */
[C---:B---3--:R-:W-:Y:S01]  /*3d40*/  HMMA.16816.F32.BF16 R48, R56.reuse, R4, R16 ;  /* 0x000000043830723c */ /* 0x048fe20000041810 */
[----:B------:R-:W2:Y:S07]  /*3d50*/  LDSM.16.M88.4 R16, [R79+0x16800] ;  /* 0x016800004f10783b */ /* 0x000eae0000000200 */
[----:B------:R-:W-:Y:S01]  /*3d60*/  HMMA.16816.F32.BF16 R64, R56, R6, R64 ;  /* 0x000000063840723c */ /* 0x000fe20000041840 */
[----:B------:R-:W3:Y:S04]  /*3d70*/  LDSM.16.M88.4 R4, [R79+0x17000] ;  /* 0x017000004f04783b */ /* 0x000ee80000000200 */
[----:B------:R-:W-:Y:S03]  /*3d80*/  LDSM.16.M88.4 R56, [R2+0x17000] ;  /* 0x017000000238783b */ /* 0x000fe60000000200 */
[C---:B----4-:R-:W-:Y:S08]  /*3d90*/  HMMA.16816.F32.BF16 R32, R84.reuse, R12, R32 ;  /* 0x0000000c5420723c */ /* 0x050ff00000041820 */
[C---:B------:R-:W-:Y:S01]  /*3da0*/  HMMA.16816.F32.BF16 R28, R84.reuse, R14, R28 ;  /* 0x0000000e541c723c */ /* 0x040fe2000004181c */
[----:B------:R-:W-:Y:S04]  /*3db0*/  LDSM.16.M88.4 R12, [R81+0xc000] ;  /* 0x00c00000510c783b */ /* 0x000fe80000000200 */
[----:B------:R-:W-:Y:S03]  /*3dc0*/  LDSM.16.M88.4 R80, [R80+0xc000] ;  /* 0x00c000005050783b */ /* 0x000fe60000000200 */
[C---:B------:R-:W-:Y:S08]  /*3dd0*/  HMMA.16816.F32.BF16 R48, R84.reuse, R52, R48 ;  /* 0x000000345430723c */ /* 0x040ff00000041830 */
[C---:B------:R-:W-:Y:S01]  /*3de0*/  HMMA.16816.F32.BF16 R64, R84.reuse, R54, R64 ;  /* 0x000000365440723c */ /* 0x040fe20000041840 */
[----:B------:R-:W4:Y:S07]  /*3df0*/  LDSM.16.M88.4 R52, [R2+0x16800] ;  /* 0x016800000234783b */ /* 0x000f2e0000000200 */
[C---:B------:R-:W-:Y:S08]  /*3e00*/  HMMA.16816.F32.BF16 R40, R84.reuse, R44, R40 ;  /* 0x0000002c5428723c */ /* 0x040ff00000041828 */
[C---:B------:R-:W-:Y:S01]  /*3e10*/  HMMA.16816.F32.BF16 R36, R84.reuse, R46, R36 ;  /* 0x0000002e5424723c */ /* 0x040fe20000041824 */
[----:B------:R-:W5:Y:S07]  /*3e20*/  LDSM.16.M88.4 R44, [R79+0x17800] ;  /* 0x017800004f2c783b */ /* 0x000f6e0000000200 */
[C---:B-1----:R-:W-:Y:S08]  /*3e30*/  HMMA.16816.F32.BF16 R24, R84.reuse, R8, R24 ;  /* 0x000000085418723c */ /* 0x042ff00000041818 */
[----:B------:R-:W-:Y:S01]  /*3e40*/  HMMA.16816.F32.BF16 R20, R84, R10, R20 ;  /* 0x0000000a5414723c */ /* 0x000fe20000041814 */
[----:B------:R-:W1:Y:S07]  /*3e50*/  LDSM.16.M88.4 R8, [R2+0x16000] ;  /* 0x016000000208783b */ /* 0x000e6e0000000200 */
[C---:B--2---:R-:W-:Y:S08]  /*3e60*/  HMMA.16816.F32.BF16 R32, R68.reuse, R16, R32 ;  /* 0x000000104420723c */ /* 0x044ff00000041820 */
[C---:B---3--:R-:W-:Y:S08]  /*3e70*/  HMMA.16816.F32.BF16 R24, R68.reuse, R4, R24 ;  /* 0x000000044418723c */ /* 0x048ff00000041818 */
[C---:B------:R-:W-:Y:S01]  /*3e80*/  HMMA.16816.F32.BF16 R20, R68.reuse, R6, R20 ;  /* 0x000000064414723c */ /* 0x040fe20000041814 */
[----:B------:R-:W2:Y:S07]  /*3e90*/  LDSM.16.M88.4 R4, [R2+0x17800] ;  /* 0x017800000204783b */ /* 0x000eae0000000200 */
[C---:B------:R-:W-:Y:S08]  /*3ea0*/  HMMA.16816.F32.BF16 R40, R68.reuse, R60, R40 ;  /* 0x0000003c4428723c */ /* 0x040ff00000041828 */
[----:B------:R-:W-:Y:S01]  /*3eb0*/  HMMA.16816.F32.BF16 R36, R68, R62, R36 ;  /* 0x0000003e4424723c */ /* 0x000fe20000041824 */
[----:B------:R-:W3:Y:S07]  /*3ec0*/  LDSM.16.M88.4 R60, [R78+0x16000] ;  /* 0x016000004e3c783b */ /* 0x000eee0000000200 */
[----:B----4-:R-:W-:Y:S01]  /*3ed0*/  HMMA.16816.F32.BF16 R32, R12, R52, R32 ;  /* 0x000000340c20723c */ /* 0x010fe20000041820 */
[----:B------:R-:W4:Y:S07]  /*3ee0*/  S2R R52, SR_CTAID.X ;  /* 0x0000000000347919 */ /* 0x000f2e0000002500 */
[C---:B------:R-:W-:Y:S01]  /*3ef0*/  HMMA.16816.F32.BF16 R28, R68.reuse, R18, R28 ;  /* 0x00000012441c723c */ /* 0x040fe2000004181c */
[----:B------:R-:W3:Y:S07]  /*3f00*/  LDSM.16.M88.4 R16, [R78+0x16800] ;  /* 0x016800004e10783b */ /* 0x000eee0000000200 */
[C---:B-----5:R-:W-:Y:S08]  /*3f10*/  HMMA.16816.F32.BF16 R48, R68.reuse, R44, R48 ;  /* 0x0000002c4430723c */ /* 0x060ff00000041830 */
[----:B------:R-:W-:Y:S01]  /*3f20*/  HMMA.16816.F32.BF16 R64, R68, R46, R64 ;  /* 0x0000002e4440723c */ /* 0x000fe20000041840 */
[----:B------:R-:W5:Y:S07]  /*3f30*/  LDSM.16.M88.4 R44, [R78+0x17000] ;  /* 0x017000004e2c783b */ /* 0x000f6e0000000200 */
[C---:B-1----:R-:W-:Y:S08]  /*3f40*/  HMMA.16816.F32.BF16 R40, R12.reuse, R8, R40 ;  /* 0x000000080c28723c */ /* 0x042ff00000041828 */
[----:B------:R-:W-:Y:S01]  /*3f50*/  HMMA.16816.F32.BF16 R36, R12, R10, R36 ;  /* 0x0000000a0c24723c */ /* 0x000fe20000041824 */
[----:B------:R-:W1:Y:S01]  /*3f60*/  LDSM.16.M88.4 R8, [R78+0x17800] ;  /* 0x017800004e08783b */ /* 0x000e620000000200 */
[----:B------:R-:W-:-:S06]  /*3f70*/  DEPBAR.LE SB0, 0x0 ;  /* 0x000080000000791a */ /* 0x000fcc0000000000 */
[----:B--2---:R-:W-:Y:S01]  /*3f80*/  HMMA.16816.F32.BF16 R48, R12, R4, R48 ;  /* 0x000000040c30723c */ /* 0x004fe20000041830 */
[----:B------:R-:W-:Y:S02]  /*3f90*/  LOP3.LUT R4, R219, 0x1f0, RZ, 0xc0, !PT ;  /* 0x000001f0db047812 */ /* 0x000fe400078ec0ff */
[----:B------:R-:W-:-:S03]  /*3fa0*/  SHF.R.U32.HI R5, RZ, 0x2, R216 ;  /* 0x00000002ff057819 */ /* 0x000fc600000116d8 */
[----:B----4-:R-:W-:Y:S01]  /*3fb0*/  IMAD R4, R52, 0x80, R4 ;  /* 0x0000008034047824 */ /* 0x010fe200078e0204 */
[----:B------:R-:W-:Y:S01]  /*3fc0*/  LOP3.LUT R5, R5, 0x7, RZ, 0xc0, !PT ;  /* 0x0000000705057812 */ /* 0x000fe200078ec0ff */
[C---:B------:R-:W-:Y:S03]  /*3fd0*/  HMMA.16816.F32.BF16 R28, R12.reuse, R54, R28 ;  /* 0x000000360c1c723c */ /* 0x040fe6000004181c */
[----:B------:R-:W-:Y:S02]  /*3fe0*/  IADD3 R229, PT, PT, R5, R4, RZ ;  /* 0x0000000405e57210 */ /* 0x000fe40007ffe0ff */
[----:B------:R-:W-:Y:S02]  /*3ff0*/  MOV R4, UR23 ;  /* 0x0000001700047c02 */ /* 0x000fe40008000f00 */
[C---:B------:R-:W-:Y:S01]  /*4000*/  IADD3 R230, PT, PT, R229.reuse, UR28, -R230 ;  /* 0x0000001ce5e67c10 */ /* 0x040fe2000fffe8e6 */
[----:B------:R-:W-:Y:S01]  /*4010*/  HMMA.16816.F32.BF16 R24, R12, R56, R24 ;  /* 0x000000380c18723c */ /* 0x000fe20000041818 */
[----:B------:R-:W-:-:S03]  /*4020*/  IADD3 R229, PT, PT, R229, 0x1, R4 ;  /* 0x00000001e5e57810 */ /* 0x000fc60007ffe004 */
[----:B------:R-:W-:Y:S01]  /*4030*/  VIADD R167, R230, 0x8 ;  /* 0x00000008e6a77836 */ /* 0x000fe20000000000 */
[C---:B------:R-:W-:Y:S02]  /*4040*/  VIADDMNMX R228, R229.reuse, 0x8, R228, PT ;  /* 0x00000008e5e47846 */ /* 0x040fe400038001e4 */
[----:B------:R-:W-:Y:S01]  /*4050*/  VIMNMX R229, PT, PT, R229, UR28, PT ;  /* 0x0000001ce5e57c48 */ /* 0x000fe2000bfe0100 */
[C---:B------:R-:W-:Y:S08]  /*4060*/  HMMA.16816.F32.BF16 R20, R12.reuse, R58, R20 ;  /* 0x0000003a0c14723c */ /* 0x040ff00000041814 */
[----:B------:R-:W-:Y:S08]  /*4070*/  HMMA.16816.F32.BF16 R64, R12, R6, R64 ;  /* 0x000000060c40723c */ /* 0x000ff00000041840 */
[C---:B---3--:R-:W-:Y:S08]  /*4080*/  HMMA.16816.F32.BF16 R40, R80.reuse, R60, R40 ;  /* 0x0000003c5028723c */ /* 0x048ff00000041828 */
[C---:B------:R-:W-:Y:S08]  /*4090*/  HMMA.16816.F32.BF16 R36, R80.reuse, R62, R36 ;  /* 0x0000003e5024723c */ /* 0x040ff00000041824 */
[----:B------:R-:W-:Y:S01]  /*40a0*/  HMMA.16816.F32.BF16 R32, R80, R16, R32 ;  /* 0x000000105020723c */ /* 0x000fe20000041820 */
[----:B------:R-:W-:-:S04]  /*40b0*/  LOP3.LUT R17, R183, UR17, RZ, 0xfc, !PT ;  /* 0x00000011b7117c12 */ /* 0x000fc8000f8efcff */
[C---:B------:R-:W-:Y:S01]  /*40c0*/  IADD3 R54, PT, PT, R17.reuse, 0x8, RZ ;  /* 0x0000000811367810 */ /* 0x040fe20007ffe0ff */
[C---:B------:R-:W-:Y:S01]  /*40d0*/  VIADD R55, R17.reuse, 0x1 ;  /* 0x0000000111377836 */ /* 0x040fe20000000000 */
[----:B------:R-:W-:Y:S01]  /*40e0*/  ISETP.GT.AND P6, PT, R230, R17, PT ;  /* 0x00000011e600720c */ /* 0x000fe20003fc4270 */
[C---:B------:R-:W-:Y:S01]  /*40f0*/  HMMA.16816.F32.BF16 R28, R80.reuse, R18, R28 ;  /* 0x00000012501c723c */ /* 0x040fe2000004181c */
[C---:B------:R-:W-:Y:S01]  /*4100*/  VIADD R53, R17.reuse, 0x9 ;  /* 0x0000000911357836 */ /* 0x040fe20000000000 */
[C---:B------:R-:W-:Y:S01]  /*4110*/  IADD3 R18, PT, PT, R17.reuse, 0x38, RZ ;  /* 0x0000003811127810 */ /* 0x040fe20007ffe0ff */
[C---:B------:R-:W-:Y:S01]  /*4120*/  VIADD R7, R17.reuse, 0x10 ;  /* 0x0000001011077836 */ /* 0x040fe20000000000 */
[----:B------:R-:W-:Y:S01]  /*4130*/  BAR.SYNC.DEFER_BLOCKING 0x0 ;  /* 0x0000000000007b1d */ /* 0x000fe20000010000 */
[C---:B------:R-:W-:Y:S01]  /*4140*/  VIADD R12, R17.reuse, 0x19 ;  /* 0x00000019110c7836 */ /* 0x040fe20000000000 */
[C---:B------:R-:W-:Y:S01]  /*4150*/  ISETP.GE.AND P5, PT, R17.reuse, R229, PT ;  /* 0x000000e51100720c */ /* 0x040fe20003fa6270 */
[C---:B------:R-:W-:Y:S01]  /*4160*/  VIADD R19, R17.reuse, 0x31 ;  /* 0x0000003111137836 */ /* 0x040fe20000000000 */
[----:B-----5:R-:W-:Y:S01]  /*4170*/  HMMA.16816.F32.BF16 R24, R80, R44, R24 ;  /* 0x0000002c5018723c */ /* 0x020fe20000041818 */
[C---:B------:R-:W-:Y:S01]  /*4180*/  IADD3 R45, PT, PT, R17.reuse, 0x29, RZ ;  /* 0x00000029112d7810 */ /* 0x040fe20007ffe0ff */
[----:B------:R-:W-:-:S06]  /*4190*/  VIADD R44, R17, 0x30 ;  /* 0x00000030112c7836 */ /* 0x000fcc0000000000 */
[----:B------:R-:W-:Y:S01]  /*41a0*/  HMMA.16816.F32.BF16 R20, R80, R46, R20 ;  /* 0x0000002e5014723c */ /* 0x000fe20000041814 */
[C---:B------:R-:W-:Y:S01]  /*41b0*/  IADD3 R47, PT, PT, R17.reuse, 0x11, RZ ;  /* 0x00000011112f7810 */ /* 0x040fe20007ffe0ff */
[----:B------:R-:W-:-:S06]  /*41c0*/  VIADD R46, R17, 0x18 ;  /* 0x00000018112e7836 */ /* 0x000fcc0000000000 */
[----:B-1----:R-:W-:Y:S01]  /*41d0*/  HMMA.16816.F32.BF16 R48, R80, R8, R48 ;  /* 0x000000085030723c */ /* 0x002fe20000041830 */
[C---:B------:R-:W-:Y:S02]  /*41e0*/  VIADD R9, R17.reuse, 0x21 ;  /* 0x0000002111097836 */ /* 0x040fe40000000000 */
[----:B------:R-:W-:-:S05]  /*41f0*/  VIADD R8, R17, 0x28 ;  /* 0x0000002811087836 */ /* 0x000fca0000000000 */
[----:B------:R-:W-:Y:S01]  /*4200*/  HMMA.16816.F32.BF16 R64, R80, R10, R64 ;  /* 0x0000000a5040723c */ /* 0x000fe20000041840 */
[----:B------:R-:W-:Y:S01]  /*4210*/  IADD3 R11, PT, PT, R17, 0x20, RZ ;  /* 0x00000020110b7810 */ /* 0x000fe20007ffe0ff */
[----:B------:R-:W-:-:S03]  /*4220*/  NOP ;  /* 0x0000000000007918 */ /* 0x000fc60000000000 */
[----:B------:R-:W-:-:S15]  /*4230*/  BRA.U !UP0, `(.L_x_1612) ;  /* 0x0000000108f47547 */ /* 0x000fde000b800000 */
        /* <DEDUP_REMOVED lines=61> */
.L_x_1612:
[----:B------:R-:W-:Y:S01]  /*4610*/  ISETP.GT.AND P3, PT, R230, R55, PT ;  /* 0x00000037e600720c */ /* 0x000fe20003f64270 */
[----:B------:R-:W-:Y:S01]  /*4620*/  USHF.L.U32 UR17, UR14, 0x1, URZ ;  /* 0x000000010e117899 */ /* 0x000fe200080006ff */
[----:B------:R-:W-:Y:S01]  /*4630*/  FSEL R16, R40, -INF , !P6 ;  /* 0xff80000028107808 */ /* 0x000fe20007000000 */
[----:B------:R-:W-:Y:S01]  /*4640*/  UIADD3 UR4, UPT, UPT, UR31, -0x4498517b, URZ ;  /* 0xbb67ae851f047890 */ /* 0x000fe2000fffe0ff */
[C---:B------:R-:W-:Y:S01]  /*4650*/  ISETP.GT.AND P2, PT, R230.reuse, R54, PT ;  /* 0x00000036e600720c */ /* 0x040fe20003f44270 */
[----:B------:R-:W-:Y:S01]  /*4660*/  IMAD.WIDE.U32 R244, R77, -0x2daee0ad, RZ ;  /* 0xd2511f534df47825 */ /* 0x000fe200078e00ff */
[----:B------:R-:W-:Y:S01]  /*4670*/  ISETP.GE.AND P6, PT, R55, R229, PT ;  /* 0x000000e53700720c */ /* 0x000fe20003fc6270 */
[----:B------:R-:W2:Y:S01]  /*4680*/  LDCU UR16, c[0x0][0x45c] ;  /* 0x00008b80ff1077ac */ /* 0x000ea20008000800 */
[----:B------:R-:W-:Y:S01]  /*4690*/  FSEL R15, R41, -INF , !P3 ;  /* 0xff800000290f7808 */ /* 0x000fe20005800000 */
[----:B------:R-:W3:Y:S01]  /*46a0*/  LDC R168, c[0x0][0x4f8] ;  /* 0x00013e00ffa87b82 */ /* 0x000ee20000000800 */
[----:B------:R-:W-:Y:S01]  /*46b0*/  ISETP.GT.AND P4, PT, R230, R53, PT ;  /* 0x00000035e600720c */ /* 0x000fe20003f84270 */
[----:B------:R-:W-:Y:S01]  /*46c0*/  UIADD3 UR15, UPT, UPT, UR30, -0x61c88647, URZ ;  /* 0x9e3779b91e0f7890 */ /* 0x000fe2000fffe0ff */
[----:B------:R-:W-:Y:S01]  /*46d0*/  FSEL R16, R16, -INF , !P5 ;  /* 0xff80000010107808 */ /* 0x000fe20006800000 */
[----:B------:R-:W-:Y:S01]  /*46e0*/  UIADD3 UR13, UPT, UPT, UR30, 0x3c6ef372, URZ ;  /* 0x3c6ef3721e0d7890 */ /* 0x000fe2000fffe0ff */
[----:B------:R-:W-:Y:S01]  /*46f0*/  ISETP.GE.AND P5, PT, R54, R229, PT ;  /* 0x000000e53600720c */ /* 0x000fe20003fa6270 */
[----:B------:R-:W-:Y:S01]  /*4700*/  UIADD3 UR28, UPT, UPT, UR31, 0x76cf5d0a, URZ ;  /* 0x76cf5d0a1f1c7890 */ /* 0x000fe2000fffe0ff */
[----:B------:R-:W-:Y:S01]  /*4710*/  FSEL R14, R36, -INF , !P2 ;  /* 0xff800000240e7808 */ /* 0x000fe20005000000 */
[----:B------:R-:W-:Y:S01]  /*4720*/  UIADD3 UR25, UPT, UPT, UR31, 0x32370b8f, URZ ;  /* 0x32370b8f1f197890 */ /* 0x000fe2000fffe0ff */
[C---:B------:R-:W-:Y:S01]  /*4730*/  ISETP.GT.AND P3, PT, R230.reuse, R7, PT ;  /* 0x00000007e600720c */ /* 0x040fe20003f64270 */
[----:B------:R-:W-:Y:S01]  /*4740*/  UIADD3 UR12, UPT, UPT, UR30, -0x255992d5, URZ ;  /* 0xdaa66d2b1e0c7890 */ /* 0x000fe2000fffe0ff */
[----:B------:R-:W-:Y:S01]  /*4750*/  FSEL R15, R15, -INF , !P6 ;  /* 0xff8000000f0f7808 */ /* 0x000fe20007000000 */
[----:B------:R-:W-:Y:S01]  /*4760*/  UIADD3 UR7, UPT, UPT, UR30, 0x78dde6e4, URZ ;  /* 0x78dde6e41e077890 */ /* 0x000fe2000fffe0ff */
        /* <DEDUP_REMOVED lines=8> */
[----:B------:R-:W-:Y:S01]  /*47f0*/  ISETP.GE.AND P5, PT, R7, R229, PT ;  /* 0x000000e50700720c */ /* 0x000fe20003fa6270 */
[----:B------:R-:W-:Y:S01]  /*4800*/  UISETP.GT.U32.AND UP0, UPT, UR14, UR19, UPT ;  /* 0x000000130e00728c */ /* 0x000fe2000bf04070 */
[----:B------:R-:W-:-:S02]  /*4810*/  FSEL R6, R32, -INF , !P3 ;  /* 0xff80000020067808 */ /* 0x000fc40005800000 */
[C---:B------:R-:W-:Y:S02]  /*4820*/  ISETP.GT.AND P4, PT, R230.reuse, R46, PT ;  /* 0x0000002ee600720c */ /* 0x040fe40003f84270 */
[----:B------:R-:W-:Y:S02]  /*4830*/  FSEL R13, R13, -INF , !P6 ;  /* 0xff8000000d0d7808 */ /* 0x000fe40007000000 */
[----:B------:R-:W-:Y:S02]  /*4840*/  ISETP.GE.AND P6, PT, R47, R229, PT ;  /* 0x000000e52f00720c */ /* 0x000fe40003fc6270 */
[----:B------:R-:W-:Y:S02]  /*4850*/  FSEL R5, R33, -INF , !P2 ;  /* 0xff80000021057808 */ /* 0x000fe40005000000 */
[----:B------:R-:W-:Y:S02]  /*4860*/  ISETP.GT.AND P3, PT, R230, R12, PT ;  /* 0x0000000ce600720c */ /* 0x000fe40003f64270 */
[----:B------:R-:W-:-:S02]  /*4870*/  FSEL R6, R6, -INF , !P5 ;  /* 0xff80000006067808 */ /* 0x000fc40006800000 */
[----:B------:R-:W-:Y:S02]  /*4880*/  ISETP.GE.AND P5, PT, R46, R229, PT ;  /* 0x000000e52e00720c */ /* 0x000fe40003fa6270 */
[----:B------:R-:W-:Y:S02]  /*4890*/  FSEL R4, R28, -INF , !P4 ;  /* 0xff8000001c047808 */ /* 0x000fe40006000000 */
[----:B------:R-:W-:Y:S02]  /*48a0*/  ISETP.GT.AND P2, PT, R230, R11, PT ;  /* 0x0000000be600720c */ /* 0x000fe40003f44270 */
[----:B------:R-:W-:Y:S02]  /*48b0*/  FSEL R5, R5, -INF , !P6 ;  /* 0xff80000005057808 */ /* 0x000fe40007000000 */
[----:B------:R-:W-:Y:S02]  /*48c0*/  ISETP.GE.AND P6, PT, R12, R229, PT ;  /* 0x000000e50c00720c */ /* 0x000fe40003fc6270 */
[----:B------:R-:W-:-:S02]  /*48d0*/  FSEL R10, R29, -INF , !P3 ;  /* 0xff8000001d0a7808 */ /* 0x000fc40005800000 */
[----:B------:R-:W-:Y:S02]  /*48e0*/  ISETP.GT.AND P4, PT, R230, R9, PT ;  /* 0x00000009e600720c */ /* 0x000fe40003f84270 */
        /* <DEDUP_REMOVED lines=13> */
[----:B------:R-:W-:Y:S02]  /*49c0*/  ISETP.GT.AND P1, PT, R167, R17, PT ;  /* 0x00000011a700720c */ /* 0x000fe40003f24270 */
[C---:B------:R-:W-:Y:S01]  /*49d0*/  ISETP.GE.AND P0, PT, R17.reuse, R228, PT ;  /* 0x000000e41100720c */ /* 0x040fe20003f06270 */
[----:B------:R-:W-:Y:S01]  /*49e0*/  VIADD R17, R17, 0x39 ;  /* 0x0000003911117836 */ /* 0x000fe20000000000 */
        /* <DEDUP_REMOVED lines=14> */
[----:B------:R-:W-:Y:S02]  /*4ad0*/  FMNMX3.FTZ R25, R16, R15, R14, !PT ;  /* 0x0000000f10197276 */ /* 0x000fe4000781000e */
[----:B------:R-:W-:Y:S02]  /*4ae0*/  FSEL R211, R49, -INF , !P6 ;  /* 0xff80000031d37808 */ /* 0x000fe40007000000 */
[----:B------:R-:W-:Y:S02]  /*4af0*/  ISETP.GE.AND P6, PT, R17, R229, PT ;  /* 0x000000e51100720c */ /* 0x000fe40003fc6270 */
[----:B------:R-:W-:Y:S02]  /*4b00*/  FSEL R65, R65, -INF , !P4 ;  /* 0xff80000041417808 */ /* 0x000fe40006000000 */
[----:B------:R-:W-:Y:S02]  /*4b10*/  FSEL R210, R64, -INF , !P5 ;  /* 0xff80000040d27808 */ /* 0x000fe40006800000 */
[----:B------:R-:W-:-:S02]  /*4b20*/  FMNMX3.FTZ R25, R25, R13, R6, !PT ;  /* 0x0000000d19197276 */ /* 0x000fc40007810006 */
[C---:B------:R-:W-:Y:S02]  /*4b30*/  ISETP.GT.AND P3, PT, R167.reuse, R55, PT ;  /* 0x00000037a700720c */ /* 0x040fe40003f64270 */
[----:B------:R-:W-:Y:S02]  /*4b40*/  ISETP.GT.AND P5, PT, R167, R54, PT ;  /* 0x00000036a700720c */ /* 0x000fe40003fa4270 */
[----:B------:R-:W-:Y:S02]  /*4b50*/  FSEL R208, R65, -INF , !P6 ;  /* 0xff80000041d07808 */ /* 0x000fe40007000000 */
[----:B------:R-:W-:Y:S02]  /*4b60*/  ISETP.GT.AND P6, PT, R167, R53, PT ;  /* 0x00000035a700720c */ /* 0x000fe40003fc4270 */
[----:B------:R-:W-:Y:S02]  /*4b70*/  FMNMX3.FTZ R25, R25, R5, R4, !PT ;  /* 0x0000000519197276 */ /* 0x000fe40007810004 */
[----:B------:R-:W-:-:S02]  /*4b80*/  FSEL R20, R42, -INF , !P1 ;  /* 0xff8000002a147808 */ /* 0x000fc40004800000 */
[----:B------:R-:W-:Y:S02]  /*4b90*/  FSEL R43, R43, -INF , !P3 ;  /* 0xff8000002b2b7808 */ /* 0x000fe40005800000 */
[----:B------:R-:W-:Y:S02]  /*4ba0*/  FSEL R24, R38, -INF , !P5 ;  /* 0xff80000026187808 */ /* 0x000fe40006800000 */
[C---:B------:R-:W-:Y:S02]  /*4bb0*/  ISETP.GT.AND P3, PT, R167.reuse, R7, PT ;  /* 0x00000007a700720c */ /* 0x040fe40003f64270 */
[----:B------:R-:W-:Y:S02]  /*4bc0*/  ISETP.GT.AND P5, PT, R167, R47, PT ;  /* 0x0000002fa700720c */ /* 0x000fe40003fa4270 */
[-C--:B------:R-:W-:Y:S02]  /*4bd0*/  ISETP.GE.AND P2, PT, R55, R228.reuse, PT ;  /* 0x000000e43700720c */ /* 0x080fe40003f46270 */
[----:B------:R-:W-:-:S02]  /*4be0*/  ISETP.GE.AND P1, PT, R53, R228, PT ;  /* 0x000000e43500720c */ /* 0x000fc40003f26270 */
[----:B------:R-:W-:Y:S02]  /*4bf0*/  FSEL R21, R39, -INF , !P6 ;  /* 0xff80000027157808 */ /* 0x000fe40007000000 */
[----:B------:R-:W-:Y:S02]  /*4c00*/  FMNMX3.FTZ R25, R25, R10, R197, !PT ;  /* 0x0000000a19197276 */ /* 0x000fe400078100c5 */
[----:B------:R-:W-:Y:S02]  /*4c10*/  FSEL R20, R20, -INF , !P0 ;  /* 0xff80000014147808 */ /* 0x000fe40004000000 */
[----:B------:R-:W-:Y:S02]  /*4c20*/  ISETP.GE.AND P0, PT, R7, R228, PT ;  /* 0x000000e40700720c */ /* 0x000fe40003f06270 */
[----:B------:R-:W-:Y:S02]  /*4c30*/  FSEL R34, R34, -INF , !P3 ;  /* 0xff80000022227808 */ /* 0x000fe40005800000 */
[----:B------:R-:W-:-:S02]  /*4c40*/  FSEL R35, R35, -INF , !P5 ;  /* 0xff80000023237808 */ /* 0x000fc40006800000 */
[----:B------:R-:W-:Y:S02]  /*4c50*/  ISETP.GT.AND P5, PT, R167, R11, PT ;  /* 0x0000000ba700720c */ /* 0x000fe40003fa4270 */
[----:B------:R-:W-:Y:S02]  /*4c60*/  FSEL R7, R43, -INF , !P2 ;  /* 0xff8000002b077808 */ /* 0x000fe40005000000 */
[----:B------:R-:W-:Y:S02]  /*4c70*/  FSEL R21, R21, -INF , !P1 ;  /* 0xff80000015157808 */ /* 0x000fe40004800000 */
[----:B------:R-:W-:Y:S02]  /*4c80*/  FMNMX3.FTZ R25, R25, R198, R199, !PT ;  /* 0x000000c619197276 */ /* 0x000fe400078100c7 */
[-C--:B------:R-:W-:Y:S02]  /*4c90*/  ISETP.GE.AND P4, PT, R54, R228.reuse, PT ;  /* 0x000000e43600720c */ /* 0x080fe40003f86270 */
[----:B------:R-:W-:-:S02]  /*4ca0*/  ISETP.GE.AND P2, PT, R47, R228, PT ;  /* 0x000000e42f00720c */ /* 0x000fc40003f46270 */
[C---:B------:R-:W-:Y:S02]  /*4cb0*/  ISETP.GT.AND P3, PT, R167.reuse, R12, PT ;  /* 0x0000000ca700720c */ /* 0x040fe40003f64270 */
[----:B------:R-:W-:Y:S02]  /*4cc0*/  ISETP.GE.AND P1, PT, R12, R228, PT ;  /* 0x000000e40c00720c */ /* 0x000fe40003f26270 */
[----:B------:R-:W-:Y:S02]  /*4cd0*/  ISETP.GT.AND P6, PT, R167, R46, PT ;  /* 0x0000002ea700720c */ /* 0x000fe40003fc4270 */
[----:B------:R-:W-:Y:S02]  /*4ce0*/  FSEL R12, R34, -INF , !P0 ;  /* 0xff800000220c7808 */ /* 0x000fe40004000000 */
[----:B------:R-:W-:Y:S02]  /*4cf0*/  ISETP.GE.AND P0, PT, R11, R228, PT ;  /* 0x000000e40b00720c */ /* 0x000fe40003f06270 */
[----:B------:R-:W-:-:S02]  /*4d00*/  FSEL R26, R26, -INF , !P5 ;  /* 0xff8000001a1a7808 */ /* 0x000fc40006800000 */
[----:B------:R-:W-:Y:S02]  /*4d10*/  FMNMX3.FTZ R25, R25, R200, R212, !PT ;  /* 0x000000c819197276 */ /* 0x000fe400078100d4 */
[----:B------:R-:W-:Y:S02]  /*4d20*/  FSEL R24, R24, -INF , !P4 ;  /* 0xff80000018187808 */ /* 0x000fe40006000000 */
[----:B------:R-:W-:Y:S02]  /*4d30*/  FSEL R11, R35, -INF , !P2 ;  /* 0xff800000230b7808 */ /* 0x000fe40005000000 */
[----:B------:R-:W-:Y:S02]  /*4d40*/  ISETP.GE.AND P4, PT, R46, R228, PT ;  /* 0x000000e42e00720c */ /* 0x000fe40003f86270 */
[----:B------:R-:W-:Y:S02]  /*4d50*/  ISETP.GT.AND P2, PT, R167, R9, PT ;  /* 0x00000009a700720c */ /* 0x000fe40003f44270 */
[----:B------:R-:W-:-:S02]  /*4d60*/  FSEL R30, R30, -INF , !P6 ;  /* 0xff8000001e1e7808 */ /* 0x000fc40007000000 */
[----:B------:R-:W-:Y:S02]  /*4d70*/  FSEL R203, R26, -INF , !P0 ;  /* 0xff8000001acb7808 */ /* 0x000fe40004000000 */
[----:B------:R-:W-:Y:S02]  /*4d80*/  FMNMX3.FTZ R26, R25, R211, R210, !PT ;  /* 0x000000d3191a7276 */ /* 0x000fe400078100d2 */
        /* <DEDUP_REMOVED lines=8> */
[----:B------:R-:W-:Y:S02]  /*4e10*/  FSEL R209, R27, -INF , !P6 ;  /* 0xff8000001bd17808 */ /* 0x000fe40007000000 */
[----:B------:R-:W-:-:S02]  /*4e20*/  FSEL R8, R31, -INF , !P1 ;  /* 0xff8000001f087808 */ /* 0x000fc40004800000 */
[C---:B------:R-:W-:Y:S02]  /*4e30*/  ISETP.GT.AND P6, PT, R167.reuse, R19, PT ;  /* 0x00000013a700720c */ /* 0x040fe40003fc4270 */
[----:B------:R-:W-:Y:S02]  /*4e40*/  FSEL R22, R22, -INF , !P4 ;  /* 0xff80000016167808 */ /* 0x000fe40006000000 */
[C---:B------:R-:W-:Y:S02]  /*4e50*/  ISETP.GT.AND P1, PT, R167.reuse, R45, PT ;  /* 0x0000002da700720c */ /* 0x040fe40003f24270 */
[----:B------:R-:W-:Y:S02]  /*4e60*/  ISETP.GT.AND P2, PT, R167, R44, PT ;  /* 0x0000002ca700720c */ /* 0x000fe40003f44270 */
[----:B------:R-:W-:Y:S02]  /*4e70*/  FMNMX3.FTZ R25, R25, R11, R9, !PT ;  /* 0x0000000b19197276 */ /* 0x000fe40007810009 */
[----:B------:R-:W-:-:S02]  /*4e80*/  FSEL R51, R51, -INF , !P6 ;  /* 0xff80000033337808 */ /* 0x000fc40007000000 */
[----:B------:R-:W-:Y:S02]  /*4e90*/  FSEL R204, R22, -INF , !P3 ;  /* 0xff80000016cc7808 */ /* 0x000fe40005800000 */
[----:B------:R-:W-:Y:S02]  /*4ea0*/  FSEL R205, R23, -INF , !P1 ;  /* 0xff80000017cd7808 */ /* 0x000fe40004800000 */
[----:B------:R-:W-:Y:S02]  /*4eb0*/  ISETP.GT.AND P6, PT, R167, R17, PT ;  /* 0x00000011a700720c */ /* 0x000fe40003fc4270 */
[-C--:B------:R-:W-:Y:S02]  /*4ec0*/  ISETP.GE.AND P3, PT, R17, R228.reuse, PT ;  /* 0x000000e41100720c */ /* 0x080fe40003f66270 */
[-C--:B------:R-:W-:Y:S02]  /*4ed0*/  ISETP.GE.AND P5, PT, R45, R228.reuse, PT ;  /* 0x000000e42d00720c */ /* 0x080fe40003fa6270 */
[----:B------:R-:W-:-:S02]  /*4ee0*/  ISETP.GE.AND P0, PT, R44, R228, PT ;  /* 0x000000e42c00720c */ /* 0x000fc40003f06270 */
[----:B------:R-:W-:Y:S02]  /*4ef0*/  ISETP.GT.AND P1, PT, R167, R18, PT ;  /* 0x00000012a700720c */ /* 0x000fe40003f24270 */
[----:B------:R-:W-:Y:S02]  /*4f00*/  FSEL R50, R50, -INF , !P2 ;  /* 0xff80000032327808 */ /* 0x000fe40005000000 */
[----:B------:R-:W-:Y:S02]  /*4f10*/  FMNMX3.FTZ R17, R25, R8, R203, !PT ;  /* 0x0000000819117276 */ /* 0x000fe400078100cb */
[----:B------:R-:W-:Y:S02]  /*4f20*/  ISETP.GE.AND P4, PT, R19, R228, PT ;  /* 0x000000e41300720c */ /* 0x000fe40003f86270 */
[----:B------:R-:W-:Y:S01]  /*4f30*/  FMNMX.FTZ R19, R208, R26, !PT ;  /* 0x0000001ad0137209 */ /* 0x000fe20007810000 */
[----:B------:R-:W-:Y:S01]  /*4f40*/  IMAD.U32 R26, RZ, RZ, UR17 ;  /* 0x00000011ff1a7e24 */ /* 0x000fe2000f8e00ff */
[----:B------:R-:W-:Y:S01]  /*4f50*/  ISETP.GE.AND P2, PT, R18, R228, PT ;  /* 0x000000e41200720c */ /* 0x000fe20003f46270 */
[----:B------:R-:W-:Y:S01]  /*4f60*/  UIADD3 UR17, UPT, UPT, UR17, 0x1, URZ ;  /* 0x0000000111117890 */ /* 0x000fe2000fffe0ff */
[----:B------:R-:W-:Y:S01]  /*4f70*/  FSEL R66, R66, -INF , !P1 ;  /* 0xff80000042427808 */ /* 0x000fe20004800000 */
[----:B------:R-:W4:Y:S01]  /*4f80*/  SHFL.BFLY PT, R23, R19, 0x2, 0x1f ;  /* 0x0c401f0013177f89 */ /* 0x000f2200000e0000 */
[----:B------:R-:W-:-:S02]  /*4f90*/  FSEL R205, R205, -INF , !P5 ;  /* 0xff800000cdcd7808 */ /* 0x000fc40006800000 */
[----:B------:R-:W-:Y:S02]  /*4fa0*/  FSEL R206, R50, -INF , !P0 ;  /* 0xff80000032ce7808 */ /* 0x000fe40004000000 */
[----:B------:R-:W-:Y:S02]  /*4fb0*/  FMNMX3.FTZ R17, R17, R209, R204, !PT ;  /* 0x000000d111117276 */ /* 0x000fe400078100cc */
[----:B------:R-:W-:Y:S02]  /*4fc0*/  FSEL R67, R67, -INF , !P6 ;  /* 0xff80000043437808 */ /* 0x000fe40007000000 */
[----:B------:R-:W-:Y:S02]  /*4fd0*/  FSEL R202, R51, -INF , !P4 ;  /* 0xff80000033ca7808 */ /* 0x000fe40006000000 */
[----:B------:R-:W-:Y:S02]  /*4fe0*/  FSEL R201, R66, -INF , !P2 ;  /* 0xff80000042c97808 */ /* 0x000fe40005000000 */
[----:B------:R-:W-:-:S02]  /*4ff0*/  FMNMX3.FTZ R17, R17, R205, R206, !PT ;  /* 0x000000cd11117276 */ /* 0x000fc400078100ce */
[----:B------:R-:W-:Y:S02]  /*5000*/  FSEL R171, R67, -INF , !P3 ;  /* 0xff80000043ab7808 */ /* 0x000fe40005800000 */
[----:B------:R-:W-:Y:S02]  /*5010*/  FMNMX3.FTZ R22, R17, R202, R201, !PT ;  /* 0x000000ca11167276 */ /* 0x000fe400078100c9 */
[----:B------:R-:W-:Y:S02]  /*5020*/  SHF.R.U32.HI R248, RZ, 0x5, R216 ;  /* 0x00000005fff87819 */ /* 0x000fe400000116d8 */
[----:B------:R-:W-:Y:S02]  /*5030*/  FMNMX.FTZ R22, R171, R22, !PT ;  /* 0x00000016ab167209 */ /* 0x000fe40007810000 */
[----:B------:R-:W-:Y:S01]  /*5040*/  LOP3.LUT R26, R26, UR31, R245, 0x96, !PT ;  /* 0x0000001f1a1a7c12 */ /* 0x000fe2000f8e96f5 */
[----:B------:R-:W-:Y:S01]  /*5050*/  IMAD R248, R52, 0x8, R248 ;  /* 0x0000000834f87824 */ /* 0x000fe200078e02f8 */
[----:B----4-:R-:W-:Y:S01]  /*5060*/  FMNMX.FTZ R19, R19, R23, !PT ;  /* 0x0000001713137209 */ /* 0x010fe20007810000 */
[----:B------:R-:W4:Y:S01]  /*5070*/  SHFL.BFLY PT, R17, R22, 0x2, 0x1f ;  /* 0x0c401f0016117f89 */ /* 0x000f2200000e0000 */
[----:B---3--:R-:W-:Y:S01]  /*5080*/  LOP3.LUT R168, R168, 0xff, RZ, 0xc0, !PT ;  /* 0x000000ffa8a87812 */ /* 0x008fe200078ec0ff */
[----:B------:R-:W-:Y:S01]  /*5090*/  IMAD.WIDE.U32 R248, R248, -0x326172a9, RZ ;  /* 0xcd9e8d57f8f87825 */ /* 0x000fe200078e00ff */
[----:B------:R-:W-:Y:S01]  /*50a0*/  LOP3.LUT R196, R0, 0x200, R166, 0xf8, !PT ;  /* 0x0000020000c47812 */ /* 0x000fe200078ef8a6 */
[----:B------:R-:W3:Y:S02]  /*50b0*/  SHFL.BFLY PT, R164, R19, 0x1, 0x1f ;  /* 0x0c201f0013a47f89 */ /* 0x000ee400000e0000 */
[----:B------:R-:W-:Y:S01]  /*50c0*/  IMAD.WIDE.U32 R26, R26, -0x326172a9, RZ ;  /* 0xcd9e8d571a1a7825 */ /* 0x000fe200078e00ff */
[----:B------:R-:W-:-:S02]  /*50d0*/  LOP3.LUT R3, R3, UR30, R249, 0x96, !PT ;  /* 0x0000001e03037c12 */ /* 0x000fc4000f8e96f9 */
[----:B------:R-:W-:Y:S01]  /*50e0*/  LEA R196, R196, UR5, 0x1 ;  /* 0x00000005c4c47c11 */ /* 0x000fe2000f8e08ff */
[----:B------:R-:W-:Y:S01]  /*50f0*/  IMAD R168, R168, 0x10000, R168 ;  /* 0x00010000a8a87824 */ /* 0x000fe200078e02a8 */
[----:B------:R-:W-:Y:S01]  /*5100*/  LOP3.LUT R18, R248, UR15, R27, 0x96, !PT ;  /* 0x0000000ff8127c12 */ /* 0x000fe2000f8e961b */
[----:B------:R-:W-:Y:S02]  /*5110*/  IMAD.WIDE.U32 R242, R3, -0x2daee0ad, RZ ;  /* 0xd2511f5303f27825 */ /* 0x000fe400078e00ff */
[----:B------:R-:W-:Y:S02]  /*5120*/  LDSM.16.MT88.4 R156, [R196+0x18000] ;  /* 0x01800000c49c783b */ /* 0x000fe40000004200 */
[--C-:B------:R-:W-:Y:S01]  /*5130*/  IMAD.IADD R195, R172, 0x1, R196.reuse ;  /* 0x00000001acc37824 */ /* 0x100fe200078e02c4 */
[----:B------:R-:W-:Y:S01]  /*5140*/  LOP3.LUT R236, R244, UR4, R243, 0x96, !PT ;  /* 0x00000004f4ec7c12 */ /* 0x000fe2000f8e96f3 */
[----:B------:R-:W-:Y:S01]  /*5150*/  UIADD3 UR4, UPT, UPT, UR30, -0x4ab325aa, URZ ;  /* 0xb54cda561e047890 */ /* 0x000fe2000fffe0ff */
[C---:B------:R-:W-:Y:S01]  /*5160*/  IMAD.IADD R169, R76.reuse, 0x1, R196 ;  /* 0x000000014ca97824 */ /* 0x040fe200078e02c4 */
[----:B------:R-:W-:Y:S01]  /*5170*/  LDSM.16.MT88.4 R40, [R196+0x1a000] ;  /* 0x01a00000c428783b */ /* 0x000fe20000004200 */
[----:B------:R-:W-:-:S02]  /*5180*/  IMAD.IADD R194, R76, 0x1, R195 ;  /* 0x000000014cc27824 */ /* 0x000fc400078e02c3 */
[----:B------:R-:W-:Y:S01]  /*5190*/  IMAD.WIDE.U32 R236, R236, -0x326172a9, RZ ;  /* 0xcd9e8d57ecec7825 */ /* 0x000fe200078e00ff */
[----:B----4-:R-:W-:Y:S01]  /*51a0*/  FMNMX.FTZ R17, R22, R17, !PT ;  /* 0x0000001116117209 */ /* 0x010fe20007810000 */
[----:B------:R-:W-:Y:S03]  /*51b0*/  LDSM.16.MT88.4 R148, [R169+0x18000] ;  /* 0x01800000a994783b */ /* 0x000fe60000004200 */
[----:B------:R-:W-:Y:S01]  /*51c0*/  LOP3.LUT R26, R26, UR13, R237, 0x96, !PT ;  /* 0x0000000d1a1a7c12 */ /* 0x000fe2000f8e96ed */
[----:B------:R-:W4:Y:S01]  /*51d0*/  SHFL.BFLY PT, R3, R17, 0x1, 0x1f ;  /* 0x0c201f0011037f89 */ /* 0x000f2200000e0000 */
[----:B---3--:R-:W-:Y:S01]  /*51e0*/  FMNMX.FTZ R164, R19, R164, !PT ;  /* 0x000000a413a47209 */ /* 0x008fe20007810000 */
[----:B------:R-:W-:Y:S02]  /*51f0*/  IMAD.WIDE.U32 R18, R18, -0x2daee0ad, RZ ;  /* 0xd2511f5312127825 */ /* 0x000fe400078e00ff */
[----:B------:R-:W3:Y:S01]  /*5200*/  LDSM.16.MT88.4 R48, [R169+0x1a000] ;  /* 0x01a00000a930783b */ /* 0x000ee20000004200 */
[----:B------:R-:W-:Y:S01]  /*5210*/  FSETP.NEU.FTZ.AND P0, PT, R164, -INF , PT ;  /* 0xff800000a400780b */ /* 0x000fe20003f1d000 */
[----:B------:R-:W-:-:S04]  /*5220*/  IMAD.WIDE.U32 R26, R26, -0x2daee0ad, RZ ;  /* 0xd2511f531a1a7825 */ /* 0x000fc800078e00ff */
[----:B--2---:R-:W-:Y:S01]  /*5230*/  FMUL.FTZ R207, R164, UR16 ;  /* 0x00000010a4cf7c20 */ /* 0x004fe20008410000 */
[----:B------:R-:W-:Y:S01]  /*5240*/  LOP3.LUT R28, R242, UR28, R19, 0x96, !PT ;  /* 0x0000001cf21c7c12 */ /* 0x000fe2000f8e9613 */
[----:B------:R-:W2:Y:S01]  /*5250*/  LDSM.16.MT88.4 R80, [R169+0x1c000] ;  /* 0x01c00000a950783b */ /* 0x000ea20000004200 */
[----:B------:R-:W-:Y:S02]  /*5260*/  LOP3.LUT R18, R18, UR25, R27, 0x96, !PT ;  /* 0x0000001912127c12 */ /* 0x000fe4000f8e961b */
[----:B------:R-:W-:Y:S01]  /*5270*/  FSEL R207, R207, RZ, P0 ;  /* 0x000000ffcfcf7208 */ /* 0x000fe20000000000 */
[----:B------:R-:W-:Y:S01]  /*5280*/  IMAD.WIDE.U32 R28, R28, -0x326172a9, RZ ;  /* 0xcd9e8d571c1c7825 */ /* 0x000fe200078e00ff */
[----:B------:R-:W5:Y:S03]  /*5290*/  LDSM.16.MT88.4 R112, [R169+0x1e000] ;  /* 0x01e00000a970783b */ /* 0x000f660000004200 */
[----:B------:R-:W-:-:S04]  /*52a0*/  IMAD.WIDE.U32 R18, R18, -0x326172a9, RZ ;  /* 0xcd9e8d5712127825 */ /* 0x000fc800078e00ff */
[----:B------:R-:W-:Y:S01]  /*52b0*/  FFMA.FTZ R192, R15, UR16, -R207 ;  /* 0x000000100fc07c23 */ /* 0x000fe200080108cf */
[----:B------:R-:W-:Y:S01]  /*52c0*/  LOP3.LUT R22, R236, UR12, R29, 0x96, !PT ;  /* 0x0000000cec167c12 */ /* 0x000fe2000f8e961d */
[--C-:B------:R-:W-:Y:S01]  /*52d0*/  FFMA.FTZ R191, R14, UR16, -R207.reuse ;  /* 0x000000100ebf7c23 */ /* 0x100fe200080108cf */
[----:B------:R-:W-:Y:S01]  /*52e0*/  FFMA.FTZ R187, R13, UR16, -R207 ;  /* 0x000000100dbb7c23 */ /* 0x000fe200080108cf */
[----:B------:R-:W-:Y:S01]  /*52f0*/  LOP3.LUT R15, R28, UR7, R19, 0x96, !PT ;  /* 0x000000071c0f7c12 */ /* 0x000fe2000f8e9613 */
[--C-:B------:R-:W-:Y:S01]  /*5300*/  FFMA.FTZ R193, R16, UR16, -R207.reuse ;  /* 0x0000001010c17c23 */ /* 0x100fe200080108cf */
[----:B----4-:R-:W-:Y:S01]  /*5310*/  FMNMX.FTZ R3, R17, R3, !PT ;  /* 0x0000000311037209 */ /* 0x010fe20007810000 */
[----:B------:R-:W-:Y:S01]  /*5320*/  IMAD.WIDE.U32 R22, R22, -0x2daee0ad, RZ ;  /* 0xd2511f5316167825 */ /* 0x000fe200078e00ff */
[----:B------:R-:W-:Y:S03]  /*5330*/  MUFU.EX2 R191, R191 ;  /* 0x000000bf00bf7308 */ /* 0x000fe60000000800 */
[----:B------:R-:W-:Y:S01]  /*5340*/  FFMA.FTZ R185, R6, UR16, -R207 ;  /* 0x0000001006b97c23 */ /* 0x000fe200080108cf */
[C---:B------:R-:W-:Y:S01]  /*5350*/  FSETP.NEU.FTZ.AND P0, PT, R3.reuse, -INF , PT ;  /* 0xff8000000300780b */ /* 0x040fe20003f1d000 */
[----:B------:R-:W-:Y:S01]  /*5360*/  FMUL.FTZ R170, R3, UR16 ;  /* 0x0000001003aa7c20 */ /* 0x000fe20008410000 */
[----:B------:R-:W-:Y:S01]  /*5370*/  IMAD.WIDE.U32 R14, R15, -0x2daee0ad, RZ ;  /* 0xd2511f530f0e7825 */ /* 0x000fe200078e00ff */
[----:B------:R-:W-:-:S03]  /*5380*/  LOP3.LUT R16, R26, UR24, R23, 0x96, !PT ;  /* 0x000000181a107c12 */ /* 0x000fc6000f8e9617 */
[--C-:B------:R-:W-:Y:S01]  /*5390*/  FFMA.FTZ R180, R5, UR16, -R207.reuse ;  /* 0x0000001005b47c23 */ /* 0x100fe200080108cf */
[----:B------:R-:W-:Y:S01]  /*53a0*/  FFMA.FTZ R179, R4, UR16, -R207 ;  /* 0x0000001004b37c23 */ /* 0x000fe200080108cf */
[----:B------:R-:W-:Y:S01]  /*53b0*/  FSEL R170, R170, RZ, P0 ;  /* 0x000000ffaaaa7208 */ /* 0x000fe20000000000 */
[----:B------:R-:W-:Y:S01]  /*53c0*/  MUFU.EX2 R187, R187 ;  /* 0x000000bb00bb7308 */ /* 0x000fe20000000800 */
[----:B------:R-:W-:Y:S01]  /*53d0*/  LOP3.LUT R13, R22, UR23, R15, 0x96, !PT ;  /* 0x00000017160d7c12 */ /* 0x000fe2000f8e960f */
[----:B------:R-:W-:Y:S01]  /*53e0*/  IMAD.WIDE.U32 R16, R16, -0x326172a9, RZ ;  /* 0xcd9e8d5710107825 */ /* 0x000fe200078e00ff */
[----:B------:R-:W-:Y:S03]  /*53f0*/  LDSM.16.MT88.4 R140, [R195+0x18000] ;  /* 0x01800000c38c783b */ /* 0x000fe60000004200 */
[--C-:B------:R-:W-:Y:S01]  /*5400*/  FFMA.FTZ R188, R24, UR16, -R170.reuse ;  /* 0x0000001018bc7c23 */ /* 0x100fe200080108aa */
[----:B------:R-:W-:Y:S01]  /*5410*/  FFMA.FTZ R182, R21, UR16, -R170 ;  /* 0x0000001015b67c23 */ /* 0x000fe200080108aa */
[----:B------:R-:W-:-:S04]  /*5420*/  IMAD.WIDE.U32 R22, R13, -0x326172a9, RZ ;  /* 0xcd9e8d570d167825 */ /* 0x000fc800078e00ff */
[--C-:B------:R-:W-:Y:S01]  /*5430*/  FFMA.FTZ R190, R20, UR16, -R170.reuse ;  /* 0x0000001014be7c23 */ /* 0x100fe200080108aa */
[----:B------:R-:W-:Y:S01]  /*5440*/  FFMA.FTZ R189, R7, UR16, -R170 ;  /* 0x0000001007bd7c23 */ /* 0x000fe200080108aa */
[----:B------:R-:W-:Y:S01]  /*5450*/  MUFU.EX2 R193, R193 ;  /* 0x000000c100c17308 */ /* 0x000fe20000000800 */
[----:B------:R-:W-:Y:S01]  /*5460*/  IMAD.MOV.U32 R13, RZ, RZ, R22 ;  /* 0x000000ffff0d7224 */ /* 0x000fe200078e0016 */
[C---:B------:R-:W-:Y:S01]  /*5470*/  PRMT R15, R22.reuse, 0x7773, RZ ;  /* 0x00007773160f7816 */ /* 0x040fe200000000ff */
[----:B------:R-:W-:Y:S01]  /*5480*/  LDSM.16.MT88.4 R132, [R194+0x18000] ;  /* 0x01800000c284783b */ /* 0x000fe20000004200 */
[----:B------:R-:W-:Y:S01]  /*5490*/  PRMT R131, R22, 0x7772, RZ ;  /* 0x0000777216837816 */ /* 0x000fe200000000ff */
[--C-:B------:R-:W-:Y:S01]  /*54a0*/  FFMA.FTZ R181, R12, UR16, -R170.reuse ;  /* 0x000000100cb57c23 */ /* 0x100fe200080108aa */
[----:B------:R-:W-:Y:S01]  /*54b0*/  LOP3.LUT R129, R16, UR4, R23, 0x96, !PT ;  /* 0x0000000410817c12 */ /* 0x000fe2000f8e9617 */
[----:B-1----:R-:W-:Y:S01]  /*54c0*/  LDSM.16.MT88.4 R56, [R195+0x1a000] ;  /* 0x01a00000c338783b */ /* 0x002fe20000004200 */
[----:B------:R-:W-:Y:S01]  /*54d0*/  MUFU.EX2 R188, R188 ;  /* 0x000000bc00bc7308 */ /* 0x000fe20000000800 */
[----:B------:R-:W-:Y:S01]  /*54e0*/  PRMT R131, R131, 0x5410, R15 ;  /* 0x0000541083837816 */ /* 0x000fe2000000000f */
[----:B------:R-:W-:Y:S01]  /*54f0*/  FFMA.FTZ R176, R10, UR16, -R207 ;  /* 0x000000100ab07c23 */ /* 0x000fe200080108cf */
[----:B------:R-:W-:Y:S01]  /*5500*/  PRMT R15, R129, 0x7632, R15 ;  /* 0x00007632810f7816 */ /* 0x000fe2000000000f */
[----:B------:R-:W-:Y:S01]  /*5510*/  LDSM.16.MT88.4 R64, [R194+0x1a000] ;  /* 0x01a00000c240783b */ /* 0x000fe20000004200 */
[----:B------:R-:W-:Y:S01]  /*5520*/  LOP3.LUT R131, R131, 0xff00ff, RZ, 0xc0, !PT ;  /* 0x00ff00ff83837812 */ /* 0x000fe200078ec0ff */
[--C-:B------:R-:W-:Y:S01]  /*5530*/  FFMA.FTZ R178, R11, UR16, -R170.reuse ;  /* 0x000000100bb27c23 */ /* 0x100fe200080108aa */
[C---:B------:R-:W-:Y:S01]  /*5540*/  LOP3.LUT R128, R129.reuse, 0xffff, RZ, 0xc0, !PT ;  /* 0x0000ffff81807812 */ /* 0x040fe200078ec0ff */
[----:B------:R-:W1:Y:S01]  /*5550*/  MUFU.EX2 R182, R182 ;  /* 0x000000b600b67308 */ /* 0x000e620000000800 */
[----:B------:R-:W-:Y:S01]  /*5560*/  LOP3.LUT R16, R129, 0xff, RZ, 0xc0, !PT ;  /* 0x000000ff81107812 */ /* 0x000fe200078ec0ff */
[----:B------:R-:W-:Y:S01]  /*5570*/  LDSM.16.MT88.4 R72, [R196+0x1c000] ;  /* 0x01c00000c448783b */ /* 0x000fe20000004200 */
[----:B------:R-:W-:Y:S01]  /*5580*/  SHF.R.U32.HI R129, RZ, 0x18, R129 ;  /* 0x00000018ff817819 */ /* 0x000fe20000011681 */
[--C-:B------:R-:W-:Y:S01]  /*5590*/  FFMA.FTZ R177, R9, UR16, -R170.reuse ;  /* 0x0000001009b17c23 */ /* 0x100fe200080108aa */
[----:B------:R-:W-:Y:S01]  /*55a0*/  LOP3.LUT R15, R15, 0xff, RZ, 0xc0, !PT ;  /* 0x000000ff0f0f7812 */ /* 0x000fe200078ec0ff */
[----:B------:R-:W-:Y:S01]  /*55b0*/  LDSM.16.MT88.4 R88, [R195+0x1c000] ;  /* 0x01c00000c358783b */ /* 0x000fe20000004200 */
[--C-:B------:R-:W-:Y:S01]  /*55c0*/  HSET2.LE.AND R131, R131, R168.reuse, PT ;  /* 0x000000a883837233 */ /* 0x100fe20003803000 */
[----:B------:R-:W-:Y:S01]  /*55d0*/  MUFU.EX2 R190, R190 ;  /* 0x000000be00be7308 */ /* 0x000fe20000000800 */
[----:B------:R-:W-:Y:S01]  /*55e0*/  PRMT R129, R15, 0x5410, R129 ;  /* 0x000054100f817816 */ /* 0x000fe20000000081 */
[----:B------:R-:W-:Y:S01]  /*55f0*/  LDSM.16.MT88.4 R96, [R194+0x1c000] ;  /* 0x01c00000c260783b */ /* 0x000fe20000004200 */
[----:B------:R-:W-:Y:S01]  /*5600*/  PRMT R130, R22, 0x7771, RZ ;  /* 0x0000777116827816 */ /* 0x000fe200000000ff */
[----:B------:R-:W-:Y:S01]  /*5610*/  FFMA.FTZ R175, R8, UR16, -R170 ;  /* 0x0000001008af7c23 */ /* 0x000fe200080108aa */
[----:B------:R-:W-:Y:S01]  /*5620*/  LOP3.LUT R13, R13, 0xff, RZ, 0xc0, !PT ;  /* 0x000000ff0d0d7812 */ /* 0x000fe200078ec0ff */
[----:B------:R-:W-:Y:S01]  /*5630*/  LDSM.16.MT88.4 R104, [R196+0x1e000] ;  /* 0x01e00000c468783b */ /* 0x000fe20000004200 */
[--C-:B------:R-:W-:Y:S01]  /*5640*/  HSET2.LE.AND R129, R129, R168.reuse, PT ;  /* 0x000000a881817233 */ /* 0x100fe20003803000 */
[----:B------:R-:W4:Y:S01]  /*5650*/  MUFU.EX2 R189, R189 ;  /* 0x000000bd00bd7308 */ /* 0x000f220000000800 */
[----:B-1----:R-:W-:Y:S01]  /*5660*/  F2FP.BF16.F32.PACK_AB R7, R182, R188 ;  /* 0x000000bcb607723e */ /* 0x002fe200000010ff */
[----:B------:R-:W-:Y:S01]  /*5670*/  LDSM.16.MT88.4 R120, [R195+0x1e000] ;  /* 0x01e00000c378783b */ /* 0x000fe20000004200 */
[----:B------:R-:W-:Y:S01]  /*5680*/  PRMT R130, R13, 0x5410, R130 ;  /* 0x000054100d827816 */ /* 0x000fe20000000082 */
[----:B------:R-:W-:Y:S01]  /*5690*/  FFMA.FTZ R203, R203, UR16, -R170 ;  /* 0x00000010cbcb7c23 */ /* 0x000fe200080108aa */
[----:B------:R-:W-:Y:S01]  /*56a0*/  LOP3.LUT R131, R7, R131, RZ, 0xc0, !PT ;  /* 0x0000008307837212 */ /* 0x000fe200078ec0ff */
[----:B------:R-:W-:Y:S01]  /*56b0*/  LDSM.16.MT88.4 R20, [R169+0x1c800] ;  /* 0x01c80000a914783b */ /* 0x000fe20000004200 */
[----:B------:R-:W-:Y:S01]  /*56c0*/  SHF.R.U32.HI R128, RZ, 0x8, R128 ;  /* 0x00000008ff807819 */ /* 0x000fe20000011680 */
[----:B------:R-:W1:Y:S01]  /*56d0*/  MUFU.EX2 R192, R192 ;  /* 0x000000c000c07308 */ /* 0x000e620000000800 */
[--C-:B------:R-:W-:Y:S01]  /*56e0*/  HSET2.LE.AND R130, R130, R168.reuse, PT ;  /* 0x000000a882827233 */ /* 0x100fe20003803000 */
[----:B------:R-:W-:Y:S01]  /*56f0*/  LDSM.16.MT88.4 R24, [R169+0x18800] ;  /* 0x01880000a918783b */ /* 0x000fe20000004200 */
[----:B------:R-:W-:Y:S01]  /*5700*/  PRMT R128, R16, 0x5410, R128 ;  /* 0x0000541010807816 */ /* 0x000fe20000000080 */
[--C-:B------:R-:W-:Y:S01]  /*5710*/  FFMA.FTZ R209, R209, UR16, -R170.reuse ;  /* 0x00000010d1d17c23 */ /* 0x100fe200080108aa */
[----:B------:R-:W-:Y:S01]  /*5720*/  F2FP.BF16.F32.PACK_AB R13, R187, R191 ;  /* 0x000000bfbb0d723e */ /* 0x000fe200000010ff */
[----:B------:R-:W-:Y:S01]  /*5730*/  FFMA.FTZ R197, R197, UR16, -R207 ;  /* 0x00000010c5c57c23 */ /* 0x000fe200080108cf */
[----:B------:R-:W-:Y:S01]  /*5740*/  LOP3.LUT R12, R18, UR6, R17, 0x96, !PT ;  /* 0x00000006120c7c12 */ /* 0x000fe2000f8e9611 */
[----:B------:R-:W-:Y:S01]  /*5750*/  MUFU.EX2 R177, R177 ;  /* 0x000000b100b17308 */ /* 0x000fe20000000800 */
[----:B----4-:R-:W-:Y:S01]  /*5760*/  F2FP.BF16.F32.PACK_AB R7, R189, R190 ;  /* 0x000000bebd07723e */ /* 0x010fe200000010ff */
[--C-:B------:R-:W-:Y:S01]  /*5770*/  FFMA.FTZ R198, R198, UR16, -R207.reuse ;  /* 0x00000010c6c67c23 */ /* 0x100fe200080108cf */
[----:B------:R-:W-:Y:S01]  /*5780*/  LOP3.LUT R130, R13, R130, RZ, 0xc0, !PT ;  /* 0x000000820d827212 */ /* 0x000fe200078ec0ff */
[--C-:B------:R-:W-:Y:S01]  /*5790*/  FFMA.FTZ R199, R199, UR16, -R207.reuse ;  /* 0x00000010c7c77c23 */ /* 0x100fe200080108cf */
[----:B------:R-:W-:Y:S01]  /*57a0*/  LOP3.LUT R129, R7, R129, RZ, 0xc0, !PT ;  /* 0x0000008107817212 */ /* 0x000fe200078ec0ff */
[--C-:B------:R-:W-:Y:S01]  /*57b0*/  FFMA.FTZ R200, R200, UR16, -R207.reuse ;  /* 0x00000010c8c87c23 */ /* 0x100fe200080108cf */
[----:B------:R-:W4:Y:S01]  /*57c0*/  LDSM.16.MT88.4 R4, [R194+0x1e000] ;  /* 0x01e00000c204783b */ /* 0x000f220000004200 */
[----:B------:R-:W-:Y:S01]  /*57d0*/  HSET2.LE.AND R128, R128, R168, PT ;  /* 0x000000a880807233 */ /* 0x000fe20003803000 */
[----:B------:R-:W5:Y:S01]  /*57e0*/  MUFU.EX2 R175, R175 ;  /* 0x000000af00af7308 */ /* 0x000f620000000800 */
[----:B-1----:R-:W-:Y:S01]  /*57f0*/  F2FP.BF16.F32.PACK_AB R13, R192, R193 ;  /* 0x000000c1c00d723e */ /* 0x002fe200000010ff */
[--C-:B------:R-:W-:Y:S01]  /*5800*/  FFMA.FTZ R204, R204, UR16, -R170.reuse ;  /* 0x00000010cccc7c23 */ /* 0x100fe200080108aa */
[----:B------:R-:W-:Y:S01]  /*5810*/  FFMA.FTZ R205, R205, UR16, -R170 ;  /* 0x00000010cdcd7c23 */ /* 0x000fe200080108aa */
[----:B------:R-:W-:Y:S01]  /*5820*/  FFMA.FTZ R210, R210, UR16, -R207 ;  /* 0x00000010d2d27c23 */ /* 0x000fe200080108cf */
[----:B------:R-:W-:Y:S01]  /*5830*/  LOP3.LUT R128, R13, R128, RZ, 0xc0, !PT ;  /* 0x000000800d807212 */ /* 0x000fe200078ec0ff */
[----:B------:R-:W-:-:S04]  /*5840*/  IMAD.WIDE.U32 R12, R12, -0x2daee0ad, RZ ;  /* 0xd2511f530c0c7825 */ /* 0x000fc800078e00ff */
[--C-:B------:R-:W-:Y:S01]  /*5850*/  FFMA.FTZ R247, R208, UR16, -R207.reuse ;  /* 0x00000010d0f77c23 */ /* 0x100fe200080108cf */
[----:B------:R-:W-:Y:S01]  /*5860*/  MUFU.EX2 R185, R185 ;  /* 0x000000b900b97308 */ /* 0x000fe20000000800 */
[----:B------:R-:W-:Y:S01]  /*5870*/  FFMA.FTZ R212, R212, UR16, -R207 ;  /* 0x00000010d4d47c23 */ /* 0x000fe200080108cf */
[----:B------:R-:W-:Y:S01]  /*5880*/  IMAD.MOV.U32 R10, RZ, RZ, R12 ;  /* 0x000000ffff0a7224 */ /* 0x000fe200078e000c */
[----:B------:R-:W-:Y:S01]  /*5890*/  LOP3.LUT R28, R14, UR22, R13, 0x96, !PT ;  /* 0x000000160e1c7c12 */ /* 0x000fe2000f8e960d */
[C---:B------:R-:W-:Y:S01]  /*58a0*/  HMMA.16816.F32.BF16 R152, R128.reuse, R148, RZ ;  /* 0x000000948098723c */ /* 0x040fe200000418ff */
[C---:B------:R-:W-:Y:S01]  /*58b0*/  PRMT R9, R12.reuse, 0x7771, RZ ;  /* 0x000077710c097816 */ /* 0x040fe200000000ff */
[----:B------:R-:W-:Y:S01]  /*58c0*/  FFMA.FTZ R211, R211, UR16, -R207 ;  /* 0x00000010d3d37c23 */ /* 0x000fe200080108cf */
[C---:B------:R-:W-:Y:S01]  /*58d0*/  PRMT R16, R12.reuse, 0x7773, RZ ;  /* 0x000077730c107816 */ /* 0x040fe200000000ff */
[----:B------:R-:W1:Y:S01]  /*58e0*/  MUFU.EX2 R180, R180 ;  /* 0x000000b400b47308 */ /* 0x000e620000000800 */
[----:B------:R-:W-:Y:S01]  /*58f0*/  PRMT R11, R12, 0x7772, RZ ;  /* 0x000077720c0b7816 */ /* 0x000fe200000000ff */
[--C-:B------:R-:W-:Y:S01]  /*5900*/  FFMA.FTZ R206, R206, UR16, -R170.reuse ;  /* 0x00000010cece7c23 */ /* 0x100fe200080108aa */
[----:B------:R-:W1:Y:S01]  /*5910*/  LDSM.16.MT88.4 R12, [R169+0x1a800] ;  /* 0x01a80000a90c783b */ /* 0x000e620000004200 */
[C---:B------:R-:W-:Y:S01]  /*5920*/  LOP3.LUT R18, R28.reuse, 0xffff, RZ, 0xc0, !PT ;  /* 0x0000ffff1c127812 */ /* 0x040fe200078ec0ff */
[C---:B---3--:R-:W-:Y:S01]  /*5930*/  HMMA.16816.F32.BF16 R44, R128.reuse, R48, RZ ;  /* 0x00000030802c723c */ /* 0x048fe200000418ff */
[----:B------:R-:W-:Y:S01]  /*5940*/  PRMT R17, R28, 0x7632, R17 ;  /* 0x000076321c117816 */ /* 0x000fe20000000011 */
[----:B------:R-:W-:Y:S01]  /*5950*/  FFMA.FTZ R246, R171, UR16, -R170 ;  /* 0x00000010abf67c23 */ /* 0x000fe200080108aa */
[----:B------:R-:W-:Y:S01]  /*5960*/  LOP3.LUT R8, R10, 0xff, RZ, 0xc0, !PT ;  /* 0x000000ff0a087812 */ /* 0x000fe200078ec0ff */
[----:B------:R-:W-:Y:S01]  /*5970*/  MUFU.EX2 R179, R179 ;  /* 0x000000b300b37308 */ /* 0x000fe20000000800 */
[----:B------:R-:W-:Y:S01]  /*5980*/  LOP3.LUT R10, R28, 0xff, RZ, 0xc0, !PT ;  /* 0x000000ff1c0a7812 */ /* 0x000fe200078ec0ff */
[----:B------:R-:W-:Y:S01]  /*5990*/  FADD.FTZ R192, R193, R192 ;  /* 0x000000c0c1c07221 */ /* 0x000fe20000010000 */
[----:B------:R-:W-:Y:S01]  /*59a0*/  SHF.R.U32.HI R28, RZ, 0x18, R28 ;  /* 0x00000018ff1c7819 */ /* 0x000fe2000001161c */
[C---:B--2---:R-:W-:Y:S01]  /*59b0*/  HMMA.16816.F32.BF16 R76, R128.reuse, R80, RZ ;  /* 0x00000050804c723c */ /* 0x044fe200000418ff */
[----:B------:R-:W-:Y:S01]  /*59c0*/  PRMT R8, R8, 0x5410, R9 ;  /* 0x0000541008087816 */ /* 0x000fe20000000009 */
[----:B------:R-:W-:Y:S01]  /*59d0*/  FADD.FTZ R189, R190, R189 ;  /* 0x000000bdbebd7221 */ /* 0x000fe20000010000 */
[----:B------:R-:W-:Y:S01]  /*59e0*/  PRMT R11, R11, 0x5410, R16 ;  /* 0x000054100b0b7816 */ /* 0x000fe20000000010 */
[----:B------:R-:W2:Y:S01]  /*59f0*/  MUFU.EX2 R176, R176 ;  /* 0x000000b000b07308 */ /* 0x000ea20000000800 */
[----:B------:R-:W-:Y:S01]  /*5a00*/  FADD.FTZ R191, R191, R192 ;  /* 0x000000c0bfbf7221 */ /* 0x000fe20000010000 */
[--C-:B------:R-:W-:Y:S01]  /*5a10*/  HSET2.LE.AND R32, R8, R168.reuse, PT ;  /* 0x000000a808207233 */ /* 0x100fe20003803000 */
[----:B------:R-:W-:Y:S01]  /*5a20*/  FADD.FTZ R188, R188, R189 ;  /* 0x000000bdbcbc7221 */ /* 0x000fe20000010000 */
[----:B-----5:R-:W-:Y:S01]  /*5a30*/  HMMA.16816.F32.BF16 R108, R128, R112, RZ ;  /* 0x00000070806c723c */ /* 0x020fe200000418ff */
[----:B------:R-:W-:Y:S01]  /*5a40*/  LOP3.LUT R29, R11, 0xff00ff, RZ, 0xc0, !PT ;  /* 0x00ff00ff0b1d7812 */ /* 0x000fe200078ec0ff */
[----:B------:R-:W-:Y:S01]  /*5a50*/  FADD.FTZ R191, R187, R191 ;  /* 0x000000bfbbbf7221 */ /* 0x000fe20000010000 */
[----:B------:R-:W-:Y:S01]  /*5a60*/  F2FP.BF16.F32.PACK_AB R11, R175, R177 ;  /* 0x000000b1af0b723e */ /* 0x000fe200000010ff */
[----:B------:R-:W-:Y:S01]  /*5a70*/  MUFU.EX2 R181, R181 ;  /* 0x000000b500b57308 */ /* 0x000fe20000000800 */
[----:B------:R-:W-:Y:S01]  /*5a80*/  FADD.FTZ R188, R182, R188 ;  /* 0x000000bcb6bc7221 */ /* 0x000fe20000010000 */
[----:B------:R-:W-:-:S02]  /*5a90*/  HSET2.LE.AND R8, R29, R168, PT ;  /* 0x000000a81d087233 */ /* 0x000fc40003803000 */
[C---:B----4-:R-:W-:Y:S01]  /*5aa0*/  HMMA.16816.F32.BF16 R124, R128.reuse, R4, RZ ;  /* 0x00000004807c723c */ /* 0x050fe200000418ff */
[----:B------:R-:W-:Y:S02]  /*5ab0*/  SHF.R.U32.HI R5, RZ, 0x8, R18 ;  /* 0x00000008ff057819 */ /* 0x000fe40000011612 */
[----:B------:R-:W-:Y:S01]  /*5ac0*/  LOP3.LUT R4, R17, 0xff, RZ, 0xc0, !PT ;  /* 0x000000ff11047812 */ /* 0x000fe200078ec0ff */
[----:B------:R-:W3:Y:S01]  /*5ad0*/  MUFU.EX2 R178, R178 ;  /* 0x000000b200b27308 */ /* 0x000ee20000000800 */
[----:B------:R-:W-:Y:S01]  /*5ae0*/  PRMT R10, R10, 0x5410, R5 ;  /* 0x000054100a0a7816 */ /* 0x000fe20000000005 */
[----:B------:R-:W4:Y:S01]  /*5af0*/  LDSM.16.MT88.4 R16, [R169+0x1e800] ;  /* 0x01e80000a910783b */ /* 0x000f220000004200 */
[----:B------:R-:W-:Y:S01]  /*5b00*/  PRMT R9, R4, 0x5410, R28 ;  /* 0x0000541004097816 */ /* 0x000fe2000000001c */
[C---:B------:R-:W-:Y:S01]  /*5b10*/  HMMA.16816.F32.BF16 R160, R128.reuse, R156, RZ ;  /* 0x0000009c80a0723c */ /* 0x040fe200000418ff */
[C---:B-1----:R-:W-:Y:S01]  /*5b20*/  F2FP.BF16.F32.PACK_AB R28, R180.reuse, R185 ;  /* 0x000000b9b41c723e */ /* 0x042fe200000010ff */
[----:B------:R-:W-:Y:S01]  /*5b30*/  FADD.FTZ R185, R185, R191 ;  /* 0x000000bfb9b97221 */ /* 0x000fe20000010000 */
[--C-:B------:R-:W-:Y:S01]  /*5b40*/  HSET2.LE.AND R29, R10, R168.reuse, PT ;  /* 0x000000a80a1d7233 */ /* 0x100fe20003803000 */
[----:B------:R-:W-:Y:S01]  /*5b50*/  MUFU.EX2 R203, R203 ;  /* 0x000000cb00cb7308 */ /* 0x000fe20000000800 */
[----:B------:R-:W-:Y:S01]  /*5b60*/  HSET2.LE.AND R9, R9, R168, PT ;  /* 0x000000a809097233 */ /* 0x000fe20003803000 */
[----:B------:R-:W-:Y:S01]  /*5b70*/  FADD.FTZ R185, R180, R185 ;  /* 0x000000b9b4b97221 */ /* 0x000fe20000010000 */
[----:B--2---:R-:W-:Y:S01]  /*5b80*/  F2FP.BF16.F32.PACK_AB R30, R176, R179 ;  /* 0x000000b3b01e723e */ /* 0x004fe200000010ff */
[C---:B------:R-:W-:Y:S01]  /*5b90*/  HMMA.16816.F32.BF16 R144, R128.reuse, R140, RZ ;  /* 0x0000008c8090723c */ /* 0x040fe200000418ff */
[----:B------:R-:W-:Y:S01]  /*5ba0*/  LOP3.LUT R11, R11, R8, RZ, 0xc0, !PT ;  /* 0x000000080b0b7212 */ /* 0x000fe200078ec0ff */
[----:B------:R-:W-:Y:S01]  /*5bb0*/  FADD.FTZ R179, R179, R185 ;  /* 0x000000b9b3b37221 */ /* 0x000fe20000010000 */
[----:B------:R-:W-:Y:S01]  /*5bc0*/  LOP3.LUT R10, R30, R32, RZ, 0xc0, !PT ;  /* 0x000000201e0a7212 */ /* 0x000fe200078ec0ff */
[----:B------:R-:W-:Y:S01]  /*5bd0*/  MUFU.EX2 R209, R209 ;  /* 0x000000d100d17308 */ /* 0x000fe20000000800 */
[----:B---3--:R-:W-:Y:S01]  /*5be0*/  F2FP.BF16.F32.PACK_AB R31, R178, R181 ;  /* 0x000000b5b21f723e */ /* 0x008fe200000010ff */
[----:B------:R-:W-:Y:S01]  /*5bf0*/  LDSM.16.MT88.4 R32, [R194+0x18800] ;  /* 0x01880000c220783b */ /* 0x000fe20000004200 */
[----:B------:R-:W-:Y:S01]  /*5c00*/  LOP3.LUT R8, R28, R29, RZ, 0xc0, !PT ;  /* 0x0000001d1c087212 */ /* 0x000fe200078ec0ff */
[----:B------:R-:W-:Y:S01]  /*5c10*/  HMMA.16816.F32.BF16 R136, R128, R132, RZ ;  /* 0x000000848088723c */ /* 0x000fe200000418ff */
[----:B------:R-:W-:Y:S01]  /*5c20*/  LOP3.LUT R9, R31, R9, RZ, 0xc0, !PT ;  /* 0x000000091f097212 */ /* 0x000fe200078ec0ff */
[----:B------:R-:W-:Y:S01]  /*5c30*/  FADD.FTZ R181, R181, R188 ;  /* 0x000000bcb5b57221 */ /* 0x000fe20000010000 */
[----:B------:R-:W-:Y:S01]  /*5c40*/  LDSM.16.MT88.4 R28, [R196+0x1a800] ;  /* 0x01a80000c41c783b */ /* 0x000fe20000004200 */
[----:B------:R-:W-:Y:S01]  /*5c50*/  MUFU.EX2 R197, R197 ;  /* 0x000000c500c57308 */ /* 0x000fe20000000800 */
[----:B------:R-:W-:Y:S01]  /*5c60*/  FADD.FTZ R179, R176, R179 ;  /* 0x000000b3b0b37221 */ /* 0x000fe20000010000 */
[----:B------:R-:W-:-:S02]  /*5c70*/  FADD.FTZ R181, R178, R181 ;  /* 0x000000b5b2b57221 */ /* 0x000fc40000010000 */
[C---:B------:R-:W-:Y:S02]  /*5c80*/  HMMA.16816.F32.BF16 R36, R128.reuse, R40, RZ ;  /* 0x000000288024723c */ /* 0x040fe400000418ff */
[----:B------:R-:W-:Y:S02]  /*5c90*/  FADD.FTZ R177, R177, R181 ;  /* 0x000000b5b1b17221 */ /* 0x000fe40000010000 */
[----:B------:R-:W1:Y:S02]  /*5ca0*/  MUFU.EX2 R198, R198 ;  /* 0x000000c600c67308 */ /* 0x000e640000000800 */
[----:B------:R-:W-:Y:S02]  /*5cb0*/  FADD.FTZ R177, R175, R177 ;  /* 0x000000b1afb17221 */ /* 0x000fe40000010000 */
[C---:B------:R-:W-:Y:S04]  /*5cc0*/  HMMA.16816.F32.BF16 R52, R128.reuse, R56, RZ ;  /* 0x000000388034723c */ /* 0x040fe800000418ff */
[----:B------:R-:W-:Y:S04]  /*5cd0*/  MUFU.EX2 R199, R199 ;  /* 0x000000c700c77308 */ /* 0x000fe80000000800 */
[C---:B------:R-:W-:Y:S04]  /*5ce0*/  HMMA.16816.F32.BF16 R60, R128.reuse, R64, RZ ;  /* 0x00000040803c723c */ /* 0x040fe800000418ff */
[----:B------:R-:W2:Y:S04]  /*5cf0*/  MUFU.EX2 R200, R200 ;  /* 0x000000c800c87308 */ /* 0x000ea80000000800 */
[C---:B------:R-:W-:Y:S04]  /*5d00*/  HMMA.16816.F32.BF16 R68, R128.reuse, R72, RZ ;  /* 0x000000488044723c */ /* 0x040fe800000418ff */
[----:B------:R-:W-:Y:S04]  /*5d10*/  MUFU.EX2 R204, R204 ;  /* 0x000000cc00cc7308 */ /* 0x000fe80000000800 */
[C---:B------:R-:W-:Y:S04]  /*5d20*/  HMMA.16816.F32.BF16 R84, R128.reuse, R88, RZ ;  /* 0x000000588054723c */ /* 0x040fe800000418ff */
[----:B------:R-:W3:Y:S04]  /*5d30*/  MUFU.EX2 R205, R205 ;  /* 0x000000cd00cd7308 */ /* 0x000ee80000000800 */
[C---:B------:R-:W-:Y:S04]  /*5d40*/  HMMA.16816.F32.BF16 R92, R128.reuse, R96, RZ ;  /* 0x00000060805c723c */ /* 0x040fe800000418ff */
[----:B------:R-:W-:Y:S04]  /*5d50*/  MUFU.EX2 R210, R210 ;  /* 0x000000d200d27308 */ /* 0x000fe80000000800 */
        /* <DEDUP_REMOVED lines=24> */
[C---:B------:R-:W-:Y:S08]  /*5ee0*/  HMMA.16816.F32.BF16 R44, R8.reuse, R12, R44 ;  /* 0x0000000c082c723c */ /* 0x040ff0000004182c */
[C---:B------:R-:W-:Y:S01]  /*5ef0*/  HMMA.16816.F32.BF16 R48, R8.reuse, R14, R48 ;  /* 0x0000000e0830723c */ /* 0x040fe20000041830 */
[----:B------:R-:W1:Y:S07]  /*5f00*/  LDSM.16.MT88.4 R12, [R195+0x18800] ;  /* 0x01880000c30c783b */ /* 0x000e6e0000004200 */
[C---:B------:R-:W-:Y:S08]  /*5f10*/  HMMA.16816.F32.BF16 R76, R8.reuse, R20, R76 ;  /* 0x00000014084c723c */ /* 0x040ff0000004184c */
[C---:B------:R-:W-:Y:S01]  /*5f20*/  HMMA.16816.F32.BF16 R80, R8.reuse, R22, R80 ;  /* 0x000000160850723c */ /* 0x040fe20000041850 */
[----:B------:R-:W2:Y:S07]  /*5f30*/  LDSM.16.MT88.4 R20, [R194+0x1a800] ;  /* 0x01a80000c214783b */ /* 0x000eae0000004200 */
[C---:B----4-:R-:W-:Y:S08]  /*5f40*/  HMMA.16816.F32.BF16 R108, R8.reuse, R16, R108 ;  /* 0x00000010086c723c */ /* 0x050ff0000004186c */
[C---:B-----5:R-:W-:Y:S08]  /*5f50*/  HMMA.16816.F32.BF16 R160, R8.reuse, R4, R160 ;  /* 0x0000000408a0723c */ /* 0x060ff000000418a0 */
        /* <DEDUP_REMOVED lines=8> */
[C---:B------:R-:W-:Y:S08]  /*5fe0*/  HMMA.16816.F32.BF16 R152, R8.reuse, R24, R152 ;  /* 0x000000180898723c */ /* 0x040ff00000041898 */
[----:B----4-:R-:W-:Y:S01]  /*5ff0*/  HMMA.16816.F32.BF16 R84, R8, R4, R84 ;  /* 0x000000040854723c */ /* 0x010fe20000041854 */
[----:B------:R-:W-:-:S05]  /*6000*/  IMAD.U32 R4, RZ, RZ, UR17 ;  /* 0x00000011ff047e24 */ /* 0x000fca000f8e00ff */
[----:B------:R-:W-:Y:S02]  /*6010*/  LOP3.LUT R4, R4, UR31, R245, 0x96, !PT ;  /* 0x0000001f04047c12 */ /* 0x000fe4000f8e96f5 */
[C---:B------:R-:W-:Y:S03]  /*6020*/  HMMA.16816.F32.BF16 R88, R8.reuse, R6, R88 ;  /* 0x000000060858723c */ /* 0x040fe60000041858 */
[----:B------:R-:W-:Y:S02]  /*6030*/  IMAD.WIDE.U32 R20, R4, -0x326172a9, RZ ;  /* 0xcd9e8d5704147825 */ /* 0x000fe400078e00ff */
[----:B------:R-:W2:Y:S03]  /*6040*/  LDSM.16.MT88.4 R4, [R195+0x1e800] ;  /* 0x01e80000c304783b */ /* 0x000ea60000004200 */
[----:B-----5:R-:W-:Y:S01]  /*6050*/  HMMA.16816.F32.BF16 R68, R8, R16, R68 ;  /* 0x000000100844723c */ /* 0x020fe20000041844 */
[----:B------:R-:W-:-:S02]  /*6060*/  LOP3.LUT R222, R248, UR15, R21, 0x96, !PT ;  /* 0x0000000ff8de7c12 */ /* 0x000fc4000f8e9615 */
[----:B------:R-:W-:-:S03]  /*6070*/  LOP3.LUT R20, R20, UR13, R237, 0x96, !PT ;  /* 0x0000000d14147c12 */ /* 0x000fc6000f8e96ed */
[----:B------:R-:W-:Y:S02]  /*6080*/  IMAD.WIDE.U32 R222, R222, -0x2daee0ad, RZ ;  /* 0xd2511f53dede7825 */ /* 0x000fe400078e00ff */
[----:B------:R-:W-:Y:S01]  /*6090*/  HMMA.16816.F32.BF16 R72, R8, R18, R72 ;  /* 0x000000120848723c */ /* 0x000fe20000041848 */
[----:B------:R-:W4:Y:S01]  /*60a0*/  LDSM.16.MT88.4 R16, [R196+0x1e800] ;  /* 0x01e80000c410783b */ /* 0x000f220000004200 */
[----:B------:R-:W-:Y:S01]  /*60b0*/  IMAD.WIDE.U32 R20, R20, -0x2daee0ad, RZ ;  /* 0xd2511f5314147825 */ /* 0x000fe200078e00ff */
[----:B------:R-:W-:-:S04]  /*60c0*/  LOP3.LUT R220, R242, UR28, R223, 0x96, !PT ;  /* 0x0000001cf2dc7c12 */ /* 0x000fc8000f8e96df */
[----:B------:R-:W-:Y:S01]  /*60d0*/  LOP3.LUT R222, R222, UR25, R21, 0x96, !PT ;  /* 0x00000019dede7c12 */ /* 0x000fe2000f8e9615 */
[----:B-1----:R-:W-:Y:S01]  /*60e0*/  HMMA.16816.F32.BF16 R92, R8, R12, R92 ;  /* 0x0000000c085c723c */ /* 0x002fe2000004185c */
[----:B------:R-:W-:-:S04]  /*60f0*/  IMAD.WIDE.U32 R220, R220, -0x326172a9, RZ ;  /* 0xcd9e8d57dcdc7825 */ /* 0x000fc800078e00ff */
[----:B------:R-:W-:-:S03]  /*6100*/  IMAD.WIDE.U32 R222, R222, -0x326172a9, RZ ;  /* 0xcd9e8d57dede7825 */ /* 0x000fc600078e00ff */
[----:B------:R-:W-:Y:S01]  /*6110*/  HMMA.16816.F32.BF16 R96, R8, R14, R96 ;  /* 0x0000000e0860723c */ /* 0x000fe20000041860 */
[----:B------:R-:W1:Y:S01]  /*6120*/  LDSM.16.MT88.4 R12, [R194+0x1e800] ;  /* 0x01e80000c20c783b */ /* 0x000e620000004200 */
[----:B------:R-:W-:-:S06]  /*6130*/  LOP3.LUT R220, R220, UR7, R223, 0x96, !PT ;  /* 0x00000007dcdc7c12 */ /* 0x000fcc000f8e96df */
[C---:B------:R-:W-:Y:S01]  /*6140*/  HMMA.16816.F32.BF16 R148, R8.reuse, R26, R148 ;  /* 0x0000001a0894723c */ /* 0x040fe20000041894 */
[----:B------:R-:W5:Y:S07]  /*6150*/  LDSM.16.MT88.4 R24, [R195+0x1a800] ;  /* 0x01a80000c318783b */ /* 0x000f6e0000004200 */
[----:B------:R-:W-:Y:S01]  /*6160*/  HMMA.16816.F32.BF16 R64, R8, R22, R64 ;  /* 0x000000160840723c */ /* 0x000fe20000041840 */
[----:B------:R-:W-:Y:S01]  /*6170*/  LOP3.LUT R22, R236, UR12, R221, 0x96, !PT ;  /* 0x0000000cec167c12 */ /* 0x000fe2000f8e96dd */
[----:B------:R-:W-:-:S04]  /*6180*/  IMAD.WIDE.U32 R220, R220, -0x2daee0ad, RZ ;  /* 0xd2511f53dcdc7825 */ /* 0x000fc800078e00ff */
[----:B------:R-:W-:Y:S02]  /*6190*/  IMAD.WIDE.U32 R22, R22, -0x2daee0ad, RZ ;  /* 0xd2511f5316167825 */ /* 0x000fe400078e00ff */
[----:B--2---:R-:W-:Y:S01]  /*61a0*/  HMMA.16816.F32.BF16 R116, R8, R4, R116 ;  /* 0x000000040874723c */ /* 0x004fe20000041874 */
[----:B------:R-:W-:Y:S02]  /*61b0*/  LOP3.LUT R22, R22, UR23, R221, 0x96, !PT ;  /* 0x0000001716167c12 */ /* 0x000fe4000f8e96dd */
[----:B------:R-:W-:-:S03]  /*61c0*/  LOP3.LUT R224, R20, UR24, R23, 0x96, !PT ;  /* 0x0000001814e07c12 */ /* 0x000fc6000f8e9617 */
[----:B------:R-:W-:Y:S02]  /*61d0*/  IMAD.WIDE.U32 R22, R22, -0x326172a9, RZ ;  /* 0xcd9e8d5716167825 */ /* 0x000fe400078e00ff */
[----:B------:R-:W-:Y:S01]  /*61e0*/  HMMA.16816.F32.BF16 R120, R8, R6, R120 ;  /* 0x000000060878723c */ /* 0x000fe20000041878 */
[----:B------:R-:W2:Y:S01]  /*61f0*/  LDSM.16.MT88.4 R4, [R169+0x19000] ;  /* 0x01900000a904783b */ /* 0x000ea20000004200 */
[----:B------:R-:W-:Y:S01]  /*6200*/  IMAD.WIDE.U32 R224, R224, -0x326172a9, RZ ;  /* 0xcd9e8d57e0e07825 */ /* 0x000fe200078e00ff */
[----:B------:R-:W-:-:S05]  /*6210*/  PRMT R20, R22, 0x7773, RZ ;  /* 0x0000777316147816 */ /* 0x000fca00000000ff */
[C---:B----4-:R-:W-:Y:S01]  /*6220*/  HMMA.16816.F32.BF16 R100, R8.reuse, R16, R100 ;  /* 0x000000100864723c */ /* 0x050fe20000041864 */
[C---:B------:R-:W-:Y:S02]  /*6230*/  PRMT R16, R22.reuse, 0x7772, RZ ;  /* 0x0000777216107816 */ /* 0x040fe400000000ff */
[----:B------:R-:W-:Y:S02]  /*6240*/  PRMT R17, R22, 0x7771, RZ ;  /* 0x0000777116117816 */ /* 0x000fe400000000ff */
[----:B------:R-:W-:Y:S02]  /*6250*/  PRMT R16, R16, 0x5410, R20 ;  /* 0x0000541010107816 */ /* 0x000fe40000000014 */
[----:B------:R-:W-:Y:S01]  /*6260*/  LOP3.LUT R222, R222, UR6, R225, 0x96, !PT ;  /* 0x00000006dede7c12 */ /* 0x000fe2000f8e96e1 */
[----:B------:R-:W-:Y:S01]  /*6270*/  HMMA.16816.F32.BF16 R104, R8, R18, R104 ;  /* 0x000000120868723c */ /* 0x000fe20000041868 */
[----:B------:R-:W-:Y:S01]  /*6280*/  IMAD.MOV.U32 R18, RZ, RZ, R22 ;  /* 0x000000ffff127224 */ /* 0x000fe200078e0016 */
[----:B------:R-:W-:-:S02]  /*6290*/  LOP3.LUT R19, R224, UR4, R23, 0x96, !PT ;  /* 0x00000004e0137c12 */ /* 0x000fc4000f8e9617 */
[----:B------:R-:W-:Y:S02]  /*62a0*/  LOP3.LUT R16, R16, 0xff00ff, RZ, 0xc0, !PT ;  /* 0x00ff00ff10107812 */ /* 0x000fe400078ec0ff */
[----:B------:R-:W-:Y:S02]  /*62b0*/  LOP3.LUT R20, R18, 0xff, RZ, 0xc0, !PT ;  /* 0x000000ff12147812 */ /* 0x000fe400078ec0ff */
[C---:B------:R-:W-:Y:S01]  /*62c0*/  LOP3.LUT R21, R19.reuse, 0xffff, RZ, 0xc0, !PT ;  /* 0x0000ffff13157812 */ /* 0x040fe200078ec0ff */
[----:B-1----:R-:W-:Y:S01]  /*62d0*/  HMMA.16816.F32.BF16 R124, R8, R12, R124 ;  /* 0x0000000c087c723c */ /* 0x002fe2000004187c */
[C---:B------:R-:W-:Y:S02]  /*62e0*/  PRMT R18, R19.reuse, 0x7632, R18 ;  /* 0x0000763213127816 */ /* 0x040fe40000000012 */
[----:B------:R-:W-:Y:S02]  /*62f0*/  LOP3.LUT R13, R19, 0xff, RZ, 0xc0, !PT ;  /* 0x000000ff130d7812 */ /* 0x000fe400078ec0ff */
[----:B------:R-:W-:-:S02]  /*6300*/  SHF.R.U32.HI R12, RZ, 0x18, R19 ;  /* 0x00000018ff0c7819 */ /* 0x000fc40000011613 */
[----:B------:R-:W-:Y:S01]  /*6310*/  SHF.R.U32.HI R19, RZ, 0x8, R21 ;  /* 0x00000008ff137819 */ /* 0x000fe20000011615 */
[C---:B------:R-:W-:Y:S01]  /*6320*/  HMMA.16816.F32.BF16 R136, R8.reuse, R32, R136 ;  /* 0x000000200888723c */ /* 0x040fe20000041888 */
[----:B------:R-:W-:Y:S02]  /*6330*/  LOP3.LUT R18, R18, 0xff, RZ, 0xc0, !PT ;  /* 0x000000ff12127812 */ /* 0x000fe400078ec0ff */
[----:B------:R-:W-:Y:S02]  /*6340*/  PRMT R13, R13, 0x5410, R19 ;  /* 0x000054100d0d7816 */ /* 0x000fe40000000013 */
[----:B------:R-:W-:Y:S02]  /*6350*/  PRMT R12, R18, 0x5410, R12 ;  /* 0x00005410120c7816 */ /* 0x000fe4000000000c */
[----:B------:R-:W-:Y:S01]  /*6360*/  PRMT R17, R20, 0x5410, R17 ;  /* 0x0000541014117816 */ /* 0x000fe20000000011 */
[C---:B------:R-:W-:Y:S01]  /*6370*/  HMMA.16816.F32.BF16 R132, R8.reuse, R34, R132 ;  /* 0x000000220884723c */ /* 0x040fe20000041884 */
[--C-:B------:R-:W-:Y:S01]  /*6380*/  HSET2.LE.AND R16, R16, R168.reuse, PT ;  /* 0x000000a810107233 */ /* 0x100fe20003803000 */
[----:B------:R-:W-:Y:S04]  /*6390*/  LDSM.16.MT88.4 R20, [R169+0x1d000] ;  /* 0x01d00000a914783b */ /* 0x000fe80000004200 */
[----:B------:R-:W-:Y:S02]  /*63a0*/  LDSM.16.MT88.4 R32, [R194+0x1f000] ;  /* 0x01f00000c220783b */ /* 0x000fe40000004200 */
[----:B------:R-:W-:Y:S01]  /*63b0*/  HMMA.16816.F32.BF16 R36, R8, R28, R36 ;  /* 0x0000001c0824723c */ /* 0x000fe20000041824 */
[----:B------:R-:W-:-:S02]  /*63c0*/  HSET2.LE.AND R29, R12, R168, PT ;  /* 0x000000a80c1d7233 */ /* 0x000fc40003803000 */
[----:B------:R-:W-:Y:S01]  /*63d0*/  F2FP.BF16.F32.PACK_AB R28, R198, R197 ;  /* 0x000000c5c61c723e */ /* 0x000fe200000010ff */
[----:B------:R-:W-:-:S04]  /*63e0*/  FADD.FTZ R197, R197, R179 ;  /* 0x000000b3c5c57221 */ /* 0x000fc80000010000 */
[C---:B------:R-:W-:Y:S01]  /*63f0*/  HMMA.16816.F32.BF16 R40, R8.reuse, R30, R40 ;  /* 0x0000001e0828723c */ /* 0x040fe20000041828 */
[--C-:B------:R-:W-:Y:S01]  /*6400*/  HSET2.LE.AND R30, R17, R168.reuse, PT ;  /* 0x000000a8111e7233 */ /* 0x100fe20003803000 */
[----:B------:R-:W-:Y:S01]  /*6410*/  FADD.FTZ R197, R198, R197 ;  /* 0x000000c5c6c57221 */ /* 0x000fe20000010000 */
[C---:B------:R-:W-:Y:S02]  /*6420*/  F2FP.BF16.F32.PACK_AB R17, R200.reuse, R199 ;  /* 0x000000c7c811723e */ /* 0x040fe400000010ff */
[----:B---3--:R-:W-:Y:S01]  /*6430*/  F2FP.BF16.F32.PACK_AB R31, R205, R204 ;  /* 0x000000cccd1f723e */ /* 0x008fe200000010ff */
[----:B------:R-:W-:Y:S01]  /*6440*/  FADD.FTZ R199, R199, R197 ;  /* 0x000000c5c7c77221 */ /* 0x000fe20000010000 */
[----:B------:R-:W-:Y:S01]  /*6450*/  LOP3.LUT R30, R17, R30, RZ, 0xc0, !PT ;  /* 0x0000001e111e7212 */ /* 0x000fe200078ec0ff */
[C---:B-----5:R-:W-:Y:S01]  /*6460*/  HMMA.16816.F32.BF16 R52, R8.reuse, R24, R52 ;  /* 0x000000180834723c */ /* 0x060fe20000041834 */
[----:B------:R-:W-:Y:S01]  /*6470*/  LOP3.LUT R31, R31, R16, RZ, 0xc0, !PT ;  /* 0x000000101f1f7212 */ /* 0x000fe200078ec0ff */
[----:B------:R-:W-:Y:S01]  /*6480*/  FADD.FTZ R199, R200, R199 ;  /* 0x000000c7c8c77221 */ /* 0x000fe20000010000 */
[----:B------:R-:W1:Y:S05]  /*6490*/  LDSM.16.MT88.4 R16, [R194+0x19000] ;  /* 0x01900000c210783b */ /* 0x000e6a0000004200 */
[C---:B------:R-:W-:Y:S01]  /*64a0*/  HMMA.16816.F32.BF16 R56, R8.reuse, R26, R56 ;  /* 0x0000001a0838723c */ /* 0x040fe20000041838 */
[----:B------:R-:W-:Y:S07]  /*64b0*/  LDSM.16.MT88.4 R24, [R169+0x1b000] ;  /* 0x01b00000a918783b */ /* 0x000fee0000004200 */
[----:B------:R-:W-:Y:S01]  /*64c0*/  HMMA.16816.F32.BF16 R128, R8, R14, R128 ;  /* 0x0000000e0880723c */ /* 0x000fe20000041880 */
[----:B------:R-:W-:-:S02]  /*64d0*/  HSET2.LE.AND R8, R13, R168, PT ;  /* 0x000000a80d087233 */ /* 0x000fc40003803000 */
[----:B------:R-:W-:Y:S01]  /*64e0*/  F2FP.BF16.F32.PACK_AB R9, R209, R203 ;  /* 0x000000cbd109723e */ /* 0x000fe200000010ff */
[----:B------:R-:W3:Y:S01]  /*64f0*/  LDSM.16.MT88.4 R12, [R169+0x1f000] ;  /* 0x01f00000a90c783b */ /* 0x000ee20000004200 */
[----:B------:R-:W-:Y:S01]  /*6500*/  FADD.FTZ R203, R203, R177 ;  /* 0x000000b1cbcb7221 */ /* 0x000fe20000010000 */
[----:B------:R-:W-:Y:S02]  /*6510*/  LOP3.LUT R28, R28, R8, RZ, 0xc0, !PT ;  /* 0x000000081c1c7212 */ /* 0x000fe400078ec0ff */
[----:B------:R-:W-:Y:S01]  /*6520*/  LOP3.LUT R29, R9, R29, RZ, 0xc0, !PT ;  /* 0x0000001d091d7212 */ /* 0x000fe200078ec0ff */
[----:B------:R-:W-:Y:S01]  /*6530*/  FADD.FTZ R203, R209, R203 ;  /* 0x000000cbd1cb7221 */ /* 0x000fe20000010000 */
[----:B------:R-:W4:Y:S03]  /*6540*/  LDSM.16.MT88.4 R8, [R196+0x19000] ;  /* 0x01900000c408783b */ /* 0x000f260000004200 */
[----:B------:R-:W-:-:S02]  /*6550*/  FADD.FTZ R204, R204, R203 ;  /* 0x000000cbcccc7221 */ /* 0x000fc40000010000 */
[----:B--2---:R-:W-:Y:S02]  /*6560*/  HMMA.16816.F32.BF16 R152, R28, R4, R152 ;  /* 0x000000041c98723c */ /* 0x004fe40000041898 */
[----:B------:R-:W-:-:S06]  /*6570*/  FADD.FTZ R204, R205, R204 ;  /* 0x000000cccdcc7221 */ /* 0x000fcc0000010000 */
[C---:B------:R-:W-:Y:S01]  /*6580*/  HMMA.16816.F32.BF16 R148, R28.reuse, R6, R148 ;  /* 0x000000061c94723c */ /* 0x040fe20000041894 */
[----:B------:R-:W2:Y:S07]  /*6590*/  LDSM.16.MT88.4 R4, [R195+0x19000] ;  /* 0x01900000c304783b */ /* 0x000eae0000004200 */
[C---:B-1----:R-:W-:Y:S08]  /*65a0*/  HMMA.16816.F32.BF16 R136, R28.reuse, R16, R136 ;  /* 0x000000101c88723c */ /* 0x042ff00000041888 */
[C---:B------:R-:W-:Y:S01]  /*65b0*/  HMMA.16816.F32.BF16 R132, R28.reuse, R18, R132 ;  /* 0x000000121c84723c */ /* 0x040fe20000041884 */
[----:B------:R-:W1:Y:S07]  /*65c0*/  LDSM.16.MT88.4 R16, [R195+0x1d000] ;  /* 0x01d00000c310783b */ /* 0x000e6e0000004200 */
[C---:B---3--:R-:W-:Y:S08]  /*65d0*/  HMMA.16816.F32.BF16 R108, R28.reuse, R12, R108 ;  /* 0x0000000c1c6c723c */ /* 0x048ff0000004186c */
        /* <DEDUP_REMOVED lines=9> */
[C---:B------:R-:W-:Y:S08]  /*6670*/  HMMA.16816.F32.BF16 R84, R28.reuse, R16, R84 ;  /* 0x000000101c54723c */ /* 0x040ff00000041854 */
[C---:B---3--:R-:W-:Y:S08]  /*6680*/  HMMA.16816.F32.BF16 R60, R28.reuse, R8, R60 ;  /* 0x000000081c3c723c */ /* 0x048ff0000004183c */
        /* <DEDUP_REMOVED lines=8> */
[C---:B------:R-:W-:Y:S08]  /*6710*/  HMMA.16816.F32.BF16 R76, R28.reuse, R20, R76 ;  /* 0x000000141c4c723c */ /* 0x040ff0000004184c */
[----:B-1----:R-:W-:Y:S01]  /*6720*/  HMMA.16816.F32.BF16 R100, R28, R8, R100 ;  /* 0x000000081c64723c */ /* 0x002fe20000041864 */
[----:B------:R-:W-:-:S05]  /*6730*/  IMAD.WIDE.U32 R8, R222, -0x2daee0ad, RZ ;  /* 0xd2511f53de087825 */ /* 0x000fca00078e00ff */
[----:B------:R-:W-:Y:S02]  /*6740*/  LOP3.LUT R220, R220, UR22, R9, 0x96, !PT ;  /* 0x00000016dcdc7c12 */ /* 0x000fe4000f8e9609 */
[C---:B------:R-:W-:Y:S01]  /*6750*/  HMMA.16816.F32.BF16 R104, R28.reuse, R10, R104 ;  /* 0x0000000a1c68723c */ /* 0x040fe20000041868 */
[----:B------:R-:W-:Y:S01]  /*6760*/  IMAD.MOV.U32 R11, RZ, RZ, R8 ;  /* 0x000000ffff0b7224 */ /* 0x000fe200078e0008 */
[----:B------:R-:W-:Y:S02]  /*6770*/  LOP3.LUT R18, R220, 0xffff, RZ, 0xc0, !PT ;  /* 0x0000ffffdc127812 */ /* 0x000fe400078ec0ff */
[C---:B------:R-:W-:Y:S02]  /*6780*/  PRMT R16, R8.reuse, 0x7771, RZ ;  /* 0x0000777108107816 */ /* 0x040fe400000000ff */
[C---:B------:R-:W-:Y:S02]  /*6790*/  PRMT R10, R8.reuse, 0x7773, RZ ;  /* 0x00007773080a7816 */ /* 0x040fe400000000ff */
[----:B------:R-:W-:Y:S01]  /*67a0*/  PRMT R17, R8, 0x7772, RZ ;  /* 0x0000777208117816 */ /* 0x000fe200000000ff */
[----:B--2---:R-:W-:Y:S01]  /*67b0*/  HMMA.16816.F32.BF16 R116, R28, R4, R116 ;  /* 0x000000041c74723c */ /* 0x004fe20000041874 */
[----:B------:R-:W-:-:S02]  /*67c0*/  LOP3.LUT R8, R11, 0xff, RZ, 0xc0, !PT ;  /* 0x000000ff0b087812 */ /* 0x000fc400078ec0ff */
[C---:B------:R-:W-:Y:S02]  /*67d0*/  PRMT R5, R220.reuse, 0x7632, R5 ;  /* 0x00007632dc057816 */ /* 0x040fe40000000005 */
[----:B------:R-:W-:Y:S02]  /*67e0*/  LOP3.LUT R19, R220, 0xff, RZ, 0xc0, !PT ;  /* 0x000000ffdc137812 */ /* 0x000fe400078ec0ff */
[----:B------:R-:W-:Y:S01]  /*67f0*/  SHF.R.U32.HI R18, RZ, 0x8, R18 ;  /* 0x00000008ff127819 */ /* 0x000fe20000011612 */
[C---:B---3--:R-:W-:Y:S01]  /*6800*/  HMMA.16816.F32.BF16 R92, R28.reuse, R12, R92 ;  /* 0x0000000c1c5c723c */ /* 0x048fe2000004185c */
[----:B------:R-:W-:Y:S01]  /*6810*/  FFMA.FTZ R12, R202, UR16, -R170 ;  /* 0x00000010ca0c7c23 */ /* 0x000fe200080108aa */
[----:B------:R-:W-:Y:S01]  /*6820*/  PRMT R17, R17, 0x5410, R10 ;  /* 0x0000541011117816 */ /* 0x000fe2000000000a */
[----:B------:R-:W-:Y:S01]  /*6830*/  FFMA.FTZ R202, R201, UR16, -R170 ;  /* 0x00000010c9ca7c23 */ /* 0x000fe200080108aa */
[----:B------:R-:W-:Y:S01]  /*6840*/  PRMT R16, R8, 0x5410, R16 ;  /* 0x0000541008107816 */ /* 0x000fe20000000010 */
[----:B------:R1:W-:Y:S01]  /*6850*/  MUFU.EX2 R201, R12 ;  /* 0x0000000c00c97308 */ /* 0x0003e20000000800 */
[----:B------:R-:W-:Y:S01]  /*6860*/  SHF.R.U32.HI R4, RZ, 0x18, R220 ;  /* 0x00000018ff047819 */ /* 0x000fe200000116dc */
[----:B------:R-:W2:Y:S01]  /*6870*/  LDSM.16.MT88.4 R8, [R169+0x1d800] ;  /* 0x01d80000a908783b */ /* 0x000ea20000004200 */
[----:B------:R-:W-:Y:S01]  /*6880*/  LOP3.LUT R5, R5, 0xff, RZ, 0xc0, !PT ;  /* 0x000000ff05057812 */ /* 0x000fe200078ec0ff */
[----:B------:R-:W-:Y:S01]  /*6890*/  HMMA.16816.F32.BF16 R120, R28, R6, R120 ;  /* 0x000000061c78723c */ /* 0x000fe20000041878 */
[----:B------:R-:W-:-:S02]  /*68a0*/  PRMT R18, R19, 0x5410, R18 ;  /* 0x0000541013127816 */ /* 0x000fc40000000012 */
[----:B------:R-:W-:Y:S01]  /*68b0*/  PRMT R5, R5, 0x5410, R4 ;  /* 0x0000541005057816 */ /* 0x000fe20000000004 */
[----:B------:R-:W3:Y:S01]  /*68c0*/  MUFU.EX2 R202, R202 ;  /* 0x000000ca00ca7308 */ /* 0x000ee20000000800 */
[----:B------:R-:W-:Y:S02]  /*68d0*/  LOP3.LUT R7, R17, 0xff00ff, RZ, 0xc0, !PT ;  /* 0x00ff00ff11077812 */ /* 0x000fe400078ec0ff */
[--C-:B------:R-:W-:Y:S01]  /*68e0*/  HSET2.LE.AND R6, R16, R168.reuse, PT ;  /* 0x000000a810067233 */ /* 0x100fe20003803000 */
[C---:B------:R-:W-:Y:S01]  /*68f0*/  HMMA.16816.F32.BF16 R80, R28.reuse, R22, R80 ;  /* 0x000000161c50723c */ /* 0x040fe20000041850 */
[--C-:B------:R-:W-:Y:S01]  /*6900*/  HSET2.LE.AND R4, R18, R168.reuse, PT ;  /* 0x000000a812047233 */ /* 0x100fe20003803000 */
[----:B------:R-:W4:Y:S01]  /*6910*/  LDSM.16.MT88.4 R20, [R195+0x1b000] ;  /* 0x01b00000c314783b */ /* 0x000f220000004200 */
[--C-:B------:R-:W-:Y:S02]  /*6920*/  HSET2.LE.AND R7, R7, R168.reuse, PT ;  /* 0x000000a807077233 */ /* 0x100fe40003803000 */
[----:B------:R-:W-:Y:S01]  /*6930*/  HSET2.LE.AND R5, R5, R168, PT ;  /* 0x000000a805057233 */ /* 0x000fe20003803000 */
[----:B------:R-:W-:Y:S02]  /*6940*/  LDSM.16.MT88.4 R16, [R196+0x19800] ;  /* 0x01980000c410783b */ /* 0x000fe40000004200 */
[----:B------:R-:W-:Y:S02]  /*6950*/  HMMA.16816.F32.BF16 R96, R28, R14, R96 ;  /* 0x0000000e1c60723c */ /* 0x000fe40000041860 */
[----:B-1----:R-:W1:Y:S01]  /*6960*/  LDSM.16.MT88.4 R12, [R169+0x19800] ;  /* 0x01980000a90c783b */ /* 0x002e620000004200 */
[----:B---3--:R-:W-:-:S05]  /*6970*/  F2FP.BF16.F32.PACK_AB R168, R246, R202 ;  /* 0x000000caf6a8723e */ /* 0x008fca00000010ff */
[C---:B------:R-:W-:Y:S01]  /*6980*/  HMMA.16816.F32.BF16 R124, R28.reuse, R32, R124 ;  /* 0x000000201c7c723c */ /* 0x040fe2000004187c */
[----:B------:R-:W-:Y:S02]  /*6990*/  F2FP.BF16.F32.PACK_AB R32, R247, R210 ;  /* 0x000000d2f720723e */ /* 0x000fe400000010ff */
[----:B------:R-:W-:Y:S01]  /*69a0*/  F2FP.BF16.F32.PACK_AB R33, R211, R212 ;  /* 0x000000d4d321723e */ /* 0x000fe200000010ff */
[----:B------:R-:W-:Y:S01]  /*69b0*/  FADD.FTZ R212, R212, R199 ;  /* 0x000000c7d4d47221 */ /* 0x000fe20000010000 */
[----:B------:R-:W-:Y:S02]  /*69c0*/  LOP3.LUT R6, R32, R6, RZ, 0xc0, !PT ;  /* 0x0000000620067212 */ /* 0x000fe400078ec0ff */
[----:B------:R-:W-:Y:S01]  /*69d0*/  F2FP.BF16.F32.PACK_AB R32, R201, R206 ;  /* 0x000000cec920723e */ /* 0x000fe200000010ff */
        /* <DEDUP_REMOVED lines=8> */
[----:B------:R-:W3:Y:S01]  /*6a60*/  LDSM.16.MT88.4 R24, [R169+0x1b800] ;  /* 0x01b80000a918783b */ /* 0x000ee20000004200 */
[----:B------:R-:W-:Y:S01]  /*6a70*/  FADD.FTZ R212, R210, R212 ;  /* 0x000000d4d2d47221 */ /* 0x000fe20000010000 */
[----:B------:R-:W-:-:S03]  /*6a80*/  FADD.FTZ R206, R202, R206 ;  /* 0x000000cecace7221 */ /* 0x000fc60000010000 */
[----:B------:R-:W-:Y:S01]  /*6a90*/  FADD.FTZ R247, R247, R212 ;  /* 0x000000d4f7f77221 */ /* 0x000fe20000010000 */
[----:B------:R-:W-:Y:S01]  /*6aa0*/  FADD.FTZ R246, R246, R206 ;  /* 0x000000cef6f67221 */ /* 0x000fe20000010000 */
[----:B--2---:R-:W-:Y:S08]  /*6ab0*/  HMMA.16816.F32.BF16 R76, R4, R8, R76 ;  /* 0x00000008044c723c */ /* 0x004ff0000004184c */
[C---:B----4-:R-:W-:Y:S08]  /*6ac0*/  HMMA.16816.F32.BF16 R52, R28.reuse, R20, R52 ;  /* 0x000000141c34723c */ /* 0x050ff00000041834 */
[----:B------:R-:W-:Y:S01]  /*6ad0*/  HMMA.16816.F32.BF16 R56, R28, R22, R56 ;  /* 0x000000161c38723c */ /* 0x000fe20000041838 */
[----:B------:R-:W2:Y:S04]  /*6ae0*/  LDSM.16.MT88.4 R20, [R169+0x1f800] ;  /* 0x01f80000a914783b */ /* 0x000ea80000004200 */
[----:B------:R-:W-:Y:S03]  /*6af0*/  LDSM.16.MT88.4 R168, [R196+0x1d800] ;  /* 0x01d80000c4a8783b */ /* 0x000fe60000004200 */
[C---:B-1----:R-:W-:Y:S08]  /*6b00*/  HMMA.16816.F32.BF16 R152, R4.reuse, R12, R152 ;  /* 0x0000000c0498723c */ /* 0x042ff00000041898 */
[C---:B------:R-:W-:Y:S01]  /*6b10*/  HMMA.16816.F32.BF16 R148, R4.reuse, R14, R148 ;  /* 0x0000000e0494723c */ /* 0x040fe20000041894 */
[----:B------:R-:W1:Y:S07]  /*6b20*/  LDSM.16.MT88.4 R12, [R196+0x1b800] ;  /* 0x01b80000c40c783b */ /* 0x000e6e0000004200 */
[C---:B------:R-:W-:Y:S01]  /*6b30*/  HMMA.16816.F32.BF16 R80, R4.reuse, R10, R80 ;  /* 0x0000000a0450723c */ /* 0x040fe20000041850 */
[----:B------:R-:W4:Y:S07]  /*6b40*/  LDSM.16.MT88.4 R8, [R195+0x19800] ;  /* 0x01980000c308783b */ /* 0x000f2e0000004200 */
[C---:B------:R-:W-:Y:S08]  /*6b50*/  HMMA.16816.F32.BF16 R160, R4.reuse, R16, R160 ;  /* 0x0000001004a0723c */ /* 0x040ff000000418a0 */
[----:B------:R-:W-:Y:S01]  /*6b60*/  HMMA.16816.F32.BF16 R156, R4, R18, R156 ;  /* 0x00000012049c723c */ /* 0x000fe2000004189c */
        /* <DEDUP_REMOVED lines=29> */
[C---:B-1----:R-:W-:Y:S08]  /*6d40*/  HMMA.16816.F32.BF16 R60, R4.reuse, R12, R60 ;  /* 0x0000000c043c723c */ /* 0x042ff0000004183c */
[C---:B------:R-:W-:Y:S08]  /*6d50*/  HMMA.16816.F32.BF16 R64, R4.reuse, R14, R64 ;  /* 0x0000000e0440723c */ /* 0x040ff00000041840 */
[C---:B----4-:R-:W-:Y:S08]  /*6d60*/  HMMA.16816.F32.BF16 R92, R4.reuse, R8, R92 ;  /* 0x00000008045c723c */ /* 0x050ff0000004185c */
[C---:B------:R-:W-:Y:S08]  /*6d70*/  HMMA.16816.F32.BF16 R96, R4.reuse, R10, R96 ;  /* 0x0000000a0460723c */ /* 0x040ff00000041860 */
[C---:B-----5:R-:W-:Y:S08]  /*6d80*/  HMMA.16816.F32.BF16 R124, R4.reuse, R16, R124 ;  /* 0x00000010047c723c */ /* 0x060ff0000004187c */
[----:B------:R-:W-:Y:S01]  /*6d90*/  HMMA.16816.F32.BF16 R128, R4, R18, R128 ;  /* 0x000000120480723c */ /* 0x000fe20000041880 */
[----:B------:R-:W-:-:S04]  /*6da0*/  NOP ;  /* 0x0000000000007918 */ /* 0x000fc80000000000 */
[----:B------:R-:W-:-:S15]  /*6db0*/  BRA.U !UP0, `(.L_x_1613) ;  /* 0x0000008d08707547 */ /* 0x000fde000b800000 */
[----:B------:R-:W1:Y:S01]  /*6dc0*/  LDCU UR14, c[0x0][0x440] ;  /* 0x00008800ff0e77ac */ /* 0x000e620008000800 */
[----:B------:R-:W-:-:S04]  /*6dd0*/  DEPBAR.LE SB0, 0x0 ;  /* 0x000080000000791a */ /* 0x000fc80000000000 */
[----:B------:R-:W-:Y:S01]  /*6de0*/  UIADD3 UR25, UPT, UPT, UR21, -0x2, URZ ;  /* 0xfffffffe15197890 */ /* 0x000fe2000fffe0ff */
[----:B------:R-:W-:-:S03]  /*6df0*/  LOP3.LUT R185, R174, R0, RZ, 0xfc, !PT ;  /* 0x00000000aeb97212 */ /* 0x000fc600078efcff */
[----:B------:R-:W-:Y:S01]  /*6e00*/  UIMAD.WIDE.U32 UR28, UR25, UR8, URZ ;  /* 0x00000008191c72a5 */ /* 0x000fe2000f8e00ff */
[----:B------:R-:W-:Y:S01]  /*6e10*/  LEA R185, R185, UR5, 0x1 ;  /* 0x00000005b9b97c11 */ /* 0x000fe2000f8e08ff */
[----:B------:R-:W-:Y:S02]  /*6e20*/  UIADD3 UR5, UPT, UPT, UR21, -0x1, URZ ;  /* 0xffffffff15057890 */ /* 0x000fe4000fffe0ff */
[----:B------:R-:W-:Y:S02]  /*6e30*/  UIMAD UR17, UR25, UR9, UR29 ;  /* 0x00000009191172a4 */ /* 0x000fe4000f8e021d */
[----:B------:R-:W-:Y:S01]  /*6e40*/  IMAD.U32 R12, RZ, RZ, UR28 ;  /* 0x0000001cff0c7e24 */ /* 0x000fe2000f8e00ff */
[----:B------:R-:W-:Y:S01]  /*6e50*/  USHF.L.U32 UR22, UR28, 0x6, URZ ;  /* 0x000000061c167899 */ /* 0x000fe200080006ff */
[----:B------:R-:W-:Y:S01]  /*6e60*/  IMAD.IADD R212, R172, 0x1, R185 ;  /* 0x00000001acd47824 */ /* 0x000fe200078e02b9 */
[----:B-1----:R-:W-:Y:S01]  /*6e70*/  ISETP.GE.AND P4, PT, R215, UR14, PT ;  /* 0x0000000ed7007c0c */ /* 0x002fe2000bf86270 */
[----:B------:R-:W-:Y:S01]  /*6e80*/  IMAD.U32 R6, RZ, RZ, UR17 ;  /* 0x00000011ff067e24 */ /* 0x000fe2000f8e00ff */
[----:B------:R-:W-:Y:S01]  /*6e90*/  ULEA UR22, UP0, UR8, UR22, 0x5 ;  /* 0x0000001608167291 */ /* 0x000fe2000f8028ff */
[----:B------:R-:W-:Y:S01]  /*6ea0*/  BAR.SYNC.DEFER_BLOCKING 0x0 ;  /* 0x0000000000007b1d */ /* 0x000fe20000010000 */
[----:B------:R-:W-:Y:S01]  /*6eb0*/  USHF.L.U64.HI UR16, UR28, 0x6, UR17 ;  /* 0x000000061c107899 */ /* 0x000fe20008010211 */
[-C--:B------:R-:W-:Y:S01]  /*6ec0*/  LEA R10, P1, R12, R232.reuse, 0x7 ;  /* 0x000000e80c0a7211 */ /* 0x080fe200078238ff */
[----:B------:R-:W-:Y:S01]  /*6ed0*/  IMAD.U32 R13, RZ, RZ, UR29 ;  /* 0x0000001dff0d7e24 */ /* 0x000fe2000f8e00ff */
[----:B------:R-:W-:Y:S01]  /*6ee0*/  ISETP.GE.AND P3, PT, R240, UR14, PT ;  /* 0x0000000ef0007c0c */ /* 0x000fe2000bf66270 */
[----:B------:R-:W-:Y:S01]  /*6ef0*/  ULEA.HI.X UR16, UR8, UR16, UR9, 0x5, UP0 ;  /* 0x0000001008107291 */ /* 0x000fe200080f2c09 */
[----:B------:R-:W-:Y:S01]  /*6f00*/  ISETP.GE.AND P2, PT, R239, UR14, PT ;  /* 0x0000000eef007c0c */ /* 0x000fe2000bf46270 */
[----:B------:R-:W-:Y:S01]  /*6f10*/  IMAD.U32 R5, RZ, RZ, UR22 ;  /* 0x00000016ff057e24 */ /* 0x000fe2000f8e00ff */
[----:B------:R-:W-:Y:S01]  /*6f20*/  LEA.HI.X R11, R12, R231, R6, 0x7, P1 ;  /* 0x000000e70c0b7211 */ /* 0x000fe200008f3c06 */
[----:B------:R-:W-:Y:S01]  /*6f30*/  UISETP.GT.U32.AND UP1, UPT, UR25, UR19, UPT ;  /* 0x000000131900728c */ /* 0x000fe2000bf24070 */
[----:B------:R-:W-:Y:S01]  /*6f40*/  ISETP.GE.AND P1, PT, R238, UR14, PT ;  /* 0x0000000eee007c0c */ /* 0x000fe2000bf26270 */
[----:B------:R-:W-:Y:S01]  /*6f50*/  IMAD.U32 R4, RZ, RZ, UR16 ;  /* 0x00000010ff047e24 */ /* 0x000fe2000f8e00ff */
[----:B------:R-:W-:-:S04]  /*6f60*/  LEA R8, P0, R5, R232, 0x1 ;  /* 0x000000e805087211 */ /* 0x000fc800078008ff */
[----:B------:R-:W-:Y:S02]  /*6f70*/  LEA.HI.X R9, R5, R231, R4, 0x1, P0 ;  /* 0x000000e705097211 */ /* 0x000fe400000f0c04 */
[----:B------:R-:W-:-:S04]  /*6f80*/  ISETP.NE.AND P0, PT, R173, RZ, PT ;  /* 0x000000ffad00720c */ /* 0x000fc80003f05270 */
[----:B------:R-:W-:Y:S01]  /*6f90*/  SEL R187, R165, 0xffffffe0, !P0 ;  /* 0xffffffe0a5bb7807 */ /* 0x000fe20004000000 */
[----:B------:R-:W-:Y:S01]  /*6fa0*/  @!PT LDS RZ, [RZ] ;  /* 0x00000000fffff984 */ /* 0x000fe20000000800 */
[----:B------:R-:W-:Y:S01]  /*6fb0*/  @!PT LDS RZ, [RZ] ;  /* 0x00000000fffff984 */ /* 0x000fe20000000800 */
[----:B------:R-:W-:Y:S01]  /*6fc0*/  @!PT LDS RZ, [RZ] ;  /* 0x00000000fffff984 */ /* 0x000fe20000000800 */
[----:B------:R-:W-:Y:S04]  /*6fd0*/  @!P4 LDGSTS.E.BYPASS.LTC128B.128 [R235+0x18000], desc[UR26][R10.64] ;  /* 0x180000000aebcfae */ /* 0x000fe8000b981a1a */
[C---:B------:R-:W-:Y:S01]  /*6fe0*/  IMAD.IADD R182, R187.reuse, 0x1, R185 ;  /* 0x00000001bbb67824 */ /* 0x040fe200078e02b9 */
[----:B------:R-:W-:Y:S01]  /*6ff0*/  @P4 STS.128 [R235+0x18000], RZ ;  /* 0x018000ffeb004388 */ /* 0x000fe20000000c00 */
[----:B------:R-:W-:Y:S02]  /*7000*/  IMAD.IADD R181, R186, 0x1, R187 ;  /* 0x00000001bab57824 */ /* 0x000fe400078e02bb */
[C---:B------:R-:W-:Y:S01]  /*7010*/  IMAD.IADD R213, R187.reuse, 0x1, R212 ;  /* 0x00000001bbd57824 */ /* 0x040fe200078e02d4 */
        /* <DEDUP_REMOVED lines=49> */
[----:B------:R-:W2:Y:S01]  /*7330*/  LDSM.16.M88.4 R196, [R2+0x10800] ;  /* 0x0108000002c4783b */ /* 0x000ea20000000200 */
[C---:B------:R-:W-:Y:S03]  /*7340*/  HMMA.16816.F32.BF16 R16, R168.reuse, R18, RZ ;  /* 0x00000012a810723c */ /* 0x040fe600000418ff */
[----:B------:R-:W0:Y:S05]  /*7350*/  LDGDEPBAR ;  /* 0x00000000000079af */ /* 0x000e2a0000000000 */
[C---:B---3--:R-:W-:Y:S08]  /*7360*/  HMMA.16816.F32.BF16 R12, R168.reuse, R192, RZ ;  /* 0x000000c0a80c723c */ /* 0x048ff000000418ff */
        /* <DEDUP_REMOVED lines=17> */
[----:B------:R-:W4:Y:S04]  /*7480*/  LDSM.16.M88.4 R32, [R213] ;  /* 0x00000000d520783b */ /* 0x000f280000000200 */
[----:B------:R-:W-:Y:S03]  /*7490*/  LDSM.16.M88.4 R200, [R180+0x11000] ;  /* 0x01100000b4c8783b */ /* 0x000fe60000000200 */
        /* <DEDUP_REMOVED lines=12> */
[----:B------:R-:W1:Y:S03]  /*7560*/  LDSM.16.M88.4 R4, [R186+0x12000] ;  /* 0x01200000ba04783b */ /* 0x000e660000000200 */
[C---:B----4-:R-:W-:Y:S08]  /*7570*/  HMMA.16816.F32.BF16 R20, R32.reuse, R204, R20 ;  /* 0x000000cc2014723c */ /* 0x050ff00000041814 */
[C---:B------:R-:W-:Y:S01]  /*7580*/  HMMA.16816.F32.BF16 R16, R32.reuse, R206, R16 ;  /* 0x000000ce2010723c */ /* 0x040fe20000041810 */
[----:B------:R-:W3:Y:S07]  /*7590*/  LDSM.16.M88.4 R204, [R186+0x13000] ;  /* 0x01300000bacc783b */ /* 0x000eee0000000200 */
[C---:B--2---:R-:W-:Y:S08]  /*75a0*/  HMMA.16816.F32.BF16 R12, R32.reuse, R28, R12 ;  /* 0x0000001c200c723c */ /* 0x044ff0000004180c */
[C---:B------:R-:W-:Y:S01]  /*75b0*/  HMMA.16816.F32.BF16 R192, R32.reuse, R30, R192 ;  /* 0x0000001e20c0723c */ /* 0x040fe200000418c0 */
[----:B------:R-:W2:Y:S07]  /*75c0*/  LDSM.16.M88.4 R28, [R186+0x13800] ;  /* 0x01380000ba1c783b */ /* 0x000eae0000000200 */
        /* <DEDUP_REMOVED lines=13> */
[C---:B---3--:R-:W-:Y:S08]  /*76a0*/  HMMA.16816.F32.BF16 R188, R8.reuse, R204, R188 ;  /* 0x000000cc08bc723c */ /* 0x048ff000000418bc */
        /* <DEDUP_REMOVED lines=15> */
[C---:B----4-:R-:W-:Y:S08]  /*77a0*/  HMMA.16816.F32.BF16 R172, R4.reuse, R24, R172 ;  /* 0x0000001804ac723c */ /* 0x050ff000000418ac */
[----:B------:R-:W-:Y:S01]  /*77b0*/  HMMA.16816.F32.BF16 R168, R4, R26, R168 ;  /* 0x0000001a04a8723c */ /* 0x000fe200000418a8 */
[----:B------:R-:W-:Y:S04]  /*77c0*/  LDSM.16.M88.4 R4, [R213+0x4000] ;  /* 0x00400000d504783b */ /* 0x000fe80000000200 */
[----:B------:R-:W3:Y:S03]  /*77d0*/  LDSM.16.M88.4 R24, [R180+0x12000] ;  /* 0x01200000b418783b */ /* 0x000ee60000000200 */
        /* <DEDUP_REMOVED lines=11> */
[----:B------:R-:W-:Y:S04]  /*7890*/  LDSM.16.M88.4 R196, [R185+0x8000] ;  /* 0x00800000b9c4783b */ /* 0x000fe80000000200 */
[----:B------:R-:W1:Y:S03]  /*78a0*/  LDSM.16.M88.4 R28, [R186+0x14000] ;  /* 0x01400000ba1c783b */ /* 0x000e660000000200 */
[C---:B---3--:R-:W-:Y:S08]  /*78b0*/  HMMA.16816.F32.BF16 R20, R4.reuse, R24, R20 ;  /* 0x000000180414723c */ /* 0x048ff00000041814 */
        /* <DEDUP_REMOVED lines=31> */
[C---:B-1----:R-:W-:Y:S08]  /*7ab0*/  HMMA.16816.F32.BF16 R188, R4.reuse, R28, R188 ;  /* 0x0000001c04bc723c */ /* 0x042ff000000418bc */
[C---:B------:R-:W-:Y:S01]  /*7ac0*/  HMMA.16816.F32.BF16 R176, R4.reuse, R30, R176 ;  /* 0x0000001e04b0723c */ /* 0x040fe200000418b0 */
[----:B------:R-:W-:Y:S07]  /*7ad0*/  LDSM.16.M88.4 R28, [R180+0x14000] ;  /* 0x01400000b41c783b */ /* 0x000fee0000000200 */
[C---:B---3--:R-:W-:Y:S08]  /*7ae0*/  HMMA.16816.F32.BF16 R172, R4.reuse, R24, R172 ;  /* 0x0000001804ac723c */ /* 0x048ff000000418ac */
        /* <DEDUP_REMOVED lines=24> */
[----:B------:R-:W-:Y:S07]  /*7c70*/  LDSM.16.M88.4 R204, [R182+0xc000] ;  /* 0x00c00000b6cc783b */ /* 0x000fee0000000200 */
[C---:B-----5:R-:W-:Y:S08]  /*7c80*/  HMMA.16816.F32.BF16 R172, R4.reuse, R200, R172 ;  /* 0x000000c804ac723c */ /* 0x060ff000000418ac */
[----:B------:R-:W-:Y:S01]  /*7c90*/  HMMA.16816.F32.BF16 R168, R4, R202, R168 ;  /* 0x000000ca04a8723c */ /* 0x000fe200000418a8 */
[----:B------:R-:W2:Y:S04]  /*7ca0*/  LDSM.16.M88.4 R4, [R181+0x16000] ;  /* 0x01600000b504783b */ /* 0x000ea80000000200 */
[----:B------:R-:W-:Y:S03]  /*7cb0*/  LDSM.16.M88.4 R200, [R181+0x17000] ;  /* 0x01700000b5c8783b */ /* 0x000fe60000000200 */
[C---:B----4-:R-:W-:Y:S08]  /*7cc0*/  HMMA.16816.F32.BF16 R20, R8.reuse, R196, R20 ;  /* 0x000000c40814723c */ /* 0x050ff00000041814 */
        /* <DEDUP_REMOVED lines=8> */
[C---:B---3--:R-:W-:Y:S08]  /*7d50*/  HMMA.16816.F32.BF16 R172, R8.reuse, R24, R172 ;  /* 0x0000001808ac723c */ /* 0x048ff000000418ac */
[----:B------:R-:W-:Y:S01]  /*7d60*/  HMMA.16816.F32.BF16 R168, R8, R26, R168 ;  /* 0x0000001a08a8723c */ /* 0x000fe200000418a8 */
[----:B------:R-:W-:Y:S04]  /*7d70*/  LDSM.16.M88.4 R8, [R213+0xc000] ;  /* 0x00c00000d508783b */ /* 0x000fe80000000200 */
[----:B------:R-:W3:Y:S03]  /*7d80*/  LDSM.16.M88.4 R24, [R2+0x16800] ;  /* 0x016800000218783b */ /* 0x000ee60000000200 */
[C---:B--2---:R-:W-:Y:S08]  /*7d90*/  HMMA.16816.F32.BF16 R20, R204.reuse, R4, R20 ;  /* 0x00000004cc14723c */ /* 0x044ff00000041814 */
[C---:B------:R-:W-:Y:S01]  /*7da0*/  HMMA.16816.F32.BF16 R16, R204.reuse, R6, R16 ;  /* 0x00000006cc10723c */ /* 0x040fe20000041810 */
[----:B------:R-:W2:Y:S07]  /*7db0*/  LDSM.16.M88.4 R4, [R180+0x16000] ;  /* 0x01600000b404783b */ /* 0x000eae0000000200 */
[----:B------:R-:W-:Y:S01]  /*7dc0*/  HMMA.16816.F32.BF16 R12, R204, R208, R12 ;  /* 0x000000d0cc0c723c */ /* 0x000fe2000004180c */
[----:B------:R-:W-:-:S04]  /*7dd0*/  IMAD.U32 R208, RZ, RZ, UR5 ;  /* 0x00000005ffd07e24 */ /* 0x000fc8000f8e00ff */
[----:B------:R-:W-:-:S03]  /*7de0*/  IMAD R208, R208, 0x40, R183 ;  /* 0x00000040d0d07824 */ /* 0x000fc600078e02b7 */
[C---:B-1----:R-:W-:Y:S08]  /*7df0*/  HMMA.16816.F32.BF16 R20, R32.reuse, R28, R20 ;  /* 0x0000001c2014723c */ /* 0x042ff00000041814 */
[----:B------:R-:W-:Y:S01]  /*7e00*/  HMMA.16816.F32.BF16 R16, R32, R30, R16 ;  /* 0x0000001e2010723c */ /* 0x000fe20000041810 */
[----:B------:R-:W1:Y:S07]  /*7e10*/  LDSM.16.M88.4 R28, [R180+0x16800] ;  /* 0x01680000b41c783b */ /* 0x000e6e0000000200 */
[----:B------:R-:W-:Y:S08]  /*7e20*/  HMMA.16816.F32.BF16 R192, R204, R210, R192 ;  /* 0x000000d2ccc0723c */ /* 0x000ff000000418c0 */
[----:B---3--:R-:W-:Y:S08]  /*7e30*/  HMMA.16816.F32.BF16 R12, R32, R24, R12 ;  /* 0x00000018200c723c */ /* 0x008ff0000004180c */
[----:B--2---:R-:W-:Y:S01]  /*7e40*/  HMMA.16816.F32.BF16 R20, R8, R4, R20 ;  /* 0x000000040814723c */ /* 0x004fe20000041814 */
[----:B------:R-:W-:-:S05]  /*7e50*/  VIADD R4, R208, 0xffffffc0 ;  /* 0xffffffc0d0047836 */ /* 0x000fca0000000000 */
[-C--:B------:R-:W-:Y:S02]  /*7e60*/  ISETP.GT.AND P0, PT, R230, R4.reuse, PT ;  /* 0x00000004e600720c */ /* 0x080fe40003f04270 */
[----:B------:R-:W-:Y:S01]  /*7e70*/  HMMA.16816.F32.BF16 R172, R204, R196, R172 ;  /* 0x000000c4ccac723c */ /* 0x000fe200000418ac */
[----:B------:R-:W-:Y:S02]  /*7e80*/  ISETP.GT.AND P5, PT, R167, R4, PT ;  /* 0x00000004a700720c */ /* 0x000fe40003fa4270 */
[----:B------:R-:W-:-:S05]  /*7e90*/  ISETP.GE.AND P6, PT, R4, R229, PT ;  /* 0x000000e50400720c */ /* 0x000fca0003fc6270 */
[----:B------:R-:W-:Y:S01]  /*7ea0*/  HMMA.16816.F32.BF16 R168, R204, R198, R168 ;  /* 0x000000c6cca8723c */ /* 0x000fe200000418a8 */
[----:B------:R-:W2:Y:S02]  /*7eb0*/  LDSM.16.M88.4 R196, [R2+0x17000] ;  /* 0x0170000002c4783b */ /* 0x000ea40000000200 */
[----:B------:R-:W-:Y:S02]  /*7ec0*/  FSEL R20, R20, -INF , !P0 ;  /* 0xff80000014147808 */ /* 0x000fe40004000000 */
[----:B------:R-:W-:Y:S01]  /*7ed0*/  ISETP.GE.AND P0, PT, R4, R228, PT ;  /* 0x000000e40400720c */ /* 0x000fe20003f06270 */
[----:B------:R-:W-:Y:S01]  /*7ee0*/  VIADD R4, R208, 0xffffffc1 ;  /* 0xffffffc1d0047836 */ /* 0x000fe20000000000 */
[----:B------:R-:W-:Y:S01]  /*7ef0*/  FSEL R22, R22, -INF , !P5 ;  /* 0xff80000016167808 */ /* 0x000fe20006800000 */
[----:B------:R-:W-:Y:S03]  /*7f00*/  HMMA.16816.F32.BF16 R16, R8, R6, R16 ;  /* 0x000000060810723c */ /* 0x000fe60000041810 */
[----:B------:R-:W-:-:S02]  /*7f10*/  ISETP.GT.AND P5, PT, R230, R4, PT ;  /* 0x00000004e600720c */ /* 0x000fc40003fa4270 */
[----:B------:R-:W-:Y:S02]  /*7f20*/  FSEL R24, R22, -INF , !P0 ;  /* 0xff80000016187808 */ /* 0x000fe40004000000 */
[----:B------:R-:W-:Y:S01]  /*7f30*/  ISETP.GT.AND P0, PT, R167, R4, PT ;  /* 0x00000004a700720c */ /* 0x000fe20003f04270 */
[----:B------:R-:W-:Y:S01]  /*7f40*/  HMMA.16816.F32.BF16 R192, R32, R26, R192 ;  /* 0x0000001a20c0723c */ /* 0x000fe200000418c0 */
[----:B------:R-:W-:Y:S01]  /*7f50*/  FSEL R26, R20, -INF , !P6 ;  /* 0xff800000141a7808 */ /* 0x000fe20007000000 */
[----:B------:R-:W-:Y:S01]  /*7f60*/  VIADD R20, R208, 0xffffffc8 ;  /* 0xffffffc8d0147836 */ /* 0x000fe20000000000 */
[----:B------:R-:W-:Y:S02]  /*7f70*/  FSEL R21, R21, -INF , !P5 ;  /* 0xff80000015157808 */ /* 0x000fe40006800000 */
[----:B------:R-:W-:Y:S02]  /*7f80*/  ISETP.GE.AND P5, PT, R4, R228, PT ;  /* 0x000000e40400720c */ /* 0x000fe40003fa6270 */
[----:B------:R-:W-:Y:S01]  /*7f90*/  FSEL R23, R23, -INF , !P0 ;  /* 0xff80000017177808 */ /* 0x000fe20004000000 */
[----:B-1----:R-:W-:Y:S01]  /*7fa0*/  HMMA.16816.F32.BF16 R12, R8, R28, R12 ;  /* 0x0000001c080c723c */ /* 0x002fe2000004180c */
[----:B------:R-:W-:Y:S01]  /*7fb0*/  ISETP.GT.AND P0, PT, R230, R20, PT ;  /* 0x00000014e600720c */ /* 0x000fe20003f04270 */
[----:B------:R-:W-:Y:S01]  /*7fc0*/  VIADD R28, R208, 0xffffffc9 ;  /* 0xffffffc9d01c7836 */ /* 0x000fe20000000000 */
[----:B------:R-:W-:-:S02]  /*7fd0*/  FSEL R25, R23, -INF , !P5 ;  /* 0xff80000017197808 */ /* 0x000fc40006800000 */
[----:B------:R-:W-:Y:S02]  /*7fe0*/  ISETP.GT.AND P5, PT, R167, R20, PT ;  /* 0x00000014a700720c */ /* 0x000fe40003fa4270 */
[-C--:B------:R-:W-:Y:S01]  /*7ff0*/  ISETP.GE.AND P6, PT, R4, R229.reuse, PT ;  /* 0x000000e50400720c */ /* 0x080fe20003fc6270 */
[----:B------:R-:W-:Y:S01]  /*8000*/  HMMA.16816.F32.BF16 R188, R204, R200, R188 ;  /* 0x000000c8ccbc723c */ /* 0x000fe200000418bc */
[----:B------:R-:W1:Y:S01]  /*8010*/  LDSM.16.M88.4 R4, [R180+0x17000] ;  /* 0x01700000b404783b */ /* 0x000e620000000200 */
[----:B------:R-:W-:Y:S02]  /*8020*/  FSEL R16, R16, -INF , !P0 ;  /* 0xff80000010107808 */ /* 0x000fe40004000000 */
[----:B------:R-:W-:Y:S02]  /*8030*/  ISETP.GE.AND P0, PT, R20, R228, PT ;  /* 0x000000e41400720c */ /* 0x000fe40003f06270 */
[----:B------:R-:W-:Y:S02]  /*8040*/  FSEL R18, R18, -INF , !P5 ;  /* 0xff80000012127808 */ /* 0x000fe40006800000 */
[----:B------:R-:W-:Y:S01]  /*8050*/  FSEL R213, R21, -INF , !P6 ;  /* 0xff80000015d57808 */ /* 0x000fe20007000000 */
[----:B------:R-:W-:Y:S01]  /*8060*/  HMMA.16816.F32.BF16 R192, R8, R30, R192 ;  /* 0x0000001e08c0723c */ /* 0x000fe200000418c0 */
[----:B------:R-:W-:-:S02]  /*8070*/  ISETP.GE.AND P6, PT, R20, R229, PT ;  /* 0x000000e51400720c */ /* 0x000fc40003fc6270 */
[----:B------:R3:W4:Y:S01]  /*8080*/  LDSM.16.M88.4 R20, [R2+0x17800] ;  /* 0x017800000214783b */ /* 0x0007220000000200 */
[----:B------:R-:W-:Y:S02]  /*8090*/  FSEL R27, R18, -INF , !P0 ;  /* 0xff800000121b7808 */ /* 0x000fe40004000000 */
[-C--:B------:R-:W-:Y:S02]  /*80a0*/  ISETP.GT.AND P5, PT, R230, R28.reuse, PT ;  /* 0x0000001ce600720c */ /* 0x080fe40003fa4270 */
[----:B------:R-:W-:Y:S01]  /*80b0*/  ISETP.GT.AND P0, PT, R167, R28, PT ;  /* 0x0000001ca700720c */ /* 0x000fe20003f04270 */
[----:B------:R-:W-:Y:S01]  /*80c0*/  HMMA.16816.F32.BF16 R176, R204, R202, R176 ;  /* 0x000000caccb0723c */ /* 0x000fe200000418b0 */
[----:B------:R-:W-:Y:S02]  /*80d0*/  FSEL R29, R16, -INF , !P6 ;  /* 0xff800000101d7808 */ /* 0x000fe40007000000 */
[----:B------:R-:W-:Y:S02]  /*80e0*/  FSEL R17, R17, -INF , !P5 ;  /* 0xff80000011117808 */ /* 0x000fe40006800000 */
[----:B------:R-:W-:-:S02]  /*80f0*/  FSEL R19, R19, -INF , !P0 ;  /* 0xff80000013137808 */ /* 0x000fc40004000000 */
[C---:B------:R-:W-:Y:S01]  /*8100*/  ISETP.GE.AND P6, PT, R28.reuse, R229, PT ;  /* 0x000000e51c00720c */ /* 0x040fe20003fc6270 */
[----:B--2---:R-:W-:Y:S01]  /*8110*/  HMMA.16816.F32.BF16 R188, R32, R196, R188 ;  /* 0x000000c420bc723c */ /* 0x004fe200000418bc */
[----:B------:R-:W-:Y:S02]  /*8120*/  ISETP.GE.AND P5, PT, R28, R228, PT ;  /* 0x000000e41c00720c */ /* 0x000fe40003fa6270 */
[----:B------:R-:W-:Y:S02]  /*8130*/  FSEL R30, R17, -INF , !P6 ;  /* 0xff800000111e7808 */ /* 0x000fe40007000000 */
[----:B------:R-:W-:Y:S02]  /*8140*/  FSEL R28, R19, -INF , !P5 ;  /* 0xff800000131c7808 */ /* 0x000fe40006800000 */
[----:B------:R-:W2:Y:S01]  /*8150*/  LDSM.16.M88.4 R16, [R180+0x17800] ;  /* 0x01780000b410783b */ /* 0x000ea20000000200 */
[----:B------:R-:W-:-:S04]  /*8160*/  DEPBAR.LE SB0, 0x0 ;  /* 0x000080000000791a */ /* 0x000fc80000000000 */
[----:B---3--:R-:W-:Y:S01]  /*8170*/  VIADD R2, R208, 0xffffffd0 ;  /* 0xffffffd0d0027836 */ /* 0x008fe20000000000 */
[----:B------:R-:W-:Y:S01]  /*8180*/  HMMA.16816.F32.BF16 R176, R32, R198, R176 ;  /* 0x000000c620b0723c */ /* 0x000fe200000418b0 */
[----:B------:R-:W-:Y:S03]  /*8190*/  BAR.SYNC.DEFER_BLOCKING 0x0 ;  /* 0x0000000000007b1d */ /* 0x000fe60000010000 */
[-C--:B------:R-:W-:Y:S02]  /*81a0*/  ISETP.GT.AND P0, PT, R230, R2.reuse, PT ;  /* 0x00000002e600720c */ /* 0x080fe40003f04270 */
[----:B------:R-:W-:Y:S02]  /*81b0*/  ISETP.GE.AND P6, PT, R2, R229, PT ;  /* 0x000000e50200720c */ /* 0x000fe40003fc6270 */
[----:B------:R-:W-:Y:S01]  /*81c0*/  FSEL R12, R12, -INF , !P0 ;  /* 0xff8000000c0c7808 */ /* 0x000fe20004000000 */
[----:B-1----:R-:W-:Y:S01]  /*81d0*/  HMMA.16816.F32.BF16 R188, R8, R4, R188 ;  /* 0x0000000408bc723c */ /* 0x002fe200000418bc */
[----:B------:R-:W-:Y:S01]  /*81e0*/  ISETP.GT.AND P5, PT, R167, R2, PT ;  /* 0x00000002a700720c */ /* 0x000fe20003fa4270 */
[----:B------:R-:W-:Y:S01]  /*81f0*/  VIADD R4, R208, 0xffffffe9 ;  /* 0xffffffe9d0047836 */ /* 0x000fe20000000000 */
[----:B------:R-:W-:Y:S01]  /*8200*/  ISETP.GE.AND P0, PT, R2, R228, PT ;  /* 0x000000e40200720c */ /* 0x000fe20003f06270 */
[----:B------:R-:W-:Y:S01]  /*8210*/  VIADD R2, R208, 0xffffffd1 ;  /* 0xffffffd1d0027836 */ /* 0x000fe20000000000 */
[----:B------:R-:W-:Y:S01]  /*8220*/  FSEL R14, R14, -INF , !P5 ;  /* 0xff8000000e0e7808 */ /* 0x000fe20006800000 */
[----:B------:R-:W-:Y:S01]  /*8230*/  VIADD R5, R208, 0xfffffff1 ;  /* 0xfffffff1d0057836 */ /* 0x000fe20000000000 */
[----:B------:R-:W-:Y:S01]  /*8240*/  FSEL R197, R12, -INF , !P6 ;  /* 0xff8000000cc57808 */ /* 0x000fe20007000000 */
[----:B----4-:R-:W-:Y:S01]  /*8250*/  HMMA.16816.F32.BF16 R172, R32, R20, R172 ;  /* 0x0000001420ac723c */ /* 0x010fe200000418ac */
[----:B------:R-:W-:-:S02]  /*8260*/  ISETP.GT.AND P5, PT, R230, R2, PT ;  /* 0x00000002e600720c */ /* 0x000fc40003fa4270 */
[----:B------:R-:W-:Y:S02]  /*8270*/  FSEL R201, R14, -INF , !P0 ;  /* 0xff8000000ec97808 */ /* 0x000fe40004000000 */
[----:B------:R-:W-:Y:S02]  /*8280*/  FSEL R13, R13, -INF , !P5 ;  /* 0xff8000000d0d7808 */ /* 0x000fe40006800000 */
[----:B------:R-:W-:Y:S01]  /*8290*/  ISETP.GE.AND P6, PT, R2, R229, PT ;  /* 0x000000e50200720c */ /* 0x000fe20003fc6270 */
[----:B------:R-:W-:Y:S01]  /*82a0*/  HMMA.16816.F32.BF16 R176, R8, R6, R176 ;  /* 0x0000000608b0723c */ /* 0x000fe200000418b0 */
[----:B------:R-:W-:Y:S01]  /*82b0*/  ISETP.GT.AND P0, PT, R167, R2, PT ;  /* 0x00000002a700720c */ /* 0x000fe20003f04270 */
[----:B------:R-:W-:Y:S01]  /*82c0*/  VIADD R7, R208, 0xfffffff9 ;  /* 0xfffffff9d0077836 */ /* 0x000fe20000000000 */
[----:B------:R-:W-:Y:S01]  /*82d0*/  ISETP.GE.AND P5, PT, R2, R228, PT ;  /* 0x000000e40200720c */ /* 0x000fe20003fa6270 */
[----:B------:R-:W-:Y:S01]  /*82e0*/  VIADD R2, R208, 0xffffffd8 ;  /* 0xffffffd8d0027836 */ /* 0x000fe20000000000 */
[----:B------:R-:W-:-:S02]  /*82f0*/  FSEL R15, R15, -INF , !P0 ;  /* 0xff8000000f0f7808 */ /* 0x000fc40004000000 */
[----:B------:R-:W-:Y:S01]  /*8300*/  FSEL R198, R13, -INF , !P6 ;  /* 0xff8000000dc67808 */ /* 0x000fe20007000000 */
[----:B------:R-:W-:Y:S01]  /*8310*/  HMMA.16816.F32.BF16 R168, R32, R22, R168 ;  /* 0x0000001620a8723c */ /* 0x000fe200000418a8 */
[-C--:B------:R-:W-:Y:S02]  /*8320*/  ISETP.GT.AND P0, PT, R230, R2.reuse, PT ;  /* 0x00000002e600720c */ /* 0x080fe40003f04270 */
[----:B------:R-:W-:Y:S02]  /*8330*/  FSEL R202, R15, -INF , !P5 ;  /* 0xff8000000fca7808 */ /* 0x000fe40006800000 */
[----:B------:R-:W-:Y:S02]  /*8340*/  FSEL R192, R192, -INF , !P0 ;  /* 0xff800000c0c07808 */ /* 0x000fe40004000000 */
[----:B------:R-:W-:Y:S01]  /*8350*/  ISETP.GE.AND P6, PT, R2, R229, PT ;  /* 0x000000e50200720c */ /* 0x000fe20003fc6270 */
[----:B--2---:R-:W-:Y:S01]  /*8360*/  HMMA.16816.F32.BF16 R172, R8, R16, R172 ;  /* 0x0000001008ac723c */ /* 0x004fe200000418ac */
[----:B------:R-:W-:-:S02]  /*8370*/  ISETP.GT.AND P5, PT, R167, R2, PT ;  /* 0x00000002a700720c */ /* 0x000fc40003fa4270 */
[----:B------:R-:W-:Y:S01]  /*8380*/  ISETP.GE.AND P0, PT, R2, R228, PT ;  /* 0x000000e40200720c */ /* 0x000fe20003f06270 */
[----:B------:R-:W-:Y:S01]  /*8390*/  VIADD R2, R208, 0xffffffd9 ;  /* 0xffffffd9d0027836 */ /* 0x000fe20000000000 */
[----:B------:R-:W-:Y:S02]  /*83a0*/  FSEL R194, R194, -INF , !P5 ;  /* 0xff800000c2c27808 */ /* 0x000fe40006800000 */
[----:B------:R-:W-:Y:S02]  /*83b0*/  FSEL R199, R192, -INF , !P6 ;  /* 0xff800000c0c77808 */ /* 0x000fe40007000000 */
[----:B------:R-:W-:Y:S02]  /*83c0*/  ISETP.GT.AND P5, PT, R230, R2, PT ;  /* 0x00000002e600720c */ /* 0x000fe40003fa4270 */
[----:B------:R-:W-:Y:S01]  /*83d0*/  FSEL R203, R194, -INF , !P0 ;  /* 0xff800000c2cb7808 */ /* 0x000fe20004000000 */
[----:B------:R-:W-:Y:S01]  /*83e0*/  HMMA.16816.F32.BF16 R8, R8, R18, R168 ;  /* 0x000000120808723c */ /* 0x000fe200000418a8 */
[----:B------:R-:W-:-:S02]  /*83f0*/  FSEL R193, R193, -INF , !P5 ;  /* 0xff800000c1c17808 */ /* 0x000fc40006800000 */
        /* <DEDUP_REMOVED lines=8> */
[----:B------:R-:W-:Y:S02]  /*8480*/  FSEL R188, R188, -INF , !P0 ;  /* 0xff800000bcbc7808 */ /* 0x000fe40004000000 */
[C---:B------:R-:W-:Y:S02]  /*8490*/  ISETP.GE.AND P6, PT, R2.reuse, R229, PT ;  /* 0x000000e50200720c */ /* 0x040fe40003fc6270 */
[----:B------:R-:W-:Y:S02]  /*84a0*/  ISETP.GT.AND P5, PT, R167, R2, PT ;  /* 0x00000002a700720c */ /* 0x000fe40003fa4270 */
[----:B------:R-:W-:Y:S01]  /*84b0*/  ISETP.GE.AND P0, PT, R2, R228, PT ;  /* 0x000000e40200720c */ /* 0x000fe20003f06270 */
[----:B------:R-:W-:Y:S01]  /*84c0*/  VIADD R2, R208, 0xffffffe1 ;  /* 0xffffffe1d0027836 */ /* 0x000fe20000000000 */
[----:B------:R-:W-:-:S02]  /*84d0*/  FSEL R190, R190, -INF , !P5 ;  /* 0xff800000bebe7808 */ /* 0x000fc40006800000 */
[----:B------:R-:W-:Y:S02]  /*84e0*/  FSEL R209, R188, -INF , !P6 ;  /* 0xff800000bcd17808 */ /* 0x000fe40007000000 */
[-C--:B------:R-:W-:Y:S02]  /*84f0*/  ISETP.GT.AND P5, PT, R230, R2.reuse, PT ;  /* 0x00000002e600720c */ /* 0x080fe40003fa4270 */
[----:B------:R-:W-:Y:S02]  /*8500*/  FSEL R206, R190, -INF , !P0 ;  /* 0xff800000bece7808 */ /* 0x000fe40004000000 */
[----:B------:R-:W-:Y:S02]  /*8510*/  ISETP.GT.AND P0, PT, R167, R2, PT ;  /* 0x00000002a700720c */ /* 0x000fe40003f04270 */
[----:B------:R-:W-:Y:S02]  /*8520*/  FSEL R189, R189, -INF , !P5 ;  /* 0xff800000bdbd7808 */ /* 0x000fe40006800000 */
[----:B------:R-:W-:-:S02]  /*8530*/  ISETP.GE.AND P6, PT, R2, R229, PT ;  /* 0x000000e50200720c */ /* 0x000fc40003fc6270 */
[----:B------:R-:W-:Y:S01]  /*8540*/  ISETP.GE.AND P5, PT, R2, R228, PT ;  /* 0x000000e40200720c */ /* 0x000fe20003fa6270 */
[----:B------:R-:W-:Y:S01]  /*8550*/  VIADD R2, R208, 0xffffffe8 ;  /* 0xffffffe8d0027836 */ /* 0x000fe20000000000 */
[----:B------:R-:W-:Y:S02]  /*8560*/  FSEL R191, R191, -INF , !P0 ;  /* 0xff800000bfbf7808 */ /* 0x000fe40004000000 */
[----:B------:R-:W-:Y:S02]  /*8570*/  FSEL R211, R189, -INF , !P6 ;  /* 0xff800000bdd37808 */ /* 0x000fe40007000000 */
[-C--:B------:R-:W-:Y:S02]  /*8580*/  ISETP.GT.AND P0, PT, R230, R2.reuse, PT ;  /* 0x00000002e600720c */ /* 0x080fe40003f04270 */
[----:B------:R-:W-:Y:S02]  /*8590*/  FSEL R205, R191, -INF , !P5 ;  /* 0xff800000bfcd7808 */ /* 0x000fe40006800000 */
[----:B------:R-:W-:-:S02]  /*85a0*/  ISETP.GT.AND P5, PT, R167, R2, PT ;  /* 0x00000002a700720c */ /* 0x000fc40003fa4270 */
[----:B------:R-:W-:Y:S02]  /*85b0*/  FSEL R176, R176, -INF , !P0 ;  /* 0xff800000b0b07808 */ /* 0x000fe40004000000 */
[----:B------:R-:W-:Y:S02]  /*85c0*/  ISETP.GE.AND P0, PT, R2, R228, PT ;  /* 0x000000e40200720c */ /* 0x000fe40003f06270 */
[----:B------:R-:W-:Y:S02]  /*85d0*/  FSEL R178, R178, -INF , !P5 ;  /* 0xff800000b2b27808 */ /* 0x000fe40006800000 */
[----:B------:R-:W-:Y:S01]  /*85e0*/  ISETP.GE.AND P6, PT, R2, R229, PT ;  /* 0x000000e50200720c */ /* 0x000fe20003fc6270 */
[----:B------:R-:W-:Y:S01]  /*85f0*/  VIADD R2, R208, 0xfffffff0 ;  /* 0xfffffff0d0027836 */ /* 0x000fe20000000000 */
[----:B------:R-:W-:Y:S02]  /*8600*/  FSEL R207, R178, -INF , !P0 ;  /* 0xff800000b2cf7808 */ /* 0x000fe40004000000 */
[----:B------:R-:W-:-:S02]  /*8610*/  ISETP.GT.AND P0, PT, R167, R4, PT ;  /* 0x00000004a700720c */ /* 0x000fc40003f04270 */
[----:B------:R-:W-:Y:S02]  /*8620*/  FSEL R210, R176, -INF , !P6 ;  /* 0xff800000b0d27808 */ /* 0x000fe40007000000 */
[C---:B------:R-:W-:Y:S02]  /*8630*/  ISETP.GT.AND P6, PT, R230.reuse, R4, PT ;  /* 0x00000004e600720c */ /* 0x040fe40003fc4270 */
[----:B------:R-:W-:Y:S02]  /*8640*/  FSEL R179, R179, -INF , !P0 ;  /* 0xff800000b3b37808 */ /* 0x000fe40004000000 */
[----:B------:R-:W-:Y:S02]  /*8650*/  ISETP.GT.AND P0, PT, R230, R2, PT ;  /* 0x00000002e600720c */ /* 0x000fe40003f04270 */
[----:B------:R-:W-:Y:S02]  /*8660*/  FMNMX3.FTZ R6, R164, R26, R213, !PT ;  /* 0x0000001aa4067276 */ /* 0x000fe400078100d5 */
[----:B------:R-:W-:-:S02]  /*8670*/  FSEL R177, R177, -INF , !P6 ;  /* 0xff800000b1b17808 */ /* 0x000fc40007000000 */
[C---:B------:R-:W-:Y:S02]  /*8680*/  ISETP.GE.AND P5, PT, R4.reuse, R229, PT ;  /* 0x000000e50400720c */ /* 0x040fe40003fa6270 */
[----:B------:R-:W-:Y:S01]  /*8690*/  ISETP.GE.AND P6, PT, R4, R228, PT ;  /* 0x000000e40400720c */ /* 0x000fe20003fc6270 */
[----:B------:R-:W-:Y:S01]  /*86a0*/  VIADD R4, R208, 0xfffffff8 ;  /* 0xfffffff8d0047836 */ /* 0x000fe20000000000 */
[----:B------:R-:W-:Y:S02]  /*86b0*/  FSEL R172, R172, -INF , !P0 ;  /* 0xff800000acac7808 */ /* 0x000fe40004000000 */
[----:B------:R-:W-:Y:S02]  /*86c0*/  FMNMX3.FTZ R6, R6, R29, R30, !PT ;  /* 0x0000001d06067276 */ /* 0x000fe4000781001e */
[----:B------:R-:W-:Y:S02]  /*86d0*/  ISETP.GT.AND P0, PT, R230, R5, PT ;  /* 0x00000005e600720c */ /* 0x000fe40003f04270 */
[----:B------:R-:W-:-:S02]  /*86e0*/  FSEL R212, R177, -INF , !P5 ;  /* 0xff800000b1d47808 */ /* 0x000fc40006800000 */
[----:B------:R-:W-:Y:S02]  /*86f0*/  FMNMX3.FTZ R6, R6, R197, R198, !PT ;  /* 0x000000c506067276 */ /* 0x000fe400078100c6 */
[----:B------:R-:W-:Y:S02]  /*8700*/  ISETP.GE.AND P5, PT, R2, R229, PT ;  /* 0x000000e50200720c */ /* 0x000fe40003fa6270 */
[----:B------:R-:W-:Y:S02]  /*8710*/  FSEL R173, R173, -INF , !P0 ;  /* 0xff800000adad7808 */ /* 0x000fe40004000000 */
[----:B------:R-:W-:Y:S02]  /*8720*/  ISETP.GT.AND P0, PT, R230, R4, PT ;  /* 0x00000004e600720c */ /* 0x000fe40003f04270 */
[----:B------:R-:W-:Y:S02]  /*8730*/  FMNMX3.FTZ R6, R6, R199, R200, !PT ;  /* 0x000000c706067276 */ /* 0x000fe400078100c8 */
[----:B------:R-:W-:-:S02]  /*8740*/  FSEL R196, R172, -INF , !P5 ;  /* 0xff800000acc47808 */ /* 0x000fc40006800000 */
[----:B------:R-:W-:Y:S02]  /*8750*/  ISETP.GE.AND P5, PT, R5, R229, PT ;  /* 0x000000e50500720c */ /* 0x000fe40003fa6270 */
[----:B------:R-:W-:Y:S02]  /*8760*/  FSEL R8, R8, -INF , !P0 ;  /* 0xff80000008087808 */ /* 0x000fe40004000000 */
[----:B------:R-:W-:Y:S02]  /*8770*/  ISETP.GT.AND P0, PT, R230, R7, PT ;  /* 0x00000007e600720c */ /* 0x000fe40003f04270 */
[----:B------:R-:W-:Y:S02]  /*8780*/  FMNMX3.FTZ R12, R6, R209, R211, !PT ;  /* 0x000000d1060c7276 */ /* 0x000fe400078100d3 */
[----:B------:R-:W-:Y:S02]  /*8790*/  FSEL R195, R173, -INF , !P5 ;  /* 0xff800000adc37808 */ /* 0x000fe40006800000 */
[----:B------:R-:W-:-:S02]  /*87a0*/  ISETP.GE.AND P5, PT, R4, R229, PT ;  /* 0x000000e50400720c */ /* 0x000fc40003fa6270 */
[----:B------:R-:W-:Y:S02]  /*87b0*/  FSEL R9, R9, -INF , !P0 ;  /* 0xff80000009097808 */ /* 0x000fe40004000000 */
[----:B------:R-:W-:Y:S02]  /*87c0*/  ISETP.GE.AND P0, PT, R7, R229, PT ;  /* 0x000000e50700720c */ /* 0x000fe40003f06270 */
[----:B------:R-:W-:Y:S02]  /*87d0*/  FMNMX3.FTZ R12, R12, R210, R212, !PT ;  /* 0x000000d20c0c7276 */ /* 0x000fe400078100d4 */
[----:B------:R-:W-:Y:S02]  /*87e0*/  FSEL R194, R8, -INF , !P5 ;  /* 0xff80000008c27808 */ /* 0x000fe40006800000 */
[----:B------:R-:W-:Y:S02]  /*87f0*/  ISETP.GT.AND P5, PT, R167, R2, PT ;  /* 0x00000002a700720c */ /* 0x000fe40003fa4270 */
[----:B------:R-:W-:-:S02]  /*8800*/  FSEL R192, R9, -INF , !P0 ;  /* 0xff80000009c07808 */ /* 0x000fc40004000000 */
[----:B------:R-:W-:Y:S01]  /*8810*/  FMNMX3.FTZ R12, R12, R196, R195, !PT ;  /* 0x000000c40c0c7276 */ /* 0x000fe200078100c3 */
[----:B------:R-:W-:Y:S08]  /*8820*/  BRA.U !UP1, `(.L_x_1614) ;  /* 0x0000000109f87547 */ /* 0x000ff0000b800000 */
[----:B------:R-:W-:-:S04]  /*8830*/  UIADD3 UR14, UPT, UPT, UR21, -0x3, URZ ;  /* 0xfffffffd150e7890 */ /* 0x000fc8000fffe0ff */
[----:B------:R-:W-:-:S04]  /*8840*/  UIMAD.WIDE.U32 UR16, UR14, UR10, URZ ;  /* 0x0000000a0e1072a5 */ /* 0x000fc8000f8e00ff */
[----:B------:R-:W-:Y:S02]  /*8850*/  USHF.L.U32 UR5, UR16, 0x6, URZ ;  /* 0x0000000610057899 */ /* 0x000fe400080006ff */
[----:B------:R-:W-:-:S04]  /*8860*/  UIMAD UR14, UR14, UR11, UR17 ;  /* 0x0000000b0e0e72a4 */ /* 0x000fc8000f8e0211 */
[----:B------:R-:W-:Y:S01]  /*8870*/  USHF.L.U64.HI UR14, UR16, 0x6, UR14 ;  /* 0x00000006100e7899 */ /* 0x000fe2000801020e */
[----:B------:R-:W-:Y:S01]  /*8880*/  IMAD.U32 R9, RZ, RZ, UR5 ;  /* 0x00000005ff097e24 */ /* 0x000fe2000f8e00ff */
[----:B------:R-:W-:-:S04]  /*8890*/  ULEA UR5, UP0, UR10, UR5, 0x5 ;  /* 0x000000050a057291 */ /* 0x000fc8000f8028ff */
[----:B------:R-:W-:Y:S01]  /*88a0*/  IMAD.U32 R8, RZ, RZ, UR14 ;  /* 0x0000000eff087e24 */ /* 0x000fe2000f8e00ff */
[CC--:B------:R-:W-:Y:S01]  /*88b0*/  @!P4 LEA R20, P0, R9.reuse, R234.reuse, 0x1 ;  /* 0x000000ea0914c211 */ /* 0x0c0fe200078008ff */
[----:B------:R-:W-:Y:S01]  /*88c0*/  ULEA.HI.X UR14, UR10, UR14, UR11, 0x5, UP0 ;  /* 0x0000000e0a0e7291 */ /* 0x000fe200080f2c0b */
[----:B------:R-:W-:Y:S02]  /*88d0*/  IMAD.U32 R6, RZ, RZ, UR5 ;  /* 0x00000005ff067e24 */ /* 0x000fe4000f8e00ff */
[C---:B------:R-:W-:Y:S02]  /*88e0*/  @!P4 LEA.HI.X R21, R9.reuse, R233, R8, 0x1, P0 ;  /* 0x000000e90915c211 */ /* 0x040fe400000f0c08 */
[----:B------:R-:W-:-:S03]  /*88f0*/  @!P3 LEA R18, P0, R9, R234, 0x1 ;  /* 0x000000ea0912b211 */ /* 0x000fc600078008ff */
[----:B------:R-:W-:Y:S01]  /*8900*/  @!PT LDS RZ, [RZ] ;  /* 0x00000000fffff984 */ /* 0x000fe20000000800 */
[----:B------:R-:W-:Y:S01]  /*8910*/  @!PT LDS RZ, [RZ] ;  /* 0x00000000fffff984 */ /* 0x000fe20000000800 */
[----:B------:R-:W-:Y:S01]  /*8920*/  @!PT LDS RZ, [RZ] ;  /* 0x00000000fffff984 */ /* 0x000fe20000000800 */
[----:B------:R1:W-:Y:S01]  /*8930*/  @!P4 LDGSTS.E.BYPASS.LTC128B.128 [R235+0x10000], desc[UR26][R20.64] ;  /* 0x1000000014ebcfae */ /* 0x0003e2000b981a1a */
[CCC-:B------:R-:W-:Y:S02]  /*8940*/  @!P3 LEA.HI.X R19, R9.reuse, R233.reuse, R8.reuse, 0x1, P0 ;  /* 0x000000e90913b211 */ /* 0x1c0fe400000f0c08 */
[CC--:B------:R-:W-:Y:S01]  /*8950*/  @!P2 LEA R16, P0, R9.reuse, R234.reuse, 0x1 ;  /* 0x000000ea0910a211 */ /* 0x0c0fe200078008ff */
[----:B------:R1:W-:Y:S03]  /*8960*/  @P4 STS.128 [R235+0x10000], RZ ;  /* 0x010000ffeb004388 */ /* 0x0003e60000000c00 */
[C---:B------:R-:W-:Y:S01]  /*8970*/  @!P2 LEA.HI.X R17, R9.reuse, R233, R8, 0x1, P0 ;  /* 0x000000e90911a211 */ /* 0x040fe200000f0c08 */
[----:B------:R-:W-:Y:S01]  /*8980*/  @!PT LDS RZ, [RZ] ;  /* 0x00000000fffff984 */ /* 0x000fe20000000800 */
[----:B------:R-:W-:Y:S01]  /*8990*/  @!PT LDS RZ, [RZ] ;  /* 0x00000000fffff984 */ /* 0x000fe20000000800 */
[----:B------:R-:W-:Y:S01]  /*89a0*/  @!PT LDS RZ, [RZ] ;  /* 0x00000000fffff984 */ /* 0x000fe20000000800 */
[----:B------:R1:W-:Y:S01]  /*89b0*/  @!P3 LDGSTS.E.BYPASS.LTC128B.128 [R235+0x12000], desc[UR26][R18.64+0x80] ;  /* 0x1200008012ebbfae */ /* 0x0003e2000b981a1a */
[----:B------:R-:W-:-:S03]  /*89c0*/  @!P1 LEA R14, P0, R9, R234, 0x1 ;  /* 0x000000ea090e9211 */ /* 0x000fc600078008ff */
[----:B------:R1:W-:Y:S01]  /*89d0*/  @P3 STS.128 [R235+0x12000], RZ ;  /* 0x012000ffeb003388 */ /* 0x0003e20000000c00 */
[-C--:B------:R-:W-:Y:S01]  /*89e0*/  @!P1 LEA.HI.X R15, R9, R233.reuse, R8, 0x1, P0 ;  /* 0x000000e9090f9211 */ /* 0x080fe200000f0c08 */
        /* <DEDUP_REMOVED lines=34> */
.L_x_1614:
[----:B------:R-:W-:Y:S01]  /*8c10*/  FMNMX3.FTZ R8, R3, R24, R25, !PT ;  /* 0x0000001803087276 */ /* 0x000fe20007810019 */
[----:B------:R-:W-:Y:S01]  /*8c20*/  USHF.L.U32 UR28, UR25, 0x1, URZ ;  /* 0x00000001191c7899 */ /* 0x000fe200080006ff */
[----:B------:R-:W-:Y:S01]  /*8c30*/  FMNMX3.FTZ R6, R12, R194, R192, !PT ;  /* 0x000000c20c067276 */ /* 0x000fe200078100c0 */
[----:B------:R-:W-:Y:S01]  /*8c40*/  UIADD3 UR23, UPT, UPT, UR31, 0x76cf5d0a, URZ ;  /* 0x76cf5d0a1f177890 */ /* 0x000fe2000fffe0ff */
[----:B------:R-:W-:Y:S01]  /*8c50*/  FMNMX3.FTZ R8, R8, R27, R28, !PT ;  /* 0x0000001b08087276 */ /* 0x000fe2000781001c */
[----:B------:R-:W-:Y:S01]  /*8c60*/  UIADD3 UR22, UPT, UPT, UR31, 0x32370b8f, URZ ;  /* 0x32370b8f1f167890 */ /* 0x000fe2000fffe0ff */
[----:B------:R-:W-:Y:S01]  /*8c70*/  ISETP.GE.AND P0, PT, R2, R228, PT ;  /* 0x000000e40200720c */ /* 0x000fe20003f06270 */
[----:B------:R-:W-:Y:S01]  /*8c80*/  UIADD3 UR16, UPT, UPT, UR31, -0x56f99767, URZ ;  /* 0xa90668991f107890 */ /* 0x000fe2000fffe0ff */
[----:B------:R-:W2:Y:S01]  /*8c90*/  SHFL.BFLY PT, R2, R6, 0x2, 0x1f ;  /* 0x0c401f0006027f89 */ /* 0x000ea200000e0000 */
[----:B------:R-:W-:Y:S01]  /*8ca0*/  FMNMX3.FTZ R8, R8, R201, R202, !PT ;  /* 0x000000c908087276 */ /* 0x000fe200078100ca */
[----:B------:R-:W-:Y:S01]  /*8cb0*/  UIADD3 UR17, UPT, UPT, UR31, -0x126145ec, URZ ;  /* 0xed9eba141f117890 */ /* 0x000fe2000fffe0ff */
[----:B------:R-:W-:Y:S01]  /*8cc0*/  FSEL R208, R179, -INF , !P6 ;  /* 0xff800000b3d07808 */ /* 0x000fe20007000000 */
[----:B------:R-:W3:Y:S01]  /*8cd0*/  LDCU UR24, c[0x0][0x45c] ;  /* 0x00008b80ff1877ac */ /* 0x000ee20008000800 */
[----:B------:R-:W-:Y:S01]  /*8ce0*/  ISETP.GT.AND P6, PT, R167, R5, PT ;  /* 0x00000005a700720c */ /* 0x000fe20003fc4270 */
[----:B------:R-:W4:Y:S01]  /*8cf0*/  S2UR UR5, SR_CgaCtaId ;  /* 0x00000000000579c3 */ /* 0x000f220000008800 */
[----:B------:R-:W-:Y:S01]  /*8d00*/  FSEL R171, R174, -INF , !P5 ;  /* 0xff800000aeab7808 */ /* 0x000fe20006800000 */
[----:B------:R-:W-:Y:S01]  /*8d10*/  UMOV UR14, 0x400 ;  /* 0x00000400000e7882 */ /* 0x000fe20000000000 */
[----:B------:R-:W-:-:S02]  /*8d20*/  FMNMX3.FTZ R8, R8, R203, R204, !PT ;  /* 0x000000cb08087276 */ /* 0x000fc400078100cc */
[----:B------:R-:W-:Y:S02]  /*8d30*/  FSEL R170, R175, -INF , !P6 ;  /* 0xff800000afaa7808 */ /* 0x000fe40007000000 */
[----:B------:R-:W-:Y:S02]  /*8d40*/  ISETP.GE.AND P5, PT, R5, R228, PT ;  /* 0x000000e40500720c */ /* 0x000fe40003fa6270 */
[----:B------:R-:W-:Y:S02]  /*8d50*/  FSEL R171, R171, -INF , !P0 ;  /* 0xff800000abab7808 */ /* 0x000fe40004000000 */
[C---:B------:R-:W-:Y:S02]  /*8d60*/  ISETP.GT.AND P6, PT, R167.reuse, R4, PT ;  /* 0x00000004a700720c */ /* 0x040fe40003fc4270 */
[----:B------:R-:W-:Y:S02]  /*8d70*/  ISETP.GT.AND P0, PT, R167, R7, PT ;  /* 0x00000007a700720c */ /* 0x000fe40003f04270 */
[----:B------:R-:W-:-:S02]  /*8d80*/  FMNMX3.FTZ R8, R8, R206, R205, !PT ;  /* 0x000000ce08087276 */ /* 0x000fc400078100cd */
[----:B------:R-:W-:Y:S02]  /*8d90*/  FSEL R170, R170, -INF , !P5 ;  /* 0xff800000aaaa7808 */ /* 0x000fe40006800000 */
[----:B------:R-:W-:Y:S02]  /*8da0*/  FSEL R10, R10, -INF , !P6 ;  /* 0xff8000000a0a7808 */ /* 0x000fe40007000000 */
[-C--:B------:R-:W-:Y:S02]  /*8db0*/  ISETP.GE.AND P5, PT, R4, R228.reuse, PT ;  /* 0x000000e40400720c */ /* 0x080fe40003fa6270 */
[----:B------:R-:W-:Y:S01]  /*8dc0*/  ISETP.GE.AND P6, PT, R7, R228, PT ;  /* 0x000000e40700720c */ /* 0x000fe20003fc6270 */
[----:B----4-:R-:W-:Y:S01]  /*8dd0*/  ULEA UR5, UR5, UR14, 0x18 ;  /* 0x0000000e05057291 */ /* 0x010fe2000f8ec0ff */
[----:B------:R-:W-:Y:S01]  /*8de0*/  FSEL R11, R11, -INF , !P0 ;  /* 0xff8000000b0b7808 */ /* 0x000fe20004000000 */
[----:B------:R-:W-:Y:S01]  /*8df0*/  UIADD3 UR14, UPT, UPT, UR31, 0x646e171e, URZ ;  /* 0x646e171e1f0e7890 */ /* 0x000fe2000fffe0ff */
[----:B------:R-:W-:-:S02]  /*8e00*/  FMNMX3.FTZ R8, R8, R207, R208, !PT ;  /* 0x000000cf08087276 */ /* 0x000fc400078100d0 */
[----:B------:R-:W-:Y:S02]  /*8e10*/  FSEL R169, R10, -INF , !P5 ;  /* 0xff8000000aa97808 */ /* 0x000fe40006800000 */
[----:B------:R-:W-:Y:S02]  /*8e20*/  FSEL R168, R11, -INF , !P6 ;  /* 0xff8000000ba87808 */ /* 0x000fe40007000000 */
[----:B------:R-:W-:Y:S02]  /*8e30*/  FMNMX3.FTZ R4, R8, R171, R170, !PT ;  /* 0x000000ab08047276 */ /* 0x000fe400078100aa */
[----:B--2---:R-:W-:Y:S01]  /*8e40*/  FMNMX.FTZ R2, R6, R2, !PT ;  /* 0x0000000206027209 */ /* 0x004fe20007810000 */
[----:B------:R-:W2:Y:S01]  /*8e50*/  LDC R8, c[0x0][0x4f8] ;  /* 0x00013e00ff087b82 */ /* 0x000ea20000000800 */
[----:B------:R-:W-:Y:S02]  /*8e60*/  FMNMX3.FTZ R4, R4, R169, R168, !PT ;  /* 0x000000a904047276 */ /* 0x000fe400078100a8 */
[----:B------:R-:W-:Y:S01]  /*8e70*/  MOV R6, UR28 ;  /* 0x0000001c00067c02 */ /* 0x000fe20008000f00 */
[----:B------:R-:W4:Y:S01]  /*8e80*/  SHFL.BFLY PT, R180, R2, 0x1, 0x1f ;  /* 0x0c201f0002b47f89 */ /* 0x000f2200000e0000 */
[----:B------:R-:W-:Y:S01]  /*8e90*/  LOP3.LUT R0, R0, 0x200, R166, 0xf8, !PT ;  /* 0x0000020000007812 */ /* 0x000fe200078ef8a6 */
[----:B------:R-:W-:Y:S01]  /*8ea0*/  UIADD3 UR28, UPT, UPT, UR28, 0x1, URZ ;  /* 0x000000011c1c7890 */ /* 0x000fe2000fffe0ff */
[----:B------:R-:W-:Y:S01]  /*8eb0*/  LOP3.LUT R6, R6, UR31, R245, 0x96, !PT ;  /* 0x0000001f06067c12 */ /* 0x000fe2000f8e96f5 */
[----:B------:R-:W5:Y:S01]  /*8ec0*/  SHFL.BFLY PT, R5, R4, 0x2, 0x1f ;  /* 0x0c401f0004057f89 */ /* 0x000f6200000e0000 */
[----:B------:R-:W-:-:S03]  /*8ed0*/  LEA R166, R0, UR5, 0x1 ;  /* 0x0000000500a67c11 */ /* 0x000fc6000f8e08ff */
[----:B------:R-:W-:Y:S01]  /*8ee0*/  IMAD.WIDE.U32 R6, R6, -0x326172a9, RZ ;  /* 0xcd9e8d5706067825 */ /* 0x000fe200078e00ff */
[C---:B-1----:R-:W-:Y:S02]  /*8ef0*/  IADD3 R16, PT, PT, R166.reuse, 0x18000, RZ ;  /* 0x00018000a6107810 */ /* 0x042fe40007ffe0ff */
[----:B------:R-:W-:Y:S02]  /*8f00*/  IADD3 R191, PT, PT, R166, 0x18040, RZ ;  /* 0x00018040a6bf7810 */ /* 0x000fe40007ffe0ff */
[----:B------:R-:W-:Y:S02]  /*8f10*/  LOP3.LUT R224, R248, UR15, R7, 0x96, !PT ;  /* 0x0000000ff8e07c12 */ /* 0x000fe4000f8e9607 */
[----:B------:R-:W-:-:S03]  /*8f20*/  LOP3.LUT R222, R6, UR13, R237, 0x96, !PT ;  /* 0x0000000d06de7c12 */ /* 0x000fc6000f8e96ed */
[----:B------:R-:W-:Y:S01]  /*8f30*/  IMAD.WIDE.U32 R224, R224, -0x2daee0ad, RZ ;  /* 0xd2511f53e0e07825 */ /* 0x000fe200078e00ff */
[----:B--2---:R-:W-:-:S03]  /*8f40*/  LOP3.LUT R8, R8, 0xff, RZ, 0xc0, !PT ;  /* 0x000000ff08087812 */ /* 0x004fc600078ec0ff */
[----:B------:R-:W-:Y:S01]  /*8f50*/  IMAD.WIDE.U32 R222, R222, -0x2daee0ad, RZ ;  /* 0xd2511f53dede7825 */ /* 0x000fe200078e00ff */
[----:B------:R-:W-:Y:S02]  /*8f60*/  LOP3.LUT R220, R242, UR23, R225, 0x96, !PT ;  /* 0x00000017f2dc7c12 */ /* 0x000fe4000f8e96e1 */
[----:B----4-:R-:W-:Y:S02]  /*8f70*/  FMNMX.FTZ R180, R2, R180, !PT ;  /* 0x000000b402b47209 */ /* 0x010fe40007810000 */
[----:B------:R-:W-:Y:S01]  /*8f80*/  LOP3.LUT R224, R224, UR22, R223, 0x96, !PT ;  /* 0x00000016e0e07c12 */ /* 0x000fe2000f8e96df */
[----:B------:R-:W-:Y:S01]  /*8f90*/  IMAD.WIDE.U32 R220, R220, -0x326172a9, RZ ;  /* 0xcd9e8d57dcdc7825 */ /* 0x000fe200078e00ff */
[----:B-----5:R-:W-:-:S03]  /*8fa0*/  FMNMX.FTZ R4, R4, R5, !PT ;  /* 0x0000000504047209 */ /* 0x020fc60007810000 */
[C---:B---3--:R-:W-:Y:S01]  /*8fb0*/  FMUL.FTZ R193, R180.reuse, UR24 ;  /* 0x00000018b4c17c20 */ /* 0x048fe20008410000 */
[----:B------:R-:W-:Y:S01]  /*8fc0*/  FSETP.NEU.FTZ.AND P5, PT, R180, -INF , PT ;  /* 0xff800000b400780b */ /* 0x000fe20003fbd000 */
[----:B------:R-:W-:Y:S01]  /*8fd0*/  IMAD.WIDE.U32 R224, R224, -0x326172a9, RZ ;  /* 0xcd9e8d57e0e07825 */ /* 0x000fe200078e00ff */
[----:B------:R-:W-:Y:S01]  /*8fe0*/  LOP3.LUT R12, R236, UR12, R221, 0x96, !PT ;  /* 0x0000000cec0c7c12 */ /* 0x000fe2000f8e96dd */
[----:B------:R-:W1:Y:S01]  /*8ff0*/  SHFL.BFLY PT, R2, R4, 0x1, 0x1f ;  /* 0x0c201f0004027f89 */ /* 0x000e6200000e0000 */
[----:B------:R-:W-:Y:S02]  /*9000*/  FSEL R189, R180, RZ, P5 ;  /* 0x000000ffb4bd7208 */ /* 0x000fe40002800000 */
[----:B------:R-:W-:Y:S01]  /*9010*/  LOP3.LUT R220, R220, UR7, R225, 0x96, !PT ;  /* 0x00000007dcdc7c12 */ /* 0x000fe2000f8e96e1 */
[----:B------:R-:W-:Y:S01]  /*9020*/  IMAD.WIDE.U32 R12, R12, -0x2daee0ad, RZ ;  /* 0xd2511f530c0c7825 */ /* 0x000fe200078e00ff */
[----:B------:R-:W-:-:S03]  /*9030*/  FSEL R193, R193, RZ, P5 ;  /* 0x000000ffc1c17208 */ /* 0x000fc60002800000 */
[----:B------:R-:W-:Y:S01]  /*9040*/  FADD.FTZ R189, R164, -R189 ;  /* 0x800000bda4bd7221 */ /* 0x000fe20000010000 */
[----:B------:R-:W-:Y:S01]  /*9050*/  IMAD.WIDE.U32 R220, R220, -0x2daee0ad, RZ ;  /* 0xd2511f53dcdc7825 */ /* 0x000fe200078e00ff */
[----:B------:R-:W-:-:S03]  /*9060*/  LOP3.LUT R222, R222, UR17, R13, 0x96, !PT ;  /* 0x00000011dede7c12 */ /* 0x000fc6000f8e960d */
[----:B------:R-:W-:Y:S01]  /*9070*/  FMUL.FTZ R189, R189, UR24 ;  /* 0x00000018bdbd7c20 */ /* 0x000fe20008410000 */
[--C-:B------:R-:W-:Y:S01]  /*9080*/  FFMA.FTZ R174, R29, UR24, -R193.reuse ;  /* 0x000000181dae7c23 */ /* 0x100fe200080108c1 */
[----:B------:R-:W-:Y:S01]  /*9090*/  FFMA.FTZ R173, R30, UR24, -R193 ;  /* 0x000000181ead7c23 */ /* 0x000fe200080108c1 */
[----:B------:R-:W-:Y:S01]  /*90a0*/  LOP3.LUT R12, R12, UR16, R221, 0x96, !PT ;  /* 0x000000100c0c7c12 */ /* 0x000fe2000f8e96dd */
[----:B------:R-:W-:-:S04]  /*90b0*/  IMAD.WIDE.U32 R222, R222, -0x326172a9, RZ ;  /* 0xcd9e8d57dede7825 */ /* 0x000fc800078e00ff */
[--C-:B------:R-:W-:Y:S01]  /*90c0*/  FFMA.FTZ R176, R26, UR24, -R193.reuse ;  /* 0x000000181ab07c23 */ /* 0x100fe200080108c1 */
[----:B------:R-:W2:Y:S01]  /*90d0*/  MUFU.EX2 R189, R189 ;  /* 0x000000bd00bd7308 */ /* 0x000ea20000000800 */
[----:B------:R-:W-:Y:S01]  /*90e0*/  FFMA.FTZ R175, R213, UR24, -R193 ;  /* 0x00000018d5af7c23 */ /* 0x000fe200080108c1 */
[----:B------:R-:W-:-:S04]  /*90f0*/  IMAD.WIDE.U32 R12, R12, -0x326172a9, RZ ;  /* 0xcd9e8d570c0c7825 */ /* 0x000fc800078e00ff */
[--C-:B------:R-:W-:Y:S01]  /*9100*/  FFMA.FTZ R197, R197, UR24, -R193.reuse ;  /* 0x00000018c5c57c23 */ /* 0x100fe200080108c1 */
[--C-:B------:R-:W-:Y:S01]  /*9110*/  FFMA.FTZ R199, R199, UR24, -R193.reuse ;  /* 0x00000018c7c77c23 */ /* 0x100fe200080108c1 */
[--C-:B------:R-:W-:Y:S01]  /*9120*/  FFMA.FTZ R200, R200, UR24, -R193.reuse ;  /* 0x00000018c8c87c23 */ /* 0x100fe200080108c1 */
[--C-:B------:R-:W-:Y:S01]  /*9130*/  FFMA.FTZ R209, R209, UR24, -R193.reuse ;  /* 0x00000018d1d17c23 */ /* 0x100fe200080108c1 */
[----:B------:R-:W-:Y:S01]  /*9140*/  PRMT R6, R12, 0x7772, RZ ;  /* 0x000077720c067816 */ /* 0x000fe200000000ff */
[----:B------:R-:W-:Y:S01]  /*9150*/  MUFU.EX2 R174, R174 ;  /* 0x000000ae00ae7308 */ /* 0x000fe20000000800 */
[----:B-1----:R-:W-:Y:S01]  /*9160*/  FMNMX.FTZ R2, R4, R2, !PT ;  /* 0x0000000204027209 */ /* 0x002fe20007810000 */
[--C-:B------:R-:W-:Y:S01]  /*9170*/  FFMA.FTZ R211, R211, UR24, -R193.reuse ;  /* 0x00000018d3d37c23 */ /* 0x100fe200080108c1 */
[----:B------:R-:W-:Y:S01]  /*9180*/  PRMT R4, R12, 0x7773, RZ ;  /* 0x000077730c047816 */ /* 0x000fe200000000ff */
[----:B------:R-:W-:Y:S01]  /*9190*/  FFMA.FTZ R210, R210, UR24, -R193 ;  /* 0x00000018d2d27c23 */ /* 0x000fe200080108c1 */
[----:B------:R-:W-:Y:S01]  /*91a0*/  LOP3.LUT R5, R222, UR4, R13, 0x96, !PT ;  /* 0x00000004de057c12 */ /* 0x000fe2000f8e960d */
[----:B------:R-:W-:Y:S01]  /*91b0*/  FMUL.FTZ R167, R2, UR24 ;  /* 0x0000001802a77c20 */ /* 0x000fe20008410000 */
[----:B------:R-:W-:Y:S01]  /*91c0*/  PRMT R6, R6, 0x5410, R4 ;  /* 0x0000541006067816 */ /* 0x000fe20000000004 */
[----:B------:R-:W1:Y:S01]  /*91d0*/  MUFU.EX2 R173, R173 ;  /* 0x000000ad00ad7308 */ /* 0x000e620000000800 */
[C---:B------:R-:W-:Y:S01]  /*91e0*/  LOP3.LUT R4, R5.reuse, 0xffff, RZ, 0xc0, !PT ;  /* 0x0000ffff05047812 */ /* 0x040fe200078ec0ff */
[-C--:B--2---:R-:W-:Y:S01]  /*91f0*/  FMUL.FTZ R32, R140, R189.reuse ;  /* 0x000000bd8c207220 */ /* 0x084fe20000410000 */
[----:B------:R-:W-:Y:S01]  /*9200*/  LOP3.LUT R9, R5, 0xff, RZ, 0xc0, !PT ;  /* 0x000000ff05097812 */ /* 0x000fe200078ec0ff */
[-C--:B------:R-:W-:Y:S01]  /*9210*/  FMUL.FTZ R33, R141, R189.reuse ;  /* 0x000000bd8d217220 */ /* 0x080fe20000410000 */
[----:B------:R-:W-:Y:S01]  /*9220*/  SHF.R.U32.HI R4, RZ, 0x8, R4 ;  /* 0x00000008ff047819 */ /* 0x000fe20000011604 */
[-C--:B------:R-:W-:Y:S01]  /*9230*/  FMUL.FTZ R36, R36, R189.reuse ;  /* 0x000000bd24247220 */ /* 0x080fe20000410000 */
[----:B------:R-:W-:Y:S01]  /*9240*/  FSETP.NEU.FTZ.AND P0, PT, R2, -INF , PT ;  /* 0xff8000000200780b */ /* 0x000fe20003f1d000 */
[----:B------:R-:W-:Y:S01]  /*9250*/  MUFU.EX2 R176, R176 ;  /* 0x000000b000b07308 */ /* 0x000fe20000000800 */
[----:B------:R-:W-:Y:S01]  /*9260*/  PRMT R4, R9, 0x5410, R4 ;  /* 0x0000541009047816 */ /* 0x000fe20000000004 */
[-C--:B------:R-:W-:Y:S01]  /*9270*/  FMUL.FTZ R37, R37, R189.reuse ;  /* 0x000000bd25257220 */ /* 0x080fe20000410000 */
[----:B------:R-:W-:Y:S01]  /*9280*/  FSEL R167, R167, RZ, P0 ;  /* 0x000000ffa7a77208 */ /* 0x000fe20000000000 */
[-C--:B------:R-:W-:Y:S01]  /*9290*/  FMUL.FTZ R40, R40, R189.reuse ;  /* 0x000000bd28287220 */ /* 0x080fe20000410000 */
[----:B------:R-:W-:Y:S01]  /*92a0*/  FSEL R9, R2, RZ, P0 ;  /* 0x000000ff02097208 */ /* 0x000fe20000000000 */
[-C--:B------:R-:W-:Y:S01]  /*92b0*/  FMUL.FTZ R41, R41, R189.reuse ;  /* 0x000000bd29297220 */ /* 0x080fe20000410000 */
[----:B------:R-:W-:Y:S01]  /*92c0*/  LOP3.LUT P0, RZ, R216, 0x2, RZ, 0xc0, !PT ;  /* 0x00000002d8ff7812 */ /* 0x000fe2000780c0ff */
[--C-:B------:R-:W-:Y:S01]  /*92d0*/  FFMA.FTZ R188, R28, UR24, -R167.reuse ;  /* 0x000000181cbc7c23 */ /* 0x100fe200080108a7 */
[----:B------:R-:W-:Y:S01]  /*92e0*/  FFMA.FTZ R179, R24, UR24, -R167 ;  /* 0x0000001818b37c23 */ /* 0x000fe200080108a7 */
[----:B------:R-:W-:Y:S01]  /*92f0*/  FADD.FTZ R3, R3, -R9 ;  /* 0x8000000903037221 */ /* 0x000fe20000010000 */
[----:B------:R-:W-:Y:S01]  /*9300*/  SEL R190, R165, 0xffffffe0, !P0 ;  /* 0xffffffe0a5be7807 */ /* 0x000fe20004000000 */
[--C-:B------:R-:W-:Y:S01]  /*9310*/  FFMA.FTZ R178, R25, UR24, -R167.reuse ;  /* 0x0000001819b27c23 */ /* 0x100fe200080108a7 */
[----:B------:R-:W-:Y:S01]  /*9320*/  LOP3.LUT P0, R172, R216, 0x4, RZ, 0xc0, !PT ;  /* 0x00000004d8ac7812 */ /* 0x000fe2000780c0ff */
[----:B------:R-:W-:Y:S01]  /*9330*/  FMUL.FTZ R3, R3, UR24 ;  /* 0x0000001803037c20 */ /* 0x000fe20008410000 */
[----:B------:R-:W-:Y:S01]  /*9340*/  FFMA.FTZ R177, R27, UR24, -R167 ;  /* 0x000000181bb17c23 */ /* 0x000fe200080108a7 */
[----:B------:R-:W-:Y:S01]  /*9350*/  MOV R10, R12 ;  /* 0x0000000c000a7202 */ /* 0x000fe20000000f00 */
[----:B------:R-:W-:Y:S01]  /*9360*/  MUFU.EX2 R175, R175 ;  /* 0x000000af00af7308 */ /* 0x000fe20000000800 */
[----:B------:R-:W-:Y:S01]  /*9370*/  PRMT R7, R12, 0x7771, RZ ;  /* 0x000077710c077816 */ /* 0x000fe200000000ff */
[-C--:B------:R-:W-:Y:S01]  /*9380*/  FMUL.FTZ R24, R144, R189.reuse ;  /* 0x000000bd90187220 */ /* 0x080fe20000410000 */
[----:B------:R-:W-:Y:S01]  /*9390*/  LOP3.LUT R10, R10, 0xff, RZ, 0xc0, !PT ;  /* 0x000000ff0a0a7812 */ /* 0x000fe200078ec0ff */
[-C--:B------:R-:W-:Y:S01]  /*93a0*/  FMUL.FTZ R25, R145, R189.reuse ;  /* 0x000000bd91197220 */ /* 0x080fe20000410000 */
[----:B------:R-:W-:Y:S01]  /*93b0*/  PRMT R9, R5, 0x7632, R9 ;  /* 0x0000763205097816 */ /* 0x000fe20000000009 */
[-C--:B------:R-:W-:Y:S01]  /*93c0*/  FMUL.FTZ R44, R44, R189.reuse ;  /* 0x000000bd2c2c7220 */ /* 0x080fe20000410000 */
[----:B------:R-:W-:Y:S01]  /*93d0*/  PRMT R7, R10, 0x5410, R7 ;  /* 0x000054100a077816 */ /* 0x000fe20000000007 */
[----:B------:R-:W2:Y:S01]  /*93e0*/  MUFU.EX2 R3, R3 ;  /* 0x0000000300037308 */ /* 0x000ea20000000800 */
[----:B------:R-:W-:Y:S01]  /*93f0*/  @P0 IADD3 R191, PT, PT, R16, -0x40, RZ ;  /* 0xffffffc010bf0810 */ /* 0x000fe20007ffe0ff */
[-C--:B------:R-:W-:Y:S01]  /*9400*/  FMUL.FTZ R45, R45, R189.reuse ;  /* 0x000000bd2d2d7220 */ /* 0x080fe20000410000 */
[----:B------:R-:W-:Y:S01]  /*9410*/  LEA R165, R8, R8, 0x10 ;  /* 0x0000000808a57211 */ /* 0x000fe200078e80ff */
[-C--:B------:R-:W-:Y:S01]  /*9420*/  FMUL.FTZ R48, R48, R189.reuse ;  /* 0x000000bd30307220 */ /* 0x080fe20000410000 */
[----:B------:R-:W-:Y:S01]  /*9430*/  SHF.R.U32.HI R5, RZ, 0x18, R5 ;  /* 0x00000018ff057819 */ /* 0x000fe20000011605 */
[----:B------:R-:W3:Y:S01]  /*9440*/  LDSM.16.MT88.4 R28, [R191] ;  /* 0x00000000bf1c783b */ /* 0x000ee20000004200 */
[----:B------:R-:W-:Y:S01]  /*9450*/  LOP3.LUT R9, R9, 0xff, RZ, 0xc0, !PT ;  /* 0x000000ff09097812 */ /* 0x000fe200078ec0ff */
[----:B------:R-:W-:Y:S01]  /*9460*/  MUFU.EX2 R179, R179 ;  /* 0x000000b300b37308 */ /* 0x000fe20000000800 */
[----:B------:R-:W-:Y:S01]  /*9470*/  LOP3.LUT R8, R6, 0xff00ff, RZ, 0xc0, !PT ;  /* 0x00ff00ff06087812 */ /* 0x000fe200078ec0ff */
[-C--:B------:R-:W-:Y:S01]  /*9480*/  FMUL.FTZ R49, R49, R189.reuse ;  /* 0x000000bd31317220 */ /* 0x080fe20000410000 */
[--C-:B------:R-:W-:Y:S01]  /*9490*/  HSET2.LE.AND R6, R7, R165.reuse, PT ;  /* 0x000000a507067233 */ /* 0x100fe20003803000 */
[-C--:B------:R-:W-:Y:S01]  /*94a0*/  FMUL.FTZ R60, R60, R189.reuse ;  /* 0x000000bd3c3c7220 */ /* 0x080fe20000410000 */
[----:B-1----:R-:W-:Y:S01]  /*94b0*/  F2FP.BF16.F32.PACK_AB R7, R173, R174 ;  /* 0x000000aead07723e */ /* 0x002fe200000010ff */
[----:B------:R-:W-:Y:S01]  /*94c0*/  FMUL.FTZ R61, R61, R189 ;  /* 0x000000bd3d3d7220 */ /* 0x000fe20000410000 */
[----:B------:R-:W-:Y:S01]  /*94d0*/  PRMT R5, R9, 0x5410, R5 ;  /* 0x0000541009057816 */ /* 0x000fe20000000005 */
[----:B------:R-:W1:Y:S01]  /*94e0*/  MUFU.EX2 R178, R178 ;  /* 0x000000b200b27308 */ /* 0x000e620000000800 */
[-C--:B--2---:R-:W-:Y:S01]  /*94f0*/  FMUL.FTZ R34, R142, R3.reuse ;  /* 0x000000038e227220 */ /* 0x084fe20000410000 */
[-C--:B------:R-:W-:Y:S01]  /*9500*/  FMUL.FTZ R35, R143, R3.reuse ;  /* 0x000000038f237220 */ /* 0x080fe20000410000 */
[----:B------:R-:W-:Y:S01]  /*9510*/  LOP3.LUT R6, R7, R6, RZ, 0xc0, !PT ;  /* 0x0000000607067212 */ /* 0x000fe200078ec0ff */
[----:B------:R-:W2:Y:S01]  /*9520*/  LDSM.16.MT88.4 R140, [R166+0x1a000] ;  /* 0x01a00000a68c783b */ /* 0x000ea20000004200 */
[--C-:B------:R-:W-:Y:S01]  /*9530*/  HSET2.LE.AND R7, R8, R165.reuse, PT ;  /* 0x000000a508077233 */ /* 0x100fe20003803000 */
[-C--:B------:R-:W-:Y:S01]  /*9540*/  FMUL.FTZ R26, R146, R3.reuse ;  /* 0x00000003921a7220 */ /* 0x080fe20000410000 */
[--C-:B------:R-:W-:Y:S01]  /*9550*/  HSET2.LE.AND R4, R4, R165.reuse, PT ;  /* 0x000000a504047233 */ /* 0x100fe20003803000 */
[----:B------:R-:W-:Y:S01]  /*9560*/  MUFU.EX2 R177, R177 ;  /* 0x000000b100b17308 */ /* 0x000fe20000000800 */
[----:B------:R-:W-:Y:S01]  /*9570*/  HSET2.LE.AND R5, R5, R165, PT ;  /* 0x000000a505057233 */ /* 0x000fe20003803000 */
[-C--:B------:R-:W-:Y:S01]  /*9580*/  FMUL.FTZ R27, R147, R3.reuse ;  /* 0x00000003931b7220 */ /* 0x080fe20000410000 */
[----:B------:R-:W-:Y:S01]  /*9590*/  F2FP.BF16.F32.PACK_AB R9, R175, R176 ;  /* 0x000000b0af09723e */ /* 0x000fe200000010ff */
[-C--:B------:R-:W-:Y:S01]  /*95a0*/  FMUL.FTZ R38, R38, R3.reuse ;  /* 0x0000000326267220 */ /* 0x080fe20000410000 */
[----:B------:R-:W-:Y:S01]  /*95b0*/  IADD3 R164, PT, PT, R190, R166, RZ ;  /* 0x000000a6bea47210 */ /* 0x000fe20007ffe0ff */
[----:B------:R-:W-:Y:S01]  /*95c0*/  FMUL.FTZ R39, R39, R3 ;  /* 0x0000000327277220 */ /* 0x000fe20000410000 */
[----:B------:R-:W-:Y:S01]  /*95d0*/  LOP3.LUT R4, R9, R4, RZ, 0xc0, !PT ;  /* 0x0000000409047212 */ /* 0x000fe200078ec0ff */
[----:B------:R-:W4:Y:S01]  /*95e0*/  MUFU.EX2 R188, R188 ;  /* 0x000000bc00bc7308 */ /* 0x000f220000000800 */
[----:B-1----:R-:W-:Y:S01]  /*95f0*/  F2FP.BF16.F32.PACK_AB R8, R178, R179 ;  /* 0x000000b3b208723e */ /* 0x002fe200000010ff */
[-C--:B------:R-:W-:Y:S01]  /*9600*/  FMUL.FTZ R42, R42, R3.reuse ;  /* 0x000000032a2a7220 */ /* 0x080fe20000410000 */
[----:B------:R-:W-:Y:S01]  /*9610*/  FMUL.FTZ R43, R43, R3 ;  /* 0x000000032b2b7220 */ /* 0x000fe20000410000 */
[----:B------:R-:W-:Y:S01]  /*9620*/  IADD3 R190, PT, PT, R190, R191, RZ ;  /* 0x000000bfbebe7210 */ /* 0x000fe20007ffe0ff */
[----:B------:R-:W-:Y:S01]  /*9630*/  FMUL.FTZ R46, R46, R3 ;  /* 0x000000032e2e7220 */ /* 0x000fe20000410000 */
[----:B------:R-:W-:Y:S01]  /*9640*/  LOP3.LUT R5, R8, R5, RZ, 0xc0, !PT ;  /* 0x0000000508057212 */ /* 0x000fe200078ec0ff */
[-C--:B------:R-:W-:Y:S01]  /*9650*/  FMUL.FTZ R47, R47, R3.reuse ;  /* 0x000000032f2f7220 */ /* 0x080fe20000410000 */
[-C--:B------:R-:W-:Y:S01]  /*9660*/  FMUL.FTZ R50, R50, R3.reuse ;  /* 0x0000000332327220 */ /* 0x080fe20000410000 */
[-C--:B------:R-:W-:Y:S01]  /*9670*/  FMUL.FTZ R51, R51, R3.reuse ;  /* 0x0000000333337220 */ /* 0x080fe20000410000 */
[-C--:B------:R-:W-:Y:S01]  /*9680*/  FMUL.FTZ R62, R62, R3.reuse ;  /* 0x000000033e3e7220 */ /* 0x080fe20000410000 */
[----:B------:R-:W-:Y:S01]  /*9690*/  FMUL.FTZ R63, R63, R3 ;  /* 0x000000033f3f7220 */ /* 0x000fe20000410000 */
[-C--:B------:R-:W-:Y:S01]  /*96a0*/  FMUL.FTZ R64, R64, R189.reuse ;  /* 0x000000bd40407220 */ /* 0x080fe20000410000 */
[----:B------:R-:W-:Y:S01]  /*96b0*/  FMUL.FTZ R65, R65, R189 ;  /* 0x000000bd41417220 */ /* 0x000fe20000410000 */
[-C--:B------:R-:W-:Y:S01]  /*96c0*/  FMUL.FTZ R66, R66, R3.reuse ;  /* 0x0000000342427220 */ /* 0x080fe20000410000 */
[----:B------:R-:W-:Y:S01]  /*96d0*/  FMUL.FTZ R67, R67, R3 ;  /* 0x0000000343437220 */ /* 0x000fe20000410000 */
[----:B------:R-:W1:Y:S01]  /*96e0*/  LDSM.16.MT88.4 R144, [R191+0x2000] ;  /* 0x00200000bf90783b */ /* 0x000e620000004200 */
[----:B----4-:R-:W-:Y:S01]  /*96f0*/  F2FP.BF16.F32.PACK_AB R10, R188, R177 ;  /* 0x000000b1bc0a723e */ /* 0x010fe200000010ff */
[-C--:B------:R-:W-:Y:S01]  /*9700*/  FMUL.FTZ R68, R68, R189.reuse ;  /* 0x000000bd44447220 */ /* 0x080fe20000410000 */
[----:B------:R-:W-:Y:S01]  /*9710*/  FMUL.FTZ R69, R69, R189 ;  /* 0x000000bd45457220 */ /* 0x000fe20000410000 */
[----:B------:R-:W-:Y:S01]  /*9720*/  FMUL.FTZ R70, R70, R3 ;  /* 0x0000000346467220 */ /* 0x000fe20000410000 */
[----:B------:R-:W-:Y:S01]  /*9730*/  LOP3.LUT R7, R10, R7, RZ, 0xc0, !PT ;  /* 0x000000070a077212 */ /* 0x000fe200078ec0ff */
        /* <DEDUP_REMOVED lines=20> */
[----:B------:R-:W3:Y:S01]  /*9880*/  LDSM.16.MT88.4 R136, [R164+0x1a000] ;  /* 0x01a00000a488783b */ /* 0x000ee20000004200 */
        /* <DEDUP_REMOVED lines=19> */
[----:B------:R-:W-:Y:S01]  /*99c0*/  LDSM.16.MT88.4 R12, [R166+0x18000] ;  /* 0x01800000a60c783b */ /* 0x000fe20000004200 */
        /* <DEDUP_REMOVED lines=18> */
[----:B------:R-:W-:Y:S01]  /*9af0*/  LDSM.16.MT88.4 R20, [R164+0x18000] ;  /* 0x01800000a414783b */ /* 0x000fe20000004200 */
[C---:B---3--:R-:W-:Y:S01]  /*9b00*/  HMMA.16816.F32.BF16 R44, R4.reuse, R136, R44 ;  /* 0x00000088042c723c */ /* 0x048fe2000004182c */
[----:B------:R-:W-:Y:S01]  /*9b10*/  LOP3.LUT R222, R224, UR6, R223, 0x96, !PT ;  /* 0x00000006e0de7c12 */ /* 0x000fe2000f8e96df */
[-C--:B------:R-:W-:Y:S01]  /*9b20*/  FMUL.FTZ R116, R116, R189.reuse ;  /* 0x000000bd74747220 */ /* 0x080fe20000410000 */
[----:B------:R-:W-:Y:S01]  /*9b30*/  FMUL.FTZ R117, R117, R189 ;  /* 0x000000bd75757220 */ /* 0x000fe20000410000 */
[-C--:B------:R-:W-:Y:S01]  /*9b40*/  FMUL.FTZ R118, R118, R3.reuse ;  /* 0x0000000376767220 */ /* 0x080fe20000410000 */
[----:B------:R-:W-:Y:S01]  /*9b50*/  FMUL.FTZ R119, R119, R3 ;  /* 0x0000000377777220 */ /* 0x000fe20000410000 */
[-C--:B------:R-:W-:Y:S01]  /*9b60*/  FMUL.FTZ R16, R152, R189.reuse ;  /* 0x000000bd98107220 */ /* 0x080fe20000410000 */
[----:B------:R-:W-:Y:S01]  /*9b70*/  FMUL.FTZ R17, R153, R189 ;  /* 0x000000bd99117220 */ /* 0x000fe20000410000 */
[----:B------:R-:W-:Y:S01]  /*9b80*/  HMMA.16816.F32.BF16 R48, R4, R138, R48 ;  /* 0x0000008a0430723c */ /* 0x000fe20000041830 */
[----:B------:R-:W3:Y:S01]  /*9b90*/  LDSM.16.MT88.4 R136, [R166+0x1c000] ;  /* 0x01c00000a688783b */ /* 0x000ee20000004200 */
[-C--:B------:R-:W-:Y:S01]  /*9ba0*/  FMUL.FTZ R18, R154, R3.reuse ;  /* 0x000000039a127220 */ /* 0x080fe20000410000 */
[----:B------:R-:W-:Y:S01]  /*9bb0*/  FMUL.FTZ R19, R155, R3 ;  /* 0x000000039b137220 */ /* 0x000fe20000410000 */
[----:B------:R-:W-:-:S04]  /*9bc0*/  IMAD.WIDE.U32 R222, R222, -0x2daee0ad, RZ ;  /* 0xd2511f53dede7825 */ /* 0x000fc800078e00ff */
[-C--:B------:R-:W-:Y:S01]  /*9bd0*/  FMUL.FTZ R8, R160, R189.reuse ;  /* 0x000000bda0087220 */ /* 0x080fe20000410000 */
[----:B------:R-:W-:Y:S01]  /*9be0*/  FMUL.FTZ R9, R161, R189 ;  /* 0x000000bda1097220 */ /* 0x000fe20000410000 */
[-C--:B------:R-:W-:Y:S01]  /*9bf0*/  FMUL.FTZ R10, R162, R3.reuse ;  /* 0x00000003a20a7220 */ /* 0x080fe20000410000 */
[C---:B--2---:R-:W-:Y:S01]  /*9c00*/  HMMA.16816.F32.BF16 R60, R4.reuse, R140, R60 ;  /* 0x0000008c043c723c */ /* 0x044fe2000004183c */
[----:B------:R-:W-:Y:S01]  /*9c10*/  FMUL.FTZ R11, R163, R3 ;  /* 0x00000003a30b7220 */ /* 0x000fe20000410000 */
[----:B------:R-:W-:Y:S01]  /*9c20*/  LDSM.16.MT88.4 R152, [R190] ;  /* 0x00000000be98783b */ /* 0x000fe20000004200 */
        /* <DEDUP_REMOVED lines=15> */
[--C-:B------:R-:W-:Y:S01]  /*9d20*/  FFMA.FTZ R201, R201, UR24, -R167.reuse ;  /* 0x00000018c9c97c23 */ /* 0x100fe200080108a7 */
[--C-:B------:R-:W-:Y:S01]  /*9d30*/  FFMA.FTZ R202, R202, UR24, -R167.reuse ;  /* 0x00000018caca7c23 */ /* 0x100fe200080108a7 */
[--C-:B------:R-:W-:Y:S01]  /*9d40*/  FFMA.FTZ R203, R203, UR24, -R167.reuse ;  /* 0x00000018cbcb7c23 */ /* 0x100fe200080108a7 */
[----:B------:R-:W-:Y:S01]  /*9d50*/  FFMA.FTZ R204, R204, UR24, -R167 ;  /* 0x00000018cccc7c23 */ /* 0x000fe200080108a7 */
[-C--:B------:R-:W-:Y:S01]  /*9d60*/  FMUL.FTZ R124, R124, R189.reuse ;  /* 0x000000bd7c7c7220 */ /* 0x080fe20000410000 */
[----:B------:R-:W-:Y:S01]  /*9d70*/  FMUL.FTZ R125, R125, R189 ;  /* 0x000000bd7d7d7220 */ /* 0x000fe20000410000 */
[C---:B------:R-:W-:Y:S01]  /*9d80*/  HMMA.16816.F32.BF16 R80, R4.reuse, R146, R80 ;  /* 0x000000920450723c */ /* 0x040fe20000041850 */
[----:B------:R-:W-:Y:S01]  /*9d90*/  LDSM.16.MT88.4 R144, [R166+0x1e000] ;  /* 0x01e00000a690783b */ /* 0x000fe20000004200 */
[-C--:B------:R-:W-:Y:S01]  /*9da0*/  FMUL.FTZ R126, R126, R3.reuse ;  /* 0x000000037e7e7220 */ /* 0x080fe20000410000 */
[----:B------:R-:W-:Y:S01]  /*9db0*/  FMUL.FTZ R127, R127, R3 ;  /* 0x000000037f7f7220 */ /* 0x000fe20000410000 */
[-C--:B------:R-:W-:Y:S01]  /*9dc0*/  FMUL.FTZ R100, R100, R189.reuse ;  /* 0x000000bd64647220 */ /* 0x080fe20000410000 */
[----:B------:R-:W-:Y:S01]  /*9dd0*/  FMUL.FTZ R101, R101, R189 ;  /* 0x000000bd65657220 */ /* 0x000fe20000410000 */
[-C--:B------:R-:W-:Y:S01]  /*9de0*/  FMUL.FTZ R102, R102, R3.reuse ;  /* 0x0000000366667220 */ /* 0x080fe20000410000 */
[----:B------:R-:W-:Y:S01]  /*9df0*/  FMUL.FTZ R103, R103, R3 ;  /* 0x0000000367677220 */ /* 0x000fe20000410000 */
[C---:B------:R-:W-:Y:S01]  /*9e00*/  HMMA.16816.F32.BF16 R8, R4.reuse, R12, R8 ;  /* 0x0000000c0408723c */ /* 0x040fe20000041808 */
[----:B------:R-:W-:Y:S01]  /*9e10*/  LOP3.LUT R220, R220, UR14, R223, 0x96, !PT ;  /* 0x0000000edcdc7c12 */ /* 0x000fe2000f8e96df */
[----:B------:R-:W-:Y:S01]  /*9e20*/  MUFU.EX2 R199, R199 ;  /* 0x000000c700c77308 */ /* 0x000fe20000000800 */
[-C--:B------:R-:W-:Y:S01]  /*9e30*/  FMUL.FTZ R132, R132, R189.reuse ;  /* 0x000000bd84847220 */ /* 0x080fe20000410000 */
[----:B------:R-:W-:Y:S01]  /*9e40*/  FMUL.FTZ R133, R133, R189 ;  /* 0x000000bd85857220 */ /* 0x000fe20000410000 */
[-C--:B------:R-:W-:Y:S01]  /*9e50*/  FMUL.FTZ R134, R134, R3.reuse ;  /* 0x0000000386867220 */ /* 0x080fe20000410000 */
[----:B------:R-:W-:Y:S01]  /*9e60*/  FMUL.FTZ R135, R135, R3 ;  /* 0x0000000387877220 */ /* 0x000fe20000410000 */
[-C--:B------:R-:W-:Y:S01]  /*9e70*/  FMUL.FTZ R104, R104, R189.reuse ;  /* 0x000000bd68687220 */ /* 0x080fe20000410000 */
[C---:B---3--:R-:W-:Y:S01]  /*9e80*/  HMMA.16816.F32.BF16 R68, R4.reuse, R136, R68 ;  /* 0x000000880444723c */ /* 0x048fe20000041844 */
[----:B------:R-:W-:Y:S01]  /*9e90*/  FMUL.FTZ R105, R105, R189 ;  /* 0x000000bd69697220 */ /* 0x000fe20000410000 */
[----:B------:R-:W1:Y:S01]  /*9ea0*/  MUFU.EX2 R200, R200 ;  /* 0x000000c800c87308 */ /* 0x000e620000000800 */
[-C--:B------:R-:W-:Y:S01]  /*9eb0*/  FMUL.FTZ R106, R106, R3.reuse ;  /* 0x000000036a6a7220 */ /* 0x080fe20000410000 */
[----:B------:R-:W-:Y:S01]  /*9ec0*/  FMUL.FTZ R107, R107, R3 ;  /* 0x000000036b6b7220 */ /* 0x000fe20000410000 */
[-C--:B------:R-:W-:Y:S01]  /*9ed0*/  FMUL.FTZ R128, R128, R189.reuse ;  /* 0x000000bd80807220 */ /* 0x080fe20000410000 */
[----:B------:R-:W-:Y:S01]  /*9ee0*/  FMUL.FTZ R129, R129, R189 ;  /* 0x000000bd81817220 */ /* 0x000fe20000410000 */
[-C--:B------:R-:W-:Y:S01]  /*9ef0*/  FMUL.FTZ R130, R130, R3.reuse ;  /* 0x0000000382827220 */ /* 0x080fe20000410000 */
[C---:B------:R-:W-:Y:S01]  /*9f00*/  HMMA.16816.F32.BF16 R72, R4.reuse, R138, R72 ;  /* 0x0000008a0448723c */ /* 0x040fe20000041848 */
[----:B------:R-:W3:Y:S01]  /*9f10*/  LDSM.16.MT88.4 R136, [R190+0x4000] ;  /* 0x00400000be88783b */ /* 0x000ee20000004200 */
[----:B------:R-:W-:Y:S01]  /*9f20*/  MUFU.EX2 R201, R201 ;  /* 0x000000c900c97308 */ /* 0x000fe20000000800 */
[----:B------:R-:W-:Y:S01]  /*9f30*/  FMUL.FTZ R131, R131, R3 ;  /* 0x0000000383837220 */ /* 0x000fe20000410000 */
[----:B------:R-:W-:Y:S01]  /*9f40*/  FFMA.FTZ R213, R206, UR24, -R167 ;  /* 0x00000018ced57c23 */ /* 0x000fe200080108a7 */
[----:B------:R-:W-:Y:S01]  /*9f50*/  FFMA.FTZ R212, R212, UR24, -R193 ;  /* 0x00000018d4d47c23 */ /* 0x000fe200080108c1 */
[--C-:B------:R-:W-:Y:S01]  /*9f60*/  FFMA.FTZ R207, R207, UR24, -R167.reuse ;  /* 0x00000018cfcf7c23 */ /* 0x100fe200080108a7 */
[--C-:B------:R-:W-:Y:S01]  /*9f70*/  FFMA.FTZ R206, R208, UR24, -R167.reuse ;  /* 0x00000018d0ce7c23 */ /* 0x100fe200080108a7 */
[C---:B--2---:R-:W-:Y:S01]  /*9f80*/  HMMA.16816.F32.BF16 R84, R4.reuse, R140, R84 ;  /* 0x0000008c0454723c */ /* 0x044fe20000041854 */
[----:B------:R-:W-:Y:S01]  /*9f90*/  FFMA.FTZ R205, R205, UR24, -R167 ;  /* 0x00000018cdcd7c23 */ /* 0x000fe200080108a7 */
[----:B------:R-:W-:Y:S01]  /*9fa0*/  MUFU.EX2 R202, R202 ;  /* 0x000000ca00ca7308 */ /* 0x000fe20000000800 */
[--C-:B------:R-:W-:Y:S01]  /*9fb0*/  FFMA.FTZ R196, R196, UR24, -R193.reuse ;  /* 0x00000018c4c47c23 */ /* 0x100fe200080108c1 */
[--C-:B------:R-:W-:Y:S01]  /*9fc0*/  FFMA.FTZ R195, R195, UR24, -R193.reuse ;  /* 0x00000018c3c37c23 */ /* 0x100fe200080108c1 */
[--C-:B------:R-:W-:Y:S01]  /*9fd0*/  FFMA.FTZ R194, R194, UR24, -R193.reuse ;  /* 0x00000018c2c27c23 */ /* 0x100fe200080108c1 */
[----:B------:R-:W-:Y:S01]  /*9fe0*/  FFMA.FTZ R192, R192, UR24, -R193 ;  /* 0x00000018c0c07c23 */ /* 0x000fe200080108c1 */
[--C-:B------:R-:W-:Y:S01]  /*9ff0*/  FFMA.FTZ R208, R170, UR24, -R167.reuse ;  /* 0x00000018aad07c23 */ /* 0x100fe200080108a7 */
[----:B------:R-:W-:Y:S01]  /*a000*/  HMMA.16816.F32.BF16 R88, R4, R142, R88 ;  /* 0x0000008e0458723c */ /* 0x000fe20000041858 */
[----:B------:R-:W2:Y:S01]  /*a010*/  LDSM.16.MT88.4 R140, [R164+0x1e000] ;  /* 0x01e00000a48c783b */ /* 0x000ea20000004200 */
[----:B------:R-:W-:Y:S01]  /*a020*/  MUFU.EX2 R203, R203 ;  /* 0x000000cb00cb7308 */ /* 0x000fe20000000800 */
[--C-:B------:R-:W-:Y:S01]  /*a030*/  FFMA.FTZ R217, R169, UR24, -R167.reuse ;  /* 0x00000018a9d97c23 */ /* 0x100fe200080108a7 */
[----:B------:R-:W-:Y:S01]  /*a040*/  FFMA.FTZ R214, R168, UR24, -R167 ;  /* 0x00000018a8d67c23 */ /* 0x000fe200080108a7 */
[----:B------:R-:W-:Y:S01]  /*a050*/  FFMA.FTZ R176, R247, R189, R176 ;  /* 0x000000bdf7b07223 */ /* 0x000fe200000100b0 */
[----:B------:R-:W-:-:S02]  /*a060*/  FFMA.FTZ R3, R246, R3, R179 ;  /* 0x00000003f6037223 */ /* 0x000fc400000100b3 */
[C---:B------:R-:W-:Y:S01]  /*a070*/  HMMA.16816.F32.BF16 R12, R4.reuse, R14, R156 ;  /* 0x0000000e040c723c */ /* 0x040fe2000004189c */
[C---:B------:R-:W-:Y:S01]  /*a080*/  PRMT R156, R222.reuse, 0x7771, RZ ;  /* 0x00007771de9c7816 */ /* 0x040fe200000000ff */
[----:B------:R-:W4:Y:S01]  /*a090*/  MUFU.EX2 R204, R204 ;  /* 0x000000cc00cc7308 */ /* 0x000f220000000800 */
[----:B------:R-:W-:Y:S01]  /*a0a0*/  PRMT R158, R222, 0x7772, RZ ;  /* 0x00007772de9e7816 */ /* 0x000fe200000000ff */
[----:B------:R-:W-:Y:S01]  /*a0b0*/  FADD.FTZ R176, R175, R176 ;  /* 0x000000b0afb07221 */ /* 0x000fe20000010000 */
[----:B------:R-:W-:Y:S01]  /*a0c0*/  LOP3.LUT R157, R220, 0xffff, RZ, 0xc0, !PT ;  /* 0x0000ffffdc9d7812 */ /* 0x000fe200078ec0ff */
[----:B------:R-:W-:Y:S01]  /*a0d0*/  FADD.FTZ R3, R178, R3 ;  /* 0x00000003b2037221 */ /* 0x000fe20000010000 */
[----:B-1----:R-:W-:Y:S01]  /*a0e0*/  F2FP.BF16.F32.PACK_AB R159, R200, R199 ;  /* 0x000000c7c89f723e */ /* 0x002fe200000010ff */
[----:B------:R-:W-:Y:S01]  /*a0f0*/  HMMA.16816.F32.BF16 R16, R4, R20, R16 ;  /* 0x000000140410723c */ /* 0x000fe20000041810 */
[----:B------:R-:W-:Y:S01]  /*a100*/  SHF.R.U32.HI R157, RZ, 0x8, R157 ;  /* 0x00000008ff9d7819 */ /* 0x000fe2000001169d */
[----:B------:R-:W-:Y:S01]  /*a110*/  MUFU.EX2 R209, R209 ;  /* 0x000000d100d17308 */ /* 0x000fe20000000800 */
[----:B------:R-:W-:Y:S01]  /*a120*/  FADD.FTZ R174, R174, R176 ;  /* 0x000000b0aeae7221 */ /* 0x000fe20000010000 */
[----:B------:R-:W-:Y:S01]  /*a130*/  FADD.FTZ R177, R177, R3 ;  /* 0x00000003b1b17221 */ /* 0x000fe20000010000 */
[----:B------:R-:W-:-:S02]  /*a140*/  MOV R3, R2 ;  /* 0x0000000200037202 */ /* 0x000fc40000000f00 */
[----:B------:R-:W-:Y:S01]  /*a150*/  FADD.FTZ R174, R173, R174 ;  /* 0x000000aeadae7221 */ /* 0x000fe20000010000 */
[----:B------:R-:W-:Y:S01]  /*a160*/  HMMA.16816.F32.BF16 R20, R4, R22, R148 ;  /* 0x000000160414723c */ /* 0x000fe20000041894 */
[----:B------:R-:W-:Y:S01]  /*a170*/  LDSM.16.MT88.4 R148, [R191+0x800] ;  /* 0x00080000bf94783b */ /* 0x000fe20000004200 */
[----:B------:R-:W-:Y:S01]  /*a180*/  MUFU.EX2 R211, R211 ;  /* 0x000000d300d37308 */ /* 0x000fe20000000800 */
[----:B------:R-:W-:-:S05]  /*a190*/  FADD.FTZ R177, R188, R177 ;  /* 0x000000b1bcb17221 */ /* 0x000fca0000010000 */
[C---:B---3--:R-:W-:Y:S02]  /*a1a0*/  HMMA.16816.F32.BF16 R92, R4.reuse, R136, R92 ;  /* 0x00000088045c723c */ /* 0x048fe4000004185c */
[----:B------:R-:W-:Y:S06]  /*a1b0*/  MUFU.EX2 R210, R210 ;  /* 0x000000d200d27308 */ /* 0x000fec0000000800 */
[C---:B------:R-:W-:Y:S01]  /*a1c0*/  HMMA.16816.F32.BF16 R96, R4.reuse, R138, R96 ;  /* 0x0000008a0460723c */ /* 0x040fe20000041860 */
[----:B------:R-:W1:Y:S01]  /*a1d0*/  LDSM.16.MT88.4 R136, [R191+0x6000] ;  /* 0x00600000bf88783b */ /* 0x000e620000004200 */
[----:B------:R-:W-:Y:S06]  /*a1e0*/  MUFU.EX2 R212, R212 ;  /* 0x000000d400d47308 */ /* 0x000fec0000000800 */
[----:B--2---:R-:W-:Y:S01]  /*a1f0*/  HMMA.16816.F32.BF16 R108, R4, R140, R108 ;  /* 0x0000008c046c723c */ /* 0x004fe2000004186c */
[----:B------:R-:W-:Y:S01]  /*a200*/  FFMA.FTZ R140, R198, UR24, -R193 ;  /* 0x00000018c68c7c23 */ /* 0x000fe200080108c1 */
[----:B------:R-:W-:Y:S01]  /*a210*/  MUFU.EX2 R213, R213 ;  /* 0x000000d500d57308 */ /* 0x000fe20000000800 */
[----:B------:R-:W-:-:S02]  /*a220*/  FFMA.FTZ R193, R171, UR24, -R167 ;  /* 0x00000018abc17c23 */ /* 0x000fc400080108a7 */
[----:B------:R-:W-:Y:S03]  /*a230*/  LDSM.16.MT88.4 R168, [R164+0x1d800] ;  /* 0x01d80000a4a8783b */ /* 0x000fe60000004200 */
[C---:B------:R-:W-:Y:S02]  /*a240*/  HMMA.16816.F32.BF16 R112, R4.reuse, R142, R112 ;  /* 0x0000008e0470723c */ /* 0x040fe40000041870 */
[----:B------:R-:W-:Y:S06]  /*a250*/  MUFU.EX2 R198, R197 ;  /* 0x000000c500c67308 */ /* 0x000fec0000000800 */
[----:B------:R-:W-:Y:S01]  /*a260*/  HMMA.16816.F32.BF16 R100, R4, R144, R100 ;  /* 0x000000900464723c */ /* 0x000fe20000041864 */
[----:B------:R-:W-:Y:S01]  /*a270*/  LOP3.LUT R144, R220, 0xff, RZ, 0xc0, !PT ;  /* 0x000000ffdc907812 */ /* 0x000fe200078ec0ff */
[----:B------:R2:W3:Y:S03]  /*a280*/  MUFU.EX2 R197, R140 ;  /* 0x0000008c00c57308 */ /* 0x0004e60000000800 */
[----:B------:R-:W-:-:S03]  /*a290*/  PRMT R157, R144, 0x5410, R157 ;  /* 0x00005410909d7816 */ /* 0x000fc6000000009d */
[C---:B------:R-:W-:Y:S02]  /*a2a0*/  HMMA.16816.F32.BF16 R32, R4.reuse, R152, R32 ;  /* 0x000000980420723c */ /* 0x040fe40000041820 */
[----:B------:R-:W-:Y:S06]  /*a2b0*/  MUFU.EX2 R207, R207 ;  /* 0x000000cf00cf7308 */ /* 0x000fec0000000800 */
[C---:B------:R-:W-:Y:S01]  /*a2c0*/  HMMA.16816.F32.BF16 R132, R4.reuse, R154, R132 ;  /* 0x0000009a0484723c */ /* 0x040fe20000041884 */
[----:B------:R-:W-:Y:S01]  /*a2d0*/  LDSM.16.MT88.4 R152, [R164+0x18800] ;  /* 0x01880000a498783b */ /* 0x000fe20000004200 */
[----:B------:R-:W5:Y:S03]  /*a2e0*/  MUFU.EX2 R206, R206 ;  /* 0x000000ce00ce7308 */ /* 0x000f660000000800 */
[----:B--2---:R-:W2:Y:S03]  /*a2f0*/  LDSM.16.MT88.4 R140, [R190+0x6000] ;  /* 0x00600000be8c783b */ /* 0x004ea60000004200 */
[----:B-1----:R-:W-:Y:S01]  /*a300*/  HMMA.16816.F32.BF16 R116, R4, R136, R116 ;  /* 0x000000880474723c */ /* 0x002fe20000041874 */
[----:B------:R-:W-:Y:S01]  /*a310*/  MOV R137, R222 ;  /* 0x000000de00897202 */ /* 0x000fe20000000f00 */
[----:B------:R-:W1:Y:S01]  /*a320*/  MUFU.EX2 R205, R205 ;  /* 0x000000cd00cd7308 */ /* 0x000e620000000800 */
[----:B------:R-:W-:-:S02]  /*a330*/  PRMT R136, R222, 0x7773, RZ ;  /* 0x00007773de887816 */ /* 0x000fc400000000ff */
[----:B------:R-:W-:Y:S02]  /*a340*/  LOP3.LUT R137, R137, 0xff, RZ, 0xc0, !PT ;  /* 0x000000ff89897812 */ /* 0x000fe400078ec0ff */
[----:B------:R-:W-:Y:S01]  /*a350*/  PRMT R158, R158, 0x5410, R136 ;  /* 0x000054109e9e7816 */ /* 0x000fe20000000088 */
[----:B------:R-:W-:Y:S01]  /*a360*/  HMMA.16816.F32.BF16 R120, R4, R138, R120 ;  /* 0x0000008a0478723c */ /* 0x000fe20000041878 */
[----:B------:R-:W-:Y:S01]  /*a370*/  PRMT R156, R137, 0x5410, R156 ;  /* 0x00005410899c7816 */ /* 0x000fe2000000009c */
[----:B------:R-:W-:Y:S01]  /*a380*/  MUFU.EX2 R196, R196 ;  /* 0x000000c400c47308 */ /* 0x000fe20000000800 */
[----:B------:R-:W5:Y:S01]  /*a390*/  LDSM.16.MT88.4 R136, [R166+0x18800] ;  /* 0x01880000a688783b */ /* 0x000f620000004200 */
[----:B------:R-:W-:-:S04]  /*a3a0*/  LOP3.LUT R158, R158, 0xff00ff, RZ, 0xc0, !PT ;  /* 0x00ff00ff9e9e7812 */ /* 0x000fc800078ec0ff */
[C---:B------:R-:W-:Y:S01]  /*a3b0*/  HMMA.16816.F32.BF16 R104, R4.reuse, R146, R104 ;  /* 0x000000920468723c */ /* 0x040fe20000041868 */
[----:B------:R-:W1:Y:S01]  /*a3c0*/  LDSM.16.MT88.4 R144, [R190+0x800] ;  /* 0x00080000be90783b */ /* 0x000e620000004200 */
[----:B------:R-:W1:Y:S08]  /*a3d0*/  MUFU.EX2 R195, R195 ;  /* 0x000000c300c37308 */ /* 0x000e700000000800 */
[----:B------:R-:W-:Y:S08]  /*a3e0*/  MUFU.EX2 R194, R194 ;  /* 0x000000c200c27308 */ /* 0x000ff00000000800 */
[----:B------:R-:W-:Y:S01]  /*a3f0*/  MUFU.EX2 R192, R192 ;  /* 0x000000c000c07308 */ /* 0x000fe20000000800 */
[----:B--2---:R-:W-:Y:S01]  /*a400*/  HMMA.16816.F32.BF16 R124, R4, R140, R124 ;  /* 0x0000008c047c723c */ /* 0x004fe2000004187c */
[----:B------:R-:W-:-:S02]  /*a410*/  PRMT R140, R220, 0x7632, R140 ;  /* 0x00007632dc8c7816 */ /* 0x000fc4000000008c */
[----:B------:R-:W-:Y:S02]  /*a420*/  SHF.R.U32.HI R220, RZ, 0x18, R220 ;  /* 0x00000018ffdc7819 */ /* 0x000fe400000116dc */
[----:B------:R-:W-:Y:S02]  /*a430*/  LOP3.LUT R140, R140, 0xff, RZ, 0xc0, !PT ;  /* 0x000000ff8c8c7812 */ /* 0x000fe400078ec0ff */
[----:B------:R-:W-:Y:S01]  /*a440*/  MUFU.EX2 R193, R193 ;  /* 0x000000c100c17308 */ /* 0x000fe20000000800 */
[----:B------:R-:W-:Y:S01]  /*a450*/  HMMA.16816.F32.BF16 R4, R4, R142, R128 ;  /* 0x0000008e0404723c */ /* 0x000fe20000041880 */
[----:B------:R-:W-:Y:S02]  /*a460*/  PRMT R220, R140, 0x5410, R220 ;  /* 0x000054108cdc7816 */ /* 0x000fe400000000dc */
[--C-:B------:R-:W-:Y:S01]  /*a470*/  HSET2.LE.AND R130, R156, R165.reuse, PT ;  /* 0x000000a59c827233 */ /* 0x100fe20003803000 */
[----:B------:R-:W2:Y:S01]  /*a480*/  LDSM.16.MT88.4 R140, [R166+0x1a800] ;  /* 0x01a80000a68c783b */ /* 0x000ea20000004200 */
[----:B------:R-:W-:-:S02]  /*a490*/  HSET2.LE.AND R131, R158, R165, PT ;  /* 0x000000a59e837233 */ /* 0x000fc40003803000 */
[----:B------:R-:W2:Y:S01]  /*a4a0*/  MUFU.EX2 R208, R208 ;  /* 0x000000d000d07308 */ /* 0x000ea20000000800 */
[--C-:B------:R-:W-:Y:S02]  /*a4b0*/  HSET2.LE.AND R128, R157, R165.reuse, PT ;  /* 0x000000a59d807233 */ /* 0x100fe40003803000 */
[----:B------:R-:W-:Y:S02]  /*a4c0*/  HSET2.LE.AND R129, R220, R165, PT ;  /* 0x000000a5dc817233 */ /* 0x000fe40003803000 */
[----:B----4-:R-:W-:Y:S02]  /*a4d0*/  F2FP.BF16.F32.PACK_AB R158, R204, R203 ;  /* 0x000000cbcc9e723e */ /* 0x010fe400000010ff */
[----:B---3--:R-:W-:Y:S01]  /*a4e0*/  F2FP.BF16.F32.PACK_AB R157, R197, R198 ;  /* 0x000000c6c59d723e */ /* 0x008fe200000010ff */
[----:B------:R-:W-:Y:S01]  /*a4f0*/  MUFU.EX2 R217, R217 ;  /* 0x000000d900d97308 */ /* 0x000fe20000000800 */
[----:B------:R-:W-:Y:S01]  /*a500*/  F2FP.BF16.F32.PACK_AB R156, R202, R201 ;  /* 0x000000c9ca9c723e */ /* 0x000fe200000010ff */
[----:B------:R-:W-:Y:S01]  /*a510*/  FADD.FTZ R198, R198, R174 ;  /* 0x000000aec6c67221 */ /* 0x000fe20000010000 */
[----:B------:R-:W-:Y:S01]  /*a520*/  LOP3.LUT R130, R159, R130, RZ, 0xc0, !PT ;  /* 0x000000829f827212 */ /* 0x000fe200078ec0ff */
[----:B------:R-:W-:Y:S01]  /*a530*/  FADD.FTZ R201, R201, R177 ;  /* 0x000000b1c9c97221 */ /* 0x000fe20000010000 */
[----:B------:R-:W-:Y:S01]  /*a540*/  LOP3.LUT R131, R158, R131, RZ, 0xc0, !PT ;  /* 0x000000839e837212 */ /* 0x000fe200078ec0ff */
[----:B------:R-:W-:Y:S01]  /*a550*/  FADD.FTZ R198, R197, R198 ;  /* 0x000000c6c5c67221 */ /* 0x000fe20000010000 */
[----:B------:R-:W-:Y:S01]  /*a560*/  LOP3.LUT R128, R157, R128, RZ, 0xc0, !PT ;  /* 0x000000809d807212 */ /* 0x000fe200078ec0ff */
[----:B------:R-:W3:Y:S01]  /*a570*/  MUFU.EX2 R214, R214 ;  /* 0x000000d600d67308 */ /* 0x000ee20000000800 */
[----:B------:R-:W-:Y:S01]  /*a580*/  LOP3.LUT R129, R156, R129, RZ, 0xc0, !PT ;  /* 0x000000819c817212 */ /* 0x000fe200078ec0ff */
[----:B------:R-:W-:Y:S01]  /*a590*/  FADD.FTZ R201, R202, R201 ;  /* 0x000000c9cac97221 */ /* 0x000fe20000010000 */
[----:B------:R-:W-:Y:S01]  /*a5a0*/  LDSM.16.MT88.4 R156, [R191+0x2800] ;  /* 0x00280000bf9c783b */ /* 0x000fe20000004200 */
[----:B------:R-:W-:-:S02]  /*a5b0*/  FADD.FTZ R199, R199, R198 ;  /* 0x000000c6c7c77221 */ /* 0x000fc40000010000 */
[----:B------:R-:W-:Y:S02]  /*a5c0*/  FADD.FTZ R203, R203, R201 ;  /* 0x000000c9cbcb7221 */ /* 0x000fe40000010000 */
[----:B-----5:R-:W-:Y:S01]  /*a5d0*/  HMMA.16816.F32.BF16 R8, R128, R136, R8 ;  /* 0x000000888008723c */ /* 0x020fe20000041808 */
[----:B------:R-:W-:Y:S01]  /*a5e0*/  FADD.FTZ R199, R200, R199 ;  /* 0x000000c7c8c77221 */ /* 0x000fe20000010000 */
[----:B------:R-:W-:-:S06]  /*a5f0*/  FADD.FTZ R203, R204, R203 ;  /* 0x000000cbcccb7221 */ /* 0x000fcc0000010000 */
        /* <DEDUP_REMOVED lines=9> */
[C---:B----4-:R-:W-:Y:S08]  /*a690*/  HMMA.16816.F32.BF16 R44, R128.reuse, R136, R44 ;  /* 0x00000088802c723c */ /* 0x050ff0000004182c */
[C---:B------:R-:W-:Y:S01]  /*a6a0*/  HMMA.16816.F32.BF16 R48, R128.reuse, R138, R48 ;  /* 0x0000008a8030723c */ /* 0x040fe20000041830 */
[----:B------:R-:W2:Y:S07]  /*a6b0*/  LDSM.16.MT88.4 R136, [R190+0x4800] ;  /* 0x00480000be88783b */ /* 0x000eae0000004200 */
[C---:B------:R-:W-:Y:S01]  /*a6c0*/  HMMA.16816.F32.BF16 R40, R128.reuse, R142, R40 ;  /* 0x0000008e8028723c */ /* 0x040fe20000041828 */
[----:B------:R-:W4:Y:S07]  /*a6d0*/  LDSM.16.MT88.4 R140, [R191+0x4800] ;  /* 0x00480000bf8c783b */ /* 0x000f2e0000004200 */
[C---:B-----5:R-:W-:Y:S08]  /*a6e0*/  HMMA.16816.F32.BF16 R60, R128.reuse, R148, R60 ;  /* 0x00000094803c723c */ /* 0x060ff0000004183c */
[C---:B------:R-:W-:Y:S01]  /*a6f0*/  HMMA.16816.F32.BF16 R64, R128.reuse, R150, R64 ;  /* 0x000000968040723c */ /* 0x040fe20000041840 */
[----:B------:R-:W5:Y:S07]  /*a700*/  LDSM.16.MT88.4 R148, [R166+0x1e800] ;  /* 0x01e80000a694783b */ /* 0x000f6e0000004200 */
[C---:B------:R-:W-:Y:S08]  /*a710*/  HMMA.16816.F32.BF16 R16, R128.reuse, R152, R16 ;  /* 0x000000988010723c */ /* 0x040ff00000041810 */
[C---:B------:R-:W-:Y:S01]  /*a720*/  HMMA.16816.F32.BF16 R20, R128.reuse, R154, R20 ;  /* 0x0000009a8014723c */ /* 0x040fe20000041814 */
[----:B------:R-:W3:Y:S07]  /*a730*/  LDSM.16.MT88.4 R152, [R166+0x1c800] ;  /* 0x01c80000a698783b */ /* 0x000eee0000004200 */
[C---:B-1----:R-:W-:Y:S08]  /*a740*/  HMMA.16816.F32.BF16 R76, R128.reuse, R144, R76 ;  /* 0x00000090804c723c */ /* 0x042ff0000004184c */
[C---:B------:R-:W-:Y:S01]  /*a750*/  HMMA.16816.F32.BF16 R80, R128.reuse, R146, R80 ;  /* 0x000000928050723c */ /* 0x040fe20000041850 */
[----:B------:R-:W1:Y:S07]  /*a760*/  LDSM.16.MT88.4 R144, [R164+0x1e800] ;  /* 0x01e80000a490783b */ /* 0x000e6e0000004200 */
[----:B--2---:R-:W-:Y:S01]  /*a770*/  HMMA.16816.F32.BF16 R92, R128, R136, R92 ;  /* 0x00000088805c723c */ /* 0x004fe2000004185c */
[----:B------:R-:W-:-:S04]  /*a780*/  MOV R136, UR28 ;  /* 0x0000001c00887c02 */ /* 0x000fc80008000f00 */
[----:B------:R-:W-:-:S03]  /*a790*/  LOP3.LUT R136, R136, UR31, R245, 0x96, !PT ;  /* 0x0000001f88887c12 */ /* 0x000fc6000f8e96f5 */
[----:B----4-:R-:W-:Y:S02]  /*a7a0*/  HMMA.16816.F32.BF16 R84, R128, R140, R84 ;  /* 0x0000008c8054723c */ /* 0x010fe40000041854 */
[----:B------:R-:W-:-:S06]  /*a7b0*/  IMAD.WIDE.U32 R136, R136, -0x326172a9, RZ ;  /* 0xcd9e8d5788887825 */ /* 0x000fcc00078e00ff */
[C---:B------:R-:W-:Y:S01]  /*a7c0*/  HMMA.16816.F32.BF16 R88, R128.reuse, R142, R88 ;  /* 0x0000008e8058723c */ /* 0x040fe20000041858 */
[----:B------:R-:W2:Y:S07]  /*a7d0*/  LDSM.16.MT88.4 R140, [R191+0x6800] ;  /* 0x00680000bf8c783b */ /* 0x000eae0000004200 */
[----:B-----5:R-:W-:Y:S01]  /*a7e0*/  HMMA.16816.F32.BF16 R100, R128, R148, R100 ;  /* 0x000000948064723c */ /* 0x020fe20000041864 */
[----:B------:R-:W-:Y:S02]  /*a7f0*/  LOP3.LUT R149, R248, UR15, R137, 0x96, !PT ;  /* 0x0000000ff8957c12 */ /* 0x000fe4000f8e9689 */
[----:B------:R-:W-:-:S05]  /*a800*/  LOP3.LUT R148, R136, UR13, R237, 0x96, !PT ;  /* 0x0000000d88947c12 */ /* 0x000fca000f8e96ed */
[----:B---3--:R-:W-:Y:S01]  /*a810*/  HMMA.16816.F32.BF16 R68, R128, R152, R68 ;  /* 0x000000988044723c */ /* 0x008fe20000041844 */
[----:B------:R-:W-:-:S04]  /*a820*/  IMAD.WIDE.U32 R152, R149, -0x2daee0ad, RZ ;  /* 0xd2511f5395987825 */ /* 0x000fc800078e00ff */
[----:B------:R-:W-:-:S03]  /*a830*/  IMAD.WIDE.U32 R148, R148, -0x2daee0ad, RZ ;  /* 0xd2511f5394947825 */ /* 0x000fc600078e00ff */
[C---:B------:R-:W-:Y:S01]  /*a840*/  HMMA.16816.F32.BF16 R96, R128.reuse, R138, R96 ;  /* 0x0000008a8060723c */ /* 0x040fe20000041860 */
[----:B------:R-:W3:Y:S07]  /*a850*/  LDSM.16.MT88.4 R136, [R190+0x6800] ;  /* 0x00680000be88783b */ /* 0x000eee0000004200 */
        /* <DEDUP_REMOVED lines=8> */
[----:B-1----:R-:W-:Y:S01]  /*a8e0*/  HMMA.16816.F32.BF16 R108, R128, R144, R108 ;  /* 0x00000090806c723c */ /* 0x002fe2000004186c */
[----:B------:R-:W-:Y:S01]  /*a8f0*/  LOP3.LUT R144, R236, UR12, R151, 0x96, !PT ;  /* 0x0000000cec907c12 */ /* 0x000fe2000f8e9697 */
[----:B------:R-:W-:-:S04]  /*a900*/  IMAD.WIDE.U32 R156, R156, -0x2daee0ad, RZ ;  /* 0xd2511f539c9c7825 */ /* 0x000fc800078e00ff */
[----:B------:R-:W-:Y:S02]  /*a910*/  IMAD.WIDE.U32 R144, R144, -0x2daee0ad, RZ ;  /* 0xd2511f5390907825 */ /* 0x000fe400078e00ff */
[----:B--2---:R-:W-:Y:S01]  /*a920*/  HMMA.16816.F32.BF16 R116, R128, R140, R116 ;  /* 0x0000008c8074723c */ /* 0x004fe20000041874 */
[----:B------:R-:W-:Y:S02]  /*a930*/  LOP3.LUT R140, R144, UR16, R157, 0x96, !PT ;  /* 0x00000010908c7c12 */ /* 0x000fe4000f8e969d */
[----:B------:R-:W-:-:S05]  /*a940*/  LOP3.LUT R220, R148, UR17, R145, 0x96, !PT ;  /* 0x0000001194dc7c12 */ /* 0x000fca000f8e9691 */
[----:B------:R-:W-:Y:S01]  /*a950*/  HMMA.16816.F32.BF16 R120, R128, R142, R120 ;  /* 0x0000008e8078723c */ /* 0x000fe20000041878 */
[----:B------:R-:W-:-:S04]  /*a960*/  IMAD.WIDE.U32 R142, R140, -0x326172a9, RZ ;  /* 0xcd9e8d578c8e7825 */ /* 0x000fc800078e00ff */
[----:B------:R-:W-:Y:S01]  /*a970*/  IMAD.WIDE.U32 R220, R220, -0x326172a9, RZ ;  /* 0xcd9e8d57dcdc7825 */ /* 0x000fe200078e00ff */
[C---:B------:R-:W-:Y:S02]  /*a980*/  PRMT R140, R142.reuse, 0x7772, RZ ;  /* 0x000077728e8c7816 */ /* 0x040fe400000000ff */
[----:B------:R-:W-:Y:S01]  /*a990*/  PRMT R148, R142, 0x7773, RZ ;  /* 0x000077738e947816 */ /* 0x000fe200000000ff */
[C---:B---3--:R-:W-:Y:S01]  /*a9a0*/  HMMA.16816.F32.BF16 R124, R128.reuse, R136, R124 ;  /* 0x00000088807c723c */ /* 0x048fe2000004187c */
[----:B------:R-:W-:Y:S02]  /*a9b0*/  LOP3.LUT R137, R220, UR4, R143, 0x96, !PT ;  /* 0x00000004dc897c12 */ /* 0x000fe4000f8e968f */
[----:B------:R-:W-:Y:S02]  /*a9c0*/  MOV R149, R142 ;  /* 0x0000008e00957202 */ /* 0x000fe40000000f00 */
[----:B------:R-:W-:Y:S02]  /*a9d0*/  PRMT R136, R142, 0x7771, RZ ;  /* 0x000077718e887816 */ /* 0x000fe400000000ff */
[----:B------:R-:W-:Y:S01]  /*a9e0*/  PRMT R148, R140, 0x5410, R148 ;  /* 0x000054108c947816 */ /* 0x000fe20000000094 */
[----:B------:R-:W-:Y:S01]  /*a9f0*/  HMMA.16816.F32.BF16 R112, R128, R146, R112 ;  /* 0x000000928070723c */ /* 0x000fe20000041870 */
[----:B------:R-:W1:Y:S01]  /*aa00*/  LDSM.16.MT88.4 R140, [R164+0x19000] ;  /* 0x01900000a48c783b */ /* 0x000e620000004200 */
[----:B------:R-:W-:-:S02]  /*aa10*/  LOP3.LUT R149, R149, 0xff, RZ, 0xc0, !PT ;  /* 0x000000ff95957812 */ /* 0x000fc400078ec0ff */
[----:B------:R-:W-:Y:S01]  /*aa20*/  LOP3.LUT R148, R148, 0xff00ff, RZ, 0xc0, !PT ;  /* 0x00ff00ff94947812 */ /* 0x000fe200078ec0ff */
[----:B------:R-:W2:Y:S01]  /*aa30*/  LDSM.16.MT88.4 R144, [R166+0x19000] ;  /* 0x01900000a690783b */ /* 0x000ea20000004200 */
[----:B------:R-:W-:Y:S02]  /*aa40*/  PRMT R136, R149, 0x5410, R136 ;  /* 0x0000541095887816 */ /* 0x000fe40000000088 */
[C---:B------:R-:W-:Y:S01]  /*aa50*/  HMMA.16816.F32.BF16 R72, R128.reuse, R154, R72 ;  /* 0x0000009a8048723c */ /* 0x040fe20000041848 */
[----:B------:R-:W-:Y:S07]  /*aa60*/  LDSM.16.MT88.4 R152, [R191+0x1000] ;  /* 0x00100000bf98783b */ /* 0x000fee0000004200 */
[----:B------:R-:W-:Y:S01]  /*aa70*/  HMMA.16816.F32.BF16 R4, R128, R138, R4 ;  /* 0x0000008a8004723c */ /* 0x000fe20000041804 */
[----:B------:R-:W-:-:S02]  /*aa80*/  LOP3.LUT R130, R137, 0xffff, RZ, 0xc0, !PT ;  /* 0x0000ffff89827812 */ /* 0x000fc400078ec0ff */
[C---:B------:R-:W-:Y:S02]  /*aa90*/  PRMT R129, R137.reuse, 0x7632, R129 ;  /* 0x0000763289817816 */ /* 0x040fe40000000081 */
[----:B------:R-:W-:Y:S02]  /*aaa0*/  LOP3.LUT R128, R137, 0xff, RZ, 0xc0, !PT ;  /* 0x000000ff89807812 */ /* 0x000fe400078ec0ff */
[----:B------:R-:W-:Y:S02]  /*aab0*/  SHF.R.U32.HI R137, RZ, 0x18, R137 ;  /* 0x00000018ff897819 */ /* 0x000fe40000011689 */
[----:B------:R-:W-:Y:S02]  /*aac0*/  SHF.R.U32.HI R130, RZ, 0x8, R130 ;  /* 0x00000008ff827819 */ /* 0x000fe40000011682 */
[----:B------:R-:W-:Y:S02]  /*aad0*/  LOP3.LUT R129, R129, 0xff, RZ, 0xc0, !PT ;  /* 0x000000ff81817812 */ /* 0x000fe400078ec0ff */
[----:B------:R-:W-:-:S02]  /*aae0*/  PRMT R128, R128, 0x5410, R130 ;  /* 0x0000541080807816 */ /* 0x000fc40000000082 */
[----:B------:R-:W-:Y:S02]  /*aaf0*/  PRMT R129, R129, 0x5410, R137 ;  /* 0x0000541081817816 */ /* 0x000fe40000000089 */
[--C-:B------:R-:W-:Y:S02]  /*ab00*/  HSET2.LE.AND R130, R136, R165.reuse, PT ;  /* 0x000000a588827233 */ /* 0x100fe40003803000 */
[--C-:B------:R-:W-:Y:S02]  /*ab10*/  HSET2.LE.AND R131, R148, R165.reuse, PT ;  /* 0x000000a594837233 */ /* 0x100fe40003803000 */
[--C-:B------:R-:W-:Y:S01]  /*ab20*/  HSET2.LE.AND R128, R128, R165.reuse, PT ;  /* 0x000000a580807233 */ /* 0x100fe20003803000 */
[----:B------:R-:W3:Y:S01]  /*ab30*/  LDSM.16.MT88.4 R148, [R190+0x1000] ;  /* 0x00100000be94783b */ /* 0x000ee20000004200 */
[----:B------:R-:W-:Y:S02]  /*ab40*/  HSET2.LE.AND R129, R129, R165, PT ;  /* 0x000000a581817233 */ /* 0x000fe40003803000 */
[----:B------:R-:W-:-:S02]  /*ab50*/  F2FP.BF16.F32.PACK_AB R139, R212, R210 ;  /* 0x000000d2d48b723e */ /* 0x000fc400000010ff */
[----:B------:R-:W-:Y:S02]  /*ab60*/  F2FP.BF16.F32.PACK_AB R138, R206, R207 ;  /* 0x000000cfce8a723e */ /* 0x000fe400000010ff */
        /* <DEDUP_REMOVED lines=9> */
[----:B------:R-:W-:Y:S01]  /*ac00*/  FADD.FTZ R210, R210, R209 ;  /* 0x000000d1d2d27221 */ /* 0x000fe20000010000 */
[----:B------:R-:W-:Y:S01]  /*ac10*/  LOP3.LUT R129, R136, R129, RZ, 0xc0, !PT ;  /* 0x0000008188817212 */ /* 0x000fe200078ec0ff */
[----:B------:R-:W-:Y:S01]  /*ac20*/  FADD.FTZ R207, R207, R213 ;  /* 0x000000d5cfcf7221 */ /* 0x000fe20000010000 */
[----:B------:R-:W4:Y:S01]  /*ac30*/  LDSM.16.MT88.4 R136, [R166+0x1b000] ;  /* 0x01b00000a688783b */ /* 0x000f220000004200 */
[----:B------:R-:W-:-:S02]  /*ac40*/  FADD.FTZ R210, R212, R210 ;  /* 0x000000d2d4d27221 */ /* 0x000fc40000010000 */
[----:B------:R-:W-:Y:S02]  /*ac50*/  FADD.FTZ R207, R206, R207 ;  /* 0x000000cfcecf7221 */ /* 0x000fe40000010000 */
[C---:B-1----:R-:W-:Y:S08]  /*ac60*/  HMMA.16816.F32.BF16 R16, R128.reuse, R140, R16 ;  /* 0x0000008c8010723c */ /* 0x042ff00000041810 */
[C---:B------:R-:W-:Y:S01]  /*ac70*/  HMMA.16816.F32.BF16 R20, R128.reuse, R142, R20 ;  /* 0x0000008e8014723c */ /* 0x040fe20000041814 */
[----:B------:R-:W1:Y:S07]  /*ac80*/  LDSM.16.MT88.4 R140, [R191+0x3000] ;  /* 0x00300000bf8c783b */ /* 0x000e6e0000004200 */
[C---:B--2---:R-:W-:Y:S01]  /*ac90*/  HMMA.16816.F32.BF16 R160, R128.reuse, R144, R8 ;  /* 0x0000009080a0723c */ /* 0x044fe20000041808 */
[----:B------:R-:W-:Y:S07]  /*aca0*/  LDSM.16.MT88.4 R8, [R190+0x3000] ;  /* 0x00300000be08783b */ /* 0x000fee0000004200 */
        /* <DEDUP_REMOVED lines=15> */
[C---:B------:R-:W-:Y:S01]  /*ada0*/  HMMA.16816.F32.BF16 R40, R128.reuse, R138, R40 ;  /* 0x0000008a8028723c */ /* 0x040fe20000041828 */
[----:B------:R-:W5:Y:S07]  /*adb0*/  LDSM.16.MT88.4 R136, [R164+0x1d000] ;  /* 0x01d00000a488783b */ /* 0x000f6e0000004200 */
[C---:B---3--:R-:W-:Y:S08]  /*adc0*/  HMMA.16816.F32.BF16 R68, R128.reuse, R148, R68 ;  /* 0x000000948044723c */ /* 0x048ff00000041844 */
[C---:B------:R-:W-:Y:S01]  /*add0*/  HMMA.16816.F32.BF16 R72, R128.reuse, R150, R72 ;  /* 0x000000968048723c */ /* 0x040fe20000041848 */
[----:B------:R-:W3:Y:S07]  /*ade0*/  LDSM.16.MT88.4 R148, [R164+0x1f000] ;  /* 0x01f00000a494783b */ /* 0x000eee0000004200 */
[----:B-1----:R-:W-:Y:S01]  /*adf0*/  HMMA.16816.F32.BF16 R92, R128, R140, R92 ;  /* 0x0000008c805c723c */ /* 0x002fe2000004185c */
[----:B------:R-:W-:-:S05]  /*ae00*/  LOP3.LUT R140, R158, UR6, R221, 0x96, !PT ;  /* 0x000000069e8c7c12 */ /* 0x000fca000f8e96dd */
[----:B------:R-:W-:Y:S02]  /*ae10*/  IMAD.WIDE.U32 R140, R140, -0x2daee0ad, RZ ;  /* 0xd2511f538c8c7825 */ /* 0x000fe400078e00ff */
[C---:B--2---:R-:W-:Y:S08]  /*ae20*/  HMMA.16816.F32.BF16 R84, R128.reuse, R144, R84 ;  /* 0x000000908054723c */ /* 0x044ff00000041854 */
[C---:B------:R-:W-:Y:S01]  /*ae30*/  HMMA.16816.F32.BF16 R88, R128.reuse, R146, R88 ;  /* 0x000000928058723c */ /* 0x040fe20000041858 */
[----:B------:R-:W1:Y:S07]  /*ae40*/  LDSM.16.MT88.4 R144, [R190+0x7000] ;  /* 0x00700000be90783b */ /* 0x000e6e0000004200 */
[----:B----4-:R-:W-:Y:S01]  /*ae50*/  HMMA.16816.F32.BF16 R100, R128, R8, R100 ;  /* 0x000000088064723c */ /* 0x010fe20000041864 */
[----:B------:R-:W-:-:S02]  /*ae60*/  MOV R8, R140 ;  /* 0x0000008c00087202 */ /* 0x000fc40000000f00 */
[----:B------:R-:W-:-:S05]  /*ae70*/  PRMT R9, R140, 0x7772, RZ ;  /* 0x000077728c097816 */ /* 0x000fca00000000ff */
[C---:B------:R-:W-:Y:S01]  /*ae80*/  HMMA.16816.F32.BF16 R104, R128.reuse, R10, R104 ;  /* 0x0000000a8068723c */ /* 0x040fe20000041868 */
[C---:B------:R-:W-:Y:S02]  /*ae90*/  PRMT R10, R140.reuse, 0x7771, RZ ;  /* 0x000077718c0a7816 */ /* 0x040fe400000000ff */
[----:B------:R-:W-:Y:S02]  /*aea0*/  PRMT R11, R140, 0x7773, RZ ;  /* 0x000077738c0b7816 */ /* 0x000fe400000000ff */
[----:B------:R-:W-:Y:S02]  /*aeb0*/  LOP3.LUT R140, R8, 0xff, RZ, 0xc0, !PT ;  /* 0x000000ff088c7812 */ /* 0x000fe400078ec0ff */
[----:B------:R-:W-:Y:S01]  /*aec0*/  LOP3.LUT R8, R156, UR14, R141, 0x96, !PT ;  /* 0x0000000e9c087c12 */ /* 0x000fe2000f8e968d */
[----:B-----5:R-:W-:Y:S01]  /*aed0*/  HMMA.16816.F32.BF16 R76, R128, R136, R76 ;  /* 0x00000088804c723c */ /* 0x020fe2000004184c */
[----:B------:R-:W-:Y:S01]  /*aee0*/  PRMT R10, R140, 0x5410, R10 ;  /* 0x000054108c0a7816 */ /* 0x000fe2000000000a */
[----:B------:R-:W-:Y:S01]  /*aef0*/  LDSM.16.MT88.4 R156, [R166+0x19800] ;  /* 0x01980000a69c783b */ /* 0x000fe20000004200 */
[----:B------:R-:W-:Y:S01]  /*af00*/  PRMT R9, R9, 0x5410, R11 ;  /* 0x0000541009097816 */ /* 0x000fe2000000000b */
[----:B------:R-:W-:Y:S01]  /*af10*/  UMOV UR14, UR25 ;  /* 0x00000019000e7c82 */ /* 0x000fe20008000000 */
[----:B------:R-:W-:-:S02]  /*af20*/  LOP3.LUT R11, R8, 0xff, RZ, 0xc0, !PT ;  /* 0x000000ff080b7812 */ /* 0x000fc400078ec0ff */
[----:B------:R-:W-:Y:S01]  /*af30*/  LOP3.LUT R9, R9, 0xff00ff, RZ, 0xc0, !PT ;  /* 0x00ff00ff09097812 */ /* 0x000fe200078ec0ff */
[----:B------:R-:W-:Y:S01]  /*af40*/  HMMA.16816.F32.BF16 R80, R128, R138, R80 ;  /* 0x0000008a8050723c */ /* 0x000fe20000041850 */
[----:B------:R-:W2:Y:S01]  /*af50*/  LDSM.16.MT88.4 R136, [R191+0x7000] ;  /* 0x00700000bf88783b */ /* 0x000ea20000004200 */
[----:B------:R-:W-:-:S06]  /*af60*/  HSET2.LE.AND R10, R10, R165, PT ;  /* 0x000000a50a0a7233 */ /* 0x000fcc0003803000 */
[C---:B------:R-:W-:Y:S01]  /*af70*/  HMMA.16816.F32.BF16 R96, R128.reuse, R142, R96 ;  /* 0x0000008e8060723c */ /* 0x040fe20000041860 */
[----:B------:R-:W4:Y:S07]  /*af80*/  LDSM.16.MT88.4 R140, [R166+0x1d800] ;  /* 0x01d80000a68c783b */ /* 0x000f2e0000004200 */
[----:B---3--:R-:W-:Y:S01]  /*af90*/  HMMA.16816.F32.BF16 R108, R128, R148, R108 ;  /* 0x00000094806c723c */ /* 0x008fe2000004186c */
[C---:B------:R-:W-:Y:S02]  /*afa0*/  LOP3.LUT R149, R8.reuse, 0xffff, RZ, 0xc0, !PT ;  /* 0x0000ffff08957812 */ /* 0x040fe400078ec0ff */
[----:B------:R-:W-:-:S02]  /*afb0*/  PRMT R148, R8, 0x7632, R148 ;  /* 0x0000763208947816 */ /* 0x000fc40000000094 */
[----:B------:R-:W-:Y:S02]  /*afc0*/  SHF.R.U32.HI R149, RZ, 0x8, R149 ;  /* 0x00000008ff957819 */ /* 0x000fe40000011695 */
[----:B------:R-:W-:Y:S01]  /*afd0*/  SHF.R.U32.HI R8, RZ, 0x18, R8 ;  /* 0x00000018ff087819 */ /* 0x000fe20000011608 */
[C---:B------:R-:W-:Y:S01]  /*afe0*/  HMMA.16816.F32.BF16 R112, R128.reuse, R150, R112 ;  /* 0x000000968070723c */ /* 0x040fe20000041870 */
[----:B------:R-:W-:Y:S02]  /*aff0*/  LOP3.LUT R148, R148, 0xff, RZ, 0xc0, !PT ;  /* 0x000000ff94947812 */ /* 0x000fe400078ec0ff */
[----:B------:R-:W-:Y:S02]  /*b000*/  PRMT R150, R11, 0x5410, R149 ;  /* 0x000054100b967816 */ /* 0x000fe40000000095 */
[----:B------:R-:W-:Y:S02]  /*b010*/  PRMT R149, R148, 0x5410, R8 ;  /* 0x0000541094957816 */ /* 0x000fe40000000008 */
[--C-:B------:R-:W-:Y:S01]  /*b020*/  HSET2.LE.AND R11, R9, R165.reuse, PT ;  /* 0x000000a5090b7233 */ /* 0x100fe20003803000 */
[----:B-1----:R-:W-:Y:S01]  /*b030*/  HMMA.16816.F32.BF16 R124, R128, R144, R124 ;  /* 0x00000090807c723c */ /* 0x002fe2000004187c */
[----:B------:R-:W-:-:S02]  /*b040*/  HSET2.LE.AND R8, R150, R165, PT ;  /* 0x000000a596087233 */ /* 0x000fc40003803000 */
[----:B------:R-:W-:Y:S02]  /*b050*/  HSET2.LE.AND R9, R149, R165, PT ;  /* 0x000000a595097233 */ /* 0x000fe40003803000 */
[----:B------:R-:W-:Y:S01]  /*b060*/  F2FP.BF16.F32.PACK_AB R148, R195, R196 ;  /* 0x000000c4c394723e */ /* 0x000fe200000010ff */
[----:B------:R-:W-:Y:S01]  /*b070*/  FADD.FTZ R196, R196, R210 ;  /* 0x000000d2c4c47221 */ /* 0x000fe20000010000 */
[----:B------:R-:W-:Y:S01]  /*b080*/  F2FP.BF16.F32.PACK_AB R145, R208, R193 ;  /* 0x000000c1d091723e */ /* 0x000fe200000010ff */
[C---:B------:R-:W-:Y:S01]  /*b090*/  HMMA.16816.F32.BF16 R24, R128.reuse, R152, R24 ;  /* 0x000000988018723c */ /* 0x040fe20000041818 */
[----:B------:R-:W-:Y:S01]  /*b0a0*/  F2FP.BF16.F32.PACK_AB R144, R192, R194 ;  /* 0x000000c2c090723e */ /* 0x000fe200000010ff */
[----:B------:R-:W-:Y:S01]  /*b0b0*/  FADD.FTZ R193, R193, R207 ;  /* 0x000000cfc1c17221 */ /* 0x000fe20000010000 */
[----:B------:R-:W-:Y:S01]  /*b0c0*/  F2FP.BF16.F32.PACK_AB R165, R214, R217 ;  /* 0x000000d9d6a5723e */ /* 0x000fe200000010ff */
[----:B------:R-:W-:Y:S01]  /*b0d0*/  FADD.FTZ R196, R195, R196 ;  /* 0x000000c4c3c47221 */ /* 0x000fe20000010000 */
[----:B------:R-:W-:Y:S01]  /*b0e0*/  LOP3.LUT R8, R148, R8, RZ, 0xc0, !PT ;  /* 0x0000000894087212 */ /* 0x000fe200078ec0ff */
[----:B------:R-:W-:Y:S01]  /*b0f0*/  FADD.FTZ R193, R208, R193 ;  /* 0x000000c1d0c17221 */ /* 0x000fe20000010000 */
[----:B------:R-:W-:Y:S01]  /*b100*/  LOP3.LUT R9, R145, R9, RZ, 0xc0, !PT ;  /* 0x0000000991097212 */ /* 0x000fe200078ec0ff */
[C---:B------:R-:W-:Y:S01]  /*b110*/  HMMA.16816.F32.BF16 R28, R128.reuse, R154, R28 ;  /* 0x0000009a801c723c */ /* 0x040fe2000004181c */
[----:B------:R-:W-:Y:S01]  /*b120*/  LOP3.LUT R10, R144, R10, RZ, 0xc0, !PT ;  /* 0x0000000a900a7212 */ /* 0x000fe200078ec0ff */
[----:B------:R-:W1:Y:S01]  /*b130*/  LDSM.16.MT88.4 R152, [R166+0x1b800] ;  /* 0x01b80000a698783b */ /* 0x000e620000004200 */
[----:B------:R-:W-:Y:S01]  /*b140*/  LOP3.LUT R11, R165, R11, RZ, 0xc0, !PT ;  /* 0x0000000ba50b7212 */ /* 0x000fe200078ec0ff */
[----:B------:R-:W-:Y:S01]  /*b150*/  FADD.FTZ R196, R194, R196 ;  /* 0x000000c4c2c47221 */ /* 0x000fe20000010000 */
[----:B------:R-:W-:Y:S01]  /*b160*/  FADD.FTZ R193, R217, R193 ;  /* 0x000000c1d9c17221 */ /* 0x000fe20000010000 */
[----:B------:R-:W-:Y:S02]  /*b170*/  LDSM.16.MT88.4 R148, [R164+0x19800] ;  /* 0x01980000a494783b */ /* 0x000fe40000004200 */
[----:B--2---:R-:W-:Y:S01]  /*b180*/  HMMA.16816.F32.BF16 R116, R128, R136, R116 ;  /* 0x000000888074723c */ /* 0x004fe20000041874 */
[----:B------:R-:W-:Y:S01]  /*b190*/  FADD.FTZ R247, R192, R196 ;  /* 0x000000c4c0f77221 */ /* 0x000fe20000010000 */
[----:B------:R-:W-:-:S06]  /*b1a0*/  FADD.FTZ R246, R214, R193 ;  /* 0x000000c1d6f67221 */ /* 0x000fcc0000010000 */
[C---:B------:R-:W-:Y:S01]  /*b1b0*/  HMMA.16816.F32.BF16 R120, R128.reuse, R138, R120 ;  /* 0x0000008a8078723c */ /* 0x040fe20000041878 */
[----:B------:R-:W2:Y:S07]  /*b1c0*/  LDSM.16.MT88.4 R136, [R166+0x1f800] ;  /* 0x01f80000a688783b */ /* 0x000eae0000004200 */
[----:B------:R-:W-:Y:S01]  /*b1d0*/  HMMA.16816.F32.BF16 R4, R128, R146, R4 ;  /* 0x000000928004723c */ /* 0x000fe20000041804 */
[----:B------:R-:W3:Y:S04]  /*b1e0*/  LDSM.16.MT88.4 R144, [R164+0x1b800] ;  /* 0x01b80000a490783b */ /* 0x000ee80000004200 */
[----:B------:R-:W5:Y:S03]  /*b1f0*/  LDSM.16.MT88.4 R128, [R191+0x5800] ;  /* 0x00580000bf80783b */ /* 0x000f660000004200 */
[C---:B----4-:R-:W-:Y:S01]  /*b200*/  HMMA.16816.F32.BF16 R68, R8.reuse, R140, R68 ;  /* 0x0000008c0844723c */ /* 0x050fe20000041844 */
[----:B------:R-:W-:Y:S07]  /*b210*/  LDSM.16.MT88.4 R164, [R164+0x1f800] ;  /* 0x01f80000a4a4783b */ /* 0x000fee0000004200 */
[C---:B------:R-:W-:Y:S01]  /*b220*/  HMMA.16816.F32.BF16 R72, R8.reuse, R142, R72 ;  /* 0x0000008e0848723c */ /* 0x040fe20000041848 */
[----:B------:R-:W4:Y:S07]  /*b230*/  LDSM.16.MT88.4 R140, [R191+0x1800] ;  /* 0x00180000bf8c783b */ /* 0x000f2e0000004200 */
[C---:B-1----:R-:W-:Y:S08]  /*b240*/  HMMA.16816.F32.BF16 R36, R8.reuse, R152, R36 ;  /* 0x000000980824723c */ /* 0x042ff00000041824 */
[C---:B------:R-:W-:Y:S08]  /*b250*/  HMMA.16816.F32.BF16 R40, R8.reuse, R154, R40 ;  /* 0x0000009a0828723c */ /* 0x040ff00000041828 */
[C---:B------:R-:W-:Y:S08]  /*b260*/  HMMA.16816.F32.BF16 R160, R8.reuse, R156, R160 ;  /* 0x0000009c08a0723c */ /* 0x040ff000000418a0 */
[C---:B--2---:R-:W-:Y:S08]  /*b270*/  HMMA.16816.F32.BF16 R100, R8.reuse, R136, R100 ;  /* 0x000000880864723c */ /* 0x044ff00000041864 */
[C---:B------:R-:W-:Y:S01]  /*b280*/  HMMA.16816.F32.BF16 R104, R8.reuse, R138, R104 ;  /* 0x0000008a0868723c */ /* 0x040fe20000041868 */
[----:B------:R-:W1:Y:S07]  /*b290*/  LDSM.16.MT88.4 R136, [R191+0x3800] ;  /* 0x00380000bf88783b */ /* 0x000e6e0000004200 */
[C---:B------:R-:W-:Y:S01]  /*b2a0*/  HMMA.16816.F32.BF16 R152, R8.reuse, R148, R16 ;  /* 0x000000940898723c */ /* 0x040fe20000041810 */
[----:B------:R-:W-:Y:S07]  /*b2b0*/  LDSM.16.MT88.4 R16, [R190+0x1800] ;  /* 0x00180000be10783b */ /* 0x000fee0000004200 */
[C---:B---3--:R-:W-:Y:S08]  /*b2c0*/  HMMA.16816.F32.BF16 R44, R8.reuse, R144, R44 ;  /* 0x00000090082c723c */ /* 0x048ff0000004182c */
[C---:B------:R-:W-:Y:S08]  /*b2d0*/  HMMA.16816.F32.BF16 R48, R8.reuse, R146, R48 ;  /* 0x000000920830723c */ /* 0x040ff00000041830 */
[C---:B-----5:R-:W-:Y:S08]  /*b2e0*/  HMMA.16816.F32.BF16 R84, R8.reuse, R128, R84 ;  /* 0x000000800854723c */ /* 0x060ff00000041854 */
[C---:B------:R-:W-:Y:S01]  /*b2f0*/  HMMA.16816.F32.BF16 R88, R8.reuse, R130, R88 ;  /* 0x000000820858723c */ /* 0x040fe20000041858 */
[----:B------:R-:W2:Y:S07]  /*b300*/  LDSM.16.MT88.4 R128, [R190+0x7800] ;  /* 0x00780000be80783b */ /* 0x000eae0000004200 */
[C---:B------:R-:W-:Y:S01]  /*b310*/  HMMA.16816.F32.BF16 R156, R8.reuse, R158, R12 ;  /* 0x0000009e089c723c */ /* 0x040fe2000004180c */
[----:B------:R-:W-:Y:S07]  /*b320*/  LDSM.16.MT88.4 R12, [R190+0x3800] ;  /* 0x00380000be0c783b */ /* 0x000fee0000004200 */
[C---:B------:R-:W-:Y:S01]  /*b330*/  HMMA.16816.F32.BF16 R148, R8.reuse, R150, R20 ;  /* 0x000000960894723c */ /* 0x040fe20000041814 */
[----:B------:R-:W3:Y:S07]  /*b340*/  LDSM.16.MT88.4 R20, [R191+0x7800] ;  /* 0x00780000bf14783b */ /* 0x000eee0000004200 */
[C---:B----4-:R-:W-:Y:S01]  /*b350*/  HMMA.16816.F32.BF16 R144, R8.reuse, R140, R24 ;  /* 0x0000008c0890723c */ /* 0x050fe20000041818 */
[----:B------:R-:W4:Y:S07]  /*b360*/  LDSM.16.MT88.4 R24, [R190+0x5800] ;  /* 0x00580000be18783b */ /* 0x000f2e0000004200 */
[C---:B-1----:R-:W-:Y:S08]  /*b370*/  HMMA.16816.F32.BF16 R52, R8.reuse, R136, R52 ;  /* 0x000000880834723c */ /* 0x042ff00000041834 */
        /* <DEDUP_REMOVED lines=15> */
[----:B------:R-:W-:Y:S01]  /*b470*/  HMMA.16816.F32.BF16 R108, R8, R164, R108 ;  /* 0x000000a4086c723c */ /* 0x000fe2000004186c */
[----:B------:R-:W-:Y:S01]  /*b480*/  MOV R164, R180 ;  /* 0x000000b400a47202 */ /* 0x000fe20000000f00 */
[----:B------:R-:W-:-:S03]  /*b490*/  NOP ;  /* 0x0000000000007918 */ /* 0x000fc60000000000 */
[----:B------:R-:W-:-:S15]  /*b4a0*/  BRA.U !UP1, `(.L_x_1613) ;  /* 0x0000004509b47547 */ /* 0x000fde000b800000 */
[----:B------:R-:W-:-:S04]  /*b4b0*/  DEPBAR.LE SB0, 0x0 ;  /* 0x000080000000791a */ /* 0x000fc80000000000 */
[----:B------:R-:W-:-:S04]  /*b4c0*/  UIADD3 UR14, UPT, UPT, UR21, -0x3, URZ ;  /* 0xfffffffd150e7890 */ /* 0x000fc8000fffe0ff */
[----:B------:R-:W-:Y:S02]  /*b4d0*/  UIMAD.WIDE.U32 UR16, UR14, UR8, URZ ;  /* 0x000000080e1072a5 */ /* 0x000fe4000f8e00ff */
[----:B------:R-:W-:Y:S02]  /*b4e0*/  UIMAD.WIDE.U32 UR12, UR14, UR8, URZ ;  /* 0x000000080e0c72a5 */ /* 0x000fe4000f8e00ff */
[----:B------:R-:W-:Y:S02]  /*b4f0*/  UIMAD UR6, UR14, UR9, UR17 ;  /* 0x000000090e0672a4 */ /* 0x000fe4000f8e0211 */
[----:B------:R-:W-:Y:S02]  /*b500*/  USHF.L.U32 UR4, UR16, 0x6, URZ ;  /* 0x0000000610047899 */ /* 0x000fe400080006ff */
[----:B------:R-:W-:Y:S01]  /*b510*/  UIMAD UR7, UR14, UR9, UR13 ;  /* 0x000000090e0772a4 */ /* 0x000fe2000f8e020d */
[----:B------:R-:W-:Y:S01]  /*b520*/  IMAD.U32 R8, RZ, RZ, UR12 ;  /* 0x0000000cff087e24 */ /* 0x000fe2000f8e00ff */
[----:B------:R-:W-:Y:S01]  /*b530*/  USHF.L.U64.HI UR6, UR16, 0x6, UR6 ;  /* 0x0000000610067899 */ /* 0x000fe20008010206 */
[----:B------:R-:W-:Y:S01]  /*b540*/  IMAD.U32 R9, RZ, RZ, UR13 ;  /* 0x0000000dff097e24 */ /* 0x000fe2000f8e00ff */
[----:B------:R-:W-:-:S02]  /*b550*/  ULEA UR4, UP0, UR8, UR4, 0x5 ;  /* 0x0000000408047291 */ /* 0x000fc4000f8028ff */
[----:B------:R-:W-:Y:S01]  /*b560*/  IMAD.U32 R3, RZ, RZ, UR7 ;  /* 0x00000007ff037e24 */ /* 0x000fe2000f8e00ff */
[----:B------:R-:W-:Y:S01]  /*b570*/  BAR.SYNC.DEFER_BLOCKING 0x0 ;  /* 0x0000000000007b1d */ /* 0x000fe20000010000 */
[CC--:B------:R-:W-:Y:S01]  /*b580*/  LEA R6, P0, R8.reuse, R232.reuse, 0x7 ;  /* 0x000000e808067211 */ /* 0x0c0fe200078038ff */
[----:B------:R-:W-:Y:S01]  /*b590*/  ULEA.HI.X UR6, UR8, UR6, UR9, 0x5, UP0 ;  /* 0x0000000608067291 */ /* 0x000fe200080f2c09 */
[----:B------:R-:W-:Y:S01]  /*b5a0*/  MOV R4, UR4 ;  /* 0x0000000400047c02 */ /* 0x000fe20008000f00 */
[----:B------:R-:W-:Y:S01]  /*b5b0*/  UISETP.GT.U32.AND UP0, UPT, UR14, UR19, UPT ;  /* 0x000000130e00728c */ /* 0x000fe2000bf04070 */
[----:B------:R-:W-:Y:S02]  /*b5c0*/  LEA.HI.X R7, R8, R231, R3, 0x7, P0 ;  /* 0x000000e708077211 */ /* 0x000fe400000f3c03 */
[----:B------:R-:W-:Y:S01]  /*b5d0*/  LEA R8, P0, R4, R232, 0x1 ;  /* 0x000000e804087211 */ /* 0x000fe200078008ff */
[----:B------:R-:W-:-:S05]  /*b5e0*/  IMAD.U32 R3, RZ, RZ, UR6 ;  /* 0x00000006ff037e24 */ /* 0x000fca000f8e00ff */
        /* <DEDUP_REMOVED lines=8> */
[----:B------:R-:W-:Y:S01]  /*b670*/  IMAD.IADD R208, R185, 0x1, R3 ;  /* 0x00000001b9d07824 */ /* 0x000fe200078e0203 */
[----:B------:R-:W-:Y:S01]  /*b680*/  IADD3 R3, PT, PT, R186, R3, RZ ;  /* 0x00000003ba037210 */ /* 0x000fe20007ffe0ff */
[----:B------:R-:W-:Y:S02]  /*b690*/  @P4 STS.128 [R235+0x18000], RZ ;  /* 0x018000ffeb004388 */ /* 0x000fe40000000c00 */
        /* <DEDUP_REMOVED lines=71> */
[----:B------:R-:W4:Y:S04]  /*bb10*/  LDSM.16.M88.4 R168, [R212] ;  /* 0x00000000d4a8783b */ /* 0x000f280000000200 */
[----:B------:R-:W5:Y:S03]  /*bb20*/  LDSM.16.M88.4 R188, [R187+0x10800] ;  /* 0x01080000bbbc783b */ /* 0x000f660000000200 */
        /* <DEDUP_REMOVED lines=8> */
[----:B------:R-:W3:Y:S07]  /*bbb0*/  LDSM.16.M88.4 R164, [R186+0x12000] ;  /* 0x01200000baa4783b */ /* 0x000eee0000000200 */
[C---:B-1----:R-:W-:Y:S08]  /*bbc0*/  HMMA.16816.F32.BF16 R196, R4.reuse, R8, R196 ;  /* 0x0000000804c4723c */ /* 0x042ff000000418c4 */
[----:B------:R-:W-:Y:S01]  /*bbd0*/  HMMA.16816.F32.BF16 R192, R4, R10, R192 ;  /* 0x0000000a04c0723c */ /* 0x000fe200000418c0 */
[----:B------:R-:W1:Y:S04]  /*bbe0*/  LDSM.16.M88.4 R8, [R186+0x12800] ;  /* 0x01280000ba08783b */ /* 0x000e680000000200 */
[----:B------:R-:W1:Y:S03]  /*bbf0*/  LDSM.16.M88.4 R4, [R186+0x13000] ;  /* 0x01300000ba04783b */ /* 0x000e660000000200 */
        /* <DEDUP_REMOVED lines=15> */
[----:B------:R-:W3:Y:S07]  /*bcf0*/  LDSM.16.M88.4 R164, [R181+0x13800] ;  /* 0x01380000b5a4783b */ /* 0x000eee0000000200 */
[C---:B-1----:R-:W-:Y:S08]  /*bd00*/  HMMA.16816.F32.BF16 R24, R204.reuse, R8, R24 ;  /* 0x00000008cc18723c */ /* 0x042ff00000041818 */
[C---:B------:R-:W-:Y:S01]  /*bd10*/  HMMA.16816.F32.BF16 R20, R204.reuse, R10, R20 ;  /* 0x0000000acc14723c */ /* 0x040fe20000041814 */
[----:B------:R-:W-:Y:S07]  /*bd20*/  LDSM.16.M88.4 R8, [R208+0x4000] ;  /* 0x00400000d008783b */ /* 0x000fee0000000200 */
[C---:B------:R-:W-:Y:S08]  /*bd30*/  HMMA.16816.F32.BF16 R16, R204.reuse, R4, R16 ;  /* 0x00000004cc10723c */ /* 0x040ff00000041810 */
[C---:B------:R-:W-:Y:S01]  /*bd40*/  HMMA.16816.F32.BF16 R12, R204.reuse, R6, R12 ;  /* 0x00000006cc0c723c */ /* 0x040fe2000004180c */
[----:B------:R-:W1:Y:S07]  /*bd50*/  LDSM.16.M88.4 R4, [R3+0x12000] ;  /* 0x012000000304783b */ /* 0x000e6e0000000200 */
[C---:B----4-:R-:W-:Y:S08]  /*bd60*/  HMMA.16816.F32.BF16 R196, R204.reuse, R200, R196 ;  /* 0x000000c8ccc4723c */ /* 0x050ff000000418c4 */
[----:B------:R-:W-:Y:S01]  /*bd70*/  HMMA.16816.F32.BF16 R200, R204, R202, R192 ;  /* 0x000000caccc8723c */ /* 0x000fe200000418c0 */
[----:B------:R-:W4:Y:S04]  /*bd80*/  LDSM.16.M88.4 R192, [R3+0x12800] ;  /* 0x0128000003c0783b */ /* 0x000f280000000200 */
        /* <DEDUP_REMOVED lines=13> */
[----:B------:R-:W-:Y:S03]  /*be60*/  LDSM.16.M88.4 R188, [R187+0x13800] ;  /* 0x01380000bbbc783b */ /* 0x000fe60000000200 */
[C---:B-1----:R-:W-:Y:S08]  /*be70*/  HMMA.16816.F32.BF16 R32, R8.reuse, R4, R32 ;  /* 0x000000040820723c */ /* 0x042ff00000041820 */
[C---:B------:R-:W-:Y:S01]  /*be80*/  HMMA.16816.F32.BF16 R28, R8.reuse, R6, R28 ;  /* 0x00000006081c723c */ /* 0x040fe2000004181c */
[----:B------:R-:W1:Y:S07]  /*be90*/  LDSM.16.M88.4 R4, [R187+0x13000] ;  /* 0x01300000bb04783b */ /* 0x000e6e0000000200 */
[C---:B----4-:R-:W-:Y:S08]  /*bea0*/  HMMA.16816.F32.BF16 R24, R8.reuse, R192, R24 ;  /* 0x000000c00818723c */ /* 0x050ff00000041818 */
[C---:B------:R-:W-:Y:S01]  /*beb0*/  HMMA.16816.F32.BF16 R20, R8.reuse, R194, R20 ;  /* 0x000000c20814723c */ /* 0x040fe20000041814 */
[----:B------:R-:W-:Y:S07]  /*bec0*/  LDSM.16.M88.4 R192, [R185+0x8000] ;  /* 0x00800000b9c0783b */ /* 0x000fee0000000200 */
[C---:B--2---:R-:W-:Y:S08]  /*bed0*/  HMMA.16816.F32.BF16 R16, R8.reuse, R176, R16 ;  /* 0x000000b00810723c */ /* 0x044ff00000041810 */
[C---:B------:R-:W-:Y:S01]  /*bee0*/  HMMA.16816.F32.BF16 R12, R8.reuse, R178, R12 ;  /* 0x000000b2080c723c */ /* 0x040fe2000004180c */
[----:B------:R-:W2:Y:S07]  /*bef0*/  LDSM.16.M88.4 R176, [R186+0x14000] ;  /* 0x01400000bab0783b */ /* 0x000eae0000000200 */
        /* <DEDUP_REMOVED lines=11> */
[----:B------:R-:W-:Y:S07]  /*bfb0*/  LDSM.16.M88.4 R4, [R181+0x14000] ;  /* 0x01400000b504783b */ /* 0x000fee0000000200 */
[C---:B------:R-:W-:Y:S01]  /*bfc0*/  HMMA.16816.F32.BF16 R204, R172.reuse, R188, R196 ;  /* 0x000000bcaccc723c */ /* 0x040fe200000418c4 */
[----:B------:R-:W1:Y:S07]  /*bfd0*/  LDSM.16.M88.4 R196, [R182+0x8000] ;  /* 0x00800000b6c4783b */ /* 0x000e6e0000000200 */
[----:B------:R-:W-:Y:S01]  /*bfe0*/  HMMA.16816.F32.BF16 R200, R172, R190, R200 ;  /* 0x000000beacc8723c */ /* 0x000fe200000418c8 */
[----:B------:R-:W-:Y:S04]  /*bff0*/  LDSM.16.M88.4 R172, [R181+0x15000] ;  /* 0x01500000b5ac783b */ /* 0x000fe80000000200 */
[----:B------:R-:W-:Y:S03]  /*c000*/  LDSM.16.M88.4 R188, [R181+0x15800] ;  /* 0x01580000b5bc783b */ /* 0x000fe60000000200 */
[C---:B--2---:R-:W-:Y:S08]  /*c010*/  HMMA.16816.F32.BF16 R32, R192.reuse, R176, R32 ;  /* 0x000000b0c020723c */ /* 0x044ff00000041820 */
[C---:B------:R-:W-:Y:S01]  /*c020*/  HMMA.16816.F32.BF16 R28, R192.reuse, R178, R28 ;  /* 0x000000b2c01c723c */ /* 0x040fe2000004181c */
[----:B------:R-:W2:Y:S07]  /*c030*/  LDSM.16.M88.4 R176, [R181+0x14800] ;  /* 0x01480000b5b0783b */ /* 0x000eae0000000200 */
[C---:B----4-:R-:W-:Y:S08]  /*c040*/  HMMA.16816.F32.BF16 R24, R192.reuse, R8, R24 ;  /* 0x00000008c018723c */ /* 0x050ff00000041818 */
[C---:B------:R-:W-:Y:S01]  /*c050*/  HMMA.16816.F32.BF16 R20, R192.reuse, R10, R20 ;  /* 0x0000000ac014723c */ /* 0x040fe20000041814 */
[----:B------:R-:W-:Y:S07]  /*c060*/  LDSM.16.M88.4 R8, [R3+0x14000] ;  /* 0x014000000308783b */ /* 0x000fee0000000200 */
[C---:B---3--:R-:W-:Y:S08]  /*c070*/  HMMA.16816.F32.BF16 R16, R192.reuse, R164, R16 ;  /* 0x000000a4c010723c */ /* 0x048ff00000041810 */
        /* <DEDUP_REMOVED lines=37> */
[----:B------:R-:W5:Y:S07]  /*c2d0*/  LDSM.16.M88.4 R188, [R186+0x17800] ;  /* 0x01780000babc783b */ /* 0x000f6e0000000200 */
        /* <DEDUP_REMOVED lines=15> */
[----:B------:R-:W-:Y:S07]  /*c3d0*/  LDSM.16.M88.4 R172, [R3+0x17000] ;  /* 0x0170000003ac783b */ /* 0x000fee0000000200 */
[C---:B-----5:R-:W-:Y:S08]  /*c3e0*/  HMMA.16816.F32.BF16 R204, R168.reuse, R188, R204 ;  /* 0x000000bca8cc723c */ /* 0x060ff000000418cc */
[----:B------:R-:W-:Y:S01]  /*c3f0*/  HMMA.16816.F32.BF16 R200, R168, R190, R200 ;  /* 0x000000bea8c8723c */ /* 0x000fe200000418c8 */
[----:B------:R1:W2:Y:S04]  /*c400*/  LDSM.16.M88.4 R168, [R208+0xc000] ;  /* 0x00c00000d0a8783b */ /* 0x0002a80000000200 */
[----:B------:R-:W-:Y:S03]  /*c410*/  LDSM.16.M88.4 R188, [R187+0x16800] ;  /* 0x01680000bbbc783b */ /* 0x000fe60000000200 */
[C---:B---3--:R-:W-:Y:S08]  /*c420*/  HMMA.16816.F32.BF16 R24, R196.reuse, R8, R24 ;  /* 0x00000008c418723c */ /* 0x048ff00000041818 */
[C---:B------:R-:W-:Y:S01]  /*c430*/  HMMA.16816.F32.BF16 R20, R196.reuse, R10, R20 ;  /* 0x0000000ac414723c */ /* 0x040fe20000041814 */
[----:B------:R-:W3:Y:S07]  /*c440*/  LDSM.16.M88.4 R8, [R3+0x16800] ;  /* 0x016800000308783b */ /* 0x000eee0000000200 */
[C---:B------:R-:W-:Y:S08]  /*c450*/  HMMA.16816.F32.BF16 R16, R196.reuse, R176, R16 ;  /* 0x000000b0c410723c */ /* 0x040ff00000041810 */
[C---:B------:R-:W-:Y:S01]  /*c460*/  HMMA.16816.F32.BF16 R12, R196.reuse, R178, R12 ;  /* 0x000000b2c40c723c */ /* 0x040fe2000004180c */
[----:B------:R4:W5:Y:S07]  /*c470*/  LDSM.16.M88.4 R176, [R3+0x17800] ;  /* 0x0178000003b0783b */ /* 0x00096e0000000200 */
[C---:B------:R-:W-:Y:S08]  /*c480*/  HMMA.16816.F32.BF16 R32, R196.reuse, R192, R32 ;  /* 0x000000c0c420723c */ /* 0x040ff00000041820 */
[C---:B------:R-:W-:Y:S01]  /*c490*/  HMMA.16816.F32.BF16 R28, R196.reuse, R194, R28 ;  /* 0x000000c2c41c723c */ /* 0x040fe2000004181c */
[----:B------:R-:W-:Y:S07]  /*c4a0*/  LDSM.16.M88.4 R192, [R187+0x16000] ;  /* 0x01600000bbc0783b */ /* 0x000fee0000000200 */
[C---:B-1----:R-:W-:Y:S01]  /*c4b0*/  HMMA.16816.F32.BF16 R208, R196.reuse, R4, R204 ;  /* 0x00000004c4d0723c */ /* 0x042fe200000418cc */
[----:B------:R-:W1:Y:S07]  /*c4c0*/  LDSM.16.M88.4 R204, [R212+0xc000] ;  /* 0x00c00000d4cc783b */ /* 0x000e6e0000000200 */
[----:B------:R-:W-:Y:S01]  /*c4d0*/  HMMA.16816.F32.BF16 R200, R196, R6, R200 ;  /* 0x00000006c4c8723c */ /* 0x000fe200000418c8 */
[----:B------:R-:W1:Y:S04]  /*c4e0*/  LDSM.16.M88.4 R4, [R187+0x17000] ;  /* 0x01700000bb04783b */ /* 0x000e680000000200 */
[----:B------:R-:W1:Y:S01]  /*c4f0*/  LDSM.16.M88.4 R196, [R187+0x17800] ;  /* 0x01780000bbc4783b */ /* 0x000e620000000200 */
[----:B------:R-:W-:-:S04]  /*c500*/  DEPBAR.LE SB0, 0x0 ;  /* 0x000080000000791a */ /* 0x000fc80000000000 */
[----:B--2---:R-:W-:Y:S01]  /*c510*/  HMMA.16816.F32.BF16 R32, R168, R164, R32 ;  /* 0x000000a4a820723c */ /* 0x004fe20000041820 */
[----:B------:R-:W-:-:S07]  /*c520*/  IADD3 R164, PT, PT, R230, 0x8, RZ ;  /* 0x00000008e6a47810 */ /* 0x000fce0007ffe0ff */
[C---:B------:R-:W-:Y:S08]  /*c530*/  HMMA.16816.F32.BF16 R28, R168.reuse, R166, R28 ;  /* 0x000000a6a81c723c */ /* 0x040ff0000004181c */
[C---:B---3--:R-:W-:Y:S08]  /*c540*/  HMMA.16816.F32.BF16 R24, R168.reuse, R8, R24 ;  /* 0x00000008a818723c */ /* 0x048ff00000041818 */
[----:B------:R-:W-:Y:S01]  /*c550*/  HMMA.16816.F32.BF16 R20, R168, R10, R20 ;  /* 0x0000000aa814723c */ /* 0x000fe20000041814 */
[----:B------:R-:W-:-:S05]  /*c560*/  MOV R11, UR21 ;  /* 0x00000015000b7c02 */ /* 0x000fca0008000f00 */
[----:B------:R-:W-:Y:S02]  /*c570*/  IMAD R11, R11, 0x40, R183 ;  /* 0x000000400b0b7824 */ /* 0x000fe400078e02b7 */
[----:B------:R-:W-:Y:S02]  /*c580*/  HMMA.16816.F32.BF16 R16, R168, R172, R16 ;  /* 0x000000aca810723c */ /* 0x000fe40000041810 */
[----:B----4-:R-:W-:-:S05]  /*c590*/  VIADD R3, R11, 0xffffff40 ;  /* 0xffffff400b037836 */ /* 0x010fca0000000000 */
[C---:B------:R-:W-:Y:S01]  /*c5a0*/  ISETP.GE.AND P0, PT, R3.reuse, R229, PT ;  /* 0x000000e50300720c */ /* 0x040fe20003f06270 */
[----:B-----5:R-:W-:Y:S01]  /*c5b0*/  HMMA.16816.F32.BF16 R208, R168, R176, R208 ;  /* 0x000000b0a8d0723c */ /* 0x020fe200000418d0 */
[----:B------:R-:W-:Y:S02]  /*c5c0*/  ISETP.GT.AND P6, PT, R230, R3, PT ;  /* 0x00000003e600720c */ /* 0x000fe40003fc4270 */
[----:B------:R-:W-:-:S05]  /*c5d0*/  ISETP.GE.AND P5, PT, R3, R228, PT ;  /* 0x000000e40300720c */ /* 0x000fca0003fa6270 */
[C---:B------:R-:W-:Y:S08]  /*c5e0*/  HMMA.16816.F32.BF16 R200, R168.reuse, R178, R200 ;  /* 0x000000b2a8c8723c */ /* 0x040ff000000418c8 */
[----:B------:R-:W-:Y:S08]  /*c5f0*/  HMMA.16816.F32.BF16 R12, R168, R174, R12 ;  /* 0x000000aea80c723c */ /* 0x000ff0000004180c */
[C---:B-1----:R-:W-:Y:S08]  /*c600*/  HMMA.16816.F32.BF16 R32, R204.reuse, R192, R32 ;  /* 0x000000c0cc20723c */ /* 0x042ff00000041820 */
[C---:B------:R-:W-:Y:S08]  /*c610*/  HMMA.16816.F32.BF16 R28, R204.reuse, R194, R28 ;  /* 0x000000c2cc1c723c */ /* 0x040ff0000004181c */
[C---:B------:R-:W-:Y:S08]  /*c620*/  HMMA.16816.F32.BF16 R24, R204.reuse, R188, R24 ;  /* 0x000000bccc18723c */ /* 0x040ff00000041818 */
[C---:B------:R-:W-:Y:S08]  /*c630*/  HMMA.16816.F32.BF16 R20, R204.reuse, R190, R20 ;  /* 0x000000becc14723c */ /* 0x040ff00000041814 */
[C---:B------:R-:W-:Y:S08]  /*c640*/  HMMA.16816.F32.BF16 R16, R204.reuse, R4, R16 ;  /* 0x00000004cc10723c */ /* 0x040ff00000041810 */
[C---:B------:R-:W-:Y:S08]  /*c650*/  HMMA.16816.F32.BF16 R208, R204.reuse, R196, R208 ;  /* 0x000000c4ccd0723c */ /* 0x040ff000000418d0 */
[C---:B------:R-:W-:Y:S08]  /*c660*/  HMMA.16816.F32.BF16 R200, R204.reuse, R198, R200 ;  /* 0x000000c6ccc8723c */ /* 0x040ff000000418c8 */
[----:B------:R-:W-:Y:S01]  /*c670*/  HMMA.16816.F32.BF16 R12, R204, R6, R12 ;  /* 0x00000006cc0c723c */ /* 0x000fe2000004180c */
[----:B------:R-:W-:Y:S01]  /*c680*/  P2R R7, PR, RZ, 0x1 ;  /* 0x00000001ff077803 */ /* 0x000fe20000000000 */
[----:B------:R-:W-:Y:S01]  /*c690*/  VIADD R6, R11, 0xffffff41 ;  /* 0xffffff410b067836 */ /* 0x000fe20000000000 */
[----:B------:R-:W-:Y:S06]  /*c6a0*/  BAR.SYNC.DEFER_BLOCKING 0x0 ;  /* 0x0000000000007b1d */ /* 0x000fec0000010000 */
[----:B------:R-:W-:Y:S11]  /*c6b0*/  BRA.U !UP0, `(.L_x_1615) ;  /* 0x0000000108f87547 */ /* 0x000ff6000b800000 */
[----:B------:R-:W-:-:S04]  /*c6c0*/  UIADD3 UR6, UPT, UPT, UR21, -0x4, URZ ;  /* 0xfffffffc15067890 */ /* 0x000fc8000fffe0ff */
[----:B------:R-:W-:-:S04]  /*c6d0*/  UIMAD.WIDE.U32 UR8, UR6, UR10, URZ ;  /* 0x0000000a060872a5 */ /* 0x000fc8000f8e00ff */
[----:B------:R-:W-:Y:S02]  /*c6e0*/  UIMAD UR6, UR6, UR11, UR9 ;  /* 0x0000000b060672a4 */ /* 0x000fe4000f8e0209 */
[----:B------:R-:W-:Y:S02]  /*c6f0*/  USHF.L.U32 UR4, UR8, 0x6, URZ ;  /* 0x0000000608047899 */ /* 0x000fe400080006ff */
[----:B------:R-:W-:-:S04]  /*c700*/  USHF.L.U64.HI UR6, UR8, 0x6, UR6 ;  /* 0x0000000608067899 */ /* 0x000fc80008010206 */
[----:B------:R-:W-:Y:S01]  /*c710*/  IMAD.U32 R5, RZ, RZ, UR4 ;  /* 0x00000004ff057e24 */ /* 0x000fe2000f8e00ff */
[----:B------:R-:W-:Y:S01]  /*c720*/  ULEA UR4, UP0, UR10, UR4, 0x5 ;  /* 0x000000040a047291 */ /* 0x000fe2000f8028ff */
[----:B------:R-:W-:-:S03]  /*c730*/  IMAD.U32 R4, RZ, RZ, UR6 ;  /* 0x00000006ff047e24 */ /* 0x000fc6000f8e00ff */
[----:B------:R-:W-:Y:S01]  /*c740*/  @!P4 LEA R170, P0, R5, R234, 0x1 ;  /* 0x000000ea05aac211 */ /* 0x000fe200078008ff */
[----:B------:R-:W-:-:S03]  /*c750*/  ULEA.HI.X UR6, UR10, UR6, UR11, 0x5, UP0 ;  /* 0x000000060a067291 */ /* 0x000fc600080f2c0b */
        /* <DEDUP_REMOVED lines=17> */
[----:B------:R-:W-:Y:S02]  /*c870*/  IMAD.U32 R5, RZ, RZ, UR4 ;  /* 0x00000004ff057e24 */ /* 0x000fe4000f8e00ff */
[----:B------:R-:W-:Y:S01]  /*c880*/  IMAD.U32 R4, RZ, RZ, UR6 ;  /* 0x00000006ff047e24 */ /* 0x000fe2000f8e00ff */
[----:B------:R-:W-:Y:S01]  /*c890*/  @!PT LDS RZ, [RZ] ;  /* 0x00000000fffff984 */ /* 0x000fe20000000800 */
[----:B------:R-:W-:Y:S01]  /*c8a0*/  @!PT LDS RZ, [RZ] ;  /* 0x00000000fffff984 */ /* 0x000fe20000000800 */
[----:B------:R-:W-:Y:S01]  /*c8b0*/  @!PT LDS RZ, [RZ] ;  /* 0x00000000fffff984 */ /* 0x000fe20000000800 */
[----:B------:R1:W-:Y:S02]  /*c8c0*/  @!P2 LDGSTS.E.BYPASS.LTC128B.128 [R235+0x14000], desc[UR26][R166.64+0x100] ;  /* 0x14000100a6ebafae */ /* 0x0003e4000b981a1a */
[C---:B------:R-:W-:Y:S02]  /*c8d0*/  LEA R172, P0, R5.reuse, R234, 0x1 ;  /* 0x000000ea05ac7211 */ /* 0x040fe400078008ff */
[----:B------:R1:W-:Y:S02]  /*c8e0*/  @P2 STS.128 [R235+0x14000], RZ ;  /* 0x014000ffeb002388 */ /* 0x0003e40000000c00 */
[----:B------:R-:W-:-:S02]  /*c8f0*/  LEA.HI.X R173, R5, R233, R4, 0x1, P0 ;  /* 0x000000e905ad7211 */ /* 0x000fc400000f0c04 */
        /* <DEDUP_REMOVED lines=26> */
.L_x_1615:
[----:B------:R-:W-:Y:S01]  /*caa0*/  ISETP.GT.AND P1, PT, R164, R3, PT ;  /* 0x00000003a400720c */ /* 0x000fe20003f24270 */
[----:B------:R-:W-:Y:S01]  /*cab0*/  VIADD R3, R11, 0xffffff48 ;  /* 0xffffff480b037836 */ /* 0x000fe20000000000 */
[-C--:B------:R-:W-:Y:S01]  /*cac0*/  ISETP.GT.AND P2, PT, R230, R6.reuse, PT ;  /* 0x00000006e600720c */ /* 0x080fe20003f44270 */
[----:B------:R-:W2:Y:S01]  /*cad0*/  LDCU UR17, c[0x0][0x45c] ;  /* 0x00008b80ff1177ac */ /* 0x000ea20008000800 */
[----:B------:R-:W-:Y:S01]  /*cae0*/  ISETP.GT.AND P4, PT, R164, R6, PT ;  /* 0x00000006a400720c */ /* 0x000fe20003f84270 */
[----:B------:R-:W-:Y:S01]  /*caf0*/  IMAD.MOV.U32 R187, RZ, RZ, 0x20 ;  /* 0x00000020ffbb7424 */ /* 0x000fe200078e00ff */
[----:B------:R-:W-:Y:S01]  /*cb00*/  FSEL R10, R32, -INF , !P6 ;  /* 0xff800000200a7808 */ /* 0x000fe20007000000 */
[----:B------:R-:W-:Y:S01]  /*cb10*/  USHF.L.U32 UR22, UR14, 0x1, URZ ;  /* 0x000000010e167899 */ /* 0x000fe200080006ff */
[----:B------:R-:W-:Y:S01]  /*cb20*/  ISETP.NE.AND P6, PT, R7, RZ, PT ;  /* 0x000000ff0700720c */ /* 0x000fe20003fc5270 */
[----:B------:R-:W-:Y:S01]  /*cb30*/  UIADD3 UR10, UPT, UPT, UR30, -0x61c88647, URZ ;  /* 0x9e3779b91e0a7890 */ /* 0x000fe2000fffe0ff */
[----:B------:R-:W-:Y:S01]  /*cb40*/  FSEL R5, R34, -INF , !P1 ;  /* 0xff80000022057808 */ /* 0x000fe20004800000 */
[----:B------:R-:W-:Y:S01]  /*cb50*/  UIADD3 UR9, UPT, UPT, UR30, 0x3c6ef372, URZ ;  /* 0x3c6ef3721e097890 */ /* 0x000fe2000fffe0ff */
[C---:B------:R-:W-:Y:S01]  /*cb60*/  ISETP.GE.AND P3, PT, R6.reuse, R229, PT ;  /* 0x000000e50600720c */ /* 0x040fe20003f66270 */
[----:B------:R-:W-:Y:S01]  /*cb70*/  UIADD3 UR16, UPT, UPT, UR31, 0x76cf5d0a, URZ ;  /* 0x76cf5d0a1f107890 */ /* 0x000fe2000fffe0ff */
[-C--:B------:R-:W-:Y:S01]  /*cb80*/  ISETP.GE.AND P0, PT, R6, R228.reuse, PT ;  /* 0x000000e40600720c */ /* 0x080fe20003f06270 */
[----:B------:R-:W-:Y:S01]  /*cb90*/  VIADD R6, R11, 0xffffff49 ;  /* 0xffffff490b067836 */ /* 0x000fe20000000000 */
[-C--:B------:R-:W-:Y:S01]  /*cba0*/  ISETP.GT.AND P1, PT, R230, R3.reuse, PT ;  /* 0x00000003e600720c */ /* 0x080fe20003f24270 */
[----:B------:R-:W-:Y:S01]  /*cbb0*/  UIADD3 UR15, UPT, UPT, UR31, 0x32370b8f, URZ ;  /* 0x32370b8f1f0f7890 */ /* 0x000fe2000fffe0ff */
[----:B------:R-:W-:Y:S01]  /*cbc0*/  FSEL R33, R33, -INF , !P2 ;  /* 0xff80000021217808 */ /* 0x000fe20005000000 */
[----:B------:R-:W-:Y:S01]  /*cbd0*/  UIADD3 UR8, UPT, UPT, UR30, -0x255992d5, URZ ;  /* 0xdaa66d2b1e087890 */ /* 0x000fe2000fffe0ff */
[----:B------:R-:W-:Y:S01]  /*cbe0*/  FSEL R4, R35, -INF , !P4 ;  /* 0xff80000023047808 */ /* 0x000fe20006000000 */
[----:B------:R-:W-:Y:S01]  /*cbf0*/  UIADD3 UR4, UPT, UPT, UR30, 0x78dde6e4, URZ ;  /* 0x78dde6e41e047890 */ /* 0x000fe2000fffe0ff */
[----:B------:R-:W-:Y:S01]  /*cc00*/  FSEL R10, R10, -INF , !P6 ;  /* 0xff8000000a0a7808 */ /* 0x000fe20007000000 */
[----:B------:R-:W-:Y:S01]  /*cc10*/  UIADD3 UR12, UPT, UPT, UR31, -0x56f99767, URZ ;  /* 0xa90668991f0c7890 */ /* 0x000fe2000fffe0ff */
[----:B------:R-:W-:Y:S01]  /*cc20*/  FSEL R5, R5, -INF , !P5 ;  /* 0xff80000005057808 */ /* 0x000fe20006800000 */
[----:B------:R-:W-:Y:S01]  /*cc30*/  UIADD3 UR13, UPT, UPT, UR31, -0x126145ec, URZ ;  /* 0xed9eba141f0d7890 */ /* 0x000fe2000fffe0ff */
[----:B------:R-:W-:Y:S01]  /*cc40*/  ISETP.GT.AND P2, PT, R164, R3, PT ;  /* 0x00000003a400720c */ /* 0x000fe20003f44270 */
[----:B------:R-:W-:Y:S01]  /*cc50*/  UIADD3 UR6, UPT, UPT, UR30, -0x4ab325aa, URZ ;  /* 0xb54cda561e067890 */ /* 0x000fe2000fffe0ff */
[C---:B------:R-:W-:Y:S01]  /*cc60*/  ISETP.GE.AND P6, PT, R3.reuse, R229, PT ;  /* 0x000000e50300720c */ /* 0x040fe20003fc6270 */
[----:B------:R-:W-:Y:S01]  /*cc70*/  UIADD3 UR7, UPT, UPT, UR30, 0x1715609d, URZ ;  /* 0x1715609d1e077890 */ /* 0x000fe2000fffe0ff */
[----:B------:R-:W-:Y:S01]  /*cc80*/  ISETP.GE.AND P5, PT, R3, R228, PT ;  /* 0x000000e40300720c */ /* 0x000fe20003fa6270 */
[----:B------:R-:W-:Y:S01]  /*cc90*/  UIADD3 UR11, UPT, UPT, UR31, 0x646e171e, URZ ;  /* 0x646e171e1f0b7890 */ /* 0x000fe2000fffe0ff */
[----:B------:R-:W-:Y:S01]  /*cca0*/  FSEL R3, R33, -INF , !P3 ;  /* 0xff80000021037808 */ /* 0x000fe20005800000 */
[----:B------:R-:W-:Y:S01]  /*ccb0*/  UISETP.GT.U32.AND UP0, UPT, UR14, UR19, UPT ;  /* 0x000000130e00728c */ /* 0x000fe2000bf04070 */
[----:B------:R-:W-:-:S02]  /*ccc0*/  FSEL R4, R4, -INF , !P0 ;  /* 0xff80000004047808 */ /* 0x000fc40004000000 */
[----:B-1----:R-:W-:Y:S01]  /*ccd0*/  FSEL R9, R28, -INF , !P1 ;  /* 0xff8000001c097808 */ /* 0x002fe20004800000 */
[C---:B------:R-:W-:Y:S01]  /*cce0*/  VIADD R28, R11.reuse, 0xffffff51 ;  /* 0xffffff510b1c7836 */ /* 0x040fe20000000000 */
[----:B------:R-:W-:Y:S02]  /*ccf0*/  ISETP.GT.AND P3, PT, R230, R6, PT ;  /* 0x00000006e600720c */ /* 0x000fe40003f64270 */
[C---:B------:R-:W-:Y:S02]  /*cd00*/  ISETP.GE.AND P4, PT, R6.reuse, R229, PT ;  /* 0x000000e50600720c */ /* 0x040fe40003f86270 */
[----:B------:R-:W-:Y:S02]  /*cd10*/  ISETP.GE.AND P0, PT, R6, R228, PT ;  /* 0x000000e40600720c */ /* 0x000fe40003f06270 */
[----:B------:R-:W-:Y:S01]  /*cd20*/  ISETP.GT.AND P1, PT, R164, R6, PT ;  /* 0x00000006a400720c */ /* 0x000fe20003f24270 */
[----:B------:R-:W-:Y:S01]  /*cd30*/  VIADD R6, R11, 0xffffff50 ;  /* 0xffffff500b067836 */ /* 0x000fe20000000000 */
[----:B------:R-:W-:Y:S01]  /*cd40*/  FSEL R7, R30, -INF , !P2 ;  /* 0xff8000001e077808 */ /* 0x000fe20005000000 */
[----:B------:R-:W-:Y:S01]  /*cd50*/  @UP0 UIADD3 UR21, UPT, UPT, UR21, -0x4, URZ ;  /* 0xfffffffc15150890 */ /* 0x000fe2000fffe0ff */
[----:B------:R-:W-:-:S02]  /*cd60*/  FSEL R9, R9, -INF , !P6 ;  /* 0xff80000009097808 */ /* 0x000fc40007000000 */
[----:B------:R-:W-:Y:S02]  /*cd70*/  FSEL R8, R29, -INF , !P3 ;  /* 0xff8000001d087808 */ /* 0x000fe40005800000 */
[----:B------:R-:W-:Y:S02]  /*cd80*/  FSEL R7, R7, -INF , !P5 ;  /* 0xff80000007077808 */ /* 0x000fe40006800000 */
[----:B------:R-:W-:Y:S02]  /*cd90*/  ISETP.GT.AND P2, PT, R230, R6, PT ;  /* 0x00000006e600720c */ /* 0x000fe40003f44270 */
[C---:B------:R-:W-:Y:S02]  /*cda0*/  ISETP.GE.AND P6, PT, R6.reuse, R229, PT ;  /* 0x000000e50600720c */ /* 0x040fe40003fc6270 */
[----:B------:R-:W-:Y:S02]  /*cdb0*/  ISETP.GE.AND P5, PT, R6, R228, PT ;  /* 0x000000e40600720c */ /* 0x000fe40003fa6270 */
[----:B------:R-:W-:-:S02]  /*cdc0*/  ISETP.GT.AND P3, PT, R164, R6, PT ;  /* 0x00000006a400720c */ /* 0x000fc40003f64270 */
[----:B------:R-:W-:Y:S02]  /*cdd0*/  FSEL R6, R31, -INF , !P1 ;  /* 0xff8000001f067808 */ /* 0x000fe40004800000 */
[----:B------:R-:W-:Y:S02]  /*cde0*/  FSEL R8, R8, -INF , !P4 ;  /* 0xff80000008087808 */ /* 0x000fe40006000000 */
[----:B------:R-:W-:Y:S02]  /*cdf0*/  FSEL R6, R6, -INF , !P0 ;  /* 0xff80000006067808 */ /* 0x000fe40004000000 */
[----:B------:R-:W-:Y:S01]  /*ce00*/  FSEL R175, R24, -INF , !P2 ;  /* 0xff80000018af7808 */ /* 0x000fe20005000000 */
[----:B------:R-:W-:Y:S01]  /*ce10*/  VIADD R24, R11, 0xffffff59 ;  /* 0xffffff590b187836 */ /* 0x000fe20000000000 */
        /* <DEDUP_REMOVED lines=10> */
[----:B------:R-:W-:Y:S02]  /*cec0*/  FSEL R168, R27, -INF , !P0 ;  /* 0xff8000001ba87808 */ /* 0x000fe40004000000 */
[----:B------:R-:W-:Y:S01]  /*ced0*/  FSEL R173, R20, -INF , !P3 ;  /* 0xff80000014ad7808 */ /* 0x000fe20005800000 */
[----:B------:R-:W-:Y:S01]  /*cee0*/  VIADD R20, R11, 0xffffff61 ;  /* 0xffffff610b147836 */ /* 0x000fe20000000000 */
[----:B------:R-:W-:Y:S02]  /*cef0*/  ISETP.GT.AND P2, PT, R230, R24, PT ;  /* 0x00000018e600720c */ /* 0x000fe40003f44270 */
[C---:B------:R-:W-:Y:S02]  /*cf00*/  ISETP.GE.AND P4, PT, R24.reuse, R229, PT ;  /* 0x000000e51800720c */ /* 0x040fe40003f86270 */
[----:B------:R-:W-:-:S02]  /*cf10*/  ISETP.GE.AND P0, PT, R24, R228, PT ;  /* 0x000000e41800720c */ /* 0x000fc40003f06270 */
[C---:B------:R-:W-:Y:S01]  /*cf20*/  ISETP.GT.AND P3, PT, R164.reuse, R24, PT ;  /* 0x00000018a400720c */ /* 0x040fe20003f64270 */
[----:B------:R-:W-:Y:S01]  /*cf30*/  VIADD R24, R11, 0xffffff60 ;  /* 0xffffff600b187836 */ /* 0x000fe20000000000 */
[----:B------:R-:W-:Y:S02]  /*cf40*/  ISETP.GT.AND P1, PT, R164, R28, PT ;  /* 0x0000001ca400720c */ /* 0x000fe40003f24270 */
        /* <DEDUP_REMOVED lines=16> */
[----:B------:R-:W-:Y:S02]  /*d050*/  FSEL R17, R17, -INF , !P3 ;  /* 0xff80000011117808 */ /* 0x000fe40005800000 */
[----:B------:R-:W-:-:S02]  /*d060*/  ISETP.GE.AND P6, PT, R28, R229, PT ;  /* 0x000000e51c00720c */ /* 0x000fc40003fc6270 */
[-C--:B------:R-:W-:Y:S02]  /*d070*/  ISETP.GT.AND P2, PT, R230, R20.reuse, PT ;  /* 0x00000014e600720c */ /* 0x080fe40003f44270 */
[----:B------:R-:W-:Y:S02]  /*d080*/  ISETP.GT.AND P3, PT, R164, R20, PT ;  /* 0x00000014a400720c */ /* 0x000fe40003f64270 */
[----:B------:R-:W-:Y:S02]  /*d090*/  FSEL R19, R19, -INF , !P1 ;  /* 0xff80000013137808 */ /* 0x000fe40004800000 */
[----:B------:R-:W-:Y:S02]  /*d0a0*/  ISETP.GT.AND P1, PT, R230, R16, PT ;  /* 0x00000010e600720c */ /* 0x000fe40003f24270 */
[----:B------:R-:W-:Y:S02]  /*d0b0*/  FSEL R173, R173, -INF , !P6 ;  /* 0xff800000adad7808 */ /* 0x000fe40007000000 */
[----:B------:R-:W-:Y:S01]  /*d0c0*/  FSEL R217, R17, -INF , !P4 ;  /* 0xff80000011d97808 */ /* 0x000fe20006000000 */
[C---:B------:R-:W-:Y:S01]  /*d0d0*/  VIADD R17, R11.reuse, 0xffffff70 ;  /* 0xffffff700b117836 */ /* 0x040fe20000000000 */
[----:B------:R-:W-:Y:S01]  /*d0e0*/  FSEL R214, R12, -INF , !P2 ;  /* 0xff8000000cd67808 */ /* 0x000fe20005000000 */
[----:B------:R-:W-:Y:S01]  /*d0f0*/  VIADD R12, R11, 0xffffff78 ;  /* 0xffffff780b0c7836 */ /* 0x000fe20000000000 */
[----:B------:R-:W-:-:S02]  /*d100*/  FSEL R14, R14, -INF , !P3 ;  /* 0xff8000000e0e7808 */ /* 0x000fc40005800000 */
[-C--:B------:R-:W-:Y:S02]  /*d110*/  ISETP.GE.AND P6, PT, R24, R229.reuse, PT ;  /* 0x000000e51800720c */ /* 0x080fe40003fc6270 */
[C---:B------:R-:W-:Y:S02]  /*d120*/  ISETP.GE.AND P4, PT, R16.reuse, R229, PT ;  /* 0x000000e51000720c */ /* 0x040fe40003f86270 */
[----:B------:R-:W-:Y:S02]  /*d130*/  ISETP.GE.AND P2, PT, R16, R228, PT ;  /* 0x000000e41000720c */ /* 0x000fe40003f46270 */
[----:B------:R-:W-:Y:S01]  /*d140*/  ISETP.GT.AND P3, PT, R164, R16, PT ;  /* 0x00000010a400720c */ /* 0x000fe20003f64270 */
[----:B------:R-:W-:Y:S01]  /*d150*/  VIADD R16, R11, 0xffffff71 ;  /* 0xffffff710b107836 */ /* 0x000fe20000000000 */
[----:B------:R-:W-:Y:S01]  /*d160*/  FSEL R213, R13, -INF , !P1 ;  /* 0xff8000000dd57808 */ /* 0x000fe20004800000 */
[----:B------:R-:W-:Y:S01]  /*d170*/  VIADD R11, R11, 0xffffff79 ;  /* 0xffffff790b0b7836 */ /* 0x000fe20000000000 */
[----:B------:R-:W-:-:S02]  /*d180*/  FSEL R220, R220, -INF , !P6 ;  /* 0xff800000dcdc7808 */ /* 0x000fc40007000000 */
[----:B------:R-:W-:Y:S02]  /*d190*/  ISETP.GE.AND P6, PT, R20, R229, PT ;  /* 0x000000e51400720c */ /* 0x000fe40003fc6270 */
[----:B------:R-:W-:Y:S02]  /*d1a0*/  ISETP.GT.AND P1, PT, R230, R17, PT ;  /* 0x00000011e600720c */ /* 0x000fe40003f24270 */
[----:B------:R-:W-:Y:S02]  /*d1b0*/  FMNMX3.FTZ R13, R180, R10, R3, !PT ;  /* 0x0000000ab40d7276 */ /* 0x000fe40007810003 */
[----:B------:R-:W-:Y:S02]  /*d1c0*/  FSEL R213, R213, -INF , !P4 ;  /* 0xff800000d5d57808 */ /* 0x000fe40006000000 */
[----:B------:R-:W-:Y:S02]  /*d1d0*/  ISETP.GT.AND P4, PT, R230, R16, PT ;  /* 0x00000010e600720c */ /* 0x000fe40003f84270 */
[----:B------:R-:W-:-:S02]  /*d1e0*/  FSEL R214, R214, -INF , !P6 ;  /* 0xff800000d6d67808 */ /* 0x000fc40007000000 */
[----:B------:R-:W-:Y:S02]  /*d1f0*/  FMNMX3.FTZ R13, R13, R9, R8, !PT ;  /* 0x000000090d0d7276 */ /* 0x000fe40007810008 */
[----:B------:R-:W-:Y:S02]  /*d200*/  FSEL R197, R208, -INF , !P1 ;  /* 0xff800000d0c57808 */ /* 0x000fe40004800000 */
[-C--:B------:R-:W-:Y:S02]  /*d210*/  ISETP.GE.AND P6, PT, R17, R229.reuse, PT ;  /* 0x000000e51100720c */ /* 0x080fe40003fc6270 */
[----:B------:R-:W-:Y:S02]  /*d220*/  ISETP.GE.AND P1, PT, R16, R229, PT ;  /* 0x000000e51000720c */ /* 0x000fe40003f26270 */
[----:B------:R-:W-:Y:S02]  /*d230*/  FSEL R196, R209, -INF , !P4 ;  /* 0xff800000d1c47808 */ /* 0x000fe40006000000 */
[----:B------:R-:W-:-:S02]  /*d240*/  ISETP.GT.AND P4, PT, R230, R12, PT ;  /* 0x0000000ce600720c */ /* 0x000fc40003f84270 */
[----:B------:R-:W-:Y:S02]  /*d250*/  FMNMX3.FTZ R13, R13, R175, R174, !PT ;  /* 0x000000af0d0d7276 */ /* 0x000fe400078100ae */
[----:B------:R-:W-:Y:S02]  /*d260*/  FSEL R197, R197, -INF , !P6 ;  /* 0xff800000c5c57808 */ /* 0x000fe40007000000 */
[----:B------:R-:W-:Y:S02]  /*d270*/  FSEL R196, R196, -INF , !P1 ;  /* 0xff800000c4c47808 */ /* 0x000fe40004800000 */
[----:B------:R-:W-:Y:S02]  /*d280*/  ISETP.GE.AND P6, PT, R12, R229, PT ;  /* 0x000000e50c00720c */ /* 0x000fe40003fc6270 */
[----:B------:R-:W-:Y:S02]  /*d290*/  ISETP.GT.AND P1, PT, R230, R11, PT ;  /* 0x0000000be600720c */ /* 0x000fe40003f24270 */
[----:B------:R-:W-:-:S02]  /*d2a0*/  FSEL R195, R200, -INF , !P4 ;  /* 0xff800000c8c37808 */ /* 0x000fc40006000000 */
[----:B------:R-:W-:Y:S02]  /*d2b0*/  FMNMX3.FTZ R13, R13, R173, R172, !PT ;  /* 0x000000ad0d0d7276 */ /* 0x000fe400078100ac */
[----:B------:R-:W-:Y:S02]  /*d2c0*/  FSEL R193, R201, -INF , !P1 ;  /* 0xff800000c9c17808 */ /* 0x000fe40004800000 */
[----:B------:R-:W-:Y:S02]  /*d2d0*/  FSEL R195, R195, -INF , !P6 ;  /* 0xff800000c3c37808 */ /* 0x000fe40007000000 */
[----:B------:R-:W-:Y:S02]  /*d2e0*/  ISETP.GE.AND P6, PT, R17, R228, PT ;  /* 0x000000e41100720c */ /* 0x000fe40003fc6270 */
[----:B------:R-:W-:Y:S02]  /*d2f0*/  ISETP.GT.AND P1, PT, R164, R17, PT ;  /* 0x00000011a400720c */ /* 0x000fe40003f24270 */
[----:B------:R-:W-:-:S02]  /*d300*/  FMNMX3.FTZ R13, R13, R220, R217, !PT ;  /* 0x000000dc0d0d7276 */ /* 0x000fc400078100d9 */
[----:B------:R-:W-:Y:S02]  /*d310*/  FMNMX3.FTZ R17, R2, R5, R4, !PT ;  /* 0x0000000502117276 */ /* 0x000fe40007810004 */
[----:B------:R-:W-:Y:S02]  /*d320*/  FSEL R169, R26, -INF , !P5 ;  /* 0xff8000001aa97808 */ /* 0x000fe40006800000 */
[----:B------:R-:W-:Y:S02]  /*d330*/  ISETP.GE.AND P5, PT, R28, R228, PT ;  /* 0x000000e41c00720c */ /* 0x000fe40003fa6270 */
[----:B------:R-:W-:Y:S02]  /*d340*/  ISETP.GE.AND P4, PT, R11, R229, PT ;  /* 0x000000e50b00720c */ /* 0x000fe40003f86270 */
[----:B------:R-:W-:Y:S02]  /*d350*/  FMNMX3.FTZ R13, R13, R214, R213, !PT ;  /* 0x000000d60d0d7276 */ /* 0x000fe400078100d5 */
[----:B------:R-:W-:-:S02]  /*d360*/  FMNMX3.FTZ R17, R17, R7, R6, !PT ;  /* 0x0000000711117276 */ /* 0x000fc40007810006 */
[----:B------:R-:W-:Y:S02]  /*d370*/  FSEL R171, R22, -INF , !P5 ;  /* 0xff80000016ab7808 */ /* 0x000fe40006800000 */
[----:B------:R-:W-:Y:S02]  /*d380*/  ISETP.GE.AND P5, PT, R24, R228, PT ;  /* 0x000000e41800720c */ /* 0x000fe40003fa6270 */
[----:B------:R-:W-:Y:S02]  /*d390*/  FSEL R193, R193, -INF , !P4 ;  /* 0xff800000c1c17808 */ /* 0x000fe40006000000 */
[----:B------:R-:W-:Y:S02]  /*d3a0*/  FMNMX3.FTZ R13, R13, R197, R196, !PT ;  /* 0x000000c50d0d7276 */ /* 0x000fe400078100c4 */
[----:B------:R-:W-:Y:S02]  /*d3b0*/  FMNMX3.FTZ R17, R17, R169, R168, !PT ;  /* 0x000000a911117276 */ /* 0x000fe400078100a8 */
[----:B------:R-:W-:-:S02]  /*d3c0*/  FSEL R212, R18, -INF , !P5 ;  /* 0xff80000012d47808 */ /* 0x000fc40006800000 */
[----:B------:R-:W-:Y:S02]  /*d3d0*/  FSEL R206, R19, -INF , !P0 ;  /* 0xff80000013ce7808 */ /* 0x000fe40004000000 */
[----:B------:R-:W-:Y:S02]  /*d3e0*/  ISETP.GE.AND P5, PT, R20, R228, PT ;  /* 0x000000e41400720c */ /* 0x000fe40003fa6270 */
[----:B------:R-:W-:Y:S02]  /*d3f0*/  FMNMX3.FTZ R13, R13, R195, R193, !PT ;  /* 0x000000c30d0d7276 */ /* 0x000fe400078100c1 */
[----:B------:R-:W-:Y:S02]  /*d400*/  ISETP.GT.AND P0, PT, R164, R16, PT ;  /* 0x00000010a400720c */ /* 0x000fe40003f04270 */
[----:B------:R-:W-:Y:S02]  /*d410*/  FSEL R15, R15, -INF , !P3 ;  /* 0xff8000000f0f7808 */ /* 0x000fe40005800000 */
[----:B------:R-:W-:-:S02]  /*d420*/  FMNMX3.FTZ R17, R17, R171, R170, !PT ;  /* 0x000000ab11117276 */ /* 0x000fc400078100aa */
[----:B------:R-:W-:Y:S02]  /*d430*/  FSEL R192, R210, -INF , !P1 ;  /* 0xff800000d2c07808 */ /* 0x000fe40004800000 */
[----:B------:R-:W-:Y:S02]  /*d440*/  ISETP.GE.AND P4, PT, R16, R228, PT ;  /* 0x000000e41000720c */ /* 0x000fe40003f86270 */
[----:B------:R-:W-:Y:S02]  /*d450*/  FSEL R208, R14, -INF , !P5 ;  /* 0xff8000000ed07808 */ /* 0x000fe40006800000 */
[C---:B------:R-:W-:Y:S01]  /*d460*/  ISETP.GT.AND P3, PT, R164.reuse, R12, PT ;  /* 0x0000000ca400720c */ /* 0x040fe20003f64270 */
[----:B------:R-:W1:Y:S01]  /*d470*/  SHFL.BFLY PT, R14, R13, 0x2, 0x1f ;  /* 0x0c401f000d0e7f89 */ /* 0x000e6200000e0000 */
[----:B------:R-:W-:Y:S02]  /*d480*/  ISETP.GT.AND P1, PT, R164, R11, PT ;  /* 0x0000000ba400720c */ /* 0x000fe40003f24270 */
[----:B------:R-:W-:-:S02]  /*d490*/  FSEL R191, R211, -INF , !P0 ;  /* 0xff800000d3bf7808 */ /* 0x000fc40004000000 */
[----:B------:R-:W-:Y:S02]  /*d4a0*/  FSEL R207, R15, -INF , !P2 ;  /* 0xff8000000fcf7808 */ /* 0x000fe40005000000 */
[----:B------:R-:W-:Y:S02]  /*d4b0*/  FMNMX3.FTZ R17, R17, R212, R206, !PT ;  /* 0x000000d411117276 */ /* 0x000fe400078100ce */
[-C--:B------:R-:W-:Y:S02]  /*d4c0*/  ISETP.GE.AND P5, PT, R12, R228.reuse, PT ;  /* 0x000000e40c00720c */ /* 0x080fe40003fa6270 */
        /* <DEDUP_REMOVED lines=9> */
[----:B-1----:R-:W-:Y:S01]  /*d560*/  FMNMX.FTZ R14, R13, R14, !PT ;  /* 0x0000000e0d0e7209 */ /* 0x002fe20007810000 */
[----:B------:R-:W-:Y:S01]  /*d570*/  IMAD.U32 R13, RZ, RZ, UR22 ;  /* 0x00000016ff0d7e24 */ /* 0x000fe2000f8e00ff */
[----:B------:R-:W-:Y:S01]  /*d580*/  FMNMX3.FTZ R12, R12, R179, R178, !PT ;  /* 0x000000b30c0c7276 */ /* 0x000fe200078100b2 */
[----:B------:R-:W-:Y:S01]  /*d590*/  UIADD3 UR22, UPT, UPT, UR22, 0x1, URZ ;  /* 0x0000000116167890 */ /* 0x000fe2000fffe0ff */
[----:B------:R-:W-:Y:S01]  /*d5a0*/  LEA R176, R0, UR5, 0x1 ;  /* 0x0000000500b07c11 */ /* 0x000fe2000f8e08ff */
[----:B------:R-:W1:Y:S01]  /*d5b0*/  SHFL.BFLY PT, R164, R14, 0x1, 0x1f ;  /* 0x0c201f000ea47f89 */ /* 0x000e6200000e0000 */
[----:B------:R-:W-:-:S03]  /*d5c0*/  LOP3.LUT R13, R13, UR31, R245, 0x96, !PT ;  /* 0x0000001f0d0d7c12 */ /* 0x000fc6000f8e96f5 */
[----:B------:R-:W3:Y:S01]  /*d5d0*/  SHFL.BFLY PT, R11, R12, 0x2, 0x1f ;  /* 0x0c401f000c0b7f89 */ /* 0x000ee200000e0000 */
[----:B------:R-:W-:Y:S02]  /*d5e0*/  VIADD R16, R176, 0x18000 ;  /* 0x00018000b0107836 */ /* 0x000fe40000000000 */
[----:B------:R-:W-:-:S04]  /*d5f0*/  IMAD.WIDE.U32 R200, R13, -0x326172a9, RZ ;  /* 0xcd9e8d570dc87825 */ /* 0x000fc800078e00ff */
[----:B------:R-:W-:Y:S01]  /*d600*/  VIADD R188, R176, 0x18040 ;  /* 0x00018040b0bc7836 */ /* 0x000fe20000000000 */
[----:B------:R-:W-:Y:S02]  /*d610*/  LOP3.LUT R13, R248, UR10, R201, 0x96, !PT ;  /* 0x0000000af80d7c12 */ /* 0x000fe4000f8e96c9 */
[----:B------:R-:W-:-:S03]  /*d620*/  LOP3.LUT R200, R200, UR9, R237, 0x96, !PT ;  /* 0x00000009c8c87c12 */ /* 0x000fc6000f8e96ed */
[----:B------:R-:W-:-:S04]  /*d630*/  IMAD.WIDE.U32 R204, R13, -0x2daee0ad, RZ ;  /* 0xd2511f530dcc7825 */ /* 0x000fc800078e00ff */
[----:B------:R-:W-:Y:S01]  /*d640*/  IMAD.WIDE.U32 R200, R200, -0x2daee0ad, RZ ;  /* 0xd2511f53c8c87825 */ /* 0x000fe200078e00ff */
[----:B-1----:R-:W-:-:S04]  /*d650*/  FMNMX.FTZ R164, R14, R164, !PT ;  /* 0x000000a40ea47209 */ /* 0x002fc80007810000 */
[----:B------:R-:W-:Y:S02]  /*d660*/  LOP3.LUT R204, R204, UR15, R201, 0x96, !PT ;  /* 0x0000000fcccc7c12 */ /* 0x000fe4000f8e96c9 */
[----:B---3--:R-:W-:Y:S01]  /*d670*/  FMNMX.FTZ R12, R12, R11, !PT ;  /* 0x0000000b0c0c7209 */ /* 0x008fe20007810000 */
[C---:B--2---:R-:W-:Y:S01]  /*d680*/  FMUL.FTZ R194, R164.reuse, UR17 ;  /* 0x00000011a4c27c20 */ /* 0x044fe20008410000 */
[----:B------:R-:W-:-:S03]  /*d690*/  FSETP.NEU.FTZ.AND P1, PT, R164, -INF , PT ;  /* 0xff800000a400780b */ /* 0x000fc60003f3d000 */
[----:B------:R-:W1:Y:S01]  /*d6a0*/  SHFL.BFLY PT, R11, R12, 0x1, 0x1f ;  /* 0x0c201f000c0b7f89 */ /* 0x000e6200000e0000 */
[----:B------:R-:W-:-:S05]  /*d6b0*/  FSEL R194, R194, RZ, P1 ;  /* 0x000000ffc2c27208 */ /* 0x000fca0000800000 */
[--C-:B------:R-:W-:Y:S01]  /*d6c0*/  FFMA.FTZ R185, R3, UR17, -R194.reuse ;  /* 0x0000001103b97c23 */ /* 0x100fe200080108c2 */
[----:B------:R-:W-:Y:S01]  /*d6d0*/  FFMA.FTZ R186, R10, UR17, -R194 ;  /* 0x000000110aba7c23 */ /* 0x000fe200080108c2 */
[----:B------:R-:W-:Y:S01]  /*d6e0*/  LOP3.LUT R10, R242, UR16, R205, 0x96, !PT ;  /* 0x00000010f20a7c12 */ /* 0x000fe2000f8e96cd */
[----:B------:R-:W-:-:S04]  /*d6f0*/  IMAD.WIDE.U32 R204, R204, -0x326172a9, RZ ;  /* 0xcd9e8d57cccc7825 */ /* 0x000fc800078e00ff */
[--C-:B------:R-:W-:Y:S01]  /*d700*/  FFMA.FTZ R181, R8, UR17, -R194.reuse ;  /* 0x0000001108b57c23 */ /* 0x100fe200080108c2 */
[----:B------:R-:W-:Y:S01]  /*d710*/  FFMA.FTZ R182, R9, UR17, -R194 ;  /* 0x0000001109b67c23 */ /* 0x000fe200080108c2 */
[----:B------:R-:W-:Y:S01]  /*d720*/  MUFU.EX2 R185, R185 ;  /* 0x000000b900b97308 */ /* 0x000fe20000000800 */
[----:B------:R-:W-:-:S04]  /*d730*/  IMAD.WIDE.U32 R198, R10, -0x326172a9, RZ ;  /* 0xcd9e8d570ac67825 */ /* 0x000fc800078e00ff */
[--C-:B------:R-:W-:Y:S01]  /*d740*/  FFMA.FTZ R202, R175, UR17, -R194.reuse ;  /* 0x00000011afca7c23 */ /* 0x100fe200080108c2 */
[--C-:B------:R-:W-:Y:S01]  /*d750*/  FFMA.FTZ R211, R214, UR17, -R194.reuse ;  /* 0x00000011d6d37c23 */ /* 0x100fe200080108c2 */
[--C-:B------:R-:W-:Y:S01]  /*d760*/  FFMA.FTZ R213, R213, UR17, -R194.reuse ;  /* 0x00000011d5d57c23 */ /* 0x100fe200080108c2 */
[--C-:B------:R-:W-:Y:S01]  /*d770*/  FFMA.FTZ R209, R220, UR17, -R194.reuse ;  /* 0x00000011dcd17c23 */ /* 0x100fe200080108c2 */
[----:B------:R-:W-:Y:S01]  /*d780*/  LOP3.LUT R10, R236, UR8, R199, 0x96, !PT ;  /* 0x00000008ec0a7c12 */ /* 0x000fe2000f8e96c7 */
[--C-:B------:R-:W-:Y:S01]  /*d790*/  FFMA.FTZ R210, R217, UR17, -R194.reuse ;  /* 0x00000011d9d27c23 */ /* 0x100fe200080108c2 */
[----:B------:R-:W-:Y:S01]  /*d7a0*/  LOP3.LUT R198, R198, UR4, R205, 0x96, !PT ;  /* 0x00000004c6c67c12 */ /* 0x000fe2000f8e96cd */
[----:B------:R-:W-:Y:S01]  /*d7b0*/  MUFU.EX2 R186, R186 ;  /* 0x000000ba00ba7308 */ /* 0x000fe20000000800 */
[--C-:B------:R-:W-:Y:S01]  /*d7c0*/  FFMA.FTZ R197, R197, UR17, -R194.reuse ;  /* 0x00000011c5c57c23 */ /* 0x100fe200080108c2 */
[--C-:B------:R-:W-:Y:S01]  /*d7d0*/  FFMA.FTZ R196, R196, UR17, -R194.reuse ;  /* 0x00000011c4c47c23 */ /* 0x100fe200080108c2 */
[----:B-1----:R-:W-:Y:S01]  /*d7e0*/  FMNMX.FTZ R3, R12, R11, !PT ;  /* 0x0000000b0c037209 */ /* 0x002fe20007810000 */
[----:B------:R-:W-:Y:S01]  /*d7f0*/  IMAD.WIDE.U32 R10, R10, -0x2daee0ad, RZ ;  /* 0xd2511f530a0a7825 */ /* 0x000fe200078e00ff */
[----:B------:R-:W-:Y:S03]  /*d800*/  LDSM.16.MT88.4 R12, [R176+0x18000] ;  /* 0x01800000b00c783b */ /* 0x000fe60000004200 */
[--C-:B------:R-:W-:Y:S01]  /*d810*/  FFMA.FTZ R195, R195, UR17, -R194.reuse ;  /* 0x00000011c3c37c23 */ /* 0x100fe200080108c2 */
[C---:B------:R-:W-:Y:S01]  /*d820*/  FSETP.NEU.FTZ.AND P0, PT, R3.reuse, -INF , PT ;  /* 0xff8000000300780b */ /* 0x040fe20003f1d000 */
[----:B------:R-:W-:Y:S01]  /*d830*/  FMUL.FTZ R190, R3, UR17 ;  /* 0x0000001103be7c20 */ /* 0x000fe20008410000 */
[----:B------:R-:W-:Y:S01]  /*d840*/  IMAD.WIDE.U32 R198, R198, -0x2daee0ad, RZ ;  /* 0xd2511f53c6c67825 */ /* 0x000fe200078e00ff */
[----:B------:R-:W-:Y:S01]  /*d850*/  LOP3.LUT R200, R200, UR13, R11, 0x96, !PT ;  /* 0x0000000dc8c87c12 */ /* 0x000fe2000f8e960b */
[----:B------:R-:W-:Y:S02]  /*d860*/  MUFU.EX2 R182, R182 ;  /* 0x000000b600b67308 */ /* 0x000fe40000000800 */
[----:B------:R-:W-:Y:S01]  /*d870*/  FFMA.FTZ R193, R193, UR17, -R194 ;  /* 0x00000011c1c17c23 */ /* 0x000fe200080108c2 */
[----:B------:R-:W-:-:S02]  /*d880*/  FSEL R190, R190, RZ, P0 ;  /* 0x000000ffbebe7208 */ /* 0x000fc40000000000 */
[----:B------:R-:W-:Y:S01]  /*d890*/  LOP3.LUT R8, R10, UR12, R199, 0x96, !PT ;  /* 0x0000000c0a087c12 */ /* 0x000fe2000f8e96c7 */
[----:B------:R-:W-:Y:S01]  /*d8a0*/  IMAD.WIDE.U32 R200, R200, -0x326172a9, RZ ;  /* 0xcd9e8d57c8c87825 */ /* 0x000fe200078e00ff */
[----:B------:R-:W1:Y:S03]  /*d8b0*/  LDC R10, c[0x0][0x4f8] ;  /* 0x00013e00ff0a7b82 */ /* 0x000e660000000800 */
[--C-:B------:R-:W-:Y:S01]  /*d8c0*/  FFMA.FTZ R165, R7, UR17, -R190.reuse ;  /* 0x0000001107a57c23 */ /* 0x100fe200080108be */
[----:B------:R-:W-:Y:S01]  /*d8d0*/  FFMA.FTZ R0, R6, UR17, -R190 ;  /* 0x0000001106007c23 */ /* 0x000fe200080108be */
[----:B------:R-:W-:Y:S01]  /*d8e0*/  FSEL R7, R164, RZ, P1 ;  /* 0x000000ffa4077208 */ /* 0x000fe20000800000 */
[----:B------:R-:W-:Y:S01]  /*d8f0*/  IMAD.WIDE.U32 R8, R8, -0x326172a9, RZ ;  /* 0xcd9e8d5708087825 */ /* 0x000fe200078e00ff */
[----:B------:R-:W-:-:S03]  /*d900*/  FSEL R6, R3, RZ, P0 ;  /* 0x000000ff03067208 */ /* 0x000fc60000000000 */
[--C-:B------:R-:W-:Y:S01]  /*d910*/  FFMA.FTZ R167, R5, UR17, -R190.reuse ;  /* 0x0000001105a77c23 */ /* 0x100fe200080108be */
[----:B------:R-:W-:Y:S01]  /*d920*/  R2P PR, R216, 0x6 ;  /* 0x00000006d8007804 */ /* 0x000fe20000000000 */
[----:B------:R-:W-:Y:S01]  /*d930*/  FADD.FTZ R180, R180, -R7 ;  /* 0x80000007b4b47221 */ /* 0x000fe20000010000 */
[----:B------:R-:W-:Y:S01]  /*d940*/  FFMA.FTZ R166, R4, UR17, -R190 ;  /* 0x0000001104a67c23 */ /* 0x000fe200080108be */
[----:B------:R-:W-:Y:S01]  /*d950*/  FADD.FTZ R2, R2, -R6 ;  /* 0x8000000602027221 */ /* 0x000fe20000010000 */
[----:B------:R-:W-:Y:S02]  /*d960*/  IMAD.MOV.U32 R11, RZ, RZ, R8 ;  /* 0x000000ffff0b7224 */ /* 0x000fe400078e0008 */
[----:B------:R-:W-:Y:S01]  /*d970*/  FMUL.FTZ R180, R180, UR17 ;  /* 0x00000011b4b47c20 */ /* 0x000fe20008410000 */
[----:B------:R-:W-:Y:S01]  /*d980*/  SEL R187, R187, 0xffffffe0, !P1 ;  /* 0xffffffe0bbbb7807 */ /* 0x000fe20004800000 */
[----:B------:R-:W-:Y:S01]  /*d990*/  FMUL.FTZ R2, R2, UR17 ;  /* 0x0000001102027c20 */ /* 0x000fe20008410000 */
[C---:B------:R-:W-:Y:S01]  /*d9a0*/  PRMT R4, R8.reuse, 0x7771, RZ ;  /* 0x0000777108047816 */ /* 0x040fe200000000ff */
[----:B------:R-:W-:Y:S01]  /*d9b0*/  MUFU.EX2 R181, R181 ;  /* 0x000000b500b57308 */ /* 0x000fe20000000800 */
[----:B------:R-:W-:Y:S01]  /*d9c0*/  PRMT R5, R8, 0x7773, RZ ;  /* 0x0000777308057816 */ /* 0x000fe200000000ff */
[----:B------:R-:W-:Y:S01]  /*d9d0*/  IMAD.IADD R189, R176, 0x1, R187 ;  /* 0x00000001b0bd7824 */ /* 0x000fe200078e02bb */
[----:B------:R-:W-:Y:S01]  /*d9e0*/  PRMT R8, R8, 0x7772, RZ ;  /* 0x0000777208087816 */ /* 0x000fe200000000ff */
[----:B------:R-:W-:Y:S01]  /*d9f0*/  @P2 VIADD R188, R16, 0xffffffc0 ;  /* 0xffffffc010bc2836 */ /* 0x000fe20000000000 */
[----:B------:R-:W-:Y:S01]  /*da00*/  LOP3.LUT R9, R200, UR6, R9, 0x96, !PT ;  /* 0x00000006c8097c12 */ /* 0x000fe2000f8e9609 */
[----:B------:R-:W-:Y:S01]  /*da10*/  FFMA.FTZ R200, R174, UR17, -R194 ;  /* 0x00000011aec87c23 */ /* 0x000fe200080108c2 */
[----:B------:R-:W-:Y:S01]  /*da20*/  LOP3.LUT R11, R11, 0xff, RZ, 0xc0, !PT ;  /* 0x000000ff0b0b7812 */ /* 0x000fe200078ec0ff */
[----:B------:R-:W2:Y:S01]  /*da30*/  MUFU.EX2 R180, R180 ;  /* 0x000000b400b47308 */ /* 0x000ea20000000800 */
[----:B------:R-:W-:Y:S01]  /*da40*/  LDSM.16.MT88.4 R28, [R188] ;  /* 0x00000000bc1c783b */ /* 0x000fe20000004200 */
[----:B------:R-:W-:Y:S01]  /*da50*/  PRMT R8, R8, 0x5410, R5 ;  /* 0x0000541008087816 */ /* 0x000fe20000000005 */
[----:B------:R-:W-:Y:S01]  /*da60*/  IMAD.IADD R187, R187, 0x1, R188 ;  /* 0x00000001bbbb7824 */ /* 0x000fe200078e02bc */
[C---:B------:R-:W-:Y:S01]  /*da70*/  LOP3.LUT R5, R9.reuse, 0xffff, RZ, 0xc0, !PT ;  /* 0x0000ffff09057812 */ /* 0x040fe200078ec0ff */
[----:B------:R-:W-:Y:S01]  /*da80*/  LDSM.16.MT88.4 R20, [R189+0x18000] ;  /* 0x01800000bd14783b */ /* 0x000fe20000004200 */
[----:B------:R-:W-:Y:S01]  /*da90*/  PRMT R6, R9, 0x7632, R6 ;  /* 0x0000763209067816 */ /* 0x000fe20000000006 */
[--C-:B------:R-:W-:Y:S01]  /*daa0*/  FFMA.FTZ R205, R169, UR17, -R190.reuse ;  /* 0x00000011a9cd7c23 */ /* 0x100fe200080108be */
[----:B------:R-:W3:Y:S01]  /*dab0*/  MUFU.EX2 R2, R2 ;  /* 0x0000000200027308 */ /* 0x000ee20000000800 */
[----:B-1----:R-:W-:Y:S01]  /*dac0*/  LOP3.LUT R10, R10, 0xff, RZ, 0xc0, !PT ;  /* 0x000000ff0a0a7812 */ /* 0x002fe200078ec0ff */
[----:B------:R-:W-:Y:S01]  /*dad0*/  FFMA.FTZ R203, R171, UR17, -R190 ;  /* 0x00000011abcb7c23 */ /* 0x000fe200080108be */
[----:B------:R-:W-:Y:S01]  /*dae0*/  PRMT R4, R11, 0x5410, R4 ;  /* 0x000054100b047816 */ /* 0x000fe20000000004 */
[----:B------:R-:W-:Y:S01]  /*daf0*/  FFMA.FTZ R199, R170, UR17, -R190 ;  /* 0x00000011aac77c23 */ /* 0x000fe200080108be */
[----:B------:R-:W-:Y:S01]  /*db00*/  LOP3.LUT R11, R9, 0xff, RZ, 0xc0, !PT ;  /* 0x000000ff090b7812 */ /* 0x000fe200078ec0ff */
[----:B------:R-:W-:Y:S01]  /*db10*/  IMAD R177, R10, 0x10000, R10 ;  /* 0x000100000ab17824 */ /* 0x000fe200078e020a */
[----:B------:R-:W-:Y:S01]  /*db20*/  SHF.R.U32.HI R5, RZ, 0x8, R5 ;  /* 0x00000008ff057819 */ /* 0x000fe20000011605 */
[----:B------:R-:W-:Y:S01]  /*db30*/  MUFU.EX2 R167, R167 ;  /* 0x000000a700a77308 */ /* 0x000fe20000000800 */
[-C--:B--2---:R-:W-:Y:S01]  /*db40*/  FMUL.FTZ R24, R144, R180.reuse ;  /* 0x000000b490187220 */ /* 0x084fe20000410000 */
[-C--:B------:R-:W-:Y:S01]  /*db50*/  FMUL.FTZ R25, R145, R180.reuse ;  /* 0x000000b491197220 */ /* 0x080fe20000410000 */
[----:B------:R-:W-:Y:S01]  /*db60*/  SHF.R.U32.HI R9, RZ, 0x18, R9 ;  /* 0x00000018ff097819 */ /* 0x000fe20000011609 */
[-C--:B------:R-:W-:Y:S01]  /*db70*/  FMUL.FTZ R44, R44, R180.reuse ;  /* 0x000000b42c2c7220 */ /* 0x080fe20000410000 */
[----:B------:R-:W-:Y:S01]  /*db80*/  LOP3.LUT R6, R6, 0xff, RZ, 0xc0, !PT ;  /* 0x000000ff06067812 */ /* 0x000fe200078ec0ff */
[----:B------:R-:W-:Y:S01]  /*db90*/  FMUL.FTZ R45, R45, R180 ;  /* 0x000000b42d2d7220 */ /* 0x000fe20000410000 */
[----:B------:R-:W-:Y:S01]  /*dba0*/  PRMT R5, R11, 0x5410, R5 ;  /* 0x000054100b057816 */ /* 0x000fe20000000005 */
[----:B------:R-:W1:Y:S01]  /*dbb0*/  MUFU.EX2 R166, R166 ;  /* 0x000000a600a67308 */ /* 0x000e620000000800 */
[-C--:B---3--:R-:W-:Y:S01]  /*dbc0*/  FMUL.FTZ R26, R146, R2.reuse ;  /* 0x00000002921a7220 */ /* 0x088fe20000410000 */
[-C--:B------:R-:W-:Y:S01]  /*dbd0*/  FMUL.FTZ R27, R147, R2.reuse ;  /* 0x00000002931b7220 */ /* 0x080fe20000410000 */
[----:B------:R-:W-:Y:S01]  /*dbe0*/  LOP3.LUT R7, R8, 0xff00ff, RZ, 0xc0, !PT ;  /* 0x00ff00ff08077812 */ /* 0x000fe200078ec0ff */
[----:B------:R-:W2:Y:S01]  /*dbf0*/  LDSM.16.MT88.4 R144, [R189+0x1a000] ;  /* 0x01a00000bd90783b */ /* 0x000ea20000004200 */
[----:B------:R-:W-:Y:S01]  /*dc00*/  PRMT R8, R6, 0x5410, R9 ;  /* 0x0000541006087816 */ /* 0x000fe20000000009 */
[-C--:B------:R-:W-:Y:S01]  /*dc10*/  FMUL.FTZ R46, R46, R2.reuse ;  /* 0x000000022e2e7220 */ /* 0x080fe20000410000 */
[--C-:B------:R-:W-:Y:S01]  /*dc20*/  HSET2.LE.AND R6, R4, R177.reuse, PT ;  /* 0x000000b104067233 */ /* 0x100fe20003803000 */
[----:B------:R-:W-:Y:S01]  /*dc30*/  MUFU.EX2 R165, R165 ;  /* 0x000000a500a57308 */ /* 0x000fe20000000800 */
[--C-:B------:R-:W-:Y:S01]  /*dc40*/  HSET2.LE.AND R4, R5, R177.reuse, PT ;  /* 0x000000b105047233 */ /* 0x100fe20003803000 */
[----:B------:R-:W-:Y:S01]  /*dc50*/  FMUL.FTZ R47, R47, R2 ;  /* 0x000000022f2f7220 */ /* 0x000fe20000410000 */
[--C-:B------:R-:W-:Y:S01]  /*dc60*/  HSET2.LE.AND R7, R7, R177.reuse, PT ;  /* 0x000000b107077233 */ /* 0x100fe20003803000 */
[-C--:B------:R-:W-:Y:S01]  /*dc70*/  FMUL.FTZ R48, R48, R180.reuse ;  /* 0x000000b430307220 */ /* 0x080fe20000410000 */
[----:B------:R-:W-:Y:S01]  /*dc80*/  HSET2.LE.AND R5, R8, R177, PT ;  /* 0x000000b108057233 */ /* 0x000fe20003803000 */
[----:B------:R-:W-:Y:S01]  /*dc90*/  FMUL.FTZ R49, R49, R180 ;  /* 0x000000b431317220 */ /* 0x000fe20000410000 */
[----:B------:R-:W-:Y:S01]  /*dca0*/  F2FP.BF16.F32.PACK_AB R11, R181, R182 ;  /* 0x000000b6b50b723e */ /* 0x000fe200000010ff */
[----:B------:R-:W3:Y:S01]  /*dcb0*/  MUFU.EX2 R0, R0 ;  /* 0x0000000000007308 */ /* 0x000ee20000000800 */
[----:B------:R-:W-:Y:S01]  /*dcc0*/  F2FP.BF16.F32.PACK_AB R9, R185, R186 ;  /* 0x000000bab909723e */ /* 0x000fe200000010ff */
[-C--:B------:R-:W-:Y:S01]  /*dcd0*/  FMUL.FTZ R50, R50, R2.reuse ;  /* 0x0000000232327220 */ /* 0x080fe20000410000 */
[----:B-1----:R-:W-:Y:S01]  /*dce0*/  F2FP.BF16.F32.PACK_AB R8, R166, R167 ;  /* 0x000000a7a608723e */ /* 0x002fe200000010ff */
[----:B------:R-:W-:Y:S01]  /*dcf0*/  FMUL.FTZ R51, R51, R2 ;  /* 0x0000000233337220 */ /* 0x000fe20000410000 */
[----:B------:R-:W-:Y:S01]  /*dd00*/  LOP3.LUT R6, R11, R6, RZ, 0xc0, !PT ;  /* 0x000000060b067212 */ /* 0x000fe200078ec0ff */
[----:B------:R-:W-:Y:S01]  /*dd10*/  FMUL.FTZ R32, R136, R180 ;  /* 0x000000b488207220 */ /* 0x000fe20000410000 */
[----:B------:R-:W-:Y:S01]  /*dd20*/  LOP3.LUT R4, R9, R4, RZ, 0xc0, !PT ;  /* 0x0000000409047212 */ /* 0x000fe200078ec0ff */
[----:B------:R-:W-:Y:S01]  /*dd30*/  FMUL.FTZ R33, R137, R180 ;  /* 0x000000b489217220 */ /* 0x000fe20000410000 */
[----:B------:R-:W-:Y:S01]  /*dd40*/  LOP3.LUT R5, R8, R5, RZ, 0xc0, !PT ;  /* 0x0000000508057212 */ /* 0x000fe200078ec0ff */
[-C--:B------:R-:W-:Y:S01]  /*dd50*/  FMUL.FTZ R34, R138, R2.reuse ;  /* 0x000000028a227220 */ /* 0x080fe20000410000 */
[----:B------:R-:W-:Y:S01]  /*dd60*/  FMUL.FTZ R35, R139, R2 ;  /* 0x000000028b237220 */ /* 0x000fe20000410000 */
[-C--:B------:R-:W-:Y:S01]  /*dd70*/  FMUL.FTZ R140, R140, R180.reuse ;  /* 0x000000b48c8c7220 */ /* 0x080fe20000410000 */
[----:B------:R-:W-:Y:S01]  /*dd80*/  FMUL.FTZ R141, R141, R180 ;  /* 0x000000b48d8d7220 */ /* 0x000fe20000410000 */
[-C--:B------:R-:W-:Y:S01]  /*dd90*/  FMUL.FTZ R142, R142, R2.reuse ;  /* 0x000000028e8e7220 */ /* 0x080fe20000410000 */
[----:B------:R-:W-:Y:S01]  /*dda0*/  FMUL.FTZ R143, R143, R2 ;  /* 0x000000028f8f7220 */ /* 0x000fe20000410000 */
[----:B------:R-:W1:Y:S01]  /*ddb0*/  LDSM.16.MT88.4 R136, [R188+0x2000] ;  /* 0x00200000bc88783b */ /* 0x000e620000004200 */
[----:B---3--:R-:W-:Y:S01]  /*ddc0*/  F2FP.BF16.F32.PACK_AB R10, R0, R165 ;  /* 0x000000a5000a723e */ /* 0x008fe200000010ff */
[-C--:B------:R-:W-:Y:S01]  /*ddd0*/  FMUL.FTZ R52, R52, R180.reuse ;  /* 0x000000b434347220 */ /* 0x080fe20000410000 */
[----:B------:R-:W-:Y:S01]  /*dde0*/  FMUL.FTZ R53, R53, R180 ;  /* 0x000000b435357220 */ /* 0x000fe20000410000 */
[-C--:B------:R-:W-:Y:S01]  /*ddf0*/  FMUL.FTZ R54, R54, R2.reuse ;  /* 0x0000000236367220 */ /* 0x080fe20000410000 */
[----:B------:R-:W-:Y:S01]  /*de00*/  LOP3.LUT R7, R10, R7, RZ, 0xc0, !PT ;  /* 0x000000070a077212 */ /* 0x000fe200078ec0ff */
        /* <DEDUP_REMOVED lines=90> */
[----:B------:R-:W-:Y:S01]  /*e3b0*/  LOP3.LUT R201, R204, UR7, R201, 0x96, !PT ;  /* 0x00000007ccc97c12 */ /* 0x000fe2000f8e96c9 */
[--C-:B------:R-:W-:Y:S01]  /*e3c0*/  FFMA.FTZ R204, R168, UR17, -R190.reuse ;  /* 0x00000011a8cc7c23 */ /* 0x100fe200080108be */
[-C--:B------:R-:W-:Y:S01]  /*e3d0*/  FMUL.FTZ R104, R104, R180.reuse ;  /* 0x000000b468687220 */ /* 0x080fe20000410000 */
[----:B------:R-:W-:Y:S01]  /*e3e0*/  FMUL.FTZ R105, R105, R180 ;  /* 0x000000b469697220 */ /* 0x000fe20000410000 */
[C---:B------:R-:W-:Y:S01]  /*e3f0*/  HMMA.16816.F32.BF16 R20, R4.reuse, R22, R148 ;  /* 0x000000160414723c */ /* 0x040fe20000041894 */
[----:B------:R-:W4:Y:S01]  /*e400*/  LDSM.16.MT88.4 R148, [R176+0x1a000] ;  /* 0x01a00000b094783b */ /* 0x000f220000004200 */
        /* <DEDUP_REMOVED lines=11> */
[----:B------:R-:W-:Y:S01]  /*e4c0*/  MUFU.EX2 R202, R202 ;  /* 0x000000ca00ca7308 */ /* 0x000fe20000000800 */
[-C--:B------:R-:W-:Y:S01]  /*e4d0*/  FMUL.FTZ R8, R160, R180.reuse ;  /* 0x000000b4a0087220 */ /* 0x080fe20000410000 */
[----:B------:R-:W-:Y:S01]  /*e4e0*/  FMUL.FTZ R9, R161, R180 ;  /* 0x000000b4a1097220 */ /* 0x000fe20000410000 */
[C---:B------:R-:W-:Y:S01]  /*e4f0*/  HMMA.16816.F32.BF16 R80, R4.reuse, R138, R80 ;  /* 0x0000008a0450723c */ /* 0x040fe20000041850 */
[----:B------:R-:W1:Y:S01]  /*e500*/  LDSM.16.MT88.4 R136, [R176+0x1e000] ;  /* 0x01e00000b088783b */ /* 0x000e620000004200 */
[-C--:B------:R-:W-:Y:S01]  /*e510*/  FMUL.FTZ R10, R162, R2.reuse ;  /* 0x00000002a20a7220 */ /* 0x080fe20000410000 */
[----:B------:R-:W-:Y:S01]  /*e520*/  FMUL.FTZ R11, R163, R2 ;  /* 0x00000002a30b7220 */ /* 0x000fe20000410000 */
[-C--:B------:R-:W-:Y:S01]  /*e530*/  FMUL.FTZ R124, R124, R180.reuse ;  /* 0x000000b47c7c7220 */ /* 0x080fe20000410000 */
[----:B------:R-:W-:Y:S01]  /*e540*/  MUFU.EX2 R200, R200 ;  /* 0x000000c800c87308 */ /* 0x000fe20000000800 */
[----:B------:R-:W-:Y:S01]  /*e550*/  FMUL.FTZ R125, R125, R180 ;  /* 0x000000b47d7d7220 */ /* 0x000fe20000410000 */
[-C--:B------:R-:W-:Y:S01]  /*e560*/  FMUL.FTZ R126, R126, R2.reuse ;  /* 0x000000027e7e7220 */ /* 0x080fe20000410000 */
[C---:B--2---:R-:W-:Y:S01]  /*e570*/  HMMA.16816.F32.BF16 R92, R4.reuse, R144, R92 ;  /* 0x00000090045c723c */ /* 0x044fe2000004185c */
        /* <DEDUP_REMOVED lines=8> */
[----:B------:R-:W2:Y:S01]  /*e600*/  LDSM.16.MT88.4 R144, [R188+0x6000] ;  /* 0x00600000bc90783b */ /* 0x000ea20000004200 */
[----:B------:R-:W-:Y:S01]  /*e610*/  FMUL.FTZ R133, R133, R180 ;  /* 0x000000b485857220 */ /* 0x000fe20000410000 */
[-C--:B------:R-:W-:Y:S01]  /*e620*/  FMUL.FTZ R134, R134, R2.reuse ;  /* 0x0000000286867220 */ /* 0x080fe20000410000 */
[----:B------:R-:W-:Y:S01]  /*e630*/  FMUL.FTZ R135, R135, R2 ;  /* 0x0000000287877220 */ /* 0x000fe20000410000 */
[----:B------:R-:W-:Y:S01]  /*e640*/  MUFU.EX2 R204, R204 ;  /* 0x000000cc00cc7308 */ /* 0x000fe20000000800 */
[-C--:B------:R-:W-:Y:S01]  /*e650*/  FMUL.FTZ R128, R128, R180.reuse ;  /* 0x000000b480807220 */ /* 0x080fe20000410000 */
[----:B------:R-:W-:Y:S01]  /*e660*/  FMUL.FTZ R129, R129, R180 ;  /* 0x000000b481817220 */ /* 0x000fe20000410000 */
[C---:B---3--:R-:W-:Y:S01]  /*e670*/  HMMA.16816.F32.BF16 R84, R4.reuse, R140, R84 ;  /* 0x0000008c0454723c */ /* 0x048fe20000041854 */
[-C--:B------:R-:W-:Y:S01]  /*e680*/  FMUL.FTZ R130, R130, R2.reuse ;  /* 0x0000000282827220 */ /* 0x080fe20000410000 */
[----:B------:R-:W-:Y:S01]  /*e690*/  FMUL.FTZ R131, R131, R2 ;  /* 0x0000000283837220 */ /* 0x000fe20000410000 */
[----:B------:R-:W-:Y:S01]  /*e6a0*/  LDSM.16.MT88.4 R168, [R187+0x800] ;  /* 0x00080000bba8783b */ /* 0x000fe20000004200 */
[--C-:B------:R-:W-:Y:S01]  /*e6b0*/  FFMA.FTZ R208, R208, UR17, -R190.reuse ;  /* 0x00000011d0d07c23 */ /* 0x100fe200080108be */
[----:B------:R-:W-:Y:S01]  /*e6c0*/  MUFU.EX2 R203, R203 ;  /* 0x000000cb00cb7308 */ /* 0x000fe20000000800 */
[--C-:B------:R-:W-:Y:S01]  /*e6d0*/  FFMA.FTZ R207, R207, UR17, -R190.reuse ;  /* 0x00000011cfcf7c23 */ /* 0x100fe200080108be */
[----:B------:R-:W-:Y:S01]  /*e6e0*/  LDSM.16.MT88.4 R160, [R176+0x1a800] ;  /* 0x01a80000b0a0783b */ /* 0x000fe20000004200 */
[C---:B------:R-:W-:Y:S01]  /*e6f0*/  HMMA.16816.F32.BF16 R88, R4.reuse, R142, R88 ;  /* 0x0000008e0458723c */ /* 0x040fe20000041858 */
[--C-:B------:R-:W-:Y:S01]  /*e700*/  FFMA.FTZ R212, R212, UR17, -R190.reuse ;  /* 0x00000011d4d47c23 */ /* 0x100fe200080108be */
[--C-:B------:R-:W-:Y:S01]  /*e710*/  FFMA.FTZ R206, R206, UR17, -R190.reuse ;  /* 0x00000011cece7c23 */ /* 0x100fe200080108be */
[----:B------:R-:W3:Y:S01]  /*e720*/  LDSM.16.MT88.4 R140, [R189+0x1e000] ;  /* 0x01e00000bd8c783b */ /* 0x000ee20000004200 */
[--C-:B------:R-:W-:Y:S01]  /*e730*/  FFMA.FTZ R192, R192, UR17, -R190.reuse ;  /* 0x00000011c0c07c23 */ /* 0x100fe200080108be */
[----:B------:R-:W5:Y:S01]  /*e740*/  MUFU.EX2 R199, R199 ;  /* 0x000000c700c77308 */ /* 0x000f620000000800 */
[----:B------:R-:W-:Y:S01]  /*e750*/  FFMA.FTZ R191, R191, UR17, -R190 ;  /* 0x00000011bfbf7c23 */ /* 0x000fe200080108be */
[----:B------:R-:W-:Y:S01]  /*e760*/  FFMA.FTZ R180, R247, R180, R186 ;  /* 0x000000b4f7b47223 */ /* 0x000fe200000100ba */
[----:B----4-:R-:W-:Y:S01]  /*e770*/  HMMA.16816.F32.BF16 R36, R4, R148, R36 ;  /* 0x000000940424723c */ /* 0x010fe20000041824 */
[----:B------:R-:W-:-:S02]  /*e780*/  FFMA.FTZ R2, R246, R2, R167 ;  /* 0x00000002f6027223 */ /* 0x000fc400000100a7 */
[----:B------:R-:W-:Y:S02]  /*e790*/  FADD.FTZ R180, R185, R180 ;  /* 0x000000b4b9b47221 */ /* 0x000fe40000010000 */
[----:B------:R-:W-:Y:S01]  /*e7a0*/  MUFU.EX2 R211, R211 ;  /* 0x000000d300d37308 */ /* 0x000fe20000000800 */
[----:B------:R-:W-:Y:S01]  /*e7b0*/  FADD.FTZ R2, R166, R2 ;  /* 0x00000002a6027221 */ /* 0x000fe20000010000 */
[----:B------:R-:W-:Y:S01]  /*e7c0*/  FADD.FTZ R182, R182, R180 ;  /* 0x000000b4b6b67221 */ /* 0x000fe20000010000 */
[----:B------:R-:W-:Y:S01]  /*e7d0*/  HMMA.16816.F32.BF16 R40, R4, R150, R40 ;  /* 0x000000960428723c */ /* 0x000fe20000041828 */
[----:B------:R-:W4:Y:S01]  /*e7e0*/  LDSM.16.MT88.4 R148, [R187+0x6000] ;  /* 0x00600000bb94783b */ /* 0x000f220000004200 */
[----:B------:R-:W-:Y:S01]  /*e7f0*/  FADD.FTZ R165, R165, R2 ;  /* 0x00000002a5a57221 */ /* 0x000fe20000010000 */
[----:B------:R-:W-:Y:S02]  /*e800*/  FADD.FTZ R182, R181, R182 ;  /* 0x000000b6b5b67221 */ /* 0x000fe40000010000 */
[----:B------:R-:W-:Y:S01]  /*e810*/  MUFU.EX2 R213, R213 ;  /* 0x000000d500d57308 */ /* 0x000fe20000000800 */
[----:B------:R-:W-:-:S02]  /*e820*/  FADD.FTZ R165, R0, R165 ;  /* 0x000000a500a57221 */ /* 0x000fc40000010000 */
[----:B-1----:R-:W-:Y:S01]  /*e830*/  HMMA.16816.F32.BF16 R100, R4, R136, R100 ;  /* 0x000000880464723c */ /* 0x002fe20000041864 */
[----:B------:R-:W-:-:S04]  /*e840*/  IMAD.WIDE.U32 R136, R201, -0x2daee0ad, RZ ;  /* 0xd2511f53c9887825 */ /* 0x000fc800078e00ff */
[--C-:B------:R-:W-:Y:S01]  /*e850*/  FFMA.FTZ R201, R173, UR17, -R194.reuse ;  /* 0x00000011adc97c23 */ /* 0x100fe200080108c2 */
[----:B------:R-:W-:Y:S01]  /*e860*/  MUFU.EX2 R209, R209 ;  /* 0x000000d100d17308 */ /* 0x000fe20000000800 */
[----:B------:R-:W-:Y:S01]  /*e870*/  LOP3.LUT R137, R198, UR11, R137, 0x96, !PT ;  /* 0x0000000bc6897c12 */ /* 0x000fe2000f8e9689 */
[----:B------:R-:W-:Y:S01]  /*e880*/  FFMA.FTZ R198, R172, UR17, -R194 ;  /* 0x00000011acc67c23 */ /* 0x000fe200080108c2 */
[C---:B--2---:R-:W-:Y:S01]  /*e890*/  HMMA.16816.F32.BF16 R116, R4.reuse, R144, R116 ;  /* 0x000000900474723c */ /* 0x044fe20000041874 */
[----:B------:R-:W-:Y:S01]  /*e8a0*/  LDSM.16.MT88.4 R172, [R188+0x800] ;  /* 0x00080000bcac783b */ /* 0x000fe20000004200 */
[--C-:B------:R-:W-:Y:S01]  /*e8b0*/  FFMA.FTZ R194, R179, UR17, -R190.reuse ;  /* 0x00000011b3c27c23 */ /* 0x100fe200080108be */
[----:B------:R-:W-:Y:S02]  /*e8c0*/  FFMA.FTZ R190, R178, UR17, -R190 ;  /* 0x00000011b2be7c23 */ /* 0x000fe400080108be */
[----:B------:R-:W-:Y:S03]  /*e8d0*/  MUFU.EX2 R201, R201 ;  /* 0x000000c900c97308 */ /* 0x000fe60000000800 */
[C---:B------:R-:W-:Y:S01]  /*e8e0*/  HMMA.16816.F32.BF16 R120, R4.reuse, R146, R120 ;  /* 0x000000920478723c */ /* 0x040fe20000041878 */
[----:B------:R-:W1:Y:S04]  /*e8f0*/  LDSM.16.MT88.4 R144, [R176+0x18800] ;  /* 0x01880000b090783b */ /* 0x000e680000004200 */
[----:B------:R-:W2:Y:S03]  /*e900*/  MUFU.EX2 R198, R198 ;  /* 0x000000c600c67308 */ /* 0x000ea60000000800 */
[----:B------:R-:W-:Y:S01]  /*e910*/  HMMA.16816.F32.BF16 R104, R4, R138, R104 ;  /* 0x0000008a0468723c */ /* 0x000fe20000041868 */
[----:B------:R-:W-:-:S02]  /*e920*/  PRMT R139, R136, 0x7771, RZ ;  /* 0x00007771888b7816 */ /* 0x000fc400000000ff */
[C---:B------:R-:W-:Y:S02]  /*e930*/  PRMT R138, R136.reuse, 0x7773, RZ ;  /* 0x00007773888a7816 */ /* 0x040fe400000000ff */
[----:B------:R-:W-:Y:S03]  /*e940*/  MUFU.EX2 R210, R210 ;  /* 0x000000d200d27308 */ /* 0x000fe60000000800 */
[----:B---3--:R-:W-:Y:S01]  /*e950*/  HMMA.16816.F32.BF16 R112, R4, R142, R112 ;  /* 0x0000008e0470723c */ /* 0x008fe20000041870 */
[----:B------:R-:W-:Y:S01]  /*e960*/  IMAD.MOV.U32 R143, RZ, RZ, R136 ;  /* 0x000000ffff8f7224 */ /* 0x000fe200078e0088 */
[----:B------:R-:W-:Y:S02]  /*e970*/  PRMT R136, R136, 0x7772, RZ ;  /* 0x0000777288887816 */ /* 0x000fe400000000ff */
[----:B------:R-:W-:Y:S01]  /*e980*/  LOP3.LUT R142, R137, 0xff, RZ, 0xc0, !PT ;  /* 0x000000ff898e7812 */ /* 0x000fe200078ec0ff */
[----:B------:R-:W-:Y:S01]  /*e990*/  MUFU.EX2 R208, R208 ;  /* 0x000000d000d07308 */ /* 0x000fe20000000800 */
[----:B------:R-:W-:-:S02]  /*e9a0*/  LOP3.LUT R143, R143, 0xff, RZ, 0xc0, !PT ;  /* 0x000000ff8f8f7812 */ /* 0x000fc400078ec0ff */
[C---:B------:R-:W-:Y:S01]  /*e9b0*/  HMMA.16816.F32.BF16 R32, R4.reuse, R152, R32 ;  /* 0x000000980420723c */ /* 0x040fe20000041820 */
[----:B------:R-:W-:Y:S02]  /*e9c0*/  PRMT R153, R137, 0x7632, R153 ;  /* 0x0000763289997816 */ /* 0x000fe40000000099 */
[----:B-----5:R-:W-:Y:S02]  /*e9d0*/  F2FP.BF16.F32.PACK_AB R152, R199, R203 ;  /* 0x000000cbc798723e */ /* 0x020fe400000010ff */
[----:B------:R-:W-:Y:S01]  /*e9e0*/  LOP3.LUT R153, R153, 0xff, RZ, 0xc0, !PT ;  /* 0x000000ff99997812 */ /* 0x000fe200078ec0ff */
[----:B------:R-:W-:Y:S02]  /*e9f0*/  MUFU.EX2 R207, R207 ;  /* 0x000000cf00cf7308 */ /* 0x000fe40000000800 */
[----:B------:R-:W-:Y:S01]  /*ea00*/  HMMA.16816.F32.BF16 R108, R4, R140, R108 ;  /* 0x0000008c046c723c */ /* 0x000fe2000004186c */
[----:B------:R-:W-:Y:S02]  /*ea10*/  LOP3.LUT R141, R137, 0xffff, RZ, 0xc0, !PT ;  /* 0x0000ffff898d7812 */ /* 0x000fe400078ec0ff */
[----:B------:R-:W-:-:S02]  /*ea20*/  PRMT R140, R136, 0x5410, R138 ;  /* 0x00005410888c7816 */ /* 0x000fc4000000008a */
[----:B------:R-:W-:Y:S01]  /*ea30*/  SHF.R.U32.HI R141, RZ, 0x8, R141 ;  /* 0x00000008ff8d7819 */ /* 0x000fe2000001168d */
[----:B------:R-:W-:Y:S01]  /*ea40*/  MUFU.EX2 R212, R212 ;  /* 0x000000d400d47308 */ /* 0x000fe20000000800 */
[----:B------:R-:W-:Y:S01]  /*ea50*/  SHF.R.U32.HI R137, RZ, 0x18, R137 ;  /* 0x00000018ff897819 */ /* 0x000fe20000011689 */
[C---:B------:R-:W-:Y:S01]  /*ea60*/  HMMA.16816.F32.BF16 R8, R4.reuse, R12, R8 ;  /* 0x0000000c0408723c */ /* 0x040fe20000041808 */
[----:B------:R-:W-:Y:S02]  /*ea70*/  PRMT R138, R143, 0x5410, R139 ;  /* 0x000054108f8a7816 */ /* 0x000fe4000000008b */
[----:B------:R-:W-:Y:S02]  /*ea80*/  PRMT R136, R142, 0x5410, R141 ;  /* 0x000054108e887816 */ /* 0x000fe4000000008d */
[----:B------:R-:W-:Y:S01]  /*ea90*/  PRMT R137, R153, 0x5410, R137 ;  /* 0x0000541099897816 */ /* 0x000fe20000000089 */
[----:B------:R-:W3:Y:S01]  /*eaa0*/  MUFU.EX2 R206, R206 ;  /* 0x000000ce00ce7308 */ /* 0x000ee20000000800 */
[----:B------:R-:W-:Y:S01]  /*eab0*/  LOP3.LUT R139, R140, 0xff00ff, RZ, 0xc0, !PT ;  /* 0x00ff00ff8c8b7812 */ /* 0x000fe200078ec0ff */
[----:B----4-:R-:W-:Y:S01]  /*eac0*/  HMMA.16816.F32.BF16 R124, R4, R148, R124 ;  /* 0x00000094047c723c */ /* 0x010fe2000004187c */
[----:B------:R-:W4:Y:S01]  /*ead0*/  LDSM.16.MT88.4 R140, [R189+0x18800] ;  /* 0x01880000bd8c783b */ /* 0x000f220000004200 */
[----:B------:R-:W-:-:S02]  /*eae0*/  HSET2.LE.AND R136, R136, R177, PT ;  /* 0x000000b188887233 */ /* 0x000fc40003803000 */
[----:B------:R-:W-:Y:S01]  /*eaf0*/  F2FP.BF16.F32.PACK_AB R149, R200, R202 ;  /* 0x000000cac895723e */ /* 0x000fe200000010ff */
[----:B------:R-:W-:Y:S01]  /*eb00*/  FADD.FTZ R202, R202, R182 ;  /* 0x000000b6caca7221 */ /* 0x000fe20000010000 */
[--C-:B------:R-:W-:Y:S01]  /*eb10*/  HSET2.LE.AND R137, R137, R177.reuse, PT ;  /* 0x000000b189897233 */ /* 0x100fe20003803000 */
[----:B------:R-:W-:Y:S01]  /*eb20*/  MUFU.EX2 R197, R197 ;  /* 0x000000c500c57308 */ /* 0x000fe20000000800 */
[C---:B------:R-:W-:Y:S01]  /*eb30*/  HMMA.16816.F32.BF16 R12, R4.reuse, R14, R156 ;  /* 0x0000000e040c723c */ /* 0x040fe2000004189c */
[----:B------:R-:W-:Y:S01]  /*eb40*/  F2FP.BF16.F32.PACK_AB R148, R204, R205 ;  /* 0x000000cdcc94723e */ /* 0x000fe200000010ff */
[----:B------:R-:W-:Y:S01]  /*eb50*/  LDSM.16.MT88.4 R156, [R188+0x2800] ;  /* 0x00280000bc9c783b */ /* 0x000fe20000004200 */
[----:B------:R-:W-:Y:S01]  /*eb60*/  LOP3.LUT R136, R149, R136, RZ, 0xc0, !PT ;  /* 0x0000008895887212 */ /* 0x000fe200078ec0ff */
[----:B------:R-:W-:Y:S01]  /*eb70*/  FADD.FTZ R205, R205, R165 ;  /* 0x000000a5cdcd7221 */ /* 0x000fe20000010000 */
[----:B------:R-:W-:Y:S01]  /*eb80*/  LOP3.LUT R137, R148, R137, RZ, 0xc0, !PT ;  /* 0x0000008994897212 */ /* 0x000fe200078ec0ff */
[----:B------:R-:W-:Y:S01]  /*eb90*/  FADD.FTZ R202, R200, R202 ;  /* 0x000000cac8ca7221 */ /* 0x000fe20000010000 */
[--C-:B------:R-:W-:Y:S01]  /*eba0*/  HSET2.LE.AND R138, R138, R177.reuse, PT ;  /* 0x000000b18a8a7233 */ /* 0x100fe20003803000 */
[----:B------:R-:W-:Y:S01]  /*ebb0*/  HMMA.16816.F32.BF16 R132, R4, R154, R132 ;  /* 0x0000009a0484723c */ /* 0x000fe20000041884 */
[----:B------:R-:W-:Y:S01]  /*ebc0*/  HSET2.LE.AND R139, R139, R177, PT ;  /* 0x000000b18b8b7233 */ /* 0x000fe20003803000 */
[----:B------:R-:W-:Y:S01]  /*ebd0*/  MUFU.EX2 R196, R196 ;  /* 0x000000c400c47308 */ /* 0x000fe20000000800 */
[----:B--2---:R-:W-:Y:S01]  /*ebe0*/  F2FP.BF16.F32.PACK_AB R154, R198, R201 ;  /* 0x000000c9c69a723e */ /* 0x004fe200000010ff */
[----:B------:R-:W-:Y:S01]  /*ebf0*/  FADD.FTZ R205, R204, R205 ;  /* 0x000000cdcccd7221 */ /* 0x000fe20000010000 */
[----:B------:R-:W-:Y:S01]  /*ec00*/  FADD.FTZ R201, R201, R202 ;  /* 0x000000cac9c97221 */ /* 0x000fe20000010000 */
[----:B------:R-:W-:-:S02]  /*ec10*/  LOP3.LUT R139, R152, R139, RZ, 0xc0, !PT ;  /* 0x0000008b988b7212 */ /* 0x000fc400078ec0ff */
[----:B------:R-:W-:Y:S01]  /*ec20*/  HMMA.16816.F32.BF16 R4, R4, R150, R128 ;  /* 0x000000960404723c */ /* 0x000fe20000041880 */
[----:B------:R-:W2:Y:S01]  /*ec30*/  LDSM.16.MT88.4 R148, [R189+0x1a800] ;  /* 0x01a80000bd94783b */ /* 0x000ea20000004200 */
[----:B------:R-:W-:Y:S01]  /*ec40*/  LOP3.LUT R138, R154, R138, RZ, 0xc0, !PT ;  /* 0x0000008a9a8a7212 */ /* 0x000fe200078ec0ff */
[----:B------:R-:W5:Y:S01]  /*ec50*/  MUFU.EX2 R192, R192 ;  /* 0x000000c000c07308 */ /* 0x000f620000000800 */
[----:B------:R-:W-:Y:S01]  /*ec60*/  FADD.FTZ R203, R203, R205 ;  /* 0x000000cdcbcb7221 */ /* 0x000fe20000010000 */
[----:B------:R-:W3:Y:S01]  /*ec70*/  LDSM.16.MT88.4 R128, [R188+0x4800] ;  /* 0x00480000bc80783b */ /* 0x000ee20000004200 */
[----:B------:R-:W-:Y:S02]  /*ec80*/  FADD.FTZ R201, R198, R201 ;  /* 0x000000c9c6c97221 */ /* 0x000fe40000010000 */
[----:B------:R-:W-:Y:S01]  /*ec90*/  FADD.FTZ R203, R199, R203 ;  /* 0x000000cbc7cb7221 */ /* 0x000fe20000010000 */
[C---:B-1----:R-:W-:Y:S01]  /*eca0*/  HMMA.16816.F32.BF16 R8, R136.reuse, R144, R8 ;  /* 0x000000908808723c */ /* 0x042fe20000041808 */
[----:B------:R-:W-:Y:S01]  /*ecb0*/  LDSM.16.MT88.4 R152, [R187+0x2800] ;  /* 0x00280000bb98783b */ /* 0x000fe20000004200 */
[----:B------:R-:W1:Y:S06]  /*ecc0*/  MUFU.EX2 R191, R191 ;  /* 0x000000bf00bf7308 */ /* 0x000e6c0000000800 */
[C---:B------:R-:W-:Y:S01]  /*ecd0*/  HMMA.16816.F32.BF16 R12, R136.reuse, R146, R12 ;  /* 0x00000092880c723c */ /* 0x040fe2000004180c */
[----:B------:R-:W5:Y:S01]  /*ece0*/  LDSM.16.MT88.4 R144, [R176+0x1c800] ;  /* 0x01c80000b090783b */ /* 0x000f620000004200 */
[----:B------:R-:W-:Y:S06]  /*ecf0*/  MUFU.EX2 R195, R195 ;  /* 0x000000c300c37308 */ /* 0x000fec0000000800 */
[C---:B----4-:R-:W-:Y:S02]  /*ed00*/  HMMA.16816.F32.BF16 R16, R136.reuse, R140, R16 ;  /* 0x0000008c8810723c */ /* 0x050fe40000041810 */
[----:B------:R-:W-:Y:S06]  /*ed10*/  MUFU.EX2 R193, R193 ;  /* 0x000000c100c17308 */ /* 0x000fec0000000800 */
[C---:B------:R-:W-:Y:S01]  /*ed20*/  HMMA.16816.F32.BF16 R20, R136.reuse, R142, R20 ;  /* 0x0000008e8814723c */ /* 0x040fe20000041814 */
[----:B------:R-:W4:Y:S01]  /*ed30*/  LDSM.16.MT88.4 R140, [R189+0x1c800] ;  /* 0x01c80000bd8c783b */ /* 0x000f220000004200 */
[----:B------:R-:W1:Y:S06]  /*ed40*/  MUFU.EX2 R194, R194 ;  /* 0x000000c200c27308 */ /* 0x000e6c0000000800 */
[C---:B--2---:R-:W-:Y:S02]  /*ed50*/  HMMA.16816.F32.BF16 R44, R136.reuse, R148, R44 ;  /* 0x00000094882c723c */ /* 0x044fe4000004182c */
[----:B------:R-:W2:Y:S06]  /*ed60*/  MUFU.EX2 R190, R190 ;  /* 0x000000be00be7308 */ /* 0x000eac0000000800 */
[C---:B------:R-:W-:Y:S01]  /*ed70*/  HMMA.16816.F32.BF16 R48, R136.reuse, R150, R48 ;  /* 0x000000968830723c */ /* 0x040fe20000041830 */
[----:B------:R-:W1:Y:S07]  /*ed80*/  LDSM.16.MT88.4 R148, [R187+0x4800] ;  /* 0x00480000bb94783b */ /* 0x000e6e0000004200 */
[----:B---3--:R-:W-:Y:S01]  /*ed90*/  HMMA.16816.F32.BF16 R84, R136, R128, R84 ;  /* 0x000000808854723c */ /* 0x008fe20000041854 */
[----:B------:R-:W-:-:S05]  /*eda0*/  IMAD.U32 R128, RZ, RZ, UR22 ;  /* 0x00000016ff807e24 */ /* 0x000fca000f8e00ff */
[----:B------:R-:W-:Y:S02]  /*edb0*/  LOP3.LUT R128, R128, UR31, R245, 0x96, !PT ;  /* 0x0000001f80807c12 */ /* 0x000fe4000f8e96f5 */
[----:B-----5:R-:W-:Y:S03]  /*edc0*/  HMMA.16816.F32.BF16 R68, R136, R144, R68 ;  /* 0x000000908844723c */ /* 0x020fe60000041844 */
[----:B------:R-:W-:-:S05]  /*edd0*/  IMAD.WIDE.U32 R128, R128, -0x326172a9, RZ ;  /* 0xcd9e8d5780807825 */ /* 0x000fca00078e00ff */
[C---:B------:R-:W-:Y:S01]  /*ede0*/  HMMA.16816.F32.BF16 R72, R136.reuse, R146, R72 ;  /* 0x000000928848723c */ /* 0x040fe20000041848 */
[----:B------:R-:W3:Y:S07]  /*edf0*/  LDSM.16.MT88.4 R144, [R176+0x1e800] ;  /* 0x01e80000b090783b */ /* 0x000eee0000004200 */
[C---:B----4-:R-:W-:Y:S08]  /*ee00*/  HMMA.16816.F32.BF16 R76, R136.reuse, R140, R76 ;  /* 0x0000008c884c723c */ /* 0x050ff0000004184c */
[C---:B------:R-:W-:Y:S01]  /*ee10*/  HMMA.16816.F32.BF16 R80, R136.reuse, R142, R80 ;  /* 0x0000008e8850723c */ /* 0x040fe20000041850 */
[----:B------:R-:W4:Y:S07]  /*ee20*/  LDSM.16.MT88.4 R140, [R189+0x1e800] ;  /* 0x01e80000bd8c783b */ /* 0x000f2e0000004200 */
[----:B------:R-:W-:Y:S01]  /*ee30*/  HMMA.16816.F32.BF16 R32, R136, R168, R32 ;  /* 0x000000a88820723c */ /* 0x000fe20000041820 */
[----:B------:R-:W-:-:S05]  /*ee40*/  LOP3.LUT R168, R248, UR10, R129, 0x96, !PT ;  /* 0x0000000af8a87c12 */ /* 0x000fca000f8e9681 */
[----:B------:R-:W-:Y:S02]  /*ee50*/  IMAD.WIDE.U32 R168, R168, -0x2daee0ad, RZ ;  /* 0xd2511f53a8a87825 */ /* 0x000fe400078e00ff */
[----:B-1----:R-:W-:Y:S01]  /*ee60*/  HMMA.16816.F32.BF16 R92, R136, R148, R92 ;  /* 0x00000094885c723c */ /* 0x002fe2000004185c */
[----:B------:R-:W-:-:S05]  /*ee70*/  LOP3.LUT R148, R128, UR9, R237, 0x96, !PT ;  /* 0x0000000980947c12 */ /* 0x000fca000f8e96ed */
[----:B------:R-:W-:Y:S02]  /*ee80*/  IMAD.WIDE.U32 R148, R148, -0x2daee0ad, RZ ;  /* 0xd2511f5394947825 */ /* 0x000fe400078e00ff */
[----:B------:R-:W-:Y:S01]  /*ee90*/  HMMA.16816.F32.BF16 R88, R136, R130, R88 ;  /* 0x000000828858723c */ /* 0x000fe20000041858 */
[----:B------:R-:W1:Y:S02]  /*eea0*/  LDSM.16.MT88.4 R128, [R188+0x6800] ;  /* 0x00680000bc80783b */ /* 0x000e640000004200 */
[----:B------:R-:W-:-:S05]  /*eeb0*/  LOP3.LUT R168, R168, UR15, R149, 0x96, !PT ;  /* 0x0000000fa8a87c12 */ /* 0x000fca000f8e9695 */
[----:B------:R-:W-:Y:S01]  /*eec0*/  HMMA.16816.F32.BF16 R96, R136, R150, R96 ;  /* 0x000000968860723c */ /* 0x000fe20000041860 */
[----:B------:R-:W-:Y:S01]  /*eed0*/  LOP3.LUT R150, R242, UR16, R169, 0x96, !PT ;  /* 0x00000010f2967c12 */ /* 0x000fe2000f8e96a9 */
[----:B------:R-:W-:-:S06]  /*eee0*/  IMAD.WIDE.U32 R168, R168, -0x326172a9, RZ ;  /* 0xcd9e8d57a8a87825 */ /* 0x000fcc00078e00ff */
[C---:B---3--:R-:W-:Y:S08]  /*eef0*/  HMMA.16816.F32.BF16 R100, R136.reuse, R144, R100 ;  /* 0x000000908864723c */ /* 0x048ff00000041864 */
[C---:B------:R-:W-:Y:S01]  /*ef00*/  HMMA.16816.F32.BF16 R104, R136.reuse, R146, R104 ;  /* 0x000000928868723c */ /* 0x040fe20000041868 */
[----:B------:R-:W3:Y:S07]  /*ef10*/  LDSM.16.MT88.4 R144, [R187+0x6800] ;  /* 0x00680000bb90783b */ /* 0x000eee0000004200 */
[----:B------:R-:W-:Y:S01]  /*ef20*/  HMMA.16816.F32.BF16 R132, R136, R170, R132 ;  /* 0x000000aa8884723c */ /* 0x000fe20000041884 */
[----:B------:R-:W-:-:S05]  /*ef30*/  IMAD.WIDE.U32 R170, R150, -0x326172a9, RZ ;  /* 0xcd9e8d5796aa7825 */ /* 0x000fca00078e00ff */
[----:B------:R-:W-:Y:S02]  /*ef40*/  LOP3.LUT R150, R236, UR8, R171, 0x96, !PT ;  /* 0x00000008ec967c12 */ /* 0x000fe4000f8e96ab */
[----:B------:R-:W-:Y:S01]  /*ef50*/  LOP3.LUT R170, R170, UR4, R169, 0x96, !PT ;  /* 0x00000004aaaa7c12 */ /* 0x000fe2000f8e96a9 */
[----:B------:R-:W-:Y:S02]  /*ef60*/  HMMA.16816.F32.BF16 R24, R136, R172, R24 ;  /* 0x000000ac8818723c */ /* 0x000fe40000041818 */
[----:B------:R-:W-:-:S04]  /*ef70*/  IMAD.WIDE.U32 R150, R150, -0x2daee0ad, RZ ;  /* 0xd2511f5396967825 */ /* 0x000fc800078e00ff */
[----:B------:R-:W-:Y:S01]  /*ef80*/  IMAD.WIDE.U32 R170, R170, -0x2daee0ad, RZ ;  /* 0xd2511f53aaaa7825 */ /* 0x000fe200078e00ff */
[----:B------:R-:W-:Y:S01]  /*ef90*/  LOP3.LUT R172, R148, UR13, R151, 0x96, !PT ;  /* 0x0000000d94ac7c12 */ /* 0x000fe2000f8e9697 */
[----:B----4-:R-:W-:Y:S03]  /*efa0*/  HMMA.16816.F32.BF16 R108, R136, R140, R108 ;  /* 0x0000008c886c723c */ /* 0x010fe6000004186c */
[----:B------:R-:W-:Y:S01]  /*efb0*/  LOP3.LUT R140, R150, UR12, R171, 0x96, !PT ;  /* 0x0000000c968c7c12 */ /* 0x000fe2000f8e96ab */
[----:B------:R-:W-:-:S04]  /*efc0*/  IMAD.WIDE.U32 R172, R172, -0x326172a9, RZ ;  /* 0xcd9e8d57acac7825 */ /* 0x000fc800078e00ff */
[----:B------:R-:W-:Y:S01]  /*efd0*/  IMAD.WIDE.U32 R140, R140, -0x326172a9, RZ ;  /* 0xcd9e8d578c8c7825 */ /* 0x000fe200078e00ff */
[C---:B------:R-:W-:Y:S01]  /*efe0*/  HMMA.16816.F32.BF16 R52, R136.reuse, R156, R52 ;  /* 0x0000009c8834723c */ /* 0x040fe20000041834 */
[----:B------:R-:W-:Y:S02]  /*eff0*/  LOP3.LUT R168, R168, UR7, R173, 0x96, !PT ;  /* 0x00000007a8a87c12 */ /* 0x000fe4000f8e96ad */
[----:B------:R-:W-:Y:S01]  /*f000*/  IMAD.MOV.U32 R150, RZ, RZ, R140 ;  /* 0x000000ffff967224 */ /* 0x000fe200078e008c */
[----:B------:R-:W-:Y:S02]  /*f010*/  LOP3.LUT R148, R172, UR6, R141, 0x96, !PT ;  /* 0x00000006ac947c12 */ /* 0x000fe4000f8e968d */
[----:B------:R-:W-:Y:S02]  /*f020*/  PRMT R149, R140, 0x7772, RZ ;  /* 0x000077728c957816 */ /* 0x000fe400000000ff */
[----:B------:R-:W-:Y:S01]  /*f030*/  HMMA.16816.F32.BF16 R56, R136, R158, R56 ;  /* 0x0000009e8838723c */ /* 0x000fe20000041838 */
[----:B------:R-:W4:Y:S01]  /*f040*/  LDSM.16.MT88.4 R156, [R176+0x19000] ;  /* 0x01900000b09c783b */ /* 0x000f220000004200 */
[----:B------:R-:W-:-:S02]  /*f050*/  LOP3.LUT R150, R150, 0xff, RZ, 0xc0, !PT ;  /* 0x000000ff96967812 */ /* 0x000fc400078ec0ff */
[----:B------:R-:W-:-:S04]  /*f060*/  LOP3.LUT R151, R148, 0xffff, RZ, 0xc0, !PT ;  /* 0x0000ffff94977812 */ /* 0x000fc800078ec0ff */
[C---:B-1----:R-:W-:Y:S01]  /*f070*/  HMMA.16816.F32.BF16 R116, R136.reuse, R128, R116 ;  /* 0x000000808874723c */ /* 0x042fe20000041874 */
[C---:B------:R-:W-:Y:S02]  /*f080*/  PRMT R129, R140.reuse, 0x7771, RZ ;  /* 0x000077718c817816 */ /* 0x040fe400000000ff */
[----:B------:R-:W-:Y:S02]  /*f090*/  PRMT R128, R140, 0x7773, RZ ;  /* 0x000077738c807816 */ /* 0x000fe400000000ff */
[----:B------:R-:W-:Y:S02]  /*f0a0*/  PRMT R129, R150, 0x5410, R129 ;  /* 0x0000541096817816 */ /* 0x000fe40000000081 */
[----:B------:R-:W-:Y:S01]  /*f0b0*/  SHF.R.U32.HI R151, RZ, 0x8, R151 ;  /* 0x00000008ff977819 */ /* 0x000fe20000011697 */
[C---:B------:R-:W-:Y:S01]  /*f0c0*/  HMMA.16816.F32.BF16 R112, R136.reuse, R142, R112 ;  /* 0x0000008e8870723c */ /* 0x040fe20000041870 */
[----:B------:R-:W1:Y:S07]  /*f0d0*/  LDSM.16.MT88.4 R140, [R189+0x19000] ;  /* 0x01900000bd8c783b */ /* 0x000e6e0000004200 */
[----:B------:R-:W-:Y:S01]  /*f0e0*/  HMMA.16816.F32.BF16 R120, R136, R130, R120 ;  /* 0x000000828878723c */ /* 0x000fe20000041878 */
[----:B------:R-:W-:-:S02]  /*f0f0*/  LOP3.LUT R131, R148, 0xff, RZ, 0xc0, !PT ;  /* 0x000000ff94837812 */ /* 0x000fc400078ec0ff */
[----:B------:R-:W-:Y:S02]  /*f100*/  PRMT R130, R149, 0x5410, R128 ;  /* 0x0000541095827816 */ /* 0x000fe40000000080 */
[----:B------:R-:W-:Y:S02]  /*f110*/  PRMT R128, R131, 0x5410, R151 ;  /* 0x0000541083807816 */ /* 0x000fe40000000097 */
[----:B------:R-:W-:Y:S01]  /*f120*/  LOP3.LUT R131, R130, 0xff00ff, RZ, 0xc0, !PT ;  /* 0x00ff00ff82837812 */ /* 0x000fe200078ec0ff */
[----:B------:R-:W-:Y:S01]  /*f130*/  HMMA.16816.F32.BF16 R36, R136, R160, R36 ;  /* 0x000000a08824723c */ /* 0x000fe20000041824 */
[----:B------:R-:W-:Y:S02]  /*f140*/  PRMT R160, R148, 0x7632, R160 ;  /* 0x0000763294a07816 */ /* 0x000fe400000000a0 */
[----:B------:R-:W-:Y:S02]  /*f150*/  F2FP.BF16.F32.PACK_AB R161, R213, R211 ;  /* 0x000000d3d5a1723e */ /* 0x000fe400000010ff */
[----:B------:R-:W-:-:S02]  /*f160*/  LOP3.LUT R160, R160, 0xff, RZ, 0xc0, !PT ;  /* 0x000000ffa0a07812 */ /* 0x000fc400078ec0ff */
[--C-:B------:R-:W-:Y:S01]  /*f170*/  HSET2.LE.AND R131, R131, R177.reuse, PT ;  /* 0x000000b183837233 */ /* 0x100fe20003803000 */
[C---:B---3--:R-:W-:Y:S01]  /*f180*/  HMMA.16816.F32.BF16 R124, R136.reuse, R144, R124 ;  /* 0x00000090887c723c */ /* 0x048fe2000004187c */
[----:B------:R-:W-:Y:S02]  /*f190*/  SHF.R.U32.HI R145, RZ, 0x18, R148 ;  /* 0x00000018ff917819 */ /* 0x000fe40000011694 */
[--C-:B------:R-:W-:Y:S01]  /*f1a0*/  HSET2.LE.AND R144, R129, R177.reuse, PT ;  /* 0x000000b181907233 */ /* 0x100fe20003803000 */
[----:B------:R-:W3:Y:S01]  /*f1b0*/  LDSM.16.MT88.4 R148, [R187+0x1000] ;  /* 0x00100000bb94783b */ /* 0x000ee20000004200 */
[----:B------:R-:W-:Y:S02]  /*f1c0*/  PRMT R129, R160, 0x5410, R145 ;  /* 0x00005410a0817816 */ /* 0x000fe40000000091 */
[--C-:B------:R-:W-:Y:S01]  /*f1d0*/  HSET2.LE.AND R128, R128, R177.reuse, PT ;  /* 0x000000b180807233 */ /* 0x100fe20003803000 */
[----:B------:R-:W-:Y:S01]  /*f1e0*/  HMMA.16816.F32.BF16 R28, R136, R174, R28 ;  /* 0x000000ae881c723c */ /* 0x000fe2000004181c */
[----:B------:R-:W-:Y:S01]  /*f1f0*/  LOP3.LUT R130, R161, R144, RZ, 0xc0, !PT ;  /* 0x00000090a1827212 */ /* 0x000fe200078ec0ff */
[----:B------:R-:W-:Y:S01]  /*f200*/  LDSM.16.MT88.4 R172, [R189+0x1d800] ;  /* 0x01d80000bdac783b */ /* 0x000fe20000004200 */
[----:B------:R-:W-:-:S02]  /*f210*/  HSET2.LE.AND R129, R129, R177, PT ;  /* 0x000000b181817233 */ /* 0x000fc40003803000 */
[----:B------:R-:W-:Y:S01]  /*f220*/  F2FP.BF16.F32.PACK_AB R160, R206, R212 ;  /* 0x000000d4cea0723e */ /* 0x000fe200000010ff */
[----:B------:R-:W-:Y:S02]  /*f230*/  FADD.FTZ R212, R212, R203 ;  /* 0x000000cbd4d47221 */ /* 0x000fe40000010000 */
[----:B------:R-:W-:Y:S01]  /*f240*/  HMMA.16816.F32.BF16 R40, R136, R162, R40 ;  /* 0x000000a28828723c */ /* 0x000fe20000041828 */
[----:B------:R-:W-:Y:S01]  /*f250*/  LOP3.LUT R129, R160, R129, RZ, 0xc0, !PT ;  /* 0x00000081a0817212 */ /* 0x000fe200078ec0ff */
[----:B------:R-:W-:-:S06]  /*f260*/  FADD.FTZ R212, R206, R212 ;  /* 0x000000d4ced47221 */ /* 0x000fcc0000010000 */
[C---:B------:R-:W-:Y:S08]  /*f270*/  HMMA.16816.F32.BF16 R60, R136.reuse, R152, R60 ;  /* 0x00000098883c723c */ /* 0x040ff0000004183c */
[C---:B------:R-:W-:Y:S01]  /*f280*/  HMMA.16816.F32.BF16 R64, R136.reuse, R154, R64 ;  /* 0x0000009a8840723c */ /* 0x040fe20000041840 */
[----:B------:R-:W-:Y:S07]  /*f290*/  LDSM.16.MT88.4 R152, [R188+0x1000] ;  /* 0x00100000bc98783b */ /* 0x000fee0000004200 */
[----:B------:R-:W-:Y:S01]  /*f2a0*/  HMMA.16816.F32.BF16 R4, R136, R146, R4 ;  /* 0x000000928804723c */ /* 0x000fe20000041804 */
[----:B------:R-:W-:Y:S01]  /*f2b0*/  F2FP.BF16.F32.PACK_AB R137, R207, R208 ;  /* 0x000000d0cf89723e */ /* 0x000fe200000010ff */
[----:B------:R-:W5:Y:S01]  /*f2c0*/  LDSM.16.MT88.4 R144, [R176+0x1b000] ;  /* 0x01b00000b090783b */ /* 0x000f620000004200 */
[----:B------:R-:W-:Y:S01]  /*f2d0*/  F2FP.BF16.F32.PACK_AB R136, R210, R209 ;  /* 0x000000d1d288723e */ /* 0x000fe200000010ff */
[----:B------:R-:W-:Y:S01]  /*f2e0*/  FADD.FTZ R209, R209, R201 ;  /* 0x000000c9d1d17221 */ /* 0x000fe20000010000 */
[----:B------:R-:W-:Y:S01]  /*f2f0*/  LOP3.LUT R131, R137, R131, RZ, 0xc0, !PT ;  /* 0x0000008389837212 */ /* 0x000fe200078ec0ff */
[----:B------:R-:W-:Y:S01]  /*f300*/  FADD.FTZ R208, R208, R212 ;  /* 0x000000d4d0d07221 */ /* 0x000fe20000010000 */
[----:B------:R-:W-:Y:S01]  /*f310*/  LOP3.LUT R128, R136, R128, RZ, 0xc0, !PT ;  /* 0x0000008088807212 */ /* 0x000fe200078ec0ff */
[----:B------:R-:W-:Y:S01]  /*f320*/  FADD.FTZ R209, R210, R209 ;  /* 0x000000d1d2d17221 */ /* 0x000fe20000010000 */
[----:B------:R-:W5:Y:S01]  /*f330*/  LDSM.16.MT88.4 R136, [R189+0x1b000] ;  /* 0x01b00000bd88783b */ /* 0x000f620000004200 */
[----:B------:R-:W-:-:S02]  /*f340*/  FADD.FTZ R208, R207, R208 ;  /* 0x000000d0cfd07221 */ /* 0x000fc40000010000 */
[----:B------:R-:W-:Y:S02]  /*f350*/  FADD.FTZ R211, R211, R209 ;  /* 0x000000d1d3d37221 */ /* 0x000fe40000010000 */
[----:B----4-:R-:W-:Y:S01]  /*f360*/  HMMA.16816.F32.BF16 R160, R128, R156, R8 ;  /* 0x0000009c80a0723c */ /* 0x010fe20000041808 */
[----:B------:R-:W4:Y:S01]  /*f370*/  LDSM.16.MT88.4 R8, [R187+0x5000] ;  /* 0x00500000bb08783b */ /* 0x000f220000004200 */
[----:B------:R-:W-:Y:S01]  /*f380*/  FADD.FTZ R211, R213, R211 ;  /* 0x000000d3d5d37221 */ /* 0x000fe20000010000 */
[----:B------:R-:W-:-:S04]  /*f390*/  FADD.FTZ R208, R192, R208 ;  /* 0x000000d0c0d07221 */ /* 0x000fc80000010000 */
[----:B------:R-:W-:Y:S01]  /*f3a0*/  FADD.FTZ R208, R191, R208 ;  /* 0x000000d0bfd07221 */ /* 0x000fe20000010000 */
[----:B-1----:R-:W-:Y:S03]  /*f3b0*/  HMMA.16816.F32.BF16 R16, R128, R140, R16 ;  /* 0x0000008c8010723c */ /* 0x002fe60000041810 */
[----:B------:R-:W-:-:S04]  /*f3c0*/  FADD.FTZ R208, R194, R208 ;  /* 0x000000d0c2d07221 */ /* 0x000fc80000010000 */
[----:B--2---:R-:W-:Y:S01]  /*f3d0*/  FADD.FTZ R246, R190, R208 ;  /* 0x000000d0bef67221 */ /* 0x004fe20000010000 */
[C---:B------:R-:W-:Y:S01]  /*f3e0*/  HMMA.16816.F32.BF16 R20, R128.reuse, R142, R20 ;  /* 0x0000008e8014723c */ /* 0x040fe20000041814 */
[----:B------:R-:W1:Y:S07]  /*f3f0*/  LDSM.16.MT88.4 R140, [R188+0x3000] ;  /* 0x00300000bc8c783b */ /* 0x000e6e0000004200 */
[C---:B---3--:R-:W-:Y:S08]  /*f400*/  HMMA.16816.F32.BF16 R32, R128.reuse, R148, R32 ;  /* 0x000000948020723c */ /* 0x048ff00000041820 */
[C---:B-----5:R-:W-:Y:S08]  /*f410*/  HMMA.16816.F32.BF16 R36, R128.reuse, R144, R36 ;  /* 0x000000908024723c */ /* 0x060ff00000041824 */
[C---:B------:R-:W-:Y:S01]  /*f420*/  HMMA.16816.F32.BF16 R40, R128.reuse, R146, R40 ;  /* 0x000000928028723c */ /* 0x040fe20000041828 */
[----:B------:R-:W2:Y:S07]  /*f430*/  LDSM.16.MT88.4 R144, [R188+0x5000] ;  /* 0x00500000bc90783b */ /* 0x000eae0000004200 */
[C---:B------:R-:W-:Y:S08]  /*f440*/  HMMA.16816.F32.BF16 R44, R128.reuse, R136, R44 ;  /* 0x00000088802c723c */ /* 0x040ff0000004182c */
[C---:B------:R-:W-:Y:S01]  /*f450*/  HMMA.16816.F32.BF16 R48, R128.reuse, R138, R48 ;  /* 0x0000008a8030723c */ /* 0x040fe20000041830 */
[----:B------:R-:W3:Y:S07]  /*f460*/  LDSM.16.MT88.4 R136, [R189+0x1f000] ;  /* 0x01f00000bd88783b */ /* 0x000eee0000004200 */
        /* <DEDUP_REMOVED lines=10> */
[----:B------:R-:W1:Y:S07]  /*f510*/  LDSM.16.MT88.4 R152, [R176+0x1d000] ;  /* 0x01d00000b098783b */ /* 0x000e6e0000004200 */
[C---:B------:R-:W-:Y:S01]  /*f520*/  HMMA.16816.F32.BF16 R12, R128.reuse, R158, R12 ;  /* 0x0000009e800c723c */ /* 0x040fe2000004180c */
[----:B------:R-:W1:Y:S07]  /*f530*/  LDSM.16.MT88.4 R156, [R187+0x3000] ;  /* 0x00300000bb9c783b */ /* 0x000e6e0000004200 */
[C---:B--2---:R-:W-:Y:S08]  /*f540*/  HMMA.16816.F32.BF16 R84, R128.reuse, R144, R84 ;  /* 0x000000908054723c */ /* 0x044ff00000041854 */
[C---:B------:R-:W-:Y:S01]  /*f550*/  HMMA.16816.F32.BF16 R88, R128.reuse, R146, R88 ;  /* 0x000000928058723c */ /* 0x040fe20000041858 */
[----:B------:R-:W2:Y:S07]  /*f560*/  LDSM.16.MT88.4 R144, [R187+0x7000] ;  /* 0x00700000bb90783b */ /* 0x000eae0000004200 */
[----:B---3--:R-:W-:Y:S01]  /*f570*/  HMMA.16816.F32.BF16 R108, R128, R136, R108 ;  /* 0x00000088806c723c */ /* 0x008fe2000004186c */
[----:B------:R-:W-:-:S05]  /*f580*/  IMAD.WIDE.U32 R136, R168, -0x2daee0ad, RZ ;  /* 0xd2511f53a8887825 */ /* 0x000fca00078e00ff */
[----:B------:R-:W-:Y:S01]  /*f590*/  LOP3.LUT R170, R170, UR11, R137, 0x96, !PT ;  /* 0x0000000baaaa7c12 */ /* 0x000fe2000f8e9689 */
[----:B------:R-:W-:Y:S01]  /*f5a0*/  IMAD.MOV.U32 R137, RZ, RZ, R136 ;  /* 0x000000ffff897224 */ /* 0x000fe200078e0088 */
[----:B------:R-:W-:Y:S01]  /*f5b0*/  HMMA.16816.F32.BF16 R112, R128, R138, R112 ;  /* 0x0000008a8070723c */ /* 0x000fe20000041870 */
[C---:B------:R-:W-:Y:S02]  /*f5c0*/  PRMT R139, R136.reuse, 0x7773, RZ ;  /* 0x00007773888b7816 */ /* 0x040fe400000000ff */
[----:B------:R-:W-:-:S05]  /*f5d0*/  PRMT R138, R136, 0x7772, RZ ;  /* 0x00007772888a7816 */ /* 0x000fca00000000ff */
[C---:B-----5:R-:W-:Y:S01]  /*f5e0*/  HMMA.16816.F32.BF16 R76, R128.reuse, R148, R76 ;  /* 0x00000094804c723c */ /* 0x060fe2000004184c */
[----:B------:R-:W-:Y:S02]  /*f5f0*/  PRMT R148, R136, 0x7771, RZ ;  /* 0x0000777188947816 */ /* 0x000fe400000000ff */
[----:B------:R-:W-:Y:S02]  /*f600*/  PRMT R136, R138, 0x5410, R139 ;  /* 0x000054108a887816 */ /* 0x000fe4000000008b */
[C---:B------:R-:W-:Y:S02]  /*f610*/  LOP3.LUT R138, R170.reuse, 0xffff, RZ, 0xc0, !PT ;  /* 0x0000ffffaa8a7812 */ /* 0x040fe400078ec0ff */
[----:B------:R-:W-:Y:S01]  /*f620*/  LOP3.LUT R139, R137, 0xff, RZ, 0xc0, !PT ;  /* 0x000000ff898b7812 */ /* 0x000fe200078ec0ff */
[----:B----4-:R-:W-:Y:S01]  /*f630*/  HMMA.16816.F32.BF16 R116, R128, R8, R116 ;  /* 0x000000088074723c */ /* 0x010fe20000041874 */
[----:B------:R-:W-:Y:S02]  /*f640*/  LOP3.LUT R8, R170, 0xff, RZ, 0xc0, !PT ;  /* 0x000000ffaa087812 */ /* 0x000fe400078ec0ff */
[----:B------:R-:W-:-:S02]  /*f650*/  SHF.R.U32.HI R138, RZ, 0x8, R138 ;  /* 0x00000008ff8a7819 */ /* 0x000fc4000001168a */
[----:B------:R-:W-:Y:S02]  /*f660*/  PRMT R148, R139, 0x5410, R148 ;  /* 0x000054108b947816 */ /* 0x000fe40000000094 */
[----:B------:R-:W-:Y:S01]  /*f670*/  PRMT R8, R8, 0x5410, R138 ;  /* 0x0000541008087816 */ /* 0x000fe2000000008a */
[C---:B-1----:R-:W-:Y:S01]  /*f680*/  HMMA.16816.F32.BF16 R100, R128.reuse, R140, R100 ;  /* 0x0000008c8064723c */ /* 0x042fe20000041864 */
[----:B------:R-:W-:Y:S02]  /*f690*/  PRMT R140, R170, 0x7632, R140 ;  /* 0x00007632aa8c7816 */ /* 0x000fe4000000008c */
[----:B------:R-:W-:Y:S02]  /*f6a0*/  SHF.R.U32.HI R9, RZ, 0x18, R170 ;  /* 0x00000018ff097819 */ /* 0x000fe400000116aa */
[----:B------:R-:W-:Y:S01]  /*f6b0*/  LOP3.LUT R137, R140, 0xff, RZ, 0xc0, !PT ;  /* 0x000000ff8c897812 */ /* 0x000fe200078ec0ff */
[----:B------:R-:W-:Y:S01]  /*f6c0*/  LDSM.16.MT88.4 R168, [R188+0x3800] ;  /* 0x00380000bca8783b */ /* 0x000fe20000004200 */
[--C-:B------:R-:W-:Y:S01]  /*f6d0*/  HSET2.LE.AND R8, R8, R177.reuse, PT ;  /* 0x000000b108087233 */ /* 0x100fe20003803000 */
[----:B------:R-:W-:Y:S01]  /*f6e0*/  HMMA.16816.F32.BF16 R120, R128, R10, R120 ;  /* 0x0000000a8078723c */ /* 0x000fe20000041878 */
[----:B------:R-:W-:-:S02]  /*f6f0*/  HSET2.LE.AND R10, R148, R177, PT ;  /* 0x000000b1940a7233 */ /* 0x000fc40003803000 */
[----:B------:R-:W-:Y:S02]  /*f700*/  PRMT R9, R137, 0x5410, R9 ;  /* 0x0000541089097816 */ /* 0x000fe40000000009 */
[----:B------:R-:W-:Y:S01]  /*f710*/  F2FP.BF16.F32.PACK_AB R148, R196, R197 ;  /* 0x000000c5c494723e */ /* 0x000fe200000010ff */
[----:B------:R-:W-:Y:S01]  /*f720*/  FADD.FTZ R197, R197, R211 ;  /* 0x000000d3c5c57221 */ /* 0x000fe20000010000 */
[----:B------:R-:W-:Y:S01]  /*f730*/  LOP3.LUT R11, R136, 0xff00ff, RZ, 0xc0, !PT ;  /* 0x00ff00ff880b7812 */ /* 0x000fe200078ec0ff */
[----:B------:R-:W-:Y:S01]  /*f740*/  HMMA.16816.F32.BF16 R68, R128, R152, R68 ;  /* 0x000000988044723c */ /* 0x000fe20000041844 */
[----:B------:R-:W-:Y:S01]  /*f750*/  LOP3.LUT R8, R148, R8, RZ, 0xc0, !PT ;  /* 0x0000000894087212 */ /* 0x000fe200078ec0ff */
[----:B------:R-:W-:Y:S01]  /*f760*/  LDSM.16.MT88.4 R136, [R176+0x1d800] ;  /* 0x01d80000b088783b */ /* 0x000fe20000004200 */
[----:B------:R-:W-:Y:S01]  /*f770*/  HSET2.LE.AND R9, R9, R177, PT ;  /* 0x000000b109097233 */ /* 0x000fe20003803000 */
[----:B------:R-:W-:Y:S01]  /*f780*/  FADD.FTZ R197, R196, R197 ;  /* 0x000000c5c4c57221 */ /* 0x000fe20000010000 */
[----:B------:R-:W-:-:S02]  /*f790*/  F2FP.BF16.F32.PACK_AB R148, R191, R192 ;  /* 0x000000c0bf94723e */ /* 0x000fc400000010ff */
[----:B------:R-:W-:Y:S01]  /*f7a0*/  HSET2.LE.AND R11, R11, R177, PT ;  /* 0x000000b10b0b7233 */ /* 0x000fe20003803000 */
[----:B------:R-:W-:Y:S01]  /*f7b0*/  HMMA.16816.F32.BF16 R72, R128, R154, R72 ;  /* 0x0000009a8048723c */ /* 0x000fe20000041848 */
[----:B------:R-:W1:Y:S01]  /*f7c0*/  LDSM.16.MT88.4 R152, [R176+0x1f800] ;  /* 0x01f80000b098783b */ /* 0x000e620000004200 */
[----:B------:R-:W-:Y:S01]  /*f7d0*/  LOP3.LUT R9, R148, R9, RZ, 0xc0, !PT ;  /* 0x0000000994097212 */ /* 0x000fe200078ec0ff */
[----:B------:R-:W-:-:S04]  /*f7e0*/  FADD.FTZ R197, R195, R197 ;  /* 0x000000c5c3c57221 */ /* 0x000fc80000010000 */
[C---:B------:R-:W-:Y:S01]  /*f7f0*/  FADD.FTZ R247, R193.reuse, R197 ;  /* 0x000000c5c1f77221 */ /* 0x040fe20000010000 */
[C---:B------:R-:W-:Y:S08]  /*f800*/  HMMA.16816.F32.BF16 R60, R128.reuse, R156, R60 ;  /* 0x0000009c803c723c */ /* 0x040ff0000004183c */
[C---:B------:R-:W-:Y:S01]  /*f810*/  HMMA.16816.F32.BF16 R64, R128.reuse, R158, R64 ;  /* 0x0000009e8040723c */ /* 0x040fe20000041840 */
[----:B------:R-:W3:Y:S07]  /*f820*/  LDSM.16.MT88.4 R156, [R176+0x19800] ;  /* 0x01980000b09c783b */ /* 0x000eee0000004200 */
[C---:B------:R-:W-:Y:S01]  /*f830*/  HMMA.16816.F32.BF16 R80, R128.reuse, R150, R80 ;  /* 0x000000968050723c */ /* 0x040fe20000041850 */
[----:B------:R-:W-:Y:S07]  /*f840*/  LDSM.16.MT88.4 R148, [R189+0x19800] ;  /* 0x01980000bd94783b */ /* 0x000fee0000004200 */
[C---:B------:R-:W-:Y:S01]  /*f850*/  HMMA.16816.F32.BF16 R104, R128.reuse, R142, R104 ;  /* 0x0000008e8068723c */ /* 0x040fe20000041868 */
[----:B------:R-:W4:Y:S04]  /*f860*/  LDSM.16.MT88.4 R140, [R176+0x1b800] ;  /* 0x01b80000b08c783b */ /* 0x000f280000004200 */
[----:B------:R-:W-:Y:S03]  /*f870*/  LDSM.16.MT88.4 R176, [R189+0x1b800] ;  /* 0x01b80000bdb0783b */ /* 0x000fe60000004200 */
[----:B--2---:R-:W-:Y:S01]  /*f880*/  HMMA.16816.F32.BF16 R124, R128, R144, R124 ;  /* 0x00000090807c723c */ /* 0x004fe2000004187c */
[----:B------:R-:W-:-:S02]  /*f890*/  F2FP.BF16.F32.PACK_AB R145, R193, R195 ;  /* 0x000000c3c191723e */ /* 0x000fc400000010ff */
[----:B------:R-:W-:Y:S02]  /*f8a0*/  F2FP.BF16.F32.PACK_AB R144, R190, R194 ;  /* 0x000000c2be90723e */ /* 0x000fe400000010ff */
[----:B------:R-:W-:Y:S02]  /*f8b0*/  LOP3.LUT R10, R145, R10, RZ, 0xc0, !PT ;  /* 0x0000000a910a7212 */ /* 0x000fe400078ec0ff */
[----:B------:R-:W-:Y:S01]  /*f8c0*/  LOP3.LUT R11, R144, R11, RZ, 0xc0, !PT ;  /* 0x0000000b900b7212 */ /* 0x000fe200078ec0ff */
[----:B------:R-:W-:Y:S01]  /*f8d0*/  HMMA.16816.F32.BF16 R4, R128, R146, R4 ;  /* 0x000000928004723c */ /* 0x000fe20000041804 */
[----:B------:R-:W2:Y:S04]  /*f8e0*/  LDSM.16.MT88.4 R128, [R188+0x7800] ;  /* 0x00780000bc80783b */ /* 0x000ea80000004200 */
[----:B------:R-:W5:Y:S03]  /*f8f0*/  LDSM.16.MT88.4 R144, [R189+0x1f800] ;  /* 0x01f80000bd90783b */ /* 0x000f660000004200 */
[C---:B-1----:R-:W-:Y:S08]  /*f900*/  HMMA.16816.F32.BF16 R100, R8.reuse, R152, R100 ;  /* 0x000000980864723c */ /* 0x042ff00000041864 */
[C---:B------:R-:W-:Y:S08]  /*f910*/  HMMA.16816.F32.BF16 R104, R8.reuse, R154, R104 ;  /* 0x0000009a0868723c */ /* 0x040ff00000041868 */
[C---:B---3--:R-:W-:Y:S08]  /*f920*/  HMMA.16816.F32.BF16 R160, R8.reuse, R156, R160 ;  /* 0x0000009c08a0723c */ /* 0x048ff000000418a0 */
[C---:B----4-:R-:W-:Y:S08]  /*f930*/  HMMA.16816.F32.BF16 R36, R8.reuse, R140, R36 ;  /* 0x0000008c0824723c */ /* 0x050ff00000041824 */
[C---:B------:R-:W-:Y:S01]  /*f940*/  HMMA.16816.F32.BF16 R40, R8.reuse, R142, R40 ;  /* 0x0000008e0828723c */ /* 0x040fe20000041828 */
[----:B------:R-:W1:Y:S07]  /*f950*/  LDSM.16.MT88.4 R140, [R188+0x1800] ;  /* 0x00180000bc8c783b */ /* 0x000e6e0000004200 */
[C---:B------:R-:W-:Y:S08]  /*f960*/  HMMA.16816.F32.BF16 R68, R8.reuse, R136, R68 ;  /* 0x000000880844723c */ /* 0x040ff00000041844 */
[C---:B------:R-:W-:Y:S01]  /*f970*/  HMMA.16816.F32.BF16 R72, R8.reuse, R138, R72 ;  /* 0x0000008a0848723c */ /* 0x040fe20000041848 */
[----:B------:R-:W3:Y:S07]  /*f980*/  LDSM.16.MT88.4 R136, [R188+0x5800] ;  /* 0x00580000bc88783b */ /* 0x000eee0000004200 */
[C---:B------:R-:W-:Y:S01]  /*f990*/  HMMA.16816.F32.BF16 R152, R8.reuse, R148, R16 ;  /* 0x000000940898723c */ /* 0x040fe20000041810 */
[----:B------:R-:W-:Y:S07]  /*f9a0*/  LDSM.16.MT88.4 R16, [R187+0x3800] ;  /* 0x00380000bb10783b */ /* 0x000fee0000004200 */
[C---:B--2---:R-:W-:Y:S08]  /*f9b0*/  HMMA.16816.F32.BF16 R116, R8.reuse, R128, R116 ;  /* 0x000000800874723c */ /* 0x044ff00000041874 */
[C---:B------:R-:W-:Y:S01]  /*f9c0*/  HMMA.16816.F32.BF16 R120, R8.reuse, R130, R120 ;  /* 0x000000820878723c */ /* 0x040fe20000041878 */
[----:B------:R-:W2:Y:S07]  /*f9d0*/  LDSM.16.MT88.4 R128, [R187+0x7800] ;  /* 0x00780000bb80783b */ /* 0x000eae0000004200 */
[C---:B------:R-:W-:Y:S01]  /*f9e0*/  HMMA.16816.F32.BF16 R156, R8.reuse, R158, R12 ;  /* 0x0000009e089c723c */ /* 0x040fe2000004180c */
[----:B------:R-:W4:Y:S07]  /*f9f0*/  LDSM.16.MT88.4 R12, [R187+0x1800] ;  /* 0x00180000bb0c783b */ /* 0x000f2e0000004200 */
[C---:B------:R-:W-:Y:S01]  /*fa00*/  HMMA.16816.F32.BF16 R148, R8.reuse, R150, R20 ;  /* 0x000000960894723c */ /* 0x040fe20000041814 */
[----:B------:R-:W4:Y:S07]  /*fa10*/  LDSM.16.MT88.4 R20, [R187+0x5800] ;  /* 0x00580000bb14783b */ /* 0x000f2e0000004200 */
[C---:B-----5:R-:W-:Y:S08]  /*fa20*/  HMMA.16816.F32.BF16 R108, R8.reuse, R144, R108 ;  /* 0x00000090086c723c */ /* 0x060ff0000004186c */
[C---:B------:R-:W-:Y:S08]  /*fa30*/  HMMA.16816.F32.BF16 R112, R8.reuse, R146, R112 ;  /* 0x000000920870723c */ /* 0x040ff00000041870 */
[C---:B-1----:R-:W-:Y:S08]  /*fa40*/  HMMA.16816.F32.BF16 R144, R8.reuse, R140, R24 ;  /* 0x0000008c0890723c */ /* 0x042ff00000041818 */
[C---:B---3--:R-:W-:Y:S08]  /*fa50*/  HMMA.16816.F32.BF16 R84, R8.reuse, R136, R84 ;  /* 0x000000880854723c */ /* 0x048ff00000041854 */
        /* <DEDUP_REMOVED lines=15> */
[----:B------:R-:W-:Y:S01]  /*fb50*/  HMMA.16816.F32.BF16 R128, R8, R130, R4 ;  /* 0x000000820880723c */ /* 0x000fe20000041804 */
[----:B------:R-:W-:-:S04]  /*fb60*/  NOP ;  /* 0x0000000000007918 */ /* 0x000fc80000000000 */
[----:B------:R-:W-:-:S15]  /*fb70*/  BRA.U UP0, `(.L_x_1616) ;  /* 0x0000000100047547 */ /* 0x000fde000b800000 */
.L_x_1613:
[----:B------:R-:W-:-:S12]  /*fb80*/  UIADD3 UR21, UPT, UPT, UR14, -0x1, URZ ;  /* 0xffffffff0e157890 */ /* 0x000fd8000fffe0ff */
.L_x_1616:
        /* <DEDUP_REMOVED lines=24> */
.L_x_1620:
        /* <DEDUP_REMOVED lines=11> */
[----:B------:R-:W-:Y:S02]  /*fdc0*/  ISETP.GE.AND P3, PT, R215, UR17, PT ;  /* 0x00000011d7007c0c */ /* 0x000fe4000bf66270 */
[----:B------:R-:W-:Y:S02]  /*fdd0*/  LEA R7, P5, R4, R7, 0x5 ;  /* 0x0000000704077211 */ /* 0x000fe400078a28ff */
[----:B------:R-:W-:Y:S04]  /*fde0*/  SHF.L.U64.HI R178, R186, 0x6, R179 ;  /* 0x00000006bab27819 */ /* 0x000fe800000102b3 */
[----:B------:R-:W-:Y:S02]  /*fdf0*/  LEA.HI.X R178, R4, R178, R5, 0x5, P5 ;  /* 0x000000b204b27211 */ /* 0x000fe400028f2c05 */
        /* <DEDUP_REMOVED lines=44> */
.L_x_1618:
        /* <DEDUP_REMOVED lines=9> */
[CC--:B------:R-:W-:Y:S01]  /*10150*/  LEA R6, P1, R8.reuse, R232.reuse, 0x7 ;  /* 0x000000e808067211 */ /* 0x0c0fe200078238ff */
[C---:B------:R-:W-:Y:S01]  /*10160*/  IMAD.SHL.U32 R5, R8.reuse, 0x40, RZ ;  /* 0x0000004008057824 */ /* 0x040fe200078e00ff */
[C---:B------:R-:W-:Y:S02]  /*10170*/  LOP3.LUT R240, R215.reuse, 0x40, RZ, 0xfc, !PT ;  /* 0x00000040d7f07812 */ /* 0x040fe400078efcff */
[C-C-:B------:R-:W-:Y:S02]  /*10180*/  SHF.L.U64.HI R3, R8.reuse, 0x6, R7.reuse ;  /* 0x0000000608037819 */ /* 0x140fe40000010207 */
[----:B------:R-:W-:Y:S02]  /*10190*/  LEA.HI.X R7, R8, R231, R7, 0x7, P1 ;  /* 0x000000e708077211 */ /* 0x000fe400008f3c07 */
[----:B------:R-:W-:Y:S02]  /*101a0*/  ISETP.GE.AND P4, PT, R240, UR17, PT ;  /* 0x00000011f0007c0c */ /* 0x000fe4000bf86270 */
[----:B------:R-:W-:Y:S02]  /*101b0*/  LOP3.LUT R239, R215, 0x80, RZ, 0xfc, !PT ;  /* 0x00000080d7ef7812 */ /* 0x000fe400078efcff */
        /* <DEDUP_REMOVED lines=18> */
[----:B------:R-:W-:Y:S02]  /*102e0*/  LOP3.LUT R220, R219, 0x8, RZ, 0xc0, !PT ;  /* 0x00000008dbdc7812 */ /* 0x000fe400078ec0ff */
        /* <DEDUP_REMOVED lines=17> */
[C-C-:B------:R-:W-:Y:S02]  /*10400*/  IMAD.IADD R221, R223.reuse, 0x1, R212.reuse ;  /* 0x00000001dfdd7824 */ /* 0x140fe400078e02d4 */
[----:B------:R-:W-:Y:S01]  /*10410*/  @!PT LDS RZ, [RZ] ;  /* 0x00000000fffff984 */ /* 0x000fe20000000800 */
[----:B------:R-:W-:Y:S01]  /*10420*/  @!PT LDS RZ, [RZ] ;  /* 0x00000000fffff984 */ /* 0x000fe20000000800 */
[----:B------:R-:W-:Y:S01]  /*10430*/  @!PT LDS RZ, [RZ] ;  /* 0x00000000fffff984 */ /* 0x000fe20000000800 */
[----:B------:R-:W-:Y:S01]  /*10440*/  @!P3 LDGSTS.E.BYPASS.LTC128B.128 [R235+0x19000], desc[UR26][R4.64] ;  /* 0x1900000004ebbfae */ /* 0x000fe2000b981a1a */
[C---:B------:R-:W-:Y:S02]  /*10450*/  IMAD.IADD R211, R208.reuse, 0x1, R212 ;  /* 0x00000001d0d37824 */ /* 0x040fe400078e02d4 */
        /* <DEDUP_REMOVED lines=22> */
[----:B------:R-:W2:Y:S05]  /*105c0*/  LDSM.16.M88.4 R16, [R222+UR5+0x10800] ;  /* 0x01080005de10783b */ /* 0x000eaa0008000200 */
[----:B------:R-:W3:Y:S05]  /*105d0*/  LDSM.16.M88.4 R24, [R222+UR5+0x11000] ;  /* 0x01100005de18783b */ /* 0x000eea0008000200 */
[----:B------:R-:W0:Y:S05]  /*105e0*/  LDGDEPBAR ;  /* 0x00000000000079af */ /* 0x000e2a0000000000 */
[----:B------:R-:W4:Y:S05]  /*105f0*/  LDSM.16.M88.4 R164, [R222+UR5+0x11800] ;  /* 0x01180005dea4783b */ /* 0x000f2a0008000200 */
[----:B------:R-:W-:Y:S05]  /*10600*/  LDSM.16.M88.4 R168, [R221] ;  /* 0x00000000dda8783b */ /* 0x000fea0000000200 */
[----:B------:R-:W5:Y:S05]  /*10610*/  LDSM.16.M88.4 R172, [R211+0x10000] ;  /* 0x01000000d3ac783b */ /* 0x000f6a0000000200 */
[----:B------:R-:W5:Y:S05]  /*10620*/  LDSM.16.M88.4 R176, [R211+0x10800] ;  /* 0x01080000d3b0783b */ /* 0x000f6a0000000200 */
[----:B------:R-:W5:Y:S01]  /*10630*/  LDSM.16.M88.4 R180, [R211+0x11000] ;  /* 0x01100000d3b4783b */ /* 0x000f620000000200 */
[C---:B-1----:R-:W-:Y:S04]  /*10640*/  HMMA.16816.F32.BF16 R4, R32.reuse, R8, RZ ;  /* 0x000000082004723c */ /* 0x042fe800000418ff */
[----:B------:R-:W1:Y:S04]  /*10650*/  LDSM.16.M88.4 R184, [R211+0x11800] ;  /* 0x01180000d3b8783b */ /* 0x000e680000000200 */
[C---:B------:R-:W-:Y:S01]  /*10660*/  HMMA.16816.F32.BF16 R8, R32.reuse, R10, RZ ;  /* 0x0000000a2008723c */ /* 0x040fe200000418ff */
[----:B------:R-:W-:Y:S05]  /*10670*/  LDSM.16.M88.4 R188, [R210] ;  /* 0x00000000d2bc783b */ /* 0x000fea0000000200 */
[----:B------:R-:W1:Y:S02]  /*10680*/  LDSM.16.M88.4 R192, [R208+0x10000] ;  /* 0x01000000d0c0783b */ /* 0x000e640000000200 */
[C---:B--2---:R-:W-:Y:S03]  /*10690*/  HMMA.16816.F32.BF16 R12, R32.reuse, R16, RZ ;  /* 0x00000010200c723c */ /* 0x044fe600000418ff */
[----:B------:R-:W-:Y:S05]  /*106a0*/  LDSM.16.M88.4 R196, [R208+0x11000] ;  /* 0x01100000d0c4783b */ /* 0x000fea0000000200 */
[C---:B------:R-:W-:Y:S01]  /*106b0*/  HMMA.16816.F32.BF16 R16, R32.reuse, R18, RZ ;  /* 0x000000122010723c */ /* 0x040fe200000418ff */
[----:B------:R-:W-:Y:S05]  /*106c0*/  LDSM.16.M88.4 R200, [R209] ;  /* 0x00000000d1c8783b */ /* 0x000fea0000000200 */
[----:B------:R-:W-:Y:S02]  /*106d0*/  LDSM.16.M88.4 R204, [R3+0x10000] ;  /* 0x0100000003cc783b */ /* 0x000fe40000000200 */
[C---:B---3--:R-:W-:Y:S08]  /*106e0*/  HMMA.16816.F32.BF16 R20, R32.reuse, R24, RZ ;  /* 0x000000182014723c */ /* 0x048ff000000418ff */
[C---:B------:R-:W-:Y:S08]  /*106f0*/  HMMA.16816.F32.BF16 R24, R32.reuse, R26, RZ ;  /* 0x0000001a2018723c */ /* 0x040ff000000418ff */
[C---:B----4-:R-:W-:Y:S08]  /*10700*/  HMMA.16816.F32.BF16 R28, R32.reuse, R164, RZ ;  /* 0x000000a4201c723c */ /* 0x050ff000000418ff */
[----:B------:R-:W-:Y:S01]  /*10710*/  HMMA.16816.F32.BF16 R32, R32, R166, RZ ;  /* 0x000000a62020723c */ /* 0x000fe200000418ff */
[----:B------:R-:W2:Y:S07]  /*10720*/  LDSM.16.M88.4 R164, [R208+0x10800] ;  /* 0x01080000d0a4783b */ /* 0x000eae0000000200 */
[C---:B-----5:R-:W-:Y:S08]  /*10730*/  HMMA.16816.F32.BF16 R4, R168.reuse, R172, R4 ;  /* 0x000000aca804723c */ /* 0x060ff00000041804 */
        /* <DEDUP_REMOVED lines=11> */
[----:B------:R-:W-:Y:S02]  /*107f0*/  LDSM.16.M88.4 R184, [R223+0x4000] ;  /* 0x00400000dfb8783b */ /* 0x000fe40000000200 */
[C---:B------:R-:W-:Y:S08]  /*10800*/  HMMA.16816.F32.BF16 R4, R188.reuse, R192, R4 ;  /* 0x000000c0bc04723c */ /* 0x040ff00000041804 */
[C---:B------:R-:W-:Y:S01]  /*10810*/  HMMA.16816.F32.BF16 R8, R188.reuse, R194, R8 ;  /* 0x000000c2bc08723c */ /* 0x040fe20000041808 */
[----:B------:R-:W4:Y:S07]  /*10820*/  LDSM.16.M88.4 R192, [R222+UR5+0x12000] ;  /* 0x01200005dec0783b */ /* 0x000f2e0008000200 */
        /* <DEDUP_REMOVED lines=8> */
[----:B------:R-:W3:Y:S05]  /*108b0*/  LDSM.16.M88.4 R172, [R222+UR5+0x13000] ;  /* 0x01300005deac783b */ /* 0x000eea0008000200 */
[----:B------:R-:W5:Y:S02]  /*108c0*/  LDSM.16.M88.4 R188, [R222+UR5+0x13800] ;  /* 0x01380005debc783b */ /* 0x000f640008000200 */
[C---:B------:R-:W-:Y:S08]  /*108d0*/  HMMA.16816.F32.BF16 R4, R200.reuse, R204, R4 ;  /* 0x000000ccc804723c */ /* 0x040ff00000041804 */
[C---:B------:R-:W-:Y:S01]  /*108e0*/  HMMA.16816.F32.BF16 R8, R200.reuse, R206, R8 ;  /* 0x000000cec808723c */ /* 0x040fe20000041808 */
[----:B------:R-:W5:Y:S07]  /*108f0*/  LDSM.16.M88.4 R204, [R211+0x12000] ;  /* 0x01200000d3cc783b */ /* 0x000f6e0000000200 */
[C---:B-1----:R-:W-:Y:S08]  /*10900*/  HMMA.16816.F32.BF16 R12, R200.reuse, R168, R12 ;  /* 0x000000a8c80c723c */ /* 0x042ff0000004180c */
[C---:B------:R-:W-:Y:S01]  /*10910*/  HMMA.16816.F32.BF16 R16, R200.reuse, R170, R16 ;  /* 0x000000aac810723c */ /* 0x040fe20000041810 */
[----:B------:R-:W1:Y:S07]  /*10920*/  LDSM.16.M88.4 R168, [R211+0x12800] ;  /* 0x01280000d3a8783b */ /* 0x000e6e0000000200 */
[C---:B------:R-:W-:Y:S08]  /*10930*/  HMMA.16816.F32.BF16 R20, R200.reuse, R176, R20 ;  /* 0x000000b0c814723c */ /* 0x040ff00000041814 */
[C---:B------:R-:W-:Y:S01]  /*10940*/  HMMA.16816.F32.BF16 R24, R200.reuse, R178, R24 ;  /* 0x000000b2c818723c */ /* 0x040fe20000041818 */
[----:B------:R-:W1:Y:S07]  /*10950*/  LDSM.16.M88.4 R176, [R211+0x13000] ;  /* 0x01300000d3b0783b */ /* 0x000e6e0000000200 */
[C---:B------:R-:W-:Y:S08]  /*10960*/  HMMA.16816.F32.BF16 R28, R200.reuse, R180, R28 ;  /* 0x000000b4c81c723c */ /* 0x040ff0000004181c */
[----:B------:R-:W-:Y:S01]  /*10970*/  HMMA.16816.F32.BF16 R32, R200, R182, R32 ;  /* 0x000000b6c820723c */ /* 0x000fe20000041820 */
[----:B------:R-:W1:Y:S05]  /*10980*/  LDSM.16.M88.4 R180, [R211+0x13800] ;  /* 0x01380000d3b4783b */ /* 0x000e6a0000000200 */
[----:B------:R-:W-:Y:S02]  /*10990*/  LDSM.16.M88.4 R200, [R208+0x12000] ;  /* 0x01200000d0c8783b */ /* 0x000fe40000000200 */
[C---:B----4-:R-:W-:Y:S08]  /*109a0*/  HMMA.16816.F32.BF16 R4, R184.reuse, R192, R4 ;  /* 0x000000c0b804723c */ /* 0x050ff00000041804 */
        /* <DEDUP_REMOVED lines=8> */
[C---:B-----5:R-:W-:Y:S08]  /*10a30*/  HMMA.16816.F32.BF16 R28, R184.reuse, R188, R28 ;  /* 0x000000bcb81c723c */ /* 0x060ff0000004181c */
[----:B------:R-:W-:Y:S01]  /*10a40*/  HMMA.16816.F32.BF16 R32, R184, R190, R32 ;  /* 0x000000beb820723c */ /* 0x000fe20000041820 */
[----:B------:R-:W5:Y:S05]  /*10a50*/  LDSM.16.M88.4 R184, [R208+0x13800] ;  /* 0x01380000d0b8783b */ /* 0x000f6a0000000200 */
[----:B------:R-:W-:Y:S02]  /*10a60*/  LDSM.16.M88.4 R188, [R209+0x4000] ;  /* 0x00400000d1bc783b */ /* 0x000fe40000000200 */
        /* <DEDUP_REMOVED lines=15> */
[----:B------:R-:W4:Y:S07]  /*10b60*/  LDSM.16.M88.4 R200, [R222+UR5+0x14000] ;  /* 0x01400005dec8783b */ /* 0x000f2e0008000200 */
[C---:B--2---:R-:W-:Y:S08]  /*10b70*/  HMMA.16816.F32.BF16 R12, R192.reuse, R164, R12 ;  /* 0x000000a4c00c723c */ /* 0x044ff0000004180c */
[C---:B------:R-:W-:Y:S01]  /*10b80*/  HMMA.16816.F32.BF16 R16, R192.reuse, R166, R16 ;  /* 0x000000a6c010723c */ /* 0x040fe20000041810 */
[----:B------:R-:W2:Y:S07]  /*10b90*/  LDSM.16.M88.4 R164, [R222+UR5+0x14800] ;  /* 0x01480005dea4783b */ /* 0x000eae0008000200 */
[C---:B---3--:R-:W-:Y:S08]  /*10ba0*/  HMMA.16816.F32.BF16 R20, R192.reuse, R172, R20 ;  /* 0x000000acc014723c */ /* 0x048ff00000041814 */
[C---:B------:R-:W-:Y:S01]  /*10bb0*/  HMMA.16816.F32.BF16 R24, R192.reuse, R174, R24 ;  /* 0x000000aec018723c */ /* 0x040fe20000041818 */
[----:B------:R-:W3:Y:S07]  /*10bc0*/  LDSM.16.M88.4 R172, [R222+UR5+0x15000] ;  /* 0x01500005deac783b */ /* 0x000eee0008000200 */
[C---:B-----5:R-:W-:Y:S08]  /*10bd0*/  HMMA.16816.F32.BF16 R28, R192.reuse, R184, R28 ;  /* 0x000000b8c01c723c */ /* 0x060ff0000004181c */
[----:B------:R-:W-:Y:S01]  /*10be0*/  HMMA.16816.F32.BF16 R32, R192, R186, R32 ;  /* 0x000000bac020723c */ /* 0x000fe20000041820 */
[----:B------:R-:W5:Y:S05]  /*10bf0*/  LDSM.16.M88.4 R184, [R222+UR5+0x15800] ;  /* 0x01580005deb8783b */ /* 0x000f6a0008000200 */
        /* <DEDUP_REMOVED lines=79> */
[C---:B------:R-:W-:Y:S03]  /*110f0*/  HMMA.16816.F32.BF16 R4, R188.reuse, R204, R4 ;  /* 0x000000ccbc04723c */ /* 0x040fe60000041804 */
[----:B------:R-:W5:Y:S05]  /*11100*/  LDSM.16.M88.4 R208, [R3+0x16000] ;  /* 0x0160000003d0783b */ /* 0x000f6a0000000200 */
[C---:B------:R-:W-:Y:S08]  /*11110*/  HMMA.16816.F32.BF16 R8, R188.reuse, R206, R8 ;  /* 0x000000cebc08723c */ /* 0x040ff00000041808 */
[C---:B-1----:R-:W-:Y:S08]  /*11120*/  HMMA.16816.F32.BF16 R12, R188.reuse, R168, R12 ;  /* 0x000000a8bc0c723c */ /* 0x042ff0000004180c */
[C---:B------:R-:W-:Y:S01]  /*11130*/  HMMA.16816.F32.BF16 R16, R188.reuse, R170, R16 ;  /* 0x000000aabc10723c */ /* 0x040fe20000041810 */
[----:B------:R-:W1:Y:S07]  /*11140*/  LDSM.16.M88.4 R168, [R3+0x16800] ;  /* 0x0168000003a8783b */ /* 0x000e6e0000000200 */
[C---:B------:R-:W-:Y:S08]  /*11150*/  HMMA.16816.F32.BF16 R20, R188.reuse, R176, R20 ;  /* 0x000000b0bc14723c */ /* 0x040ff00000041814 */
[C---:B------:R-:W-:Y:S08]  /*11160*/  HMMA.16816.F32.BF16 R24, R188.reuse, R178, R24 ;  /* 0x000000b2bc18723c */ /* 0x040ff00000041818 */
[C---:B------:R-:W-:Y:S08]  /*11170*/  HMMA.16816.F32.BF16 R28, R188.reuse, R180, R28 ;  /* 0x000000b4bc1c723c */ /* 0x040ff0000004181c */
[----:B------:R-:W-:Y:S08]  /*11180*/  HMMA.16816.F32.BF16 R32, R188, R182, R32 ;  /* 0x000000b6bc20723c */ /* 0x000ff00000041820 */
[C---:B----4-:R-:W-:Y:S08]  /*11190*/  HMMA.16816.F32.BF16 R4, R196.reuse, R200, R4 ;  /* 0x000000c8c404723c */ /* 0x050ff00000041804 */
[C---:B------:R-:W-:Y:S08]  /*111a0*/  HMMA.16816.F32.BF16 R8, R196.reuse, R202, R8 ;  /* 0x000000cac408723c */ /* 0x040ff00000041808 */
[C---:B--2---:R-:W-:Y:S08]  /*111b0*/  HMMA.16816.F32.BF16 R12, R196.reuse, R164, R12 ;  /* 0x000000a4c40c723c */ /* 0x044ff0000004180c */
[C---:B------:R-:W-:Y:S01]  /*111c0*/  HMMA.16816.F32.BF16 R16, R196.reuse, R166, R16 ;  /* 0x000000a6c410723c */ /* 0x040fe20000041810 */
[----:B------:R-:W2:Y:S07]  /*111d0*/  LDSM.16.M88.4 R164, [R3+0x17000] ;  /* 0x0170000003a4783b */ /* 0x000eae0000000200 */
[C---:B---3--:R-:W-:Y:S01]  /*111e0*/  HMMA.16816.F32.BF16 R20, R196.reuse, R172, R20 ;  /* 0x000000acc414723c */ /* 0x048fe20000041814 */
[----:B------:R-:W-:Y:S07]  /*111f0*/  IMAD.U32 R172, RZ, RZ, UR21 ;  /* 0x00000015ffac7e24 */ /* 0x000fee000f8e00ff */
[C---:B------:R-:W-:Y:S08]  /*11200*/  HMMA.16816.F32.BF16 R24, R196.reuse, R174, R24 ;  /* 0x000000aec418723c */ /* 0x040ff00000041818 */
[C---:B-----5:R-:W-:Y:S03]  /*11210*/  HMMA.16816.F32.BF16 R28, R196.reuse, R184, R28 ;  /* 0x000000b8c41c723c */ /* 0x060fe6000004181c */
[----:B------:R-:W-:Y:S05]  /*11220*/  IMAD.SHL.U32 R184, R216, 0x2, RZ ;  /* 0x00000002d8b87824 */ /* 0x000fea00078e00ff */
[----:B------:R-:W-:Y:S01]  /*11230*/  LOP3.LUT R183, R184, 0x6, RZ, 0xc0, !PT ;  /* 0x00000006b8b77812 */ /* 0x000fe200078ec0ff */
[----:B------:R-:W-:Y:S04]  /*11240*/  HMMA.16816.F32.BF16 R32, R196, R186, R32 ;  /* 0x000000bac420723c */ /* 0x000fe80000041820 */
[----:B------:R-:W-:Y:S04]  /*11250*/  IMAD R172, R172, 0x40, R183 ;  /* 0x00000040acac7824 */ /* 0x000fe800078e02b7 */
[C---:B------:R-:W-:Y:S05]  /*11260*/  HMMA.16816.F32.BF16 R4, R192.reuse, R208, R4 ;  /* 0x000000d0c004723c */ /* 0x040fea0000041804 */
[-C--:B------:R-:W-:Y:S01]  /*11270*/  ISETP.GT.AND P6, PT, R230, R172.reuse, PT ;  /* 0x000000ace600720c */ /* 0x080fe20003fc4270 */
[----:B------:R-:W-:Y:S02]  /*11280*/  VIADD R173, R172, 0x1 ;  /* 0x00000001acad7836 */ /* 0x000fe40000000000 */
[C---:B------:R-:W-:Y:S03]  /*11290*/  HMMA.16816.F32.BF16 R8, R192.reuse, R210, R8 ;  /* 0x000000d2c008723c */ /* 0x040fe60000041808 */
[-C--:B------:R-:W-:Y:S01]  /*112a0*/  ISETP.GT.AND P5, PT, R230, R173.reuse, PT ;  /* 0x000000ade600720c */ /* 0x080fe20003fa4270 */
[----:B------:R-:W-:Y:S04]  /*112b0*/  VIADD R177, R172, 0x9 ;  /* 0x00000009acb17836 */ /* 0x000fe80000000000 */
[C---:B-1----:R-:W-:Y:S03]  /*112c0*/  HMMA.16816.F32.BF16 R12, R192.reuse, R168, R12 ;  /* 0x000000a8c00c723c */ /* 0x042fe6000004180c */
[----:B------:R-:W-:Y:S01]  /*112d0*/  FSEL R168, R4, -INF , !P6 ;  /* 0xff80000004a87808 */ /* 0x000fe20007000000 */
[----:B------:R-:W-:Y:S01]  /*112e0*/  VIADD R169, R172, 0x8 ;  /* 0x00000008aca97836 */ /* 0x000fe20000000000 */
[----:B------:R-:W-:Y:S02]  /*112f0*/  FSEL R174, R5, -INF , !P5 ;  /* 0xff80000005ae7808 */ /* 0x000fe40006800000 */
[C---:B------:R-:W-:Y:S01]  /*11300*/  ISETP.GT.AND P6, PT, R226.reuse, R172, PT ;  /* 0x000000ace200720c */ /* 0x040fe20003fc4270 */
[C---:B------:R-:W-:Y:S03]  /*11310*/  HMMA.16816.F32.BF16 R16, R192.reuse, R170, R16 ;  /* 0x000000aac010723c */ /* 0x040fe60000041810 */
[----:B------:R-:W-:Y:S01]  /*11320*/  ISETP.GT.AND P5, PT, R226, R173, PT ;  /* 0x000000ade200720c */ /* 0x000fe20003fa4270 */
[----:B------:R-:W-:Y:S01]  /*11330*/  VIADD R170, R172, 0x10 ;  /* 0x00000010acaa7836 */ /* 0x000fe20000000000 */
[----:B------:R-:W-:Y:S01]  /*11340*/  FSEL R175, R6, -INF , !P6 ;  /* 0xff80000006af7808 */ /* 0x000fe20007000000 */
[----:B------:R-:W-:Y:S01]  /*11350*/  VIADD R171, R172, 0x30 ;  /* 0x00000030acab7836 */ /* 0x000fe20000000000 */
[----:B------:R-:W-:Y:S01]  /*11360*/  FSEL R176, R7, -INF , !P5 ;  /* 0xff80000007b07808 */ /* 0x000fe20006800000 */
[C---:B--2---:R-:W-:Y:S01]  /*11370*/  HMMA.16816.F32.BF16 R20, R192.reuse, R164, R20 ;  /* 0x000000a4c014723c */ /* 0x044fe20000041814 */
[----:B------:R1:W2:Y:S01]  /*11380*/  LDSM.16.M88.4 R4, [R3+0x17800] ;  /* 0x017800000304783b */ /* 0x0002a20000000200 */
[----:B------:R-:W-:Y:S04]  /*11390*/  DEPBAR.LE SB0, 0x0 ;  /* 0x000080000000791a */ /* 0x000fe80000000000 */
[----:B------:R-:W-:Y:S01]  /*113a0*/  BAR.SYNC.DEFER_BLOCKING 0x0 ;  /* 0x0000000000007b1d */ /* 0x000fe20000010000 */
[C---:B------:R-:W-:Y:S01]  /*113b0*/  ISETP.GT.AND P6, PT, R230.reuse, R169, PT ;  /* 0x000000a9e600720c */ /* 0x040fe20003fc4270 */
[C---:B------:R-:W-:Y:S05]  /*113c0*/  HMMA.16816.F32.BF16 R24, R192.reuse, R166, R24 ;  /* 0x000000a6c018723c */ /* 0x040fea0000041818 */
[----:B------:R-:W-:Y:S01]  /*113d0*/  ISETP.GT.AND P5, PT, R230, R177, PT ;  /* 0x000000b1e600720c */ /* 0x000fe20003fa4270 */
[----:B------:R-:W-:Y:S01]  /*113e0*/  VIADD R167, R172, 0x20 ;  /* 0x00000020aca77836 */ /* 0x000fe20000000000 */
[----:B------:R-:W-:Y:S01]  /*113f0*/  FSEL R8, R8, -INF , !P6 ;  /* 0xff80000008087808 */ /* 0x000fe20007000000 */
[----:B------:R-:W-:Y:S01]  /*11400*/  VIADD R166, R172, 0x21 ;  /* 0x00000021aca67836 */ /* 0x000fe20000000000 */
[----:B------:R-:W-:Y:S02]  /*11410*/  FSEL R9, R9, -INF , !P5 ;  /* 0xff80000009097808 */ /* 0x000fe40006800000 */
[C---:B------:R-:W-:Y:S02]  /*11420*/  ISETP.GT.AND P6, PT, R226.reuse, R169, PT ;  /* 0x000000a9e200720c */ /* 0x040fe40003fc4270 */
[----:B------:R-:W-:Y:S02]  /*11430*/  ISETP.GT.AND P5, PT, R226, R177, PT ;  /* 0x000000b1e200720c */ /* 0x000fe40003fa4270 */
[----:B------:R-:W-:Y:S01]  /*11440*/  FSEL R10, R10, -INF , !P6 ;  /* 0xff8000000a0a7808 */ /* 0x000fe20007000000 */
[----:B-1----:R-:W-:Y:S01]  /*11450*/  VIADD R3, R172, 0x11 ;  /* 0x00000011ac037836 */ /* 0x002fe20000000000 */
[----:B------:R-:W-:Y:S02]  /*11460*/  FSEL R11, R11, -INF , !P5 ;  /* 0xff8000000b0b7808 */ /* 0x000fe40006800000 */
[CC--:B------:R-:W-:Y:S02]  /*11470*/  ISETP.GT.AND P6, PT, R230.reuse, R170.reuse, PT ;  /* 0x000000aae600720c */ /* 0x0c0fe40003fc4270 */
[-C--:B------:R-:W-:Y:S02]  /*11480*/  ISETP.GT.AND P5, PT, R230, R3.reuse, PT ;  /* 0x00000003e600720c */ /* 0x080fe40003fa4270 */
[----:B------:R-:W-:Y:S01]  /*11490*/  FSEL R165, R12, -INF , !P6 ;  /* 0xff8000000ca57808 */ /* 0x000fe20007000000 */
[C---:B------:R-:W-:Y:S01]  /*114a0*/  VIADD R12, R172.reuse, 0x19 ;  /* 0x00000019ac0c7836 */ /* 0x040fe20000000000 */
[----:B------:R-:W-:Y:S01]  /*114b0*/  FSEL R164, R13, -INF , !P5 ;  /* 0xff8000000da47808 */ /* 0x000fe20006800000 */
[----:B------:R-:W-:Y:S01]  /*114c0*/  VIADD R13, R172, 0x18 ;  /* 0x00000018ac0d7836 */ /* 0x000fe20000000000 */
[C---:B------:R-:W-:Y:S02]  /*114d0*/  ISETP.GT.AND P6, PT, R226.reuse, R170, PT ;  /* 0x000000aae200720c */ /* 0x040fe40003fc4270 */
[----:B------:R-:W-:Y:S02]  /*114e0*/  ISETP.GT.AND P5, PT, R226, R3, PT ;  /* 0x00000003e200720c */ /* 0x000fe40003fa4270 */
[----:B------:R-:W-:Y:S02]  /*114f0*/  FSEL R14, R14, -INF , !P6 ;  /* 0xff8000000e0e7808 */ /* 0x000fe40007000000 */
[----:B------:R-:W-:Y:S01]  /*11500*/  FSEL R15, R15, -INF , !P5 ;  /* 0xff8000000f0f7808 */ /* 0x000fe20006800000 */
[C---:B--2---:R-:W-:Y:S03]  /*11510*/  HMMA.16816.F32.BF16 R28, R192.reuse, R4, R28 ;  /* 0x00000004c01c723c */ /* 0x044fe6000004181c */
[CC--:B------:R-:W-:Y:S02]  /*11520*/  ISETP.GT.AND P6, PT, R230.reuse, R13.reuse, PT ;  /* 0x0000000de600720c */ /* 0x0c0fe40003fc4270 */
[-C--:B------:R-:W-:Y:S02]  /*11530*/  ISETP.GT.AND P5, PT, R230, R12.reuse, PT ;  /* 0x0000000ce600720c */ /* 0x080fe40003fa4270 */
[----:B------:R-:W-:Y:S01]  /*11540*/  FSEL R199, R16, -INF , !P6 ;  /* 0xff80000010c77808 */ /* 0x000fe20007000000 */
[----:B------:R-:W-:Y:S03]  /*11550*/  HMMA.16816.F32.BF16 R32, R192, R6, R32 ;  /* 0x00000006c020723c */ /* 0x000fe60000041820 */
[----:B------:R-:W-:Y:S01]  /*11560*/  ISETP.GT.AND P6, PT, R226, R13, PT ;  /* 0x0000000de200720c */ /* 0x000fe20003fc4270 */
[C---:B------:R-:W-:Y:S01]  /*11570*/  VIADD R16, R172.reuse, 0x29 ;  /* 0x00000029ac107836 */ /* 0x040fe20000000000 */
        /* <DEDUP_REMOVED lines=24> */
.L_x_1619:
        /* <DEDUP_REMOVED lines=9> */
[----:B------:R-:W-:Y:S01]  /*11790*/  FSEL R28, R28, -INF , !P1 ;  /* 0xff8000001c1c7808 */ /* 0x000fe20004800000 */
[----:B------:R-:W-:Y:S01]  /*117a0*/  UIADD3 UR11, UPT, UPT, UR30, 0x3c6ef372, URZ ;  /* 0x3c6ef3721e0b7890 */ /* 0x000fe2000fffe0ff */
[----:B------:R-:W-:Y:S01]  /*117b0*/  ISETP.GT.AND P5, PT, R230, R4, PT ;  /* 0x00000004e600720c */ /* 0x000fe20003fa4270 */
[----:B------:R-:W-:Y:S01]  /*117c0*/  UIADD3 UR15, UPT, UPT, UR31, 0x32370b8f, URZ ;  /* 0x32370b8f1f0f7890 */ /* 0x000fe2000fffe0ff */
[----:B------:R-:W-:Y:S01]  /*117d0*/  FSEL R29, R29, -INF , !P0 ;  /* 0xff8000001d1d7808 */ /* 0x000fe20004000000 */
[----:B------:R-:W-:Y:S01]  /*117e0*/  UIADD3 UR16, UPT, UPT, UR31, 0x76cf5d0a, URZ ;  /* 0x76cf5d0a1f107890 */ /* 0x000fe2000fffe0ff */
[----:B------:R-:W-:Y:S01]  /*117f0*/  ISETP.GT.AND P1, PT, R226, R180, PT ;  /* 0x000000b4e200720c */ /* 0x000fe20003f24270 */
[----:B------:R-:W-:Y:S01]  /*11800*/  UIADD3 UR7, UPT, UPT, UR30, -0x255992d5, URZ ;  /* 0xdaa66d2b1e077890 */ /* 0x000fe2000fffe0ff */
[----:B------:R-:W-:Y:S01]  /*11810*/  ISETP.GT.AND P0, PT, R230, R7, PT ;  /* 0x00000007e600720c */ /* 0x000fe20003f04270 */
[----:B------:R-:W-:Y:S01]  /*11820*/  UIADD3 UR8, UPT, UPT, UR30, 0x78dde6e4, URZ ;  /* 0x78dde6e41e087890 */ /* 0x000fe2000fffe0ff */
[----:B------:R-:W-:Y:S01]  /*11830*/  FSEL R33, R33, -INF , !P5 ;  /* 0xff80000021217808 */ /* 0x000fe20006800000 */
[----:B------:R-:W-:Y:S01]  /*11840*/  UIADD3 UR13, UPT, UPT, UR31, -0x56f99767, URZ ;  /* 0xa90668991f0d7890 */ /* 0x000fe2000fffe0ff */
[----:B------:R-:W-:Y:S01]  /*11850*/  FSEL R31, R31, -INF , !P1 ;  /* 0xff8000001f1f7808 */ /* 0x000fe20004800000 */
[----:B------:R-:W-:Y:S01]  /*11860*/  UIADD3 UR14, UPT, UPT, UR31, -0x126145ec, URZ ;  /* 0xed9eba141f0e7890 */ /* 0x000fe2000fffe0ff */
[----:B------:R-:W-:Y:S01]  /*11870*/  ISETP.GE.AND P5, PT, R173, R229, PT ;  /* 0x000000e5ad00720c */ /* 0x000fe20003fa6270 */
[----:B------:R-:W-:Y:S01]  /*11880*/  UIADD3 UR6, UPT, UPT, UR30, -0x4ab325aa, URZ ;  /* 0xb54cda561e067890 */ /* 0x000fe2000fffe0ff */
[----:B------:R-:W-:Y:S01]  /*11890*/  ISETP.GT.AND P1, PT, R226, R7, PT ;  /* 0x00000007e200720c */ /* 0x000fe20003f24270 */
[----:B------:R-:W-:Y:S01]  /*118a0*/  UIADD3 UR10, UPT, UPT, UR30, 0x1715609d, URZ ;  /* 0x1715609d1e0a7890 */ /* 0x000fe2000fffe0ff */
[----:B------:R-:W-:Y:S01]  /*118b0*/  FSEL R32, R32, -INF , !P0 ;  /* 0xff80000020207808 */ /* 0x000fe20004000000 */
[----:B------:R-:W-:Y:S01]  /*118c0*/  UIADD3 UR12, UPT, UPT, UR31, 0x646e171e, URZ ;  /* 0x646e171e1f0c7890 */ /* 0x000fe2000fffe0ff */
[----:B------:R-:W-:Y:S01]  /*118d0*/  ISETP.GT.AND P0, PT, R226, R4, PT ;  /* 0x00000004e200720c */ /* 0x000fe20003f04270 */
[----:B------:R-:W-:Y:S01]  /*118e0*/  UISETP.GT.AND UP0, UPT, UR21, UR19, UPT ;  /* 0x000000131500728c */ /* 0x000fe2000bf04270 */
[----:B------:R-:W-:Y:S01]  /*118f0*/  FSEL R6, R174, -INF , !P5 ;  /* 0xff800000ae067808 */ /* 0x000fe20006800000 */
[----:B------:R-:W-:Y:S01]  /*11900*/  UIADD3 UR21, UPT, UPT, UR21, -0x1, URZ ;  /* 0xffffffff15157890 */ /* 0x000fe2000fffe0ff */
[----:B------:R-:W-:Y:S02]  /*11910*/  FSEL R168, R168, -INF , !P6 ;  /* 0xff800000a8a87808 */ /* 0x000fe40007000000 */
[-C--:B------:R-:W-:Y:S02]  /*11920*/  ISETP.GE.AND P4, PT, R172, R228.reuse, PT ;  /* 0x000000e4ac00720c */ /* 0x080fe40003f86270 */
[----:B------:R-:W-:Y:S02]  /*11930*/  FSEL R34, R34, -INF , !P1 ;  /* 0xff80000022227808 */ /* 0x000fe40004800000 */
[-C--:B------:R-:W-:Y:S02]  /*11940*/  ISETP.GE.AND P6, PT, R169, R228.reuse, PT ;  /* 0x000000e4a900720c */ /* 0x080fe40003fc6270 */
[-C--:B------:R-:W-:Y:S02]  /*11950*/  ISETP.GE.AND P5, PT, R177, R229.reuse, PT ;  /* 0x000000e5b100720c */ /* 0x080fe40003fa6270 */
[-C--:B------:R-:W-:Y:S02]  /*11960*/  ISETP.GE.AND P1, PT, R173, R228.reuse, PT ;  /* 0x000000e4ad00720c */ /* 0x080fe40003f26270 */
[----:B------:R-:W-:Y:S02]  /*11970*/  FSEL R35, R35, -INF , !P0 ;  /* 0xff80000023237808 */ /* 0x000fe40004000000 */
[-C--:B------:R-:W-:Y:S02]  /*11980*/  ISETP.GE.AND P0, PT, R169, R229.reuse, PT ;  /* 0x000000e5a900720c */ /* 0x080fe40003f06270 */
[----:B------:R-:W-:Y:S02]  /*11990*/  FSEL R5, R175, -INF , !P4 ;  /* 0xff800000af057808 */ /* 0x000fe40006000000 */
[----:B------:R-:W-:Y:S02]  /*119a0*/  FSEL R9, R9, -INF , !P5 ;  /* 0xff80000009097808 */ /* 0x000fe40006800000 */
[----:B------:R-:W-:Y:S02]  /*119b0*/  FSEL R10, R10, -INF , !P6 ;  /* 0xff8000000a0a7808 */ /* 0x000fe40007000000 */
[-C--:B------:R-:W-:Y:S02]  /*119c0*/  ISETP.GE.AND P4, PT, R177, R228.reuse, PT ;  /* 0x000000e4b100720c */ /* 0x080fe40003f86270 */
[----:B------:R-:W-:Y:S02]  /*119d0*/  FSEL R176, R176, -INF , !P1 ;  /* 0xff800000b0b07808 */ /* 0x000fe40004800000 */
[CC--:B------:R-:W-:Y:S02]  /*119e0*/  ISETP.GE.AND P5, PT, R3.reuse, R229.reuse, PT ;  /* 0x000000e50300720c */ /* 0x0c0fe40003fa6270 */
[----:B------:R-:W-:Y:S02]  /*119f0*/  ISETP.GE.AND P6, PT, R3, R228, PT ;  /* 0x000000e40300720c */ /* 0x000fe40003fc6270 */
[-C--:B------:R-:W-:Y:S02]  /*11a00*/  ISETP.GE.AND P1, PT, R170, R229.reuse, PT ;  /* 0x000000e5aa00720c */ /* 0x080fe40003f26270 */
[----:B------:R-:W-:Y:S02]  /*11a10*/  FSEL R8, R8, -INF , !P0 ;  /* 0xff80000008087808 */ /* 0x000fe40004000000 */
[----:B------:R-:W-:Y:S02]  /*11a20*/  FMNMX3.FTZ R3, R0, R168, R6, !PT ;  /* 0x000000a800037276 */ /* 0x000fe40007810006 */
[----:B------:R-:W-:Y:S02]  /*11a30*/  FSEL R174, R164, -INF , !P5 ;  /* 0xff800000a4ae7808 */ /* 0x000fe40006800000 */
[----:B------:R-:W-:Y:S02]  /*11a40*/  FSEL R11, R11, -INF , !P4 ;  /* 0xff8000000b0b7808 */ /* 0x000fe40006000000 */
[-C--:B------:R-:W-:Y:S02]  /*11a50*/  ISETP.GE.AND P4, PT, R13, R229.reuse, PT ;  /* 0x000000e50d00720c */ /* 0x080fe40003f86270 */
[----:B------:R-:W-:Y:S02]  /*11a60*/  FSEL R175, R165, -INF , !P1 ;  /* 0xff800000a5af7808 */ /* 0x000fe40004800000 */
[----:B------:R-:W-:Y:S02]  /*11a70*/  ISETP.GE.AND P0, PT, R170, R228, PT ;  /* 0x000000e4aa00720c */ /* 0x000fe40003f06270 */
[----:B------:R-:W-:Y:S02]  /*11a80*/  FMNMX3.FTZ R3, R3, R8, R9, !PT ;  /* 0x0000000803037276 */ /* 0x000fe40007810009 */
[----:B------:R-:W-:Y:S02]  /*11a90*/  ISETP.GE.AND P5, PT, R12, R229, PT ;  /* 0x000000e50c00720c */ /* 0x000fe40003fa6270 */
[----:B------:R-:W-:Y:S02]  /*11aa0*/  FSEL R173, R14, -INF , !P0 ;  /* 0xff8000000ead7808 */ /* 0x000fe40004000000 */
[----:B------:R-:W-:Y:S02]  /*11ab0*/  FMNMX3.FTZ R3, R3, R175, R174, !PT ;  /* 0x000000af03037276 */ /* 0x000fe400078100ae */
[----:B------:R-:W-:Y:S02]  /*11ac0*/  FSEL R199, R199, -INF , !P4 ;  /* 0xff800000c7c77808 */ /* 0x000fe40006000000 */
[----:B------:R-:W-:Y:S02]  /*11ad0*/  FSEL R198, R198, -INF , !P5 ;  /* 0xff800000c6c67808 */ /* 0x000fe40006800000 */
[----:B------:R-:W-:Y:S02]  /*11ae0*/  ISETP.GE.AND P5, PT, R166, R229, PT ;  /* 0x000000e5a600720c */ /* 0x000fe40003fa6270 */
[-C--:B------:R-:W-:Y:S02]  /*11af0*/  ISETP.GE.AND P0, PT, R12, R228.reuse, PT ;  /* 0x000000e40c00720c */ /* 0x080fe40003f06270 */
[----:B------:R-:W-:Y:S02]  /*11b00*/  FMNMX3.FTZ R12, R3, R199, R198, !PT ;  /* 0x000000c7030c7276 */ /* 0x000fe400078100c6 */
[----:B------:R-:W-:Y:S02]  /*11b10*/  FSEL R208, R21, -INF , !P5 ;  /* 0xff80000015d07808 */ /* 0x000fe40006800000 */
[----:B------:R-:W-:Y:S02]  /*11b20*/  FSEL R200, R19, -INF , !P0 ;  /* 0xff80000013c87808 */ /* 0x000fe40004000000 */
[----:B------:R-:W-:Y:S02]  /*11b30*/  FMNMX3.FTZ R3, R2, R5, R176, !PT ;  /* 0x0000000502037276 */ /* 0x000fe400078100b0 */
[-C--:B------:R-:W-:Y:S02]  /*11b40*/  ISETP.GE.AND P0, PT, R17, R229.reuse, PT ;  /* 0x000000e51100720c */ /* 0x080fe40003f06270 */
[-C--:B------:R-:W-:Y:S02]  /*11b50*/  ISETP.GE.AND P5, PT, R16, R229.reuse, PT ;  /* 0x000000e51000720c */ /* 0x080fe40003fa6270 */
[----:B------:R-:W-:Y:S02]  /*11b60*/  ISETP.GE.AND P1, PT, R13, R228, PT ;  /* 0x000000e40d00720c */ /* 0x000fe40003f26270 */
[----:B------:R-:W-:Y:S02]  /*11b70*/  FSEL R172, R15, -INF , !P6 ;  /* 0xff8000000fac7808 */ /* 0x000fe40007000000 */
[----:B------:R-:W-:Y:S02]  /*11b80*/  FMNMX3.FTZ R3, R3, R10, R11, !PT ;  /* 0x0000000a03037276 */ /* 0x000fe4000781000b */
[----:B------:R-:W-:Y:S02]  /*11b90*/  FSEL R222, R24, -INF , !P0 ;  /* 0xff80000018de7808 */ /* 0x000fe40004000000 */
[----:B------:R-:W-:Y:S02]  /*11ba0*/  FSEL R221, R25, -INF , !P5 ;  /* 0xff80000019dd7808 */ /* 0x000fe40006800000 */
[-C--:B------:R-:W-:Y:S02]  /*11bb0*/  ISETP.GE.AND P0, PT, R171, R229.reuse, PT ;  /* 0x000000e5ab00720c */ /* 0x080fe40003f06270 */
[-C--:B------:R-:W-:Y:S02]  /*11bc0*/  ISETP.GE.AND P5, PT, R180, R229.reuse, PT ;  /* 0x000000e5b400720c */ /* 0x080fe40003fa6270 */
[C---:B------:R-:W-:Y:S02]  /*11bd0*/  ISETP.GE.AND P6, PT, R167.reuse, R229, PT ;  /* 0x000000e5a700720c */ /* 0x040fe40003fc6270 */
[-C--:B------:R-:W-:Y:S02]  /*11be0*/  ISETP.GE.AND P4, PT, R167, R228.reuse, PT ;  /* 0x000000e4a700720c */ /* 0x080fe40003f86270 */
[----:B------:R-:W-:Y:S02]  /*11bf0*/  FSEL R201, R18, -INF , !P1 ;  /* 0xff80000012c97808 */ /* 0x000fe40004800000 */
[----:B------:R-:W-:Y:S02]  /*11c00*/  FMNMX3.FTZ R3, R3, R173, R172, !PT ;  /* 0x000000ad03037276 */ /* 0x000fe400078100ac */
[-C--:B------:R-:W-:Y:S02]  /*11c10*/  ISETP.GE.AND P1, PT, R166, R228.reuse, PT ;  /* 0x000000e4a600720c */ /* 0x080fe40003f26270 */
[----:B------:R-:W-:Y:S02]  /*11c20*/  FSEL R197, R28, -INF , !P0 ;  /* 0xff8000001cc57808 */ /* 0x000fe40004000000 */
[----:B------:R-:W-:Y:S02]  /*11c30*/  FSEL R196, R29, -INF , !P5 ;  /* 0xff8000001dc47808 */ /* 0x000fe40006800000 */
[----:B------:R-:W-:Y:S02]  /*11c40*/  FSEL R209, R20, -INF , !P6 ;  /* 0xff80000014d17808 */ /* 0x000fe40007000000 */
[----:B------:R-:W-:Y:S02]  /*11c50*/  FSEL R207, R22, -INF , !P4 ;  /* 0xff80000016cf7808 */ /* 0x000fe40006000000 */
[-C--:B------:R-:W-:Y:S02]  /*11c60*/  ISETP.GE.AND P0, PT, R7, R229.reuse, PT ;  /* 0x000000e50700720c */ /* 0x080fe40003f06270 */
[----:B------:R-:W-:Y:S02]  /*11c70*/  ISETP.GE.AND P5, PT, R4, R229, PT ;  /* 0x000000e50400720c */ /* 0x000fe40003fa6270 */
[----:B------:R-:W-:Y:S02]  /*11c80*/  FSEL R206, R23, -INF , !P1 ;  /* 0xff80000017ce7808 */ /* 0x000fe40004800000 */
[-C--:B------:R-:W-:Y:S02]  /*11c90*/  ISETP.GE.AND P6, PT, R17, R228.reuse, PT ;  /* 0x000000e41100720c */ /* 0x080fe40003fc6270 */
[-C--:B------:R-:W-:Y:S02]  /*11ca0*/  ISETP.GE.AND P4, PT, R16, R228.reuse, PT ;  /* 0x000000e41000720c */ /* 0x080fe40003f86270 */
[----:B------:R-:W-:Y:S02]  /*11cb0*/  FMNMX3.FTZ R3, R3, R201, R200, !PT ;  /* 0x000000c903037276 */ /* 0x000fe400078100c8 */
[----:B------:R-:W-:Y:S02]  /*11cc0*/  FSEL R179, R32, -INF , !P0 ;  /* 0xff80000020b37808 */ /* 0x000fe40004000000 */
[----:B------:R-:W-:Y:S02]  /*11cd0*/  FSEL R178, R33, -INF , !P5 ;  /* 0xff80000021b27808 */ /* 0x000fe40006800000 */
[-C--:B------:R-:W-:Y:S02]  /*11ce0*/  ISETP.GE.AND P0, PT, R171, R228.reuse, PT ;  /* 0x000000e4ab00720c */ /* 0x080fe40003f06270 */
[----:B------:R-:W-:Y:S02]  /*11cf0*/  ISETP.GE.AND P5, PT, R180, R228, PT ;  /* 0x000000e4b400720c */ /* 0x000fe40003fa6270 */
[----:B------:R-:W-:Y:S02]  /*11d00*/  FSEL R211, R26, -INF , !P6 ;  /* 0xff8000001ad37808 */ /* 0x000fe40007000000 */
[----:B------:R-:W-:Y:S02]  /*11d10*/  FSEL R210, R27, -INF , !P4 ;  /* 0xff8000001bd27808 */ /* 0x000fe40006000000 */
        /* <DEDUP_REMOVED lines=8> */
[----:B------:R-:W-:Y:S02]  /*11da0*/  FMNMX3.FTZ R12, R12, R197, R196, !PT ;  /* 0x000000c50c0c7276 */ /* 0x000fe400078100c4 */
[----:B------:R-:W-:Y:S02]  /*11db0*/  FSEL R166, R34, -INF , !P1 ;  /* 0xff80000022a67808 */ /* 0x000fe40004800000 */
[----:B------:R-:W-:Y:S02]  /*11dc0*/  FSEL R165, R35, -INF , !P6 ;  /* 0xff80000023a57808 */ /* 0x000fe40007000000 */
[----:B------:R-:W-:Y:S02]  /*11dd0*/  FMNMX3.FTZ R3, R3, R195, R194, !PT ;  /* 0x000000c303037276 */ /* 0x000fe400078100c2 */
[----:B------:R-:W-:Y:S02]  /*11de0*/  FMNMX3.FTZ R7, R12, R179, R178, !PT ;  /* 0x000000b30c077276 */ /* 0x000fe400078100b2 */
[----:B------:R-:W-:Y:S02]  /*11df0*/  FMNMX3.FTZ R3, R3, R166, R165, !PT ;  /* 0x000000a603037276 */ /* 0x000fe400078100a5 */
[----:B------:R-:W-:Y:S01]  /*11e00*/  LOP3.LUT R180, R220, 0x200, R214, 0xf8, !PT ;  /* 0x00000200dcb47812 */ /* 0x000fe200078ef8d6 */
[----:B------:R-:W1:Y:S03]  /*11e10*/  SHFL.BFLY PT, R12, R7, 0x2, 0x1f ;  /* 0x0c401f00070c7f89 */ /* 0x000e6600000e0000 */
[----:B------:R-:W-:Y:S05]  /*11e20*/  LEA R180, R180, UR5, 0x1 ;  /* 0x00000005b4b47c11 */ /* 0x000fea000f8e08ff */
[----:B------:R-:W2:Y:S01]  /*11e30*/  SHFL.BFLY PT, R4, R3, 0x2, 0x1f ;  /* 0x0c401f0003047f89 */ /* 0x000ea200000e0000 */
[C---:B------:R-:W-:Y:S02]  /*11e40*/  IMAD.IADD R181, R180.reuse, 0x1, R212 ;  /* 0x00000001b4b57824 */ /* 0x040fe400078e02d4 */
[----:B------:R-:W-:Y:S05]  /*11e50*/  VIADD R167, R180, 0x18040 ;  /* 0x00018040b4a77836 */ /* 0x000fea0000000000 */
[----:B------:R-:W-:Y:S01]  /*11e60*/  LDSM.16.MT88.4 R20, [R181+0x18000] ;  /* 0x01800000b514783b */ /* 0x000fe20000004200 */
[----:B-1----:R-:W-:Y:S01]  /*11e70*/  FMNMX.FTZ R12, R7, R12, !PT ;  /* 0x0000000c070c7209 */ /* 0x002fe20007810000 */
[----:B------:R-:W-:Y:S01]  /*11e80*/  IMAD.U32 R7, RZ, RZ, UR22 ;  /* 0x00000016ff077e24 */ /* 0x000fe2000f8e00ff */
[----:B------:R-:W-:Y:S01]  /*11e90*/  UIADD3 UR22, UPT, UPT, UR22, 0x1, URZ ;  /* 0x0000000116167890 */ /* 0x000fe2000fffe0ff */
[----:B--2---:R-:W-:Y:S04]  /*11ea0*/  FMNMX.FTZ R4, R3, R4, !PT ;  /* 0x0000000403047209 */ /* 0x004fe80007810000 */
[----:B------:R-:W1:Y:S01]  /*11eb0*/  SHFL.BFLY PT, R164, R12, 0x1, 0x1f ;  /* 0x0c201f000ca47f89 */ /* 0x000e6200000e0000 */
[----:B------:R-:W-:Y:S07]  /*11ec0*/  LOP3.LUT R7, R7, UR31, R245, 0x96, !PT ;  /* 0x0000001f07077c12 */ /* 0x000fee000f8e96f5 */
[----:B------:R-:W2:Y:S01]  /*11ed0*/  SHFL.BFLY PT, R3, R4, 0x1, 0x1f ;  /* 0x0c201f0004037f89 */ /* 0x000ea200000e0000 */
[----:B------:R-:W-:Y:S02]  /*11ee0*/  IMAD.WIDE.U32 R204, R7, -0x326172a9, RZ ;  /* 0xcd9e8d5707cc7825 */ /* 0x000fe400078e00ff */
[----:B------:R-:W3:Y:S03]  /*11ef0*/  LDC R7, c[0x0][0x4f8] ;  /* 0x00013e00ff077b82 */ /* 0x000ee60000000800 */
[----:B------:R-:W-:Y:S02]  /*11f00*/  LOP3.LUT R250, R248, UR9, R205, 0x96, !PT ;  /* 0x00000009f8fa7c12 */ /* 0x000fe4000f8e96cd */
[----:B------:R-:W-:Y:S03]  /*11f10*/  LOP3.LUT R204, R237, UR11, R204, 0x96, !PT ;  /* 0x0000000bedcc7c12 */ /* 0x000fe6000f8e96cc */
[----:B------:R-:W-:Y:S04]  /*11f20*/  IMAD.WIDE.U32 R250, R250, -0x2daee0ad, RZ ;  /* 0xd2511f53fafa7825 */ /* 0x000fe800078e00ff */
[----:B------:R-:W-:Y:S01]  /*11f30*/  IMAD.WIDE.U32 R204, R204, -0x2daee0ad, RZ ;  /* 0xd2511f53cccc7825 */ /* 0x000fe200078e00ff */
[----:B-1----:R-:W-:Y:S04]  /*11f40*/  FMNMX.FTZ R164, R12, R164, !PT ;  /* 0x000000a40ca47209 */ /* 0x002fe80007810000 */
[----:B------:R-:W-:Y:S01]  /*11f50*/  LOP3.LUT R250, R250, UR15, R205, 0x96, !PT ;  /* 0x0000000ffafa7c12 */ /* 0x000fe2000f8e96cd */
[----:B------:R-:W1:Y:S01]  /*11f60*/  LDSM.16.MT88.4 R12, [R180+0x18000] ;  /* 0x01800000b40c783b */ /* 0x000e620000004200 */
[----:B--2---:R-:W-:Y:S01]  /*11f70*/  FMNMX.FTZ R3, R4, R3, !PT ;  /* 0x0000000304037209 */ /* 0x004fe20007810000 */
[----:B------:R-:W-:Y:S01]  /*11f80*/  FMUL.FTZ R193, R164, UR4 ;  /* 0x00000004a4c17c20 */ /* 0x000fe20008410000 */
[----:B------:R-:W-:Y:S01]  /*11f90*/  LOP3.LUT R4, R242, UR16, R251, 0x96, !PT ;  /* 0x00000010f2047c12 */ /* 0x000fe2000f8e96fb */
[----:B------:R-:W-:Y:S01]  /*11fa0*/  IMAD.WIDE.U32 R250, R250, -0x326172a9, RZ ;  /* 0xcd9e8d57fafa7825 */ /* 0x000fe200078e00ff */
[----:B------:R-:W-:Y:S03]  /*11fb0*/  FSETP.NEU.FTZ.AND P1, PT, R164, -INF , PT ;  /* 0xff800000a400780b */ /* 0x000fe60003f3d000 */
[----:B------:R-:W-:Y:S01]  /*11fc0*/  FMUL.FTZ R177, R3, UR4 ;  /* 0x0000000403b17c20 */ /* 0x000fe20008410000 */
[----:B------:R-:W-:Y:S01]  /*11fd0*/  IMAD.WIDE.U32 R202, R4, -0x326172a9, RZ ;  /* 0xcd9e8d5704ca7825 */ /* 0x000fe200078e00ff */
[----:B------:R-:W-:Y:S02]  /*11fe0*/  FSEL R193, R193, RZ, P1 ;  /* 0x000000ffc1c17208 */ /* 0x000fe40000800000 */
[----:B------:R-:W-:Y:S02]  /*11ff0*/  FSETP.NEU.FTZ.AND P0, PT, R3, -INF , PT ;  /* 0xff8000000300780b */ /* 0x000fe40003f1d000 */
[----:B------:R-:W-:Y:S01]  /*12000*/  LOP3.LUT R4, R236, UR7, R203, 0x96, !PT ;  /* 0x00000007ec047c12 */ /* 0x000fe2000f8e96cb */
[----:B------:R-:W-:Y:S01]  /*12010*/  FFMA.FTZ R188, R8, UR4, -R193 ;  /* 0x0000000408bc7c23 */ /* 0x000fe200080108c1 */
[----:B------:R-:W-:Y:S01]  /*12020*/  LOP3.LUT R202, R202, UR8, R251, 0x96, !PT ;  /* 0x00000008caca7c12 */ /* 0x000fe2000f8e96fb */
[--C-:B------:R-:W-:Y:S01]  /*12030*/  FFMA.FTZ R187, R9, UR4, -R193.reuse ;  /* 0x0000000409bb7c23 */ /* 0x100fe200080108c1 */
[----:B------:R-:W-:Y:S01]  /*12040*/  FSEL R177, R177, RZ, P0 ;  /* 0x000000ffb1b17208 */ /* 0x000fe20000000000 */
[----:B------:R-:W-:Y:S04]  /*12050*/  IMAD.WIDE.U32 R8, R4, -0x2daee0ad, RZ ;  /* 0xd2511f5304087825 */ /* 0x000fe800078e00ff */
[--C-:B------:R-:W-:Y:S01]  /*12060*/  FFMA.FTZ R189, R6, UR4, -R193.reuse ;  /* 0x0000000406bd7c23 */ /* 0x100fe200080108c1 */
[----:B------:R-:W-:Y:S01]  /*12070*/  MUFU.EX2 R188, R188 ;  /* 0x000000bc00bc7308 */ /* 0x000fe20000000800 */
[----:B------:R-:W-:Y:S01]  /*12080*/  FFMA.FTZ R190, R168, UR4, -R193 ;  /* 0x00000004a8be7c23 */ /* 0x000fe200080108c1 */
[----:B------:R-:W-:Y:S04]  /*12090*/  IMAD.WIDE.U32 R202, R202, -0x2daee0ad, RZ ;  /* 0xd2511f53caca7825 */ /* 0x000fe800078e00ff */
[--C-:B------:R-:W-:Y:S01]  /*120a0*/  FFMA.FTZ R186, R10, UR4, -R177.reuse ;  /* 0x000000040aba7c23 */ /* 0x100fe200080108b1 */
[--C-:B------:R-:W-:Y:S01]  /*120b0*/  FFMA.FTZ R185, R11, UR4, -R177.reuse ;  /* 0x000000040bb97c23 */ /* 0x100fe200080108b1 */
[----:B------:R-:W-:Y:S01]  /*120c0*/  FFMA.FTZ R191, R5, UR4, -R177 ;  /* 0x0000000405bf7c23 */ /* 0x000fe200080108b1 */
[----:B------:R-:W-:Y:S01]  /*120d0*/  LOP3.LUT R10, R8, UR13, R203, 0x96, !PT ;  /* 0x0000000d080a7c12 */ /* 0x000fe2000f8e96cb */
[----:B------:R-:W-:Y:S01]  /*120e0*/  FFMA.FTZ R192, R176, UR4, -R177 ;  /* 0x00000004b0c07c23 */ /* 0x000fe200080108b1 */
[----:B------:R-:W-:Y:S01]  /*120f0*/  FSEL R5, R164, RZ, P1 ;  /* 0x000000ffa4057208 */ /* 0x000fe20000800000 */
[----:B------:R-:W-:Y:S01]  /*12100*/  MUFU.EX2 R187, R187 ;  /* 0x000000bb00bb7308 */ /* 0x000fe20000000800 */
[----:B------:R-:W-:Y:S01]  /*12110*/  LOP3.LUT R204, R204, UR14, R9, 0x96, !PT ;  /* 0x0000000ecccc7c12 */ /* 0x000fe2000f8e9609 */
[----:B------:R-:W-:Y:S01]  /*12120*/  IMAD.WIDE.U32 R10, R10, -0x326172a9, RZ ;  /* 0xcd9e8d570a0a7825 */ /* 0x000fe200078e00ff */
[----:B---3--:R-:W-:Y:S03]  /*12130*/  LOP3.LUT R7, R7, 0xff, RZ, 0xc0, !PT ;  /* 0x000000ff07077812 */ /* 0x008fe600078ec0ff */
[----:B------:R-:W-:Y:S01]  /*12140*/  FADD.FTZ R0, -R5, R0 ;  /* 0x0000000005007221 */ /* 0x000fe20000010100 */
[----:B------:R-:W-:Y:S01]  /*12150*/  IMAD.WIDE.U32 R204, R204, -0x326172a9, RZ ;  /* 0xcd9e8d57cccc7825 */ /* 0x000fe200078e00ff */
[C---:B------:R-:W-:Y:S02]  /*12160*/  PRMT R4, R10.reuse, 0x7773, RZ ;  /* 0x000077730a047816 */ /* 0x040fe400000000ff */
[----:B------:R-:W-:Y:S01]  /*12170*/  MUFU.EX2 R186, R186 ;  /* 0x000000ba00ba7308 */ /* 0x000fe20000000800 */
[----:B------:R-:W-:Y:S01]  /*12180*/  PRMT R6, R10, 0x7772, RZ ;  /* 0x000077720a067816 */ /* 0x000fe200000000ff */
[----:B------:R-:W-:Y:S01]  /*12190*/  FMUL.FTZ R0, R0, UR4 ;  /* 0x0000000400007c20 */ /* 0x000fe20008410000 */
[----:B------:R-:W-:Y:S01]  /*121a0*/  IMAD.MOV.U32 R9, RZ, RZ, R10 ;  /* 0x000000ffff097224 */ /* 0x000fe200078e000a */
[----:B------:R-:W-:Y:S01]  /*121b0*/  LOP3.LUT R8, R204, UR6, R11, 0x96, !PT ;  /* 0x00000006cc087c12 */ /* 0x000fe2000f8e960b */
[----:B------:R-:W-:Y:S01]  /*121c0*/  IMAD R176, R7, 0x10000, R7 ;  /* 0x0001000007b07824 */ /* 0x000fe200078e0207 */
[----:B------:R-:W-:Y:S01]  /*121d0*/  PRMT R6, R6, 0x5410, R4 ;  /* 0x0000541006067816 */ /* 0x000fe20000000004 */
[--C-:B------:R-:W-:Y:S01]  /*121e0*/  FFMA.FTZ R203, R174, UR4, -R193.reuse ;  /* 0x00000004aecb7c23 */ /* 0x100fe200080108c1 */
[----:B------:R-:W-:Y:S02]  /*121f0*/  FSEL R4, R3, RZ, P0 ;  /* 0x000000ff03047208 */ /* 0x000fe40000000000 */
[----:B------:R-:W-:Y:S01]  /*12200*/  MUFU.EX2 R185, R185 ;  /* 0x000000b900b97308 */ /* 0x000fe20000000800 */
[----:B------:R-:W-:Y:S01]  /*12210*/  PRMT R170, R10, 0x7771, RZ ;  /* 0x000077710aaa7816 */ /* 0x000fe200000000ff */
[--C-:B------:R-:W-:Y:S01]  /*12220*/  FFMA.FTZ R199, R199, UR4, -R193.reuse ;  /* 0x00000004c7c77c23 */ /* 0x100fe200080108c1 */
[----:B------:R-:W-:Y:S01]  /*12230*/  LOP3.LUT R9, R9, 0xff, RZ, 0xc0, !PT ;  /* 0x000000ff09097812 */ /* 0x000fe200078ec0ff */
[----:B------:R-:W-:Y:S01]  /*12240*/  FADD.FTZ R4, -R4, R2 ;  /* 0x0000000204047221 */ /* 0x000fe20000010100 */
[----:B------:R-:W-:Y:S01]  /*12250*/  LOP3.LUT R168, R8, 0xffff, RZ, 0xc0, !PT ;  /* 0x0000ffff08a87812 */ /* 0x000fe200078ec0ff */
[----:B------:R-:W-:Y:S01]  /*12260*/  FFMA.FTZ R198, R198, UR4, -R193 ;  /* 0x00000004c6c67c23 */ /* 0x000fe200080108c1 */
[C---:B------:R-:W-:Y:S03]  /*12270*/  PRMT R5, R8.reuse, 0x7632, R5 ;  /* 0x0000763208057816 */ /* 0x040fe60000000005 */
[----:B------:R2:W3:Y:S01]  /*12280*/  MUFU.EX2 R2, R0 ;  /* 0x0000000000027308 */ /* 0x0004e20000000800 */
[----:B------:R-:W-:Y:S01]  /*12290*/  PRMT R170, R9, 0x5410, R170 ;  /* 0x0000541009aa7816 */ /* 0x000fe200000000aa */
[--C-:B------:R-:W-:Y:S01]  /*122a0*/  FFMA.FTZ R201, R201, UR4, -R177.reuse ;  /* 0x00000004c9c97c23 */ /* 0x100fe200080108b1 */
[----:B------:R-:W-:Y:S01]  /*122b0*/  LOP3.LUT R9, R8, 0xff, RZ, 0xc0, !PT ;  /* 0x000000ff08097812 */ /* 0x000fe200078ec0ff */
[--C-:B------:R-:W-:Y:S01]  /*122c0*/  FFMA.FTZ R200, R200, UR4, -R177.reuse ;  /* 0x00000004c8c87c23 */ /* 0x100fe200080108b1 */
[----:B------:R-:W-:Y:S01]  /*122d0*/  SHF.R.U32.HI R168, RZ, 0x8, R168 ;  /* 0x00000008ffa87819 */ /* 0x000fe200000116a8 */
[----:B------:R-:W-:Y:S01]  /*122e0*/  FFMA.FTZ R204, R172, UR4, -R177 ;  /* 0x00000004accc7c23 */ /* 0x000fe200080108b1 */
[----:B------:R-:W-:Y:S03]  /*122f0*/  SHF.R.U32.HI R8, RZ, 0x18, R8 ;  /* 0x00000018ff087819 */ /* 0x000fe60000011608 */
[----:B------:R-:W-:Y:S01]  /*12300*/  MUFU.EX2 R190, R190 ;  /* 0x000000be00be7308 */ /* 0x000fe20000000800 */
[----:B------:R-:W-:Y:S01]  /*12310*/  LOP3.LUT R5, R5, 0xff, RZ, 0xc0, !PT ;  /* 0x000000ff05057812 */ /* 0x000fe200078ec0ff */
[--C-:B------:R-:W-:Y:S01]  /*12320*/  FFMA.FTZ R220, R222, UR4, -R193.reuse ;  /* 0x00000004dedc7c23 */ /* 0x100fe200080108c1 */
[----:B------:R-:W-:Y:S01]  /*12330*/  PRMT R168, R9, 0x5410, R168 ;  /* 0x0000541009a87816 */ /* 0x000fe200000000a8 */
[----:B------:R-:W-:Y:S01]  /*12340*/  FFMA.FTZ R221, R221, UR4, -R193 ;  /* 0x00000004dddd7c23 */ /* 0x000fe200080108c1 */
[----:B------:R-:W-:Y:S01]  /*12350*/  LOP3.LUT R6, R6, 0xff00ff, RZ, 0xc0, !PT ;  /* 0x00ff00ff06067812 */ /* 0x000fe200078ec0ff */
[----:B------:R-:W-:Y:S01]  /*12360*/  FFMA.FTZ R211, R211, UR4, -R177 ;  /* 0x00000004d3d37c23 */ /* 0x000fe200080108b1 */
[----:B------:R-:W-:Y:S03]  /*12370*/  PRMT R5, R5, 0x5410, R8 ;  /* 0x0000541005057816 */ /* 0x000fe60000000008 */
[----:B------:R-:W4:Y:S01]  /*12380*/  MUFU.EX2 R189, R189 ;  /* 0x000000bd00bd7308 */ /* 0x000f220000000800 */
[----:B--2---:R-:W-:Y:S01]  /*12390*/  FMUL.FTZ R0, R4, UR4 ;  /* 0x0000000404007c20 */ /* 0x004fe20008410000 */
[----:B------:R-:W-:Y:S01]  /*123a0*/  VIADD R8, R180, 0x18000 ;  /* 0x00018000b4087836 */ /* 0x000fe20000000000 */
[--C-:B------:R-:W-:Y:S01]  /*123b0*/  HSET2.LE.AND R170, R170, R176.reuse, PT ;  /* 0x000000b0aaaa7233 */ /* 0x100fe20003803000 */
[----:B---3--:R-:W-:Y:S01]  /*123c0*/  FMUL.FTZ R9, R2, R157 ;  /* 0x0000009d02097220 */ /* 0x008fe20000410000 */
[--C-:B------:R-:W-:Y:S01]  /*123d0*/  HSET2.LE.AND R171, R6, R176.reuse, PT ;  /* 0x000000b006ab7233 */ /* 0x100fe20003803000 */
[----:B------:R-:W-:Y:S01]  /*123e0*/  @P2 VIADD R167, R8, 0xffffffc0 ;  /* 0xffffffc008a72836 */ /* 0x000fe20000000000 */
[--C-:B------:R-:W-:Y:S03]  /*123f0*/  HSET2.LE.AND R168, R168, R176.reuse, PT ;  /* 0x000000b0a8a87233 */ /* 0x100fe60003803000 */
[----:B------:R-:W-:Y:S01]  /*12400*/  MUFU.EX2 R191, R191 ;  /* 0x000000bf00bf7308 */ /* 0x000fe20000000800 */
[--C-:B------:R-:W-:Y:S01]  /*12410*/  HSET2.LE.AND R169, R5, R176.reuse, PT ;  /* 0x000000b005a97233 */ /* 0x100fe20003803000 */
[----:B------:R-:W-:Y:S01]  /*12420*/  FMUL.FTZ R8, R2, R156 ;  /* 0x0000009c02087220 */ /* 0x000fe20000410000 */
[----:B------:R-:W-:Y:S01]  /*12430*/  F2FP.BF16.F32.PACK_AB R7, R187, R188 ;  /* 0x000000bcbb07723e */ /* 0x000fe200000010ff */
[----:B------:R-:W2:Y:S01]  /*12440*/  LDSM.16.MT88.4 R28, [R167] ;  /* 0x00000000a71c783b */ /* 0x000ea20000004200 */
[----:B------:R-:W-:Y:S01]  /*12450*/  F2FP.BF16.F32.PACK_AB R6, R185, R186 ;  /* 0x000000bab906723e */ /* 0x000fe200000010ff */
[----:B------:R-:W-:Y:S01]  /*12460*/  IMAD.IADD R182, R212, 0x1, R167 ;  /* 0x00000001d4b67824 */ /* 0x000fe200078e02a7 */
[----:B------:R-:W-:Y:S03]  /*12470*/  LOP3.LUT R170, R7, R170, RZ, 0xc0, !PT ;  /* 0x000000aa07aa7212 */ /* 0x000fe600078ec0ff */
[----:B------:R-:W3:Y:S01]  /*12480*/  MUFU.EX2 R192, R192 ;  /* 0x000000c000c07308 */ /* 0x000ee20000000800 */
[----:B----4-:R-:W-:Y:S01]  /*12490*/  F2FP.BF16.F32.PACK_AB R5, R189, R190 ;  /* 0x000000bebd05723e */ /* 0x010fe200000010ff */
[----:B------:R-:W-:Y:S01]  /*124a0*/  FMUL.FTZ R16, R2, R148 ;  /* 0x0000009402107220 */ /* 0x000fe20000410000 */
[----:B------:R-:W-:Y:S01]  /*124b0*/  LOP3.LUT R171, R6, R171, RZ, 0xc0, !PT ;  /* 0x000000ab06ab7212 */ /* 0x000fe200078ec0ff */
[C---:B------:R-:W-:Y:S01]  /*124c0*/  FMUL.FTZ R17, R2.reuse, R149 ;  /* 0x0000009502117220 */ /* 0x040fe20000410000 */
[----:B------:R-:W-:Y:S01]  /*124d0*/  LOP3.LUT R168, R5, R168, RZ, 0xc0, !PT ;  /* 0x000000a805a87212 */ /* 0x000fe200078ec0ff */
        /* <DEDUP_REMOVED lines=11> */
[----:B---3--:R-:W-:Y:S01]  /*12590*/  F2FP.BF16.F32.PACK_AB R4, R192, R191 ;  /* 0x000000bfc004723e */ /* 0x008fe200000010ff */
[C---:B------:R-:W-:Y:S01]  /*125a0*/  FMUL.FTZ R45, R2.reuse, R45 ;  /* 0x0000002d022d7220 */ /* 0x040fe20000410000 */
[C---:B------:R-:W-:Y:S01]  /*125b0*/  FMUL.FTZ R48, R2.reuse, R48 ;  /* 0x0000003002307220 */ /* 0x040fe20000410000 */
        /* <DEDUP_REMOVED lines=14> */
[----:B------:R-:W-:Y:S02]  /*126a0*/  MUFU.EX2 R201, R201 ;  /* 0x000000c900c97308 */ /* 0x000fe40000000800 */
[----:B------:R-:W-:Y:S02]  /*126b0*/  LDSM.16.MT88.4 R140, [R182+0x2000] ;  /* 0x00200000b68c783b */ /* 0x000fe40000004200 */
[C---:B------:R-:W-:Y:S01]  /*126c0*/  FMUL.FTZ R12, R2.reuse, R152 ;  /* 0x00000098020c7220 */ /* 0x040fe20000410000 */
[----:B------:R-:W-:Y:S01]  /*126d0*/  FMUL.FTZ R13, R2, R153 ;  /* 0x00000099020d7220 */ /* 0x000fe20000410000 */
[C---:B------:R-:W-:Y:S01]  /*126e0*/  FMUL.FTZ R34, R0.reuse, R134 ;  /* 0x0000008600227220 */ /* 0x040fe20000410000 */
[C---:B------:R-:W-:Y:S03]  /*126f0*/  HMMA.16816.F32.BF16 R8, R168.reuse, R14, R8 ;  /* 0x0000000ea808723c */ /* 0x040fe60000041808 */
[----:B------:R-:W1:Y:S01]  /*12700*/  MUFU.EX2 R200, R200 ;  /* 0x000000c800c87308 */ /* 0x000e620000000800 */
[C---:B------:R-:W-:Y:S01]  /*12710*/  FMUL.FTZ R14, R0.reuse, R154 ;  /* 0x0000009a000e7220 */ /* 0x040fe20000410000 */
[C---:B------:R-:W-:Y:S01]  /*12720*/  FMUL.FTZ R15, R0.reuse, R155 ;  /* 0x0000009b000f7220 */ /* 0x040fe20000410000 */
[----:B------:R-:W-:Y:S01]  /*12730*/  LDSM.16.MT88.4 R156, [R180+0x1a800] ;  /* 0x01a80000b49c783b */ /* 0x000fe20000004200 */
[C---:B------:R-:W-:Y:S01]  /*12740*/  FMUL.FTZ R35, R0.reuse, R135 ;  /* 0x0000008700237220 */ /* 0x040fe20000410000 */
[C---:B------:R-:W-:Y:S01]  /*12750*/  FMUL.FTZ R18, R0.reuse, R150 ;  /* 0x0000009600127220 */ /* 0x040fe20000410000 */
[C---:B------:R-:W-:Y:S01]  /*12760*/  FMUL.FTZ R38, R0.reuse, R38 ;  /* 0x0000002600267220 */ /* 0x040fe20000410000 */
[C---:B------:R-:W-:Y:S01]  /*12770*/  FMUL.FTZ R39, R0.reuse, R39 ;  /* 0x0000002700277220 */ /* 0x040fe20000410000 */
[----:B------:R-:W-:Y:S01]  /*12780*/  FMUL.FTZ R42, R0, R42 ;  /* 0x0000002a002a7220 */ /* 0x000fe20000410000 */
[C---:B------:R-:W-:Y:S01]  /*12790*/  HMMA.16816.F32.BF16 R12, R168.reuse, R20, R12 ;  /* 0x00000014a80c723c */ /* 0x040fe2000004180c */
[----:B------:R-:W-:Y:S01]  /*127a0*/  MUFU.EX2 R203, R203 ;  /* 0x000000cb00cb7308 */ /* 0x000fe20000000800 */
[----:B------:R-:W3:Y:S01]  /*127b0*/  LDSM.16.MT88.4 R152, [R182] ;  /* 0x00000000b698783b */ /* 0x000ee20000004200 */
[C---:B------:R-:W-:Y:S01]  /*127c0*/  FMUL.FTZ R20, R2.reuse, R144 ;  /* 0x0000009002147220 */ /* 0x040fe20000410000 */
[----:B------:R-:W-:Y:S01]  /*127d0*/  FMUL.FTZ R21, R2, R145 ;  /* 0x0000009102157220 */ /* 0x000fe20000410000 */
[C---:B------:R-:W-:Y:S01]  /*127e0*/  FMUL.FTZ R43, R0.reuse, R43 ;  /* 0x0000002b002b7220 */ /* 0x040fe20000410000 */
[----:B------:R-:W-:Y:S01]  /*127f0*/  FMUL.FTZ R46, R0, R46 ;  /* 0x0000002e002e7220 */ /* 0x000fe20000410000 */
[----:B-1----:R-:W-:Y:S01]  /*12800*/  F2FP.BF16.F32.PACK_AB R172, R200, R201 ;  /* 0x000000c9c8ac723e */ /* 0x002fe200000010ff */
[C---:B------:R-:W-:Y:S03]  /*12810*/  HMMA.16816.F32.BF16 R16, R168.reuse, R22, R16 ;  /* 0x00000016a810723c */ /* 0x040fe60000041810 */
[----:B------:R-:W-:Y:S01]  /*12820*/  MUFU.EX2 R204, R204 ;  /* 0x000000cc00cc7308 */ /* 0x000fe20000000800 */
[----:B------:R-:W-:Y:S01]  /*12830*/  LDSM.16.MT88.4 R132, [R167+0x2000] ;  /* 0x00200000a784783b */ /* 0x000fe20000004200 */
[C---:B------:R-:W-:Y:S01]  /*12840*/  FMUL.FTZ R22, R0.reuse, R146 ;  /* 0x0000009200167220 */ /* 0x040fe20000410000 */
[C---:B------:R-:W-:Y:S01]  /*12850*/  FMUL.FTZ R23, R0.reuse, R147 ;  /* 0x0000009300177220 */ /* 0x040fe20000410000 */
[C---:B------:R-:W-:Y:S01]  /*12860*/  FMUL.FTZ R47, R0.reuse, R47 ;  /* 0x0000002f002f7220 */ /* 0x040fe20000410000 */
[C---:B------:R-:W-:Y:S01]  /*12870*/  FMUL.FTZ R50, R0.reuse, R50 ;  /* 0x0000003200327220 */ /* 0x040fe20000410000 */
[C---:B------:R-:W-:Y:S01]  /*12880*/  FMUL.FTZ R51, R0.reuse, R51 ;  /* 0x0000003300337220 */ /* 0x040fe20000410000 */
[C---:B------:R-:W-:Y:S01]  /*12890*/  FMUL.FTZ R54, R0.reuse, R54 ;  /* 0x0000003600367220 */ /* 0x040fe20000410000 */
[----:B------:R-:W-:Y:S01]  /*128a0*/  FMUL.FTZ R55, R0, R55 ;  /* 0x0000003700377220 */ /* 0x000fe20000410000 */
[----:B------:R-:W1:Y:S01]  /*128b0*/  LDSM.16.MT88.4 R144, [R180+0x1a000] ;  /* 0x01a00000b490783b */ /* 0x000e620000004200 */
[C---:B--2---:R-:W-:Y:S01]  /*128c0*/  HMMA.16816.F32.BF16 R20, R168.reuse, R28, R20 ;  /* 0x0000001ca814723c */ /* 0x044fe20000041814 */
        /* <DEDUP_REMOVED lines=21> */
[----:B------:R-:W3:Y:S02]  /*12a20*/  MUFU.EX2 R198, R198 ;  /* 0x000000c600c67308 */ /* 0x000ee40000000800 */
        /* <DEDUP_REMOVED lines=20> */
[C---:B------:R-:W-:Y:S03]  /*12b70*/  HMMA.16816.F32.BF16 R40, R168.reuse, R146, R40 ;  /* 0x00000092a828723c */ /* 0x040fe60000041828 */
        /* <DEDUP_REMOVED lines=42> */
[----:B------:R-:W-:Y:S01]  /*12e20*/  LOP3.LUT R144, R250, UR10, R205, 0x96, !PT ;  /* 0x0000000afa907c12 */ /* 0x000fe2000f8e96cd */
[--C-:B------:R-:W-:Y:S01]  /*12e30*/  FFMA.FTZ R205, R173, UR4, -R177.reuse ;  /* 0x00000004adcd7c23 */ /* 0x100fe200080108b1 */
[----:B------:R-:W-:Y:S01]  /*12e40*/  FMUL.FTZ R116, R2, R116 ;  /* 0x0000007402747220 */ /* 0x000fe20000410000 */
[C---:B-1----:R-:W-:Y:S03]  /*12e50*/  HMMA.16816.F32.BF16 R68, R168.reuse, R136, R68 ;  /* 0x00000088a844723c */ /* 0x042fe60000041844 */
[----:B------:R-:W-:Y:S04]  /*12e60*/  IMAD.WIDE.U32 R144, R144, -0x2daee0ad, RZ ;  /* 0xd2511f5390907825 */ /* 0x000fe800078e00ff */
[----:B------:R-:W-:Y:S01]  /*12e70*/  FMUL.FTZ R117, R2, R117 ;  /* 0x0000007502757220 */ /* 0x000fe20000410000 */
[----:B------:R-:W-:Y:S01]  /*12e80*/  MUFU.EX2 R205, R205 ;  /* 0x000000cd00cd7308 */ /* 0x000fe20000000800 */
[C---:B------:R-:W-:Y:S01]  /*12e90*/  FMUL.FTZ R118, R0.reuse, R118 ;  /* 0x0000007600767220 */ /* 0x040fe20000410000 */
[----:B------:R-:W-:Y:S01]  /*12ea0*/  FMUL.FTZ R119, R0, R119 ;  /* 0x0000007700777220 */ /* 0x000fe20000410000 */
[C---:B------:R-:W-:Y:S01]  /*12eb0*/  HMMA.16816.F32.BF16 R72, R168.reuse, R138, R72 ;  /* 0x0000008aa848723c */ /* 0x040fe20000041848 */
[----:B------:R-:W1:Y:S02]  /*12ec0*/  LDSM.16.MT88.4 R136, [R182+0x4000] ;  /* 0x00400000b688783b */ /* 0x000e640000004200 */
[----:B------:R-:W-:Y:S01]  /*12ed0*/  PRMT R148, R144, 0x7772, RZ ;  /* 0x0000777290947816 */ /* 0x000fe200000000ff */
        /* <DEDUP_REMOVED lines=15> */
[----:B------:R-:W-:Y:S01]  /*12fd0*/  FFMA.FTZ R210, R210, UR4, -R177 ;  /* 0x00000004d2d27c23 */ /* 0x000fe200080108b1 */
[--C-:B------:R-:W-:Y:S01]  /*12fe0*/  FFMA.FTZ R209, R209, UR4, -R193.reuse ;  /* 0x00000004d1d17c23 */ /* 0x100fe200080108c1 */
[C---:B----4-:R-:W-:Y:S03]  /*12ff0*/  HMMA.16816.F32.BF16 R84, R168.reuse, R140, R84 ;  /* 0x0000008ca854723c */ /* 0x050fe60000041854 */
[----:B------:R-:W-:Y:S01]  /*13000*/  FFMA.FTZ R208, R208, UR4, -R193 ;  /* 0x00000004d0d07c23 */ /* 0x000fe200080108c1 */
[--C-:B------:R-:W-:Y:S01]  /*13010*/  FFMA.FTZ R207, R207, UR4, -R177.reuse ;  /* 0x00000004cfcf7c23 */ /* 0x100fe200080108b1 */
[----:B------:R-:W-:Y:S01]  /*13020*/  FFMA.FTZ R206, R206, UR4, -R177 ;  /* 0x00000004cece7c23 */ /* 0x000fe200080108b1 */
[----:B------:R-:W-:Y:S01]  /*13030*/  MUFU.EX2 R210, R210 ;  /* 0x000000d200d27308 */ /* 0x000fe20000000800 */
[--C-:B------:R-:W-:Y:S01]  /*13040*/  FFMA.FTZ R197, R197, UR4, -R193.reuse ;  /* 0x00000004c5c57c23 */ /* 0x100fe200080108c1 */
[C---:B------:R-:W-:Y:S01]  /*13050*/  HMMA.16816.F32.BF16 R88, R168.reuse, R142, R88 ;  /* 0x0000008ea858723c */ /* 0x040fe20000041858 */
[----:B------:R-:W4:Y:S02]  /*13060*/  LDSM.16.MT88.4 R140, [R181+0x1e000] ;  /* 0x01e00000b58c783b */ /* 0x000f240000004200 */
[----:B------:R-:W-:Y:S01]  /*13070*/  FFMA.FTZ R196, R196, UR4, -R193 ;  /* 0x00000004c4c47c23 */ /* 0x000fe200080108c1 */
[--C-:B------:R-:W-:Y:S01]  /*13080*/  FFMA.FTZ R195, R195, UR4, -R177.reuse ;  /* 0x00000004c3c37c23 */ /* 0x100fe200080108b1 */
[--C-:B------:R-:W-:Y:S03]  /*13090*/  FFMA.FTZ R194, R194, UR4, -R177.reuse ;  /* 0x00000004c2c27c23 */ /* 0x100fe600080108b1 */
[----:B------:R-:W-:Y:S01]  /*130a0*/  MUFU.EX2 R209, R209 ;  /* 0x000000d100d17308 */ /* 0x000fe20000000800 */
[--C-:B------:R-:W-:Y:S01]  /*130b0*/  FFMA.FTZ R166, R166, UR4, -R177.reuse ;  /* 0x00000004a6a67c23 */ /* 0x100fe200080108b1 */
[----:B------:R-:W-:Y:S01]  /*130c0*/  FFMA.FTZ R177, R165, UR4, -R177 ;  /* 0x00000004a5b17c23 */ /* 0x000fe200080108b1 */
[C---:B-1----:R-:W-:Y:S03]  /*130d0*/  HMMA.16816.F32.BF16 R92, R168.reuse, R136, R92 ;  /* 0x00000088a85c723c */ /* 0x042fe6000004185c */
[----:B------:R-:W-:Y:S01]  /*130e0*/  FFMA.FTZ R190, R2, R247, R190 ;  /* 0x000000f702be7223 */ /* 0x000fe200000100be */
[----:B------:R-:W-:Y:S03]  /*130f0*/  IMAD.MOV.U32 R2, RZ, RZ, R3 ;  /* 0x000000ffff027224 */ /* 0x000fe600078e0003 */
[----:B------:R-:W-:Y:S01]  /*13100*/  MUFU.EX2 R165, R177 ;  /* 0x000000b100a57308 */ /* 0x000fe20000000800 */
[----:B------:R-:W-:Y:S01]  /*13110*/  FFMA.FTZ R191, R0, R246, R191 ;  /* 0x000000f600bf7223 */ /* 0x000fe200000100bf */
[----:B------:R-:W-:Y:S01]  /*13120*/  FADD.FTZ R190, R189, R190 ;  /* 0x000000bebdbe7221 */ /* 0x000fe20000010000 */
[C---:B------:R-:W-:Y:S01]  /*13130*/  HMMA.16816.F32.BF16 R96, R168.reuse, R138, R96 ;  /* 0x0000008aa860723c */ /* 0x040fe20000041860 */
[----:B------:R-:W1:Y:S02]  /*13140*/  LDSM.16.MT88.4 R136, [R167+0x6000] ;  /* 0x00600000a788783b */ /* 0x000e640000004200 */
[----:B------:R-:W-:Y:S01]  /*13150*/  FADD.FTZ R191, R192, R191 ;  /* 0x000000bfc0bf7221 */ /* 0x000fe20000010000 */
[----:B------:R-:W-:Y:S03]  /*13160*/  FADD.FTZ R188, R188, R190 ;  /* 0x000000bebcbc7221 */ /* 0x000fe60000010000 */
[----:B------:R-:W-:Y:S01]  /*13170*/  MUFU.EX2 R208, R208 ;  /* 0x000000d000d07308 */ /* 0x000fe20000000800 */
[----:B------:R-:W-:Y:S02]  /*13180*/  IMAD.MOV.U32 R0, RZ, RZ, R164 ;  /* 0x000000ffff007224 */ /* 0x000fe400078e00a4 */
[----:B------:R-:W-:Y:S01]  /*13190*/  FADD.FTZ R186, R186, R191 ;  /* 0x000000bfbaba7221 */ /* 0x000fe20000010000 */
[C---:B--2---:R-:W-:Y:S03]  /*131a0*/  HMMA.16816.F32.BF16 R100, R168.reuse, R132, R100 ;  /* 0x00000084a864723c */ /* 0x044fe60000041864 */
[----:B------:R-:W-:Y:S01]  /*131b0*/  FADD.FTZ R188, R187, R188 ;  /* 0x000000bcbbbc7221 */ /* 0x000fe20000010000 */
[----:B------:R-:W-:Y:S02]  /*131c0*/  FADD.FTZ R186, R185, R186 ;  /* 0x000000bab9ba7221 */ /* 0x000fe40000010000 */
[----:B------:R-:W-:Y:S02]  /*131d0*/  MUFU.EX2 R207, R207 ;  /* 0x000000cf00cf7308 */ /* 0x000fe40000000800 */
[C---:B------:R-:W-:Y:S01]  /*131e0*/  HMMA.16816.F32.BF16 R104, R168.reuse, R134, R104 ;  /* 0x00000086a868723c */ /* 0x040fe20000041868 */
[----:B------:R-:W2:Y:S07]  /*131f0*/  LDSM.16.MT88.4 R132, [R182+0x6000] ;  /* 0x00600000b684783b */ /* 0x000eae0000004200 */
[----:B------:R-:W-:Y:S01]  /*13200*/  MUFU.EX2 R206, R206 ;  /* 0x000000ce00ce7308 */ /* 0x000fe20000000800 */
[C---:B----4-:R-:W-:Y:S03]  /*13210*/  HMMA.16816.F32.BF16 R108, R168.reuse, R140, R108 ;  /* 0x0000008ca86c723c */ /* 0x050fe6000004186c */
[----:B------:R-:W-:Y:S01]  /*13220*/  LOP3.LUT R140, R202, UR12, R145, 0x96, !PT ;  /* 0x0000000cca8c7c12 */ /* 0x000fe2000f8e9691 */
[----:B------:R-:W-:Y:S01]  /*13230*/  FFMA.FTZ R202, R175, UR4, -R193 ;  /* 0x00000004afca7c23 */ /* 0x000fe200080108c1 */
[----:B------:R-:W-:Y:S04]  /*13240*/  PRMT R141, R144, 0x7771, RZ ;  /* 0x00007771908d7816 */ /* 0x000fe800000000ff */
[----:B------:R-:W-:Y:S01]  /*13250*/  MUFU.EX2 R195, R195 ;  /* 0x000000c300c37308 */ /* 0x000fe20000000800 */
[----:B------:R-:W-:Y:S01]  /*13260*/  PRMT R150, R140, 0x7632, R150 ;  /* 0x000076328c967816 */ /* 0x000fe20000000096 */
[C---:B------:R-:W-:Y:S03]  /*13270*/  HMMA.16816.F32.BF16 R112, R168.reuse, R142, R112 ;  /* 0x0000008ea870723c */ /* 0x040fe60000041870 */
[----:B------:R-:W-:Y:S01]  /*13280*/  IMAD.MOV.U32 R143, RZ, RZ, R144 ;  /* 0x000000ffff8f7224 */ /* 0x000fe200078e0090 */
[----:B------:R-:W-:Y:S02]  /*13290*/  PRMT R142, R144, 0x7773, RZ ;  /* 0x00007773908e7816 */ /* 0x000fe400000000ff */
[----:B------:R-:W-:Y:S01]  /*132a0*/  LDSM.16.MT88.4 R144, [R181+0x18800] ;  /* 0x01880000b590783b */ /* 0x000fe20000004200 */
[----:B------:R-:W-:Y:S01]  /*132b0*/  LOP3.LUT R150, R150, 0xff, RZ, 0xc0, !PT ;  /* 0x000000ff96967812 */ /* 0x000fe200078ec0ff */
[----:B------:R-:W4:Y:S01]  /*132c0*/  MUFU.EX2 R202, R202 ;  /* 0x000000ca00ca7308 */ /* 0x000f220000000800 */
[C---:B-1----:R-:W-:Y:S03]  /*132d0*/  HMMA.16816.F32.BF16 R116, R168.reuse, R136, R116 ;  /* 0x00000088a874723c */ /* 0x042fe60000041874 */
[----:B------:R-:W-:Y:S02]  /*132e0*/  LOP3.LUT R136, R143, 0xff, RZ, 0xc0, !PT ;  /* 0x000000ff8f887812 */ /* 0x000fe400078ec0ff */
[C---:B------:R-:W-:Y:S02]  /*132f0*/  LOP3.LUT R143, R140.reuse, 0xffff, RZ, 0xc0, !PT ;  /* 0x0000ffff8c8f7812 */ /* 0x040fe400078ec0ff */
[----:B------:R-:W-:Y:S01]  /*13300*/  LOP3.LUT R137, R140, 0xff, RZ, 0xc0, !PT ;  /* 0x000000ff8c897812 */ /* 0x000fe200078ec0ff */
[C---:B------:R-:W-:Y:S01]  /*13310*/  HMMA.16816.F32.BF16 R120, R168.reuse, R138, R120 ;  /* 0x0000008aa878723c */ /* 0x040fe20000041878 */
[----:B------:R-:W-:Y:S02]  /*13320*/  MUFU.EX2 R194, R194 ;  /* 0x000000c200c27308 */ /* 0x000fe40000000800 */
[----:B------:R-:W-:Y:S02]  /*13330*/  SHF.R.U32.HI R143, RZ, 0x8, R143 ;  /* 0x00000008ff8f7819 */ /* 0x000fe4000001168f */
[----:B------:R-:W-:Y:S02]  /*13340*/  PRMT R148, R148, 0x5410, R142 ;  /* 0x0000541094947816 */ /* 0x000fe4000000008e */
[----:B------:R-:W-:Y:S01]  /*13350*/  PRMT R136, R136, 0x5410, R141 ;  /* 0x0000541088887816 */ /* 0x000fe2000000008d */
[C---:B--2---:R-:W-:Y:S03]  /*13360*/  HMMA.16816.F32.BF16 R124, R168.reuse, R132, R124 ;  /* 0x00000084a87c723c */ /* 0x044fe6000004187c */
[----:B------:R-:W-:Y:S01]  /*13370*/  MUFU.EX2 R166, R166 ;  /* 0x000000a600a67308 */ /* 0x000fe20000000800 */
[----:B------:R-:W-:Y:S02]  /*13380*/  PRMT R137, R137, 0x5410, R143 ;  /* 0x0000541089897816 */ /* 0x000fe4000000008f */
[----:B------:R-:W-:Y:S02]  /*13390*/  SHF.R.U32.HI R139, RZ, 0x18, R140 ;  /* 0x00000018ff8b7819 */ /* 0x000fe4000001168c */
[----:B------:R-:W1:Y:S01]  /*133a0*/  LDSM.16.MT88.4 R140, [R180+0x18800] ;  /* 0x01880000b48c783b */ /* 0x000e620000004200 */
[----:B------:R-:W-:Y:S04]  /*133b0*/  HMMA.16816.F32.BF16 R128, R168, R134, R128 ;  /* 0x00000086a880723c */ /* 0x000fe80000041880 */
[----:B------:R-:W-:Y:S01]  /*133c0*/  MUFU.EX2 R197, R197 ;  /* 0x000000c500c57308 */ /* 0x000fe20000000800 */
[--C-:B------:R-:W-:Y:S02]  /*133d0*/  HSET2.LE.AND R138, R136, R176.reuse, PT ;  /* 0x000000b0888a7233 */ /* 0x100fe40003803000 */
[----:B------:R-:W-:Y:S02]  /*133e0*/  LOP3.LUT R149, R148, 0xff00ff, RZ, 0xc0, !PT ;  /* 0x00ff00ff94957812 */ /* 0x000fe400078ec0ff */
[----:B---3--:R-:W-:Y:S01]  /*133f0*/  F2FP.BF16.F32.PACK_AB R136, R198, R199 ;  /* 0x000000c7c688723e */ /* 0x008fe200000010ff */
[----:B------:R-:W-:Y:S01]  /*13400*/  LDSM.16.MT88.4 R168, [R182+0x2800] ;  /* 0x00280000b6a8783b */ /* 0x000fe20000004200 */
[----:B------:R-:W-:Y:S03]  /*13410*/  PRMT R148, R150, 0x5410, R139 ;  /* 0x0000541096947816 */ /* 0x000fe6000000008b */
[----:B------:R-:W2:Y:S01]  /*13420*/  MUFU.EX2 R196, R196 ;  /* 0x000000c400c47308 */ /* 0x000ea20000000800 */
[----:B------:R-:W-:Y:S02]  /*13430*/  LOP3.LUT R138, R136, R138, RZ, 0xc0, !PT ;  /* 0x0000008a888a7212 */ /* 0x000fe400078ec0ff */
[--C-:B------:R-:W-:Y:S02]  /*13440*/  HSET2.LE.AND R136, R137, R176.reuse, PT ;  /* 0x000000b089887233 */ /* 0x100fe40003803000 */
[--C-:B------:R-:W-:Y:S02]  /*13450*/  HSET2.LE.AND R139, R149, R176.reuse, PT ;  /* 0x000000b0958b7233 */ /* 0x100fe40003803000 */
[--C-:B------:R-:W-:Y:S02]  /*13460*/  HSET2.LE.AND R137, R148, R176.reuse, PT ;  /* 0x000000b094897233 */ /* 0x100fe40003803000 */
[----:B----4-:R-:W-:Y:S01]  /*13470*/  F2FP.BF16.F32.PACK_AB R133, R203, R202 ;  /* 0x000000cacb85723e */ /* 0x010fe200000010ff */
[----:B------:R-:W3:Y:S01]  /*13480*/  LDSM.16.MT88.4 R148, [R167+0x800] ;  /* 0x00080000a794783b */ /* 0x000ee20000004200 */
[----:B------:R-:W-:Y:S01]  /*13490*/  F2FP.BF16.F32.PACK_AB R132, R204, R205 ;  /* 0x000000cdcc84723e */ /* 0x000fe200000010ff */
[----:B------:R-:W-:Y:S01]  /*134a0*/  FADD.FTZ R202, R202, R188 ;  /* 0x000000bccaca7221 */ /* 0x000fe20000010000 */
[----:B------:R-:W-:Y:S01]  /*134b0*/  LOP3.LUT R139, R172, R139, RZ, 0xc0, !PT ;  /* 0x0000008bac8b7212 */ /* 0x000fe200078ec0ff */
[----:B------:R-:W-:Y:S01]  /*134c0*/  FADD.FTZ R205, R205, R186 ;  /* 0x000000bacdcd7221 */ /* 0x000fe20000010000 */
[----:B------:R-:W-:Y:S01]  /*134d0*/  LOP3.LUT R136, R133, R136, RZ, 0xc0, !PT ;  /* 0x0000008885887212 */ /* 0x000fe200078ec0ff */
[----:B------:R-:W-:Y:S01]  /*134e0*/  FADD.FTZ R202, R203, R202 ;  /* 0x000000cacbca7221 */ /* 0x000fe20000010000 */
[----:B------:R-:W-:Y:S01]  /*134f0*/  LOP3.LUT R137, R132, R137, RZ, 0xc0, !PT ;  /* 0x0000008984897212 */ /* 0x000fe200078ec0ff */
[----:B------:R-:W-:Y:S01]  /*13500*/  LDSM.16.MT88.4 R172, [R181+0x1c800] ;  /* 0x01c80000b5ac783b */ /* 0x000fe20000004200 */
[----:B------:R-:W-:Y:S01]  /*13510*/  FADD.FTZ R205, R204, R205 ;  /* 0x000000cdcccd7221 */ /* 0x000fe20000010000 */
[----:B------:R-:W-:Y:S03]  /*13520*/  FADD.FTZ R199, R199, R202 ;  /* 0x000000cac7c77221 */ /* 0x000fe60000010000 */
[----:B------:R-:W-:Y:S01]  /*13530*/  FADD.FTZ R201, R201, R205 ;  /* 0x000000cdc9c97221 */ /* 0x000fe20000010000 */
[----:B------:R-:W-:Y:S02]  /*13540*/  FADD.FTZ R199, R198, R199 ;  /* 0x000000c7c6c77221 */ /* 0x000fe40000010000 */
[----:B------:R-:W4:Y:S01]  /*13550*/  LDSM.16.MT88.4 R132, [R167+0x2800] ;  /* 0x00280000a784783b */ /* 0x000f220000004200 */
[----:B------:R-:W-:Y:S01]  /*13560*/  FADD.FTZ R201, R200, R201 ;  /* 0x000000c9c8c97221 */ /* 0x000fe20000010000 */
[C---:B-1----:R-:W-:Y:S08]  /*13570*/  HMMA.16816.F32.BF16 R4, R136.reuse, R140, R4 ;  /* 0x0000008c8804723c */ /* 0x042ff00000041804 */
        /* <DEDUP_REMOVED lines=12> */
[C---:B------:R-:W-:Y:S08]  /*13640*/  HMMA.16816.F32.BF16 R40, R136.reuse, R158, R40 ;  /* 0x0000009e8828723c */ /* 0x040ff00000041828 */
[C---:B------:R-:W-:Y:S08]  /*13650*/  HMMA.16816.F32.BF16 R44, R136.reuse, R160, R44 ;  /* 0x000000a0882c723c */ /* 0x040ff0000004182c */
[C---:B------:R-:W-:Y:S08]  /*13660*/  HMMA.16816.F32.BF16 R48, R136.reuse, R162, R48 ;  /* 0x000000a28830723c */ /* 0x040ff00000041830 */
[C---:B----4-:R-:W-:Y:S08]  /*13670*/  HMMA.16816.F32.BF16 R52, R136.reuse, R132, R52 ;  /* 0x000000848834723c */ /* 0x050ff00000041834 */
        /* <DEDUP_REMOVED lines=10> */
[C---:B-----5:R-:W-:Y:S01]  /*13720*/  HMMA.16816.F32.BF16 R84, R136.reuse, R144, R84 ;  /* 0x000000908854723c */ /* 0x060fe20000041854 */
[----:B------:R-:W-:Y:S05]  /*13730*/  IMAD.U32 R144, RZ, RZ, UR22 ;  /* 0x00000016ff907e24 */ /* 0x000fea000f8e00ff */
[----:B------:R-:W-:Y:S02]  /*13740*/  LOP3.LUT R144, R245, UR31, R144, 0x96, !PT ;  /* 0x0000001ff5907c12 */ /* 0x000fe4000f8e9690 */
[C---:B------:R-:W-:Y:S08]  /*13750*/  HMMA.16816.F32.BF16 R88, R136.reuse, R146, R88 ;  /* 0x000000928858723c */ /* 0x040ff00000041858 */
[C---:B---3--:R-:W-:Y:S03]  /*13760*/  HMMA.16816.F32.BF16 R92, R136.reuse, R148, R92 ;  /* 0x00000094885c723c */ /* 0x048fe6000004185c */
[----:B------:R-:W-:Y:S02]  /*13770*/  IMAD.WIDE.U32 R148, R144, -0x326172a9, RZ ;  /* 0xcd9e8d5790947825 */ /* 0x000fe400078e00ff */
[----:B------:R-:W3:Y:S03]  /*13780*/  LDSM.16.MT88.4 R144, [R167+0x6800] ;  /* 0x00680000a790783b */ /* 0x000ee60000004200 */
[C---:B------:R-:W-:Y:S03]  /*13790*/  HMMA.16816.F32.BF16 R96, R136.reuse, R150, R96 ;  /* 0x000000968860723c */ /* 0x040fe60000041860 */
[----:B------:R-:W-:Y:S02]  /*137a0*/  LOP3.LUT R174, R248, UR9, R149, 0x96, !PT ;  /* 0x00000009f8ae7c12 */ /* 0x000fe4000f8e9695 */
[----:B------:R-:W-:Y:S03]  /*137b0*/  LOP3.LUT R148, R237, UR11, R148, 0x96, !PT ;  /* 0x0000000bed947c12 */ /* 0x000fe6000f8e9694 */
[C---:B----4-:R-:W-:Y:S03]  /*137c0*/  HMMA.16816.F32.BF16 R100, R136.reuse, R132, R100 ;  /* 0x000000848864723c */ /* 0x050fe60000041864 */
[----:B------:R-:W-:Y:S04]  /*137d0*/  IMAD.WIDE.U32 R174, R174, -0x2daee0ad, RZ ;  /* 0xd2511f53aeae7825 */ /* 0x000fe800078e00ff */
[----:B------:R-:W-:Y:S01]  /*137e0*/  IMAD.WIDE.U32 R148, R148, -0x2daee0ad, RZ ;  /* 0xd2511f5394947825 */ /* 0x000fe200078e00ff */
        /* <DEDUP_REMOVED lines=16> */
[----:B------:R-:W3:Y:S01]  /*138f0*/  LDSM.16.MT88.4 R148, [R180+0x19000] ;  /* 0x01900000b494783b */ /* 0x000ee20000004200 */
[----:B------:R-:W-:Y:S04]  /*13900*/  IMAD.WIDE.U32 R140, R140, -0x326172a9, RZ ;  /* 0xcd9e8d578c8c7825 */ /* 0x000fe800078e00ff */
[----:B------:R-:W-:Y:S01]  /*13910*/  IMAD.WIDE.U32 R222, R222, -0x326172a9, RZ ;  /* 0xcd9e8d57dede7825 */ /* 0x000fe200078e00ff */
[C---:B------:R-:W-:Y:S02]  /*13920*/  PRMT R144, R140.reuse, 0x7773, RZ ;  /* 0x000077738c907816 */ /* 0x040fe400000000ff */
[----:B------:R-:W-:Y:S01]  /*13930*/  PRMT R143, R140, 0x7772, RZ ;  /* 0x000077728c8f7816 */ /* 0x000fe200000000ff */
[----:B------:R-:W-:Y:S01]  /*13940*/  IMAD.MOV.U32 R145, RZ, RZ, R140 ;  /* 0x000000ffff917224 */ /* 0x000fe200078e008c */
[----:B------:R-:W-:Y:S01]  /*13950*/  LOP3.LUT R141, R222, UR6, R141, 0x96, !PT ;  /* 0x00000006de8d7c12 */ /* 0x000fe2000f8e968d */
[--C-:B------:R-:W-:Y:S01]  /*13960*/  FFMA.FTZ R222, R179, UR4, -R193.reuse ;  /* 0x00000004b3de7c23 */ /* 0x100fe200080108c1 */
[----:B------:R-:W-:Y:S01]  /*13970*/  PRMT R142, R140, 0x7771, RZ ;  /* 0x000077718c8e7816 */ /* 0x000fe200000000ff */
[----:B------:R-:W-:Y:S01]  /*13980*/  FFMA.FTZ R193, R178, UR4, -R193 ;  /* 0x00000004b2c17c23 */ /* 0x000fe200080108c1 */
[----:B------:R-:W-:Y:S02]  /*13990*/  LOP3.LUT R140, R145, 0xff, RZ, 0xc0, !PT ;  /* 0x000000ff918c7812 */ /* 0x000fe400078ec0ff */
[----:B------:R-:W-:Y:S01]  /*139a0*/  PRMT R143, R143, 0x5410, R144 ;  /* 0x000054108f8f7816 */ /* 0x000fe20000000090 */
[----:B------:R-:W-:Y:S01]  /*139b0*/  MUFU.EX2 R222, R222 ;  /* 0x000000de00de7308 */ /* 0x000fe20000000800 */
[C---:B------:R-:W-:Y:S01]  /*139c0*/  PRMT R156, R141.reuse, 0x7632, R156 ;  /* 0x000076328d9c7816 */ /* 0x040fe2000000009c */
[----:B------:R-:W4:Y:S01]  /*139d0*/  LDSM.16.MT88.4 R144, [R181+0x19000] ;  /* 0x01900000b590783b */ /* 0x000f220000004200 */
[C---:B------:R-:W-:Y:S02]  /*139e0*/  LOP3.LUT R160, R141.reuse, 0xffff, RZ, 0xc0, !PT ;  /* 0x0000ffff8da07812 */ /* 0x040fe400078ec0ff */
[----:B------:R-:W-:Y:S02]  /*139f0*/  PRMT R142, R140, 0x5410, R142 ;  /* 0x000054108c8e7816 */ /* 0x000fe4000000008e */
[----:B------:R-:W-:Y:S03]  /*13a00*/  LOP3.LUT R157, R141, 0xff, RZ, 0xc0, !PT ;  /* 0x000000ff8d9d7812 */ /* 0x000fe600078ec0ff */
[----:B------:R-:W5:Y:S01]  /*13a10*/  MUFU.EX2 R193, R193 ;  /* 0x000000c100c17308 */ /* 0x000f620000000800 */
[----:B------:R-:W-:Y:S02]  /*13a20*/  LOP3.LUT R156, R156, 0xff, RZ, 0xc0, !PT ;  /* 0x000000ff9c9c7812 */ /* 0x000fe400078ec0ff */
[----:B------:R-:W-:Y:S01]  /*13a30*/  SHF.R.U32.HI R141, RZ, 0x18, R141 ;  /* 0x00000018ff8d7819 */ /* 0x000fe2000001168d */
[C---:B-1----:R-:W-:Y:S03]  /*13a40*/  HMMA.16816.F32.BF16 R124, R136.reuse, R132, R124 ;  /* 0x00000084887c723c */ /* 0x042fe6000004187c */
[----:B------:R-:W-:Y:S02]  /*13a50*/  SHF.R.U32.HI R160, RZ, 0x8, R160 ;  /* 0x00000008ffa07819 */ /* 0x000fe400000116a0 */
[--C-:B------:R-:W-:Y:S02]  /*13a60*/  HSET2.LE.AND R142, R142, R176.reuse, PT ;  /* 0x000000b08e8e7233 */ /* 0x100fe40003803000 */
[----:B------:R-:W-:Y:S01]  /*13a70*/  PRMT R160, R157, 0x5410, R160 ;  /* 0x000054109da07816 */ /* 0x000fe200000000a0 */
[----:B------:R-:W-:Y:S01]  /*13a80*/  HMMA.16816.F32.BF16 R128, R136, R134, R128 ;  /* 0x000000868880723c */ /* 0x000fe20000041880 */
[----:B------:R-:W-:Y:S02]  /*13a90*/  LDSM.16.MT88.4 R136, [R181+0x1b000] ;  /* 0x01b00000b588783b */ /* 0x000fe40000004200 */
[----:B------:R-:W-:Y:S02]  /*13aa0*/  PRMT R141, R156, 0x5410, R141 ;  /* 0x000054109c8d7816 */ /* 0x000fe4000000008d */
[----:B------:R-:W-:Y:S02]  /*13ab0*/  F2FP.BF16.F32.PACK_AB R140, R221, R220 ;  /* 0x000000dcdd8c723e */ /* 0x000fe400000010ff */
[----:B------:R-:W-:Y:S02]  /*13ac0*/  LOP3.LUT R143, R143, 0xff00ff, RZ, 0xc0, !PT ;  /* 0x00ff00ff8f8f7812 */ /* 0x000fe400078ec0ff */
[----:B------:R-:W-:Y:S01]  /*13ad0*/  LOP3.LUT R142, R140, R142, RZ, 0xc0, !PT ;  /* 0x0000008e8c8e7212 */ /* 0x000fe200078ec0ff */
[----:B------:R-:W1:Y:S01]  /*13ae0*/  LDSM.16.MT88.4 R156, [R182+0x1000] ;  /* 0x00100000b69c783b */ /* 0x000e620000004200 */
[--C-:B------:R-:W-:Y:S02]  /*13af0*/  HSET2.LE.AND R140, R160, R176.reuse, PT ;  /* 0x000000b0a08c7233 */ /* 0x100fe40003803000 */
[--C-:B------:R-:W-:Y:S02]  /*13b00*/  HSET2.LE.AND R143, R143, R176.reuse, PT ;  /* 0x000000b08f8f7233 */ /* 0x100fe40003803000 */
[--C-:B------:R-:W-:Y:S02]  /*13b10*/  HSET2.LE.AND R141, R141, R176.reuse, PT ;  /* 0x000000b08d8d7233 */ /* 0x100fe40003803000 */
        /* <DEDUP_REMOVED lines=14> */
[C---:B---3--:R-:W-:Y:S01]  /*13c00*/  HMMA.16816.F32.BF16 R4, R140.reuse, R148, R4 ;  /* 0x000000948c04723c */ /* 0x048fe20000041804 */
[----:B------:R-:W3:Y:S04]  /*13c10*/  LDSM.16.MT88.4 R132, [R180+0x1b000] ;  /* 0x01b00000b484783b */ /* 0x000ee80000004200 */
[----:B------:R-:W-:Y:S01]  /*13c20*/  FADD.FTZ R220, R221, R220 ;  /* 0x000000dcdddc7221 */ /* 0x000fe20000010000 */
[----:B------:R-:W-:Y:S02]  /*13c30*/  FADD.FTZ R211, R210, R211 ;  /* 0x000000d3d2d37221 */ /* 0x000fe40000010000 */
[C---:B------:R-:W-:Y:S01]  /*13c40*/  HMMA.16816.F32.BF16 R8, R140.reuse, R150, R8 ;  /* 0x000000968c08723c */ /* 0x040fe20000041808 */
[----:B------:R-:W-:Y:S07]  /*13c50*/  LDSM.16.MT88.4 R148, [R182+0x3000] ;  /* 0x00300000b694783b */ /* 0x000fee0000004200 */
[C---:B----4-:R-:W-:Y:S08]  /*13c60*/  HMMA.16816.F32.BF16 R12, R140.reuse, R144, R12 ;  /* 0x000000908c0c723c */ /* 0x050ff0000004180c */
        /* <DEDUP_REMOVED lines=19> */
[----:B------:R-:W-:Y:S07]  /*13da0*/  LDSM.16.MT88.4 R148, [R181+0x19800] ;  /* 0x01980000b594783b */ /* 0x000fee0000004200 */
[C---:B--2---:R-:W-:Y:S08]  /*13db0*/  HMMA.16816.F32.BF16 R68, R140.reuse, R152, R68 ;  /* 0x000000988c44723c */ /* 0x044ff00000041844 */
[C---:B------:R-:W-:Y:S08]  /*13dc0*/  HMMA.16816.F32.BF16 R72, R140.reuse, R154, R72 ;  /* 0x0000009a8c48723c */ /* 0x040ff00000041848 */
[C---:B------:R-:W-:Y:S08]  /*13dd0*/  HMMA.16816.F32.BF16 R76, R140.reuse, R160, R76 ;  /* 0x000000a08c4c723c */ /* 0x040ff0000004184c */
[C---:B------:R-:W-:Y:S08]  /*13de0*/  HMMA.16816.F32.BF16 R80, R140.reuse, R162, R80 ;  /* 0x000000a28c50723c */ /* 0x040ff00000041850 */
[C---:B------:R-:W-:Y:S08]  /*13df0*/  HMMA.16816.F32.BF16 R84, R140.reuse, R168, R84 ;  /* 0x000000a88c54723c */ /* 0x040ff00000041854 */
[C---:B------:R-:W-:Y:S08]  /*13e00*/  HMMA.16816.F32.BF16 R88, R140.reuse, R170, R88 ;  /* 0x000000aa8c58723c */ /* 0x040ff00000041858 */
[C---:B-1----:R-:W-:Y:S08]  /*13e10*/  HMMA.16816.F32.BF16 R92, R140.reuse, R156, R92 ;  /* 0x0000009c8c5c723c */ /* 0x042ff0000004185c */
[C---:B------:R-:W-:Y:S01]  /*13e20*/  HMMA.16816.F32.BF16 R96, R140.reuse, R158, R96 ;  /* 0x0000009e8c60723c */ /* 0x040fe20000041860 */
[----:B------:R-:W-:Y:S07]  /*13e30*/  LDSM.16.MT88.4 R156, [R180+0x19800] ;  /* 0x01980000b49c783b */ /* 0x000fee0000004200 */
[C---:B---3--:R-:W-:Y:S08]  /*13e40*/  HMMA.16816.F32.BF16 R100, R140.reuse, R132, R100 ;  /* 0x000000848c64723c */ /* 0x048ff00000041864 */
[C---:B------:R-:W-:Y:S01]  /*13e50*/  HMMA.16816.F32.BF16 R104, R140.reuse, R134, R104 ;  /* 0x000000868c68723c */ /* 0x040fe20000041868 */
[----:B------:R-:W1:Y:S07]  /*13e60*/  LDSM.16.MT88.4 R132, [R182+0x7000] ;  /* 0x00700000b684783b */ /* 0x000e6e0000004200 */
[C---:B-----5:R-:W-:Y:S03]  /*13e70*/  HMMA.16816.F32.BF16 R108, R140.reuse, R136, R108 ;  /* 0x000000888c6c723c */ /* 0x060fe6000004186c */
[----:B------:R-:W-:Y:S05]  /*13e80*/  IMAD.WIDE.U32 R136, R174, -0x2daee0ad, RZ ;  /* 0xd2511f53ae887825 */ /* 0x000fea00078e00ff */
[C---:B------:R-:W-:Y:S03]  /*13e90*/  HMMA.16816.F32.BF16 R112, R140.reuse, R138, R112 ;  /* 0x0000008a8c70723c */ /* 0x040fe60000041870 */
[----:B------:R-:W-:Y:S01]  /*13ea0*/  LOP3.LUT R172, R172, UR12, R137, 0x96, !PT ;  /* 0x0000000cacac7c12 */ /* 0x000fe2000f8e9689 */
[----:B------:R-:W-:Y:S01]  /*13eb0*/  IMAD.MOV.U32 R138, RZ, RZ, R136 ;  /* 0x000000ffff8a7224 */ /* 0x000fe200078e0088 */
[C---:B------:R-:W-:Y:S02]  /*13ec0*/  PRMT R139, R136.reuse, 0x7773, RZ ;  /* 0x00007773888b7816 */ /* 0x040fe400000000ff */
[C---:B------:R-:W-:Y:S01]  /*13ed0*/  PRMT R137, R136.reuse, 0x7772, RZ ;  /* 0x0000777288897816 */ /* 0x040fe200000000ff */
[C---:B----4-:R-:W-:Y:S03]  /*13ee0*/  HMMA.16816.F32.BF16 R116, R140.reuse, R144, R116 ;  /* 0x000000908c74723c */ /* 0x050fe60000041874 */
[----:B------:R-:W-:Y:S02]  /*13ef0*/  PRMT R170, R136, 0x7771, RZ ;  /* 0x0000777188aa7816 */ /* 0x000fe400000000ff */
[----:B------:R-:W-:Y:S02]  /*13f00*/  PRMT R136, R137, 0x5410, R139 ;  /* 0x0000541089887816 */ /* 0x000fe4000000008b */
[C---:B------:R-:W-:Y:S01]  /*13f10*/  LOP3.LUT R139, R172.reuse, 0xffff, RZ, 0xc0, !PT ;  /* 0x0000ffffac8b7812 */ /* 0x040fe200078ec0ff */
[C---:B------:R-:W-:Y:S03]  /*13f20*/  HMMA.16816.F32.BF16 R120, R140.reuse, R146, R120 ;  /* 0x000000928c78723c */ /* 0x040fe60000041878 */
[C---:B------:R-:W-:Y:S02]  /*13f30*/  LOP3.LUT R168, R172.reuse, 0xff, RZ, 0xc0, !PT ;  /* 0x000000ffaca87812 */ /* 0x040fe400078ec0ff */
[----:B------:R-:W-:Y:S02]  /*13f40*/  SHF.R.U32.HI R139, RZ, 0x8, R139 ;  /* 0x00000008ff8b7819 */ /* 0x000fe4000001168b */
[----:B------:R-:W-:Y:S01]  /*13f50*/  PRMT R137, R172, 0x7632, R137 ;  /* 0x00007632ac897816 */ /* 0x000fe20000000089 */
[C---:B-1----:R-:W-:Y:S03]  /*13f60*/  HMMA.16816.F32.BF16 R124, R140.reuse, R132, R124 ;  /* 0x000000848c7c723c */ /* 0x042fe6000004187c */
        /* <DEDUP_REMOVED lines=19> */
[----:B------:R-:W-:Y:S01]  /*140a0*/  F2FP.BF16.F32.PACK_AB R144, R194, R195 ;  /* 0x000000c3c290723e */ /* 0x000fe200000010ff */
        /* <DEDUP_REMOVED lines=56> */
.L_x_1617:
        /* <DEDUP_REMOVED lines=9> */
[----:B------:R-:W-:Y:S02]  /*144c0*/  LOP3.LUT P2, RZ, R216, 0x8, RZ, 0xc0, !PT ;  /* 0x00000008d8ff7812 */ /* 0x000fe4000784c0ff */
[----:B------:R-:W-:Y:S01]  /*144d0*/  LOP3.LUT R5, R5, 0x38, R184, 0xf8, !PT ;  /* 0x0000003805057812 */ /* 0x000fe200078ef8b8 */
[----:B------:R-:W2:Y:S01]  /*144e0*/  LDCU.U8 UR11, c[0x0][0x548] ;  /* 0x0000a900ff0b77ac */ /* 0x000ea20008000000 */
[----:B------:R-:W-:-:S02]  /*144f0*/  MOV R7, 0x20 ;  /* 0x0000002000077802 */ /* 0x000fc40000000f00 */
[----:B------:R-:W-:Y:S01]  /*14500*/  LOP3.LUT R5, R5, R183, R218, 0xfe, !PT ;  /* 0x000000b705057212 */ /* 0x000fe200078efeda */
[----:B------:R-:W-:Y:S01]  /*14510*/  UISETP.NE.AND UP2, UPT, UR20, -0x1, UPT ;  /* 0xffffffff1400788c */ /* 0x000fe2000bf45270 */
[----:B------:R-:W-:Y:S01]  /*14520*/  LOP3.LUT P0, RZ, R216, 0x4, RZ, 0xc0, !PT ;  /* 0x00000004d8ff7812 */ /* 0x000fe2000780c0ff */
[----:B------:R-:W3:Y:S01]  /*14530*/  @!UP3 LDCU.64 UR8, c[0x0][0x400] ;  /* 0x00008000ff08b7ac */ /* 0x000ee20008000a00 */
[----:B------:R-:W-:Y:S02]  /*14540*/  MOV R8, 0x10 ;  /* 0x0000001000087802 */ /* 0x000fe40000000f00 */
[----:B------:R-:W-:Y:S01]  /*14550*/  LEA R5, R5, UR5, 0x1 ;  /* 0x0000000505057c11 */ /* 0x000fe2000f8e08ff */
[----:B------:R-:W5:Y:S01]  /*14560*/  @UP3 LDCU.64 UR6, c[0x0][0x408] ;  /* 0x00008100ff0637ac */ /* 0x000f620008000a00 */
[----:B------:R-:W-:Y:S01]  /*14570*/  SEL R7, R7, 0xffffffe0, !P2 ;  /* 0xffffffe007077807 */ /* 0x000fe20005000000 */
[----:B-1----:R-:W-:Y:S01]  /*14580*/  FADD.FTZ R246, R0, R246 ;  /* 0x000000f600f67221 */ /* 0x002fe20000010000 */
[----:B------:R-:W-:Y:S01]  /*14590*/  SEL R8, R8, 0xfffffff0, !P0 ;  /* 0xfffffff008087807 */ /* 0x000fe20004000000 */
[----:B------:R-:W1:Y:S01]  /*145a0*/  LDCU UR13, c[0x0][0x434] ;  /* 0x00008680ff0d77ac */ /* 0x000e620008000800 */
[C---:B------:R-:W-:Y:S01]  /*145b0*/  IADD3 R10, PT, PT, R5.reuse, 0x40, RZ ;  /* 0x00000040050a7810 */ /* 0x040fe20007ffe0ff */
[----:B----4-:R-:W-:Y:S01]  /*145c0*/  FADD.FTZ R4, R4, R247 ;  /* 0x000000f704047221 */ /* 0x010fe20000010000 */
[----:B------:R-:W4:Y:S01]  /*145d0*/  SHFL.BFLY PT, R2, R246, 0x1, 0x1f ;  /* 0x0c201f00f6027f89 */ /* 0x000f2200000e0000 */
[----:B------:R-:W-:-:S02]  /*145e0*/  IADD3 R9, PT, PT, R5, R7, RZ ;  /* 0x0000000705097210 */ /* 0x000fc40007ffe0ff */
[----:B------:R-:W-:Y:S01]  /*145f0*/  @P1 IADD3 R10, PT, PT, R5, -0x40, RZ ;  /* 0xffffffc0050a1810 */ /* 0x000fe20007ffe0ff */
[----:B------:R-:W2:Y:S01]  /*14600*/  SHFL.BFLY PT, R0, R4, 0x1, 0x1f ;  /* 0x0c201f0004007f89 */ /* 0x000ea200000e0000 */
[C---:B------:R-:W-:Y:S02]  /*14610*/  IADD3 R11, PT, PT, R8.reuse, R9, RZ ;  /* 0x00000009080b7210 */ /* 0x040fe40007ffe0ff */
[-C--:B------:R-:W-:Y:S01]  /*14620*/  IADD3 R7, PT, PT, R7, R10.reuse, RZ ;  /* 0x0000000a07077210 */ /* 0x080fe20007ffe0ff */
[----:B---3--:R-:W-:Y:S01]  /*14630*/  @!UP3 UIMAD.WIDE.U32 UR14, UR12, UR8, URZ ;  /* 0x000000080c0eb2a5 */ /* 0x008fe2000f8e00ff */
[----:B------:R-:W-:Y:S01]  /*14640*/  IADD3 R12, PT, PT, R8, R10, RZ ;  /* 0x0000000a080c7210 */ /* 0x000fe20007ffe0ff */
[----:B------:R-:W3:Y:S01]  /*14650*/  S2UR UR8, SR_CTAID.X ;  /* 0x00000000000879c3 */ /* 0x000ee20000002500 */
[----:B-----5:R-:W-:Y:S02]  /*14660*/  @UP3 UIMAD.WIDE.U32 UR16, UR20, UR6, URZ ;  /* 0x00000006141032a5 */ /* 0x020fe4000f8e00ff */
[----:B------:R-:W-:-:S02]  /*14670*/  @!UP3 UIMAD UR9, UR12, UR9, UR15 ;  /* 0x000000090c09b2a4 */ /* 0x000fc4000f8e020f */
[----:B------:R-:W-:Y:S02]  /*14680*/  @UP3 UIMAD UR9, UR20, UR7, UR17 ;  /* 0x00000007140932a4 */ /* 0x000fe4000f8e0211 */
[----:B------:R-:W-:Y:S01]  /*14690*/  @!UP2 UIMAD UR20, UR12, UR10, URZ ;  /* 0x0000000a0c14a2a4 */ /* 0x000fe2000f8e02ff */
[----:B------:R-:W1:Y:S01]  /*146a0*/  S2UR UR6, SR_CTAID.Z ;  /* 0x00000000000679c3 */ /* 0x000e620000002700 */
[----:B------:R-:W-:Y:S01]  /*146b0*/  @UP3 UMOV UR14, UR16 ;  /* 0x00000010000e3c82 */ /* 0x000fe20008000000 */
[----:B----4-:R-:W-:Y:S01]  /*146c0*/  FADD.FTZ R2, R246, R2 ;  /* 0x00000002f6027221 */ /* 0x010fe20000010000 */
[----:B--2---:R-:W-:-:S03]  /*146d0*/  FADD.FTZ R4, R4, R0 ;  /* 0x0000000004047221 */ /* 0x004fc60000010000 */
[----:B------:R-:W2:Y:S01]  /*146e0*/  MUFU.RCP R6, R2 ;  /* 0x0000000200067308 */ /* 0x000ea20000001000 */
[----:B------:R-:W-:Y:S02]  /*146f0*/  FSETP.NE.FTZ.AND P3, PT, R2, RZ, PT ;  /* 0x000000ff0200720b */ /* 0x000fe40003f75000 */
[----:B------:R-:W-:-:S05]  /*14700*/  FSETP.NE.FTZ.AND P4, PT, R4, RZ, PT ;  /* 0x000000ff0400720b */ /* 0x000fca0003f95000 */
[----:B------:R-:W4:Y:S01]  /*14710*/  MUFU.RCP R0, R4 ;  /* 0x0000000400007308 */ /* 0x000f220000001000 */
[----:B--2---:R-:W-:-:S05]  /*14720*/  FSEL R6, R6, 1, P3 ;  /* 0x3f80000006067808 */ /* 0x004fca0001800000 */
        /* <DEDUP_REMOVED lines=138> */
[----:B------:R-:W2:Y:S01]  /*14fd0*/  LDCU.U8 UR4, c[0x0][0x549] ;  /* 0x0000a920ff0477ac */ /* 0x000ea20008000000 */
[C---:B------:R-:W-:Y:S01]  /*14fe0*/  FMUL.FTZ R72, R0.reuse, R72 ;  /* 0x0000004800487220 */ /* 0x040fe20000410000 */
        /* <DEDUP_REMOVED lines=74> */
[----:B--2---:R-:W-:Y:S01]  /*15490*/  UISETP.NE.AND UP1, UPT, UR4, URZ, UPT ;  /* 0x000000ff0400728c */ /* 0x004fe2000bf25270 */
        /* <DEDUP_REMOVED lines=11> */
[----:B------:R-:W1:Y:S01]  /*15550*/  @UP1 LDCU UR4, c[0x0][0x430] ;  /* 0x00008600ff0417ac */ /* 0x000e620008000800 */
[----:B------:R-:W-:Y:S01]  /*15560*/  F2FP.BF16.F32.PACK_AB R120, R121, R120 ;  /* 0x000000787978723e */ /* 0x000fe200000010ff */
[----:B------:R-:W-:Y:S01]  /*15570*/  STS [R5+0x8000], R68 ;  /* 0x0080004405007388 */ /* 0x000fe20000000800 */
[----:B------:R-:W-:Y:S01]  /*15580*/  F2FP.BF16.F32.PACK_AB R122, R123, R122 ;  /* 0x0000007a7b7a723e */ /* 0x000fe200000010ff */
[----:B------:R-:W-:Y:S01]  /*15590*/  UISETP.NE.AND UP0, UPT, UR11, URZ, !UP1 ;  /* 0x000000ff0b00728c */ /* 0x000fe2000cf05270 */
[----:B------:R-:W-:Y:S01]  /*155a0*/  F2FP.BF16.F32.PACK_AB R124, R125, R124 ;  /* 0x0000007c7d7c723e */ /* 0x000fe200000010ff */
[----:B------:R-:W-:Y:S01]  /*155b0*/  STS [R5+0x8400], R70 ;  /* 0x0084004605007388 */ /* 0x000fe20000000800 */
[----:B------:R-:W-:Y:S01]  /*155c0*/  F2FP.BF16.F32.PACK_AB R126, R127, R126 ;  /* 0x0000007e7f7e723e */ /* 0x000fe200000010ff */
[----:B------:R-:W2:Y:S01]  /*155d0*/  @UP1 LDCU UR15, c[0x0][0x430] ;  /* 0x00008600ff0f17ac */ /* 0x000ea20008000800 */
[----:B------:R-:W-:Y:S01]  /*155e0*/  F2FP.BF16.F32.PACK_AB R0, R0, R128 ;  /* 0x000000800000723e */ /* 0x000fe200000010ff */
[----:B------:R-:W-:Y:S01]  /*155f0*/  STS [R6+0x8000], R72 ;  /* 0x0080004806007388 */ /* 0x000fe20000000800 */
[----:B------:R-:W-:-:S03]  /*15600*/  @UP1 UMOV UR7, 0x1 ;  /* 0x0000000100071882 */ /* 0x000fc60000000000 */
[----:B------:R-:W-:Y:S04]  /*15610*/  STS [R6+0x8400], R74 ;  /* 0x0084004a06007388 */ /* 0x000fe80000000800 */
[----:B------:R-:W-:Y:S01]  /*15620*/  STS [R9+0x8000], R76 ;  /* 0x0080004c09007388 */ /* 0x000fe20000000800 */
[----:B-1----:R-:W-:Y:S02]  /*15630*/  @UP1 UIMAD UR13, UR4, UR10, URZ ;  /* 0x0000000a040d12a4 */ /* 0x002fe4000f8e02ff */
        /* <DEDUP_REMOVED lines=28> */
[----:B-1----:R-:W-:-:S04]  /*15800*/  LOP3.LUT R0, R241, 0x1f8, RZ, 0xc0, !PT ;  /* 0x000001f8f1007812 */ /* 0x002fc800078ec0ff */
[----:B------:R-:W-:-:S04]  /*15810*/  LOP3.LUT R0, R0, 0x38, R216, 0x78, !PT ;  /* 0x0000003800007812 */ /* 0x000fc800078e78d8 */
[----:B------:R-:W-:-:S04]  /*15820*/  LOP3.LUT R0, R0, 0x1e00, R241, 0xf8, !PT ;  /* 0x00001e0000007812 */ /* 0x000fc800078ef8f1 */
[----:B------:R-:W-:Y:S01]  /*15830*/  LEA R0, R0, UR5, 0x1 ;  /* 0x0000000500007c11 */ /* 0x000fe2000f8e08ff */
[----:B--23--:R-:W-:Y:S06]  /*15840*/  BRA.U UP1, `(.L_x_1621) ;  /* 0x0000000101207547 */ /* 0x00cfec000b800000 */
        /* <DEDUP_REMOVED lines=8> */
.L_x_1621:
        /* <DEDUP_REMOVED lines=8> */
[----:B------:R-:W-:Y:S01]  /*15950*/  @!UP0 UIMAD UR13, UR12, UR7, UR13 ;  /* 0x000000070c0d82a4 */ /* 0x000fe2000f8e020d */
[----:B------:R-:W-:Y:S01]  /*15960*/  SHF.R.U32.HI R13, RZ, 0x2, R216 ;  /* 0x00000002ff0d7819 */ /* 0x000fe200000116d8 */
[----:B------:R-:W-:Y:S01]  /*15970*/  USHF.L.U32 UR10, UR10, 0x7, URZ ;  /* 0x000000070a0a7899 */ /* 0x000fe200080006ff */
[----:B------:R-:W-:Y:S01]  /*15980*/  BSSY.RECONVERGENT B0, `(.L_x_1622) ;  /* 0x0000022000007945 */ /* 0x000fe20003800200 */
[----:B------:R-:W-:Y:S01]  /*15990*/  USEL UR4, UR4, URZ, UP0 ;  /* 0x000000ff04047287 */ /* 0x000fe20008000000 */
[----:B------:R-:W-:Y:S01]  /*159a0*/  MOV R12, 0x7f800000 ;  /* 0x7f800000000c7802 */ /* 0x000fe20000000f00 */
[----:B------:R-:W4:Y:S01]  /*159b0*/  @P3 MUFU.LG2 R2, R2 ;  /* 0x0000000200023308 */ /* 0x000f220000000c00 */
[----:B------:R-:W-:Y:S01]  /*159c0*/  USHF.R.S32.HI UR7, URZ, 0x1f, UR13 ;  /* 0x0000001fff077899 */ /* 0x000fe2000801140d */
[----:B------:R-:W-:Y:S01]  /*159d0*/  MOV R7, 0x7f800000 ;  /* 0x7f80000000077802 */ /* 0x000fe20000000f00 */
[----:B------:R-:W-:-:S02]  /*159e0*/  USHF.R.S32.HI UR5, URZ, 0x1f, UR10 ;  /* 0x0000001fff057899 */ /* 0x000fc4000801140a */
[----:B------:R-:W-:Y:S01]  /*159f0*/  UIADD3 UR20, UP1, UP0, UR10, UR20, UR13 ;  /* 0x000000140a147290 */ /* 0x000fe2000f83e00d */
[----:B-1----:R-:W1:Y:S01]  /*15a00*/  @P3 LDC R4, c[0x0][0x458] ;  /* 0x00011600ff043b82 */ /* 0x002e620000000800 */
[----:B------:R1:W1:Y:S01]  /*15a10*/  LDS.128 R8, [R0+0x3000] ;  /* 0x0030000000087984 */ /* 0x0002620000000c00 */
[----:B--2---:R-:W-:Y:S01]  /*15a20*/  @P4 FMUL.FTZ R14, R6, 0.69314718246459960938 ;  /* 0x3f317218060e4820 */ /* 0x004fe20000410000 */
[----:B------:R-:W-:Y:S01]  /*15a30*/  UIADD3.X UR4, UPT, UPT, UR5, UR4, UR7, UP1, UP0 ;  /* 0x0000000405047290 */ /* 0x000fe20008fe0407 */
[----:B------:R-:W-:Y:S01]  /*15a40*/  LOP3.LUT R6, R219, 0x7, R13, 0xf8, !PT ;  /* 0x00000007db067812 */ /* 0x000fe200078ef80d */
[----:B----4-:R-:W-:Y:S01]  /*15a50*/  @P3 FMUL.FTZ R2, R2, 0.69314718246459960938 ;  /* 0x3f31721802023820 */ /* 0x010fe20000410000 */
[----:B---3--:R-:W-:-:S03]  /*15a60*/  @P4 FFMA.FTZ R12, R164, R5, R14 ;  /* 0x00000005a40c4223 */ /* 0x008fc6000001000e */
[----:B-1----:R-:W-:Y:S01]  /*15a70*/  @P3 FFMA.FTZ R7, R3, R4, R2 ;  /* 0x0000000403073223 */ /* 0x002fe20000010002 */
        /* <DEDUP_REMOVED lines=18> */
.L_x_1623:
[----:B------:R-:W-:Y:S05]  /*15ba0*/  BSYNC.RECONVERGENT B0 ;  /* 0x0000000000007941 */ /* 0x000fea0003800200 */
.L_x_1622:
        /* <DEDUP_REMOVED lines=42> */
.L_x_1625:
[----:B------:R-:W-:Y:S05]  /*15e50*/  BSYNC.RECONVERGENT B0 ;  /* 0x0000000000007941 */ /* 0x000fea0003800200 */
.L_x_1624:
        /* <DEDUP_REMOVED lines=27> */
.L_x_1627:
[----:B------:R-:W-:Y:S05]  /*16010*/  BSYNC.RECONVERGENT B0 ;  /* 0x0000000000007941 */ /* 0x000fea0003800200 */
.L_x_1626:
        /* <DEDUP_REMOVED lines=27> */
.L_x_1629:
[----:B------:R-:W-:Y:S05]  /*161d0*/  BSYNC.RECONVERGENT B0 ;  /* 0x0000000000007941 */ /* 0x000fea0003800200 */
.L_x_1628:
[----:B-12---:R1:W2:Y:S04]  /*161e0*/  LDS.128 R12, [R0+0x7000] ;  /* 0x00700000000c7984 */ /* 0x0062a80000000c00 */
[----:B------:R1:W1:Y:S01]  /*161f0*/  LDS.128 R4, [R0+0xb000] ;  /* 0x00b0000000047984 */ /* 0x0002620000000c00 */
[----:B------:R-:W-:Y:S05]  /*16200*/  @P0 EXIT ;  /* 0x000000000000094d */ /* 0x000fea0003800000 */
[----:B------:R-:W5:Y:S01]  /*16210*/  LDCU.64 UR6, c[0x0][0x408] ;  /* 0x00008100ff0677ac */ /* 0x000f620008000a00 */
[----:B------:R-:W-:Y:S01]  /*16220*/  IADD3 R2, P0, PT, R2, 0x60, RZ ;  /* 0x0000006002027810 */ /* 0x000fe20007f1e0ff */
[----:B----4-:R1:W4:Y:S01]  /*16230*/  LDS.128 R16, [R0+0xf000] ;  /* 0x00f0000000107984 */ /* 0x0103220000000c00 */
[----:B---3--:R-:W-:Y:S01]  /*16240*/  IMAD.MOV.U32 R20, RZ, RZ, R24 ;  /* 0x000000ffff147224 */ /* 0x008fe200078e0018 */
[----:B------:R-:W3:Y:S01]  /*16250*/  LDCU.64 UR4, c[0x0][0x3f0] ;  /* 0x00007e00ff0477ac */ /* 0x000ee20008000a00 */
[----:B------:R-:W-:Y:S01]  /*16260*/  IMAD.MOV.U32 R21, RZ, RZ, R27 ;  /* 0x000000ffff157224 */ /* 0x000fe200078e001b */
[----:B------:R-:W3:Y:S01]  /*16270*/  LDCU UR10, c[0x0][0x440] ;  /* 0x00008800ff0a77ac */ /* 0x000ee20008000800 */
[----:B-----5:R-:W-:-:S04]  /*16280*/  IMAD.WIDE.U32 R20, R2, UR6, R20 ;  /* 0x0000000602147c25 */ /* 0x020fc8000f8e0014 */
[----:B-1----:R-:W-:Y:S01]  /*16290*/  IMAD.X R0, RZ, RZ, UR9, P0 ;  /* 0x00000009ff007e24 */ /* 0x002fe200080e06ff */
[----:B---3--:R-:W-:Y:S02]  /*162a0*/  ISETP.GE.AND P3, PT, R215, UR10, PT ;  /* 0x0000000ad7007c0c */ /* 0x008fe4000bf66270 */
[----:B------:R-:W-:Y:S01]  /*162b0*/  ISETP.GE.AND P2, PT, R240, UR10, PT ;  /* 0x0000000af0007c0c */ /* 0x000fe2000bf46270 */
        /* <DEDUP_REMOVED lines=13> */
.L_x_1630:
        /* <DEDUP_REMOVED lines=15> */
.L_x_2362:


//--------------------- .text._ZN5flash16flash_fwd_kernelI23Flash_fwd_kernel_traitsILi256ELi128ELi64ELi8ELb0ELb0EN7cutlass10bfloat16_tE19Flash_kernel_traitsILi256ELi128ELi64ELi8ES3_EELb1ELb0ELb0ELb0ELb0ELb1ELb0ELb0EEEvNS_16Flash_fwd_paramsE --------------------------
	.section	.text._ZN5flash16flash_fwd_kernelI23Flash_fwd_kernel_traitsILi256ELi128ELi64ELi8ELb0ELb0EN7cutlass10bfloat16_tE19Flash_kernel_traitsILi256ELi128ELi64ELi8ES3_EELb1ELb0ELb0ELb0ELb0ELb1ELb0ELb0EEEvNS_16Flash_fwd_paramsE,"ax",@progbits
	.align	128
        .global         _ZN5flash16flash_fwd_kernelI23Flash_fwd_kernel_traitsILi256ELi128ELi64ELi8ELb0ELb0EN7cutlass10bfloat16_tE19Flash_kernel_traitsILi256ELi128ELi64ELi8ES3_EELb1ELb0ELb0ELb0ELb0ELb1ELb0ELb0EEEvNS_16Flash_fwd_paramsE
        .type           _ZN5flash16flash_fwd_kernelI23Flash_fwd_kernel_traitsILi256ELi128ELi64ELi8ELb0ELb0EN7cutlass10bfloat16_tE19Flash_kernel_traitsILi256ELi128ELi64ELi8ES3_EELb1ELb0ELb0ELb0ELb0ELb1ELb0ELb0EEEvNS_16Flash_fwd_paramsE,@function
        .size           _ZN5flash16flash_fwd_kernelI23Flash_fwd_kernel_traitsILi256ELi128ELi64ELi8ELb0ELb0EN7cutlass10bfloat16_tE19Flash_kernel_traitsILi256ELi128ELi64ELi8ES3_EELb1ELb0ELb0ELb0ELb0ELb1ELb0ELb0EEEvNS_16Flash_fwd_paramsE,(.L_x_2363 - _ZN5flash16flash_fwd_kernelI23Flash_fwd_kernel_traitsILi256ELi128ELi64ELi8ELb0ELb0EN7cutlass10bfloat16_tE19Flash_kernel_traitsILi256ELi128ELi64ELi8ES3_EELb1ELb0ELb0ELb0ELb0ELb1ELb0ELb0EEEvNS_16Flash_fwd_paramsE)
        .other          _ZN5flash16flash_fwd_kernelI23Flash_fwd_kernel_traitsILi256ELi128ELi64ELi8ELb0ELb0EN7cutlass10bfloat16_tE19Flash_kernel_traitsILi256ELi128ELi64ELi8ES3_EELb1ELb0ELb0ELb0ELb0ELb1ELb0ELb0EEEvNS_16Flash_fwd_paramsE,@"STO_CUDA_ENTRY STV_DEFAULT"
_ZN5flash16flash_fwd_kernelI23Flash_fwd_kernel_traitsILi256ELi128ELi64ELi8ELb0ELb0EN7cutlass10bfloat16_tE19Flash_kernel_traitsILi256ELi128ELi64ELi8ES3_EELb1ELb0ELb0ELb0ELb0ELb1ELb0ELb0EEEvNS_16Flash_fwd_paramsE:
.text._ZN5flash16flash_fwd_kernelI23Flash_fwd_kernel_traitsILi256ELi128ELi64ELi8ELb0ELb0EN7cutlass10bfloat16_tE19Flash_kernel_traitsILi256ELi128ELi64ELi8ES3_EELb1ELb0ELb0ELb0ELb0ELb1ELb0ELb0EEEvNS_16Flash_fwd_paramsE:
        /* <DEDUP_REMOVED lines=76> */
[----:B------:R-:W-:Y:S01]  /*04c0*/  UMOV UR12, URZ ;  /* 0x000000ff000c7c82 */ /* 0x000fe20008000000 */
[----:B------:R-:W-:Y:S01]  /*04d0*/  USHF.L.U32 UR25, UR21, 0x7, URZ ;  /* 0x0000000715197899 */ /* 0x000fe200080006ff */
[----:B------:R-:W-:Y:S01]  /*04e0*/  UMOV UR13, 0xffffffff ;  /* 0xffffffff000d7882 */ /* 0x000fe20000000000 */
[----:B-1----:R-:W-:-:S04]  /*04f0*/  @!UP3 UISETP.NE.U32.AND UP2, UPT, UR6, URZ, UPT ;  /* 0x000000ff0600b28c */ /* 0x002fc8000bf45070 */
[----:B------:R-:W-:-:S04]  /*0500*/  @!UP3 UISETP.NE.AND.EX UP2, UPT, UR7, URZ, UPT, UP2 ;  /* 0x000000ff0700b28c */ /* 0x000fc8000bf45320 */
        /* <DEDUP_REMOVED lines=20> */
.L_x_1631:
        /* <DEDUP_REMOVED lines=34> */
.L_x_1633:
[----:B------:R-:W1:Y:S01]  /*0870*/  LDCU.64 UR4, c[0x0][0x410] ;  /* 0x00008200ff0477ac */ /* 0x000e620008000a00 */
[C---:B------:R-:W-:Y:S01]  /*0880*/  IMAD.SHL.U32 R2, R192.reuse, 0x8, RZ ;  /* 0x00000008c0027824 */ /* 0x040fe200078e00ff */
[----:B------:R-:W-:Y:S01]  /*0890*/  SHF.R.U32.HI R0, RZ, 0x3, R192 ;  /* 0x00000003ff007819 */ /* 0x000fe200000116c0 */
[----:B------:R-:W-:Y:S01]  /*08a0*/  BSSY.RECONVERGENT B0, `(.L_x_1634) ;  /* 0x0000033000007945 */ /* 0x000fe20003800200 */
[----:B------:R-:W2:Y:S01]  /*08b0*/  LDCU UR6, c[0x0][0x434] ;  /* 0x00008680ff0677ac */ /* 0x000ea20008000800 */
        /* <DEDUP_REMOVED lines=9> */
[----:B-1----:R-:W-:Y:S01]  /*0950*/  IMAD.U32 R8, RZ, RZ, UR4 ;  /* 0x00000004ff087e24 */ /* 0x002fe2000f8e00ff */
[----:B------:R-:W-:Y:S01]  /*0960*/  UIMAD UR4, UR25, UR8, URZ ;  /* 0x00000008190472a4 */ /* 0x000fe2000f8e02ff */
[----:B------:R-:W-:Y:S01]  /*0970*/  IMAD.U32 R11, RZ, RZ, UR5 ;  /* 0x00000005ff0b7e24 */ /* 0x000fe2000f8e00ff */
[----:B------:R-:W-:Y:S01]  /*0980*/  UIADD3 UR25, UPT, UPT, -UR25, UR27, URZ ;  /* 0x0000001b19197290 */ /* 0x000fe2000fffe1ff */
[----:B------:R-:W-:Y:S01]  /*0990*/  IMAD.WIDE.U32 R8, R8, UR16, R2 ;  /* 0x0000001008087c25 */ /* 0x000fe2000f8e0002 */
[----:B--2---:R-:W-:Y:S02]  /*09a0*/  UIMAD UR6, UR17, UR6, URZ ;  /* 0x00000006110672a4 */ /* 0x004fe4000f8e02ff */
[----:B---3--:R-:W-:Y:S01]  /*09b0*/  UIMAD UR5, UR16, UR11, URZ ;  /* 0x0000000b100572a4 */ /* 0x008fe2000f8e02ff */
        /* <DEDUP_REMOVED lines=19> */
[----:B------:R-:W1:Y:S01]  /*0af0*/  LDCU.64 UR4, c[0x0][0x408] ;  /* 0x00008100ff0477ac */ /* 0x000e620008000a00 */
[----:B------:R-:W-:Y:S01]  /*0b00*/  MOV R10, R8 ;  /* 0x00000008000a7202 */ /* 0x000fe20000000f00 */
[----:B------:R-:W2:Y:S01]  /*0b10*/  LDCU.64 UR6, c[0x0][0x3f0] ;  /* 0x00007e00ff0677ac */ /* 0x000ea20008000a00 */
[----:B-1----:R-:W-:-:S03]  /*0b20*/  UIMAD UR13, UR11, UR4, URZ ;  /* 0x000000040b0d72a4 */ /* 0x002fc6000f8e02ff */
[----:B------:R-:W-:-:S03]  /*0b30*/  IMAD.WIDE.U32 R12, R3, UR4, R10 ;  /* 0x00000004030c7c25 */ /* 0x000fc6000f8e000a */
[----:B------:R-:W-:Y:S02]  /*0b40*/  MOV R2, UR13 ;  /* 0x0000000d00027c02 */ /* 0x000fe40008000f00 */
[----:B--2---:R-:W-:-:S03]  /*0b50*/  LEA R14, P3, R12, UR6, 0x1 ;  /* 0x000000060c0e7c11 */ /* 0x004fc6000f8608ff */
[----:B------:R-:W-:-:S05]  /*0b60*/  IMAD R2, R3, UR5, R2 ;  /* 0x0000000503027c24 */ /* 0x000fca000f8e0202 */
[----:B------:R-:W-:-:S04]  /*0b70*/  IADD3 R2, PT, PT, R13, R2, RZ ;  /* 0x000000020d027210 */ /* 0x000fc80007ffe0ff */
[----:B------:R-:W-:-:S05]  /*0b80*/  LEA.HI.X R15, R12, UR7, R2, 0x1, P3 ;  /* 0x000000070c0f7c11 */ /* 0x000fca00098f0c02 */
[----:B------:R1:W-:Y:S04]  /*0b90*/  STG.E.128 desc[UR18][R14.64], RZ ;  /* 0x000000ff0e007986 */ /* 0x0003e8000c101d12 */
[----:B------:R1:W-:Y:S04]  /*0ba0*/  STG.E.128 desc[UR18][R14.64+0x80], RZ ;  /* 0x000080ff0e007986 */ /* 0x0003e8000c101d12 */
[----:B------:R1:W-:Y:S04]  /*0bb0*/  STG.E.128 desc[UR18][R14.64+0x100], RZ ;  /* 0x000100ff0e007986 */ /* 0x0003e8000c101d12 */
[----:B------:R1:W-:Y:S02]  /*0bc0*/  STG.E.128 desc[UR18][R14.64+0x180], RZ ;  /* 0x000180ff0e007986 */ /* 0x0003e4000c101d12 */
.L_x_1635:
[----:B------:R-:W-:Y:S05]  /*0bd0*/  BSYNC.RECONVERGENT B0 ;  /* 0x0000000000007941 */ /* 0x000fea0003800200 */
.L_x_1634:
        /* <DEDUP_REMOVED lines=20> */
.L_x_1637:
[----:B------:R-:W-:Y:S05]  /*0d20*/  BSYNC.RECONVERGENT B0 ;  /* 0x0000000000007941 */ /* 0x000fea0003800200 */
.L_x_1636:
[----:B------:R-:W-:Y:S04]  /*0d30*/  BSSY.RECONVERGENT B0, `(.L_x_1638) ;  /* 0x0000012000007945 */ /* 0x000fe80003800200 */
[----:B------:R-:W-:Y:S05]  /*0d40*/  @P2 BRA `(.L_x_1639) ;  /* 0x0000000000402947 */ /* 0x000fea0003800000 */
[----:B------:R-:W3:Y:S01]  /*0d50*/  LDCU.64 UR6, c[0x0][0x408] ;  /* 0x00008100ff0677ac */ /* 0x000ee20008000a00 */
[----:B------:R-:W-:Y:S01]  /*0d60*/  IADD3 R7, P0, PT, R3, 0x40, RZ ;  /* 0x0000004003077810 */ /* 0x000fe20007f1e0ff */
[----:B------:R-:W-:Y:S01]  /*0d70*/  IMAD.MOV.U32 R12, RZ, RZ, R8 ;  /* 0x000000ffff0c7224 */ /* 0x000fe200078e0008 */
[----:B------:R-:W-:Y:S01]  /*0d80*/  MOV R13, R11 ;  /* 0x0000000b000d7202 */ /* 0x000fe20000000f00 */
[----:B------:R-:W1:Y:S02]  /*0d90*/  LDCU.64 UR4, c[0x0][0x3f0] ;  /* 0x00007e00ff0477ac */ /* 0x000e640008000a00 */
[----:B------:R-:W-:-:S04]  /*0da0*/  IMAD.X R2, RZ, RZ, UR11, P0 ;  /* 0x0000000bff027e24 */ /* 0x000fc800080e06ff */
        /* <DEDUP_REMOVED lines=10> */
.L_x_1639:
[----:B------:R-:W-:Y:S05]  /*0e50*/  BSYNC.RECONVERGENT B0 ;  /* 0x0000000000007941 */ /* 0x000fea0003800200 */
.L_x_1638:
[----:B------:R-:W-:Y:S04]  /*0e60*/  BSSY.RECONVERGENT B0, `(.L_x_1640) ;  /* 0x0000011000007945 */ /* 0x000fe80003800200 */
[----:B------:R-:W-:Y:S05]  /*0e70*/  @P1 BRA `(.L_x_1641) ;  /* 0x00000000003c1947 */ /* 0x000fea0003800000 */
[----:B------:R-:W4:Y:S01]  /*0e80*/  LDCU.64 UR6, c[0x0][0x408] ;  /* 0x00008100ff0677ac */ /* 0x000f220008000a00 */
[----:B------:R-:W-:Y:S02]  /*0e90*/  IADD3 R3, P0, PT, R3, 0x60, RZ ;  /* 0x0000006003037810 */ /* 0x000fe40007f1e0ff */
[----:B------:R-:W-:Y:S01]  /*0ea0*/  MOV R9, R11 ;  /* 0x0000000b00097202 */ /* 0x000fe20000000f00 */
[----:B------:R-:W5:Y:S01]  /*0eb0*/  LDCU.64 UR4, c[0x0][0x3f0] ;  /* 0x00007e00ff0477ac */ /* 0x000f620008000a00 */
[----:B------:R-:W-:-:S05]  /*0ec0*/  IADD3.X R2, PT, PT, RZ, UR11, RZ, P0, !PT ;  /* 0x0000000bff027c10 */ /* 0x000fca00087fe4ff */
        /* <DEDUP_REMOVED lines=10> */
.L_x_1641:
[----:B------:R-:W-:Y:S05]  /*0f70*/  BSYNC.RECONVERGENT B0 ;  /* 0x0000000000007941 */ /* 0x000fea0003800200 */
.L_x_1640:
        /* <DEDUP_REMOVED lines=10> */
.L_x_1643:
[----:B------:R-:W-:Y:S05]  /*1020*/  BSYNC.RECONVERGENT B0 ;  /* 0x0000000000007941 */ /* 0x000fea0003800200 */
.L_x_1642:
        /* <DEDUP_REMOVED lines=10> */
.L_x_1645:
[----:B------:R-:W-:Y:S05]  /*10d0*/  BSYNC.RECONVERGENT B0 ;  /* 0x0000000000007941 */ /* 0x000fea0003800200 */
.L_x_1644:
        /* <DEDUP_REMOVED lines=10> */
.L_x_1647:
[----:B------:R-:W-:Y:S05]  /*1180*/  BSYNC.RECONVERGENT B0 ;  /* 0x0000000000007941 */ /* 0x000fea0003800200 */
.L_x_1646:
        /* <DEDUP_REMOVED lines=10> */
.L_x_1632:
        /* <DEDUP_REMOVED lines=22> */
.L_x_1648:
[----:B------:R-:W1:Y:S01]  /*1390*/  LDCU.64 UR10, c[0x0][0x3b8] ;  /* 0x00007700ff0a77ac */ /* 0x000e620008000a00 */
[----:B------:R-:W-:-:S04]  /*13a0*/  UIADD3 UR29, UPT, UPT, UR12, UR13, URZ ;  /* 0x0000000d0c1d7290 */ /* 0x000fc8000fffe0ff */
[----:B-1----:R-:W-:Y:S02]  /*13b0*/  UIMAD.WIDE.U32 UR32, UR29, UR10, URZ ;  /* 0x0000000a1d2072a5 */ /* 0x002fe4000f8e00ff */
[----:B------:R-:W-:-:S04]  /*13c0*/  UIMAD UR29, UR29, UR11, URZ ;  /* 0x0000000b1d1d72a4 */ /* 0x000fc8000f8e02ff */
[----:B------:R-:W-:Y:S02]  /*13d0*/  UIADD3 UR29, UPT, UPT, UR33, UR29, URZ ;  /* 0x0000001d211d7290 */ /* 0x000fe4000fffe0ff */
.L_x_1649:
        /* <DEDUP_REMOVED lines=39> */
.L_x_1650:
[----:B------:R-:W1:Y:S01]  /*1650*/  LDCU.64 UR8, c[0x0][0x3c0] ;  /* 0x00007800ff0877ac */ /* 0x000e620008000a00 */
[----:B------:R-:W-:-:S04]  /*1660*/  UIADD3 UR12, UPT, UPT, UR12, UR13, URZ ;  /* 0x0000000d0c0c7290 */ /* 0x000fc8000fffe0ff */
[----:B-1----:R-:W-:Y:S02]  /*1670*/  UIMAD.WIDE.U32 UR30, UR12, UR8, URZ ;  /* 0x000000080c1e72a5 */ /* 0x002fe4000f8e00ff */
[----:B------:R-:W-:-:S04]  /*1680*/  UIMAD UR12, UR12, UR9, URZ ;  /* 0x000000090c0c72a4 */ /* 0x000fc8000f8e02ff */
[----:B------:R-:W-:-:S12]  /*1690*/  UIADD3 UR28, UPT, UPT, UR31, UR12, URZ ;  /* 0x0000000c1f1c7290 */ /* 0x000fd8000fffe0ff */
.L_x_1651:
[----:B------:R-:W1:Y:S01]  /*16a0*/  LDCU.64 UR12, c[0x0][0x3c8] ;  /* 0x00007900ff0c77ac */ /* 0x000e620008000a00 */
[--C-:B------:R-:W-:Y:S01]  /*16b0*/  SHF.R.U32.HI R12, RZ, 0x3, R192.reuse ;  /* 0x00000003ff0c7819 */ /* 0x100fe200000116c0 */
[C---:B------:R-:W-:Y:S01]  /*16c0*/  IMAD.SHL.U32 R198, R192.reuse, 0x8, RZ ;  /* 0x00000008c0c67824 */ /* 0x040fe200078e00ff */
[----:B------:R-:W-:Y:S01]  /*16d0*/  SHF.R.U32.HI R193, RZ, 0x1, R192 ;  /* 0x00000001ffc17819 */ /* 0x000fe200000116c0 */
[----:B------:R-:W-:Y:S01]  /*16e0*/  UIADD3 UR25, UPT, UPT, -UR25, UR27, URZ ;  /* 0x0000001b19197290 */ /* 0x000fe2000fffe1ff */
[----:B------:R-:W-:Y:S01]  /*16f0*/  IMAD.SHL.U32 R165, R192, 0x40, RZ ;  /* 0x00000040c0a57824 */ /* 0x000fe200078e00ff */
[----:B------:R-:W2:Y:S01]  /*1700*/  LDCU.128 UR4, c[0x0][0x3d0] ;  /* 0x00007a00ff0477ac */ /* 0x000ea20008000c00 */
[----:B------:R-:W-:Y:S01]  /*1710*/  VIADD R13, R12, 0x20 ;  /* 0x000000200c0d7836 */ /* 0x000fe20000000000 */
[----:B------:R-:W-:Y:S01]  /*1720*/  LOP3.LUT R194, R198, 0x38, RZ, 0xc0, !PT ;  /* 0x00000038c6c27812 */ /* 0x000fe200078ec0ff */
[C---:B------:R-:W-:Y:S01]  /*1730*/  VIADD R2, R12.reuse, 0x60 ;  /* 0x000000600c027836 */ /* 0x040fe20000000000 */
[C---:B------:R-:W-:Y:S01]  /*1740*/  ISETP.GE.AND P2, PT, R12.reuse, UR25, PT ;  /* 0x000000190c007c0c */ /* 0x040fe2000bf46270 */
[----:B------:R-:W-:Y:S01]  /*1750*/  VIADD R4, R12, 0x40 ;  /* 0x000000400c047836 */ /* 0x000fe20000000000 */
[----:B------:R-:W-:Y:S01]  /*1760*/  ISETP.GE.AND P1, PT, R13, UR25, PT ;  /* 0x000000190d007c0c */ /* 0x000fe2000bf26270 */
[----:B------:R-:W-:Y:S01]  /*1770*/  IMAD.MOV.U32 R210, RZ, RZ, 0x20 ;  /* 0x00000020ffd27424 */ /* 0x000fe200078e00ff */
[C---:B------:R-:W-:Y:S01]  /*1780*/  IADD3 R6, P0, PT, R194.reuse, UR26, RZ ;  /* 0x0000001ac2067c10 */ /* 0x040fe2000ff1e0ff */
[----:B------:R-:W-:Y:S01]  /*1790*/  UIMAD.WIDE.U32 UR26, UR21, 0x80, URZ ;  /* 0x00000080151a78a5 */ /* 0x000fe2000f8e00ff */
[----:B------:R-:W-:Y:S01]  /*17a0*/  IADD3 R20, P3, PT, R194, UR32, RZ ;  /* 0x00000020c2147c10 */ /* 0x000fe2000ff7e0ff */
[----:B------:R-:W3:Y:S01]  /*17b0*/  S2UR UR21, SR_CgaCtaId ;  /* 0x00000000001579c3 */ /* 0x000ee20000008800 */
[----:B-1----:R-:W-:Y:S01]  /*17c0*/  IMAD.U32 R14, RZ, RZ, UR12 ;  /* 0x0000000cff0e7e24 */ /* 0x002fe2000f8e00ff */
[----:B------:R-:W-:Y:S01]  /*17d0*/  LOP3.LUT R5, R198, 0x1f8, RZ, 0xc0, !PT ;  /* 0x000001f8c6057812 */ /* 0x000fe200078ec0ff */
[----:B------:R-:W-:Y:S01]  /*17e0*/  IMAD.X R7, RZ, RZ, UR24, P0 ;  /* 0x00000018ff077e24 */ /* 0x000fe200080e06ff */
[----:B------:R-:W-:Y:S01]  /*17f0*/  ISETP.GE.AND P5, PT, R2, UR25, PT ;  /* 0x0000001902007c0c */ /* 0x000fe2000bfa6270 */
[----:B------:R-:W-:Y:S01]  /*1800*/  IMAD.U32 R23, RZ, RZ, UR13 ;  /* 0x0000000dff177e24 */ /* 0x000fe2000f8e00ff */
[----:B------:R-:W1:Y:S01]  /*1810*/  LDCU.64 UR12, c[0x0][0x388] ;  /* 0x00007100ff0c77ac */ /* 0x000e620008000a00 */
[----:B------:R-:W-:Y:S01]  /*1820*/  IMAD.WIDE.U32 R14, R14, UR16, R6 ;  /* 0x000000100e0e7c25 */ /* 0x000fe2000f8e0006 */
[----:B------:R-:W4:Y:S01]  /*1830*/  @!P2 LDC.64 R10, c[0x0][0x3b0] ;  /* 0x0000ec00ff0aab82 */ /* 0x000f220000000a00 */
[----:B------:R-:W-:-:S02]  /*1840*/  SHF.R.S32.HI R2, RZ, 0x1f, R0 ;  /* 0x0000001fff027819 */ /* 0x000fc40000011400 */
[----:B------:R-:W-:Y:S01]  /*1850*/  IMAD.X R21, RZ, RZ, UR29, P3 ;  /* 0x0000001dff157e24 */ /* 0x000fe200098e06ff */
[----:B------:R-:W-:Y:S01]  /*1860*/  LOP3.LUT R17, R12, UR26, RZ, 0xfc, !PT ;  /* 0x0000001a0c117c12 */ /* 0x000fe2000f8efcff */
[----:B------:R-:W-:Y:S01]  /*1870*/  IMAD R15, R23, UR16, R15 ;  /* 0x00000010170f7c24 */ /* 0x000fe2000f8e020f */
[----:B------:R-:W-:Y:S01]  /*1880*/  ISETP.GE.AND P6, PT, R4, UR25, PT ;  /* 0x0000001904007c0c */ /* 0x000fe2000bfc6270 */
[----:B------:R-:W-:Y:S01]  /*1890*/  IMAD.WIDE.U32 R20, R12, UR10, R20 ;  /* 0x0000000a0c147c25 */ /* 0x000fe2000f8e0014 */
[----:B------:R-:W5:Y:S01]  /*18a0*/  @!P1 LDC.64 R6, c[0x0][0x3b0] ;  /* 0x0000ec00ff069b82 */ /* 0x000f620000000a00 */
[----:B------:R-:W-:Y:S02]  /*18b0*/  LOP3.LUT R220, R5, 0x38, R192, 0x78, !PT ;  /* 0x0000003805dc7812 */ /* 0x000fe400078e78c0 */
[----:B------:R-:W-:Y:S01]  /*18c0*/  LOP3.LUT R19, R198, 0x1e00, RZ, 0xc0, !PT ;  /* 0x00001e00c6137812 */ /* 0x000fe200078ec0ff */
[----:B------:R-:W-:Y:S01]  /*18d0*/  IMAD R21, R12, UR11, R21 ;  /* 0x0000000b0c157c24 */ /* 0x000fe2000f8e0215 */
[----:B------:R-:W-:Y:S01]  /*18e0*/  @!P1 IADD3 R16, P0, PT, R17, 0x20, RZ ;  /* 0x0000002011109810 */ /* 0x000fe20007f1e0ff */
[----:B--2---:R-:W-:Y:S01]  /*18f0*/  IMAD R25, R2, UR4, RZ ;  /* 0x0000000402197c24 */ /* 0x004fe2000f8e02ff */
[----:B------:R-:W-:Y:S01]  /*1900*/  LOP3.LUT R220, R220, R19, RZ, 0xfc, !PT ;  /* 0x00000013dcdc7212 */ /* 0x000fe200078efcff */
[----:B------:R-:W2:Y:S01]  /*1910*/  @!P2 LDC.64 R8, c[0x0][0x380] ;  /* 0x0000e000ff08ab82 */ /* 0x000ea20000000a00 */
[----:B------:R-:W-:Y:S01]  /*1920*/  IMAD.WIDE.U32 R20, R0, UR4, R20 ;  /* 0x0000000400147c25 */ /* 0x000fe2000f8e0014 */
[----:B------:R-:W-:-:S02]  /*1930*/  LOP3.LUT R76, R193, 0x8, RZ, 0xc0, !PT ;  /* 0x00000008c14c7812 */ /* 0x000fc400078ec0ff */
[----:B------:R-:W-:Y:S01]  /*1940*/  LOP3.LUT R84, R192, 0x8, RZ, 0xc0, !PT ;  /* 0x00000008c0547812 */ /* 0x000fe200078ec0ff */
[----:B------:R-:W-:Y:S01]  /*1950*/  IMAD R218, R0, UR5, R25 ;  /* 0x0000000500da7c24 */ /* 0x000fe2000f8e0219 */
[----:B------:R-:W-:Y:S01]  /*1960*/  UMOV UR5, 0x400 ;  /* 0x0000040000057882 */ /* 0x000fe20000000000 */
[----:B------:R-:W-:Y:S01]  /*1970*/  @!P1 IMAD.X R19, RZ, RZ, UR27, P0 ;  /* 0x0000001bff139e24 */ /* 0x000fe200080e06ff */
[----:B------:R-:W2:Y:S01]  /*1980*/  @!P1 LDC.64 R4, c[0x0][0x380] ;  /* 0x0000e000ff049b82 */ /* 0x000ea20000000a00 */
[----:B----4-:R-:W-:Y:S01]  /*1990*/  @!P2 IMAD R18, R10, UR27, RZ ;  /* 0x0000001b0a12ac24 */ /* 0x010fe2000f8e02ff */
[C---:B-1----:R-:W-:Y:S01]  /*19a0*/  LEA R219, P0, R20.reuse, UR12, 0x1 ;  /* 0x0000000c14db7c11 */ /* 0x042fe2000f8008ff */
[----:B------:R-:W-:Y:S01]  /*19b0*/  IMAD.IADD R218, R21, 0x1, R218 ;  /* 0x0000000115da7824 */ /* 0x000fe200078e02da */
[----:B---3--:R-:W-:Y:S01]  /*19c0*/  ULEA UR5, UR21, UR5, 0x18 ;  /* 0x0000000515057291 */ /* 0x008fe2000f8ec0ff */
[C---:B------:R-:W-:Y:S01]  /*19d0*/  @!P2 IMAD R11, R17.reuse, R11, R18 ;  /* 0x0000000b110ba224 */ /* 0x040fe200078e0212 */
[----:B------:R-:W-:Y:S01]  /*19e0*/  UIADD3 UR12, UPT, UPT, UR15, -0x1, URZ ;  /* 0xffffffff0f0c7890 */ /* 0x000fe2000fffe0ff */
[----:B------:R-:W-:Y:S01]  /*19f0*/  @!P2 IMAD.WIDE.U32 R22, R17, R10, R14 ;  /* 0x0000000a1116a225 */ /* 0x000fe200078e000e */
[----:B------:R-:W-:Y:S01]  /*1a00*/  LEA.HI.X R218, R20, UR13, R218, 0x1, P0 ;  /* 0x0000000d14da7c11 */ /* 0x000fe200080f0cda */
[----:B------:R-:W-:Y:S01]  /*1a10*/  USHF.L.U64.HI UR13, UR10, 0x6, UR11 ;  /* 0x000000060a0d7899 */ /* 0x000fe2000801020b */
[----:B------:R-:W-:Y:S01]  /*1a20*/  LEA R220, R220, UR5, 0x1 ;  /* 0x00000005dcdc7c11 */ /* 0x000fe2000f8e08ff */
[----:B-----5:R-:W-:Y:S01]  /*1a30*/  @!P1 IMAD R19, R19, R6, RZ ;  /* 0x0000000613139224 */ /* 0x020fe200078e02ff */
[----:B------:R-:W-:Y:S01]  /*1a40*/  UIMAD UR24, UR12, -0x40, UR20 ;  /* 0xffffffc00c1878a4 */ /* 0x000fe2000f8e0214 */
[----:B------:R-:W-:Y:S01]  /*1a50*/  @!P2 IMAD.IADD R11, R23, 0x1, R11 ;  /* 0x00000001170ba824 */ /* 0x000fe200078e020b */
[----:B------:R-:W-:Y:S01]  /*1a60*/  USHF.L.U32 UR21, UR10, 0x6, URZ ;  /* 0x000000060a157899 */ /* 0x000fe200080006ff */
[----:B------:R-:W-:Y:S01]  /*1a70*/  @!P1 IMAD R7, R16, R7, R19 ;  /* 0x0000000710079224 */ /* 0x000fe200078e0213 */
[----:B--2---:R-:W-:Y:S01]  /*1a80*/  @!P2 LEA R8, P0, R22, R8, 0x1 ;  /* 0x000000081608a211 */ /* 0x004fe200078008ff */
[----:B------:R-:W-:Y:S01]  /*1a90*/  @!P1 IMAD.MOV.U32 R18, RZ, RZ, R14 ;  /* 0x000000ffff129224 */ /* 0x000fe200078e000e */
[----:B------:R-:W-:Y:S01]  /*1aa0*/  ISETP.GE.AND P4, PT, R12, UR24, PT ;  /* 0x000000180c007c0c */ /* 0x000fe2000bf86270 */
[----:B------:R-:W-:Y:S01]  /*1ab0*/  @!P1 IMAD.MOV.U32 R19, RZ, RZ, R15 ;  /* 0x000000ffff139224 */ /* 0x000fe200078e000f */
[----:B------:R-:W-:Y:S01]  /*1ac0*/  @!P2 LEA.HI.X R9, R22, R9, R11, 0x1, P0 ;  /* 0x000000091609a211 */ /* 0x000fe200000f0c0b */
[----:B------:R-:W-:Y:S01]  /*1ad0*/  USHF.R.S32.HI UR4, URZ, 0x1f, UR12 ;  /* 0x0000001fff047899 */ /* 0x000fe2000801140c */
[----:B------:R-:W1:Y:S01]  /*1ae0*/  @!P6 LDC.64 R10, c[0x0][0x3b0] ;  /* 0x0000ec00ff0aeb82 */ /* 0x000e620000000a00 */
[----:B------:R-:W-:Y:S01]  /*1af0*/  @!P1 IMAD.WIDE.U32 R18, R16, R6, R18 ;  /* 0x0000000610129225 */ /* 0x000fe200078e0012 */
[----:B------:R-:W-:Y:S01]  /*1b00*/  UIMAD UR26, UR13, UR12, URZ ;  /* 0x0000000c0d1a72a4 */ /* 0x000fe2000f8e02ff */
[----:B------:R-:W-:Y:S01]  /*1b10*/  @!PT LDS RZ, [RZ] ;  /* 0x00000000fffff984 */ /* 0x000fe20000000800 */
[----:B------:R-:W-:Y:S01]  /*1b20*/  @!PT LDS RZ, [RZ] ;  /* 0x00000000fffff984 */ /* 0x000fe20000000800 */
[----:B------:R-:W-:Y:S01]  /*1b30*/  @!PT LDS RZ, [RZ] ;  /* 0x00000000fffff984 */ /* 0x000fe20000000800 */
[----:B------:R-:W-:Y:S01]  /*1b40*/  @!P2 LDGSTS.E.BYPASS.LTC128B.128 [R220], desc[UR18][R8.64] ;  /* 0x0000000008dcafae */ /* 0x000fe2000b981a12 */
[----:B------:R-:W-:Y:S01]  /*1b50*/  UIMAD.WIDE.U32 UR32, UR21, UR12, URZ ;  /* 0x0000000c152072a5 */ /* 0x000fe2000f8e00ff */
[----:B------:R-:W-:Y:S01]  /*1b60*/  @!P1 IMAD.IADD R7, R19, 0x1, R7 ;  /* 0x0000000113079824 */ /* 0x000fe200078e0207 */
[----:B------:R-:W-:Y:S01]  /*1b70*/  @!P1 LEA R20, P0, R18, R4, 0x1 ;  /* 0x0000000412149211 */ /* 0x000fe200078008ff */
[----:B------:R-:W-:Y:S01]  /*1b80*/  @!P2 LDGSTS.E.BYPASS.LTC128B.128 [R220+0x4000], desc[UR18][R8.64+0x80] ;  /* 0x0400008008dcafae */ /* 0x000fe2000b981a12 */
[----:B------:R-:W-:Y:S01]  /*1b90*/  IMAD.SHL.U32 R4, R192, 0x20, RZ ;  /* 0x00000020c0047824 */ /* 0x000fe200078e00ff */
[----:B------:R-:W-:Y:S01]  /*1ba0*/  UIMAD UR26, UR4, UR21, UR26 ;  /* 0x00000015041a72a4 */ /* 0x000fe2000f8e021a */
[----:B------:R-:W-:Y:S01]  /*1bb0*/  @!P1 LEA.HI.X R21, R18, R5, R7, 0x1, P0 ;  /* 0x0000000512159211 */ /* 0x000fe200000f0c07 */
[----:B------:R-:W-:Y:S01]  /*1bc0*/  @!P2 LDGSTS.E.BYPASS.LTC128B.128 [R220+0x8000], desc[UR18][R8.64+0x100] ;  /* 0x0800010008dcafae */ /* 0x000fe2000b981a12 */
[----:B------:R-:W-:Y:S01]  /*1bd0*/  @!P6 IADD3 R18, P3, PT, R17, 0x40, RZ ;  /* 0x000000401112e810 */ /* 0x000fe20007f7e0ff */
[----:B------:R-:W-:Y:S01]  /*1be0*/  UIADD3 UR26, UPT, UPT, UR33, UR26, URZ ;  /* 0x0000001a211a7290 */ /* 0x000fe2000fffe0ff */
[----:B------:R-:W-:Y:S01]  /*1bf0*/  LOP3.LUT R7, R165, 0x200, RZ, 0xc0, !PT ;  /* 0x00000200a5077812 */ /* 0x000fe200078ec0ff */
[----:B------:R2:W-:Y:S01]  /*1c00*/  @!P2 LDGSTS.E.BYPASS.LTC128B.128 [R220+0xc000], desc[UR18][R8.64+0x180] ;  /* 0x0c00018008dcafae */ /* 0x0005e2000b981a12 */
[----:B------:R-:W-:Y:S01]  /*1c10*/  IADD3 R24, P2, PT, R194, UR30, RZ ;  /* 0x0000001ec2187c10 */ /* 0x000fe2000ff5e0ff */
[----:B------:R-:W-:Y:S01]  /*1c20*/  @!P6 IMAD.X R5, RZ, RZ, UR27, P3 ;  /* 0x0000001bff05ee24 */ /* 0x000fe200098e06ff */
[----:B------:R-:W-:Y:S01]  /*1c30*/  ISETP.GE.AND P3, PT, R13, UR24, PT ;  /* 0x000000180d007c0c */ /* 0x000fe2000bf66270 */
[----:B------:R-:W-:Y:S01]  /*1c40*/  IMAD.U32 R22, RZ, RZ, UR32 ;  /* 0x00000020ff167e24 */ /* 0x000fe2000f8e00ff */
[----:B------:R-:W-:Y:S01]  /*1c50*/  @!P5 IADD3 R16, P0, PT, R17, 0x60, RZ ;  /* 0x000000601110d810 */ /* 0x000fe20007f1e0ff */
[----:B------:R-:W-:Y:S01]  /*1c60*/  IMAD.X R25, RZ, RZ, UR28, P2 ;  /* 0x0000001cff197e24 */ /* 0x000fe200090e06ff */
[----:B------:R-:W-:Y:S01]  /*1c70*/  ISETP.GE.AND P2, PT, R13, UR24, PT ;  /* 0x000000180d007c0c */ /* 0x000fe2000bf46270 */
[----:B------:R-:W-:Y:S01]  /*1c80*/  @!P6 IMAD.MOV.U32 R28, RZ, RZ, R14 ;  /* 0x000000ffff1ce224 */ /* 0x000fe200078e000e */
[----:B------:R-:W-:Y:S01]  /*1c90*/  LOP3.LUT R13, R7, 0x7c00, R4, 0xf8, !PT ;  /* 0x00007c00070d7812 */ /* 0x000fe200078ef804 */
[C---:B------:R-:W-:Y:S01]  /*1ca0*/  IMAD.WIDE.U32 R24, R12.reuse, UR8, R24 ;  /* 0x000000080c187c25 */ /* 0x040fe2000f8e0018 */
[----:B------:R-:W3:Y:S01]  /*1cb0*/  @!P5 LDC.64 R6, c[0x0][0x3b0] ;  /* 0x0000ec00ff06db82 */ /* 0x000ee20000000a00 */
[----:B------:R-:W-:Y:S01]  /*1cc0*/  USHF.L.U64.HI UR11, UR10, 0x5, UR11 ;  /* 0x000000050a0b7899 */ /* 0x000fe2000801020b */
[----:B------:R-:W-:Y:S01]  /*1cd0*/  @!P1 LDGSTS.E.BYPASS.LTC128B.128 [R220+0x1000], desc[UR18][R20.64] ;  /* 0x0100000014dc9fae */ /* 0x000fe2000b981a12 */
[----:B------:R-:W-:Y:S01]  /*1ce0*/  IMAD R25, R12, UR9, R25 ;  /* 0x000000090c197c24 */ /* 0x000fe2000f8e0219 */
[----:B------:R-:W-:Y:S01]  /*1cf0*/  USHF.L.U32 UR10, UR10, 0x5, URZ ;  /* 0x000000050a0a7899 */ /* 0x000fe200080006ff */
[-C--:B-1----:R-:W-:Y:S01]  /*1d00*/  @!P6 IMAD R12, R5, R10.reuse, RZ ;  /* 0x0000000a050ce224 */ /* 0x082fe200078e02ff */
[----:B------:R-:W-:Y:S01]  /*1d10*/  VOTEU.ALL UP0, P3 ;  /* 0x0000000000ff7886 */ /* 0x000fe20001800000 */
[----:B------:R-:W-:Y:S01]  /*1d20*/  @!P5 IMAD.X R17, RZ, RZ, UR27, P0 ;  /* 0x0000001bff11de24 */ /* 0x000fe200080e06ff */
[----:B------:R-:W1:Y:S01]  /*1d30*/  @!P5 LDC.64 R4, c[0x0][0x380] ;  /* 0x0000e000ff04db82 */ /* 0x000e620000000a00 */
[----:B------:R-:W-:Y:S01]  /*1d40*/  @!P6 IMAD.MOV.U32 R29, RZ, RZ, R15 ;  /* 0x000000ffff1de224 */ /* 0x000fe200078e000f */
[----:B------:R-:W-:Y:S01]  /*1d50*/  @!P4 LEA R26, P0, R22, R219, 0x1 ;  /* 0x000000db161ac211 */ /* 0x000fe200078008ff */
[----:B------:R-:W-:Y:S01]  /*1d60*/  IMAD.U32 R19, RZ, RZ, UR26 ;  /* 0x0000001aff137e24 */ /* 0x000fe2000f8e00ff */
[----:B------:R-:W-:Y:S01]  /*1d70*/  @!P1 LDGSTS.E.BYPASS.LTC128B.128 [R220+0x5000], desc[UR18][R20.64+0x80] ;  /* 0x0500008014dc9fae */ /* 0x000fe2000b981a12 */
[C---:B------:R-:W-:Y:S01]  /*1d80*/  @!P6 IMAD R11, R18.reuse, R11, R12 ;  /* 0x0000000b120be224 */ /* 0x040fe200078e020c */
[----:B------:R-:W-:Y:S01]  /*1d90*/  @!UP0 UIADD3 UR32, UP1, UPT, UR10, UR32, URZ ;  /* 0x000000200a208290 */ /* 0x000fe2000ff3e0ff */
[----:B------:R-:W-:Y:S01]  /*1da0*/  @!P6 IMAD.WIDE.U32 R28, R18, R10, R28 ;  /* 0x0000000a121ce225 */ /* 0x000fe200078e001c */
[----:B--2---:R-:W2:Y:S01]  /*1db0*/  @!P6 LDC.64 R8, c[0x0][0x380] ;  /* 0x0000e000ff08eb82 */ /* 0x004ea20000000a00 */
[----:B------:R-:W-:Y:S01]  /*1dc0*/  @!P4 LEA.HI.X R27, R22, R218, R19, 0x1, P0 ;  /* 0x000000da161bc211 */ /* 0x000fe200000f0c13 */
[----:B------:R-:W-:Y:S01]  /*1dd0*/  @!P1 LDGSTS.E.BYPASS.LTC128B.128 [R220+0x9000], desc[UR18][R20.64+0x100] ;  /* 0x0900010014dc9fae */ /* 0x000fe2000b981a12 */
[----:B------:R-:W-:Y:S01]  /*1de0*/  @!P6 IMAD.IADD R10, R29, 0x1, R11 ;  /* 0x000000011d0ae824 */ /* 0x000fe200078e020b */
[----:B------:R-:W-:Y:S01]  /*1df0*/  @!UP0 UIADD3.X UR26, UPT, UPT, UR11, UR26, URZ, UP1, !UPT ;  /* 0x0000001a0b1a8290 */ /* 0x000fe20008ffe4ff */
[----:B------:R-:W-:Y:S01]  /*1e00*/  IMAD.WIDE.U32 R24, R0, UR6, R24 ;  /* 0x0000000600187c25 */ /* 0x000fe2000f8e0018 */
[----:B------:R-:W-:Y:S01]  /*1e10*/  @!P1 LDGSTS.E.BYPASS.LTC128B.128 [R220+0xd000], desc[UR18][R20.64+0x180] ;  /* 0x0d00018014dc9fae */ /* 0x000fe2000b981a12 */
[----:B------:R-:W-:-:S02]  /*1e20*/  USHF.L.U64.HI UR24, UR8, 0x6, UR9 ;  /* 0x0000000608187899 */ /* 0x000fc40008010209 */
[-C--:B---3--:R-:W-:Y:S01]  /*1e30*/  @!P5 IMAD R17, R17, R6.reuse, RZ ;  /* 0x000000061111d224 */ /* 0x088fe200078e02ff */
[----:B------:R-:W-:Y:S01]  /*1e40*/  UISETP.GE.U32.AND UP1, UPT, UR20, 0x41, UPT ;  /* 0x000000411400788c */ /* 0x000fe2000bf26070 */
[----:B------:R-:W-:Y:S01]  /*1e50*/  @!P5 IMAD.WIDE.U32 R14, R16, R6, R14 ;  /* 0x00000006100ed225 */ /* 0x000fe200078e000e */
[----:B------:R-:W-:-:S03]  /*1e60*/  UIMAD UR24, UR24, UR12, URZ ;  /* 0x0000000c181872a4 */ /* 0x000fc6000f8e02ff */
[----:B------:R-:W-:Y:S01]  /*1e70*/  @!P5 IMAD R7, R16, R7, R17 ;  /* 0x000000071007d224 */ /* 0x000fe200078e0211 */
[----:B-1----:R-:W-:Y:S01]  /*1e80*/  @!P5 LEA R4, P1, R14, R4, 0x1 ;  /* 0x000000040e04d211 */ /* 0x002fe200078208ff */
[----:B------:R-:W-:Y:S02]  /*1e90*/  IMAD.U32 R6, RZ, RZ, UR32 ;  /* 0x00000020ff067e24 */ /* 0x000fe4000f8e00ff */
[----:B------:R-:W-:Y:S02]  /*1ea0*/  @!P5 IMAD.IADD R7, R15, 0x1, R7 ;  /* 0x000000010f07d824 */ /* 0x000fe400078e0207 */
[----:B------:R-:W-:Y:S01]  /*1eb0*/  IMAD.U32 R11, RZ, RZ, UR26 ;  /* 0x0000001aff0b7e24 */ /* 0x000fe2000f8e00ff */
[----:B------:R-:W-:Y:S01]  /*1ec0*/  USHF.L.U32 UR26, UR8, 0x6, URZ ;  /* 0x00000006081a7899 */ /* 0x000fe200080006ff */
[----:B------:R-:W-:Y:S01]  /*1ed0*/  IMAD R17, R2, UR6, RZ ;  /* 0x0000000602117c24 */ /* 0x000fe2000f8e02ff */
[----:B--2---:R-:W-:Y:S01]  /*1ee0*/  @!P6 LEA R8, P0, R28, R8, 0x1 ;  /* 0x000000081c08e211 */ /* 0x004fe200078008ff */
[----:B------:R-:W-:Y:S01]  /*1ef0*/  IMAD.U32 R23, RZ, RZ, UR33 ;  /* 0x00000021ff177e24 */ /* 0x000fe2000f8e00ff */
[----:B------:R-:W-:Y:S01]  /*1f00*/  @!P5 LEA.HI.X R5, R14, R5, R7, 0x1, P1 ;  /* 0x000000050e05d211 */ /* 0x000fe200008f0c07 */
[----:B------:R-:W-:Y:S01]  /*1f10*/  IMAD R2, R0, UR7, R17 ;  /* 0x0000000700027c24 */ /* 0x000fe2000f8e0211 */
[----:B------:R-:W-:Y:S01]  /*1f20*/  @!P6 LEA.HI.X R9, R28, R9, R10, 0x1, P0 ;  /* 0x000000091c09e211 */ /* 0x000fe200000f0c0a */
[----:B------:R-:W1:Y:S01]  /*1f30*/  LDCU.64 UR6, c[0x0][0x390] ;  /* 0x00007200ff0677ac */ /* 0x000e620008000a00 */
[----:B------:R-:W-:Y:S01]  /*1f40*/  @!P3 LEA R10, P0, R6, R219, 0x1 ;  /* 0x000000db060ab211 */ /* 0x000fe200078008ff */
[----:B------:R-:W-:-:S02]  /*1f50*/  IMAD.U32 R0, RZ, RZ, UR8 ;  /* 0x00000008ff007e24 */ /* 0x000fc4000f8e00ff */
[----:B------:R-:W-:Y:S01]  /*1f60*/  @!P6 LDGSTS.E.BYPASS.LTC128B.128 [R220+0x2000], desc[UR18][R8.64] ;  /* 0x0200000008dcefae */ /* 0x000fe2000b981a12 */
[----:B------:R-:W-:Y:S01]  /*1f70*/  @!P3 LEA.HI.X R11, R6, R218, R11, 0x1, P0 ;  /* 0x000000da060bb211 */ /* 0x000fe200000f0c0b */
[----:B------:R-:W-:Y:S02]  /*1f80*/  UIMAD.WIDE.U32 UR28, UR26, UR12, URZ ;  /* 0x0000000c1a1c72a5 */ /* 0x000fe4000f8e00ff */
[----:B------:R-:W-:Y:S01]  /*1f90*/  @!P6 LDGSTS.E.BYPASS.LTC128B.128 [R220+0x6000], desc[UR18][R8.64+0x80] ;  /* 0x0600008008dcefae */ /* 0x000fe2000b981a12 */
[----:B------:R-:W-:-:S03]  /*1fa0*/  UIMAD UR24, UR4, UR26, UR24 ;  /* 0x0000001a041872a4 */ /* 0x000fc6000f8e0218 */
[----:B------:R-:W-:Y:S01]  /*1fb0*/  @!P6 LDGSTS.E.BYPASS.LTC128B.128 [R220+0xa000], desc[UR18][R8.64+0x100] ;  /* 0x0a00010008dcefae */ /* 0x000fe2000b981a12 */
[----:B------:R-:W-:Y:S01]  /*1fc0*/  UIADD3 UR24, UPT, UPT, UR29, UR24, URZ ;  /* 0x000000181d187290 */ /* 0x000fe2000fffe0ff */
[----:B------:R-:W-:Y:S02]  /*1fd0*/  IMAD.U32 R6, RZ, RZ, UR28 ;  /* 0x0000001cff067e24 */ /* 0x000fe4000f8e00ff */
[----:B------:R2:W-:Y:S01]  /*1fe0*/  @!P6 LDGSTS.E.BYPASS.LTC128B.128 [R220+0xe000], desc[UR18][R8.64+0x180] ;  /* 0x0e00018008dcefae */ /* 0x0005e2000b981a12 */
[----:B------:R-:W-:Y:S01]  /*1ff0*/  IMAD.U32 R7, RZ, RZ, UR29 ;  /* 0x0000001dff077e24 */ /* 0x000fe2000f8e00ff */
[----:B-1----:R-:W-:Y:S01]  /*2000*/  LEA R217, P1, R24, UR6, 0x1 ;  /* 0x0000000618d97c11 */ /* 0x002fe2000f8208ff */
[----:B------:R-:W-:Y:S01]  /*2010*/  IMAD.U32 R7, RZ, RZ, UR24 ;  /* 0x00000018ff077e24 */ /* 0x000fe2000f8e00ff */
[----:B------:R-:W-:Y:S01]  /*2020*/  @!P5 LDGSTS.E.BYPASS.LTC128B.128 [R220+0x3000], desc[UR18][R4.64] ;  /* 0x0300000004dcdfae */ /* 0x000fe2000b981a12 */
[----:B------:R-:W-:-:S03]  /*2030*/  LOP3.LUT P6, RZ, R192, 0x2, RZ, 0xc0, !PT ;  /* 0x00000002c0ff7812 */ /* 0x000fc600078cc0ff */
[----:B------:R-:W-:Y:S04]  /*2040*/  @!P5 LDGSTS.E.BYPASS.LTC128B.128 [R220+0x7000], desc[UR18][R4.64+0x80] ;  /* 0x0700008004dcdfae */ /* 0x000fe8000b981a12 */
[----:B------:R-:W-:Y:S04]  /*2050*/  @!P5 LDGSTS.E.BYPASS.LTC128B.128 [R220+0xb000], desc[UR18][R4.64+0x100] ;  /* 0x0b00010004dcdfae */ /* 0x000fe8000b981a12 */
[----:B------:R1:W-:Y:S01]  /*2060*/  @!P5 LDGSTS.E.BYPASS.LTC128B.128 [R220+0xf000], desc[UR18][R4.64+0x180] ;  /* 0x0f00018004dcdfae */ /* 0x0003e2000b981a12 */
[----:B------:R-:W-:-:S03]  /*2070*/  LOP3.LUT P5, RZ, R192, 0x4, RZ, 0xc0, !PT ;  /* 0x00000004c0ff7812 */ /* 0x000fc600078ac0ff */
[----:B------:R-:W-:Y:S04]  /*2080*/  @!P4 LDGSTS.E.BYPASS.LTC128B.128 [R220+0x10000], desc[UR18][R26.64] ;  /* 0x100000001adccfae */ /* 0x000fe8000b981a12 */
[----:B------:R-:W-:Y:S01]  /*2090*/  @!P4 LDGSTS.E.BYPASS.LTC128B.128 [R220+0x12000], desc[UR18][R26.64+0x80] ;  /* 0x120000801adccfae */ /* 0x000fe2000b981a12 */
[----:B--2---:R-:W-:-:S03]  /*20a0*/  IMAD.IADD R9, R25, 0x1, R2 ;  /* 0x0000000119097824 */ /* 0x004fc600078e0202 */
[----:B------:R-:W-:Y:S01]  /*20b0*/  @!P4 LDGSTS.E.BYPASS.LTC128B.128 [R220+0x14000], desc[UR18][R26.64+0x100] ;  /* 0x140001001adccfae */ /* 0x000fe2000b981a12 */
[----:B------:R-:W-:-:S03]  /*20c0*/  @!P2 LEA R2, P0, R0, UR28, 0x5 ;  /* 0x0000001c0002ac11 */ /* 0x000fc6000f8028ff */
[----:B------:R-:W-:Y:S01]  /*20d0*/  @!P4 LDGSTS.E.BYPASS.LTC128B.128 [R220+0x16000], desc[UR18][R26.64+0x180] ;  /* 0x160001801adccfae */ /* 0x000fe2000b981a12 */
[----:B------:R-:W-:Y:S02]  /*20e0*/  LEA.HI.X R216, R24, UR7, R9, 0x1, P1 ;  /* 0x0000000718d87c11 */ /* 0x000fe400088f0c09 */
[C---:B------:R-:W-:Y:S01]  /*20f0*/  @!P4 LEA R8, P1, R6.reuse, R217, 0x1 ;  /* 0x000000d90608c211 */ /* 0x040fe200078208ff */
[----:B------:R-:W-:Y:S03]  /*2100*/  @!P3 LDGSTS.E.BYPASS.LTC128B.128 [R220+0x11000], desc[UR18][R10.64] ;  /* 0x110000000adcbfae */ /* 0x000fe6000b981a12 */
[----:B------:R-:W-:Y:S01]  /*2110*/  @!P4 LEA.HI.X R9, R6, R216, R7, 0x1, P1 ;  /* 0x000000d80609c211 */ /* 0x000fe200008f0c07 */
[----:B------:R-:W-:Y:S01]  /*2120*/  @!P3 LDGSTS.E.BYPASS.LTC128B.128 [R220+0x13000], desc[UR18][R10.64+0x80] ;  /* 0x130000800adcbfae */ /* 0x000fe2000b981a12 */
[----:B-1----:R-:W-:-:S03]  /*2130*/  LOP3.LUT R5, R194, 0x1c0, R165, 0xf8, !PT ;  /* 0x000001c0c2057812 */ /* 0x002fc600078ef8a5 */
[----:B------:R-:W-:Y:S01]  /*2140*/  @!P3 LDGSTS.E.BYPASS.LTC128B.128 [R220+0x15000], desc[UR18][R10.64+0x100] ;  /* 0x150001000adcbfae */ /* 0x000fe2000b981a12 */
[----:B------:R-:W-:-:S03]  /*2150*/  LOP3.LUT R76, R5, R76, RZ, 0x3c, !PT ;  /* 0x0000004c054c7212 */ /* 0x000fc600078e3cff */
[----:B------:R1:W-:Y:S01]  /*2160*/  @!P3 LDGSTS.E.BYPASS.LTC128B.128 [R220+0x17000], desc[UR18][R10.64+0x180] ;  /* 0x170001800adcbfae */ /* 0x0003e2000b981a12 */
[----:B------:R-:W-:Y:S01]  /*2170*/  LOP3.LUT R84, R5, R84, RZ, 0x3c, !PT ;  /* 0x0000005405547212 */ /* 0x000fe200078e3cff */
[----:B------:R-:W-:Y:S02]  /*2180*/  IMAD.U32 R5, RZ, RZ, UR9 ;  /* 0x00000009ff057e24 */ /* 0x000fe4000f8e00ff */
[----:B------:R-:W0:Y:S01]  /*2190*/  LDGDEPBAR ;  /* 0x00000000000079af */ /* 0x000e220000000000 */
[----:B------:R-:W-:Y:S02]  /*21a0*/  IMAD.IADD R13, R76, 0x1, R13 ;  /* 0x000000014c0d7824 */ /* 0x000fe400078e020d */
[----:B------:R-:W-:Y:S02]  /*21b0*/  @!P2 LEA.HI.X R5, R0, UR24, R5, 0x5, P0 ;  /* 0x000000180005ac11 */ /* 0x000fe400080f2c05 */
[----:B------:R-:W-:Y:S02]  /*21c0*/  @!P2 LEA R4, P0, R2, R217, 0x1 ;  /* 0x000000d90204a211 */ /* 0x000fe400078008ff */
[----:B------:R-:W-:-:S02]  /*21d0*/  LEA R85, R13, UR5, 0x1 ;  /* 0x000000050d557c11 */ /* 0x000fc4000f8e08ff */
[----:B------:R-:W-:Y:S01]  /*21e0*/  @!P2 LEA.HI.X R5, R2, R216, R5, 0x1, P0 ;  /* 0x000000d80205a211 */ /* 0x000fe200000f0c05 */
[----:B------:R-:W-:Y:S01]  /*21f0*/  IMAD.MOV.U32 R2, RZ, RZ, 0x40 ;  /* 0x00000040ff027424 */ /* 0x000fe200078e00ff */
[----:B------:R-:W-:-:S04]  /*2200*/  SEL R0, R210, 0xffffffe0, !P6 ;  /* 0xffffffe0d2007807 */ /* 0x000fc80007000000 */
[----:B------:R-:W-:Y:S01]  /*2210*/  SEL R2, R2, 0xffffffc0, !P5 ;  /* 0xffffffc002027807 */ /* 0x000fe20006800000 */
[----:B------:R-:W-:-:S04]  /*2220*/  IMAD.IADD R82, R85, 0x1, R0 ;  /* 0x0000000155527824 */ /* 0x000fc800078e0200 */
[----:B------:R-:W-:Y:S01]  /*2230*/  IMAD.IADD R83, R85, 0x1, R2 ;  /* 0x0000000155537824 */ /* 0x000fe200078e0202 */
[----:B-1----:R-:W-:Y:S01]  /*2240*/  LOP3.LUT R11, R165, 0x400, RZ, 0xc0, !PT ;  /* 0x00000400a50b7812 */ /* 0x002fe200078ec0ff */
[----:B------:R-:W-:-:S04]  /*2250*/  DEPBAR.LE SB0, 0x0 ;  /* 0x000080000000791a */ /* 0x000fc80000000000 */
[----:B------:R-:W-:Y:S01]  /*2260*/  BAR.SYNC.DEFER_BLOCKING 0x0 ;  /* 0x0000000000007b1d */ /* 0x000fe20000010000 */
[----:B------:R-:W-:Y:S02]  /*2270*/  IMAD R84, R84, 0x2, R11 ;  /* 0x0000000254547824 */ /* 0x000fe400078e020b */
[----:B------:R-:W-:Y:S02]  /*2280*/  IMAD.IADD R81, R0, 0x1, R83 ;  /* 0x0000000100517824 */ /* 0x000fe400078e0253 */
[----:B------:R-:W-:-:S04]  /*2290*/  VIADD R79, R84, UR5 ;  /* 0x00000005544f7c36 */ /* 0x000fc80008000000 */
[C---:B------:R-:W-:Y:S02]  /*22a0*/  IMAD.IADD R80, R79.reuse, 0x1, R0 ;  /* 0x000000014f507824 */ /* 0x040fe400078e0200 */
[----:B------:R-:W-:-:S04]  /*22b0*/  IMAD.IADD R79, R79, 0x1, R2 ;  /* 0x000000014f4f7824 */ /* 0x000fc800078e0202 */
        /* <DEDUP_REMOVED lines=36> */
[----:B------:R-:W-:Y:S01]  /*2500*/  LDSM.16.M88.4 R68, [R79+0x11800] ;  /* 0x011800004f44783b */ /* 0x000fe20000000200 */
[C---:B----4-:R-:W-:Y:S03]  /*2510*/  HMMA.16816.F32.BF16 R32, R64.reuse, R28, RZ ;  /* 0x0000001c4020723c */ /* 0x050fe600000418ff */
[----:B------:R-:W-:Y:S04]  /*2520*/  LDSM.16.M88.4 R72, [R84+UR5+0x13000] ;  /* 0x013000055448783b */ /* 0x000fe80008000200 */
[----:B------:R-:W0:Y:S01]  /*2530*/  LDGDEPBAR ;  /* 0x00000000000079af */ /* 0x000e220000000000 */
[C---:B-----5:R-:W-:Y:S08]  /*2540*/  HMMA.16816.F32.BF16 R24, R64.reuse, R20, RZ ;  /* 0x000000144018723c */ /* 0x060ff000000418ff */
[C---:B------:R-:W-:Y:S08]  /*2550*/  HMMA.16816.F32.BF16 R36, R64.reuse, R38, RZ ;  /* 0x000000264024723c */ /* 0x040ff000000418ff */
[C---:B------:R-:W-:Y:S08]  /*2560*/  HMMA.16816.F32.BF16 R28, R64.reuse, R30, RZ ;  /* 0x0000001e401c723c */ /* 0x040ff000000418ff */
[C---:B------:R-:W-:Y:S08]  /*2570*/  HMMA.16816.F32.BF16 R20, R64.reuse, R22, RZ ;  /* 0x000000164014723c */ /* 0x040ff000000418ff */
[C---:B-1----:R-:W-:Y:S08]  /*2580*/  HMMA.16816.F32.BF16 R16, R64.reuse, R8, RZ ;  /* 0x000000084010723c */ /* 0x042ff000000418ff */
[----:B------:R-:W-:Y:S01]  /*2590*/  HMMA.16816.F32.BF16 R64, R64, R10, RZ ;  /* 0x0000000a4040723c */ /* 0x000fe200000418ff */
[----:B------:R-:W1:Y:S07]  /*25a0*/  LDSM.16.M88.4 R8, [R83] ;  /* 0x000000005308783b */ /* 0x000e6e0000000200 */
[C---:B--2---:R-:W-:Y:S08]  /*25b0*/  HMMA.16816.F32.BF16 R40, R48.reuse, R4, R40 ;  /* 0x000000043028723c */ /* 0x044ff00000041828 */
        /* <DEDUP_REMOVED lines=150> */
[----:B------:R-:W4:Y:S07]  /*2f20*/  LDSM.16.M88.4 R44, [R80+0x17800] ;  /* 0x01780000502c783b */ /* 0x000f2e0000000200 */
        /* <DEDUP_REMOVED lines=11> */
[----:B------:R-:W-:Y:S01]  /*2fe0*/  HMMA.16816.F32.BF16 R20, R72, R14, R20 ;  /* 0x0000000e4814723c */ /* 0x000fe20000041814 */
[----:B------:R-:W3:Y:S07]  /*2ff0*/  LDSM.16.M88.4 R12, [R77+0x16800] ;  /* 0x016800004d0c783b */ /* 0x000eee0000000200 */
[C---:B------:R-:W-:Y:S08]  /*3000*/  HMMA.16816.F32.BF16 R40, R52.reuse, R48, R40 ;  /* 0x000000303428723c */ /* 0x040ff00000041828 */
[----:B------:R-:W-:Y:S08]  /*3010*/  HMMA.16816.F32.BF16 R36, R52, R50, R36 ;  /* 0x000000323424723c */ /* 0x000ff00000041824 */
[----:B----4-:R-:W-:Y:S01]  /*3020*/  HMMA.16816.F32.BF16 R16, R72, R44, R16 ;  /* 0x0000002c4810723c */ /* 0x010fe20000041810 */
[----:B------:R-:W-:-:S05]  /*3030*/  IMAD.SHL.U32 R44, R192, 0x2, RZ ;  /* 0x00000002c02c7824 */ /* 0x000fca00078e00ff */
[----:B------:R-:W-:Y:S02]  /*3040*/  LOP3.LUT R44, R44, 0x6, RZ, 0xc0, !PT ;  /* 0x000000062c2c7812 */ /* 0x000fe400078ec0ff */
[----:B------:R-:W-:Y:S01]  /*3050*/  HMMA.16816.F32.BF16 R64, R72, R46, R64 ;  /* 0x0000002e4840723c */ /* 0x000fe20000041840 */
[----:B------:R-:W-:-:S04]  /*3060*/  IMAD.U32 R47, RZ, RZ, UR12 ;  /* 0x0000000cff2f7e24 */ /* 0x000fc8000f8e00ff */
[----:B------:R-:W-:-:S03]  /*3070*/  IMAD R47, R47, 0x40, R44 ;  /* 0x000000402f2f7824 */ /* 0x000fc600078e022c */
[----:B-1----:R-:W-:Y:S01]  /*3080*/  HMMA.16816.F32.BF16 R24, R52, R8, R24 ;  /* 0x000000083418723c */ /* 0x002fe20000041818 */
[C---:B------:R-:W-:Y:S01]  /*3090*/  VIADD R44, R47.reuse, 0x1 ;  /* 0x000000012f2c7836 */ /* 0x040fe20000000000 */
[----:B------:R-:W-:-:S04]  /*30a0*/  ISETP.GE.AND P0, PT, R47, UR20, PT ;  /* 0x000000142f007c0c */ /* 0x000fc8000bf06270 */
[----:B------:R-:W-:Y:S01]  /*30b0*/  ISETP.GE.AND P4, PT, R44, UR20, PT ;  /* 0x000000142c007c0c */ /* 0x000fe2000bf86270 */
[----:B------:R-:W-:Y:S01]  /*30c0*/  VIADD R44, R47, 0x10 ;  /* 0x000000102f2c7836 */ /* 0x000fe20000000000 */
[----:B------:R-:W-:Y:S01]  /*30d0*/  HMMA.16816.F32.BF16 R20, R52, R10, R20 ;  /* 0x0000000a3414723c */ /* 0x000fe20000041814 */
[----:B------:R-:W1:Y:S03]  /*30e0*/  LDSM.16.M88.4 R8, [R77+0x17000] ;  /* 0x017000004d08783b */ /* 0x000e660000000200 */
[----:B------:R-:W-:-:S04]  /*30f0*/  ISETP.GE.AND P1, PT, R44, UR20, PT ;  /* 0x000000142c007c0c */ /* 0x000fc8000bf26270 */
[C---:B--2---:R-:W-:Y:S08]  /*3100*/  HMMA.16816.F32.BF16 R40, R4.reuse, R68, R40 ;  /* 0x000000440428723c */ /* 0x044ff00000041828 */
[----:B------:R-:W-:Y:S01]  /*3110*/  HMMA.16816.F32.BF16 R68, R4, R70, R36 ;  /* 0x000000460444723c */ /* 0x000fe20000041824 */
[C---:B------:R-:W-:Y:S02]  /*3120*/  VIADD R37, R47.reuse, 0x8 ;  /* 0x000000082f257836 */ /* 0x040fe40000000000 */
[----:B------:R-:W-:-:S03]  /*3130*/  VIADD R36, R47, 0x9 ;  /* 0x000000092f247836 */ /* 0x000fc60000000000 */
[----:B------:R-:W-:Y:S02]  /*3140*/  ISETP.GE.AND P3, PT, R37, UR20, PT ;  /* 0x0000001425007c0c */ /* 0x000fe4000bf66270 */
[----:B------:R-:W-:Y:S01]  /*3150*/  ISETP.GE.AND P2, PT, R36, UR20, PT ;  /* 0x0000001424007c0c */ /* 0x000fe2000bf46270 */
[----:B------:R-:W-:Y:S01]  /*3160*/  HMMA.16816.F32.BF16 R32, R52, R56, R32 ;  /* 0x000000383420723c */ /* 0x000fe20000041820 */
[----:B------:R-:W2:Y:S01]  /*3170*/  LDSM.16.M88.4 R36, [R77+0x17800] ;  /* 0x017800004d24783b */ /* 0x000ea20000000200 */
[----:B------:R-:W-:Y:S01]  /*3180*/  FSEL R44, R43, -INF , !P4 ;  /* 0xff8000002b2c7808 */ /* 0x000fe20006000000 */
[----:B------:R-:W-:-:S04]  /*3190*/  DEPBAR.LE SB0, 0x0 ;  /* 0x000080000000791a */ /* 0x000fc80000000000 */
[----:B------:R-:W-:Y:S01]  /*31a0*/  FSEL R41, R41, -INF , !P4 ;  /* 0xff80000029297808 */ /* 0x000fe20006000000 */
[C---:B------:R-:W-:Y:S01]  /*31b0*/  HMMA.16816.F32.BF16 R28, R52.reuse, R58, R28 ;  /* 0x0000003a341c723c */ /* 0x040fe2000004181c */
[----:B------:R-:W-:Y:S02]  /*31c0*/  FSEL R42, R42, -INF , !P0 ;  /* 0xff8000002a2a7808 */ /* 0x000fe40004000000 */
[----:B------:R-:W-:Y:S02]  /*31d0*/  FSEL R45, R40, -INF , !P0 ;  /* 0xff800000282d7808 */ /* 0x000fe40004000000 */
[----:B------:R-:W-:Y:S02]  /*31e0*/  FSEL R46, R71, -INF , !P2 ;  /* 0xff800000472e7808 */ /* 0x000fe40005000000 */
[----:B------:R-:W-:Y:S01]  /*31f0*/  FSEL R69, R69, -INF , !P2 ;  /* 0xff80000045457808 */ /* 0x000fe20005000000 */
[----:B------:R-:W-:Y:S01]  /*3200*/  HMMA.16816.F32.BF16 R16, R52, R60, R16 ;  /* 0x0000003c3410723c */ /* 0x000fe20000041810 */
[----:B------:R-:W-:-:S02]  /*3210*/  FSEL R70, R70, -INF , !P3 ;  /* 0xff80000046467808 */ /* 0x000fc40005800000 */
[----:B------:R-:W-:-:S05]  /*3220*/  FSEL R43, R68, -INF , !P3 ;  /* 0xff800000442b7808 */ /* 0x000fca0005800000 */
[C---:B---3--:R-:W-:Y:S01]  /*3230*/  HMMA.16816.F32.BF16 R32, R4.reuse, R12, R32 ;  /* 0x0000000c0420723c */ /* 0x048fe20000041820 */
[C---:B------:R-:W-:Y:S02]  /*3240*/  VIADD R12, R47.reuse, 0x18 ;  /* 0x000000182f0c7836 */ /* 0x040fe40000000000 */
[C---:B------:R-:W-:Y:S01]  /*3250*/  VIADD R13, R47.reuse, 0x11 ;  /* 0x000000112f0d7836 */ /* 0x040fe20000000000 */
[----:B------:R-:W-:Y:S02]  /*3260*/  BAR.SYNC.DEFER_BLOCKING 0x0 ;  /* 0x0000000000007b1d */ /* 0x000fe40000010000 */
[----:B------:R-:W-:Y:S01]  /*3270*/  ISETP.GE.AND P4, PT, R12, UR20, PT ;  /* 0x000000140c007c0c */ /* 0x000fe2000bf86270 */
[----:B------:R-:W-:Y:S01]  /*3280*/  VIADD R12, R47, 0x20 ;  /* 0x000000202f0c7836 */ /* 0x000fe20000000000 */
[----:B-1----:R-:W-:Y:S01]  /*3290*/  HMMA.16816.F32.BF16 R24, R4, R8, R24 ;  /* 0x000000080418723c */ /* 0x002fe20000041818 */
[----:B------:R-:W-:Y:S01]  /*32a0*/  ISETP.GE.AND P0, PT, R13, UR20, PT ;  /* 0x000000140d007c0c */ /* 0x000fe2000bf06270 */
[----:B------:R-:W-:-:S02]  /*32b0*/  VIADD R13, R47, 0x19 ;  /* 0x000000192f0d7836 */ /* 0x000fc40000000000 */
[C---:B------:R-:W-:Y:S01]  /*32c0*/  VIADD R8, R47.reuse, 0x21 ;  /* 0x000000212f087836 */ /* 0x040fe20000000000 */
[----:B------:R-:W-:Y:S01]  /*32d0*/  ISETP.GE.AND P2, PT, R12, UR20, PT ;  /* 0x000000140c007c0c */ /* 0x000fe2000bf46270 */
[----:B------:R-:W-:Y:S01]  /*32e0*/  VIADD R9, R47, 0x28 ;  /* 0x000000282f097836 */ /* 0x000fe20000000000 */
[----:B------:R-:W-:Y:S01]  /*32f0*/  ISETP.GE.AND P3, PT, R13, UR20, PT ;  /* 0x000000140d007c0c */ /* 0x000fe2000bf66270 */
[----:B------:R-:W-:Y:S03]  /*3300*/  HMMA.16816.F32.BF16 R64, R52, R62, R64 ;  /* 0x0000003e3440723c */ /* 0x000fe60000041840 */
[----:B------:R-:W-:Y:S02]  /*3310*/  FSEL R12, R34, -INF , !P1 ;  /* 0xff800000220c7808 */ /* 0x000fe40004800000 */
[----:B------:R-:W-:-:S03]  /*3320*/  FSEL R13, R33, -INF , !P0 ;  /* 0xff800000210d7808 */ /* 0x000fc60004000000 */
[C---:B------:R-:W-:Y:S01]  /*3330*/  HMMA.16816.F32.BF16 R28, R4.reuse, R14, R28 ;  /* 0x0000000e041c723c */ /* 0x040fe2000004181c */
[----:B------:R-:W-:Y:S01]  /*3340*/  FSEL R15, R32, -INF , !P1 ;  /* 0xff800000200f7808 */ /* 0x000fe20004800000 */
[----:B------:R-:W-:Y:S01]  /*3350*/  VIADD R32, R47, 0x30 ;  /* 0x000000302f207836 */ /* 0x000fe20000000000 */
[----:B------:R-:W-:Y:S02]  /*3360*/  ISETP.GE.AND P1, PT, R8, UR20, PT ;  /* 0x0000001408007c0c */ /* 0x000fe4000bf26270 */
[----:B------:R-:W-:Y:S02]  /*3370*/  FSEL R8, R35, -INF , !P0 ;  /* 0xff80000023087808 */ /* 0x000fe40004000000 */
[----:B------:R-:W-:Y:S01]  /*3380*/  ISETP.GE.AND P0, PT, R9, UR20, PT ;  /* 0x0000001409007c0c */ /* 0x000fe2000bf06270 */
[----:B------:R-:W-:Y:S01]  /*3390*/  HMMA.16816.F32.BF16 R20, R4, R10, R20 ;  /* 0x0000000a0414723c */ /* 0x000fe20000041814 */
[----:B------:R-:W-:Y:S01]  /*33a0*/  FSEL R195, R24, -INF , !P2 ;  /* 0xff80000018c37808 */ /* 0x000fe20005000000 */
[----:B------:R-:W-:Y:S01]  /*33b0*/  VIADD R9, R47, 0x29 ;  /* 0x000000292f097836 */ /* 0x000fe20000000000 */
[----:B------:R-:W-:-:S02]  /*33c0*/  FMNMX3.FTZ R24, R45, R41, R43, !PT ;  /* 0x000000292d187276 */ /* 0x000fc4000781002b */
[----:B------:R-:W-:Y:S02]  /*33d0*/  FSEL R234, R26, -INF , !P2 ;  /* 0xff8000001aea7808 */ /* 0x000fe40005000000 */
[----:B------:R-:W-:Y:S01]  /*33e0*/  FSEL R212, R27, -INF , !P1 ;  /* 0xff8000001bd47808 */ /* 0x000fe20004800000 */
[C---:B--2---:R-:W-:Y:S01]  /*33f0*/  HMMA.16816.F32.BF16 R16, R4.reuse, R36, R16 ;  /* 0x000000240410723c */ /* 0x044fe20000041810 */
[----:B------:R-:W-:Y:S02]  /*3400*/  FSEL R203, R25, -INF , !P1 ;  /* 0xff80000019cb7808 */ /* 0x000fe40004800000 */
[----:B------:R-:W-:Y:S02]  /*3410*/  FSEL R14, R30, -INF , !P4 ;  /* 0xff8000001e0e7808 */ /* 0x000fe40006000000 */
[----:B------:R-:W-:Y:S01]  /*3420*/  FSEL R11, R28, -INF , !P4 ;  /* 0xff8000001c0b7808 */ /* 0x000fe20006000000 */
[----:B------:R-:W-:Y:S01]  /*3430*/  VIADD R28, R47, 0x38 ;  /* 0x000000382f1c7836 */ /* 0x000fe20000000000 */
[----:B------:R-:W-:Y:S01]  /*3440*/  ISETP.GE.AND P4, PT, R9, UR20, PT ;  /* 0x0000001409007c0c */ /* 0x000fe2000bf86270 */
[----:B------:R-:W-:Y:S01]  /*3450*/  HMMA.16816.F32.BF16 R64, R4, R38, R64 ;  /* 0x000000260440723c */ /* 0x000fe20000041840 */
[----:B------:R-:W-:-:S02]  /*3460*/  FMNMX3.FTZ R6, R24, R69, R15, !PT ;  /* 0x0000004518067276 */ /* 0x000fc4000781000f */
[----:B------:R-:W-:Y:S01]  /*3470*/  FSEL R9, R29, -INF , !P3 ;  /* 0xff8000001d097808 */ /* 0x000fe20005800000 */
[----:B------:R-:W-:Y:S01]  /*3480*/  VIADD R29, R47, 0x31 ;  /* 0x000000312f1d7836 */ /* 0x000fe20000000000 */
[----:B------:R-:W-:Y:S01]  /*3490*/  FSEL R10, R31, -INF , !P3 ;  /* 0xff8000001f0a7808 */ /* 0x000fe20005800000 */
[----:B------:R-:W-:Y:S01]  /*34a0*/  VIADD R47, R47, 0x39 ;  /* 0x000000392f2f7836 */ /* 0x000fe20000000000 */
[----:B------:R-:W-:Y:S02]  /*34b0*/  ISETP.GE.AND P3, PT, R32, UR20, PT ;  /* 0x0000001420007c0c */ /* 0x000fe4000bf66270 */
[----:B------:R-:W-:Y:S02]  /*34c0*/  FMNMX3.FTZ R6, R6, R13, R11, !PT ;  /* 0x0000000d06067276 */ /* 0x000fe4000781000b */
[----:B------:R-:W-:Y:S02]  /*34d0*/  ISETP.GE.AND P2, PT, R29, UR20, PT ;  /* 0x000000141d007c0c */ /* 0x000fe4000bf46270 */
[----:B------:R-:W-:-:S02]  /*34e0*/  ISETP.GE.AND P1, PT, R28, UR20, PT ;  /* 0x000000141c007c0c */ /* 0x000fc4000bf26270 */
[----:B------:R-:W-:Y:S02]  /*34f0*/  FSEL R204, R22, -INF , !P0 ;  /* 0xff80000016cc7808 */ /* 0x000fe40004000000 */
[----:B------:R-:W-:Y:S02]  /*3500*/  FSEL R199, R20, -INF , !P0 ;  /* 0xff80000014c77808 */ /* 0x000fe40004000000 */
        /* <DEDUP_REMOVED lines=31> */
.L_x_1652:
[----:B------:R-:W-:Y:S01]  /*3700*/  FMNMX3.FTZ R6, R6, R203, R199, !PT ;  /* 0x000000cb06067276 */ /* 0x000fe200078100c7 */
[----:B------:R-:W2:Y:S01]  /*3710*/  S2R R4, SR_CTAID.X ;  /* 0x0000000000047919 */ /* 0x000ea20000002500 */
[----:B------:R-:W-:Y:S01]  /*3720*/  FMNMX3.FTZ R7, R42, R44, R70, !PT ;  /* 0x0000002c2a077276 */ /* 0x000fe20007810046 */
[----:B------:R-:W3:Y:S01]  /*3730*/  LDCU UR4, c[0x0][0x3e0] ;  /* 0x00007c00ff0477ac */ /* 0x000ee20008000800 */
[----:B------:R-:W-:Y:S02]  /*3740*/  ISETP.GE.AND P0, PT, R47, UR20, PT ;  /* 0x000000142f007c0c */ /* 0x000fe4000bf06270 */
[----:B------:R-:W-:Y:S01]  /*3750*/  FSEL R213, R17, -INF , !P2 ;  /* 0xff80000011d57808 */ /* 0x000fe20005000000 */
[----:B------:R-:W-:Y:S01]  /*3760*/  USHF.L.U32 UR12, UR15, 0x1, URZ ;  /* 0x000000010f0c7899 */ /* 0x000fe200080006ff */
[----:B------:R-:W-:Y:S01]  /*3770*/  FSEL R211, R64, -INF , !P1 ;  /* 0xff80000040d37808 */ /* 0x000fe20004800000 */
[----:B------:R-:W-:Y:S01]  /*3780*/  UIADD3 UR10, UPT, UPT, UR22, -0x61c88647, URZ ;  /* 0x9e3779b9160a7890 */ /* 0x000fe2000fffe0ff */
[----:B------:R-:W-:Y:S01]  /*3790*/  FMNMX3.FTZ R6, R6, R201, R215, !PT ;  /* 0x000000c906067276 */ /* 0x000fe200078100d7 */
[----:B------:R-:W-:Y:S01]  /*37a0*/  UIADD3 UR9, UPT, UPT, UR22, 0x3c6ef372, URZ ;  /* 0x3c6ef37216097890 */ /* 0x000fe2000fffe0ff */
[----:B------:R-:W-:Y:S01]  /*37b0*/  FMNMX3.FTZ R7, R7, R46, R12, !PT ;  /* 0x0000002e07077276 */ /* 0x000fe2000781000c */
[----:B------:R-:W-:Y:S01]  /*37c0*/  UIADD3 UR21, UPT, UPT, UR23, 0x76cf5d0a, URZ ;  /* 0x76cf5d0a17157890 */ /* 0x000fe2000fffe0ff */
[----:B------:R-:W-:Y:S01]  /*37d0*/  FSEL R209, R65, -INF , !P0 ;  /* 0xff80000041d17808 */ /* 0x000fe20004000000 */
[----:B------:R-:W-:Y:S01]  /*37e0*/  UIADD3 UR20, UPT, UPT, UR23, 0x32370b8f, URZ ;  /* 0x32370b8f17147890 */ /* 0x000fe2000fffe0ff */
[----:B------:R-:W-:Y:S01]  /*37f0*/  FMNMX3.FTZ R6, R6, R213, R211, !PT ;  /* 0x000000d506067276 */ /* 0x000fe200078100d3 */
[----:B------:R-:W4:Y:S01]  /*3800*/  LDCU UR11, c[0x0][0x45c] ;  /* 0x00008b80ff0b77ac */ /* 0x000f220008000800 */
[----:B------:R-:W-:-:S02]  /*3810*/  FMNMX3.FTZ R7, R7, R8, R14, !PT ;  /* 0x0000000807077276 */ /* 0x000fc4000781000e */
[----:B------:R-:W-:Y:S01]  /*3820*/  FMNMX.FTZ R6, R209, R6, !PT ;  /* 0x00000006d1067209 */ /* 0x000fe20007810000 */
[----:B---3--:R-:W-:Y:S01]  /*3830*/  UIMAD UR4, UR17, UR4, UR16 ;  /* 0x00000004110472a4 */ /* 0x008fe2000f8e0210 */
[----:B------:R-:W-:Y:S01]  /*3840*/  FMNMX3.FTZ R7, R7, R10, R234, !PT ;  /* 0x0000000a07077276 */ /* 0x000fe200078100ea */
[----:B------:R-:W-:Y:S01]  /*3850*/  UIADD3 UR7, UPT, UPT, UR22, 0x78dde6e4, URZ ;  /* 0x78dde6e416077890 */ /* 0x000fe2000fffe0ff */
[----:B------:R-:W-:Y:S01]  /*3860*/  FSEL R232, R23, -INF , !P4 ;  /* 0xff80000017e87808 */ /* 0x000fe20006000000 */
[----:B------:R-:W3:Y:S01]  /*3870*/  SHFL.BFLY PT, R5, R6, 0x2, 0x1f ;  /* 0x0c401f0006057f89 */ /* 0x000ee200000e0000 */
[----:B------:R-:W-:Y:S01]  /*3880*/  FSEL R214, R18, -INF , !P3 ;  /* 0xff80000012d67808 */ /* 0x000fe20005800000 */
[----:B------:R-:W-:Y:S01]  /*3890*/  USHF.L.U32 UR6, UR4, 0x5, URZ ;  /* 0x0000000504067899 */ /* 0x000fe200080006ff */
[----:B------:R-:W-:Y:S01]  /*38a0*/  FMNMX3.FTZ R7, R7, R212, R204, !PT ;  /* 0x000000d407077276 */ /* 0x000fe200078100cc */
[----:B------:R-:W-:Y:S01]  /*38b0*/  UIADD3 UR8, UPT, UPT, UR22, -0x255992d5, URZ ;  /* 0xdaa66d2b16087890 */ /* 0x000fe2000fffe0ff */
[----:B------:R-:W-:Y:S01]  /*38c0*/  FSEL R208, R19, -INF , !P2 ;  /* 0xff80000013d07808 */ /* 0x000fe20005000000 */
[----:B------:R-:W-:Y:S01]  /*38d0*/  USHF.R.S32.HI UR4, URZ, 0x1f, UR6 ;  /* 0x0000001fff047899 */ /* 0x000fe20008011406 */
[----:B------:R-:W-:Y:S01]  /*38e0*/  FSEL R206, R66, -INF , !P1 ;  /* 0xff80000042ce7808 */ /* 0x000fe20004800000 */
[----:B------:R-:W-:Y:S01]  /*38f0*/  UIADD3 UR16, UPT, UPT, UR23, -0x56f99767, URZ ;  /* 0xa906689917107890 */ /* 0x000fe2000fffe0ff */
[----:B------:R-:W-:Y:S01]  /*3900*/  FMNMX3.FTZ R7, R7, R232, R214, !PT ;  /* 0x000000e807077276 */ /* 0x000fe200078100d6 */
[----:B------:R-:W-:Y:S01]  /*3910*/  UIADD3 UR17, UPT, UPT, UR23, -0x126145ec, URZ ;  /* 0xed9eba1417117890 */ /* 0x000fe2000fffe0ff */
[----:B------:R-:W-:Y:S01]  /*3920*/  FSEL R205, R67, -INF , !P0 ;  /* 0xff80000043cd7808 */ /* 0x000fe20004000000 */
[----:B------:R-:W-:Y:S01]  /*3930*/  UIADD3 UR13, UPT, UPT, UR23, 0x646e171e, URZ ;  /* 0x646e171e170d7890 */ /* 0x000fe2000fffe0ff */
[----:B------:R-:W-:-:S02]  /*3940*/  FMNMX3.FTZ R16, R7, R208, R206, !PT ;  /* 0x000000d007107276 */ /* 0x000fc400078100ce */
[----:B------:R-:W-:Y:S02]  /*3950*/  SHF.R.U32.HI R19, RZ, 0x5, R192 ;  /* 0x00000005ff137819 */ /* 0x000fe400000116c0 */
[----:B------:R-:W-:Y:S02]  /*3960*/  FMNMX.FTZ R7, R205, R16, !PT ;  /* 0x00000010cd077209 */ /* 0x000fe40007810000 */
[----:B------:R-:W-:Y:S01]  /*3970*/  LOP3.LUT R17, R192, 0x1f, RZ, 0xc0, !PT ;  /* 0x0000001fc0117812 */ /* 0x000fe200078ec0ff */
[----:B--2---:R-:W-:Y:S01]  /*3980*/  IMAD R4, R4, 0x8, R19 ;  /* 0x0000000804047824 */ /* 0x004fe200078e0213 */
[----:B------:R-:W-:Y:S01]  /*3990*/  LOP3.LUT R191, R76, 0x200, R165, 0xf8, !PT ;  /* 0x000002004cbf7812 */ /* 0x000fe200078ef8a5 */
[----:B------:R-:W2:Y:S01]  /*39a0*/  SHFL.BFLY PT, R16, R7, 0x2, 0x1f ;  /* 0x0c401f0007107f89 */ /* 0x000ea200000e0000 */
[----:B------:R-:W-:Y:S01]  /*39b0*/  IADD3 R226, P1, P0, R78, UR6, R17 ;  /* 0x000000064ee27c10 */ /* 0x000fe2000f83e011 */
[----:B------:R-:W-:Y:S01]  /*39c0*/  IMAD.WIDE.U32 R230, R4, -0x326172a9, RZ ;  /* 0xcd9e8d5704e67825 */ /* 0x000fe200078e00ff */
[----:B---3--:R-:W-:Y:S01]  /*39d0*/  FMNMX.FTZ R5, R6, R5, !PT ;  /* 0x0000000506057209 */ /* 0x008fe20007810000 */
[----:B------:R-:W-:Y:S01]  /*39e0*/  UIADD3 UR6, UPT, UPT, UR12, -0x2, URZ ;  /* 0xfffffffe0c067890 */ /* 0x000fe2000fffe0ff */
[----:B------:R-:W-:Y:S01]  /*39f0*/  IADD3.X R3, PT, PT, R3, UR4, RZ, P1, P0 ;  /* 0x0000000403037c10 */ /* 0x000fe20008fe04ff */
[----:B------:R-:W-:Y:S01]  /*3a00*/  IMAD.WIDE.U32 R226, R226, -0x2daee0ad, RZ ;  /* 0xd2511f53e2e27825 */ /* 0x000fe200078e00ff */
[----:B------:R-:W-:Y:S01]  /*3a10*/  UIADD3 UR4, UPT, UPT, UR23, -0x4498517b, URZ ;  /* 0xbb67ae8517047890 */ /* 0x000fe2000fffe0ff */
[----:B------:R-:W3:Y:S01]  /*3a20*/  SHFL.BFLY PT, R164, R5, 0x1, 0x1f ;  /* 0x0c201f0005a47f89 */ /* 0x000ee200000e0000 */
[----:B------:R-:W-:Y:S01]  /*3a30*/  LOP3.LUT R224, R3, UR22, R231, 0x96, !PT ;  /* 0x0000001603e07c12 */ /* 0x000fe2000f8e96e7 */
[----:B------:R-:W-:Y:S01]  /*3a40*/  IMAD.U32 R3, RZ, RZ, UR6 ;  /* 0x00000006ff037e24 */ /* 0x000fe2000f8e00ff */
[----:B------:R-:W-:Y:S01]  /*3a50*/  LEA R191, R191, UR5, 0x1 ;  /* 0x00000005bfbf7c11 */ /* 0x000fe2000f8e08ff */
[----:B------:R-:W-:-:S02]  /*3a60*/  UIADD3 UR6, UPT, UPT, UR22, 0x1715609d, URZ ;  /* 0x1715609d16067890 */ /* 0x000fc4000fffe0ff */
[----:B------:R-:W-:Y:S01]  /*3a70*/  IMAD.WIDE.U32 R224, R224, -0x2daee0ad, RZ ;  /* 0xd2511f53e0e07825 */ /* 0x000fe200078e00ff */
[----:B------:R-:W-:Y:S01]  /*3a80*/  LOP3.LUT R6, R3, UR23, R227, 0x96, !PT ;  /* 0x0000001703067c12 */ /* 0x000fe2000f8e96e3 */
[----:B------:R-:W-:Y:S01]  /*3a90*/  LDSM.16.MT88.4 R156, [R191+0x18000] ;  /* 0x01800000bf9c783b */ /* 0x000fe20000004200 */
[----:B------:R-:W-:Y:S01]  /*3aa0*/  UIADD3 UR12, UPT, UPT, UR12, -0x1, URZ ;  /* 0xffffffff0c0c7890 */ /* 0x000fe2000fffe0ff */
[----:B------:R-:W-:Y:S01]  /*3ab0*/  IMAD.IADD R190, R2, 0x1, R191 ;  /* 0x0000000102be7824 */ /* 0x000fe200078e02bf */
[----:B------:R-:W-:Y:S01]  /*3ac0*/  LOP3.LUT R222, R226, UR4, R225, 0x96, !PT ;  /* 0x00000004e2de7c12 */ /* 0x000fe2000f8e96e1 */
[----:B------:R-:W-:Y:S01]  /*3ad0*/  UIADD3 UR4, UPT, UPT, UR22, -0x4ab325aa, URZ ;  /* 0xb54cda5616047890 */ /* 0x000fe2000fffe0ff */
[C---:B------:R-:W-:Y:S01]  /*3ae0*/  IMAD.IADD R197, R0.reuse, 0x1, R191 ;  /* 0x0000000100c57824 */ /* 0x040fe200078e02bf */
[----:B------:R-:W-:Y:S01]  /*3af0*/  LDSM.16.MT88.4 R64, [R191+0x1a000] ;  /* 0x01a00000bf40783b */ /* 0x000fe20000004200 */
[----:B------:R-:W-:Y:S01]  /*3b00*/  IMAD.IADD R188, R0, 0x1, R190 ;  /* 0x0000000100bc7824 */ /* 0x000fe200078e02be */
[----:B--2---:R-:W-:Y:S01]  /*3b10*/  FMNMX.FTZ R16, R7, R16, !PT ;  /* 0x0000001007107209 */ /* 0x004fe20007810000 */
[----:B------:R-:W-:Y:S01]  /*3b20*/  IMAD.WIDE.U32 R6, R6, -0x326172a9, RZ ;  /* 0xcd9e8d5706067825 */ /* 0x000fe200078e00ff */
[----:B------:R-:W-:Y:S03]  /*3b30*/  LDSM.16.MT88.4 R72, [R197+0x1a000] ;  /* 0x01a00000c548783b */ /* 0x000fe60000004200 */
[----:B------:R-:W-:Y:S01]  /*3b40*/  IMAD.WIDE.U32 R222, R222, -0x326172a9, RZ ;  /* 0xcd9e8d57dede7825 */ /* 0x000fe200078e00ff */
[----:B------:R-:W2:Y:S01]  /*3b50*/  SHFL.BFLY PT, R3, R16, 0x1, 0x1f ;  /* 0x0c201f0010037f89 */ /* 0x000ea200000e0000 */
[----:B------:R-:W-:-:S02]  /*3b60*/  LOP3.LUT R4, R230, UR10, R7, 0x96, !PT ;  /* 0x0000000ae6047c12 */ /* 0x000fc4000f8e9607 */
[----:B---3--:R-:W-:Y:S01]  /*3b70*/  FMNMX.FTZ R164, R5, R164, !PT ;  /* 0x000000a405a47209 */ /* 0x008fe20007810000 */
[----:B------:R-:W-:Y:S01]  /*3b80*/  LDSM.16.MT88.4 R104, [R197+0x1c000] ;  /* 0x01c00000c568783b */ /* 0x000fe20000004200 */
[----:B------:R-:W-:Y:S01]  /*3b90*/  LOP3.LUT R6, R6, UR9, R223, 0x96, !PT ;  /* 0x0000000906067c12 */ /* 0x000fe2000f8e96df */
[----:B------:R-:W-:Y:S01]  /*3ba0*/  IMAD.WIDE.U32 R4, R4, -0x2daee0ad, RZ ;  /* 0xd2511f5304047825 */ /* 0x000fe200078e00ff */
[----:B------:R-:W-:-:S03]  /*3bb0*/  FSETP.NEU.FTZ.AND P0, PT, R164, -INF , PT ;  /* 0xff800000a400780b */ /* 0x000fc60003f1d000 */
[----:B----4-:R-:W-:Y:S01]  /*3bc0*/  FMUL.FTZ R228, R164, UR11 ;  /* 0x0000000ba4e47c20 */ /* 0x010fe20008410000 */
[----:B------:R-:W-:Y:S01]  /*3bd0*/  LDSM.16.MT88.4 R136, [R197+0x1e000] ;  /* 0x01e00000c588783b */ /* 0x000fe20000004200 */
[----:B------:R-:W-:Y:S01]  /*3be0*/  IMAD.WIDE.U32 R6, R6, -0x2daee0ad, RZ ;  /* 0xd2511f5306067825 */ /* 0x000fe200078e00ff */
[----:B------:R-:W-:Y:S02]  /*3bf0*/  LOP3.LUT R5, R224, UR21, R5, 0x96, !PT ;  /* 0x00000015e0057c12 */ /* 0x000fe4000f8e9605 */
[----:B------:R-:W-:Y:S01]  /*3c00*/  FSEL R228, R228, RZ, P0 ;  /* 0x000000ffe4e47208 */ /* 0x000fe20000000000 */
[----:B------:R-:W-:Y:S01]  /*3c10*/  LDSM.16.MT88.4 R48, [R190+0x18000] ;  /* 0x01800000be30783b */ /* 0x000fe20000004200 */
[----:B------:R-:W-:Y:S01]  /*3c20*/  LOP3.LUT R4, R4, UR20, R7, 0x96, !PT ;  /* 0x0000001404047c12 */ /* 0x000fe2000f8e9607 */
[----:B-1----:R-:W-:-:S04]  /*3c30*/  IMAD.WIDE.U32 R20, R5, -0x326172a9, RZ ;  /* 0xcd9e8d5705147825 */ /* 0x002fc800078e00ff */
[--C-:B------:R-:W-:Y:S01]  /*3c40*/  FFMA.FTZ R189, R45, UR11, -R228.reuse ;  /* 0x0000000b2dbd7c23 */ /* 0x100fe200080108e4 */
[----:B------:R-:W-:Y:S01]  /*3c50*/  FFMA.FTZ R186, R41, UR11, -R228 ;  /* 0x0000000b29ba7c23 */ /* 0x000fe200080108e4 */
[----:B------:R-:W-:Y:S01]  /*3c60*/  IMAD.WIDE.U32 R4, R4, -0x326172a9, RZ ;  /* 0xcd9e8d5704047825 */ /* 0x000fe200078e00ff */
[----:B------:R-:W-:-:S03]  /*3c70*/  LOP3.LUT R18, R222, UR8, R21, 0x96, !PT ;  /* 0x00000008de127c12 */ /* 0x000fc6000f8e9615 */
[--C-:B------:R-:W-:Y:S01]  /*3c80*/  FFMA.FTZ R187, R43, UR11, -R228.reuse ;  /* 0x0000000b2bbb7c23 */ /* 0x100fe200080108e4 */
[----:B------:R-:W-:Y:S01]  /*3c90*/  FFMA.FTZ R182, R69, UR11, -R228 ;  /* 0x0000000b45b67c23 */ /* 0x000fe200080108e4 */
[----:B--2---:R-:W-:Y:S01]  /*3ca0*/  FMNMX.FTZ R3, R16, R3, !PT ;  /* 0x0000000310037209 */ /* 0x004fe20007810000 */
[----:B------:R-:W-:Y:S01]  /*3cb0*/  MUFU.EX2 R189, R189 ;  /* 0x000000bd00bd7308 */ /* 0x000fe20000000800 */
[----:B------:R-:W-:Y:S01]  /*3cc0*/  LOP3.LUT R16, R20, UR7, R5, 0x96, !PT ;  /* 0x0000000714107c12 */ /* 0x000fe2000f8e9605 */
[----:B------:R-:W-:Y:S01]  /*3cd0*/  IMAD.WIDE.U32 R18, R18, -0x2daee0ad, RZ ;  /* 0xd2511f5312127825 */ /* 0x000fe200078e00ff */
[----:B------:R-:W1:Y:S03]  /*3ce0*/  LDC R5, c[0x0][0x4f8] ;  /* 0x00013e00ff057b82 */ /* 0x000e660000000800 */
[C---:B------:R-:W-:Y:S01]  /*3cf0*/  FMUL.FTZ R207, R3.reuse, UR11 ;  /* 0x0000000b03cf7c20 */ /* 0x040fe20008410000 */
[----:B------:R-:W-:Y:S01]  /*3d00*/  FSETP.NEU.FTZ.AND P0, PT, R3, -INF , PT ;  /* 0xff8000000300780b */ /* 0x000fe20003f1d000 */
[----:B------:R-:W-:Y:S01]  /*3d10*/  IMAD.WIDE.U32 R16, R16, -0x2daee0ad, RZ ;  /* 0xd2511f5310107825 */ /* 0x000fe200078e00ff */
[----:B------:R-:W-:Y:S01]  /*3d20*/  LOP3.LUT R6, R6, UR17, R19, 0x96, !PT ;  /* 0x0000001106067c12 */ /* 0x000fe2000f8e9613 */
[----:B------:R-:W-:Y:S01]  /*3d30*/  MUFU.EX2 R186, R186 ;  /* 0x000000ba00ba7308 */ /* 0x000fe20000000800 */
[----:B------:R-:W-:Y:S01]  /*3d40*/  FSEL R207, R207, RZ, P0 ;  /* 0x000000ffcfcf7208 */ /* 0x000fe20000000000 */
[----:B------:R-:W-:Y:S01]  /*3d50*/  LDSM.16.MT88.4 R56, [R188+0x18000] ;  /* 0x01800000bc38783b */ /* 0x000fe20000004200 */
        /* <DEDUP_REMOVED lines=8> */
[----:B------:R-:W-:Y:S01]  /*3de0*/  MUFU.EX2 R187, R187 ;  /* 0x000000bb00bb7308 */ /* 0x000fe20000000800 */
[----:B------:R-:W-:Y:S01]  /*3df0*/  IMAD.MOV.U32 R18, RZ, RZ, R22 ;  /* 0x000000ffff127224 */ /* 0x000fe200078e0016 */
[----:B------:R-:W-:Y:S01]  /*3e00*/  LOP3.LUT R145, R6, UR4, R23, 0x96, !PT ;  /* 0x0000000406917c12 */ /* 0x000fe2000f8e9617 */
[----:B------:R-:W2:Y:S01]  /*3e10*/  LDSM.16.MT88.4 R40, [R197+0x18000] ;  /* 0x01800000c528783b */ /* 0x000ea20000004200 */
[----:B------:R-:W-:Y:S01]  /*3e20*/  PRMT R17, R22, 0x7771, RZ ;  /* 0x0000777116117816 */ /* 0x000fe200000000ff */
[----:B------:R-:W-:Y:S01]  /*3e30*/  FFMA.FTZ R166, R9, UR11, -R228 ;  /* 0x0000000b09a67c23 */ /* 0x000fe200080108e4 */
[----:B------:R-:W-:Y:S01]  /*3e40*/  LOP3.LUT R18, R18, 0xff, RZ, 0xc0, !PT ;  /* 0x000000ff12127812 */ /* 0x000fe200078ec0ff */
[----:B------:R-:W-:Y:S01]  /*3e50*/  LDSM.16.MT88.4 R80, [R190+0x1a000] ;  /* 0x01a00000be50783b */ /* 0x000fe20000004200 */
[----:B-1----:R-:W-:Y:S01]  /*3e60*/  LOP3.LUT R5, R5, 0xff, RZ, 0xc0, !PT ;  /* 0x000000ff05057812 */ /* 0x002fe200078ec0ff */
[----:B------:R-:W-:Y:S01]  /*3e70*/  MUFU.EX2 R185, R185 ;  /* 0x000000b900b97308 */ /* 0x000fe20000000800 */
[C---:B------:R-:W-:Y:S01]  /*3e80*/  PRMT R20, R22.reuse, 0x7773, RZ ;  /* 0x0000777316147816 */ /* 0x040fe200000000ff */
[----:B------:R-:W-:Y:S01]  /*3e90*/  LDSM.16.MT88.4 R88, [R188+0x1a000] ;  /* 0x01a00000bc58783b */ /* 0x000fe20000004200 */
[----:B------:R-:W-:Y:S01]  /*3ea0*/  PRMT R147, R22, 0x7772, RZ ;  /* 0x0000777216937816 */ /* 0x000fe200000000ff */
[----:B------:R-:W-:Y:S01]  /*3eb0*/  IMAD R200, R5, 0x10000, R5 ;  /* 0x0001000005c87824 */ /* 0x000fe200078e0205 */
[C---:B------:R-:W-:Y:S01]  /*3ec0*/  LOP3.LUT R5, R145.reuse, 0xffff, RZ, 0xc0, !PT ;  /* 0x0000ffff91057812 */ /* 0x040fe200078ec0ff */
[----:B------:R-:W-:Y:S01]  /*3ed0*/  LDSM.16.MT88.4 R96, [R191+0x1c000] ;  /* 0x01c00000bf60783b */ /* 0x000fe20000004200 */
[----:B------:R-:W-:Y:S01]  /*3ee0*/  PRMT R6, R145, 0x7632, R6 ;  /* 0x0000763291067816 */ /* 0x000fe20000000006 */
[----:B------:R-:W-:Y:S01]  /*3ef0*/  MUFU.EX2 R181, R181 ;  /* 0x000000b500b57308 */ /* 0x000fe20000000800 */
[----:B------:R-:W-:Y:S01]  /*3f00*/  PRMT R17, R18, 0x5410, R17 ;  /* 0x0000541012117816 */ /* 0x000fe20000000011 */
[----:B------:R-:W-:Y:S01]  /*3f10*/  LDSM.16.MT88.4 R112, [R190+0x1c000] ;  /* 0x01c00000be70783b */ /* 0x000fe20000004200 */
[----:B------:R-:W-:Y:S01]  /*3f20*/  PRMT R147, R147, 0x5410, R20 ;  /* 0x0000541093937816 */ /* 0x000fe20000000014 */
[--C-:B------:R-:W-:Y:S01]  /*3f30*/  FFMA.FTZ R183, R15, UR11, -R228.reuse ;  /* 0x0000000b0fb77c23 */ /* 0x100fe200080108e4 */
[----:B------:R-:W-:Y:S01]  /*3f40*/  LOP3.LUT R18, R145, 0xff, RZ, 0xc0, !PT ;  /* 0x000000ff91127812 */ /* 0x000fe200078ec0ff */
[----:B------:R-:W-:Y:S01]  /*3f50*/  LDSM.16.MT88.4 R120, [R188+0x1c000] ;  /* 0x01c00000bc78783b */ /* 0x000fe20000004200 */
[----:B------:R-:W-:Y:S01]  /*3f60*/  SHF.R.U32.HI R5, RZ, 0x8, R5 ;  /* 0x00000008ff057819 */ /* 0x000fe20000011605 */
[----:B------:R-:W1:Y:S01]  /*3f70*/  MUFU.EX2 R180, R180 ;  /* 0x000000b400b47308 */ /* 0x000e620000000800 */
[----:B------:R-:W-:Y:S01]  /*3f80*/  SHF.R.U32.HI R145, RZ, 0x18, R145 ;  /* 0x00000018ff917819 */ /* 0x000fe20000011691 */
[----:B------:R-:W-:Y:S01]  /*3f90*/  LDSM.16.MT88.4 R128, [R191+0x1e000] ;  /* 0x01e00000bf80783b */ /* 0x000fe20000004200 */
[----:B------:R-:W-:Y:S01]  /*3fa0*/  LOP3.LUT R6, R6, 0xff, RZ, 0xc0, !PT ;  /* 0x000000ff06067812 */ /* 0x000fe200078ec0ff */
[----:B------:R-:W-:Y:S01]  /*3fb0*/  FFMA.FTZ R177, R12, UR11, -R207 ;  /* 0x0000000b0cb17c23 */ /* 0x000fe200080108cf */
[----:B------:R-:W-:Y:S01]  /*3fc0*/  LOP3.LUT R147, R147, 0xff00ff, RZ, 0xc0, !PT ;  /* 0x00ff00ff93937812 */ /* 0x000fe200078ec0ff */
[----:B------:R-:W-:Y:S01]  /*3fd0*/  LDSM.16.MT88.4 R140, [R190+0x1e000] ;  /* 0x01e00000be8c783b */ /* 0x000fe20000004200 */
[----:B------:R-:W-:Y:S01]  /*3fe0*/  PRMT R5, R18, 0x5410, R5 ;  /* 0x0000541012057816 */ /* 0x000fe20000000005 */
[----:B------:R-:W3:Y:S01]  /*3ff0*/  MUFU.EX2 R184, R184 ;  /* 0x000000b800b87308 */ /* 0x000ee20000000800 */
[----:B------:R-:W-:Y:S01]  /*4000*/  PRMT R145, R6, 0x5410, R145 ;  /* 0x0000541006917816 */ /* 0x000fe20000000091 */
[--C-:B------:R-:W-:Y:S01]  /*4010*/  FFMA.FTZ R178, R13, UR11, -R228.reuse ;  /* 0x0000000b0db27c23 */ /* 0x100fe200080108e4 */
[--C-:B------:R-:W-:Y:S01]  /*4020*/  HSET2.LE.AND R147, R147, R200.reuse, PT ;  /* 0x000000c893937233 */ /* 0x100fe20003803000 */
[--C-:B------:R-:W-:Y:S01]  /*4030*/  FFMA.FTZ R176, R8, UR11, -R207.reuse ;  /* 0x0000000b08b07c23 */ /* 0x100fe200080108cf */
[--C-:B------:R-:W-:Y:S01]  /*4040*/  HSET2.LE.AND R144, R5, R200.reuse, PT ;  /* 0x000000c805907233 */ /* 0x100fe20003803000 */
[----:B------:R-:W-:Y:S01]  /*4050*/  FFMA.FTZ R167, R14, UR11, -R207 ;  /* 0x0000000b0ea77c23 */ /* 0x000fe200080108cf */
[--C-:B------:R-:W-:Y:S01]  /*4060*/  HSET2.LE.AND R145, R145, R200.reuse, PT ;  /* 0x000000c891917233 */ /* 0x100fe20003803000 */
[----:B------:R-:W4:Y:S01]  /*4070*/  MUFU.EX2 R182, R182 ;  /* 0x000000b600b67308 */ /* 0x000f220000000800 */
[----:B-1----:R-:W-:Y:S01]  /*4080*/  F2FP.BF16.F32.PACK_AB R18, R180, R181 ;  /* 0x000000b5b412723e */ /* 0x002fe200000010ff */
[----:B------:R-:W-:Y:S01]  /*4090*/  LDSM.16.MT88.4 R20, [R197+0x18800] ;  /* 0x01880000c514783b */ /* 0x000fe20000004200 */
[----:B------:R-:W-:Y:S01]  /*40a0*/  F2FP.BF16.F32.PACK_AB R5, R186, R189 ;  /* 0x000000bdba05723e */ /* 0x000fe200000010ff */
[--C-:B------:R-:W-:Y:S01]  /*40b0*/  FFMA.FTZ R199, R199, UR11, -R228.reuse ;  /* 0x0000000bc7c77c23 */ /* 0x100fe200080108e4 */
[----:B------:R-:W-:Y:S01]  /*40c0*/  LOP3.LUT R147, R18, R147, RZ, 0xc0, !PT ;  /* 0x0000009312937212 */ /* 0x000fe200078ec0ff */
[----:B------:R-:W-:Y:S01]  /*40d0*/  LDSM.16.MT88.4 R28, [R188+0x18800] ;  /* 0x01880000bc1c783b */ /* 0x000fe20000004200 */
[----:B------:R-:W-:Y:S01]  /*40e0*/  LOP3.LUT R144, R5, R144, RZ, 0xc0, !PT ;  /* 0x0000009005907212 */ /* 0x000fe200078ec0ff */
[----:B------:R-:W-:Y:S01]  /*40f0*/  MUFU.EX2 R179, R179 ;  /* 0x000000b300b37308 */ /* 0x000fe20000000800 */
[----:B---3--:R-:W-:Y:S01]  /*4100*/  F2FP.BF16.F32.PACK_AB R6, R184, R185 ;  /* 0x000000b9b806723e */ /* 0x008fe200000010ff */
[----:B------:R-:W-:Y:S01]  /*4110*/  FFMA.FTZ R202, R201, UR11, -R228 ;  /* 0x0000000bc9ca7c23 */ /* 0x000fe200080108e4 */
[----:B------:R-:W-:Y:S01]  /*4120*/  LOP3.LUT R18, R4, UR6, R7, 0x96, !PT ;  /* 0x0000000604127c12 */ /* 0x000fe2000f8e9607 */
[----:B------:R-:W-:Y:S01]  /*4130*/  FFMA.FTZ R201, R234, UR11, -R207 ;  /* 0x0000000beac97c23 */ /* 0x000fe200080108cf */
[----:B------:R-:W-:Y:S01]  /*4140*/  LOP3.LUT R145, R6, R145, RZ, 0xc0, !PT ;  /* 0x0000009106917212 */ /* 0x000fe200078ec0ff */
[----:B------:R-:W-:Y:S01]  /*4150*/  LDSM.16.MT88.4 R172, [R197+0x1c800] ;  /* 0x01c80000c5ac783b */ /* 0x000fe20000004200 */
[--C-:B------:R-:W-:Y:S01]  /*4160*/  HSET2.LE.AND R146, R17, R200.reuse, PT ;  /* 0x000000c811927233 */ /* 0x100fe20003803000 */
[----:B------:R-:W-:Y:S01]  /*4170*/  IMAD.WIDE.U32 R18, R18, -0x2daee0ad, RZ ;  /* 0xd2511f5312127825 */ /* 0x000fe200078e00ff */
[----:B------:R-:W1:Y:S01]  /*4180*/  MUFU.EX2 R166, R166 ;  /* 0x000000a600a67308 */ /* 0x000e620000000800 */
[----:B------:R-:W3:Y:S01]  /*4190*/  LDSM.16.MT88.4 R4, [R188+0x1e000] ;  /* 0x01e00000bc04783b */ /* 0x000ee20000004200 */
[----:B----4-:R-:W-:Y:S01]  /*41a0*/  F2FP.BF16.F32.PACK_AB R17, R182, R187 ;  /* 0x000000bbb611723e */ /* 0x010fe200000010ff */
[----:B------:R-:W-:Y:S01]  /*41b0*/  IMAD.MOV.U32 R0, RZ, RZ, R18 ;  /* 0x000000ffff007224 */ /* 0x000fe200078e0012 */
[C---:B------:R-:W-:Y:S01]  /*41c0*/  PRMT R12, R18.reuse, 0x7773, RZ ;  /* 0x00007773120c7816 */ /* 0x040fe200000000ff */
[--C-:B------:R-:W-:Y:S01]  /*41d0*/  FFMA.FTZ R196, R203, UR11, -R228.reuse ;  /* 0x0000000bcbc47c23 */ /* 0x100fe200080108e4 */
[----:B------:R-:W-:Y:S01]  /*41e0*/  PRMT R15, R18, 0x7772, RZ ;  /* 0x00007772120f7816 */ /* 0x000fe200000000ff */
[----:B------:R-:W-:Y:S01]  /*41f0*/  FFMA.FTZ R195, R195, UR11, -R228 ;  /* 0x0000000bc3c37c23 */ /* 0x000fe200080108e4 */
[----:B------:R-:W-:Y:S01]  /*4200*/  LOP3.LUT R9, R16, UR13, R19, 0x96, !PT ;  /* 0x0000000d10097c12 */ /* 0x000fe2000f8e9613 */
[----:B------:R-:W-:Y:S01]  /*4210*/  MUFU.EX2 R183, R183 ;  /* 0x000000b700b77308 */ /* 0x000fe20000000800 */
[----:B------:R-:W-:Y:S01]  /*4220*/  PRMT R11, R18, 0x7771, RZ ;  /* 0x00007771120b7816 */ /* 0x000fe200000000ff */
[--C-:B------:R-:W-:Y:S01]  /*4230*/  FFMA.FTZ R204, R204, UR11, -R207.reuse ;  /* 0x0000000bcccc7c23 */ /* 0x100fe200080108cf */
[----:B------:R-:W-:Y:S01]  /*4240*/  LOP3.LUT R0, R0, 0xff, RZ, 0xc0, !PT ;  /* 0x000000ff00007812 */ /* 0x000fe200078ec0ff */
[--C-:B------:R-:W-:Y:S01]  /*4250*/  FFMA.FTZ R203, R232, UR11, -R207.reuse ;  /* 0x0000000be8cb7c23 */ /* 0x100fe200080108cf */
[--C-:B------:R-:W-:Y:S01]  /*4260*/  PRMT R15, R15, 0x5410, R12.reuse ;  /* 0x000054100f0f7816 */ /* 0x100fe2000000000c */
[----:B------:R-:W-:Y:S01]  /*4270*/  FFMA.FTZ R212, R212, UR11, -R207 ;  /* 0x0000000bd4d47c23 */ /* 0x000fe200080108cf */
[C---:B------:R-:W-:Y:S01]  /*4280*/  LOP3.LUT R25, R9.reuse, 0xffff, RZ, 0xc0, !PT ;  /* 0x0000ffff09197812 */ /* 0x040fe200078ec0ff */
[----:B------:R-:W4:Y:S01]  /*4290*/  MUFU.EX2 R178, R178 ;  /* 0x000000b200b27308 */ /* 0x000f220000000800 */
[----:B------:R-:W-:Y:S01]  /*42a0*/  PRMT R12, R9, 0x7632, R12 ;  /* 0x00007632090c7816 */ /* 0x000fe2000000000c */
[----:B------:R-:W-:Y:S01]  /*42b0*/  LDSM.16.MT88.4 R168, [R197+0x1e800] ;  /* 0x01e80000c5a8783b */ /* 0x000fe20000004200 */
[----:B------:R-:W-:Y:S01]  /*42c0*/  PRMT R11, R0, 0x5410, R11 ;  /* 0x00005410000b7816 */ /* 0x000fe2000000000b */
[----:B------:R-:W-:Y:S01]  /*42d0*/  FFMA.FTZ R0, R10, UR11, -R207 ;  /* 0x0000000b0a007c23 */ /* 0x000fe200080108cf */
[----:B------:R-:W-:Y:S01]  /*42e0*/  LOP3.LUT R146, R17, R146, RZ, 0xc0, !PT ;  /* 0x0000009211927212 */ /* 0x000fe200078ec0ff */
[----:B------:R-:W-:Y:S01]  /*42f0*/  LDSM.16.MT88.4 R32, [R190+0x18800] ;  /* 0x01880000be20783b */ /* 0x000fe20000004200 */
[----:B------:R-:W-:Y:S01]  /*4300*/  LOP3.LUT R10, R9, 0xff, RZ, 0xc0, !PT ;  /* 0x000000ff090a7812 */ /* 0x000fe200078ec0ff */
[----:B------:R-:W-:Y:S01]  /*4310*/  MUFU.EX2 R177, R177 ;  /* 0x000000b100b17308 */ /* 0x000fe20000000800 */
[----:B------:R-:W-:Y:S01]  /*4320*/  SHF.R.U32.HI R9, RZ, 0x18, R9 ;  /* 0x00000018ff097819 */ /* 0x000fe20000011609 */
[----:B------:R-:W5:Y:S01]  /*4330*/  LDSM.16.MT88.4 R16, [R197+0x1a800] ;  /* 0x01a80000c510783b */ /* 0x000f620000004200 */
[----:B------:R-:W-:Y:S01]  /*4340*/  SHF.R.U32.HI R25, RZ, 0x8, R25 ;  /* 0x00000008ff197819 */ /* 0x000fe20000011619 */
[C---:B--2---:R-:W-:Y:S01]  /*4350*/  HMMA.16816.F32.BF16 R36, R144.reuse, R40, RZ ;  /* 0x000000289024723c */ /* 0x044fe200000418ff */
[----:B------:R-:W-:Y:S01]  /*4360*/  LOP3.LUT R8, R12, 0xff, RZ, 0xc0, !PT ;  /* 0x000000ff0c087812 */ /* 0x000fe200078ec0ff */
[--C-:B------:R-:W-:Y:S01]  /*4370*/  FFMA.FTZ R215, R215, UR11, -R228.reuse ;  /* 0x0000000bd7d77c23 */ /* 0x100fe200080108e4 */
[--C-:B------:R-:W-:Y:S01]  /*4380*/  HSET2.LE.AND R14, R11, R200.reuse, PT ;  /* 0x000000c80b0e7233 */ /* 0x100fe20003803000 */
[----:B------:R-:W2:Y:S01]  /*4390*/  MUFU.EX2 R176, R176 ;  /* 0x000000b000b07308 */ /* 0x000ea20000000800 */
[----:B-1----:R-:W-:Y:S01]  /*43a0*/  F2FP.BF16.F32.PACK_AB R13, R166, R179 ;  /* 0x000000b3a60d723e */ /* 0x002fe200000010ff */
[--C-:B------:R-:W-:Y:S01]  /*43b0*/  FFMA.FTZ R232, R213, UR11, -R228.reuse ;  /* 0x0000000bd5e87c23 */ /* 0x100fe200080108e4 */
[----:B------:R-:W-:Y:S01]  /*43c0*/  PRMT R11, R10, 0x5410, R25 ;  /* 0x000054100a0b7816 */ /* 0x000fe20000000019 */
[C---:B------:R-:W-:Y:S01]  /*43d0*/  HMMA.16816.F32.BF16 R68, R144.reuse, R72, RZ ;  /* 0x000000489044723c */ /* 0x040fe200000418ff */
[----:B------:R-:W-:Y:S01]  /*43e0*/  PRMT R9, R8, 0x5410, R9 ;  /* 0x0000541008097816 */ /* 0x000fe20000000009 */
[--C-:B------:R-:W-:Y:S01]  /*43f0*/  FFMA.FTZ R211, R211, UR11, -R228.reuse ;  /* 0x0000000bd3d37c23 */ /* 0x100fe200080108e4 */
[----:B------:R-:W-:Y:S01]  /*4400*/  LOP3.LUT R14, R13, R14, RZ, 0xc0, !PT ;  /* 0x0000000e0d0e7212 */ /* 0x000fe200078ec0ff */
[----:B------:R-:W-:Y:S01]  /*4410*/  MUFU.EX2 R167, R167 ;  /* 0x000000a700a77308 */ /* 0x000fe20000000800 */
[--C-:B------:R-:W-:Y:S01]  /*4420*/  HSET2.LE.AND R12, R11, R200.reuse, PT ;  /* 0x000000c80b0c7233 */ /* 0x100fe20003803000 */
[----:B------:R-:W-:Y:S01]  /*4430*/  FFMA.FTZ R228, R209, UR11, -R228 ;  /* 0x0000000bd1e47c23 */ /* 0x000fe200080108e4 */
[----:B------:R-:W-:Y:S01]  /*4440*/  HSET2.LE.AND R13, R9, R200, PT ;  /* 0x000000c8090d7233 */ /* 0x000fe20003803000 */
[C---:B---3--:R-:W-:Y:S01]  /*4450*/  HMMA.16816.F32.BF16 R148, R144.reuse, R4, RZ ;  /* 0x000000049094723c */ /* 0x048fe200000418ff */
[----:B------:R-:W1:Y:S01]  /*4460*/  LDSM.16.MT88.4 R8, [R191+0x18800] ;  /* 0x01880000bf08783b */ /* 0x000e620000004200 */
[----:B----4-:R-:W-:Y:S01]  /*4470*/  F2FP.BF16.F32.PACK_AB R5, R178, R183 ;  /* 0x000000b7b205723e */ /* 0x010fe200000010ff */
[--C-:B------:R-:W-:Y:S01]  /*4480*/  FFMA.FTZ R209, R214, UR11, -R207.reuse ;  /* 0x0000000bd6d17c23 */ /* 0x100fe200080108cf */
[----:B------:R-:W3:Y:S01]  /*4490*/  MUFU.EX2 R0, R0 ;  /* 0x0000000000007308 */ /* 0x000ee20000000800 */
[----:B--2---:R-:W-:Y:S01]  /*44a0*/  F2FP.BF16.F32.PACK_AB R4, R176, R177 ;  /* 0x000000b1b004723e */ /* 0x004fe200000010ff */
[----:B------:R-:W-:Y:S01]  /*44b0*/  FFMA.FTZ R208, R208, UR11, -R207 ;  /* 0x0000000bd0d07c23 */ /* 0x000fe200080108cf */
[----:B------:R-:W-:Y:S01]  /*44c0*/  LOP3.LUT R12, R5, R12, RZ, 0xc0, !PT ;  /* 0x0000000c050c7212 */ /* 0x000fe200078ec0ff */
[----:B------:R-:W-:Y:S01]  /*44d0*/  HMMA.16816.F32.BF16 R100, R144, R104, RZ ;  /* 0x000000689064723c */ /* 0x000fe200000418ff */
[----:B------:R-:W-:Y:S01]  /*44e0*/  LOP3.LUT R13, R4, R13, RZ, 0xc0, !PT ;  /* 0x0000000d040d7212 */ /* 0x000fe200078ec0ff */
[----:B------:R-:W-:Y:S01]  /*44f0*/  FADD.FTZ R186, R189, R186 ;  /* 0x000000babdba7221 */ /* 0x000fe20000010000 */
[----:B------:R-:W-:Y:S01]  /*4500*/  LOP3.LUT R15, R15, 0xff00ff, RZ, 0xc0, !PT ;  /* 0x00ff00ff0f0f7812 */ /* 0x000fe200078ec0ff */
[----:B------:R-:W-:Y:S01]  /*4510*/  MUFU.EX2 R199, R199 ;  /* 0x000000c700c77308 */ /* 0x000fe20000000800 */
[----:B------:R-:W-:Y:S01]  /*4520*/  FADD.FTZ R184, R185, R184 ;  /* 0x000000b8b9b87221 */ /* 0x000fe20000010000 */
[----:B------:R-:W-:-:S02]  /*4530*/  FADD.FTZ R187, R187, R186 ;  /* 0x000000babbbb7221 */ /* 0x000fc40000010000 */
[C---:B------:R-:W-:Y:S01]  /*4540*/  HMMA.16816.F32.BF16 R132, R144.reuse, R136, RZ ;  /* 0x000000889084723c */ /* 0x040fe200000418ff */
[----:B------:R-:W-:Y:S01]  /*4550*/  HSET2.LE.AND R15, R15, R200, PT ;  /* 0x000000c80f0f7233 */ /* 0x000fe20003803000 */
[----:B------:R-:W-:Y:S01]  /*4560*/  FADD.FTZ R181, R181, R184 ;  /* 0x000000b8b5b57221 */ /* 0x000fe20000010000 */
[----:B------:R-:W-:Y:S01]  /*4570*/  FADD.FTZ R182, R182, R187 ;  /* 0x000000bbb6b67221 */ /* 0x000fe20000010000 */
[----:B------:R-:W2:Y:S01]  /*4580*/  MUFU.EX2 R202, R202 ;  /* 0x000000ca00ca7308 */ /* 0x000ea20000000800 */
[----:B---3--:R-:W-:Y:S01]  /*4590*/  F2FP.BF16.F32.PACK_AB R24, R0, R167 ;  /* 0x000000a70018723e */ /* 0x008fe200000010ff */
[----:B------:R-:W-:Y:S01]  /*45a0*/  FADD.FTZ R180, R180, R181 ;  /* 0x000000b5b4b47221 */ /* 0x000fe20000010000 */
[----:B------:R-:W-:Y:S01]  /*45b0*/  FADD.FTZ R183, R183, R182 ;  /* 0x000000b6b7b77221 */ /* 0x000fe20000010000 */
[----:B------:R-:W-:Y:S01]  /*45c0*/  HMMA.16816.F32.BF16 R160, R144, R156, RZ ;  /* 0x0000009c90a0723c */ /* 0x000fe200000418ff */
[----:B------:R-:W-:Y:S01]  /*45d0*/  LOP3.LUT R15, R24, R15, RZ, 0xc0, !PT ;  /* 0x0000000f180f7212 */ /* 0x000fe200078ec0ff */
[----:B------:R-:W-:Y:S01]  /*45e0*/  FADD.FTZ R177, R177, R180 ;  /* 0x000000b4b1b17221 */ /* 0x000fe20000010000 */
[----:B------:R-:W-:Y:S01]  /*45f0*/  LDSM.16.MT88.4 R24, [R190+0x1a800] ;  /* 0x01a80000be18783b */ /* 0x000fe20000004200 */
[----:B------:R-:W-:Y:S01]  /*4600*/  MUFU.EX2 R195, R195 ;  /* 0x000000c300c37308 */ /* 0x000fe20000000800 */
[----:B------:R-:W-:Y:S01]  /*4610*/  FADD.FTZ R178, R178, R183 ;  /* 0x000000b7b2b27221 */ /* 0x000fe20000010000 */
[----:B------:R-:W-:-:S02]  /*4620*/  FADD.FTZ R176, R176, R177 ;  /* 0x000000b1b0b07221 */ /* 0x000fc40000010000 */
[C---:B------:R-:W-:Y:S01]  /*4630*/  HMMA.16816.F32.BF16 R44, R144.reuse, R48, RZ ;  /* 0x00000030902c723c */ /* 0x040fe200000418ff */
[----:B------:R-:W-:Y:S01]  /*4640*/  FADD.FTZ R179, R179, R178 ;  /* 0x000000b2b3b37221 */ /* 0x000fe20000010000 */
[----:B------:R-:W-:Y:S02]  /*4650*/  FADD.FTZ R167, R167, R176 ;  /* 0x000000b0a7a77221 */ /* 0x000fe40000010000 */
[----:B------:R-:W-:Y:S01]  /*4660*/  MUFU.EX2 R196, R196 ;  /* 0x000000c400c47308 */ /* 0x000fe20000000800 */
[----:B------:R-:W-:Y:S01]  /*4670*/  FADD.FTZ R166, R166, R179 ;  /* 0x000000b3a6a67221 */ /* 0x000fe20000010000 */
[----:B------:R-:W-:Y:S02]  /*4680*/  FADD.FTZ R0, R0, R167 ;  /* 0x000000a700007221 */ /* 0x000fe40000010000 */
[C---:B------:R-:W-:Y:S04]  /*4690*/  HMMA.16816.F32.BF16 R52, R144.reuse, R56, RZ ;  /* 0x000000389034723c */ /* 0x040fe800000418ff */
[----:B------:R-:W-:Y:S04]  /*46a0*/  MUFU.EX2 R201, R201 ;  /* 0x000000c900c97308 */ /* 0x000fe80000000800 */
[C---:B------:R-:W-:Y:S04]  /*46b0*/  HMMA.16816.F32.BF16 R60, R144.reuse, R64, RZ ;  /* 0x00000040903c723c */ /* 0x040fe800000418ff */
[----:B------:R-:W-:Y:S04]  /*46c0*/  MUFU.EX2 R204, R204 ;  /* 0x000000cc00cc7308 */ /* 0x000fe80000000800 */
[C---:B------:R-:W-:Y:S04]  /*46d0*/  HMMA.16816.F32.BF16 R76, R144.reuse, R80, RZ ;  /* 0x00000050904c723c */ /* 0x040fe800000418ff */
[----:B------:R-:W3:Y:S04]  /*46e0*/  MUFU.EX2 R203, R203 ;  /* 0x000000cb00cb7308 */ /* 0x000ee80000000800 */
[C---:B------:R-:W-:Y:S04]  /*46f0*/  HMMA.16816.F32.BF16 R84, R144.reuse, R88, RZ ;  /* 0x000000589054723c */ /* 0x040fe800000418ff */
[----:B------:R-:W4:Y:S04]  /*4700*/  MUFU.EX2 R212, R212 ;  /* 0x000000d400d47308 */ /* 0x000f280000000800 */
[C---:B------:R-:W-:Y:S04]  /*4710*/  HMMA.16816.F32.BF16 R92, R144.reuse, R96, RZ ;  /* 0x00000060905c723c */ /* 0x040fe800000418ff */
[----:B------:R-:W-:Y:S04]  /*4720*/  MUFU.EX2 R215, R215 ;  /* 0x000000d700d77308 */ /* 0x000fe80000000800 */
[C---:B------:R-:W-:Y:S04]  /*4730*/  HMMA.16816.F32.BF16 R108, R144.reuse, R112, RZ ;  /* 0x00000070906c723c */ /* 0x040fe800000418ff */
[----:B------:R-:W4:Y:S04]  /*4740*/  MUFU.EX2 R232, R232 ;  /* 0x000000e800e87308 */ /* 0x000f280000000800 */
[C---:B------:R-:W-:Y:S04]  /*4750*/  HMMA.16816.F32.BF16 R116, R144.reuse, R120, RZ ;  /* 0x000000789074723c */ /* 0x040fe800000418ff */
[----:B------:R-:W-:Y:S04]  /*4760*/  MUFU.EX2 R211, R211 ;  /* 0x000000d300d37308 */ /* 0x000fe80000000800 */
[C---:B------:R-:W-:Y:S04]  /*4770*/  HMMA.16816.F32.BF16 R124, R144.reuse, R128, RZ ;  /* 0x00000080907c723c */ /* 0x040fe800000418ff */
[----:B------:R-:W-:Y:S04]  /*4780*/  MUFU.EX2 R228, R228 ;  /* 0x000000e400e47308 */ /* 0x000fe80000000800 */
[C---:B------:R-:W-:Y:S04]  /*4790*/  HMMA.16816.F32.BF16 R152, R144.reuse, R140, RZ ;  /* 0x0000008c9098723c */ /* 0x040fe800000418ff */
[----:B------:R-:W-:Y:S04]  /*47a0*/  MUFU.EX2 R209, R209 ;  /* 0x000000d100d17308 */ /* 0x000fe80000000800 */
[C---:B------:R-:W-:Y:S04]  /*47b0*/  HMMA.16816.F32.BF16 R40, R144.reuse, R42, RZ ;  /* 0x0000002a9028723c */ /* 0x040fe800000418ff */
[----:B------:R-:W4:Y:S04]  /*47c0*/  MUFU.EX2 R208, R208 ;  /* 0x000000d000d07308 */ /* 0x000f280000000800 */
        /* <DEDUP_REMOVED lines=28> */
[----:B-----5:R-:W-:Y:S01]  /*4990*/  HMMA.16816.F32.BF16 R92, R12, R16, R92 ;  /* 0x000000100c5c723c */ /* 0x020fe2000004185c */
[----:B------:R-:W-:-:S05]  /*49a0*/  IMAD.U32 R17, RZ, RZ, UR12 ;  /* 0x0000000cff117e24 */ /* 0x000fca000f8e00ff */
[----:B------:R-:W-:Y:S02]  /*49b0*/  LOP3.LUT R16, R17, UR23, R227, 0x96, !PT ;  /* 0x0000001711107c12 */ /* 0x000fe4000f8e96e3 */
[C---:B---3--:R-:W-:Y:S08]  /*49c0*/  HMMA.16816.F32.BF16 R84, R12.reuse, R20, R84 ;  /* 0x000000140c54723c */ /* 0x048ff00000041854 */
[C---:B------:R-:W-:Y:S01]  /*49d0*/  HMMA.16816.F32.BF16 R88, R12.reuse, R22, R88 ;  /* 0x000000160c58723c */ /* 0x040fe20000041858 */
[----:B------:R-:W3:Y:S07]  /*49e0*/  LDSM.16.MT88.4 R20, [R191+0x1e800] ;  /* 0x01e80000bf14783b */ /* 0x000eee0000004200 */
[----:B-1----:R-:W-:Y:S01]  /*49f0*/  HMMA.16816.F32.BF16 R108, R12, R8, R108 ;  /* 0x000000080c6c723c */ /* 0x002fe2000004186c */
[----:B------:R-:W-:-:S05]  /*4a00*/  IMAD.WIDE.U32 R8, R16, -0x326172a9, RZ ;  /* 0xcd9e8d5710087825 */ /* 0x000fca00078e00ff */
[----:B------:R-:W-:Y:S02]  /*4a10*/  LOP3.LUT R238, R230, UR10, R9, 0x96, !PT ;  /* 0x0000000ae6ee7c12 */ /* 0x000fe4000f8e9609 */
[----:B------:R-:W-:Y:S01]  /*4a20*/  LOP3.LUT R8, R8, UR9, R223, 0x96, !PT ;  /* 0x0000000908087c12 */ /* 0x000fe2000f8e96df */
[----:B------:R-:W-:Y:S01]  /*4a30*/  HMMA.16816.F32.BF16 R96, R12, R18, R96 ;  /* 0x000000120c60723c */ /* 0x000fe20000041860 */
[----:B------:R-:W1:Y:S01]  /*4a40*/  LDSM.16.MT88.4 R16, [R190+0x1e800] ;  /* 0x01e80000be10783b */ /* 0x000e620000004200 */
[----:B------:R-:W-:-:S06]  /*4a50*/  IMAD.WIDE.U32 R238, R238, -0x2daee0ad, RZ ;  /* 0xd2511f53eeee7825 */ /* 0x000fcc00078e00ff */
[----:B--2---:R-:W-:Y:S01]  /*4a60*/  HMMA.16816.F32.BF16 R116, R12, R4, R116 ;  /* 0x000000040c74723c */ /* 0x004fe20000041874 */
[----:B------:R-:W-:Y:S01]  /*4a70*/  IMAD.WIDE.U32 R4, R8, -0x2daee0ad, RZ ;  /* 0xd2511f5308047825 */ /* 0x000fe200078e00ff */
[----:B------:R-:W-:-:S04]  /*4a80*/  LOP3.LUT R8, R224, UR21, R239, 0x96, !PT ;  /* 0x00000015e0087c12 */ /* 0x000fc8000f8e96ef */
[----:B------:R-:W-:Y:S01]  /*4a90*/  LOP3.LUT R238, R238, UR20, R5, 0x96, !PT ;  /* 0x00000014eeee7c12 */ /* 0x000fe2000f8e9605 */
[----:B------:R-:W-:Y:S01]  /*4aa0*/  IMAD.WIDE.U32 R8, R8, -0x326172a9, RZ ;  /* 0xcd9e8d5708087825 */ /* 0x000fe200078e00ff */
[----:B------:R-:W-:Y:S03]  /*4ab0*/  HMMA.16816.F32.BF16 R120, R12, R6, R120 ;  /* 0x000000060c78723c */ /* 0x000fe60000041878 */
[----:B------:R-:W-:Y:S01]  /*4ac0*/  IMAD.WIDE.U32 R238, R238, -0x326172a9, RZ ;  /* 0xcd9e8d57eeee7825 */ /* 0x000fe200078e00ff */
[----:B------:R-:W-:-:S04]  /*4ad0*/  LOP3.LUT R5, R222, UR8, R9, 0x96, !PT ;  /* 0x00000008de057c12 */ /* 0x000fc8000f8e9609 */
[----:B------:R-:W-:Y:S01]  /*4ae0*/  LOP3.LUT R236, R8, UR7, R239, 0x96, !PT ;  /* 0x0000000708ec7c12 */ /* 0x000fe2000f8e96ef */
[----:B------:R-:W-:Y:S01]  /*4af0*/  IMAD.WIDE.U32 R6, R5, -0x2daee0ad, RZ ;  /* 0xd2511f5305067825 */ /* 0x000fe200078e00ff */
[----:B---3--:R-:W-:Y:S03]  /*4b00*/  HMMA.16816.F32.BF16 R124, R12, R20, R124 ;  /* 0x000000140c7c723c */ /* 0x008fe6000004187c */
[----:B------:R-:W-:Y:S01]  /*4b10*/  IMAD.WIDE.U32 R236, R236, -0x2daee0ad, RZ ;  /* 0xd2511f53ecec7825 */ /* 0x000fe200078e00ff */
[----:B------:R-:W-:-:S04]  /*4b20*/  LOP3.LUT R234, R4, UR17, R7, 0x96, !PT ;  /* 0x0000001104ea7c12 */ /* 0x000fc8000f8e9607 */
[----:B------:R-:W-:Y:S01]  /*4b30*/  LOP3.LUT R6, R6, UR16, R237, 0x96, !PT ;  /* 0x0000001006067c12 */ /* 0x000fe2000f8e96ed */
[----:B------:R-:W-:Y:S01]  /*4b40*/  HMMA.16816.F32.BF16 R128, R12, R22, R128 ;  /* 0x000000160c80723c */ /* 0x000fe20000041880 */
[----:B------:R-:W2:Y:S01]  /*4b50*/  LDSM.16.MT88.4 R20, [R188+0x1e800] ;  /* 0x01e80000bc14783b */ /* 0x000ea20000004200 */
[----:B------:R-:W-:-:S04]  /*4b60*/  IMAD.WIDE.U32 R234, R234, -0x326172a9, RZ ;  /* 0xcd9e8d57eaea7825 */ /* 0x000fc800078e00ff */
[----:B------:R-:W-:Y:S02]  /*4b70*/  IMAD.WIDE.U32 R6, R6, -0x326172a9, RZ ;  /* 0xcd9e8d5706067825 */ /* 0x000fe400078e00ff */
[----:B------:R-:W-:Y:S01]  /*4b80*/  HMMA.16816.F32.BF16 R80, R12, R26, R80 ;  /* 0x0000001a0c50723c */ /* 0x000fe20000041850 */
[----:B------:R-:W-:Y:S01]  /*4b90*/  F2FP.BF16.F32.PACK_AB R26, R202, R199 ;  /* 0x000000c7ca1a723e */ /* 0x000fe200000010ff */
[----:B------:R-:W-:Y:S01]  /*4ba0*/  IMAD.MOV.U32 R4, RZ, RZ, R6 ;  /* 0x000000ffff047224 */ /* 0x000fe200078e0006 */
[C---:B------:R-:W-:Y:S02]  /*4bb0*/  PRMT R5, R6.reuse, 0x7771, RZ ;  /* 0x0000777106057816 */ /* 0x040fe400000000ff */
[----:B------:R-:W-:-:S03]  /*4bc0*/  PRMT R27, R6, 0x7772, RZ ;  /* 0x00007772061b7816 */ /* 0x000fc600000000ff */
[C---:B-1----:R-:W-:Y:S01]  /*4bd0*/  HMMA.16816.F32.BF16 R152, R12.reuse, R16, R152 ;  /* 0x000000100c98723c */ /* 0x042fe20000041898 */
[----:B------:R-:W-:Y:S02]  /*4be0*/  PRMT R16, R6, 0x7773, RZ ;  /* 0x0000777306107816 */ /* 0x000fe400000000ff */
[----:B------:R-:W-:Y:S02]  /*4bf0*/  LOP3.LUT R6, R4, 0xff, RZ, 0xc0, !PT ;  /* 0x000000ff04067812 */ /* 0x000fe400078ec0ff */
[----:B------:R-:W-:Y:S02]  /*4c00*/  LOP3.LUT R4, R234, UR4, R7, 0x96, !PT ;  /* 0x00000004ea047c12 */ /* 0x000fe4000f8e9607 */
[----:B------:R-:W-:Y:S01]  /*4c10*/  PRMT R5, R6, 0x5410, R5 ;  /* 0x0000541006057816 */ /* 0x000fe20000000005 */
[----:B------:R-:W-:Y:S01]  /*4c20*/  HMMA.16816.F32.BF16 R112, R12, R10, R112 ;  /* 0x0000000a0c70723c */ /* 0x000fe20000041870 */
[----:B------:R-:W1:Y:S01]  /*4c30*/  LDSM.16.MT88.4 R8, [R197+0x19000] ;  /* 0x01900000c508783b */ /* 0x000e620000004200 */
[----:B------:R-:W-:-:S02]  /*4c40*/  LOP3.LUT R6, R4, 0xffff, RZ, 0xc0, !PT ;  /* 0x0000ffff04067812 */ /* 0x000fc400078ec0ff */
[C---:B------:R-:W-:Y:S02]  /*4c50*/  PRMT R7, R4.reuse, 0x7632, R7 ;  /* 0x0000763204077816 */ /* 0x040fe40000000007 */
[----:B------:R-:W-:Y:S02]  /*4c60*/  SHF.R.U32.HI R6, RZ, 0x8, R6 ;  /* 0x00000008ff067819 */ /* 0x000fe40000011606 */
[C---:B------:R-:W-:Y:S01]  /*4c70*/  HMMA.16816.F32.BF16 R52, R12.reuse, R28, R52 ;  /* 0x0000001c0c34723c */ /* 0x040fe20000041834 */
[----:B------:R-:W-:Y:S02]  /*4c80*/  LOP3.LUT R29, R4, 0xff, RZ, 0xc0, !PT ;  /* 0x000000ff041d7812 */ /* 0x000fe400078ec0ff */
[----:B------:R-:W-:Y:S02]  /*4c90*/  HSET2.LE.AND R5, R5, R200, PT ;  /* 0x000000c805057233 */ /* 0x000fe40003803000 */
[----:B------:R-:W-:Y:S02]  /*4ca0*/  PRMT R29, R29, 0x5410, R6 ;  /* 0x000054101d1d7816 */ /* 0x000fe40000000006 */
[----:B------:R-:W-:Y:S01]  /*4cb0*/  PRMT R27, R27, 0x5410, R16 ;  /* 0x000054101b1b7816 */ /* 0x000fe20000000010 */
[----:B------:R-:W-:Y:S01]  /*4cc0*/  HMMA.16816.F32.BF16 R76, R12, R24, R76 ;  /* 0x000000180c4c723c */ /* 0x000fe2000004184c */
[----:B------:R-:W-:-:S02]  /*4cd0*/  SHF.R.U32.HI R25, RZ, 0x18, R4 ;  /* 0x00000018ff197819 */ /* 0x000fc40000011604 */
[----:B------:R-:W-:Y:S02]  /*4ce0*/  LOP3.LUT R4, R7, 0xff, RZ, 0xc0, !PT ;  /* 0x000000ff07047812 */ /* 0x000fe400078ec0ff */
[----:B------:R-:W-:Y:S02]  /*4cf0*/  LOP3.LUT R26, R26, R5, RZ, 0xc0, !PT ;  /* 0x000000051a1a7212 */ /* 0x000fe400078ec0ff */
[----:B------:R-:W-:Y:S01]  /*4d00*/  PRMT R25, R4, 0x5410, R25 ;  /* 0x0000541004197816 */ /* 0x000fe20000000019 */
[----:B--2---:R-:W-:Y:S01]  /*4d10*/  HMMA.16816.F32.BF16 R148, R12, R20, R148 ;  /* 0x000000140c94723c */ /* 0x004fe20000041894 */
[----:B------:R-:W2:Y:S01]  /*4d20*/  LDSM.16.MT88.4 R4, [R197+0x1d000] ;  /* 0x01d00000c504783b */ /* 0x000ea20000004200 */
[----:B------:R-:W-:Y:S02]  /*4d30*/  LOP3.LUT R27, R27, 0xff00ff, RZ, 0xc0, !PT ;  /* 0x00ff00ff1b1b7812 */ /* 0x000fe400078ec0ff */
[--C-:B------:R-:W-:Y:S02]  /*4d40*/  HSET2.LE.AND R24, R29, R200.reuse, PT ;  /* 0x000000c81d187233 */ /* 0x100fe40003803000 */
[----:B------:R-:W-:-:S02]  /*4d50*/  HSET2.LE.AND R25, R25, R200, PT ;  /* 0x000000c819197233 */ /* 0x000fc40003803000 */
[----:B------:R-:W-:Y:S01]  /*4d60*/  HSET2.LE.AND R27, R27, R200, PT ;  /* 0x000000c81b1b7233 */ /* 0x000fe20003803000 */
[C---:B------:R-:W-:Y:S01]  /*4d70*/  HMMA.16816.F32.BF16 R100, R12.reuse, R172, R100 ;  /* 0x000000ac0c64723c */ /* 0x040fe20000041864 */
[----:B------:R-:W-:Y:S02]  /*4d80*/  F2FP.BF16.F32.PACK_AB R28, R203, R204 ;  /* 0x000000cccb1c723e */ /* 0x000fe400000010ff */
[----:B------:R-:W-:Y:S01]  /*4d90*/  F2FP.BF16.F32.PACK_AB R21, R196, R195 ;  /* 0x000000c3c415723e */ /* 0x000fe200000010ff */
[----:B------:R-:W-:Y:S01]  /*4da0*/  FADD.FTZ R195, R195, R166 ;  /* 0x000000a6c3c37221 */ /* 0x000fe20000010000 */
[----:B----4-:R-:W-:Y:S02]  /*4db0*/  F2FP.BF16.F32.PACK_AB R20, R212, R201 ;  /* 0x000000c9d414723e */ /* 0x010fe400000010ff */
[----:B------:R-:W-:Y:S01]  /*4dc0*/  LOP3.LUT R27, R28, R27, RZ, 0xc0, !PT ;  /* 0x0000001b1c1b7212 */ /* 0x000fe200078ec0ff */
[----:B------:R-:W-:Y:S01]  /*4dd0*/  HMMA.16816.F32.BF16 R104, R12, R174, R104 ;  /* 0x000000ae0c68723c */ /* 0x000fe20000041868 */
[----:B------:R-:W-:Y:S01]  /*4de0*/  LOP3.LUT R24, R21, R24, RZ, 0xc0, !PT ;  /* 0x0000001815187212 */ /* 0x000fe200078ec0ff */
[----:B------:R-:W-:Y:S01]  /*4df0*/  LDSM.16.MT88.4 R172, [R197+0x1f000] ;  /* 0x01f00000c5ac783b */ /* 0x000fe20000004200 */
[----:B------:R-:W-:Y:S01]  /*4e00*/  LOP3.LUT R25, R20, R25, RZ, 0xc0, !PT ;  /* 0x0000001914197212 */ /* 0x000fe200078ec0ff */
[----:B------:R-:W-:Y:S01]  /*4e10*/  FADD.FTZ R196, R196, R195 ;  /* 0x000000c3c4c47221 */ /* 0x000fe20000010000 */
[----:B------:R-:W-:-:S03]  /*4e20*/  LOP3.LUT R234, R238, UR6, R235, 0x96, !PT ;  /* 0x00000006eeea7c12 */ /* 0x000fc6000f8e96eb */
[----:B------:R-:W-:Y:S01]  /*4e30*/  HMMA.16816.F32.BF16 R140, R12, R18, R140 ;  /* 0x000000120c8c723c */ /* 0x000fe2000004188c */
[----:B------:R-:W-:Y:S01]  /*4e40*/  LDSM.16.MT88.4 R16, [R197+0x1b000] ;  /* 0x01b00000c510783b */ /* 0x000fe20000004200 */
[----:B------:R-:W-:-:S04]  /*4e50*/  IMAD.WIDE.U32 R234, R234, -0x2daee0ad, RZ ;  /* 0xd2511f53eaea7825 */ /* 0x000fc800078e00ff */
[----:B------:R-:W-:Y:S01]  /*4e60*/  FADD.FTZ R199, R199, R196 ;  /* 0x000000c4c7c77221 */ /* 0x000fe20000010000 */
[----:B------:R-:W-:Y:S01]  /*4e70*/  LOP3.LUT R236, R236, UR13, R235, 0x96, !PT ;  /* 0x0000000decec7c12 */ /* 0x000fe2000f8e96eb */
[----:B-1----:R-:W-:Y:S02]  /*4e80*/  HMMA.16816.F32.BF16 R36, R24, R8, R36 ;  /* 0x000000081824723c */ /* 0x002fe40000041824 */
[----:B------:R-:W-:-:S06]  /*4e90*/  FADD.FTZ R202, R202, R199 ;  /* 0x000000c7caca7221 */ /* 0x000fcc0000010000 */
[C---:B------:R-:W-:Y:S01]  /*4ea0*/  HMMA.16816.F32.BF16 R40, R24.reuse, R10, R40 ;  /* 0x0000000a1828723c */ /* 0x040fe20000041828 */
[----:B------:R-:W1:Y:S07]  /*4eb0*/  LDSM.16.MT88.4 R8, [R188+0x19000] ;  /* 0x01900000bc08783b */ /* 0x000e6e0000004200 */
        /* <DEDUP_REMOVED lines=11> */
[----:B------:R-:W-:Y:S01]  /*4f70*/  HMMA.16816.F32.BF16 R144, R12, R22, R144 ;  /* 0x000000160c90723c */ /* 0x000fe20000041890 */
[----:B------:R-:W3:Y:S04]  /*4f80*/  LDSM.16.MT88.4 R12, [R191+0x19000] ;  /* 0x01900000bf0c783b */ /* 0x000ee80000004200 */
[----:B------:R-:W-:Y:S03]  /*4f90*/  LDSM.16.MT88.4 R20, [R188+0x1b000] ;  /* 0x01b00000bc14783b */ /* 0x000fe60000004200 */
        /* <DEDUP_REMOVED lines=19> */
[C---:B----4-:R-:W-:Y:S01]  /*50d0*/  HMMA.16816.F32.BF16 R92, R24.reuse, R16, R92 ;  /* 0x00000010185c723c */ /* 0x050fe2000004185c */
[C---:B------:R-:W-:Y:S02]  /*50e0*/  PRMT R17, R234.reuse, 0x7771, RZ ;  /* 0x00007771ea117816 */ /* 0x040fe400000000ff */
[----:B------:R-:W-:Y:S02]  /*50f0*/  PRMT R16, R234, 0x7772, RZ ;  /* 0x00007772ea107816 */ /* 0x000fe400000000ff */
[----:B------:R-:W-:Y:S02]  /*5100*/  PRMT R17, R8, 0x5410, R17 ;  /* 0x0000541008117816 */ /* 0x000fe40000000011 */
[----:B------:R-:W-:Y:S01]  /*5110*/  PRMT R16, R16, 0x5410, R9 ;  /* 0x0000541010107816 */ /* 0x000fe20000000009 */
[----:B------:R-:W-:Y:S01]  /*5120*/  HMMA.16816.F32.BF16 R96, R24, R18, R96 ;  /* 0x000000121860723c */ /* 0x000fe20000041860 */
[----:B------:R-:W-:-:S02]  /*5130*/  LOP3.LUT R18, R236, 0xffff, RZ, 0xc0, !PT ;  /* 0x0000ffffec127812 */ /* 0x000fc400078ec0ff */
[----:B------:R-:W-:Y:S02]  /*5140*/  LOP3.LUT R19, R236, 0xff, RZ, 0xc0, !PT ;  /* 0x000000ffec137812 */ /* 0x000fe400078ec0ff */
[----:B------:R-:W-:-:S03]  /*5150*/  SHF.R.U32.HI R18, RZ, 0x8, R18 ;  /* 0x00000008ff127819 */ /* 0x000fc60000011612 */
[----:B------:R-:W-:Y:S01]  /*5160*/  HMMA.16816.F32.BF16 R128, R24, R10, R128 ;  /* 0x0000000a1880723c */ /* 0x000fe20000041880 */
[----:B------:R-:W1:Y:S01]  /*5170*/  LDSM.16.MT88.4 R8, [R197+0x1b800] ;  /* 0x01b80000c508783b */ /* 0x000e620000004200 */
[----:B------:R-:W-:-:S06]  /*5180*/  PRMT R19, R19, 0x5410, R18 ;  /* 0x0000541013137816 */ /* 0x000fcc0000000012 */
[----:B--2---:R-:W-:Y:S01]  /*5190*/  HMMA.16816.F32.BF16 R152, R24, R4, R152 ;  /* 0x000000041898723c */ /* 0x004fe20000041898 */
[----:B------:R-:W-:Y:S02]  /*51a0*/  PRMT R5, R236, 0x7632, R5 ;  /* 0x00007632ec057816 */ /* 0x000fe40000000005 */
[----:B------:R-:W-:Y:S02]  /*51b0*/  SHF.R.U32.HI R4, RZ, 0x18, R236 ;  /* 0x00000018ff047819 */ /* 0x000fe400000116ec */
[----:B------:R-:W-:-:S03]  /*51c0*/  LOP3.LUT R5, R5, 0xff, RZ, 0xc0, !PT ;  /* 0x000000ff05057812 */ /* 0x000fc600078ec0ff */
[C---:B------:R-:W-:Y:S01]  /*51d0*/  HMMA.16816.F32.BF16 R84, R24.reuse, R20, R84 ;  /* 0x000000141854723c */ /* 0x040fe20000041854 */
[--C-:B------:R-:W-:Y:S01]  /*51e0*/  FFMA.FTZ R20, R206, UR11, -R207.reuse ;  /* 0x0000000bce147c23 */ /* 0x100fe200080108cf */
[----:B------:R-:W-:Y:S01]  /*51f0*/  FFMA.FTZ R206, R205, UR11, -R207 ;  /* 0x0000000bcdce7c23 */ /* 0x000fe200080108cf */
[----:B------:R-:W-:Y:S02]  /*5200*/  PRMT R5, R5, 0x5410, R4 ;  /* 0x0000541005057816 */ /* 0x000fe40000000004 */
[--C-:B------:R-:W-:Y:S01]  /*5210*/  HSET2.LE.AND R4, R19, R200.reuse, PT ;  /* 0x000000c813047233 */ /* 0x100fe20003803000 */
[----:B------:R-:W-:Y:S02]  /*5220*/  MUFU.EX2 R205, R20 ;  /* 0x0000001400cd7308 */ /* 0x000fe40000000800 */
[----:B------:R-:W-:Y:S01]  /*5230*/  HMMA.16816.F32.BF16 R140, R24, R6, R140 ;  /* 0x00000006188c723c */ /* 0x000fe2000004188c */
[----:B------:R-:W-:Y:S02]  /*5240*/  LOP3.LUT R7, R16, 0xff00ff, RZ, 0xc0, !PT ;  /* 0x00ff00ff10077812 */ /* 0x000fe400078ec0ff */
[----:B------:R-:W-:-:S02]  /*5250*/  HSET2.LE.AND R6, R17, R200, PT ;  /* 0x000000c811067233 */ /* 0x000fc40003803000 */
[----:B------:R-:W-:Y:S01]  /*5260*/  LDSM.16.MT88.4 R16, [R197+0x1f800] ;  /* 0x01f80000c510783b */ /* 0x000fe20000004200 */
[----:B------:R-:W2:Y:S01]  /*5270*/  MUFU.EX2 R206, R206 ;  /* 0x000000ce00ce7308 */ /* 0x000ea20000000800 */
[--C-:B------:R-:W-:Y:S01]  /*5280*/  HSET2.LE.AND R7, R7, R200.reuse, PT ;  /* 0x000000c807077233 */ /* 0x100fe20003803000 */
[----:B---3--:R-:W-:Y:S01]  /*5290*/  HMMA.16816.F32.BF16 R116, R24, R12, R116 ;  /* 0x0000000c1874723c */ /* 0x008fe20000041874 */
[----:B------:R-:W-:-:S07]  /*52a0*/  HSET2.LE.AND R5, R5, R200, PT ;  /* 0x000000c805057233 */ /* 0x000fce0003803000 */
[C---:B------:R-:W-:Y:S01]  /*52b0*/  HMMA.16816.F32.BF16 R120, R24.reuse, R14, R120 ;  /* 0x0000000e1878723c */ /* 0x040fe20000041878 */
[----:B------:R-:W3:Y:S07]  /*52c0*/  LDSM.16.MT88.4 R12, [R197+0x19800] ;  /* 0x01980000c50c783b */ /* 0x000eee0000004200 */
        /* <DEDUP_REMOVED lines=10> */
[----:B--2---:R-:W-:Y:S02]  /*5370*/  F2FP.BF16.F32.PACK_AB R28, R206, R205 ;  /* 0x000000cdce1c723e */ /* 0x004fe400000010ff */
[----:B------:R-:W-:Y:S01]  /*5380*/  LOP3.LUT R6, R29, R6, RZ, 0xc0, !PT ;  /* 0x000000061d067212 */ /* 0x000fe200078ec0ff */
[----:B------:R-:W-:Y:S01]  /*5390*/  FADD.FTZ R229, R228, R211 ;  /* 0x000000d3e4e57221 */ /* 0x000fe20000010000 */
[----:B------:R-:W-:Y:S01]  /*53a0*/  LOP3.LUT R7, R28, R7, RZ, 0xc0, !PT ;  /* 0x000000071c077212 */ /* 0x000fe200078ec0ff */
[C---:B------:R-:W-:Y:S08]  /*53b0*/  HMMA.16816.F32.BF16 R132, R24.reuse, R172, R132 ;  /* 0x000000ac1884723c */ /* 0x040ff00000041884 */
[----:B------:R-:W-:Y:S01]  /*53c0*/  HMMA.16816.F32.BF16 R136, R24, R174, R136 ;  /* 0x000000ae1888723c */ /* 0x000fe20000041888 */
[----:B------:R-:W-:Y:S07]  /*53d0*/  LDSM.16.MT88.4 R172, [R191+0x1b800] ;  /* 0x01b80000bfac783b */ /* 0x000fee0000004200 */
[C---:B-1----:R-:W-:Y:S08]  /*53e0*/  HMMA.16816.F32.BF16 R68, R4.reuse, R8, R68 ;  /* 0x000000080444723c */ /* 0x042ff00000041844 */
[----:B------:R-:W-:Y:S01]  /*53f0*/  HMMA.16816.F32.BF16 R72, R4, R10, R72 ;  /* 0x0000000a0448723c */ /* 0x000fe20000041848 */
[----:B------:R-:W1:Y:S07]  /*5400*/  LDSM.16.MT88.4 R8, [R190+0x19800] ;  /* 0x01980000be08783b */ /* 0x000e6e0000004200 */
[----:B------:R-:W-:Y:S01]  /*5410*/  HMMA.16816.F32.BF16 R88, R24, R22, R88 ;  /* 0x000000161858723c */ /* 0x000fe20000041858 */
[----:B------:R-:W2:Y:S07]  /*5420*/  LDSM.16.MT88.4 R20, [R197+0x1d800] ;  /* 0x01d80000c514783b */ /* 0x000eae0000004200 */
[C---:B---3--:R-:W-:Y:S08]  /*5430*/  HMMA.16816.F32.BF16 R36, R4.reuse, R12, R36 ;  /* 0x0000000c0424723c */ /* 0x048ff00000041824 */
[C---:B------:R-:W-:Y:S01]  /*5440*/  HMMA.16816.F32.BF16 R40, R4.reuse, R14, R40 ;  /* 0x0000000e0428723c */ /* 0x040fe20000041828 */
[----:B------:R-:W3:Y:S07]  /*5450*/  LDSM.16.MT88.4 R12, [R191+0x19800] ;  /* 0x01980000bf0c783b */ /* 0x000eee0000004200 */
[C---:B------:R-:W-:Y:S08]  /*5460*/  HMMA.16816.F32.BF16 R132, R4.reuse, R16, R132 ;  /* 0x000000100484723c */ /* 0x040ff00000041884 */
[----:B------:R-:W-:Y:S01]  /*5470*/  HMMA.16816.F32.BF16 R136, R4, R18, R136 ;  /* 0x000000120488723c */ /* 0x000fe20000041888 */
[----:B------:R-:W4:Y:S07]  /*5480*/  LDSM.16.MT88.4 R16, [R188+0x19800] ;  /* 0x01980000bc10783b */ /* 0x000f2e0000004200 */
[C---:B------:R-:W-:Y:S08]  /*5490*/  HMMA.16816.F32.BF16 R44, R24.reuse, R168, R44 ;  /* 0x000000a8182c723c */ /* 0x040ff0000004182c */
[C---:B------:R-:W-:Y:S01]  /*54a0*/  HMMA.16816.F32.BF16 R48, R24.reuse, R170, R48 ;  /* 0x000000aa1830723c */ /* 0x040fe20000041830 */
[----:B------:R-:W-:Y:S07]  /*54b0*/  LDSM.16.MT88.4 R168, [R191+0x1d800] ;  /* 0x01d80000bfa8783b */ /* 0x000fee0000004200 */
[----:B------:R-:W-:Y:S01]  /*54c0*/  HMMA.16816.F32.BF16 R64, R24, R34, R64 ;  /* 0x000000221840723c */ /* 0x000fe20000041840 */
[----:B------:R-:W-:Y:S07]  /*54d0*/  LDSM.16.MT88.4 R32, [R191+0x1f800] ;  /* 0x01f80000bf20783b */ /* 0x000fee0000004200 */
[C---:B-1----:R-:W-:Y:S08]  /*54e0*/  HMMA.16816.F32.BF16 R44, R4.reuse, R8, R44 ;  /* 0x00000008042c723c */ /* 0x042ff0000004182c */
[----:B------:R-:W-:Y:S01]  /*54f0*/  HMMA.16816.F32.BF16 R48, R4, R10, R48 ;  /* 0x0000000a0430723c */ /* 0x000fe20000041830 */
[----:B------:R-:W1:Y:S07]  /*5500*/  LDSM.16.MT88.4 R8, [R188+0x1d800] ;  /* 0x01d80000bc08783b */ /* 0x000e6e0000004200 */
[----:B------:R-:W-:Y:S01]  /*5510*/  HMMA.16816.F32.BF16 R144, R24, R30, R144 ;  /* 0x0000001e1890723c */ /* 0x000fe20000041890 */
[----:B------:R-:W5:Y:S04]  /*5520*/  LDSM.16.MT88.4 R28, [R190+0x1b800] ;  /* 0x01b80000be1c783b */ /* 0x000f680000004200 */
[----:B------:R-:W5:Y:S03]  /*5530*/  LDSM.16.MT88.4 R24, [R190+0x1d800] ;  /* 0x01d80000be18783b */ /* 0x000f660000004200 */
        /* <DEDUP_REMOVED lines=24> */
[C---:B-----5:R-:W-:Y:S08]  /*56c0*/  HMMA.16816.F32.BF16 R76, R4.reuse, R28, R76 ;  /* 0x0000001c044c723c */ /* 0x060ff0000004184c */
        /* <DEDUP_REMOVED lines=12> */
[----:B------:R-:W-:Y:S01]  /*5790*/  IMAD.SHL.U32 R214, R192, 0x20, RZ ;  /* 0x00000020c0d67824 */ /* 0x000fe200078e00ff */
[----:B------:R-:W-:Y:S01]  /*57a0*/  LOP3.LUT R5, R165, 0x200, RZ, 0xc0, !PT ;  /* 0x00000200a5057812 */ /* 0x000fe200078ec0ff */
[----:B------:R-:W1:Y:S01]  /*57b0*/  S2UR UR10, SR_CgaCtaId ;  /* 0x00000000000a79c3 */ /* 0x000e620000008800 */
[----:B------:R-:W-:Y:S01]  /*57c0*/  SHF.R.U32.HI R0, RZ, 0x1, R192 ;  /* 0x00000001ff007819 */ /* 0x000fe200000116c0 */
[----:B------:R-:W2:Y:S01]  /*57d0*/  S2R R215, SR_TID.X ;  /* 0x0000000000d77919 */ /* 0x000ea20000002100 */
[----:B------:R-:W-:Y:S01]  /*57e0*/  LOP3.LUT R214, R5, 0x7c00, R214, 0xf8, !PT ;  /* 0x00007c0005d67812 */ /* 0x000fe200078ef8d6 */
[----:B------:R-:W3:Y:S01]  /*57f0*/  LDCU.64 UR6, c[0x0][0x3c0] ;  /* 0x00007800ff0677ac */ /* 0x000ee20008000a00 */
[----:B------:R-:W-:Y:S01]  /*5800*/  LOP3.LUT R5, R194, 0x1c0, R165, 0xf8, !PT ;  /* 0x000001c0c2057812 */ /* 0x000fe200078ef8a5 */
[----:B------:R-:W-:Y:S01]  /*5810*/  IMAD.MOV.U32 R212, RZ, RZ, 0x20 ;  /* 0x00000020ffd47424 */ /* 0x000fe200078e00ff */
[----:B------:R-:W-:Y:S01]  /*5820*/  LOP3.LUT R209, R165, 0x400, RZ, 0xc0, !PT ;  /* 0x00000400a5d17812 */ /* 0x000fe200078ec0ff */
[----:B------:R-:W-:Y:S01]  /*5830*/  IMAD.MOV.U32 R165, RZ, RZ, R164 ;  /* 0x000000ffffa57224 */ /* 0x000fe200078e00a4 */
[C---:B------:R-:W-:Y:S01]  /*5840*/  LOP3.LUT R4, R5.reuse, 0x8, R192, 0x78, !PT ;  /* 0x0000000805047812 */ /* 0x040fe200078e78c0 */
[----:B------:R-:W-:Y:S01]  /*5850*/  UMOV UR11, 0x400 ;  /* 0x00000400000b7882 */ /* 0x000fe20000000000 */
[----:B------:R-:W-:Y:S01]  /*5860*/  LOP3.LUT R5, R5, 0x8, R0, 0x78, !PT ;  /* 0x0000000805057812 */ /* 0x000fe200078e7800 */
[----:B------:R-:W-:Y:S01]  /*5870*/  IMAD.MOV.U32 R0, RZ, RZ, R3 ;  /* 0x000000ffff007224 */ /* 0x000fe200078e0003 */
[----:B------:R-:W-:Y:S01]  /*5880*/  SEL R212, R212, 0xffffffe0, !P6 ;  /* 0xffffffe0d4d47807 */ /* 0x000fe20007000000 */
[----:B------:R-:W-:Y:S01]  /*5890*/  IMAD R209, R4, 0x2, R209 ;  /* 0x0000000204d17824 */ /* 0x000fe200078e02d1 */
[----:B------:R-:W-:Y:S01]  /*58a0*/  LOP3.LUT R214, R214, R5, RZ, 0xfc, !PT ;  /* 0x00000005d6d67212 */ /* 0x000fe200078efcff */
[----:B------:R-:W-:-:S02]  /*58b0*/  UIADD3 UR28, UPT, UPT, UR15, -0x2, URZ ;  /* 0xfffffffe0f1c7890 */ /* 0x000fc4000fffe0ff */
[----:B------:R-:W-:Y:S01]  /*58c0*/  VIADD R209, R209, UR5 ;  /* 0x00000005d1d17c36 */ /* 0x000fe20008000000 */
[----:B------:R-:W-:Y:S01]  /*58d0*/  LEA R214, R214, UR5, 0x1 ;  /* 0x00000005d6d67c11 */ /* 0x000fe2000f8e08ff */
[----:B------:R-:W4:Y:S02]  /*58e0*/  LDCU UR4, c[0x0][0x45c] ;  /* 0x00008b80ff0477ac */ /* 0x000f240008000800 */
[C---:B------:R-:W-:Y:S01]  /*58f0*/  IMAD.IADD R166, R209.reuse, 0x1, R212 ;  /* 0x00000001d1a67824 */ /* 0x040fe200078e02d4 */
[----:B------:R-:W-:Y:S01]  /*5900*/  IADD3 R208, PT, PT, R209, R2, RZ ;  /* 0x00000002d1d07210 */ /* 0x000fe20007ffe0ff */
[--C-:B------:R-:W-:Y:S01]  /*5910*/  IMAD.IADD R213, R2, 0x1, R214.reuse ;  /* 0x0000000102d57824 */ /* 0x100fe200078e02d6 */
[----:B---3--:R-:W-:Y:S01]  /*5920*/  USHF.L.U64.HI UR8, UR6, 0x5, UR7 ;  /* 0x0000000506087899 */ /* 0x008fe20008010207 */
[C---:B------:R-:W-:Y:S01]  /*5930*/  IMAD.IADD R211, R212.reuse, 0x1, R214 ;  /* 0x00000001d4d37824 */ /* 0x040fe200078e02d6 */
[C---:B------:R-:W-:Y:S01]  /*5940*/  IADD3 R167, PT, PT, R212.reuse, R208, RZ ;  /* 0x000000d0d4a77210 */ /* 0x040fe20007ffe0ff */
[----:B------:R-:W-:Y:S01]  /*5950*/  IMAD.IADD R212, R212, 0x1, R213 ;  /* 0x00000001d4d47824 */ /* 0x000fe200078e02d5 */
[----:B------:R-:W-:Y:S01]  /*5960*/  USHF.L.U32 UR9, UR6, 0x5, URZ ;  /* 0x0000000506097899 */ /* 0x000fe200080006ff */
[----:B------:R-:W3:Y:S01]  /*5970*/  LDCU.64 UR6, c[0x0][0x3c0] ;  /* 0x00007800ff0677ac */ /* 0x000ee20008000a00 */
[----:B-1----:R-:W-:Y:S01]  /*5980*/  ULEA UR5, UR10, UR11, 0x18 ;  /* 0x0000000b0a057291 */ /* 0x002fe2000f8ec0ff */
[----:B------:R-:W-:Y:S11]  /*5990*/  BRA `(.L_x_1654) ;  /* 0x0000000000647947 */ /* 0x000ff60003800000 */
.L_x_1656:
        /* <DEDUP_REMOVED lines=25> */
.L_x_1654:
[----:B------:R-:W-:Y:S04]  /*5b30*/  DEPBAR.LE SB0, 0x0 ;  /* 0x000080000000791a */ /* 0x000fe80000000000 */
[----:B------:R-:W-:Y:S01]  /*5b40*/  BAR.SYNC.DEFER_BLOCKING 0x0 ;  /* 0x0000000000007b1d */ /* 0x000fe20000010000 */
[----:B---3--:R-:W-:Y:S04]  /*5b50*/  UIMAD.WIDE.U32 UR16, UR28, UR6, URZ ;  /* 0x000000061c1072a5 */ /* 0x008fe8000f8e00ff */
[----:B------:R-:W-:Y:S02]  /*5b60*/  UIMAD UR10, UR28, UR7, UR17 ;  /* 0x000000071c0a72a4 */ /* 0x000fe4000f8e0211 */
[----:B------:R-:W-:Y:S01]  /*5b70*/  IMAD.U32 R204, RZ, RZ, UR16 ;  /* 0x00000010ffcc7e24 */ /* 0x000fe2000f8e00ff */
[----:B------:R-:W-:Y:S01]  /*5b80*/  ULEA UR12, UP0, UR16, UR9, 0x6 ;  /* 0x00000009100c7291 */ /* 0x000fe2000f8030ff */
[----:B------:R-:W-:Y:S02]  /*5b90*/  IMAD.U32 R205, RZ, RZ, UR17 ;  /* 0x00000011ffcd7e24 */ /* 0x000fe4000f8e00ff */
[----:B------:R-:W-:Y:S01]  /*5ba0*/  IMAD.U32 R205, RZ, RZ, UR10 ;  /* 0x0000000affcd7e24 */ /* 0x000fe2000f8e00ff */
[CC--:B------:R-:W-:Y:S01]  /*5bb0*/  LEA R232, P1, R204.reuse, R217.reuse, 0x7 ;  /* 0x000000d9cce87211 */ /* 0x0c0fe200078238ff */
[----:B------:R-:W-:Y:S01]  /*5bc0*/  ULEA.HI.X UR11, UR16, UR8, UR10, 0x6, UP0 ;  /* 0x00000008100b7291 */ /* 0x000fe200080f340a */
[----:B------:R-:W-:Y:S01]  /*5bd0*/  IMAD.U32 R2, RZ, RZ, UR12 ;  /* 0x0000000cff027e24 */ /* 0x000fe2000f8e00ff */
[----:B------:R-:W-:Y:S01]  /*5be0*/  UISETP.NE.AND UP0, UPT, UR28, URZ, UPT ;  /* 0x000000ff1c00728c */ /* 0x000fe2000bf05270 */
[-C--:B------:R-:W-:Y:S03]  /*5bf0*/  LEA.HI.X R233, R204, R216.reuse, R205, 0x7, P1 ;  /* 0x000000d8cce97211 */ /* 0x080fe600008f3ccd */
[----:B------:R-:W-:Y:S01]  /*5c00*/  IMAD.U32 R3, RZ, RZ, UR11 ;  /* 0x0000000bff037e24 */ /* 0x000fe2000f8e00ff */
[C---:B------:R-:W-:Y:S01]  /*5c10*/  LEA R206, P0, R2.reuse, R217, 0x1 ;  /* 0x000000d902ce7211 */ /* 0x040fe200078008ff */
[----:B------:R-:W-:Y:S01]  /*5c20*/  @!PT LDS RZ, [RZ] ;  /* 0x00000000fffff984 */ /* 0x000fe20000000800 */
[----:B------:R-:W-:Y:S01]  /*5c30*/  @!PT LDS RZ, [RZ] ;  /* 0x00000000fffff984 */ /* 0x000fe20000000800 */
[----:B------:R-:W-:Y:S01]  /*5c40*/  @!PT LDS RZ, [RZ] ;  /* 0x00000000fffff984 */ /* 0x000fe20000000800 */
[----:B------:R-:W-:Y:S03]  /*5c50*/  LDGSTS.E.BYPASS.LTC128B.128 [R220+0x18000], desc[UR18][R232.64] ;  /* 0x18000000e8dc7fae */ /* 0x000fe6000b981a12 */
[----:B------:R-:W-:Y:S02]  /*5c60*/  LEA.HI.X R207, R2, R216, R3, 0x1, P0 ;  /* 0x000000d802cf7211 */ /* 0x000fe400000f0c03 */
        /* <DEDUP_REMOVED lines=8> */
[----:B------:R-:W3:Y:S05]  /*5cf0*/  LDSM.16.M88.4 R172, [R209+0x10000] ;  /* 0x01000000d1ac783b */ /* 0x000eea0000000200 */
[----:B------:R-:W5:Y:S05]  /*5d00*/  LDSM.16.M88.4 R176, [R209+0x10800] ;  /* 0x01080000d1b0783b */ /* 0x000f6a0000000200 */
[----:B------:R-:W2:Y:S05]  /*5d10*/  LDSM.16.M88.4 R180, [R209+0x11000] ;  /* 0x01100000d1b4783b */ /* 0x000eaa0000000200 */
[----:B------:R-:W0:Y:S05]  /*5d20*/  LDGDEPBAR ;  /* 0x00000000000079af */ /* 0x000e2a0000000000 */
[----:B------:R-:W4:Y:S05]  /*5d30*/  LDSM.16.M88.4 R184, [R209+0x11800] ;  /* 0x01180000d1b8783b */ /* 0x000f2a0000000200 */
[----:B------:R-:W-:Y:S05]  /*5d40*/  LDSM.16.M88.4 R188, [R211] ;  /* 0x00000000d3bc783b */ /* 0x000fea0000000200 */
[----:B------:R-:W4:Y:S05]  /*5d50*/  LDSM.16.M88.4 R192, [R166+0x10000] ;  /* 0x01000000a6c0783b */ /* 0x000f2a0000000200 */
[----:B------:R-:W-:Y:S05]  /*5d60*/  LDSM.16.M88.4 R196, [R166+0x11000] ;  /* 0x01100000a6c4783b */ /* 0x000fea0000000200 */
[----:B------:R-:W-:Y:S01]  /*5d70*/  LDSM.16.M88.4 R200, [R166+0x11800] ;  /* 0x01180000a6c8783b */ /* 0x000fe20000000200 */
[C---:B---3--:R-:W-:Y:S04]  /*5d80*/  HMMA.16816.F32.BF16 R4, R168.reuse, R172, RZ ;  /* 0x000000aca804723c */ /* 0x048fe800000418ff */
[----:B-1----:R-:W-:Y:S04]  /*5d90*/  LDSM.16.M88.4 R204, [R209+0x12000] ;  /* 0x01200000d1cc783b */ /* 0x002fe80000000200 */
[C---:B------:R-:W-:Y:S01]  /*5da0*/  HMMA.16816.F32.BF16 R8, R168.reuse, R174, RZ ;  /* 0x000000aea808723c */ /* 0x040fe200000418ff */
[----:B------:R-:W1:Y:S07]  /*5db0*/  LDSM.16.M88.4 R172, [R166+0x10800] ;  /* 0x01080000a6ac783b */ /* 0x000e6e0000000200 */
[C---:B-----5:R-:W-:Y:S08]  /*5dc0*/  HMMA.16816.F32.BF16 R12, R168.reuse, R176, RZ ;  /* 0x000000b0a80c723c */ /* 0x060ff000000418ff */
[C---:B------:R-:W-:Y:S01]  /*5dd0*/  HMMA.16816.F32.BF16 R16, R168.reuse, R178, RZ ;  /* 0x000000b2a810723c */ /* 0x040fe200000418ff */
[----:B------:R-:W-:Y:S07]  /*5de0*/  LDSM.16.M88.4 R176, [R213] ;  /* 0x00000000d5b0783b */ /* 0x000fee0000000200 */
[C---:B--2---:R-:W-:Y:S08]  /*5df0*/  HMMA.16816.F32.BF16 R20, R168.reuse, R180, RZ ;  /* 0x000000b4a814723c */ /* 0x044ff000000418ff */
[C---:B------:R-:W-:Y:S01]  /*5e00*/  HMMA.16816.F32.BF16 R24, R168.reuse, R182, RZ ;  /* 0x000000b6a818723c */ /* 0x040fe200000418ff */
[----:B------:R-:W2:Y:S07]  /*5e10*/  LDSM.16.M88.4 R180, [R208+0x10000] ;  /* 0x01000000d0b4783b */ /* 0x000eae0000000200 */
[C---:B----4-:R-:W-:Y:S08]  /*5e20*/  HMMA.16816.F32.BF16 R28, R168.reuse, R184, RZ ;  /* 0x000000b8a81c723c */ /* 0x050ff000000418ff */
        /* <DEDUP_REMOVED lines=24> */
[----:B------:R-:W-:Y:S07]  /*5fb0*/  LDSM.16.M88.4 R184, [R209+0x13800] ;  /* 0x01380000d1b8783b */ /* 0x000fee0000000200 */
[C---:B-1----:R-:W-:Y:S08]  /*5fc0*/  HMMA.16816.F32.BF16 R28, R176.reuse, R172, R28 ;  /* 0x000000acb01c723c */ /* 0x042ff0000004181c */
[----:B------:R-:W-:Y:S01]  /*5fd0*/  HMMA.16816.F32.BF16 R32, R176, R174, R32 ;  /* 0x000000aeb020723c */ /* 0x000fe20000041820 */
[----:B------:R-:W1:Y:S05]  /*5fe0*/  LDSM.16.M88.4 R172, [R209+0x12800] ;  /* 0x01280000d1ac783b */ /* 0x000e6a0000000200 */
[----:B------:R-:W3:Y:S02]  /*5ff0*/  LDSM.16.M88.4 R176, [R209+0x13000] ;  /* 0x01300000d1b0783b */ /* 0x000ee40000000200 */
        /* <DEDUP_REMOVED lines=44> */
[----:B------:R-:W-:Y:S07]  /*62c0*/  LDSM.16.M88.4 R180, [R209+0x14000] ;  /* 0x01400000d1b4783b */ /* 0x000fee0000000200 */
[C---:B-1----:R-:W-:Y:S08]  /*62d0*/  HMMA.16816.F32.BF16 R20, R184.reuse, R172, R20 ;  /* 0x000000acb814723c */ /* 0x042ff00000041814 */
[C---:B------:R-:W-:Y:S01]  /*62e0*/  HMMA.16816.F32.BF16 R24, R184.reuse, R174, R24 ;  /* 0x000000aeb818723c */ /* 0x040fe20000041818 */
[----:B------:R-:W1:Y:S07]  /*62f0*/  LDSM.16.M88.4 R172, [R214+0x8000] ;  /* 0x00800000d6ac783b */ /* 0x000e6e0000000200 */
[C---:B-----5:R-:W-:Y:S08]  /*6300*/  HMMA.16816.F32.BF16 R28, R184.reuse, R188, R28 ;  /* 0x000000bcb81c723c */ /* 0x060ff0000004181c */
[----:B------:R-:W-:Y:S01]  /*6310*/  HMMA.16816.F32.BF16 R32, R184, R190, R32 ;  /* 0x000000beb820723c */ /* 0x000fe20000041820 */
[----:B------:R-:W2:Y:S05]  /*6320*/  LDSM.16.M88.4 R184, [R209+0x14800] ;  /* 0x01480000d1b8783b */ /* 0x000eaa0000000200 */
[----:B------:R-:W4:Y:S02]  /*6330*/  LDSM.16.M88.4 R188, [R209+0x15000] ;  /* 0x01500000d1bc783b */ /* 0x000f240000000200 */
        /* <DEDUP_REMOVED lines=50> */
[----:B------:R-:W1:Y:S05]  /*6660*/  LDSM.16.M88.4 R168, [R214+0xc000] ;  /* 0x00c00000d6a8783b */ /* 0x000e6a0000000200 */
[----:B------:R-:W-:Y:S02]  /*6670*/  LDSM.16.M88.4 R184, [R209+0x17000] ;  /* 0x01700000d1b8783b */ /* 0x000fe40000000200 */
[C---:B------:R-:W-:Y:S08]  /*6680*/  HMMA.16816.F32.BF16 R4, R196.reuse, R200, R4 ;  /* 0x000000c8c404723c */ /* 0x040ff00000041804 */
        /* <DEDUP_REMOVED lines=70> */
.L_x_1655:
[----:B------:R-:W-:Y:S01]  /*6af0*/  FMNMX3.FTZ R3, R205, R26, R27, !PT ;  /* 0x0000001acd037276 */ /* 0x000fe2000781001b */
[----:B------:R-:W-:Y:S01]  /*6b00*/  SHFL.BFLY PT, R169, R204, 0x2, 0x1f ;  /* 0x0c401f00cca97f89 */ /* 0x000fe200000e0000 */
[----:B------:R-:W-:Y:S01]  /*6b10*/  USHF.L.U32 UR27, UR28, 0x1, URZ ;  /* 0x000000011c1b7899 */ /* 0x000fe200080006ff */
        /* <DEDUP_REMOVED lines=16> */
[----:B------:R-:W-:Y:S02]  /*6c20*/  UIADD3 UR10, UPT, UPT, UR22, -0x4ab325aa, URZ ;  /* 0xb54cda56160a7890 */ /* 0x000fe4000fffe0ff */
[----:B------:R-:W-:Y:S02]  /*6c30*/  UIADD3 UR11, UPT, UPT, UR22, 0x1715609d, URZ ;  /* 0x1715609d160b7890 */ /* 0x000fe4000fffe0ff */
[----:B------:R-:W-:Y:S02]  /*6c40*/  UIADD3 UR17, UPT, UPT, UR23, 0x646e171e, URZ ;  /* 0x646e171e17117890 */ /* 0x000fe4000fffe0ff */
[----:B------:R-:W-:Y:S01]  /*6c50*/  UISETP.GT.AND UP0, UPT, UR28, URZ, UPT ;  /* 0x000000ff1c00728c */ /* 0x000fe2000bf04270 */
[----:B--2---:R-:W-:Y:S02]  /*6c60*/  FMNMX.FTZ R2, R164, R3, !PT ;  /* 0x00000003a4027209 */ /* 0x004fe40007810000 */
[----:B------:R-:W-:Y:S02]  /*6c70*/  FMNMX.FTZ R171, R204, R169, !PT ;  /* 0x000000a9ccab7209 */ /* 0x000fe40007810000 */
[----:B------:R-:W-:Y:S01]  /*6c80*/  MOV R169, UR27 ;  /* 0x0000001b00a97c02 */ /* 0x000fe20008000f00 */
[----:B------:R-:W2:Y:S01]  /*6c90*/  SHFL.BFLY PT, R3, R2, 0x1, 0x1f ;  /* 0x0c201f0002037f89 */ /* 0x000ea200000e0000 */
[----:B------:R-:W-:Y:S02]  /*6ca0*/  UIADD3 UR27, UPT, UPT, UR27, 0x1, URZ ;  /* 0x000000011b1b7890 */ /* 0x000fe4000fffe0ff */
[----:B------:R-:W-:Y:S05]  /*6cb0*/  LOP3.LUT R169, R169, UR23, R227, 0x96, !PT ;  /* 0x00000017a9a97c12 */ /* 0x000fea000f8e96e3 */
[----:B------:R-:W3:Y:S01]  /*6cc0*/  SHFL.BFLY PT, R168, R171, 0x1, 0x1f ;  /* 0x0c201f00aba87f89 */ /* 0x000ee200000e0000 */
[----:B------:R-:W-:Y:S05]  /*6cd0*/  IMAD.WIDE.U32 R180, R169, -0x326172a9, RZ ;  /* 0xcd9e8d57a9b47825 */ /* 0x000fea00078e00ff */
        /* <DEDUP_REMOVED lines=26> */
[----:B------:R-:W2:Y:S01]  /*6e80*/  LDC R8, c[0x0][0x4f8] ;  /* 0x00013e00ff087b82 */ /* 0x000ea20000000800 */
        /* <DEDUP_REMOVED lines=14> */
[----:B------:R-:W3:Y:S01]  /*6f70*/  MUFU.EX2 R201, R201 ;  /* 0x000000c900c97308 */ /* 0x000ee20000000800 */
[----:B------:R-:W-:Y:S01]  /*6f80*/  LOP3.LUT R169, R4, 0xff, RZ, 0xc0, !PT ;  /* 0x000000ff04a97812 */ /* 0x000fe200078ec0ff */
[--C-:B------:R-:W-:Y:S01]  /*6f90*/  FFMA.FTZ R206, R5, UR4, -R232.reuse ;  /* 0x0000000405ce7c23 */ /* 0x100fe200080108e8 */
[----:B------:R-:W-:Y:S01]  /*6fa0*/  LOP3.LUT R4, R180, UR10, R171, 0x96, !PT ;  /* 0x0000000ab4047c12 */ /* 0x000fe2000f8e96ab */
[----:B-1----:R-:W1:Y:S01]  /*6fb0*/  LDSM.16.MT88.4 R172, [R195+0x18000] ;  /* 0x01800000c3ac783b */ /* 0x002e620000004200 */
        /* <DEDUP_REMOVED lines=16> */
[----:B--2---:R-:W-:Y:S01]  /*70c0*/  LOP3.LUT R8, R8, 0xff, RZ, 0xc0, !PT ;  /* 0x000000ff08087812 */ /* 0x004fe200078ec0ff */
        /* <DEDUP_REMOVED lines=8> */
[----:B------:R-:W2:Y:S01]  /*7150*/  LDSM.16.MT88.4 R176, [R196+0x18000] ;  /* 0x01800000c4b0783b */ /* 0x000ea20000004200 */
[----:B------:R-:W-:Y:S03]  /*7160*/  SHF.R.U32.HI R168, RZ, 0x8, R168 ;  /* 0x00000008ffa87819 */ /* 0x000fe600000116a8 */
[----:B------:R-:W5:Y:S01]  /*7170*/  MUFU.EX2 R206, R206 ;  /* 0x000000ce00ce7308 */ /* 0x000f620000000800 */
[----:B------:R-:W-:Y:S01]  /*7180*/  LOP3.LUT R7, R7, 0xff, RZ, 0xc0, !PT ;  /* 0x000000ff07077812 */ /* 0x000fe200078ec0ff */
[--C-:B------:R-:W-:Y:S01]  /*7190*/  FFMA.FTZ R239, R14, UR4, -R228.reuse ;  /* 0x000000040eef7c23 */ /* 0x100fe200080108e4 */
[----:B------:R-:W-:Y:S01]  /*71a0*/  PRMT R170, R170, 0x7771, RZ ;  /* 0x00007771aaaa7816 */ /* 0x000fe200000000ff */
[----:B------:R-:W-:Y:S01]  /*71b0*/  FFMA.FTZ R240, R15, UR4, -R228 ;  /* 0x000000040ff07c23 */ /* 0x000fe200080108e4 */
[--C-:B------:R-:W-:Y:S02]  /*71c0*/  HSET2.LE.AND R171, R8, R207.reuse, PT ;  /* 0x000000cf08ab7233 */ /* 0x100fe40003803000 */
[----:B---3--:R-:W-:Y:S03]  /*71d0*/  F2FP.BF16.F32.PACK_AB R8, R202, R201 ;  /* 0x000000c9ca08723e */ /* 0x008fe600000010ff */
[----:B------:R-:W-:Y:S01]  /*71e0*/  MUFU.EX2 R205, R205 ;  /* 0x000000cd00cd7308 */ /* 0x000fe20000000800 */
[----:B------:R-:W-:Y:S02]  /*71f0*/  PRMT R168, R9, 0x5410, R168 ;  /* 0x0000541009a87816 */ /* 0x000fe400000000a8 */
[----:B------:R-:W-:Y:S02]  /*7200*/  PRMT R170, R169, 0x5410, R170 ;  /* 0x00005410a9aa7816 */ /* 0x000fe400000000aa */
[----:B------:R-:W-:Y:S02]  /*7210*/  PRMT R6, R7, 0x5410, R6 ;  /* 0x0000541007067816 */ /* 0x000fe40000000006 */
[----:B------:R-:W-:Y:S03]  /*7220*/  LOP3.LUT R171, R8, R171, RZ, 0xc0, !PT ;  /* 0x000000ab08ab7212 */ /* 0x000fe600078ec0ff */
[----:B------:R-:W3:Y:S01]  /*7230*/  MUFU.EX2 R204, R204 ;  /* 0x000000cc00cc7308 */ /* 0x000ee20000000800 */
[C---:B------:R-:W-:Y:S02]  /*7240*/  IADD3 R8, PT, PT, R195.reuse, 0x18000, RZ ;  /* 0x00018000c3087810 */ /* 0x040fe40007ffe0ff */
[--C-:B------:R-:W-:Y:S02]  /*7250*/  HSET2.LE.AND R170, R170, R207.reuse, PT ;  /* 0x000000cfaaaa7233 */ /* 0x100fe40003803000 */
[--C-:B------:R-:W-:Y:S02]  /*7260*/  HSET2.LE.AND R168, R168, R207.reuse, PT ;  /* 0x000000cfa8a87233 */ /* 0x100fe40003803000 */
[--C-:B------:R-:W-:Y:S03]  /*7270*/  HSET2.LE.AND R169, R6, R207.reuse, PT ;  /* 0x000000cf06a97233 */ /* 0x100fe60003803000 */
[----:B------:R-:W1:Y:S01]  /*7280*/  MUFU.EX2 R2, R2 ;  /* 0x0000000200027308 */ /* 0x000e620000000800 */
[----:B----4-:R-:W-:Y:S02]  /*7290*/  F2FP.BF16.F32.PACK_AB R7, R200, R199 ;  /* 0x000000c7c807723e */ /* 0x010fe400000010ff */
[----:B-----5:R-:W-:Y:S02]  /*72a0*/  F2FP.BF16.F32.PACK_AB R5, R206, R203 ;  /* 0x000000cbce05723e */ /* 0x020fe400000010ff */
[----:B------:R-:W-:Y:S02]  /*72b0*/  IADD3 R165, PT, PT, R195, 0x18040, RZ ;  /* 0x00018040c3a57810 */ /* 0x000fe40007ffe0ff */
[----:B------:R-:W-:Y:S03]  /*72c0*/  @P5 IADD3 R165, PT, PT, R8, -0x40, RZ ;  /* 0xffffffc008a55810 */ /* 0x000fe60007ffe0ff */
[----:B------:R4:W5:Y:S01]  /*72d0*/  MUFU.EX2 R0, R4 ;  /* 0x0000000400007308 */ /* 0x0009620000000800 */
[----:B---3--:R-:W-:Y:S02]  /*72e0*/  F2FP.BF16.F32.PACK_AB R6, R204, R205 ;  /* 0x000000cdcc06723e */ /* 0x008fe400000010ff */
[----:B------:R-:W-:Y:S01]  /*72f0*/  LOP3.LUT R170, R7, R170, RZ, 0xc0, !PT ;  /* 0x000000aa07aa7212 */ /* 0x000fe200078ec0ff */
[----:B------:R-:W-:Y:S01]  /*7300*/  LDSM.16.MT88.4 R188, [R165+0x2800] ;  /* 0x00280000a5bc783b */ /* 0x000fe20000004200 */
[----:B------:R-:W-:Y:S02]  /*7310*/  LOP3.LUT R168, R5, R168, RZ, 0xc0, !PT ;  /* 0x000000a805a87212 */ /* 0x000fe400078ec0ff */
[----:B------:R-:W-:Y:S03]  /*7320*/  LOP3.LUT R169, R6, R169, RZ, 0xc0, !PT ;  /* 0x000000a906a97212 */ /* 0x000fe600078ec0ff */
[----:B------:R-:W-:Y:S01]  /*7330*/  MUFU.EX2 R237, R237 ;  /* 0x000000ed00ed7308 */ /* 0x000fe20000000800 */
[C---:B-1----:R-:W-:Y:S01]  /*7340*/  FMUL.FTZ R5, R2.reuse, R161 ;  /* 0x000000a102057220 */ /* 0x042fe20000410000 */
        /* <DEDUP_REMOVED lines=172> */
[----:B------:R-:W-:Y:S01]  /*7e10*/  MOV R0, R3 ;  /* 0x0000000300007202 */ /* 0x000fe20000000f00 */
[----:B------:R-:W-:Y:S02]  /*7e20*/  FADD.FTZ R204, R204, R205 ;  /* 0x000000cdcccc7221 */ /* 0x000fe40000010000 */
        /* <DEDUP_REMOVED lines=55> */
[----:B------:R-:W-:Y:S04]  /*81a0*/  FADD.FTZ R240, R240, R239 ;  /* 0x000000eff0f07221 */ /* 0x000fe80000010000 */
[----:B------:R-:W5:Y:S01]  /*81b0*/  LDSM.16.MT88.4 R184, [R196+0x1a800] ;  /* 0x01a80000c4b8783b */ /* 0x000f620000004200 */
[C---:B---3--:R-:W-:Y:S05]  /*81c0*/  HMMA.16816.F32.BF16 R4, R148.reuse, R152, R4 ;  /* 0x000000989404723c */ /* 0x048fea0000041804 */
[----:B------:R-:W-:Y:S02]  /*81d0*/  FADD.FTZ R235, R235, R240 ;  /* 0x000000f0ebeb7221 */ /* 0x000fe40000010000 */
        /* <DEDUP_REMOVED lines=84> */
[----:B------:R-:W-:Y:S01]  /*8720*/  UIADD3 UR10, UPT, UPT, UR28, -0x1, URZ ;  /* 0xffffffff1c0a7890 */ /* 0x000fe2000fffe0ff */
[----:B------:R-:W-:Y:S02]  /*8730*/  LOP3.LUT R172, R172, 0xff00ff, RZ, 0xc0, !PT ;  /* 0x00ff00ffacac7812 */ /* 0x000fe400078ec0ff */
[C---:B------:R-:W-:Y:S01]  /*8740*/  LOP3.LUT R23, R21.reuse, 0xff, RZ, 0xc0, !PT ;  /* 0x000000ff15177812 */ /* 0x040fe200078ec0ff */
[C---:B------:R-:W-:Y:S01]  /*8750*/  HMMA.16816.F32.BF16 R136, R148.reuse, R158, R136 ;  /* 0x0000009e9488723c */ /* 0x040fe20000041888 */
[----:B------:R-:W3:Y:S02]  /*8760*/  LDSM.16.MT88.4 R156, [R196+0x19000] ;  /* 0x01900000c49c783b */ /* 0x000ee40000004200 */
[C---:B------:R-:W-:Y:S01]  /*8770*/  PRMT R22, R21.reuse, 0x7632, R22 ;  /* 0x0000763215167816 */ /* 0x040fe20000000016 */
[----:B------:R-:W-:Y:S01]  /*8780*/  UMOV UR28, UR10 ;  /* 0x0000000a001c7c82 */ /* 0x000fe20008000000 */
        /* <DEDUP_REMOVED lines=18> */
[----:B------:R-:W-:Y:S02]  /*88b0*/  LOP3.LUT R20, R21, R20, RZ, 0xc0, !PT ;  /* 0x0000001415147212 */ /* 0x000fe400078ec0ff */
[--C-:B------:R-:W-:Y:S02]  /*88c0*/  HSET2.LE.AND R23, R172, R207.reuse, PT ;  /* 0x000000cfac177233 */ /* 0x100fe40003803000 */
[--C-:B------:R-:W-:Y:S02]  /*88d0*/  HSET2.LE.AND R21, R162, R207.reuse, PT ;  /* 0x000000cfa2157233 */ /* 0x100fe40003803000 */
[----:B------:R-:W-:Y:S01]  /*88e0*/  F2FP.BF16.F32.PACK_AB R160, R187, R186 ;  /* 0x000000babba0723e */ /* 0x000fe200000010ff */
[----:B------:R-:W-:Y:S01]  /*88f0*/  LDSM.16.MT88.4 R172, [R195+0x1b000] ;  /* 0x01b00000c3ac783b */ /* 0x000fe20000004200 */
[----:B------:R-:W-:Y:S01]  /*8900*/  LOP3.LUT R22, R161, R22, RZ, 0xc0, !PT ;  /* 0x00000016a1167212 */ /* 0x000fe200078ec0ff */
[----:B------:R-:W-:Y:S01]  /*8910*/  FADD.FTZ R186, R186, R191 ;  /* 0x000000bfbaba7221 */ /* 0x000fe20000010000 */
[----:B------:R-:W-:Y:S02]  /*8920*/  LOP3.LUT R23, R160, R23, RZ, 0xc0, !PT ;  /* 0x00000017a0177212 */ /* 0x000fe400078ec0ff */
[----:B------:R-:W-:Y:S01]  /*8930*/  LOP3.LUT R21, R176, R21, RZ, 0xc0, !PT ;  /* 0x00000015b0157212 */ /* 0x000fe200078ec0ff */
[----:B------:R-:W-:Y:S01]  /*8940*/  FADD.FTZ R187, R187, R186 ;  /* 0x000000babbbb7221 */ /* 0x000fe20000010000 */
[----:B------:R-:W-:Y:S01]  /*8950*/  LOP3.LUT R244, R244, UR17, R243, 0x96, !PT ;  /* 0x00000011f4f47c12 */ /* 0x000fe2000f8e96f3 */
[----:B------:R-:W1:Y:S04]  /*8960*/  LDSM.16.MT88.4 R160, [R197+0x1000] ;  /* 0x00100000c5a0783b */ /* 0x000e680000004200 */
        /* <DEDUP_REMOVED lines=58> */
[----:B------:R-:W-:Y:S01]  /*8d10*/  MUFU.EX2 R178, R178 ;  /* 0x000000b200b27308 */ /* 0x000fe20000000800 */
[C---:B------:R-:W-:Y:S09]  /*8d20*/  HMMA.16816.F32.BF16 R132, R20.reuse, R24, R132 ;  /* 0x000000181484723c */ /* 0x040ff20000041884 */
[----:B------:R-:W1:Y:S01]  /*8d30*/  MUFU.EX2 R179, R179 ;  /* 0x000000b300b37308 */ /* 0x000e620000000800 */
[C---:B------:R-:W-:Y:S02]  /*8d40*/  PRMT R24, R242.reuse, 0x7772, RZ ;  /* 0x00007772f2187816 */ /* 0x040fe400000000ff */
[----:B------:R-:W-:Y:S01]  /*8d50*/  PRMT R25, R242, 0x7773, RZ ;  /* 0x00007773f2197816 */ /* 0x000fe200000000ff */
[C---:B------:R-:W-:Y:S03]  /*8d60*/  HMMA.16816.F32.BF16 R136, R20.reuse, R26, R136 ;  /* 0x0000001a1488723c */ /* 0x040fe60000041888 */
[----:B------:R-:W-:Y:S02]  /*8d70*/  PRMT R25, R24, 0x5410, R25 ;  /* 0x0000541018197816 */ /* 0x000fe40000000019 */
[----:B------:R-:W-:Y:S02]  /*8d80*/  PRMT R24, R32, 0x5410, R35 ;  /* 0x0000541020187816 */ /* 0x000fe40000000023 */
[----:B------:R-:W-:Y:S01]  /*8d90*/  PRMT R26, R242, 0x7771, RZ ;  /* 0x00007771f21a7816 */ /* 0x000fe200000000ff */
[C---:B--2---:R-:W-:Y:S03]  /*8da0*/  HMMA.16816.F32.BF16 R16, R20.reuse, R148, R16 ;  /* 0x000000941410723c */ /* 0x044fe60000041810 */
[----:B------:R-:W-:Y:S02]  /*8db0*/  PRMT R27, R244, 0x7632, R27 ;  /* 0x00007632f41b7816 */ /* 0x000fe4000000001b */
[----:B------:R-:W-:Y:S02]  /*8dc0*/  SHF.R.U32.HI R148, RZ, 0x18, R244 ;  /* 0x00000018ff947819 */ /* 0x000fe400000116f4 */
[----:B------:R-:W-:Y:S01]  /*8dd0*/  LOP3.LUT R27, R27, 0xff, RZ, 0xc0, !PT ;  /* 0x000000ff1b1b7812 */ /* 0x000fe200078ec0ff */
[C---:B------:R-:W-:Y:S03]  /*8de0*/  HMMA.16816.F32.BF16 R140, R20.reuse, R150, R140 ;  /* 0x00000096148c723c */ /* 0x040fe6000004188c */
[----:B------:R-:W-:Y:S02]  /*8df0*/  PRMT R148, R27, 0x5410, R148 ;  /* 0x000054101b947816 */ /* 0x000fe40000000094 */
[----:B------:R-:W-:Y:S02]  /*8e00*/  LOP3.LUT R150, R25, 0xff00ff, RZ, 0xc0, !PT ;  /* 0x00ff00ff19967812 */ /* 0x000fe400078ec0ff */
[----:B------:R-:W-:Y:S01]  /*8e10*/  PRMT R26, R33, 0x5410, R26 ;  /* 0x00005410211a7816 */ /* 0x000fe2000000001a */
[C---:B----4-:R-:W-:Y:S01]  /*8e20*/  HMMA.16816.F32.BF16 R12, R20.reuse, R152, R12 ;  /* 0x00000098140c723c */ /* 0x050fe2000004180c */
[----:B------:R-:W2:Y:S02]  /*8e30*/  LDSM.16.MT88.4 R32, [R165+0x1800] ;  /* 0x00180000a520783b */ /* 0x000ea40000004200 */
[--C-:B------:R-:W-:Y:S02]  /*8e40*/  HSET2.LE.AND R25, R148, R207.reuse, PT ;  /* 0x000000cf94197233 */ /* 0x100fe40003803000 */
[C---:B-1----:R-:W-:Y:S01]  /*8e50*/  F2FP.BF16.F32.PACK_AB R148, R179.reuse, R178 ;  /* 0x000000b2b394723e */ /* 0x042fe200000010ff */
[----:B------:R-:W-:Y:S01]  /*8e60*/  FADD.FTZ R178, R178, R187 ;  /* 0x000000bbb2b27221 */ /* 0x000fe20000010000 */
[--C-:B------:R-:W-:Y:S01]  /*8e70*/  HSET2.LE.AND R27, R150, R207.reuse, PT ;  /* 0x000000cf961b7233 */ /* 0x100fe20003803000 */
[----:B------:R-:W-:Y:S01]  /*8e80*/  HMMA.16816.F32.BF16 R144, R20, R154, R144 ;  /* 0x0000009a1490723c */ /* 0x000fe20000041890 */
[----:B------:R-:W1:Y:S02]  /*8e90*/  LDSM.16.MT88.4 R20, [R197+0x1800] ;  /* 0x00180000c514783b */ /* 0x000e640000004200 */
[--C-:B------:R-:W-:Y:S01]  /*8ea0*/  HSET2.LE.AND R26, R26, R207.reuse, PT ;  /* 0x000000cf1a1a7233 */ /* 0x100fe20003803000 */
[----:B------:R-:W-:Y:S01]  /*8eb0*/  FADD.FTZ R178, R179, R178 ;  /* 0x000000b2b3b27221 */ /* 0x000fe20000010000 */
[----:B------:R-:W-:Y:S02]  /*8ec0*/  HSET2.LE.AND R24, R24, R207, PT ;  /* 0x000000cf18187233 */ /* 0x000fe40003803000 */
[----:B------:R-:W-:Y:S02]  /*8ed0*/  LOP3.LUT R25, R148, R25, RZ, 0xc0, !PT ;  /* 0x0000001994197212 */ /* 0x000fe400078ec0ff */
[----:B------:R-:W-:Y:S01]  /*8ee0*/  F2FP.BF16.F32.PACK_AB R151, R177, R176 ;  /* 0x000000b0b197723e */ /* 0x000fe200000010ff */
[----:B------:R-:W-:Y:S01]  /*8ef0*/  LDSM.16.MT88.4 R152, [R197+0x3800] ;  /* 0x00380000c598783b */ /* 0x000fe20000004200 */
[----:B------:R-:W-:Y:S02]  /*8f00*/  F2FP.BF16.F32.PACK_AB R149, R181, R180 ;  /* 0x000000b4b595723e */ /* 0x000fe400000010ff */
[C---:B------:R-:W-:Y:S01]  /*8f10*/  F2FP.BF16.F32.PACK_AB R148, R228.reuse, R183 ;  /* 0x000000b7e494723e */ /* 0x040fe200000010ff */
[----:B------:R-:W-:Y:S01]  /*8f20*/  FADD.FTZ R183, R183, R178 ;  /* 0x000000b2b7b77221 */ /* 0x000fe20000010000 */
[----:B------:R-:W-:Y:S02]  /*8f30*/  LOP3.LUT R24, R151, R24, RZ, 0xc0, !PT ;  /* 0x0000001897187212 */ /* 0x000fe400078ec0ff */
[----:B------:R-:W-:Y:S01]  /*8f40*/  LOP3.LUT R26, R149, R26, RZ, 0xc0, !PT ;  /* 0x0000001a951a7212 */ /* 0x000fe200078ec0ff */
[----:B------:R-:W-:Y:S01]  /*8f50*/  FADD.FTZ R221, R228, R183 ;  /* 0x000000b7e4dd7221 */ /* 0x000fe20000010000 */
[----:B------:R-:W-:Y:S02]  /*8f60*/  LOP3.LUT R27, R148, R27, RZ, 0xc0, !PT ;  /* 0x0000001b941b7212 */ /* 0x000fe400078ec0ff */
[----:B------:R-:W-:Y:S05]  /*8f70*/  LDSM.16.MT88.4 R148, [R165+0x3800] ;  /* 0x00380000a594783b */ /* 0x000fea0000004200 */
[C---:B---3--:R-:W-:Y:S03]  /*8f80*/  HMMA.16816.F32.BF16 R160, R24.reuse, R156, R4 ;  /* 0x0000009c18a0723c */ /* 0x048fe60000041804 */
[----:B------:R-:W3:Y:S05]  /*8f90*/  LDSM.16.MT88.4 R4, [R195+0x1b800] ;  /* 0x01b80000c304783b */ /* 0x000eea0000004200 */
[C---:B------:R-:W-:Y:S03]  /*8fa0*/  HMMA.16816.F32.BF16 R156, R24.reuse, R158, R8 ;  /* 0x0000009e189c723c */ /* 0x040fe60000041808 */
[----:B------:R-:W4:Y:S05]  /*8fb0*/  LDSM.16.MT88.4 R8, [R196+0x1b800] ;  /* 0x01b80000c408783b */ /* 0x000f2a0000004200 */
[C---:B------:R-:W-:Y:S08]  /*8fc0*/  HMMA.16816.F32.BF16 R36, R24.reuse, R28, R36 ;  /* 0x0000001c1824723c */ /* 0x040ff00000041824 */
        /* <DEDUP_REMOVED lines=20> */
[C---:B------:R-:W-:Y:S08]  /*9110*/  HMMA.16816.F32.BF16 R96, R24.reuse, R30, R96 ;  /* 0x0000001e1860723c */ /* 0x040ff00000041860 */
[C---:B------:R-:W-:Y:S08]  /*9120*/  HMMA.16816.F32.BF16 R100, R24.reuse, R168, R100 ;  /* 0x000000a81864723c */ /* 0x040ff00000041864 */
[C---:B------:R-:W-:Y:S08]  /*9130*/  HMMA.16816.F32.BF16 R104, R24.reuse, R170, R104 ;  /* 0x000000aa1868723c */ /* 0x040ff00000041868 */
[C---:B------:R-:W-:Y:S08]  /*9140*/  HMMA.16816.F32.BF16 R108, R24.reuse, R172, R108 ;  /* 0x000000ac186c723c */ /* 0x040ff0000004186c */
[C---:B------:R-:W-:Y:S08]  /*9150*/  HMMA.16816.F32.BF16 R112, R24.reuse, R174, R112 ;  /* 0x000000ae1870723c */ /* 0x040ff00000041870 */
[C---:B--2---:R-:W-:Y:S08]  /*9160*/  HMMA.16816.F32.BF16 R116, R24.reuse, R32, R116 ;  /* 0x000000201874723c */ /* 0x044ff00000041874 */
[C---:B------:R-:W-:Y:S08]  /*9170*/  HMMA.16816.F32.BF16 R120, R24.reuse, R34, R120 ;  /* 0x000000221878723c */ /* 0x040ff00000041878 */
[C---:B-1----:R-:W-:Y:S08]  /*9180*/  HMMA.16816.F32.BF16 R124, R24.reuse, R20, R124 ;  /* 0x00000014187c723c */ /* 0x042ff0000004187c */
[C---:B------:R-:W-:Y:S01]  /*9190*/  HMMA.16816.F32.BF16 R128, R24.reuse, R22, R128 ;  /* 0x000000161880723c */ /* 0x040fe20000041880 */
[----:B------:R-:W1:Y:S07]  /*91a0*/  LDSM.16.MT88.4 R20, [R197+0x7800] ;  /* 0x00780000c514783b */ /* 0x000e6e0000004200 */
        /* <DEDUP_REMOVED lines=18> */
.L_x_1653:
[----:B------:R-:W1:Y:S01]  /*92d0*/  SHFL.BFLY PT, R0, R229, 0x2, 0x1f ;  /* 0x0c401f00e5007f89 */ /* 0x000e6200000e0000 */
[----:B------:R-:W2:Y:S01]  /*92e0*/  LDCU UR4, c[0x0][0x4fc] ;  /* 0x00009f80ff0477ac */ /* 0x000ea20008000800 */
[C---:B------:R-:W-:Y:S02]  /*92f0*/  SHF.L.U32 R9, R192.reuse, 0x4, RZ ;  /* 0x00000004c0097819 */ /* 0x040fe400000006ff */
[----:B------:R-:W3:Y:S01]  /*9300*/  SHFL.BFLY PT, R10, R221, 0x2, 0x1f ;  /* 0x0c401f00dd0a7f89 */ /* 0x000ee200000e0000 */
[C---:B------:R-:W-:Y:S01]  /*9310*/  SHF.L.U32 R2, R192.reuse, 0x1, RZ ;  /* 0x00000001c0027819 */ /* 0x040fe200000006ff */
[----:B------:R-:W-:Y:S01]  /*9320*/  UISETP.NE.AND UP3, UPT, UR14, -0x1, UPT ;  /* 0xffffffff0e00788c */ /* 0x000fe2000bf65270 */
[----:B------:R-:W-:Y:S01]  /*9330*/  LOP3.LUT R9, R9, 0x1c0, RZ, 0xc0, !PT ;  /* 0x000001c009097812 */ /* 0x000fe200078ec0ff */
[----:B------:R-:W4:Y:S01]  /*9340*/  LDCU.U8 UR11, c[0x0][0x549] ;  /* 0x0000a920ff0b77ac */ /* 0x000f220008000000 */
[C---:B------:R-:W-:Y:S02]  /*9350*/  LOP3.LUT P0, RZ, R192.reuse, 0x10, RZ, 0xc0, !PT ;  /* 0x00000010c0ff7812 */ /* 0x040fe4000780c0ff */
[----:B------:R-:W-:Y:S01]  /*9360*/  LOP3.LUT R9, R9, 0x38, R2, 0xf8, !PT ;  /* 0x0000003809097812 */ /* 0x000fe200078ef802 */
[----:B------:R-:W5:Y:S01]  /*9370*/  LDCU.U8 UR10, c[0x0][0x548] ;  /* 0x0000a900ff0a77ac */ /* 0x000f620008000000 */
[----:B------:R-:W-:Y:S01]  /*9380*/  LOP3.LUT P1, RZ, R192, 0x8, RZ, 0xc0, !PT ;  /* 0x00000008c0ff7812 */ /* 0x000fe2000782c0ff */
[----:B------:R-:W-:-:S03]  /*9390*/  UISETP.NE.AND UP2, UPT, UR14, -0x1, UPT ;  /* 0xffffffff0e00788c */ /* 0x000fc6000bf45270 */
[----:B------:R-:W-:Y:S01]  /*93a0*/  SEL R210, R210, 0xffffffe0, !P1 ;  /* 0xffffffe0d2d27807 */ /* 0x000fe20004800000 */
[----:B------:R-:W2:Y:S01]  /*93b0*/  @!UP3 LDCU.64 UR8, c[0x0][0x400] ;  /* 0x00008000ff08b7ac */ /* 0x000ea20008000a00 */
[----:B------:R-:W2:Y:S01]  /*93c0*/  @UP3 LDCU.64 UR6, c[0x0][0x408] ;  /* 0x00008100ff0637ac */ /* 0x000ea20008000a00 */
[----:B-1----:R-:W-:Y:S01]  /*93d0*/  FADD.FTZ R5, R0, R229 ;  /* 0x000000e500057221 */ /* 0x002fe20000010000 */
[----:B------:R-:W-:Y:S01]  /*93e0*/  SHF.L.U32 R0, R192, 0x5, RZ ;  /* 0x00000005c0007819 */ /* 0x000fe200000006ff */
[----:B----4-:R-:W-:Y:S01]  /*93f0*/  UISETP.NE.AND UP1, UPT, UR11, URZ, UPT ;  /* 0x000000ff0b00728c */ /* 0x010fe2000bf25270 */
[----:B---3--:R-:W-:Y:S02]  /*9400*/  FADD.FTZ R10, R10, R221 ;  /* 0x000000dd0a0a7221 */ /* 0x008fe40000010000 */
[----:B------:R-:W1:Y:S01]  /*9410*/  SHFL.BFLY PT, R8, R5, 0x1, 0x1f ;  /* 0x0c201f0005087f89 */ /* 0x000e6200000e0000 */
[----:B------:R-:W3:Y:S03]  /*9420*/  LDCU UR11, c[0x0][0x434] ;  /* 0x00008680ff0b77ac */ /* 0x000ee60008000800 */
[----:B------:R-:W4:Y:S01]  /*9430*/  SHFL.BFLY PT, R7, R10, 0x1, 0x1f ;  /* 0x0c201f000a077f89 */ /* 0x000f2200000e0000 */
[----:B-----5:R-:W-:-:S02]  /*9440*/  UISETP.NE.AND UP0, UPT, UR10, URZ, !UP1 ;  /* 0x000000ff0a00728c */ /* 0x020fc4000cf05270 */
[----:B--2---:R-:W-:Y:S01]  /*9450*/  @UP3 UIMAD.WIDE.U32 UR16, UR14, UR6, URZ ;  /* 0x000000060e1032a5 */ /* 0x004fe2000f8e00ff */
[----:B------:R-:W3:Y:S01]  /*9460*/  @UP1 LDCU UR6, c[0x0][0x430] ;  /* 0x00008600ff0617ac */ /* 0x000ee20008000800 */
[----:B-1----:R-:W-:Y:S01]  /*9470*/  FADD.FTZ R8, R5, R8 ;  /* 0x0000000805087221 */ /* 0x002fe20000010000 */
[----:B------:R-:W-:Y:S02]  /*9480*/  LOP3.LUT R5, R2, 0x6, RZ, 0xc0, !PT ;  /* 0x0000000602057812 */ /* 0x000fe400078ec0ff */
[----:B------:R-:W-:Y:S01]  /*9490*/  MOV R2, 0x10 ;  /* 0x0000001000027802 */ /* 0x000fe20000000f00 */
[----:B----4-:R-:W-:Y:S01]  /*94a0*/  FADD.FTZ R7, R10, R7 ;  /* 0x000000070a077221 */ /* 0x010fe20000010000 */
[----:B------:R-:W1:Y:S01]  /*94b0*/  MUFU.RCP R6, R8 ;  /* 0x0000000800067308 */ /* 0x000e620000001000 */
[----:B------:R-:W-:Y:S02]  /*94c0*/  FSETP.NE.FTZ.AND P3, PT, R8, RZ, PT ;  /* 0x000000ff0800720b */ /* 0x000fe40003f75000 */
[----:B------:R-:W-:-:S02]  /*94d0*/  LOP3.LUT R0, R5, 0x7c00, R0, 0xf8, !PT ;  /* 0x00007c0005007812 */ /* 0x000fc400078ef800 */
[----:B------:R-:W-:Y:S02]  /*94e0*/  FSETP.NE.FTZ.AND P2, PT, R7, RZ, PT ;  /* 0x000000ff0700720b */ /* 0x000fe40003f55000 */
[----:B------:R-:W-:Y:S01]  /*94f0*/  LOP3.LUT R0, R0, R9, RZ, 0xfc, !PT ;  /* 0x0000000900007212 */ /* 0x000fe200078efcff */
[----:B------:R-:W2:Y:S01]  /*9500*/  MUFU.RCP R4, R7 ;  /* 0x0000000700047308 */ /* 0x000ea20000001000 */
[----:B------:R-:W-:Y:S02]  /*9510*/  SEL R2, R2, 0xfffffff0, !P5 ;  /* 0xfffffff002027807 */ /* 0x000fe40006800000 */
[----:B------:R-:W-:-:S04]  /*9520*/  LEA R5, R0, UR5, 0x1 ;  /* 0x0000000500057c11 */ /* 0x000fc8000f8e08ff */
[C---:B------:R-:W-:Y:S02]  /*9530*/  IADD3 R13, PT, PT, R5.reuse, 0x40, RZ ;  /* 0x00000040050d7810 */ /* 0x040fe40007ffe0ff */
[----:B-1----:R-:W-:Y:S02]  /*9540*/  FSEL R6, R6, 1, P3 ;  /* 0x3f80000006067808 */ /* 0x002fe40001800000 */
[C---:B------:R-:W-:Y:S02]  /*9550*/  IADD3 R11, PT, PT, R5.reuse, R210, RZ ;  /* 0x000000d2050b7210 */ /* 0x040fe40007ffe0ff */
[C---:B------:R-:W-:Y:S01]  /*9560*/  @P0 IADD3 R13, PT, PT, R5.reuse, -0x40, RZ ;  /* 0xffffffc0050d0810 */ /* 0x040fe20007ffe0ff */
[----:B------:R-:W-:Y:S01]  /*9570*/  FMUL.FTZ R6, R6, UR4 ;  /* 0x0000000406067c20 */ /* 0x000fe20008410000 */
[----:B------:R-:W-:Y:S02]  /*9580*/  IADD3 R9, PT, PT, R5, R2, RZ ;  /* 0x0000000205097210 */ /* 0x000fe40007ffe0ff */
[----:B--2---:R-:W-:Y:S01]  /*9590*/  FSEL R4, R4, 1, P2 ;  /* 0x3f80000004047808 */ /* 0x004fe20001000000 */
[C---:B------:R-:W-:Y:S01]  /*95a0*/  FMUL.FTZ R160, R6.reuse, R160 ;  /* 0x000000a006a07220 */ /* 0x040fe20000410000 */
[C---:B------:R-:W-:Y:S01]  /*95b0*/  FMUL.FTZ R161, R6.reuse, R161 ;  /* 0x000000a106a17220 */ /* 0x040fe20000410000 */
[C---:B------:R-:W-:Y:S01]  /*95c0*/  FMUL.FTZ R156, R6.reuse, R156 ;  /* 0x0000009c069c7220 */ /* 0x040fe20000410000 */
[----:B------:R-:W-:Y:S01]  /*95d0*/  FMUL.FTZ R157, R6, R157 ;  /* 0x0000009d069d7220 */ /* 0x000fe20000410000 */
[----:B------:R-:W-:Y:S01]  /*95e0*/  FMUL.FTZ R4, R4, UR4 ;  /* 0x0000000404047c20 */ /* 0x000fe20008410000 */
[----:B------:R-:W1:Y:S01]  /*95f0*/  S2UR UR4, SR_CTAID.Y ;  /* 0x00000000000479c3 */ /* 0x000e620000002600 */
        /* <DEDUP_REMOVED lines=137> */
[----:B-1----:R-:W-:Y:S01]  /*9e90*/  @!UP3 UIMAD.WIDE.U32 UR12, UR4, UR8, URZ ;  /* 0x00000008040cb2a5 */ /* 0x002fe2000f8e00ff */
        /* <DEDUP_REMOVED lines=8> */
[----:B------:R-:W3:Y:S01]  /*9f20*/  LDCU UR8, c[0x0][0x434] ;  /* 0x00008680ff0877ac */ /* 0x000ee20008000800 */
        /* <DEDUP_REMOVED lines=72> */
[----:B---3--:R-:W-:Y:S01]  /*a3b0*/  @UP1 UIMAD UR11, UR6, UR8, URZ ;  /* 0x00000008060b12a4 */ /* 0x008fe2000f8e02ff */
        /* <DEDUP_REMOVED lines=20> */
[----:B------:R-:W-:Y:S01]  /*a500*/  @!UP3 UIMAD UR9, UR4, UR9, UR13 ;  /* 0x000000090409b2a4 */ /* 0x000fe2000f8e020d */
[----:B------:R-:W-:Y:S01]  /*a510*/  STS [R21+0x8000], R120 ;  /* 0x0080007815007388 */ /* 0x000fe20000000800 */
[----:B------:R-:W-:Y:S01]  /*a520*/  @UP3 UIMAD UR9, UR14, UR7, UR17 ;  /* 0x000000070e0932a4 */ /* 0x000fe2000f8e0211 */
[----:B------:R-:W-:Y:S01]  /*a530*/  F2FP.BF16.F32.PACK_AB R144, R145, R144 ;  /* 0x000000909190723e */ /* 0x000fe200000010ff */
[----:B------:R-:W-:Y:S01]  /*a540*/  @!UP2 UIMAD UR14, UR4, UR8, URZ ;  /* 0x00000008040ea2a4 */ /* 0x000fe2000f8e02ff */
[----:B------:R-:W-:Y:S01]  /*a550*/  STS [R21+0x8400], R122 ;  /* 0x0084007a15007388 */ /* 0x000fe20000000800 */
[----:B------:R-:W-:Y:S01]  /*a560*/  F2FP.BF16.F32.PACK_AB R146, R147, R146 ;  /* 0x000000929392723e */ /* 0x000fe200000010ff */
[----:B------:R-:W2:Y:S02]  /*a570*/  @UP1 LDCU UR13, c[0x0][0x430] ;  /* 0x00008600ff0d17ac */ /* 0x000ea40008000800 */
[----:B------:R-:W-:Y:S01]  /*a580*/  STS [R5+0xc000], R124 ;  /* 0x00c0007c05007388 */ /* 0x000fe20000000800 */
[----:B------:R-:W-:Y:S01]  /*a590*/  @UP1 UMOV UR7, 0x1 ;  /* 0x0000000100071882 */ /* 0x000fe20000000000 */
[----:B------:R-:W-:-:S02]  /*a5a0*/  @UP3 UMOV UR12, UR16 ;  /* 0x00000010000c3c82 */ /* 0x000fc40008000000 */
[----:B------:R3:W-:Y:S01]  /*a5b0*/  STS [R5+0xc400], R126 ;  /* 0x00c4007e05007388 */ /* 0x0007e20000000800 */
[----:B------:R-:W-:-:S03]  /*a5c0*/  USHF.R.S32.HI UR15, URZ, 0x1f, UR14 ;  /* 0x0000001fff0f7899 */ /* 0x000fc6000801140e */
        /* <DEDUP_REMOVED lines=24> */
.L_x_1657:
        /* <DEDUP_REMOVED lines=13> */
[----:B------:R-:W-:-:S03]  /*a820*/  IMAD.MOV.U32 R9, RZ, RZ, 0x7f800000 ;  /* 0x7f800000ff097424 */ /* 0x000fc600078e00ff */
[----:B------:R-:W4:Y:S01]  /*a830*/  @P3 LDC R5, c[0x0][0x458] ;  /* 0x00011600ff053b82 */ /* 0x000f220000000800 */
[----:B------:R-:W5:Y:S01]  /*a840*/  @P2 MUFU.LG2 R7, R7 ;  /* 0x0000000700072308 */ /* 0x000f620000000c00 */
[----:B------:R-:W-:Y:S01]  /*a850*/  BSSY.RECONVERGENT B0, `(.L_x_1658) ;  /* 0x0000021000007945 */ /* 0x000fe20003800200 */
[----:B------:R-:W-:Y:S01]  /*a860*/  LOP3.LUT R6, R6, 0x7, R11, 0xf8, !PT ;  /* 0x0000000706067812 */ /* 0x000fe200078ef80b */
[----:B---3--:R-:W-:Y:S01]  /*a870*/  @P3 FMUL.FTZ R17, R4, 0.69314718246459960938 ;  /* 0x3f31721804113820 */ /* 0x008fe20000410000 */
[----:B------:R-:W-:-:S03]  /*a880*/  MOV R8, 0x7f800000 ;  /* 0x7f80000000087802 */ /* 0x000fc60000000f00 */
[----:B------:R-:W3:Y:S01]  /*a890*/  @P2 LDC R2, c[0x0][0x458] ;  /* 0x00011600ff022b82 */ /* 0x000ee20000000800 */
[----:B--2---:R-:W-:-:S04]  /*a8a0*/  UIMAD UR5, UR8, UR13, URZ ;  /* 0x0000000d080572a4 */ /* 0x004fc8000f8e02ff */
[----:B------:R-:W-:Y:S01]  /*a8b0*/  USHF.L.U32 UR7, UR5, 0x7, URZ ;  /* 0x0000000705077899 */ /* 0x000fe200080006ff */
[----:B------:R1:W2:Y:S01]  /*a8c0*/  LDS.128 R12, [R0+0x3000] ;  /* 0x00300000000c7984 */ /* 0x0002a20000000c00 */
[----:B------:R-:W-:Y:S01]  /*a8d0*/  USHF.R.S32.HI UR5, URZ, 0x1f, UR11 ;  /* 0x0000001fff057899 */ /* 0x000fe2000801140b */
[----:B-----5:R-:W-:Y:S01]  /*a8e0*/  @P2 FMUL.FTZ R4, R7, 0.69314718246459960938 ;  /* 0x3f31721807042820 */ /* 0x020fe20000410000 */
        /* <DEDUP_REMOVED lines=23> */
.L_x_1659:
[----:B------:R-:W-:Y:S05]  /*aa60*/  BSYNC.RECONVERGENT B0 ;  /* 0x0000000000007941 */ /* 0x000fea0003800200 */
.L_x_1658:
[----:B------:R2:W3:Y:S01]  /*aa70*/  LDS.128 R20, [R0] ;  /* 0x0000000000147984 */ /* 0x0004e20000000c00 */
[----:B------:R-:W4:Y:S01]  /*aa80*/  LDCU.64 UR4, c[0x0][0x410] ;  /* 0x00008200ff0477ac */ /* 0x000f220008000a00 */
[----:B------:R-:W-:Y:S01]  /*aa90*/  SHF.R.U32.HI R24, RZ, 0x3, R192 ;  /* 0x00000003ff187819 */ /* 0x000fe200000116c0 */
[----:B------:R-:W-:Y:S01]  /*aaa0*/  BSSY.RECONVERGENT B0, `(.L_x_1660) ;  /* 0x0000022000007945 */ /* 0x000fe20003800200 */
[----:B------:R2:W2:Y:S01]  /*aab0*/  LDS.128 R16, [R0+0x4000] ;  /* 0x0040000000107984 */ /* 0x0004a20000000c00 */
[----:B------:R-:W-:Y:S02]  /*aac0*/  IADD3 R194, P0, PT, R194, UR12, RZ ;  /* 0x0000000cc2c27c10 */ /* 0x000fe4000ff1e0ff */
[C---:B------:R-:W-:Y:S01]  /*aad0*/  ISETP.GE.AND P3, PT, R24.reuse, UR25, PT ;  /* 0x0000001918007c0c */ /* 0x040fe2000bf66270 */
[----:B-1----:R1:W1:Y:S01]  /*aae0*/  LDS.128 R8, [R0+0x8000] ;  /* 0x0080000000087984 */ /* 0x0022620000000c00 */
[C---:B------:R-:W-:Y:S01]  /*aaf0*/  VIADD R2, R24.reuse, 0x40 ;  /* 0x0000004018027836 */ /* 0x040fe20000000000 */
[----:B------:R-:W-:Y:S01]  /*ab00*/  IADD3.X R195, PT, PT, RZ, UR9, RZ, P0, !PT ;  /* 0x00000009ffc37c10 */ /* 0x000fe200087fe4ff */
[----:B------:R-:W-:Y:S01]  /*ab10*/  UIMAD.WIDE.U32 UR8, UR8, 0x80, URZ ;  /* 0x00000080080878a5 */ /* 0x000fe2000f8e00ff */
[----:B------:R1:W1:Y:S01]  /*ab20*/  LDS.128 R4, [R0+0xc000] ;  /* 0x00c0000000047984 */ /* 0x0002620000000c00 */
[----:B------:R-:W-:Y:S01]  /*ab30*/  VIADD R3, R24, 0x20 ;  /* 0x0000002018037836 */ /* 0x000fe20000000000 */
[----:B------:R-:W-:Y:S01]  /*ab40*/  ISETP.GE.AND P1, PT, R2, UR25, PT ;  /* 0x0000001902007c0c */ /* 0x000fe2000bf26270 */
[----:B------:R-:W-:-:S02]  /*ab50*/  VIADD R2, R24, 0x60 ;  /* 0x0000006018027836 */ /* 0x000fc40000000000 */
[----:B------:R-:W-:Y:S01]  /*ab60*/  LOP3.LUT R24, R24, UR8, RZ, 0xfc, !PT ;  /* 0x0000000818187c12 */ /* 0x000fe2000f8efcff */
[----:B----4-:R-:W-:Y:S01]  /*ab70*/  IMAD.U32 R26, RZ, RZ, UR4 ;  /* 0x00000004ff1a7e24 */ /* 0x010fe2000f8e00ff */
[----:B------:R-:W-:Y:S02]  /*ab80*/  MOV R29, UR5 ;  /* 0x00000005001d7c02 */ /* 0x000fe40008000f00 */
[----:B------:R-:W-:Y:S01]  /*ab90*/  ISETP.GE.AND P2, PT, R3, UR25, PT ;  /* 0x0000001903007c0c */ /* 0x000fe2000bf46270 */
[----:B------:R-:W-:Y:S01]  /*aba0*/  IMAD.WIDE.U32 R26, R26, UR6, R194 ;  /* 0x000000061a1a7c25 */ /* 0x000fe2000f8e00c2 */
[----:B------:R-:W-:-:S03]  /*abb0*/  ISETP.GE.AND P0, PT, R2, UR25, PT ;  /* 0x0000001902007c0c */ /* 0x000fc6000bf06270 */
[----:B------:R-:W-:Y:S01]  /*abc0*/  IMAD R29, R29, UR6, R27 ;  /* 0x000000061d1d7c24 */ /* 0x000fe2000f8e021b */
[----:B------:R-:W-:Y:S09]  /*abd0*/  @P3 BRA `(.L_x_1661) ;  /* 0x0000000000383947 */ /* 0x000ff20003800000 */
[----:B------:R-:W4:Y:S01]  /*abe0*/  LDCU.64 UR6, c[0x0][0x408] ;  /* 0x00008100ff0677ac */ /* 0x000f220008000a00 */
[----:B------:R-:W-:Y:S01]  /*abf0*/  MOV R28, R26 ;  /* 0x0000001a001c7202 */ /* 0x000fe20000000f00 */
[----:B------:R-:W5:Y:S01]  /*ac00*/  LDCU.64 UR4, c[0x0][0x3f0] ;  /* 0x00007e00ff0477ac */ /* 0x000f620008000a00 */
[----:B----4-:R-:W-:-:S03]  /*ac10*/  UIMAD UR10, UR9, UR6, URZ ;  /* 0x00000006090a72a4 */ /* 0x010fc6000f8e02ff */
[----:B------:R-:W-:-:S03]  /*ac20*/  IMAD.WIDE.U32 R30, R24, UR6, R28 ;  /* 0x00000006181e7c25 */ /* 0x000fc6000f8e001c */
[----:B------:R-:W-:Y:S02]  /*ac30*/  MOV R3, UR10 ;  /* 0x0000000a00037c02 */ /* 0x000fe40008000f00 */
[----:B-----5:R-:W-:-:S03]  /*ac40*/  LEA R2, P3, R30, UR4, 0x1 ;  /* 0x000000041e027c11 */ /* 0x020fc6000f8608ff */
[----:B------:R-:W-:-:S05]  /*ac50*/  IMAD R3, R24, UR7, R3 ;  /* 0x0000000718037c24 */ /* 0x000fca000f8e0203 */
[----:B------:R-:W-:-:S04]  /*ac60*/  IADD3 R3, PT, PT, R3, R31, RZ ;  /* 0x0000001f03037210 */ /* 0x000fc80007ffe0ff */
[----:B------:R-:W-:-:S05]  /*ac70*/  LEA.HI.X R3, R30, UR5, R3, 0x1, P3 ;  /* 0x000000051e037c11 */ /* 0x000fca00098f0c03 */
[----:B---3--:R4:W-:Y:S04]  /*ac80*/  STG.E.128 desc[UR18][R2.64], R20 ;  /* 0x0000001402007986 */ /* 0x0089e8000c101d12 */
[----:B--2---:R4:W-:Y:S04]  /*ac90*/  STG.E.128 desc[UR18][R2.64+0x80], R16 ;  /* 0x0000801002007986 */ /* 0x0049e8000c101d12 */
[----:B-1----:R4:W-:Y:S04]  /*aca0*/  STG.E.128 desc[UR18][R2.64+0x100], R8 ;  /* 0x0001000802007986 */ /* 0x0029e8000c101d12 */
[----:B------:R4:W-:Y:S02]  /*acb0*/  STG.E.128 desc[UR18][R2.64+0x180], R4 ;  /* 0x0001800402007986 */ /* 0x0009e4000c101d12 */
.L_x_1661:
[----:B------:R-:W-:Y:S05]  /*acc0*/  BSYNC.RECONVERGENT B0 ;  /* 0x0000000000007941 */ /* 0x000fea0003800200 */
.L_x_1660:
        /* <DEDUP_REMOVED lines=11> */
[----:B------:R-:W-:-:S04]  /*ad80*/  IMAD.X R2, RZ, RZ, UR9, P2 ;  /* 0x00000009ff027e24 */ /* 0x000fc800090e06ff */
[----:B-----5:R-:W-:Y:S02]  /*ad90*/  IMAD R2, R2, UR6, RZ ;  /* 0x0000000602027c24 */ /* 0x020fe4000f8e02ff */
[----:B------:R-:W-:-:S04]  /*ada0*/  IMAD.WIDE.U32 R30, R3, UR6, R30 ;  /* 0x00000006031e7c25 */ /* 0x000fc8000f8e001e */
[----:B------:R-:W-:Y:S01]  /*adb0*/  IMAD R2, R3, UR7, R2 ;  /* 0x0000000703027c24 */ /* 0x000fe2000f8e0202 */
[----:B---3--:R-:W-:-:S04]  /*adc0*/  LEA R32, P2, R30, UR4, 0x1 ;  /* 0x000000041e207c11 */ /* 0x008fc8000f8408ff */
[----:B------:R-:W-:-:S04]  /*add0*/  IADD3 R2, PT, PT, R2, R31, RZ ;  /* 0x0000001f02027210 */ /* 0x000fc80007ffe0ff */
[----:B------:R-:W-:-:S05]  /*ade0*/  LEA.HI.X R33, R30, UR5, R2, 0x1, P2 ;  /* 0x000000051e217c11 */ /* 0x000fca00090f0c02 */
[----:B----4-:R3:W-:Y:S04]  /*adf0*/  STG.E.128 desc[UR18][R32.64], R20 ;  /* 0x0000001420007986 */ /* 0x0107e8000c101d12 */
[----:B--2---:R3:W-:Y:S04]  /*ae00*/  STG.E.128 desc[UR18][R32.64+0x80], R16 ;  /* 0x0000801020007986 */ /* 0x0047e8000c101d12 */
[----:B-1----:R3:W-:Y:S04]  /*ae10*/  STG.E.128 desc[UR18][R32.64+0x100], R8 ;  /* 0x0001000820007986 */ /* 0x0027e8000c101d12 */
[----:B------:R3:W-:Y:S02]  /*ae20*/  STG.E.128 desc[UR18][R32.64+0x180], R4 ;  /* 0x0001800420007986 */ /* 0x0007e4000c101d12 */
.L_x_1663:
[----:B------:R-:W-:Y:S05]  /*ae30*/  BSYNC.RECONVERGENT B0 ;  /* 0x0000000000007941 */ /* 0x000fea0003800200 */
.L_x_1662:
        /* <DEDUP_REMOVED lines=22> */
.L_x_1665:
[----:B------:R-:W-:Y:S05]  /*afa0*/  BSYNC.RECONVERGENT B0 ;  /* 0x0000000000007941 */ /* 0x000fea0003800200 */
.L_x_1664:
[----:B-1-3--:R1:W3:Y:S04]  /*afb0*/  LDS.128 R8, [R0+0x7000] ;  /* 0x0070000000087984 */ /* 0x00a2e80000000c00 */
[----:B------:R1:W1:Y:S04]  /*afc0*/  LDS.128 R4, [R0+0xb000] ;  /* 0x00b0000000047984 */ /* 0x0002680000000c00 */
[----:B--2---:R2:W1:Y:S01]  /*afd0*/  LDS.128 R16, [R0+0xf000] ;  /* 0x00f0000000107984 */ /* 0x0044620000000c00 */
[----:B------:R-:W-:Y:S05]  /*afe0*/  @P0 EXIT ;  /* 0x000000000000094d */ /* 0x000fea0003800000 */
[----:B------:R-:W5:Y:S01]  /*aff0*/  LDCU.64 UR6, c[0x0][0x408] ;  /* 0x00008100ff0677ac */ /* 0x000f620008000a00 */
[----:B------:R-:W-:Y:S01]  /*b000*/  IADD3 R3, P0, PT, R24, 0x60, RZ ;  /* 0x0000006018037810 */ /* 0x000fe20007f1e0ff */
[----:B----4-:R-:W-:Y:S01]  /*b010*/  IMAD.MOV.U32 R20, RZ, RZ, R26 ;  /* 0x000000ffff147224 */ /* 0x010fe200078e001a */
[----:B------:R-:W-:Y:S01]  /*b020*/  MOV R21, R29 ;  /* 0x0000001d00157202 */ /* 0x000fe20000000f00 */
[----:B------:R-:W4:Y:S02]  /*b030*/  LDCU.64 UR4, c[0x0][0x3f0] ;  /* 0x00007e00ff0477ac */ /* 0x000f240008000a00 */
[----:B-12---:R-:W-:-:S04]  /*b040*/  IMAD.X R0, RZ, RZ, UR9, P0 ;  /* 0x00000009ff007e24 */ /* 0x006fc800080e06ff */
[----:B-----5:R-:W-:Y:S02]  /*b050*/  IMAD R0, R0, UR6, RZ ;  /* 0x0000000600007c24 */ /* 0x020fe4000f8e02ff */
[----:B------:R-:W-:-:S04]  /*b060*/  IMAD.WIDE.U32 R20, R3, UR6, R20 ;  /* 0x0000000603147c25 */ /* 0x000fc8000f8e0014 */
[----:B------:R-:W-:Y:S01]  /*b070*/  IMAD R0, R3, UR7, R0 ;  /* 0x0000000703007c24 */ /* 0x000fe2000f8e0200 */
[----:B----4-:R-:W-:-:S04]  /*b080*/  LEA R2, P0, R20, UR4, 0x1 ;  /* 0x0000000414027c11 */ /* 0x010fc8000f8008ff */
[----:B------:R-:W-:-:S04]  /*b090*/  IADD3 R0, PT, PT, R0, R21, RZ ;  /* 0x0000001500007210 */ /* 0x000fc80007ffe0ff */
[----:B------:R-:W-:-:S05]  /*b0a0*/  LEA.HI.X R3, R20, UR5, R0, 0x1, P0 ;  /* 0x0000000514037c11 */ /* 0x000fca00080f0c00 */
[----:B------:R-:W-:Y:S04]  /*b0b0*/  STG.E.128 desc[UR18][R2.64], R12 ;  /* 0x0000000c02007986 */ /* 0x000fe8000c101d12 */
[----:B---3--:R-:W-:Y:S04]  /*b0c0*/  STG.E.128 desc[UR18][R2.64+0x80], R8 ;  /* 0x0000800802007986 */ /* 0x008fe8000c101d12 */
[----:B------:R-:W-:Y:S04]  /*b0d0*/  STG.E.128 desc[UR18][R2.64+0x100], R4 ;  /* 0x0001000402007986 */ /* 0x000fe8000c101d12 */
[----:B------:R-:W-:Y:S01]  /*b0e0*/  STG.E.128 desc[UR18][R2.64+0x180], R16 ;  /* 0x0001801002007986 */ /* 0x000fe2000c101d12 */
[----:B------:R-:W-:Y:S05]  /*b0f0*/  EXIT ;  /* 0x000000000000794d */ /* 0x000fea0003800000 */
.L_x_1666:
        /* <DEDUP_REMOVED lines=16> */
.L_x_2363:


//--------------------- .text._ZN5flash16flash_fwd_kernelI23Flash_fwd_kernel_traitsILi256ELi128ELi64ELi8ELb0ELb0EN7cutlass10bfloat16_tE19Flash_kernel_traitsILi256ELi128ELi64ELi8ES3_EELb0ELb0ELb0ELb0ELb0ELb1ELb1ELb0EEEvNS_16Flash_fwd_paramsE --------------------------
	.section	.text._ZN5flash16flash_fwd_kernelI23Flash_fwd_kernel_traitsILi256ELi128ELi64ELi8ELb0ELb0EN7cutlass10bfloat16_tE19Flash_kernel_traitsILi256ELi128ELi64ELi8ES3_EELb0ELb0ELb0ELb0ELb0ELb1ELb1ELb0EEEvNS_16Flash_fwd_paramsE,"ax",@progbits
	.align	128
        .global         _ZN5flash16flash_fwd_kernelI23Flash_fwd_kernel_traitsILi256ELi128ELi64ELi8ELb0ELb0EN7cutlass10bfloat16_tE19Flash_kernel_traitsILi256ELi128ELi64ELi8ES3_EELb0ELb0ELb0ELb0ELb0ELb1ELb1ELb0EEEvNS_16Flash_fwd_paramsE
        .type           _ZN5flash16flash_fwd_kernelI23Flash_fwd_kernel_traitsILi256ELi128ELi64ELi8ELb0ELb0EN7cutlass10bfloat16_tE19Flash_kernel_traitsILi256ELi128ELi64ELi8ES3_EELb0ELb0ELb0ELb0ELb0ELb1ELb1ELb0EEEvNS_16Flash_fwd_paramsE,@function
        .size           _ZN5flash16flash_fwd_kernelI23Flash_fwd_kernel_traitsILi256ELi128ELi64ELi8ELb0ELb0EN7cutlass10bfloat16_tE19Flash_kernel_traitsILi256ELi128ELi64ELi8ES3_EELb0ELb0ELb0ELb0ELb0ELb1ELb1ELb0EEEvNS_16Flash_fwd_paramsE,(.L_x_2364 - _ZN5flash16flash_fwd_kernelI23Flash_fwd_kernel_traitsILi256ELi128ELi64ELi8ELb0ELb0EN7cutlass10bfloat16_tE19Flash_kernel_traitsILi256ELi128ELi64ELi8ES3_EELb0ELb0ELb0ELb0ELb0ELb1ELb1ELb0EEEvNS_16Flash_fwd_paramsE)
        .other          _ZN5flash16flash_fwd_kernelI23Flash_fwd_kernel_traitsILi256ELi128ELi64ELi8ELb0ELb0EN7cutlass10bfloat16_tE19Flash_kernel_traitsILi256ELi128ELi64ELi8ES3_EELb0ELb0ELb0ELb0ELb0ELb1ELb1ELb0EEEvNS_16Flash_fwd_paramsE,@"STO_CUDA_ENTRY STV_DEFAULT"
_ZN5flash16flash_fwd_kernelI23Flash_fwd_kernel_traitsILi256ELi128ELi64ELi8ELb0ELb0EN7cutlass10bfloat16_tE19Flash_kernel_traitsILi256ELi128ELi64ELi8ES3_EELb0ELb0ELb0ELb0ELb0ELb1ELb1ELb0EEEvNS_16Flash_fwd_paramsE:
.text._ZN5flash16flash_fwd_kernelI23Flash_fwd_kernel_traitsILi256ELi128ELi64ELi8ELb0ELb0EN7cutlass10bfloat16_tE19Flash_kernel_traitsILi256ELi128ELi64ELi8ES3_EELb0ELb0ELb0ELb0ELb0ELb1ELb1ELb0EEEvNS_16Flash_fwd_paramsE:
        /* <DEDUP_REMOVED lines=57> */
.L_x_1667:
        /* <DEDUP_REMOVED lines=36> */
.L_x_1669:
        /* <DEDUP_REMOVED lines=45> */
.L_x_1671:
[----:B------:R-:W-:Y:S05]  /*08a0*/  BSYNC.RECONVERGENT B0 ;  /* 0x0000000000007941 */ /* 0x000fea0003800200 */
.L_x_1670:
        /* <DEDUP_REMOVED lines=19> */
.L_x_1673:
[----:B------:R-:W-:Y:S05]  /*09e0*/  BSYNC.RECONVERGENT B0 ;  /* 0x0000000000007941 */ /* 0x000fea0003800200 */
.L_x_1672:
        /* <DEDUP_REMOVED lines=18> */
.L_x_1675:
[----:B------:R-:W-:Y:S05]  /*0b10*/  BSYNC.RECONVERGENT B0 ;  /* 0x0000000000007941 */ /* 0x000fea0003800200 */
.L_x_1674:
        /* <DEDUP_REMOVED lines=20> */
.L_x_1677:
[----:B------:R-:W-:Y:S05]  /*0c60*/  BSYNC.RECONVERGENT B0 ;  /* 0x0000000000007941 */ /* 0x000fea0003800200 */
.L_x_1676:
        /* <DEDUP_REMOVED lines=11> */
.L_x_1679:
[----:B------:R-:W-:Y:S05]  /*0d20*/  BSYNC.RECONVERGENT B0 ;  /* 0x0000000000007941 */ /* 0x000fea0003800200 */
.L_x_1678:
        /* <DEDUP_REMOVED lines=10> */
.L_x_1681:
[----:B------:R-:W-:Y:S05]  /*0dd0*/  BSYNC.RECONVERGENT B0 ;  /* 0x0000000000007941 */ /* 0x000fea0003800200 */
.L_x_1680:
        /* <DEDUP_REMOVED lines=10> */
.L_x_1683:
[----:B------:R-:W-:Y:S05]  /*0e80*/  BSYNC.RECONVERGENT B0 ;  /* 0x0000000000007941 */ /* 0x000fea0003800200 */
.L_x_1682:
        /* <DEDUP_REMOVED lines=10> */
.L_x_1668:
        /* <DEDUP_REMOVED lines=20> */
.L_x_1684:
[----:B------:R-:W2:Y:S01]  /*1070*/  LDCU.64 UR6, c[0x0][0x3b8] ;  /* 0x00007700ff0677ac */ /* 0x000ea20008000a00 */
[----:B------:R-:W-:-:S05]  /*1080*/  IADD3 R22, PT, PT, R8, R9, RZ ;  /* 0x0000000908167210 */ /* 0x000fca0007ffe0ff */
[C---:B--2---:R-:W-:Y:S02]  /*1090*/  IMAD R19, R22.reuse, UR7, RZ ;  /* 0x0000000716137c24 */ /* 0x044fe4000f8e02ff */
[----:B------:R-:W-:-:S05]  /*10a0*/  IMAD.WIDE.U32 R22, R22, UR6, RZ ;  /* 0x0000000616167c25 */ /* 0x000fca000f8e00ff */
[----:B------:R-:W-:Y:S02]  /*10b0*/  IADD3 R19, PT, PT, R23, R19, RZ ;  /* 0x0000001317137210 */ /* 0x000fe40007ffe0ff */
.L_x_1685:
        /* <DEDUP_REMOVED lines=39> */
.L_x_1686:
[----:B------:R-:W2:Y:S01]  /*1330*/  LDC.64 R4, c[0x0][0x3c0] ;  /* 0x0000f000ff047b82 */ /* 0x000ea20000000a00 */
[----:B------:R-:W-:-:S05]  /*1340*/  IADD3 R8, PT, PT, R8, R9, RZ ;  /* 0x0000000908087210 */ /* 0x000fca0007ffe0ff */
[C---:B--2---:R-:W-:Y:S02]  /*1350*/  IMAD R12, R8.reuse, R5, RZ ;  /* 0x00000005080c7224 */ /* 0x044fe400078e02ff */
[----:B------:R-:W-:-:S05]  /*1360*/  IMAD.WIDE.U32 R24, R8, R4, RZ ;  /* 0x0000000408187225 */ /* 0x000fca00078e00ff */
[----:B------:R-:W-:-:S07]  /*1370*/  IADD3 R12, PT, PT, R25, R12, RZ ;  /* 0x0000000c190c7210 */ /* 0x000fce0007ffe0ff */
.L_x_1687:
        /* <DEDUP_REMOVED lines=66> */
[----:B------:R-:W-:Y:S01]  /*17a0*/  IMAD R10, R88, -0x40, R3 ;  /* 0xffffffc0580a7824 */ /* 0x000fe200078e0203 */
[----:B------:R-:W-:Y:S01]  /*17b0*/  @!P1 IADD3 R20, PT, PT, R25, R20, RZ ;  /* 0x0000001419149210 */ /* 0x000fe20007ffe0ff */
[----:B------:R-:W-:Y:S01]  /*17c0*/  IMAD.SHL.U32 R21, R4, 0x40, RZ ;  /* 0x0000004004157824 */ /* 0x000fe200078e00ff */
[----:B------:R-:W-:Y:S01]  /*17d0*/  @!P3 LDGSTS.E.BYPASS.LTC128B.128 [R233+0x4000], desc[UR16][R28.64+0x80] ;  /* 0x040000801ce9bfae */ /* 0x000fe2000b981a10 */
[----:B------:R-:W-:Y:S01]  /*17e0*/  IMAD.MOV.U32 R84, RZ, RZ, 0x20 ;  /* 0x00000020ff547424 */ /* 0x000fe200078e00ff */
[CC--:B------:R-:W-:Y:S02]  /*17f0*/  ISETP.GE.AND P2, PT, R15.reuse, R10.reuse, PT ;  /* 0x0000000a0f00720c */ /* 0x0c0fe40003f46270 */
[----:B------:R-:W-:Y:S04]  /*1800*/  @!P3 LDGSTS.E.BYPASS.LTC128B.128 [R233+0x8000], desc[UR16][R28.64+0x100] ;  /* 0x080001001ce9bfae */ /* 0x000fe8000b981a10 */
[----:B------:R1:W-:Y:S01]  /*1810*/  @!P3 LDGSTS.E.BYPASS.LTC128B.128 [R233+0xc000], desc[UR16][R28.64+0x180] ;  /* 0x0c0001801ce9bfae */ /* 0x0003e2000b981a10 */
[----:B------:R-:W-:Y:S01]  /*1820*/  ISETP.GE.AND P3, PT, R15, R10, PT ;  /* 0x0000000a0f00720c */ /* 0x000fe20003f66270 */
[----:B------:R-:W-:-:S02]  /*1830*/  IMAD.X R15, RZ, RZ, R12, P0 ;  /* 0x000000ffff0f7224 */ /* 0x000fc400000e060c */
        /* <DEDUP_REMOVED lines=28> */
[----:B------:R-:W-:Y:S01]  /*1a00*/  @!P6 IADD3 R12, PT, PT, R27, R23, RZ ;  /* 0x000000171b0ce210 */ /* 0x000fe20007ffe0ff */
[----:B------:R-:W-:Y:S01]  /*1a10*/  USHF.L.U64.HI UR9, UR6, 0x5, UR7 ;  /* 0x0000000506097899 */ /* 0x000fe20008010207 */
        /* <DEDUP_REMOVED lines=32> */
[----:B------:R-:W-:Y:S01]  /*1c20*/  @!P5 LDGSTS.E.BYPASS.LTC128B.128 [R233+0x7000], desc[UR16][R6.64+0x80] ;  /* 0x0700008006e9dfae */ /* 0x000fe2000b981a10 */
[----:B------:R-:W2:Y:S01]  /*1c30*/  LDCU UR6, c[0x0][0x50c] ;  /* 0x0000a180ff0677ac */ /* 0x000ea20008000800 */
        /* <DEDUP_REMOVED lines=19> */
[----:B---3--:R-:W-:-:S03]  /*1d70*/  LOP3.LUT R7, R176, 0x38, R167, 0xf8, !PT ;  /* 0x00000038b0077812 */ /* 0x008fc600078ef8a7 */
        /* <DEDUP_REMOVED lines=10> */
[----:B------:R-:W-:-:S03]  /*1e20*/  VIADD R87, R93, UR5 ;  /* 0x000000055d577c36 */ /* 0x000fc60008000000 */
[----:B------:R-:W-:Y:S01]  /*1e30*/  IADD3 R92, PT, PT, R95, R84, RZ ;  /* 0x000000545f5c7210 */ /* 0x000fe20007ffe0ff */
        /* <DEDUP_REMOVED lines=32> */
[----:B------:R-:W2:Y:S04]  /*2040*/  LDSM.16.M88.4 R28, [R93+UR5+0x11000] ;  /* 0x011000055d1c783b */ /* 0x000ea80008000200 */
[----:B------:R-:W2:Y:S04]  /*2050*/  LDSM.16.M88.4 R52, [R93+UR5+0x11800] ;  /* 0x011800055d34783b */ /* 0x000ea80008000200 */
[----:B------:R-:W-:Y:S04]  /*2060*/  LDSM.16.M88.4 R56, [R92] ;  /* 0x000000005c38783b */ /* 0x000fe80000000200 */
[----:B------:R-:W2:Y:S04]  /*2070*/  LDSM.16.M88.4 R20, [R89+0x10000] ;  /* 0x010000005914783b */ /* 0x000ea80000000200 */
[----:B-1----:R-:W1:Y:S04]  /*2080*/  LDSM.16.M88.4 R12, [R89+0x10800] ;  /* 0x01080000590c783b */ /* 0x002e680000000200 */
[----:B------:R-:W-:Y:S04]  /*2090*/  LDSM.16.M88.4 R16, [R91] ;  /* 0x000000005b10783b */ /* 0x000fe80000000200 */
[----:B---3--:R-:W3:Y:S04]  /*20a0*/  LDSM.16.M88.4 R8, [R87+0x10000] ;  /* 0x010000005708783b */ /* 0x008ee80000000200 */
[----:B------:R-:W3:Y:S01]  /*20b0*/  LDSM.16.M88.4 R4, [R87+0x10800] ;  /* 0x010800005704783b */ /* 0x000ee20000000200 */
[C---:B----4-:R-:W-:Y:S03]  /*20c0*/  HMMA.16816.F32.BF16 R48, R72.reuse, R44, RZ ;  /* 0x0000002c4830723c */ /* 0x050fe600000418ff */
[----:B------:R-:W4:Y:S04]  /*20d0*/  LDSM.16.M88.4 R64, [R89+0x11000] ;  /* 0x011000005940783b */ /* 0x000f280000000200 */
[----:B------:R-:W4:Y:S01]  /*20e0*/  LDSM.16.M88.4 R60, [R89+0x11800] ;  /* 0x01180000593c783b */ /* 0x000f220000000200 */
[C---:B------:R-:W-:Y:S03]  /*20f0*/  HMMA.16816.F32.BF16 R44, R72.reuse, R46, RZ ;  /* 0x0000002e482c723c */ /* 0x040fe600000418ff */
[----:B------:R-:W-:Y:S04]  /*2100*/  LDSM.16.M88.4 R76, [R90] ;  /* 0x000000005a4c783b */ /* 0x000fe80000000200 */
[----:B------:R-:W-:Y:S01]  /*2110*/  LDSM.16.M88.4 R80, [R85+0x11800] ;  /* 0x011800005550783b */ /* 0x000fe20000000200 */
[C---:B-----5:R-:W-:Y:S03]  /*2120*/  HMMA.16816.F32.BF16 R40, R72.reuse, R36, RZ ;  /* 0x000000244828723c */ /* 0x060fe600000418ff */
[----:B------:R-:W-:Y:S04]  /*2130*/  LDSM.16.M88.4 R68, [R95+0x4000] ;  /* 0x004000005f44783b */ /* 0x000fe80000000200 */
[----:B------:R-:W0:Y:S01]  /*2140*/  LDGDEPBAR ;  /* 0x00000000000079af */ /* 0x000e220000000000 */
[C---:B------:R-:W-:Y:S08]  /*2150*/  HMMA.16816.F32.BF16 R36, R72.reuse, R38, RZ ;  /* 0x000000264824723c */ /* 0x040ff000000418ff */
[C---:B--2---:R-:W-:Y:S08]  /*2160*/  HMMA.16816.F32.BF16 R32, R72.reuse, R28, RZ ;  /* 0x0000001c4820723c */ /* 0x044ff000000418ff */
[C---:B------:R-:W-:Y:S08]  /*2170*/  HMMA.16816.F32.BF16 R28, R72.reuse, R30, RZ ;  /* 0x0000001e481c723c */ /* 0x040ff000000418ff */
[----:B------:R-:W-:Y:S08]  /*2180*/  HMMA.16816.F32.BF16 R24, R72, R52, RZ ;  /* 0x000000344818723c */ /* 0x000ff000000418ff */
[C---:B------:R-:W-:Y:S08]  /*2190*/  HMMA.16816.F32.BF16 R48, R56.reuse, R20, R48 ;  /* 0x000000143830723c */ /* 0x040ff00000041830 */
[----:B------:R-:W-:Y:S01]  /*21a0*/  HMMA.16816.F32.BF16 R44, R56, R22, R44 ;  /* 0x00000016382c723c */ /* 0x000fe2000004182c */
[----:B------:R-:W-:Y:S07]  /*21b0*/  LDSM.16.M88.4 R20, [R87+0x11800] ;  /* 0x011800005714783b */ /* 0x000fee0000000200 */
[----:B------:R-:W-:Y:S01]  /*21c0*/  HMMA.16816.F32.BF16 R72, R72, R54, RZ ;  /* 0x000000364848723c */ /* 0x000fe200000418ff */
[----:B------:R-:W2:Y:S07]  /*21d0*/  LDSM.16.M88.4 R52, [R87+0x11000] ;  /* 0x011000005734783b */ /* 0x000eae0000000200 */
[C---:B-1----:R-:W-:Y:S08]  /*21e0*/  HMMA.16816.F32.BF16 R40, R56.reuse, R12, R40 ;  /* 0x0000000c3828723c */ /* 0x042ff00000041828 */
[----:B------:R-:W-:Y:S01]  /*21f0*/  HMMA.16816.F32.BF16 R36, R56, R14, R36 ;  /* 0x0000000e3824723c */ /* 0x000fe20000041824 */
[----:B------:R-:W-:Y:S07]  /*2200*/  LDSM.16.M88.4 R12, [R85+0x10000] ;  /* 0x01000000550c783b */ /* 0x000fee0000000200 */
[C---:B---3--:R-:W-:Y:S08]  /*2210*/  HMMA.16816.F32.BF16 R48, R16.reuse, R8, R48 ;  /* 0x000000081030723c */ /* 0x048ff00000041830 */
[C---:B------:R-:W-:Y:S01]  /*2220*/  HMMA.16816.F32.BF16 R44, R16.reuse, R10, R44 ;  /* 0x0000000a102c723c */ /* 0x040fe2000004182c */
[----:B------:R-:W1:Y:S07]  /*2230*/  LDSM.16.M88.4 R8, [R85+0x10800] ;  /* 0x010800005508783b */ /* 0x000e6e0000000200 */
[C---:B------:R-:W-:Y:S08]  /*2240*/  HMMA.16816.F32.BF16 R40, R16.reuse, R4, R40 ;  /* 0x000000041028723c */ /* 0x040ff00000041828 */
[----:B------:R-:W-:Y:S01]  /*2250*/  HMMA.16816.F32.BF16 R36, R16, R6, R36 ;  /* 0x000000061024723c */ /* 0x000fe20000041824 */
[----:B------:R-:W3:Y:S07]  /*2260*/  LDSM.16.M88.4 R4, [R85+0x11000] ;  /* 0x011000005504783b */ /* 0x000eee0000000200 */
[C---:B----4-:R-:W-:Y:S08]  /*2270*/  HMMA.16816.F32.BF16 R32, R56.reuse, R64, R32 ;  /* 0x000000403820723c */ /* 0x050ff00000041820 */
[C---:B------:R-:W-:Y:S01]  /*2280*/  HMMA.16816.F32.BF16 R28, R56.reuse, R66, R28 ;  /* 0x00000042381c723c */ /* 0x040fe2000004181c */
[----:B------:R-:W-:Y:S07]  /*2290*/  LDSM.16.M88.4 R64, [R93+UR5+0x12000] ;  /* 0x012000055d40783b */ /* 0x000fee0008000200 */
[C---:B------:R-:W-:Y:S08]  /*22a0*/  HMMA.16816.F32.BF16 R24, R56.reuse, R60, R24 ;  /* 0x0000003c3818723c */ /* 0x040ff00000041818 */
[----:B------:R-:W-:Y:S01]  /*22b0*/  HMMA.16816.F32.BF16 R72, R56, R62, R72 ;  /* 0x0000003e3848723c */ /* 0x000fe20000041848 */
[----:B------:R-:W4:Y:S04]  /*22c0*/  LDSM.16.M88.4 R60, [R93+UR5+0x12800] ;  /* 0x012800055d3c783b */ /* 0x000f280008000200 */
[----:B------:R-:W5:Y:S03]  /*22d0*/  LDSM.16.M88.4 R56, [R93+UR5+0x13000] ;  /* 0x013000055d38783b */ /* 0x000f660008000200 */
[C---:B--2---:R-:W-:Y:S08]  /*22e0*/  HMMA.16816.F32.BF16 R32, R16.reuse, R52, R32 ;  /* 0x000000341020723c */ /* 0x044ff00000041820 */
[C---:B------:R-:W-:Y:S01]  /*22f0*/  HMMA.16816.F32.BF16 R28, R16.reuse, R54, R28 ;  /* 0x00000036101c723c */ /* 0x040fe2000004181c */
[----:B------:R-:W2:Y:S07]  /*2300*/  LDSM.16.M88.4 R52, [R93+UR5+0x13800] ;  /* 0x013800055d34783b */ /* 0x000eae0008000200 */
[C---:B------:R-:W-:Y:S08]  /*2310*/  HMMA.16816.F32.BF16 R24, R16.reuse, R20, R24 ;  /* 0x000000141018723c */ /* 0x040ff00000041818 */
        /* <DEDUP_REMOVED lines=11> */
[----:B------:R-:W3:Y:S07]  /*23d0*/  LDSM.16.M88.4 R4, [R89+0x13800] ;  /* 0x013800005904783b */ /* 0x000eee0000000200 */
[C---:B------:R-:W-:Y:S08]  /*23e0*/  HMMA.16816.F32.BF16 R24, R76.reuse, R80, R24 ;  /* 0x000000504c18723c */ /* 0x040ff00000041818 */
[----:B------:R-:W-:Y:S01]  /*23f0*/  HMMA.16816.F32.BF16 R72, R76, R82, R72 ;  /* 0x000000524c48723c */ /* 0x000fe20000041848 */
[----:B------:R-:W-:Y:S07]  /*2400*/  LDSM.16.M88.4 R76, [R85+0x15000] ;  /* 0x01500000554c783b */ /* 0x000fee0000000200 */
[C---:B----4-:R-:W-:Y:S08]  /*2410*/  HMMA.16816.F32.BF16 R40, R68.reuse, R60, R40 ;  /* 0x0000003c4428723c */ /* 0x050ff00000041828 */
[C---:B------:R-:W-:Y:S08]  /*2420*/  HMMA.16816.F32.BF16 R36, R68.reuse, R62, R36 ;  /* 0x0000003e4424723c */ /* 0x040ff00000041824 */
[C---:B------:R-:W-:Y:S08]  /*2430*/  HMMA.16816.F32.BF16 R48, R68.reuse, R64, R48 ;  /* 0x000000404430723c */ /* 0x040ff00000041830 */
[C---:B------:R-:W-:Y:S08]  /*2440*/  HMMA.16816.F32.BF16 R44, R68.reuse, R66, R44 ;  /* 0x00000042442c723c */ /* 0x040ff0000004182c */
[C---:B-----5:R-:W-:Y:S08]  /*2450*/  HMMA.16816.F32.BF16 R32, R68.reuse, R56, R32 ;  /* 0x000000384420723c */ /* 0x060ff00000041820 */
[C---:B------:R-:W-:Y:S01]  /*2460*/  HMMA.16816.F32.BF16 R60, R68.reuse, R58, R28 ;  /* 0x0000003a443c723c */ /* 0x040fe2000004181c */
[----:B------:R-:W-:Y:S04]  /*2470*/  LDSM.16.M88.4 R56, [R91+0x4000] ;  /* 0x004000005b38783b */ /* 0x000fe80000000200 */
[----:B------:R-:W4:Y:S03]  /*2480*/  LDSM.16.M88.4 R28, [R87+0x12000] ;  /* 0x01200000571c783b */ /* 0x000f260000000200 */
[C---:B--2---:R-:W-:Y:S01]  /*2490*/  HMMA.16816.F32.BF16 R64, R68.reuse, R52, R24 ;  /* 0x000000344440723c */ /* 0x044fe20000041818 */
[----:B------:R-:W2:Y:S07]  /*24a0*/  LDSM.16.M88.4 R24, [R87+0x12800] ;  /* 0x012800005718783b */ /* 0x000eae0000000200 */
[----:B------:R-:W-:Y:S01]  /*24b0*/  HMMA.16816.F32.BF16 R72, R68, R54, R72 ;  /* 0x000000364448723c */ /* 0x000fe20000041848 */
[----:B------:R-:W-:Y:S07]  /*24c0*/  LDSM.16.M88.4 R68, [R85+0x13800] ;  /* 0x013800005544783b */ /* 0x000fee0000000200 */
[C---:B------:R-:W-:Y:S08]  /*24d0*/  HMMA.16816.F32.BF16 R48, R20.reuse, R16, R48 ;  /* 0x000000101430723c */ /* 0x040ff00000041830 */
[C---:B------:R-:W-:Y:S01]  /*24e0*/  HMMA.16816.F32.BF16 R44, R20.reuse, R18, R44 ;  /* 0x00000012142c723c */ /* 0x040fe2000004182c */
[----:B------:R-:W-:Y:S07]  /*24f0*/  LDSM.16.M88.4 R16, [R90+0x4000] ;  /* 0x004000005a10783b */ /* 0x000fee0000000200 */
[C---:B-1----:R-:W-:Y:S08]  /*2500*/  HMMA.16816.F32.BF16 R40, R20.reuse, R12, R40 ;  /* 0x0000000c1428723c */ /* 0x042ff00000041828 */
[C---:B------:R-:W-:Y:S01]  /*2510*/  HMMA.16816.F32.BF16 R36, R20.reuse, R14, R36 ;  /* 0x0000000e1424723c */ /* 0x040fe20000041824 */
[----:B------:R-:W-:Y:S07]  /*2520*/  LDSM.16.M88.4 R12, [R87+0x13800] ;  /* 0x01380000570c783b */ /* 0x000fee0000000200 */
[C---:B------:R-:W-:Y:S08]  /*2530*/  HMMA.16816.F32.BF16 R32, R20.reuse, R8, R32 ;  /* 0x000000081420723c */ /* 0x040ff00000041820 */
[C---:B------:R-:W-:Y:S01]  /*2540*/  HMMA.16816.F32.BF16 R60, R20.reuse, R10, R60 ;  /* 0x0000000a143c723c */ /* 0x040fe2000004183c */
[----:B------:R-:W1:Y:S07]  /*2550*/  LDSM.16.M88.4 R8, [R87+0x13000] ;  /* 0x013000005708783b */ /* 0x000e6e0000000200 */
[C---:B---3--:R-:W-:Y:S08]  /*2560*/  HMMA.16816.F32.BF16 R64, R20.reuse, R4, R64 ;  /* 0x000000041440723c */ /* 0x048ff00000041840 */
[----:B------:R-:W-:Y:S01]  /*2570*/  HMMA.16816.F32.BF16 R72, R20, R6, R72 ;  /* 0x000000061448723c */ /* 0x000fe20000041848 */
[----:B------:R-:W3:Y:S04]  /*2580*/  LDSM.16.M88.4 R4, [R85+0x12000] ;  /* 0x012000005504783b */ /* 0x000ee80000000200 */
[----:B------:R-:W-:Y:S03]  /*2590*/  LDSM.16.M88.4 R20, [R85+0x13000] ;  /* 0x013000005514783b */ /* 0x000fe60000000200 */
[C---:B----4-:R-:W-:Y:S08]  /*25a0*/  HMMA.16816.F32.BF16 R48, R56.reuse, R28, R48 ;  /* 0x0000001c3830723c */ /* 0x050ff00000041830 */
[C---:B------:R-:W-:Y:S01]  /*25b0*/  HMMA.16816.F32.BF16 R44, R56.reuse, R30, R44 ;  /* 0x0000001e382c723c */ /* 0x040fe2000004182c */
[----:B------:R-:W4:Y:S07]  /*25c0*/  LDSM.16.M88.4 R28, [R85+0x12800] ;  /* 0x01280000551c783b */ /* 0x000f2e0000000200 */
[C---:B--2---:R-:W-:Y:S08]  /*25d0*/  HMMA.16816.F32.BF16 R40, R56.reuse, R24, R40 ;  /* 0x000000183828723c */ /* 0x044ff00000041828 */
[C---:B------:R-:W-:Y:S01]  /*25e0*/  HMMA.16816.F32.BF16 R52, R56.reuse, R26, R36 ;  /* 0x0000001a3834723c */ /* 0x040fe20000041824 */
[----:B------:R-:W-:Y:S04]  /*25f0*/  LDSM.16.M88.4 R36, [R95+0x8000] ;  /* 0x008000005f24783b */ /* 0x000fe80000000200 */
[----:B------:R-:W2:Y:S03]  /*2600*/  LDSM.16.M88.4 R24, [R93+UR5+0x14000] ;  /* 0x014000055d18783b */ /* 0x000ea60008000200 */
[C---:B-1----:R-:W-:Y:S08]  /*2610*/  HMMA.16816.F32.BF16 R32, R56.reuse, R8, R32 ;  /* 0x000000083820723c */ /* 0x042ff00000041820 */
[C---:B------:R-:W-:Y:S01]  /*2620*/  HMMA.16816.F32.BF16 R60, R56.reuse, R10, R60 ;  /* 0x0000000a383c723c */ /* 0x040fe2000004183c */
[----:B------:R-:W1:Y:S07]  /*2630*/  LDSM.16.M88.4 R8, [R93+UR5+0x14800] ;  /* 0x014800055d08783b */ /* 0x000e6e0008000200 */
[C---:B------:R-:W-:Y:S08]  /*2640*/  HMMA.16816.F32.BF16 R64, R56.reuse, R12, R64 ;  /* 0x0000000c3840723c */ /* 0x040ff00000041840 */
[----:B------:R-:W-:Y:S01]  /*2650*/  HMMA.16816.F32.BF16 R72, R56, R14, R72 ;  /* 0x0000000e3848723c */ /* 0x000fe20000041848 */
[----:B------:R-:W5:Y:S07]  /*2660*/  LDSM.16.M88.4 R12, [R93+UR5+0x15000] ;  /* 0x015000055d0c783b */ /* 0x000f6e0008000200 */
        /* <DEDUP_REMOVED lines=19> */
[C---:B-----5:R-:W-:Y:S08]  /*27a0*/  HMMA.16816.F32.BF16 R32, R36.reuse, R12, R32 ;  /* 0x0000000c2420723c */ /* 0x060ff00000041820 */
        /* <DEDUP_REMOVED lines=11> */
[----:B------:R-:W2:Y:S07]  /*2860*/  LDSM.16.M88.4 R24, [R87+0x14800] ;  /* 0x014800005718783b */ /* 0x000eae0000000200 */
[C---:B------:R-:W-:Y:S01]  /*2870*/  HMMA.16816.F32.BF16 R56, R20.reuse, R28, R32 ;  /* 0x0000001c1438723c */ /* 0x040fe20000041820 */
[----:B------:R-:W5:Y:S07]  /*2880*/  LDSM.16.M88.4 R32, [R85+0x14000] ;  /* 0x014000005520783b */ /* 0x000f6e0000000200 */
[C---:B------:R-:W-:Y:S01]  /*2890*/  HMMA.16816.F32.BF16 R60, R20.reuse, R30, R60 ;  /* 0x0000001e143c723c */ /* 0x040fe2000004183c */
[----:B------:R-:W-:Y:S07]  /*28a0*/  LDSM.16.M88.4 R28, [R95+0xc000] ;  /* 0x00c000005f1c783b */ /* 0x000fee0000000200 */
[C---:B-1----:R-:W-:Y:S08]  /*28b0*/  HMMA.16816.F32.BF16 R64, R20.reuse, R8, R64 ;  /* 0x000000081440723c */ /* 0x042ff00000041840 */
[----:B------:R-:W-:Y:S01]  /*28c0*/  HMMA.16816.F32.BF16 R72, R20, R10, R72 ;  /* 0x0000000a1448723c */ /* 0x000fe20000041848 */
[----:B------:R-:W1:Y:S04]  /*28d0*/  LDSM.16.M88.4 R8, [R85+0x14800] ;  /* 0x014800005508783b */ /* 0x000e680000000200 */
[----:B------:R-:W1:Y:S03]  /*28e0*/  LDSM.16.M88.4 R20, [R93+UR5+0x16000] ;  /* 0x016000055d14783b */ /* 0x000e660008000200 */
[C---:B---3--:R-:W-:Y:S08]  /*28f0*/  HMMA.16816.F32.BF16 R48, R12.reuse, R4, R48 ;  /* 0x000000040c30723c */ /* 0x048ff00000041830 */
[C---:B------:R-:W-:Y:S01]  /*2900*/  HMMA.16816.F32.BF16 R44, R12.reuse, R6, R44 ;  /* 0x000000060c2c723c */ /* 0x040fe2000004182c */
[----:B------:R-:W-:Y:S07]  /*2910*/  LDSM.16.M88.4 R4, [R89+0x16000] ;  /* 0x016000005904783b */ /* 0x000fee0000000200 */
[C---:B----4-:R-:W-:Y:S08]  /*2920*/  HMMA.16816.F32.BF16 R56, R12.reuse, R16, R56 ;  /* 0x000000100c38723c */ /* 0x050ff00000041838 */
        /* <DEDUP_REMOVED lines=8> */
[----:B------:R-:W-:Y:S03]  /*29b0*/  LDSM.16.M88.4 R68, [R90+0xc000] ;  /* 0x00c000005a44783b */ /* 0x000fe60000000200 */
[C---:B-----5:R-:W-:Y:S08]  /*29c0*/  HMMA.16816.F32.BF16 R48, R36.reuse, R32, R48 ;  /* 0x000000202430723c */ /* 0x060ff00000041830 */
[C---:B------:R-:W-:Y:S01]  /*29d0*/  HMMA.16816.F32.BF16 R44, R36.reuse, R34, R44 ;  /* 0x00000022242c723c */ /* 0x040fe2000004182c */
[----:B------:R-:W4:Y:S07]  /*29e0*/  LDSM.16.M88.4 R32, [R93+UR5+0x16800] ;  /* 0x016800055d20783b */ /* 0x000f2e0008000200 */
[C---:B-1----:R-:W-:Y:S08]  /*29f0*/  HMMA.16816.F32.BF16 R40, R36.reuse, R8, R40 ;  /* 0x000000082428723c */ /* 0x042ff00000041828 */
[----:B------:R-:W-:Y:S01]  /*2a00*/  HMMA.16816.F32.BF16 R52, R36, R10, R52 ;  /* 0x0000000a2434723c */ /* 0x000fe20000041834 */
[----:B------:R-:W1:Y:S07]  /*2a10*/  LDSM.16.M88.4 R8, [R87+0x16000] ;  /* 0x016000005708783b */ /* 0x000e6e0000000200 */
[C---:B------:R-:W-:Y:S08]  /*2a20*/  HMMA.16816.F32.BF16 R48, R28.reuse, R20, R48 ;  /* 0x000000141c30723c */ /* 0x040ff00000041830 */
[----:B------:R-:W-:Y:S01]  /*2a30*/  HMMA.16816.F32.BF16 R44, R28, R22, R44 ;  /* 0x000000161c2c723c */ /* 0x000fe2000004182c */
[----:B------:R-:W-:Y:S07]  /*2a40*/  LDSM.16.M88.4 R20, [R85+0x16000] ;  /* 0x016000005514783b */ /* 0x000fee0000000200 */
[C---:B------:R-:W-:Y:S08]  /*2a50*/  HMMA.16816.F32.BF16 R56, R36.reuse, R76, R56 ;  /* 0x0000004c2438723c */ /* 0x040ff00000041838 */
[C---:B------:R-:W-:Y:S08]  /*2a60*/  HMMA.16816.F32.BF16 R60, R36.reuse, R78, R60 ;  /* 0x0000004e243c723c */ /* 0x040ff0000004183c */
[----:B---3--:R-:W-:Y:S01]  /*2a70*/  HMMA.16816.F32.BF16 R76, R36, R16, R64 ;  /* 0x00000010244c723c */ /* 0x008fe20000041840 */
[----:B------:R-:W3:Y:S07]  /*2a80*/  LDSM.16.M88.4 R64, [R89+0x16800] ;  /* 0x016800005940783b */ /* 0x000eee0000000200 */
[C---:B--2---:R-:W-:Y:S08]  /*2a90*/  HMMA.16816.F32.BF16 R48, R12.reuse, R4, R48 ;  /* 0x000000040c30723c */ /* 0x044ff00000041830 */
[----:B------:R-:W-:Y:S01]  /*2aa0*/  HMMA.16816.F32.BF16 R44, R12, R6, R44 ;  /* 0x000000060c2c723c */ /* 0x000fe2000004182c */
[----:B------:R-:W2:Y:S07]  /*2ab0*/  LDSM.16.M88.4 R4, [R87+0x16800] ;  /* 0x016800005704783b */ /* 0x000eae0000000200 */
[----:B----4-:R-:W-:Y:S08]  /*2ac0*/  HMMA.16816.F32.BF16 R40, R28, R32, R40 ;  /* 0x000000201c28723c */ /* 0x010ff00000041828 */
[----:B-1----:R-:W-:Y:S08]  /*2ad0*/  HMMA.16816.F32.BF16 R48, R24, R8, R48 ;  /* 0x000000081830723c */ /* 0x002ff00000041830 */
[----:B------:R-:W-:Y:S01]  /*2ae0*/  HMMA.16816.F32.BF16 R52, R28, R34, R52 ;  /* 0x000000221c34723c */ /* 0x000fe20000041834 */
[----:B------:R-:W-:Y:S07]  /*2af0*/  LDSM.16.M88.4 R32, [R85+0x16800] ;  /* 0x016800005520783b */ /* 0x000fee0000000200 */
[----:B------:R-:W-:Y:S01]  /*2b00*/  HMMA.16816.F32.BF16 R44, R24, R10, R44 ;  /* 0x0000000a182c723c */ /* 0x000fe2000004182c */
[----:B------:R-:W1:Y:S04]  /*2b10*/  LDSM.16.M88.4 R8, [R93+UR5+0x17000] ;  /* 0x017000055d08783b */ /* 0x000e680008000200 */
[----:B------:R-:W-:Y:S03]  /*2b20*/  LDSM.16.M88.4 R92, [R93+UR5+0x17800] ;  /* 0x017800055d5c783b */ /* 0x000fe60008000200 */
[C---:B---3--:R-:W-:Y:S08]  /*2b30*/  HMMA.16816.F32.BF16 R40, R12.reuse, R64, R40 ;  /* 0x000000400c28723c */ /* 0x048ff00000041828 */
[----:B------:R-:W-:Y:S01]  /*2b40*/  HMMA.16816.F32.BF16 R52, R12, R66, R52 ;  /* 0x000000420c34723c */ /* 0x000fe20000041834 */
[----:B------:R-:W3:Y:S07]  /*2b50*/  LDSM.16.M88.4 R64, [R89+0x17000] ;  /* 0x017000005940783b */ /* 0x000eee0000000200 */
[C---:B------:R-:W-:Y:S08]  /*2b60*/  HMMA.16816.F32.BF16 R48, R68.reuse, R20, R48 ;  /* 0x000000144430723c */ /* 0x040ff00000041830 */
[----:B------:R-:W-:Y:S01]  /*2b70*/  HMMA.16816.F32.BF16 R44, R68, R22, R44 ;  /* 0x00000016442c723c */ /* 0x000fe2000004182c */
[----:B------:R-:W4:Y:S07]  /*2b80*/  LDSM.16.M88.4 R20, [R87+0x17000] ;  /* 0x017000005714783b */ /* 0x000f2e0000000200 */
[----:B--2---:R-:W-:Y:S03]  /*2b90*/  HMMA.16816.F32.BF16 R40, R24, R4, R40 ;  /* 0x000000041828723c */ /* 0x004fe60000041828 */
[----:B------:R-:W-:Y:S01]  /*2ba0*/  FMUL.FTZ R48, R48, UR6 ;  /* 0x0000000630307c20 */ /* 0x000fe20008410000 */
[----:B------:R-:W-:Y:S01]  /*2bb0*/  FMUL.FTZ R50, R50, UR6 ;  /* 0x0000000632327c20 */ /* 0x000fe20008410000 */
[----:B------:R-:W-:Y:S01]  /*2bc0*/  FMUL.FTZ R49, R49, UR6 ;  /* 0x0000000631317c20 */ /* 0x000fe20008410000 */
[----:B------:R-:W-:-:S02]  /*2bd0*/  FMUL.FTZ R51, R51, UR6 ;  /* 0x0000000633337c20 */ /* 0x000fc40008410000 */
[C---:B-1----:R-:W-:Y:S01]  /*2be0*/  HMMA.16816.F32.BF16 R60, R28.reuse, R10, R60 ;  /* 0x0000000a1c3c723c */ /* 0x042fe2000004183c */
[----:B------:R-:W-:Y:S02]  /*2bf0*/  MUFU.TANH R48, R48 ;  /* 0x0000003000307308 */ /* 0x000fe40000002400 */
[----:B------:R-:W-:Y:S01]  /*2c00*/  FMUL.FTZ R44, R44, UR6 ;  /* 0x000000062c2c7c20 */ /* 0x000fe20008410000 */
[----:B------:R-:W-:Y:S01]  /*2c10*/  FMUL.FTZ R46, R46, UR6 ;  /* 0x000000062e2e7c20 */ /* 0x000fe20008410000 */
[----:B------:R-:W-:Y:S01]  /*2c20*/  FMUL.FTZ R45, R45, UR6 ;  /* 0x000000062d2d7c20 */ /* 0x000fe20008410000 */
[----:B------:R-:W-:Y:S02]  /*2c30*/  FMUL.FTZ R47, R47, UR6 ;  /* 0x000000062f2f7c20 */ /* 0x000fe40008410000 */
[----:B------:R-:W-:Y:S01]  /*2c40*/  HMMA.16816.F32.BF16 R56, R28, R8, R56 ;  /* 0x000000081c38723c */ /* 0x000fe20000041838 */
[----:B------:R-:W1:Y:S01]  /*2c50*/  LDSM.16.M88.4 R8, [R89+0x17800] ;  /* 0x017800005908783b */ /* 0x000e620000000200 */
[----:B------:R-:W2:Y:S06]  /*2c60*/  MUFU.TANH R50, R50 ;  /* 0x0000003200327308 */ /* 0x000eac0000002400 */
[----:B------:R-:W-:Y:S01]  /*2c70*/  HMMA.16816.F32.BF16 R52, R24, R6, R52 ;  /* 0x000000061834723c */ /* 0x000fe20000041834 */
[----:B------:R-:W5:Y:S01]  /*2c80*/  LDSM.16.M88.4 R4, [R85+0x17000] ;  /* 0x017000005504783b */ /* 0x000f620000000200 */
[----:B------:R-:W2:Y:S06]  /*2c90*/  MUFU.TANH R49, R49 ;  /* 0x0000003100317308 */ /* 0x000eac0000002400 */
[----:B---3--:R-:W-:Y:S02]  /*2ca0*/  HMMA.16816.F32.BF16 R60, R12, R66, R60 ;  /* 0x000000420c3c723c */ /* 0x008fe4000004183c */
[----:B------:R-:W-:Y:S06]  /*2cb0*/  MUFU.TANH R51, R51 ;  /* 0x0000003300337308 */ /* 0x000fec0000002400 */
[----:B------:R-:W-:Y:S01]  /*2cc0*/  HMMA.16816.F32.BF16 R72, R36, R18, R72 ;  /* 0x000000122448723c */ /* 0x000fe20000041848 */
[----:B------:R-:W-:Y:S01]  /*2cd0*/  LDSM.16.M88.4 R16, [R85+0x17800] ;  /* 0x017800005510783b */ /* 0x000fe20000000200 */
[----:B------:R-:W-:Y:S06]  /*2ce0*/  MUFU.TANH R44, R44 ;  /* 0x0000002c002c7308 */ /* 0x000fec0000002400 */
[C---:B------:R-:W-:Y:S02]  /*2cf0*/  HMMA.16816.F32.BF16 R40, R68.reuse, R32, R40 ;  /* 0x000000204428723c */ /* 0x040fe40000041828 */
[----:B------:R-:W3:Y:S06]  /*2d00*/  MUFU.TANH R46, R46 ;  /* 0x0000002e002e7308 */ /* 0x000eec0000002400 */
[----:B------:R-:W-:Y:S01]  /*2d10*/  HMMA.16816.F32.BF16 R52, R68, R34, R52 ;  /* 0x000000224434723c */ /* 0x000fe20000041834 */
[----:B------:R-:W3:Y:S01]  /*2d20*/  LDSM.16.M88.4 R32, [R87+0x17800] ;  /* 0x017800005720783b */ /* 0x000ee20000000200 */
[----:B------:R-:W3:Y:S01]  /*2d30*/  MUFU.TANH R45, R45 ;  /* 0x0000002d002d7308 */ /* 0x000ee20000002400 */
[----:B------:R-:W-:-:S05]  /*2d40*/  DEPBAR.LE SB0, 0x0 ;  /* 0x000080000000791a */ /* 0x000fca0000000000 */
[----:B------:R-:W-:Y:S02]  /*2d50*/  HMMA.16816.F32.BF16 R76, R28, R92, R76 ;  /* 0x0000005c1c4c723c */ /* 0x000fe4000004184c */
[----:B------:R-:W3:Y:S01]  /*2d60*/  MUFU.TANH R47, R47 ;  /* 0x0000002f002f7308 */ /* 0x000ee20000002400 */
[----:B------:R-:W-:Y:S01]  /*2d70*/  FMUL.FTZ R40, R40, UR6 ;  /* 0x0000000628287c20 */ /* 0x000fe20008410000 */
[----:B------:R-:W-:-:S04]  /*2d80*/  FMUL.FTZ R41, R41, UR6 ;  /* 0x0000000629297c20 */ /* 0x000fc80008410000 */
[----:B----4-:R-:W-:Y:S02]  /*2d90*/  HMMA.16816.F32.BF16 R60, R24, R22, R60 ;  /* 0x00000016183c723c */ /* 0x010fe4000004183c */
[----:B------:R-:W-:Y:S01]  /*2da0*/  MUFU.TANH R40, R40 ;  /* 0x0000002800287308 */ /* 0x000fe20000002400 */
[----:B------:R-:W-:-:S05]  /*2db0*/  FMUL.FTZ R22, R55, UR6 ;  /* 0x0000000637167c20 */ /* 0x000fca0008410000 */
[----:B------:R-:W-:Y:S02]  /*2dc0*/  HMMA.16816.F32.BF16 R56, R12, R64, R56 ;  /* 0x000000400c38723c */ /* 0x000fe40000041838 */
[----:B------:R-:W-:Y:S06]  /*2dd0*/  MUFU.TANH R41, R41 ;  /* 0x0000002900297308 */ /* 0x000fec0000002400 */
[----:B------:R-:W-:Y:S02]  /*2de0*/  HMMA.16816.F32.BF16 R72, R28, R94, R72 ;  /* 0x0000005e1c48723c */ /* 0x000fe40000041848 */
[----:B------:R-:W-:Y:S06]  /*2df0*/  MUFU.TANH R22, R22 ;  /* 0x0000001600167308 */ /* 0x000fec0000002400 */
[----:B-1----:R-:W-:Y:S08]  /*2e00*/  HMMA.16816.F32.BF16 R76, R12, R8, R76 ;  /* 0x000000080c4c723c */ /* 0x002ff0000004184c */
[----:B-----5:R-:W-:Y:S01]  /*2e10*/  HMMA.16816.F32.BF16 R60, R68, R6, R60 ;  /* 0x00000006443c723c */ /* 0x020fe2000004183c */
[----:B------:R-:W-:-:S05]  /*2e20*/  IMAD.SHL.U32 R7, R166, 0x2, RZ ;  /* 0x00000002a6077824 */ /* 0x000fca00078e00ff */
[----:B------:R-:W-:Y:S02]  /*2e30*/  LOP3.LUT R7, R7, 0x6, RZ, 0xc0, !PT ;  /* 0x0000000607077812 */ /* 0x000fe400078ec0ff */
[----:B------:R-:W-:Y:S01]  /*2e40*/  HMMA.16816.F32.BF16 R56, R24, R20, R56 ;  /* 0x000000141838723c */ /* 0x000fe20000041838 */
[----:B------:R-:W-:Y:S01]  /*2e50*/  FMUL.FTZ R20, R42, UR6 ;  /* 0x000000062a147c20 */ /* 0x000fe20008410000 */
[----:B------:R-:W-:Y:S01]  /*2e60*/  FMUL.FTZ R21, R43, UR6 ;  /* 0x000000062b157c20 */ /* 0x000fe20008410000 */
[----:B------:R-:W-:Y:S02]  /*2e70*/  IMAD R88, R88, 0x40, R7 ;  /* 0x0000004058587824 */ /* 0x000fe400078e0207 */
[----:B------:R-:W-:Y:S02]  /*2e80*/  FMUL.FTZ R42, R52, UR6 ;  /* 0x00000006342a7c20 */ /* 0x000fe40008410000 */
[----:B------:R-:W1:Y:S01]  /*2e90*/  MUFU.TANH R20, R20 ;  /* 0x0000001400147308 */ /* 0x000e620000002400 */
[----:B------:R-:W-:Y:S01]  /*2ea0*/  HMMA.16816.F32.BF16 R72, R12, R10, R72 ;  /* 0x0000000a0c48723c */ /* 0x000fe20000041848 */
[C---:B------:R-:W-:Y:S01]  /*2eb0*/  IADD3 R6, PT, PT, R88.reuse, 0x1, RZ ;  /* 0x0000000158067810 */ /* 0x040fe20007ffe0ff */
[C---:B------:R-:W-:Y:S01]  /*2ec0*/  VIADD R10, R88.reuse, 0x8 ;  /* 0x00000008580a7836 */ /* 0x040fe20000000000 */
[CC--:B------:R-:W-:Y:S01]  /*2ed0*/  ISETP.GE.AND P2, PT, R88.reuse, R3.reuse, PT ;  /* 0x000000035800720c */ /* 0x0c0fe20003f46270 */
[----:B------:R-:W-:Y:S01]  /*2ee0*/  VIADD R8, R88, 0x9 ;  /* 0x0000000958087836 */ /* 0x000fe20000000000 */
[-C--:B------:R-:W-:Y:S01]  /*2ef0*/  ISETP.GE.AND P1, PT, R6, R3.reuse, PT ;  /* 0x000000030600720c */ /* 0x080fe20003f26270 */
[----:B------:R-:W-:Y:S01]  /*2f00*/  VIADD R6, R88, 0x10 ;  /* 0x0000001058067836 */ /* 0x000fe20000000000 */
[----:B--2---:R-:W-:Y:S01]  /*2f10*/  FSEL R50, R50, -INF , !P2 ;  /* 0xff80000032327808 */ /* 0x004fe20005000000 */
[----:B---3--:R-:W-:Y:S01]  /*2f20*/  HMMA.16816.F32.BF16 R76, R24, R32, R76 ;  /* 0x00000020184c723c */ /* 0x008fe2000004184c */
[----:B------:R-:W-:Y:S01]  /*2f30*/  FSEL R13, R48, -INF , !P2 ;  /* 0xff800000300d7808 */ /* 0x000fe20005000000 */
[----:B------:R-:W2:Y:S01]  /*2f40*/  MUFU.TANH R21, R21 ;  /* 0x0000001500157308 */ /* 0x000ea20000002400 */
[-C--:B------:R-:W-:Y:S01]  /*2f50*/  ISETP.GE.AND P3, PT, R6, R3.reuse, PT ;  /* 0x000000030600720c */ /* 0x080fe20003f66270 */
[----:B------:R-:W-:Y:S01]  /*2f60*/  VIADD R6, R88, 0x11 ;  /* 0x0000001158067836 */ /* 0x000fe20000000000 */
[----:B------:R-:W-:Y:S01]  /*2f70*/  FSEL R49, R49, -INF , !P1 ;  /* 0xff80000031317808 */ /* 0x000fe20004800000 */
[----:B------:R-:W-:Y:S01]  /*2f80*/  FMUL.FTZ R60, R60, UR6 ;  /* 0x000000063c3c7c20 */ /* 0x000fe20008410000 */
[-C--:B------:R-:W-:Y:S01]  /*2f90*/  ISETP.GE.AND P5, PT, R10, R3.reuse, PT ;  /* 0x000000030a00720c */ /* 0x080fe20003fa6270 */
[----:B------:R-:W-:Y:S01]  /*2fa0*/  HMMA.16816.F32.BF16 R56, R68, R4, R56 ;  /* 0x000000044438723c */ /* 0x000fe20000041838 */
[----:B------:R-:W-:Y:S01]  /*2fb0*/  ISETP.GE.AND P2, PT, R6, R3, PT ;  /* 0x000000030600720c */ /* 0x000fe20003f46270 */
[----:B------:R-:W-:-:S02]  /*2fc0*/  VIADD R6, R88, 0x18 ;  /* 0x0000001858067836 */ /* 0x000fc40000000000 */
[----:B------:R-:W-:Y:S01]  /*2fd0*/  FMUL.FTZ R4, R53, UR6 ;  /* 0x0000000635047c20 */ /* 0x000fe20008410000 */
[----:B------:R-:W-:Y:S01]  /*2fe0*/  FMUL.FTZ R5, R54, UR6 ;  /* 0x0000000636057c20 */ /* 0x000fe20008410000 */
[----:B------:R-:W-:Y:S01]  /*2ff0*/  ISETP.GE.AND P4, PT, R8, R3, PT ;  /* 0x000000030800720c */ /* 0x000fe20003f86270 */
[----:B------:R-:W-:Y:S01]  /*3000*/  FMUL.FTZ R62, R62, UR6 ;  /* 0x000000063e3e7c20 */ /* 0x000fe20008410000 */
[----:B------:R-:W-:Y:S01]  /*3010*/  VIADD R8, R88, 0x20 ;  /* 0x0000002058087836 */ /* 0x000fe20000000000 */
[----:B------:R-:W-:Y:S01]  /*3020*/  HMMA.16816.F32.BF16 R72, R24, R34, R72 ;  /* 0x000000221848723c */ /* 0x000fe20000041848 */
[----:B------:R-:W3:Y:S01]  /*3030*/  MUFU.TANH R4, R4 ;  /* 0x0000000400047308 */ /* 0x000ee20000002400 */
[----:B------:R-:W-:Y:S01]  /*3040*/  FSEL R46, R46, -INF , !P5 ;  /* 0xff8000002e2e7808 */ /* 0x000fe20006800000 */
[----:B------:R-:W-:Y:S01]  /*3050*/  FMUL.FTZ R61, R61, UR6 ;  /* 0x000000063d3d7c20 */ /* 0x000fe20008410000 */
[----:B------:R-:W-:Y:S01]  /*3060*/  FSEL R15, R44, -INF , !P5 ;  /* 0xff8000002c0f7808 */ /* 0x000fe20006800000 */
[----:B------:R-:W-:Y:S01]  /*3070*/  FMUL.FTZ R63, R63, UR6 ;  /* 0x000000063f3f7c20 */ /* 0x000fe20008410000 */
[----:B------:R-:W-:-:S02]  /*3080*/  FSEL R45, R45, -INF , !P4 ;  /* 0xff8000002d2d7808 */ /* 0x000fc40006000000 */
[C---:B------:R-:W-:Y:S01]  /*3090*/  HMMA.16816.F32.BF16 R76, R68.reuse, R16, R76 ;  /* 0x00000010444c723c */ /* 0x040fe2000004184c */
[----:B------:R-:W-:Y:S01]  /*30a0*/  FSEL R16, R51, -INF , !P1 ;  /* 0xff80000033107808 */ /* 0x000fe20004800000 */
[----:B------:R-:W4:Y:S01]  /*30b0*/  MUFU.TANH R5, R5 ;  /* 0x0000000500057308 */ /* 0x000f220000002400 */
[-C--:B------:R-:W-:Y:S01]  /*30c0*/  ISETP.GE.AND P1, PT, R6, R3.reuse, PT ;  /* 0x000000030600720c */ /* 0x080fe20003f26270 */
[----:B------:R-:W-:Y:S02]  /*30d0*/  VIADD R6, R88, 0x19 ;  /* 0x0000001958067836 */ /* 0x000fe40000000000 */
[----:B------:R-:W-:Y:S01]  /*30e0*/  FMUL.FTZ R56, R56, UR6 ;  /* 0x0000000638387c20 */ /* 0x000fe20008410000 */
[----:B------:R-:W-:Y:S01]  /*30f0*/  FMUL.FTZ R58, R58, UR6 ;  /* 0x000000063a3a7c20 */ /* 0x000fe20008410000 */
[----:B------:R-:W-:Y:S01]  /*3100*/  FMUL.FTZ R57, R57, UR6 ;  /* 0x0000000639397c20 */ /* 0x000fe20008410000 */
[----:B------:R-:W-:Y:S01]  /*3110*/  FMUL.FTZ R59, R59, UR6 ;  /* 0x000000063b3b7c20 */ /* 0x000fe20008410000 */
[-C--:B------:R-:W-:Y:S01]  /*3120*/  ISETP.GE.AND P5, PT, R6, R3.reuse, PT ;  /* 0x000000030600720c */ /* 0x080fe20003fa6270 */
[----:B------:R-:W5:Y:S01]  /*3130*/  MUFU.TANH R42, R42 ;  /* 0x0000002a002a7308 */ /* 0x000f620000002400 */
[----:B------:R-:W-:Y:S01]  /*3140*/  FSEL R6, R47, -INF , !P4 ;  /* 0xff8000002f067808 */ /* 0x000fe20006000000 */
[----:B------:R-:W-:Y:S01]  /*3150*/  HMMA.16816.F32.BF16 R72, R68, R18, R72 ;  /* 0x000000124448723c */ /* 0x000fe20000041848 */
[----:B------:R-:W-:Y:S01]  /*3160*/  ISETP.GE.AND P4, PT, R8, R3, PT ;  /* 0x000000030800720c */ /* 0x000fe20003f86270 */
[C---:B------:R-:W-:Y:S01]  /*3170*/  VIADD R18, R88.reuse, 0x30 ;  /* 0x0000003058127836 */ /* 0x040fe20000000000 */
[----:B------:R-:W-:-:S02]  /*3180*/  IADD3 R8, PT, PT, R88, 0x21, RZ ;  /* 0x0000002158087810 */ /* 0x000fc40007ffe0ff */
[----:B-1----:R-:W-:Y:S01]  /*3190*/  FSEL R14, R20, -INF , !P3 ;  /* 0xff800000140e7808 */ /* 0x002fe20005800000 */
[----:B------:R-:W1:Y:S01]  /*31a0*/  MUFU.TANH R203, R56 ;  /* 0x0000003800cb7308 */ /* 0x000e620000002400 */
[----:B------:R-:W-:Y:S01]  /*31b0*/  FSEL R11, R40, -INF , !P3 ;  /* 0xff800000280b7808 */ /* 0x000fe20005800000 */
[----:B------:R-:W-:Y:S01]  /*31c0*/  FMUL.FTZ R76, R76, UR6 ;  /* 0x000000064c4c7c20 */ /* 0x000fe20008410000 */
[-C--:B------:R-:W-:Y:S01]  /*31d0*/  ISETP.GE.AND P3, PT, R8, R3.reuse, PT ;  /* 0x000000030800720c */ /* 0x080fe20003f66270 */
[----:B------:R-:W-:Y:S01]  /*31e0*/  VIADD R8, R88, 0x28 ;  /* 0x0000002858087836 */ /* 0x000fe20000000000 */
[----:B--2---:R-:W-:Y:S01]  /*31f0*/  FSEL R12, R21, -INF , !P2 ;  /* 0xff800000150c7808 */ /* 0x004fe20005000000 */
[----:B------:R-:W-:Y:S01]  /*3200*/  FMUL.FTZ R77, R77, UR6 ;  /* 0x000000064d4d7c20 */ /* 0x000fe20008410000 */
[----:B------:R-:W-:Y:S01]  /*3210*/  FSEL R7, R41, -INF , !P2 ;  /* 0xff80000029077808 */ /* 0x000fe20005000000 */
[----:B------:R-:W2:Y:S01]  /*3220*/  MUFU.TANH R218, R58 ;  /* 0x0000003a00da7308 */ /* 0x000ea20000002400 */
[-C--:B------:R-:W-:Y:S01]  /*3230*/  ISETP.GE.AND P2, PT, R8, R3.reuse, PT ;  /* 0x000000030800720c */ /* 0x080fe20003f46270 */
[----:B------:R-:W-:Y:S01]  /*3240*/  VIADD R8, R88, 0x29 ;  /* 0x0000002958087836 */ /* 0x000fe20000000000 */
[----:B---3--:R-:W-:Y:S01]  /*3250*/  FSEL R9, R4, -INF , !P5 ;  /* 0xff80000004097808 */ /* 0x008fe20006800000 */
[----:B------:R-:W-:Y:S01]  /*3260*/  VIADD R4, R88, 0x31 ;  /* 0x0000003158047836 */ /* 0x000fe20000000000 */
[----:B----4-:R-:W-:Y:S01]  /*3270*/  FSEL R10, R5, -INF , !P1 ;  /* 0xff800000050a7808 */ /* 0x010fe20004800000 */
[----:B------:R-:W-:Y:S01]  /*3280*/  FMUL.FTZ R78, R78, UR6 ;  /* 0x000000064e4e7c20 */ /* 0x000fe20008410000 */
[----:B------:R-:W-:Y:S01]  /*3290*/  FMUL.FTZ R79, R79, UR6 ;  /* 0x000000064f4f7c20 */ /* 0x000fe20008410000 */
[----:B------:R-:W3:Y:S01]  /*32a0*/  MUFU.TANH R201, R60 ;  /* 0x0000003c00c97308 */ /* 0x000ee20000002400 */
[----:B-----5:R-:W-:Y:S01]  /*32b0*/  FSEL R5, R42, -INF , !P1 ;  /* 0xff8000002a057808 */ /* 0x020fe20004800000 */
[----:B------:R-:W-:Y:S01]  /*32c0*/  FMUL.FTZ R72, R72, UR6 ;  /* 0x0000000648487c20 */ /* 0x000fe20008410000 */
[----:B-1----:R-:W-:Y:S01]  /*32d0*/  FSEL R203, R203, -INF , !P4 ;  /* 0xff800000cbcb7808 */ /* 0x002fe20006000000 */
[----:B------:R-:W-:Y:S01]  /*32e0*/  FMUL.FTZ R73, R73, UR6 ;  /* 0x0000000649497c20 */ /* 0x000fe20008410000 */
[----:B------:R-:W-:-:S02]  /*32f0*/  ISETP.GE.AND P1, PT, R8, R3, PT ;  /* 0x000000030800720c */ /* 0x000fc40003f26270 */
[----:B------:R-:W-:Y:S01]  /*3300*/  FSEL R8, R22, -INF , !P5 ;  /* 0xff80000016087808 */ /* 0x000fe20006800000 */
[----:B------:R-:W1:Y:S01]  /*3310*/  MUFU.TANH R216, R62 ;  /* 0x0000003e00d87308 */ /* 0x000e620000002400 */
[----:B--2---:R-:W-:Y:S02]  /*3320*/  FSEL R218, R218, -INF , !P4 ;  /* 0xff800000dada7808 */ /* 0x004fe40006000000 */
[-C--:B------:R-:W-:Y:S01]  /*3330*/  ISETP.GE.AND P4, PT, R4, R3.reuse, PT ;  /* 0x000000030400720c */ /* 0x080fe20003f86270 */
[----:B------:R-:W-:Y:S01]  /*3340*/  VIADD R4, R88, 0x38 ;  /* 0x0000003858047836 */ /* 0x000fe20000000000 */
[----:B------:R-:W-:Y:S01]  /*3350*/  ISETP.GE.AND P5, PT, R18, R3, PT ;  /* 0x000000031200720c */ /* 0x000fe20003fa6270 */
[----:B------:R-:W-:Y:S01]  /*3360*/  VIADD R88, R88, 0x39 ;  /* 0x0000003958587836 */ /* 0x000fe20000000000 */
[----:B------:R-:W-:Y:S01]  /*3370*/  FMNMX3.FTZ R18, R13, R49, R15, !PT ;  /* 0x000000310d127276 */ /* 0x000fe2000781000f */
[----:B------:R-:W2:Y:S01]  /*3380*/  MUFU.TANH R197, R57 ;  /* 0x0000003900c57308 */ /* 0x000ea20000002400 */
[----:B---3--:R-:W-:-:S07]  /*3390*/  FSEL R201, R201, -INF , !P2 ;  /* 0xff800000c9c97808 */ /* 0x008fce0005000000 */
[----:B------:R-:W3:Y:S01]  /*33a0*/  MUFU.TANH R202, R59 ;  /* 0x0000003b00ca7308 */ /* 0x000ee20000002400 */
[----:B-1----:R-:W-:Y:S02]  /*33b0*/  FSEL R216, R216, -INF , !P2 ;  /* 0xff800000d8d87808 */ /* 0x002fe40005000000 */
[----:B------:R-:W-:-:S05]  /*33c0*/  ISETP.GE.U32.AND P2, PT, R3, 0x41, PT ;  /* 0x000000410300780c */ /* 0x000fca0003f46070 */
[----:B------:R-:W1:Y:S01]  /*33d0*/  MUFU.TANH R199, R61 ;  /* 0x0000003d00c77308 */ /* 0x000e620000002400 */
[----:B--2---:R-:W-:-:S07]  /*33e0*/  FSEL R197, R197, -INF , !P3 ;  /* 0xff800000c5c57808 */ /* 0x004fce0005800000 */
[----:B------:R-:W2:Y:S01]  /*33f0*/  MUFU.TANH R206, R63 ;  /* 0x0000003f00ce7308 */ /* 0x000ea20000002400 */
[----:B---3--:R-:W-:Y:S02]  /*3400*/  FSEL R202, R202, -INF , !P3 ;  /* 0xff800000caca7808 */ /* 0x008fe40005800000 */
[----:B------:R-:W-:Y:S02]  /*3410*/  ISETP.GE.AND P3, PT, R4, R3, PT ;  /* 0x000000030400720c */ /* 0x000fe40003f66270 */
[----:B------:R-:W-:-:S03]  /*3420*/  FMNMX3.FTZ R4, R18, R45, R11, !PT ;  /* 0x0000002d12047276 */ /* 0x000fc6000781000b */
[----:B------:R3:W4:Y:S01]  /*3430*/  MUFU.TANH R213, R76 ;  /* 0x0000004c00d57308 */ /* 0x0007220000002400 */
[----:B------:R-:W-:Y:S02]  /*3440*/  FMNMX3.FTZ R4, R4, R7, R5, !PT ;  /* 0x0000000704047276 */ /* 0x000fe40007810005 */
[----:B-1----:R-:W-:Y:S02]  /*3450*/  FSEL R199, R199, -INF , !P1 ;  /* 0xff800000c7c77808 */ /* 0x002fe40004800000 */
[----:B------:R-:W-:-:S03]  /*3460*/  FMNMX3.FTZ R4, R4, R9, R203, !PT ;  /* 0x0000000904047276 */ /* 0x000fc600078100cb */
[----:B------:R3:W1:Y:S01]  /*3470*/  MUFU.TANH R211, R77 ;  /* 0x0000004d00d37308 */ /* 0x0006620000002400 */
[----:B--2---:R-:W-:-:S07]  /*3480*/  FSEL R206, R206, -INF , !P1 ;  /* 0xff800000cece7808 */ /* 0x004fce0004800000 */
[----:B------:R3:W2:Y:S08]  /*3490*/  MUFU.TANH R212, R78 ;  /* 0x0000004e00d47308 */ /* 0x0006b00000002400 */
[----:B------:R3:W1:Y:S08]  /*34a0*/  MUFU.TANH R210, R79 ;  /* 0x0000004f00d27308 */ /* 0x0006700000002400 */
[----:B------:R3:W1:Y:S08]  /*34b0*/  MUFU.TANH R209, R72 ;  /* 0x0000004800d17308 */ /* 0x0006700000002400 */
[----:B------:R3:W1:Y:S01]  /*34c0*/  MUFU.TANH R207, R73 ;  /* 0x0000004900cf7308 */ /* 0x0006620000002400 */
[----:B------:R-:W-:Y:S06]  /*34d0*/  BAR.SYNC.DEFER_BLOCKING 0x0 ;  /* 0x0000000000007b1d */ /* 0x000fec0000010000 */
[----:B--2-4-:R-:W-:Y:S05]  /*34e0*/  @!P2 BRA `(.L_x_1688) ;  /* 0x000000000058a947 */ /* 0x014fea0003800000 */
        /* <DEDUP_REMOVED lines=22> */
.L_x_1688:
[----:B------:R-:W-:Y:S01]  /*3650*/  FSEL R213, R213, -INF , !P5 ;  /* 0xff800000d5d57808 */ /* 0x000fe20006800000 */
[----:B------:R-:W-:Y:S01]  /*3660*/  FMUL.FTZ R74, R74, UR6 ;  /* 0x000000064a4a7c20 */ /* 0x000fe20008410000 */
[----:B------:R-:W-:Y:S01]  /*3670*/  FMNMX3.FTZ R4, R4, R197, R201, !PT ;  /* 0x000000c504047276 */ /* 0x000fe200078100c9 */
[----:B------:R-:W-:Y:S01]  /*3680*/  FMUL.FTZ R75, R75, UR6 ;  /* 0x000000064b4b7c20 */ /* 0x000fe20008410000 */
[----:B------:R-:W-:Y:S01]  /*3690*/  ISETP.GE.AND P1, PT, R88, R3, PT ;  /* 0x000000035800720c */ /* 0x000fe20003f26270 */
[----:B------:R-:W4:Y:S01]  /*36a0*/  MUFU.TANH R208, R74 ;  /* 0x0000004a00d07308 */ /* 0x000f220000002400 */
[----:B-1----:R-:W-:Y:S01]  /*36b0*/  FSEL R211, R211, -INF , !P4 ;  /* 0xff800000d3d37808 */ /* 0x002fe20006000000 */
[----:B------:R-:W1:Y:S01]  /*36c0*/  LDCU UR4, c[0x0][0x45c] ;  /* 0x00008b80ff0477ac */ /* 0x000e620008000800 */
[----:B------:R-:W-:Y:S02]  /*36d0*/  FSEL R209, R209, -INF , !P3 ;  /* 0xff800000d1d17808 */ /* 0x000fe40005800000 */
[----:B------:R-:W-:-:S02]  /*36e0*/  FMNMX3.FTZ R4, R4, R199, R213, !PT ;  /* 0x000000c704047276 */ /* 0x000fc400078100d5 */
[----:B------:R-:W-:Y:S01]  /*36f0*/  FMNMX3.FTZ R3, R50, R16, R46, !PT ;  /* 0x0000001032037276 */ /* 0x000fe2000781002e */
[----:B------:R-:W5:Y:S01]  /*3700*/  MUFU.TANH R204, R75 ;  /* 0x0000004b00cc7308 */ /* 0x000f620000002400 */
[----:B------:R-:W-:Y:S02]  /*3710*/  FSEL R207, R207, -INF , !P1 ;  /* 0xff800000cfcf7808 */ /* 0x000fe40004800000 */
[----:B------:R-:W-:Y:S02]  /*3720*/  FMNMX3.FTZ R4, R4, R211, R209, !PT ;  /* 0x000000d304047276 */ /* 0x000fe400078100d1 */
[----:B------:R-:W-:Y:S02]  /*3730*/  FMNMX3.FTZ R3, R3, R6, R14, !PT ;  /* 0x0000000603037276 */ /* 0x000fe4000781000e */
[----:B------:R-:W-:Y:S02]  /*3740*/  FMNMX.FTZ R4, R207, R4, !PT ;  /* 0x00000004cf047209 */ /* 0x000fe40007810000 */
[----:B------:R-:W-:-:S02]  /*3750*/  FMNMX3.FTZ R17, R3, R12, R10, !PT ;  /* 0x0000000c03117276 */ /* 0x000fc4000781000a */
[----:B------:R-:W-:Y:S01]  /*3760*/  FSEL R212, R212, -INF , !P5 ;  /* 0xff800000d4d47808 */ /* 0x000fe20006800000 */
[----:B------:R-:W3:Y:S01]  /*3770*/  SHFL.BFLY PT, R3, R4, 0x2, 0x1f ;  /* 0x0c401f0004037f89 */ /* 0x000ee200000e0000 */
[----:B------:R-:W-:Y:S02]  /*3780*/  FMNMX3.FTZ R17, R17, R8, R218, !PT ;  /* 0x0000000811117276 */ /* 0x000fe400078100da */
[----:B------:R-:W-:Y:S02]  /*3790*/  FSEL R210, R210, -INF , !P4 ;  /* 0xff800000d2d27808 */ /* 0x000fe40006000000 */
[----:B------:R-:W-:Y:S02]  /*37a0*/  FMNMX3.FTZ R17, R17, R202, R216, !PT ;  /* 0x000000ca11117276 */ /* 0x000fe400078100d8 */
[----:B----4-:R-:W-:Y:S02]  /*37b0*/  FSEL R208, R208, -INF , !P3 ;  /* 0xff800000d0d07808 */ /* 0x010fe40005800000 */
[----:B------:R-:W-:-:S02]  /*37c0*/  FMNMX3.FTZ R17, R17, R206, R212, !PT ;  /* 0x000000ce11117276 */ /* 0x000fc400078100d4 */
[----:B-----5:R-:W-:Y:S02]  /*37d0*/  FSEL R204, R204, -INF , !P1 ;  /* 0xff800000cccc7808 */ /* 0x020fe40004800000 */
[----:B------:R-:W-:Y:S02]  /*37e0*/  FMNMX3.FTZ R17, R17, R210, R208, !PT ;  /* 0x000000d211117276 */ /* 0x000fe400078100d0 */
[----:B------:R-:W-:Y:S02]  /*37f0*/  LOP3.LUT R195, R86, 0x200, R165, 0xf8, !PT ;  /* 0x0000020056c37812 */ /* 0x000fe400078ef8a5 */
[----:B------:R-:W-:Y:S02]  /*3800*/  FMNMX.FTZ R17, R204, R17, !PT ;  /* 0x00000011cc117209 */ /* 0x000fe40007810000 */
[----:B------:R-:W-:-:S04]  /*3810*/  LEA R195, R195, UR5, 0x1 ;  /* 0x00000005c3c37c11 */ /* 0x000fc8000f8e08ff */
[----:B------:R-:W-:Y:S01]  /*3820*/  IADD3 R200, PT, PT, R84, R195, RZ ;  /* 0x000000c354c87210 */ /* 0x000fe20007ffe0ff */
[----:B------:R-:W-:Y:S01]  /*3830*/  LDSM.16.MT88.4 R156, [R195+0x18000] ;  /* 0x01800000c39c783b */ /* 0x000fe20000004200 */
[----:B---3--:R-:W-:Y:S02]  /*3840*/  FMNMX.FTZ R19, R4, R3, !PT ;  /* 0x0000000304137209 */ /* 0x008fe40007810000 */
[----:B------:R-:W-:Y:S01]  /*3850*/  IADD3 R194, PT, PT, R2, R195, RZ ;  /* 0x000000c302c27210 */ /* 0x000fe20007ffe0ff */
[----:B------:R-:W3:Y:S03]  /*3860*/  SHFL.BFLY PT, R4, R17, 0x2, 0x1f ;  /* 0x0c401f0011047f89 */ /* 0x000ee600000e0000 */
[----:B------:R-:W-:Y:S01]  /*3870*/  IADD3 R193, PT, PT, R84, R194, RZ ;  /* 0x000000c254c17210 */ /* 0x000fe20007ffe0ff */
        /* <DEDUP_REMOVED lines=10> */
[----:B-1----:R-:W-:Y:S02]  /*3920*/  FMUL.FTZ R214, R164, UR4 ;  /* 0x00000004a4d67c20 */ /* 0x002fe40008410000 */
        /* <DEDUP_REMOVED lines=13> */
[----:B---3--:R-:W-:Y:S01]  /*3a00*/  FMNMX.FTZ R3, R4, R3, !PT ;  /* 0x0000000304037209 */ /* 0x008fe20007810000 */
        /* <DEDUP_REMOVED lines=36> */
[----:B------:R-:W-:Y:S01]  /*3c50*/  FFMA.FTZ R214, R207, UR4, -R214 ;  /* 0x00000004cfd67c23 */ /* 0x000fe200080108d6 */
[--C-:B------:R-:W-:Y:S01]  /*3c60*/  FFMA.FTZ R207, R212, UR4, -R205.reuse ;  /* 0x00000004d4cf7c23 */ /* 0x100fe200080108cd */
[----:B------:R-:W1:Y:S01]  /*3c70*/  LDSM.16.MT88.4 R12, [R200+0x1a800] ;  /* 0x01a80000c80c783b */ /* 0x000e620000004200 */
[--C-:B------:R-:W-:Y:S01]  /*3c80*/  FFMA.FTZ R210, R210, UR4, -R205.reuse ;  /* 0x00000004d2d27c23 */ /* 0x100fe200080108cd */
[--C-:B------:R-:W-:Y:S01]  /*3c90*/  FFMA.FTZ R208, R208, UR4, -R205.reuse ;  /* 0x00000004d0d07c23 */ /* 0x100fe200080108cd */
[----:B------:R-:W-:Y:S01]  /*3ca0*/  FFMA.FTZ R235, R204, UR4, -R205 ;  /* 0x00000004cceb7c23 */ /* 0x000fe200080108cd */
[----:B--2---:R-:W2:Y:S01]  /*3cb0*/  LDSM.16.MT88.4 R20, [R194+0x18800] ;  /* 0x01880000c214783b */ /* 0x004ea20000004200 */
[----:B------:R-:W3:Y:S01]  /*3cc0*/  MUFU.EX2 R189, R189 ;  /* 0x000000bd00bd7308 */ /* 0x000ee20000000800 */
[C---:B-----5:R-:W-:Y:S01]  /*3cd0*/  F2FP.BF16.F32.PACK_AB R130, R187.reuse, R188 ;  /* 0x000000bcbb82723e */ /* 0x060fe200000010ff */
        /* <DEDUP_REMOVED lines=8> */
[----:B------:R-:W5:Y:S01]  /*3d60*/  MUFU.EX2 R185, R185 ;  /* 0x000000b900b97308 */ /* 0x000f620000000800 */
[----:B---3--:R-:W-:Y:S01]  /*3d70*/  F2FP.BF16.F32.PACK_AB R129, R189, R190 ;  /* 0x000000bebd81723e */ /* 0x008fe200000010ff */
[----:B------:R-:W-:Y:S01]  /*3d80*/  FADD.FTZ R189, R190, R189 ;  /* 0x000000bdbebd7221 */ /* 0x000fe20000010000 */
[----:B------:R-:W-:Y:S05]  /*3d90*/  LDSM.16.MT88.4 R24, [R193+0x1a800] ;  /* 0x01a80000c118783b */ /* 0x000fea0000004200 */
        /* <DEDUP_REMOVED lines=36> */
[C---:B----4-:R-:W-:Y:S07]  /*3fe0*/  HMMA.16816.F32.BF16 R116, R128.reuse, R120, RZ ;  /* 0x000000788074723c */ /* 0x050fee00000418ff */
        /* <DEDUP_REMOVED lines=29> */
[----:B--2---:R-:W-:Y:S01]  /*41c0*/  F2FP.BF16.F32.PACK_AB R7, R177, R178 ;  /* 0x000000b2b107723e */ /* 0x004fe200000010ff */
        /* <DEDUP_REMOVED lines=41> */
[C---:B-----5:R-:W-:Y:S08]  /*4460*/  HMMA.16816.F32.BF16 R92, R4.reuse, R20, R92 ;  /* 0x00000014045c723c */ /* 0x060ff0000004185c */
[C---:B------:R-:W-:Y:S01]  /*4470*/  HMMA.16816.F32.BF16 R96, R4.reuse, R22, R96 ;  /* 0x000000160460723c */ /* 0x040fe20000041860 */
[----:B------:R-:W-:Y:S07]  /*4480*/  LDSM.16.MT88.4 R20, [R200+0x1d000] ;  /* 0x01d00000c814783b */ /* 0x000fee0000004200 */
[C---:B--2---:R-:W-:Y:S08]  /*4490*/  HMMA.16816.F32.BF16 R100, R4.reuse, R16, R100 ;  /* 0x000000100464723c */ /* 0x044ff00000041864 */
[C---:B------:R-:W-:Y:S01]  /*44a0*/  HMMA.16816.F32.BF16 R104, R4.reuse, R18, R104 ;  /* 0x000000120468723c */ /* 0x040fe20000041868 */
[----:B------:R-:W-:Y:S07]  /*44b0*/  LDSM.16.MT88.4 R16, [R195+0x19000] ;  /* 0x01900000c310783b */ /* 0x000fee0000004200 */
[C---:B---3--:R-:W-:Y:S08]  /*44c0*/  HMMA.16816.F32.BF16 R116, R4.reuse, R12, R116 ;  /* 0x0000000c0474723c */ /* 0x048ff00000041874 */
        /* <DEDUP_REMOVED lines=117> */
[----:B------:R-:W-:Y:S01]  /*4c20*/  IMAD.SHL.U32 R227, R166, 0x20, RZ ;  /* 0x00000020a6e37824 */ /* 0x000fe200078e00ff */
[C---:B------:R-:W-:Y:S01]  /*4c30*/  LOP3.LUT R4, R165.reuse, 0x200, RZ, 0xc0, !PT ;  /* 0x00000200a5047812 */ /* 0x040fe200078ec0ff */
[----:B------:R-:W1:Y:S01]  /*4c40*/  LDCU.64 UR6, c[0x0][0x3c0] ;  /* 0x00007800ff0677ac */ /* 0x000e620008000a00 */
[----:B------:R-:W-:Y:S01]  /*4c50*/  LOP3.LUT R167, R176, 0x38, R167, 0xf8, !PT ;  /* 0x00000038b0a77812 */ /* 0x000fe200078ef8a7 */
[----:B------:R-:W-:Y:S01]  /*4c60*/  IMAD.MOV.U32 R222, RZ, RZ, 0x20 ;  /* 0x00000020ffde7424 */ /* 0x000fe200078e00ff */
[----:B------:R-:W-:Y:S01]  /*4c70*/  LOP3.LUT R227, R4, 0x7c00, R227, 0xf8, !PT ;  /* 0x00007c0004e37812 */ /* 0x000fe200078ef8e3 */
[----:B------:R-:W-:Y:S01]  /*4c80*/  IMAD.MOV.U32 R169, RZ, RZ, R164 ;  /* 0x000000ffffa97224 */ /* 0x000fe200078e00a4 */
[--C-:B------:R-:W-:Y:S01]  /*4c90*/  SHF.R.U32.HI R4, RZ, 0x1, R166.reuse ;  /* 0x00000001ff047819 */ /* 0x100fe200000116a6 */
[----:B------:R-:W2:Y:S01]  /*4ca0*/  LDCU UR9, c[0x0][0x50c] ;  /* 0x0000a180ff0977ac */ /* 0x000ea20008000800 */
[----:B------:R-:W-:Y:S02]  /*4cb0*/  LOP3.LUT R224, R165, 0x400, RZ, 0xc0, !PT ;  /* 0x00000400a5e07812 */ /* 0x000fe400078ec0ff */
[C---:B------:R-:W-:Y:S01]  /*4cc0*/  LOP3.LUT R5, R167.reuse, 0x8, R166, 0x78, !PT ;  /* 0x00000008a7057812 */ /* 0x040fe200078e78a6 */
[----:B------:R-:W3:Y:S01]  /*4cd0*/  LDCU UR4, c[0x0][0x45c] ;  /* 0x00008b80ff0477ac */ /* 0x000ee20008000800 */
[----:B------:R-:W-:-:S02]  /*4ce0*/  LOP3.LUT R4, R167, 0x8, R4, 0x78, !PT ;  /* 0x00000008a7047812 */ /* 0x000fc400078e7804 */
[----:B------:R-:W-:Y:S01]  /*4cf0*/  LEA.HI.SX32 R234, R0, 0xfffffffe, 0x1a ;  /* 0xfffffffe00ea7811 */ /* 0x000fe200078fd2ff */
[----:B------:R-:W-:Y:S01]  /*4d00*/  IMAD R224, R5, 0x2, R224 ;  /* 0x0000000205e07824 */ /* 0x000fe200078e02e0 */
[----:B------:R-:W-:Y:S01]  /*4d10*/  LOP3.LUT R227, R227, R4, RZ, 0xfc, !PT ;  /* 0x00000004e3e37212 */ /* 0x000fe200078efcff */
[----:B------:R-:W-:Y:S01]  /*4d20*/  IMAD.MOV.U32 R0, RZ, RZ, R3 ;  /* 0x000000ffff007224 */ /* 0x000fe200078e0003 */
[----:B------:R-:W-:Y:S01]  /*4d30*/  LOP3.LUT R221, R4, 0x200, R165, 0xf8, !PT ;  /* 0x0000020004dd7812 */ /* 0x000fe200078ef8a5 */
[----:B------:R-:W-:Y:S01]  /*4d40*/  VIADD R3, R224, UR5 ;  /* 0x00000005e0037c36 */ /* 0x000fe20008000000 */
        /* <DEDUP_REMOVED lines=15> */
[----:B--23--:R-:W-:Y:S06]  /*4e40*/  BRA `(.L_x_1690) ;  /* 0x0000000000647947 */ /* 0x00cfec0003800000 */
.L_x_1692:
        /* <DEDUP_REMOVED lines=25> */
.L_x_1690:
        /* <DEDUP_REMOVED lines=31> */
[----:B------:R-:W2:Y:S06]  /*51d0*/  LDSM.16.M88.4 R200, [R216+0x10800] ;  /* 0x01080000d8c8783b */ /* 0x000eac0000000200 */
[----:B-1----:R-:W-:Y:S01]  /*51e0*/  LDSM.16.M88.4 R164, [R223+0x11000] ;  /* 0x01100000dfa4783b */ /* 0x002fe20000000200 */
[C---:B------:R-:W-:Y:S05]  /*51f0*/  HMMA.16816.F32.BF16 R8, R172.reuse, R178, RZ ;  /* 0x000000b2ac08723c */ /* 0x040fea00000418ff */
[----:B------:R-:W1:Y:S03]  /*5200*/  LDSM.16.M88.4 R176, [R216+0x11000] ;  /* 0x01100000d8b0783b */ /* 0x000e660000000200 */
[C---:B---3--:R-:W-:Y:S03]  /*5210*/  HMMA.16816.F32.BF16 R12, R172.reuse, R180, RZ ;  /* 0x000000b4ac0c723c */ /* 0x048fe600000418ff */
[----:B------:R-:W-:Y:S05]  /*5220*/  LDSM.16.M88.4 R204, [R219+0x10000] ;  /* 0x01000000dbcc783b */ /* 0x000fea0000000200 */
[C---:B------:R-:W-:Y:S01]  /*5230*/  HMMA.16816.F32.BF16 R16, R172.reuse, R182, RZ ;  /* 0x000000b6ac10723c */ /* 0x040fe200000418ff */
[----:B------:R-:W-:Y:S06]  /*5240*/  LDSM.16.M88.4 R180, [R225] ;  /* 0x00000000e1b4783b */ /* 0x000fec0000000200 */
[----:B------:R-:W-:Y:S01]  /*5250*/  LDSM.16.M88.4 R208, [R223+0x12000] ;  /* 0x01200000dfd0783b */ /* 0x000fe20000000200 */
[C---:B----4-:R-:W-:Y:S05]  /*5260*/  HMMA.16816.F32.BF16 R20, R172.reuse, R184, RZ ;  /* 0x000000b8ac14723c */ /* 0x050fea00000418ff */
[----:B------:R-:W-:Y:S03]  /*5270*/  LDSM.16.M88.4 R212, [R216+0x14000] ;  /* 0x01400000d8d4783b */ /* 0x000fe60000000200 */
[C---:B------:R-:W-:Y:S03]  /*5280*/  HMMA.16816.F32.BF16 R24, R172.reuse, R186, RZ ;  /* 0x000000baac18723c */ /* 0x040fe600000418ff */
[----:B------:R-:W-:Y:S05]  /*5290*/  LDSM.16.M88.4 R184, [R223+0x10000] ;  /* 0x01000000dfb8783b */ /* 0x000fea0000000200 */
[C---:B-----5:R-:W-:Y:S08]  /*52a0*/  HMMA.16816.F32.BF16 R28, R172.reuse, R188, RZ ;  /* 0x000000bcac1c723c */ /* 0x060ff000000418ff */
[----:B------:R-:W-:Y:S01]  /*52b0*/  HMMA.16816.F32.BF16 R32, R172, R190, RZ ;  /* 0x000000beac20723c */ /* 0x000fe200000418ff */
[----:B------:R-:W3:Y:S06]  /*52c0*/  LDSM.16.M88.4 R172, [R216+0x11800] ;  /* 0x01180000d8ac783b */ /* 0x000eec0000000200 */
[----:B------:R-:W4:Y:S01]  /*52d0*/  LDSM.16.M88.4 R188, [R223+0x10800] ;  /* 0x01080000dfbc783b */ /* 0x000f220000000200 */
[C---:B------:R-:W-:Y:S08]  /*52e0*/  HMMA.16816.F32.BF16 R4, R192.reuse, R196, R4 ;  /* 0x000000c4c004723c */ /* 0x040ff00000041804 */
[C---:B------:R-:W-:Y:S01]  /*52f0*/  HMMA.16816.F32.BF16 R8, R192.reuse, R198, R8 ;  /* 0x000000c6c008723c */ /* 0x040fe20000041808 */
[----:B------:R-:W5:Y:S07]  /*5300*/  LDSM.16.M88.4 R196, [R223+0x11800] ;  /* 0x01180000dfc4783b */ /* 0x000f6e0000000200 */
[C---:B--2---:R-:W-:Y:S08]  /*5310*/  HMMA.16816.F32.BF16 R12, R192.reuse, R200, R12 ;  /* 0x000000c8c00c723c */ /* 0x044ff0000004180c */
[C---:B------:R-:W-:Y:S01]  /*5320*/  HMMA.16816.F32.BF16 R16, R192.reuse, R202, R16 ;  /* 0x000000cac010723c */ /* 0x040fe20000041810 */
[----:B------:R-:W2:Y:S07]  /*5330*/  LDSM.16.M88.4 R200, [R218] ;  /* 0x00000000dac8783b */ /* 0x000eae0000000200 */
[C---:B-1----:R-:W-:Y:S08]  /*5340*/  HMMA.16816.F32.BF16 R20, R192.reuse, R176, R20 ;  /* 0x000000b0c014723c */ /* 0x042ff00000041814 */
[C---:B------:R-:W-:Y:S01]  /*5350*/  HMMA.16816.F32.BF16 R24, R192.reuse, R178, R24 ;  /* 0x000000b2c018723c */ /* 0x040fe20000041818 */
[----:B------:R-:W-:Y:S07]  /*5360*/  LDSM.16.M88.4 R176, [R219+0x11800] ;  /* 0x01180000dbb0783b */ /* 0x000fee0000000200 */
[C---:B---3--:R-:W-:Y:S08]  /*5370*/  HMMA.16816.F32.BF16 R28, R192.reuse, R172, R28 ;  /* 0x000000acc01c723c */ /* 0x048ff0000004181c */
[----:B------:R-:W-:Y:S01]  /*5380*/  HMMA.16816.F32.BF16 R32, R192, R174, R32 ;  /* 0x000000aec020723c */ /* 0x000fe20000041820 */
[----:B------:R-:W1:Y:S06]  /*5390*/  LDSM.16.M88.4 R172, [R219+0x10800] ;  /* 0x01080000dbac783b */ /* 0x000e6c0000000200 */
[----:B------:R-:W-:Y:S01]  /*53a0*/  LDSM.16.M88.4 R192, [R224+UR5+0x13000] ;  /* 0x01300005e0c0783b */ /* 0x000fe20008000200 */
[C---:B------:R-:W-:Y:S08]  /*53b0*/  HMMA.16816.F32.BF16 R4, R180.reuse, R184, R4 ;  /* 0x000000b8b404723c */ /* 0x040ff00000041804 */
[C---:B------:R-:W-:Y:S01]  /*53c0*/  HMMA.16816.F32.BF16 R8, R180.reuse, R186, R8 ;  /* 0x000000bab408723c */ /* 0x040fe20000041808 */
[----:B------:R-:W-:Y:S07]  /*53d0*/  LDSM.16.M88.4 R184, [R224+UR5+0x12000] ;  /* 0x01200005e0b8783b */ /* 0x000fee0008000200 */
[C---:B----4-:R-:W-:Y:S08]  /*53e0*/  HMMA.16816.F32.BF16 R12, R180.reuse, R188, R12 ;  /* 0x000000bcb40c723c */ /* 0x050ff0000004180c */
[C---:B------:R-:W-:Y:S01]  /*53f0*/  HMMA.16816.F32.BF16 R16, R180.reuse, R190, R16 ;  /* 0x000000beb410723c */ /* 0x040fe20000041810 */
[----:B------:R-:W-:Y:S07]  /*5400*/  LDSM.16.M88.4 R188, [R224+UR5+0x12800] ;  /* 0x01280005e0bc783b */ /* 0x000fee0008000200 */
[C---:B------:R-:W-:Y:S08]  /*5410*/  HMMA.16816.F32.BF16 R20, R180.reuse, R164, R20 ;  /* 0x000000a4b414723c */ /* 0x040ff00000041814 */
[C---:B------:R-:W-:Y:S01]  /*5420*/  HMMA.16816.F32.BF16 R24, R180.reuse, R166, R24 ;  /* 0x000000a6b418723c */ /* 0x040fe20000041818 */
[----:B------:R-:W3:Y:S07]  /*5430*/  LDSM.16.M88.4 R164, [R219+0x11000] ;  /* 0x01100000dba4783b */ /* 0x000eee0000000200 */
[C---:B-----5:R-:W-:Y:S08]  /*5440*/  HMMA.16816.F32.BF16 R28, R180.reuse, R196, R28 ;  /* 0x000000c4b41c723c */ /* 0x060ff0000004181c */
[----:B------:R-:W-:Y:S01]  /*5450*/  HMMA.16816.F32.BF16 R32, R180, R198, R32 ;  /* 0x000000c6b420723c */ /* 0x000fe20000041820 */
[----:B------:R-:W4:Y:S06]  /*5460*/  LDSM.16.M88.4 R180, [R227+0x4000] ;  /* 0x00400000e3b4783b */ /* 0x000f2c0000000200 */
[----:B------:R-:W-:Y:S01]  /*5470*/  LDSM.16.M88.4 R196, [R217+0x4000] ;  /* 0x00400000d9c4783b */ /* 0x000fe20000000200 */
[C---:B--2---:R-:W-:Y:S08]  /*5480*/  HMMA.16816.F32.BF16 R4, R200.reuse, R204, R4 ;  /* 0x000000ccc804723c */ /* 0x044ff00000041804 */
[C---:B------:R-:W-:Y:S01]  /*5490*/  HMMA.16816.F32.BF16 R8, R200.reuse, R206, R8 ;  /* 0x000000cec808723c */ /* 0x040fe20000041808 */
[----:B------:R-:W-:Y:S07]  /*54a0*/  LDSM.16.M88.4 R204, [R216+0x12000] ;  /* 0x01200000d8cc783b */ /* 0x000fee0000000200 */
[C---:B-1----:R-:W-:Y:S08]  /*54b0*/  HMMA.16816.F32.BF16 R12, R200.reuse, R172, R12 ;  /* 0x000000acc80c723c */ /* 0x042ff0000004180c */
[C---:B------:R-:W-:Y:S01]  /*54c0*/  HMMA.16816.F32.BF16 R16, R200.reuse, R174, R16 ;  /* 0x000000aec810723c */ /* 0x040fe20000041810 */
[----:B------:R-:W1:Y:S07]  /*54d0*/  LDSM.16.M88.4 R172, [R224+UR5+0x13800] ;  /* 0x01380005e0ac783b */ /* 0x000e6e0008000200 */
[C---:B---3--:R-:W-:Y:S08]  /*54e0*/  HMMA.16816.F32.BF16 R20, R200.reuse, R164, R20 ;  /* 0x000000a4c814723c */ /* 0x048ff00000041814 */
[C---:B------:R-:W-:Y:S01]  /*54f0*/  HMMA.16816.F32.BF16 R24, R200.reuse, R166, R24 ;  /* 0x000000a6c818723c */ /* 0x040fe20000041818 */
[----:B------:R-:W2:Y:S07]  /*5500*/  LDSM.16.M88.4 R164, [R216+0x12800] ;  /* 0x01280000d8a4783b */ /* 0x000eae0000000200 */
[C---:B------:R-:W-:Y:S08]  /*5510*/  HMMA.16816.F32.BF16 R28, R200.reuse, R176, R28 ;  /* 0x000000b0c81c723c */ /* 0x040ff0000004181c */
        /* <DEDUP_REMOVED lines=121> */
[C---:B------:R-:W-:Y:S08]  /*5cb0*/  HMMA.16816.F32.BF16 R8, R192.reuse, R210, R8 ;  /* 0x000000d2c008723c */ /* 0x040ff00000041808 */
[C---:B--2---:R-:W-:Y:S08]  /*5cc0*/  HMMA.16816.F32.BF16 R12, R192.reuse, R164, R12 ;  /* 0x000000a4c00c723c */ /* 0x044ff0000004180c */
[C---:B------:R-:W-:Y:S01]  /*5cd0*/  HMMA.16816.F32.BF16 R16, R192.reuse, R166, R16 ;  /* 0x000000a6c010723c */ /* 0x040fe20000041810 */
[----:B------:R-:W2:Y:S07]  /*5ce0*/  LDSM.16.M88.4 R164, [R219+0x16800] ;  /* 0x01680000dba4783b */ /* 0x000eae0000000200 */
[C---:B---3--:R-:W-:Y:S08]  /*5cf0*/  HMMA.16816.F32.BF16 R20, R192.reuse, R176, R20 ;  /* 0x000000b0c014723c */ /* 0x048ff00000041814 */
        /* <DEDUP_REMOVED lines=102> */
[----:B------:R-:W-:Y:S06]  /*6360*/  @P0 BRA `(.L_x_1692) ;  /* 0xffffffe800b80947 */ /* 0x000fec000383ffff */
.L_x_1691:
[----:B------:R-:W5:Y:S01]  /*6370*/  SHFL.BFLY PT, R6, R13, 0x2, 0x1f ;  /* 0x0c401f000d067f89 */ /* 0x000f6200000e0000 */
[----:B---34-:R-:W-:Y:S02]  /*6380*/  FMNMX3.FTZ R7, R7, R166, R165, !PT ;  /* 0x000000a607077276 */ /* 0x018fe400078100a5 */
[----:B------:R-:W-:Y:S05]  /*6390*/  MOV R181, R238 ;  /* 0x000000ee00b57202 */ /* 0x000fea0000000f00 */
[----:B------:R-:W-:Y:S01]  /*63a0*/  LDSM.16.MT88.4 R20, [R220+0x18000] ;  /* 0x01800000dc14783b */ /* 0x000fe20000004200 */
[----:B------:R-:W-:Y:S04]  /*63b0*/  @P6 IADD3 R181, PT, PT, R236, -0x40, RZ ;  /* 0xffffffc0ecb56810 */ /* 0x000fe80007ffe0ff */
[----:B------:R-:W-:Y:S03]  /*63c0*/  IADD3 R180, PT, PT, R222, R181, RZ ;  /* 0x000000b5deb47210 */ /* 0x000fe60007ffe0ff */
[----:B------:R-:W3:Y:S08]  /*63d0*/  SHFL.BFLY PT, R2, R7, 0x2, 0x1f ;  /* 0x0c401f0007027f89 */ /* 0x000ef000000e0000 */
[----:B------:R-:W-:Y:S08]  /*63e0*/  LDSM.16.MT88.4 R28, [R181] ;  /* 0x00000000b51c783b */ /* 0x000ff00000004200 */
[----:B------:R-:W-:Y:S08]  /*63f0*/  LDSM.16.MT88.4 R172, [R220+0x1c800] ;  /* 0x01c80000dcac783b */ /* 0x000ff00000004200 */
[----:B------:R-:W-:Y:S01]  /*6400*/  LDSM.16.MT88.4 R176, [R181+0x4800] ;  /* 0x00480000b5b0783b */ /* 0x000fe20000004200 */
[----:B-----5:R-:W-:Y:S02]  /*6410*/  FMNMX.FTZ R9, R13, R6, !PT ;  /* 0x000000060d097209 */ /* 0x020fe40007810000 */
[----:B---3--:R-:W-:Y:S05]  /*6420*/  FMNMX.FTZ R4, R7, R2, !PT ;  /* 0x0000000207047209 */ /* 0x008fea0007810000 */
[----:B------:R-:W3:Y:S08]  /*6430*/  SHFL.BFLY PT, R164, R9, 0x1, 0x1f ;  /* 0x0c201f0009a47f89 */ /* 0x000ef000000e0000 */
[----:B------:R-:W4:Y:S08]  /*6440*/  SHFL.BFLY PT, R3, R4, 0x1, 0x1f ;  /* 0x0c201f0004037f89 */ /* 0x000f3000000e0000 */
[----:B-1----:R-:W1:Y:S01]  /*6450*/  LDSM.16.MT88.4 R12, [R221+0x18000] ;  /* 0x01800000dd0c783b */ /* 0x002e620000004200 */
[----:B---3--:R-:W-:Y:S02]  /*6460*/  FMNMX.FTZ R164, R9, R164, !PT ;  /* 0x000000a409a47209 */ /* 0x008fe40007810000 */
[----:B----4-:R-:W-:Y:S03]  /*6470*/  FMNMX.FTZ R3, R4, R3, !PT ;  /* 0x0000000304037209 */ /* 0x010fe60007810000 */
        /* <DEDUP_REMOVED lines=35> */
[C---:B---3--:R-:W-:Y:S01]  /*66b0*/  FMUL.FTZ R4, R2.reuse, R160 ;  /* 0x000000a002047220 */ /* 0x048fe20000410000 */
[C---:B------:R-:W-:Y:S01]  /*66c0*/  FMUL.FTZ R5, R2.reuse, R161 ;  /* 0x000000a102057220 */ /* 0x040fe20000410000 */
[C---:B------:R-:W-:Y:S01]  /*66d0*/  FMUL.FTZ R8, R2.reuse, R156 ;  /* 0x0000009c02087220 */ /* 0x040fe20000410000 */
[C---:B------:R-:W-:Y:S01]  /*66e0*/  FMUL.FTZ R9, R2.reuse, R157 ;  /* 0x0000009d02097220 */ /* 0x040fe20000410000 */
[C---:B------:R-:W-:Y:S01]  /*66f0*/  FMUL.FTZ R16, R2.reuse, R148 ;  /* 0x0000009402107220 */ /* 0x040fe20000410000 */
[C---:B------:R-:W-:Y:S01]  /*6700*/  FMUL.FTZ R17, R2.reuse, R149 ;  /* 0x0000009502117220 */ /* 0x040fe20000410000 */
[----:B------:R-:W-:Y:S03]  /*6710*/  FMUL.FTZ R24, R2, R140 ;  /* 0x0000008c02187220 */ /* 0x000fe60000410000 */
[----:B------:R-:W3:Y:S01]  /*6720*/  MUFU.EX2 R188, R188 ;  /* 0x000000bc00bc7308 */ /* 0x000ee20000000800 */
[C---:B----4-:R-:W-:Y:S01]  /*6730*/  FMUL.FTZ R6, R0.reuse, R162 ;  /* 0x000000a200067220 */ /* 0x050fe20000410000 */
        /* <DEDUP_REMOVED lines=15> */
[----:B---3--:R-:W-:Y:S01]  /*6830*/  F2FP.BF16.F32.PACK_AB R160, R188, R189 ;  /* 0x000000bdbca0723e */ /* 0x008fe200000010ff */
        /* <DEDUP_REMOVED lines=14> */
[----:B------:R-:W3:Y:S01]  /*6920*/  MUFU.EX2 R185, R185 ;  /* 0x000000b900b97308 */ /* 0x000ee20000000800 */
        /* <DEDUP_REMOVED lines=16> */
[----:B---3--:R-:W-:Y:S01]  /*6a30*/  F2FP.BF16.F32.PACK_AB R162, R185, R186 ;  /* 0x000000bab9a2723e */ /* 0x008fe200000010ff */
        /* <DEDUP_REMOVED lines=132> */
[----:B------:R-:W-:Y:S01]  /*7280*/  ISETP.GT.AND P0, PT, R234, RZ, PT ;  /* 0x000000ffea00720c */ /* 0x000fe20003f04270 */
[----:B------:R-:W-:Y:S01]  /*7290*/  FFMA.FTZ R187, R0, R235, R187 ;  /* 0x000000eb00bb7223 */ /* 0x000fe200000100bb */
[C---:B------:R-:W-:Y:S04]  /*72a0*/  HMMA.16816.F32.BF16 R60, R160.reuse, R140, R60 ;  /* 0x0000008ca03c723c */ /* 0x040fe8000004183c */
        /* <DEDUP_REMOVED lines=209> */
[----:B------:R-:W-:Y:S03]  /*7fc0*/  IADD3 R0, PT, PT, R234, -0x1, RZ ;  /* 0xffffffffea007810 */ /* 0x000fe60007ffe0ff */
[----:B------:R-:W-:Y:S01]  /*7fd0*/  FADD.FTZ R237, R190, R167 ;  /* 0x000000a7beed7221 */ /* 0x000fe20000010000 */
[C---:B------:R-:W-:Y:S03]  /*7fe0*/  HMMA.16816.F32.BF16 R120, R168.reuse, R10, R120 ;  /* 0x0000000aa878723c */ /* 0x040fe60000041878 */
[----:B------:R-:W-:Y:S02]  /*7ff0*/  MOV R234, R0 ;  /* 0x0000000000ea7202 */ /* 0x000fe40000000f00 */
[----:B------:R-:W-:Y:S03]  /*8000*/  MOV R0, R3 ;  /* 0x0000000300007202 */ /* 0x000fe60000000f00 */
[C---:B---3--:R-:W-:Y:S08]  /*8010*/  HMMA.16816.F32.BF16 R124, R168.reuse, R12, R124 ;  /* 0x0000000ca87c723c */ /* 0x048ff0000004187c */
[----:B------:R-:W-:Y:S03]  /*8020*/  HMMA.16816.F32.BF16 R128, R168, R14, R128 ;  /* 0x0000000ea880723c */ /* 0x000fe60000041880 */
[----:B------:R-:W-:Y:S05]  /*8030*/  MOV R169, R164 ;  /* 0x000000a400a97202 */ /* 0x000fea0000000f00 */
[----:B------:R-:W-:Y:S01]  /*8040*/  @!UPT UIADD3 URZ, UPT, UPT, URZ, URZ, URZ ;  /* 0x000000fffffff290 */ /* 0x000fe2000fffe0ff */
[----:B------:R-:W-:Y:S11]  /*8050*/  @P0 BRA `(.L_x_1690) ;  /* 0xffffffcc00e00947 */ /* 0x000ff6000383ffff */
.L_x_1689:
        /* <DEDUP_REMOVED lines=324> */
.L_x_1693:
        /* <DEDUP_REMOVED lines=57> */
.L_x_1695:
[----:B------:R-:W-:Y:S05]  /*9830*/  BSYNC.RECONVERGENT B0 ;  /* 0x0000000000007941 */ /* 0x000fea0003800200 */
.L_x_1694:
        /* <DEDUP_REMOVED lines=36> */
.L_x_1697:
[----:B------:R-:W-:Y:S05]  /*9a80*/  BSYNC.RECONVERGENT B0 ;  /* 0x0000000000007941 */ /* 0x000fea0003800200 */
.L_x_1696:
        /* <DEDUP_REMOVED lines=22> */
.L_x_1699:
[----:B------:R-:W-:Y:S05]  /*9bf0*/  BSYNC.RECONVERGENT B0 ;  /* 0x0000000000007941 */ /* 0x000fea0003800200 */
.L_x_1698:
        /* <DEDUP_REMOVED lines=22> */
.L_x_1701:
[----:B------:R-:W-:Y:S05]  /*9d60*/  BSYNC.RECONVERGENT B0 ;  /* 0x0000000000007941 */ /* 0x000fea0003800200 */
.L_x_1700:
        /* <DEDUP_REMOVED lines=21> */
.L_x_1702:
        /* <DEDUP_REMOVED lines=12> */
.L_x_2364:


//--------------------- .text._ZN5flash16flash_fwd_kernelI23Flash_fwd_kernel_traitsILi256ELi128ELi64ELi8ELb0ELb0EN7cutlass10bfloat16_tE19Flash_kernel_traitsILi256ELi128ELi64ELi8ES3_EELb1ELb0ELb0ELb1ELb0ELb0ELb0ELb0EEEvNS_16Flash_fwd_paramsE --------------------------
	.section	.text._ZN5flash16flash_fwd_kernelI23Flash_fwd_kernel_traitsILi256ELi128ELi64ELi8ELb0ELb0EN7cutlass10bfloat16_tE19Flash_kernel_traitsILi256ELi128ELi64ELi8ES3_EELb1ELb0ELb0ELb1ELb0ELb0ELb0ELb0EEEvNS_16Flash_fwd_paramsE,"ax",@progbits
	.align	128
        .global         _ZN5flash16flash_fwd_kernelI23Flash_fwd_kernel_traitsILi256ELi128ELi64ELi8ELb0ELb0EN7cutlass10bfloat16_tE19Flash_kernel_traitsILi256ELi128ELi64ELi8ES3_EELb1ELb0ELb0ELb1ELb0ELb0ELb0ELb0EEEvNS_16Flash_fwd_paramsE
        .type           _ZN5flash16flash_fwd_kernelI23Flash_fwd_kernel_traitsILi256ELi128ELi64ELi8ELb0ELb0EN7cutlass10bfloat16_tE19Flash_kernel_traitsILi256ELi128ELi64ELi8ES3_EELb1ELb0ELb0ELb1ELb0ELb0ELb0ELb0EEEvNS_16Flash_fwd_paramsE,@function
        .size           _ZN5flash16flash_fwd_kernelI23Flash_fwd_kernel_traitsILi256ELi128ELi64ELi8ELb0ELb0EN7cutlass10bfloat16_tE19Flash_kernel_traitsILi256ELi128ELi64ELi8ES3_EELb1ELb0ELb0ELb1ELb0ELb0ELb0ELb0EEEvNS_16Flash_fwd_paramsE,(.L_x_2365 - _ZN5flash16flash_fwd_kernelI23Flash_fwd_kernel_traitsILi256ELi128ELi64ELi8ELb0ELb0EN7cutlass10bfloat16_tE19Flash_kernel_traitsILi256ELi128ELi64ELi8ES3_EELb1ELb0ELb0ELb1ELb0ELb0ELb0ELb0EEEvNS_16Flash_fwd_paramsE)
        .other          _ZN5flash16flash_fwd_kernelI23Flash_fwd_kernel_traitsILi256ELi128ELi64ELi8ELb0ELb0EN7cutlass10bfloat16_tE19Flash_kernel_traitsILi256ELi128ELi64ELi8ES3_EELb1ELb0ELb0ELb1ELb0ELb0ELb0ELb0EEEvNS_16Flash_fwd_paramsE,@"STO_CUDA_ENTRY STV_DEFAULT"
_ZN5flash16flash_fwd_kernelI23Flash_fwd_kernel_traitsILi256ELi128ELi64ELi8ELb0ELb0EN7cutlass10bfloat16_tE19Flash_kernel_traitsILi256ELi128ELi64ELi8ES3_EELb1ELb0ELb0ELb1ELb0ELb0ELb0ELb0EEEvNS_16Flash_fwd_paramsE:
.text._ZN5flash16flash_fwd_kernelI23Flash_fwd_kernel_traitsILi256ELi128ELi64ELi8ELb0ELb0EN7cutlass10bfloat16_tE19Flash_kernel_traitsILi256ELi128ELi64ELi8ES3_EELb1ELb0ELb0ELb1ELb0ELb0ELb0ELb0EEEvNS_16Flash_fwd_paramsE:
        /* <DEDUP_REMOVED lines=66> */
[----:B------:R-:W5:Y:S01]  /*0420*/  @P4 LDG.E R7, desc[UR24][R14.64] ;  /* 0x000000180e074981 */ /* 0x000f62000c1e1900 */
[----:B------:R-:W-:Y:S01]  /*0430*/  PLOP3.LUT P3, PT, PT, PT, UP2, 0x80, 0x8 ;  /* 0x000000000008781c */ /* 0x000fe20003f6f028 */
[----:B------:R-:W-:Y:S01]  /*0440*/  IMAD.U32 R11, RZ, RZ, UR7 ;  /* 0x00000007ff0b7e24 */ /* 0x000fe2000f8e00ff */
[----:B------:R-:W1:Y:S07]  /*0450*/  @!UP3 LDCU.64 UR6, c[0x0][0x488] ;  /* 0x00009100ff06b7ac */ /* 0x000e6e0008000a00 */
[----:B------:R-:W5:Y:S04]  /*0460*/  @P0 LDG.E R0, desc[UR24][R10.64] ;  /* 0x000000180a000981 */ /* 0x000f68000c1e1900 */
[----:B---3--:R-:W3:Y:S01]  /*0470*/  @P2 LDG.E R4, desc[UR24][R14.64+0x4] ;  /* 0x000004180e042981 */ /* 0x008ee2000c1e1900 */
[----:B----4-:R-:W-:-:S03]  /*0480*/  IMAD.U32 R8, RZ, RZ, UR11 ;  /* 0x0000000bff087e24 */ /* 0x010fc6000f8e00ff */
[----:B------:R-:W4:Y:S01]  /*0490*/  @P1 LDG.E R5, desc[UR24][R12.64] ;  /* 0x000000180c051981 */ /* 0x000f22000c1e1900 */
[----:B------:R-:W-:-:S05]  /*04a0*/  IMAD.U32 R9, RZ, RZ, UR10 ;  /* 0x0000000aff097e24 */ /* 0x000fca000f8e00ff */
        /* <DEDUP_REMOVED lines=8> */
[----:B---3--:R-:W-:Y:S02]  /*0530*/  @P2 R2UR UR9, R4 ;  /* 0x00000000040922ca */ /* 0x008fe400000e0000 */
[----:B------:R-:W-:Y:S02]  /*0540*/  @P0 R2UR UR20, R0 ;  /* 0x00000000001402ca */ /* 0x000fe400000e0000 */
[----:B----4-:R-:W-:-:S09]  /*0550*/  @P1 R2UR UR12, R5 ;  /* 0x00000000050c12ca */ /* 0x010fd200000e0000 */
        /* <DEDUP_REMOVED lines=15> */
.L_x_1703:
[----:B-1----:R-:W-:Y:S01]  /*0650*/  @!UP3 UIADD3 UR20, UPT, UPT, UR8, UR4, -UR12 ;  /* 0x000000040814b290 */ /* 0x002fe2000fffe80c */
[----:B------:R-:W-:Y:S11]  /*0660*/  @!P0 EXIT ;  /* 0x000000000000894d */ /* 0x000ff60003800000 */
[----:B------:R-:W-:-:S09]  /*0670*/  UISETP.GT.AND UP0, UPT, UR20, URZ, UPT ;  /* 0x000000ff1400728c */ /* 0x000fd2000bf04270 */
        /* <DEDUP_REMOVED lines=27> */
.L_x_1705:
        /* <DEDUP_REMOVED lines=11> */
[C---:B------:R-:W-:Y:S01]  /*08e0*/  LOP3.LUT R12, R0.reuse, 0x40, RZ, 0xfc, !PT ;  /* 0x00000040000c7812 */ /* 0x040fe200078efcff */
        /* <DEDUP_REMOVED lines=16> */
[----:B------:R-:W-:Y:S01]  /*09f0*/  LOP3.LUT R10, R0, 0xc0, RZ, 0xfc, !PT ;  /* 0x000000c0000a7812 */ /* 0x000fe200078efcff */
[----:B------:R-:W-:Y:S01]  /*0a00*/  USEL UR4, UR4, URZ, UP1 ;  /* 0x000000ff04047287 */ /* 0x000fe20008800000 */
[----:B------:R-:W-:Y:S01]  /*0a10*/  VIADD R6, R13, 0x60 ;  /* 0x000000600d067836 */ /* 0x000fe20000000000 */
[----:B------:R-:W-:Y:S01]  /*0a20*/  USHF.R.S32.HI UR12, URZ, 0x1f, UR26 ;  /* 0x0000001fff0c7899 */ /* 0x000fe2000801141a */
        /* <DEDUP_REMOVED lines=26> */
.L_x_1707:
[----:B------:R-:W-:Y:S05]  /*0bd0*/  BSYNC.RECONVERGENT B0 ;  /* 0x0000000000007941 */ /* 0x000fea0003800200 */
.L_x_1706:
        /* <DEDUP_REMOVED lines=24> */
.L_x_1709:
[----:B------:R-:W-:Y:S05]  /*0d60*/  BSYNC.RECONVERGENT B0 ;  /* 0x0000000000007941 */ /* 0x000fea0003800200 */
.L_x_1708:
        /* <DEDUP_REMOVED lines=24> */
.L_x_1711:
[----:B------:R-:W-:Y:S05]  /*0ef0*/  BSYNC.RECONVERGENT B0 ;  /* 0x0000000000007941 */ /* 0x000fea0003800200 */
.L_x_1710:
        /* <DEDUP_REMOVED lines=26> */
.L_x_1713:
[----:B------:R-:W-:Y:S05]  /*10a0*/  BSYNC.RECONVERGENT B0 ;  /* 0x0000000000007941 */ /* 0x000fea0003800200 */
.L_x_1712:
        /* <DEDUP_REMOVED lines=10> */
.L_x_1715:
[----:B------:R-:W-:Y:S05]  /*1150*/  BSYNC.RECONVERGENT B0 ;  /* 0x0000000000007941 */ /* 0x000fea0003800200 */
.L_x_1714:
        /* <DEDUP_REMOVED lines=10> */
.L_x_1717:
[----:B------:R-:W-:Y:S05]  /*1200*/  BSYNC.RECONVERGENT B0 ;  /* 0x0000000000007941 */ /* 0x000fea0003800200 */
.L_x_1716:
        /* <DEDUP_REMOVED lines=10> */
.L_x_1719:
[----:B------:R-:W-:Y:S05]  /*12b0*/  BSYNC.RECONVERGENT B0 ;  /* 0x0000000000007941 */ /* 0x000fea0003800200 */
.L_x_1718:
        /* <DEDUP_REMOVED lines=10> */
.L_x_1704:
        /* <DEDUP_REMOVED lines=21> */
.L_x_1720:
[----:B------:R-:W1:Y:S01]  /*14b0*/  LDCU.64 UR10, c[0x0][0x3b8] ;  /* 0x00007700ff0a77ac */ /* 0x000e620008000a00 */
[----:B------:R-:W-:-:S04]  /*14c0*/  UIADD3 UR13, UPT, UPT, UR12, UR14, URZ ;  /* 0x0000000e0c0d7290 */ /* 0x000fc8000fffe0ff */
[----:B-1----:R-:W-:Y:S02]  /*14d0*/  UIMAD.WIDE.U32 UR6, UR13, UR10, URZ ;  /* 0x0000000a0d0672a5 */ /* 0x002fe4000f8e00ff */
[----:B------:R-:W-:-:S04]  /*14e0*/  UIMAD UR13, UR13, UR11, URZ ;  /* 0x0000000b0d0d72a4 */ /* 0x000fc8000f8e02ff */
[----:B------:R-:W-:Y:S02]  /*14f0*/  UIADD3 UR13, UPT, UPT, UR7, UR13, URZ ;  /* 0x0000000d070d7290 */ /* 0x000fe4000fffe0ff */
.L_x_1721:
        /* <DEDUP_REMOVED lines=38> */
.L_x_1722:
[----:B------:R-:W1:Y:S01]  /*1760*/  LDCU.64 UR8, c[0x0][0x3c0] ;  /* 0x00007800ff0877ac */ /* 0x000e620008000a00 */
[----:B------:R-:W-:-:S04]  /*1770*/  UIADD3 UR12, UPT, UPT, UR12, UR14, URZ ;  /* 0x0000000e0c0c7290 */ /* 0x000fc8000fffe0ff */
[----:B-1----:R-:W-:Y:S02]  /*1780*/  UIMAD.WIDE.U32 UR4, UR12, UR8, URZ ;  /* 0x000000080c0472a5 */ /* 0x002fe4000f8e00ff */
[----:B------:R-:W-:-:S04]  /*1790*/  UIMAD UR12, UR12, UR9, URZ ;  /* 0x000000090c0c72a4 */ /* 0x000fc8000f8e02ff */
[----:B------:R-:W-:-:S12]  /*17a0*/  UIADD3 UR12, UPT, UPT, UR5, UR12, URZ ;  /* 0x0000000c050c7290 */ /* 0x000fd8000fffe0ff */
.L_x_1723:
[----:B------:R-:W-:Y:S01]  /*17b0*/  IMAD.SHL.U32 R166, R2, 0x8, RZ ;  /* 0x0000000802a67824 */ /* 0x000fe200078e00ff */
[----:B------:R-:W-:Y:S01]  /*17c0*/  SHF.R.U32.HI R6, RZ, 0x3, R2 ;  /* 0x00000003ff067819 */ /* 0x000fe20000011602 */
[----:B------:R-:W1:Y:S01]  /*17d0*/  LDCU.64 UR14, c[0x0][0x390] ;  /* 0x00007200ff0e77ac */ /* 0x000e620008000a00 */
[----:B------:R-:W-:Y:S01]  /*17e0*/  SHF.R.S32.HI R233, RZ, 0x1f, R4 ;  /* 0x0000001fffe97819 */ /* 0x000fe20000011404 */
[----:B------:R-:W2:Y:S01]  /*17f0*/  S2UR UR31, SR_CgaCtaId ;  /* 0x00000000001f79c3 */ /* 0x000ea20000008800 */
[----:B------:R-:W-:Y:S01]  /*1800*/  LOP3.LUT R169, R166, 0x38, RZ, 0xc0, !PT ;  /* 0x00000038a6a97812 */ /* 0x000fe200078ec0ff */
[----:B------:R-:W3:Y:S01]  /*1810*/  LDCU.64 UR16, c[0x0][0x388] ;  /* 0x00007100ff1077ac */ /* 0x000ee20008000a00 */
[----:B------:R-:W-:Y:S01]  /*1820*/  VIADD R0, R6, 0x40 ;  /* 0x0000004006007836 */ /* 0x000fe20000000000 */
[----:B------:R-:W-:Y:S01]  /*1830*/  LOP3.LUT R167, R166, 0x1f8, RZ, 0xc0, !PT ;  /* 0x000001f8a6a77812 */ /* 0x000fe200078ec0ff */
[----:B------:R-:W-:Y:S01]  /*1840*/  BSSY.RECONVERGENT B0, `(.L_x_1724) ;  /* 0x0000051000007945 */ /* 0x000fe20003800200 */
[C---:B------:R-:W-:Y:S01]  /*1850*/  IADD3 R10, P1, PT, R169.reuse, UR6, RZ ;  /* 0x00000006a90a7c10 */ /* 0x040fe2000ff3e0ff */
[----:B------:R-:W-:Y:S01]  /*1860*/  UIADD3 UR27, UPT, UPT, -UR26, UR21, URZ ;  /* 0x000000151a1b7290 */ /* 0x000fe2000fffe1ff */
[----:B------:R-:W-:Y:S01]  /*1870*/  IADD3 R14, P0, PT, R169, UR4, RZ ;  /* 0x00000004a90e7c10 */ /* 0x000fe2000ff1e0ff */
[----:B------:R-:W4:Y:S01]  /*1880*/  LDCU.128 UR4, c[0x0][0x3d0] ;  /* 0x00007a00ff0477ac */ /* 0x000f220008000c00 */
[----:B------:R-:W-:Y:S01]  /*1890*/  LOP3.LUT R167, R167, 0x38, R2, 0x78, !PT ;  /* 0x00000038a7a77812 */ /* 0x000fe200078e7802 */
[----:B------:R-:W-:Y:S01]  /*18a0*/  IMAD.X R11, RZ, RZ, UR13, P1 ;  /* 0x0000000dff0b7e24 */ /* 0x000fe200088e06ff */
[C---:B------:R-:W-:Y:S01]  /*18b0*/  LOP3.LUT R229, R169.reuse, 0x40, RZ, 0xfc, !PT ;  /* 0x00000040a9e57812 */ /* 0x040fe200078efcff */
[----:B------:R-:W-:Y:S01]  /*18c0*/  IMAD.X R15, RZ, RZ, UR12, P0 ;  /* 0x0000000cff0f7e24 */ /* 0x000fe200080e06ff */
[----:B------:R-:W5:Y:S01]  /*18d0*/  LDCU.64 UR12, c[0x0][0x3c8] ;  /* 0x00007900ff0c77ac */ /* 0x000f620008000a00 */
[----:B------:R-:W-:Y:S01]  /*18e0*/  IMAD.WIDE.U32 R10, R6, UR10, R10 ;  /* 0x0000000a060a7c25 */ /* 0x000fe2000f8e000a */
[----:B------:R-:W-:-:S02]  /*18f0*/  IADD3 R12, P0, PT, R169, UR32, RZ ;  /* 0x00000020a90c7c10 */ /* 0x000fc4000ff1e0ff */
[----:B------:R-:W-:Y:S01]  /*1900*/  ISETP.GE.AND P5, PT, R0, UR27, PT ;  /* 0x0000001b00007c0c */ /* 0x000fe2000bfa6270 */
[----:B------:R-:W-:Y:S01]  /*1910*/  IMAD.WIDE.U32 R14, R6, UR8, R14 ;  /* 0x00000008060e7c25 */ /* 0x000fe2000f8e000e */
[----:B------:R-:W-:Y:S02]  /*1920*/  LOP3.LUT R0, R166, 0x1e00, RZ, 0xc0, !PT ;  /* 0x00001e00a6007812 */ /* 0x000fe400078ec0ff */
[----:B------:R-:W-:Y:S01]  /*1930*/  LOP3.LUT R228, R169, 0x80, RZ, 0xfc, !PT ;  /* 0x00000080a9e47812 */ /* 0x000fe200078efcff */
[C---:B------:R-:W-:Y:S01]  /*1940*/  IMAD R11, R6.reuse, UR11, R11 ;  /* 0x0000000b060b7c24 */ /* 0x040fe2000f8e020b */
[----:B------:R-:W-:Y:S01]  /*1950*/  LOP3.LUT R167, R167, R0, RZ, 0xfc, !PT ;  /* 0x00000000a7a77212 */ /* 0x000fe200078efcff */
[----:B------:R-:W-:Y:S01]  /*1960*/  IMAD R15, R6, UR9, R15 ;  /* 0x00000009060f7c24 */ /* 0x000fe2000f8e020f */
[----:B------:R-:W-:Y:S01]  /*1970*/  LOP3.LUT R227, R169, 0xc0, RZ, 0xfc, !PT ;  /* 0x000000c0a9e37812 */ /* 0x000fe200078efcff */
[C---:B----4-:R-:W-:Y:S02]  /*1980*/  IMAD R235, R233.reuse, UR4, RZ ;  /* 0x00000004e9eb7c24 */ /* 0x050fe4000f8e02ff */
[----:B------:R-:W-:-:S02]  /*1990*/  IMAD R233, R233, UR6, RZ ;  /* 0x00000006e9e97c24 */ /* 0x000fc4000f8e02ff */
[C---:B------:R-:W-:Y:S02]  /*19a0*/  IMAD R235, R4.reuse, UR5, R235 ;  /* 0x0000000504eb7c24 */ /* 0x040fe4000f8e02eb */
[----:B------:R-:W-:-:S04]  /*19b0*/  IMAD.WIDE.U32 R10, R4, UR4, R10 ;  /* 0x00000004040a7c25 */ /* 0x000fc8000f8e000a */
[----:B------:R-:W-:Y:S01]  /*19c0*/  IMAD R233, R4, UR7, R233 ;  /* 0x0000000704e97c24 */ /* 0x000fe2000f8e02e9 */
[----:B---3--:R-:W-:Y:S01]  /*19d0*/  LEA R236, P1, R10, UR16, 0x1 ;  /* 0x000000100aec7c11 */ /* 0x008fe2000f8208ff */
[----:B------:R-:W-:Y:S01]  /*19e0*/  IMAD.WIDE.U32 R4, R4, UR6, R14 ;  /* 0x0000000604047c25 */ /* 0x000fe2000f8e000e */
[----:B------:R-:W-:Y:S02]  /*19f0*/  UMOV UR6, 0x400 ;  /* 0x0000040000067882 */ /* 0x000fe40000000000 */
[----:B--2---:R-:W-:Y:S01]  /*1a00*/  ULEA UR6, UR31, UR6, 0x18 ;  /* 0x000000061f067291 */ /* 0x004fe2000f8ec0ff */
[----:B------:R-:W-:Y:S01]  /*1a10*/  IMAD.X R13, RZ, RZ, UR30, P0 ;  /* 0x0000001eff0d7e24 */ /* 0x000fe200080e06ff */
[C---:B-1----:R-:W-:Y:S01]  /*1a20*/  LEA R234, P0, R4.reuse, UR14, 0x1 ;  /* 0x0000000e04ea7c11 */ /* 0x042fe2000f8008ff */
[----:B------:R-:W-:Y:S02]  /*1a30*/  IMAD.IADD R233, R5, 0x1, R233 ;  /* 0x0000000105e97824 */ /* 0x000fe400078e02e9 */
[----:B------:R-:W-:Y:S01]  /*1a40*/  IMAD.IADD R235, R11, 0x1, R235 ;  /* 0x000000010beb7824 */ /* 0x000fe200078e02eb */
[----:B------:R-:W-:Y:S01]  /*1a50*/  LEA R79, R167, UR6, 0x1 ;  /* 0x00000006a74f7c11 */ /* 0x000fe2000f8e08ff */
[----:B-----5:R-:W-:Y:S01]  /*1a60*/  IMAD.U32 R8, RZ, RZ, UR12 ;  /* 0x0000000cff087e24 */ /* 0x020fe2000f8e00ff */
[----:B------:R-:W-:Y:S01]  /*1a70*/  LEA.HI.X R233, R4, UR15, R233, 0x1, P0 ;  /* 0x0000000f04e97c11 */ /* 0x000fe200080f0ce9 */
[C---:B------:R-:W-:Y:S01]  /*1a80*/  VIADD R0, R6.reuse, 0x20 ;  /* 0x0000002006007836 */ /* 0x040fe20000000000 */
[----:B------:R-:W-:Y:S01]  /*1a90*/  ISETP.GE.AND P0, PT, R6, UR27, PT ;  /* 0x0000001b06007c0c */ /* 0x000fe2000bf06270 */
[----:B------:R-:W-:Y:S01]  /*1aa0*/  IMAD.WIDE.U32 R8, R8, UR22, R12 ;  /* 0x0000001608087c25 */ /* 0x000fe2000f8e000c */
[----:B------:R-:W-:Y:S01]  /*1ab0*/  LEA.HI.X R235, R10, UR17, R235, 0x1, P1 ;  /* 0x000000110aeb7c11 */ /* 0x000fe200088f0ceb */
[----:B------:R-:W-:Y:S01]  /*1ac0*/  UIMAD.WIDE.U32 UR16, UR19, 0x80, URZ ;  /* 0x00000080131078a5 */ /* 0x000fe2000f8e00ff */
[----:B------:R-:W-:Y:S01]  /*1ad0*/  ISETP.GE.AND P6, PT, R0, UR27, PT ;  /* 0x0000001b00007c0c */ /* 0x000fe2000bfc6270 */
[----:B------:R-:W-:-:S04]  /*1ae0*/  IMAD.U32 R13, RZ, RZ, UR13 ;  /* 0x0000000dff0d7e24 */ /* 0x000fc8000f8e00ff */
[----:B------:R-:W-:Y:S01]  /*1af0*/  LOP3.LUT R5, R6, UR16, RZ, 0xfc, !PT ;  /* 0x0000001006057c12 */ /* 0x000fe2000f8efcff */
[----:B------:R-:W-:-:S03]  /*1b00*/  IMAD R13, R13, UR22, R9 ;  /* 0x000000160d0d7c24 */ /* 0x000fc6000f8e0209 */
[----:B------:R-:W-:Y:S05]  /*1b10*/  @P0 BRA `(.L_x_1725) ;  /* 0x00000000008c0947 */ /* 0x000fea0003800000 */
        /* <DEDUP_REMOVED lines=35> */
.L_x_1725:
[----:B------:R-:W-:Y:S05]  /*1d50*/  BSYNC.RECONVERGENT B0 ;  /* 0x0000000000007941 */ /* 0x000fea0003800200 */
.L_x_1724:
[----:B------:R-:W-:Y:S04]  /*1d60*/  BSSY.RECONVERGENT B0, `(.L_x_1726) ;  /* 0x0000027000007945 */ /* 0x000fe80003800200 */
[----:B------:R-:W-:Y:S05]  /*1d70*/  @P6 BRA `(.L_x_1727) ;  /* 0x0000000000946947 */ /* 0x000fea0003800000 */
        /* <DEDUP_REMOVED lines=37> */
.L_x_1727:
[----:B------:R-:W-:Y:S05]  /*1fd0*/  BSYNC.RECONVERGENT B0 ;  /* 0x0000000000007941 */ /* 0x000fea0003800200 */
.L_x_1726:
        /* <DEDUP_REMOVED lines=39> */
.L_x_1729:
[----:B------:R-:W-:Y:S05]  /*2250*/  BSYNC.RECONVERGENT B0 ;  /* 0x0000000000007941 */ /* 0x000fea0003800200 */
.L_x_1728:
[----:B------:R-:W-:Y:S01]  /*2260*/  UIADD3 UR4, UPT, UPT, UR20, 0x3f, URZ ;  /* 0x0000003f14047890 */ /* 0x000fe2000fffe0ff */
[----:B------:R-:W-:Y:S01]  /*2270*/  IADD3 R4, PT, PT, R6, 0x60, RZ ;  /* 0x0000006006047810 */ /* 0x000fe20007ffe0ff */
[----:B------:R-:W-:Y:S01]  /*2280*/  USHF.L.U64.HI UR15, UR10, 0x6, UR11 ;  /* 0x000000060a0f7899 */ /* 0x000fe2000801020b */
[----:B------:R-:W-:Y:S01]  /*2290*/  BSSY.RECONVERGENT B0, `(.L_x_1730) ;  /* 0x000002f000007945 */ /* 0x000fe20003800200 */
[----:B------:R-:W-:Y:S01]  /*22a0*/  USHF.R.S32.HI UR14, URZ, 0x1f, UR4 ;  /* 0x0000001fff0e7899 */ /* 0x000fe20008011404 */
[----:B------:R-:W-:Y:S01]  /*22b0*/  ISETP.GE.AND P0, PT, R4, UR27, PT ;  /* 0x0000001b04007c0c */ /* 0x000fe2000bf06270 */
[----:B------:R-:W-:Y:S02]  /*22c0*/  USHF.L.U32 UR30, UR10, 0x6, URZ ;  /* 0x000000060a1e7899 */ /* 0x000fe400080006ff */
[----:B------:R-:W-:Y:S02]  /*22d0*/  ULEA.HI UR14, UR14, UR4, URZ, 0x6 ;  /* 0x000000040e0e7291 */ /* 0x000fe4000f8f30ff */
[----:B------:R-:W-:-:S02]  /*22e0*/  USHF.L.U64.HI UR31, UR10, 0x5, UR11 ;  /* 0x000000050a1f7899 */ /* 0x000fc4000801020b */
[----:B------:R-:W-:Y:S02]  /*22f0*/  USHF.R.S32.HI UR14, URZ, 0x6, UR14 ;  /* 0x00000006ff0e7899 */ /* 0x000fe4000801140e */
[----:B------:R-:W-:Y:S02]  /*2300*/  USHF.L.U32 UR32, UR10, 0x5, URZ ;  /* 0x000000050a207899 */ /* 0x000fe400080006ff */
[----:B------:R-:W-:-:S04]  /*2310*/  UIADD3 UR7, UPT, UPT, UR14, -0x1, URZ ;  /* 0xffffffff0e077890 */ /* 0x000fc8000fffe0ff */
[----:B------:R-:W-:Y:S01]  /*2320*/  UIMAD UR27, UR7, -0x40, UR20 ;  /* 0xffffffc0071b78a4 */ /* 0x000fe2000f8e0214 */
        /* <DEDUP_REMOVED lines=37> */
.L_x_1731:
[----:B------:R-:W-:Y:S05]  /*2580*/  BSYNC.RECONVERGENT B0 ;  /* 0x0000000000007941 */ /* 0x000fea0003800200 */
.L_x_1730:
        /* <DEDUP_REMOVED lines=39> */
.L_x_1733:
[----:B------:R-:W-:Y:S05]  /*2800*/  BSYNC.RECONVERGENT B0 ;  /* 0x0000000000007941 */ /* 0x000fea0003800200 */
.L_x_1732:
        /* <DEDUP_REMOVED lines=33> */
.L_x_1735:
[----:B------:R-:W-:Y:S05]  /*2a20*/  BSYNC.RECONVERGENT B0 ;  /* 0x0000000000007941 */ /* 0x000fea0003800200 */
.L_x_1734:
        /* <DEDUP_REMOVED lines=29> */
[----:B----4-:R-:W-:-:S05]  /*2c00*/  @P0 FMUL.FTZ R4, R5, R4 ;  /* 0x0000000405040220 */ /* 0x010fca0000410000 */
        /* <DEDUP_REMOVED lines=35> */
.L_x_1737:
[----:B------:R4:W-:Y:S04]  /*2e40*/  STS.128 [R79+0x18000], RZ ;  /* 0x018000ff4f007388 */ /* 0x0009e80000000c00 */
[----:B------:R4:W-:Y:S04]  /*2e50*/  STS.128 [R79+0x1a000], RZ ;  /* 0x01a000ff4f007388 */ /* 0x0009e80000000c00 */
[----:B------:R4:W-:Y:S04]  /*2e60*/  STS.128 [R79+0x1c000], RZ ;  /* 0x01c000ff4f007388 */ /* 0x0009e80000000c00 */
[----:B------:R4:W-:Y:S02]  /*2e70*/  STS.128 [R79+0x1e000], RZ ;  /* 0x01e000ff4f007388 */ /* 0x0009e40000000c00 */
.L_x_1738:
[----:B------:R-:W-:Y:S05]  /*2e80*/  BSYNC.RECONVERGENT B0 ;  /* 0x0000000000007941 */ /* 0x000fea0003800200 */
.L_x_1736:
[----:B------:R-:W-:Y:S01]  /*2e90*/  ISETP.GE.AND P0, PT, R0, UR27, PT ;  /* 0x0000001b00007c0c */ /* 0x000fe2000bf06270 */
[C---:B------:R-:W-:Y:S01]  /*2ea0*/  IMAD.SHL.U32 R214, R2.reuse, 0x20, RZ ;  /* 0x0000002002d67824 */ /* 0x040fe200078e00ff */
[----:B------:R-:W-:Y:S01]  /*2eb0*/  LOP3.LUT R5, R2, 0x8, RZ, 0xc0, !PT ;  /* 0x0000000802057812 */ /* 0x000fe200078ec0ff */
[----:B------:R-:W-:Y:S01]  /*2ec0*/  BSSY.RECONVERGENT B0, `(.L_x_1739) ;  /* 0x000002d000007945 */ /* 0x000fe20003800200 */
[----:B------:R-:W-:Y:S02]  /*2ed0*/  LOP3.LUT R77, R4, 0x8, R215, 0x78, !PT ;  /* 0x00000008044d7812 */ /* 0x000fe400078e78d7 */
[----:B------:R-:W-:Y:S02]  /*2ee0*/  LOP3.LUT R214, R214, 0x7c00, RZ, 0xc0, !PT ;  /* 0x00007c00d6d67812 */ /* 0x000fe400078ec0ff */
[----:B------:R-:W-:Y:S02]  /*2ef0*/  LOP3.LUT R86, R4, R5, RZ, 0x3c, !PT ;  /* 0x0000000504567212 */ /* 0x000fe400078e3cff */
[----:B------:R-:W-:-:S02]  /*2f00*/  LOP3.LUT R0, R214, 0x200, R78, 0xf8, !PT ;  /* 0x00000200d6007812 */ /* 0x000fc400078ef84e */
[----:B------:R-:W-:Y:S01]  /*2f10*/  LOP3.LUT R5, R78, 0x400, RZ, 0xc0, !PT ;  /* 0x000004004e057812 */ /* 0x000fe200078ec0ff */
[----:B------:R1:W-:Y:S02]  /*2f20*/  @P0 STS.128 [R79+0x19000], RZ ;  /* 0x019000ff4f000388 */ /* 0x0003e40000000c00 */
[----:B------:R-:W-:Y:S02]  /*2f30*/  IMAD.IADD R87, R77, 0x1, R0 ;  /* 0x000000014d577824 */ /* 0x000fe400078e0200 */
[----:B------:R1:W-:Y:S01]  /*2f40*/  @P0 STS.128 [R79+0x1b000], RZ ;  /* 0x01b000ff4f000388 */ /* 0x0003e20000000c00 */
[----:B------:R-:W-:Y:S02]  /*2f50*/  IMAD R86, R86, 0x2, R5 ;  /* 0x0000000256567824 */ /* 0x000fe400078e0205 */
[----:B------:R-:W-:Y:S01]  /*2f60*/  LEA R87, R87, UR6, 0x1 ;  /* 0x0000000657577c11 */ /* 0x000fe2000f8e08ff */
        /* <DEDUP_REMOVED lines=34> */
.L_x_1740:
[----:B------:R-:W-:Y:S05]  /*3190*/  BSYNC.RECONVERGENT B0 ;  /* 0x0000000000007941 */ /* 0x000fea0003800200 */
.L_x_1739:
[----:B------:R-:W-:Y:S01]  /*31a0*/  LDSM.16.M88.4 R32, [R86+UR6+0x10000] ;  /* 0x010000065620783b */ /* 0x000fe20008000200 */
[----:B------:R-:W-:Y:S01]  /*31b0*/  R2P PR, R2, 0x6 ;  /* 0x0000000602007804 */ /* 0x000fe20000000000 */
[----:B------:R-:W-:Y:S01]  /*31c0*/  IMAD.MOV.U32 R76, RZ, RZ, 0x20 ;  /* 0x00000020ff4c7424 */ /* 0x000fe200078e00ff */
[----:B------:R-:W-:Y:S01]  /*31d0*/  SHF.R.U32.HI R165, RZ, 0x2, R2 ;  /* 0x00000002ffa57819 */ /* 0x000fe20000011602 */
[----:B------:R-:W5:Y:S01]  /*31e0*/  LDSM.16.M88.4 R60, [R87] ;  /* 0x00000000573c783b */ /* 0x000f620000000200 */
[----:B------:R-:W-:Y:S01]  /*31f0*/  VIADD R83, R86, UR6 ;  /* 0x0000000656537c36 */ /* 0x000fe20008000000 */
[----:B------:R-:W-:Y:S01]  /*3200*/  LOP3.LUT R168, R215, 0x1f0, RZ, 0xc0, !PT ;  /* 0x000001f0d7a87812 */ /* 0x000fe200078ec0ff */
[----:B------:R-:W-:Y:S01]  /*3210*/  IMAD.MOV.U32 R44, RZ, RZ, 0x40 ;  /* 0x00000040ff2c7424 */ /* 0x000fe200078e00ff */
[----:B------:R-:W-:Y:S01]  /*3220*/  SEL R76, R76, 0xffffffe0, !P1 ;  /* 0xffffffe04c4c7807 */ /* 0x000fe20004800000 */
[----:B------:R-:W5:Y:S01]  /*3230*/  LDSM.16.M88.4 R24, [R86+UR6+0x10800] ;  /* 0x010800065618783b */ /* 0x000f620008000200 */
[----:B------:R-:W-:Y:S01]  /*3240*/  LOP3.LUT R165, R165, 0x7, RZ, 0xc0, !PT ;  /* 0x00000007a5a57812 */ /* 0x000fe200078ec0ff */
[----:B------:R-:W-:Y:S01]  /*3250*/  UISETP.GE.U32.AND UP1, UPT, UR20, 0x41, UPT ;  /* 0x000000411400788c */ /* 0x000fe2000bf26070 */
[----:B------:R-:W-:Y:S01]  /*3260*/  SEL R44, R44, 0xffffffc0, !P2 ;  /* 0xffffffc02c2c7807 */ /* 0x000fe20005000000 */
[--C-:B------:R-:W-:Y:S01]  /*3270*/  IMAD.IADD R84, R87, 0x1, R76.reuse ;  /* 0x0000000157547824 */ /* 0x100fe200078e024c */
[----:B------:R-:W5:Y:S01]  /*3280*/  LDSM.16.M88.4 R16, [R86+UR6+0x11000] ;  /* 0x011000065610783b */ /* 0x000f620008000200 */
[----:B------:R-:W-:-:S02]  /*3290*/  IMAD.IADD R0, R83, 0x1, R76 ;  /* 0x0000000153007824 */ /* 0x000fc400078e024c */
[--C-:B------:R-:W-:Y:S01]  /*32a0*/  IMAD.IADD R85, R87, 0x1, R44.reuse ;  /* 0x0000000157557824 */ /* 0x100fe200078e022c */
[----:B-123--:R-:W1:Y:S01]  /*32b0*/  LDSM.16.M88.4 R12, [R86+UR6+0x11800] ;  /* 0x01180006560c783b */ /* 0x00ee620008000200 */
[----:B------:R-:W-:Y:S02]  /*32c0*/  IMAD.IADD R83, R83, 0x1, R44 ;  /* 0x0000000153537824 */ /* 0x000fe400078e022c */
[C---:B------:R-:W-:Y:S01]  /*32d0*/  IMAD.IADD R82, R76.reuse, 0x1, R85 ;  /* 0x000000014c527824 */ /* 0x040fe200078e0255 */
[----:B----4-:R-:W-:Y:S01]  /*32e0*/  LDSM.16.M88.4 R8, [R84] ;  /* 0x000000005408783b */ /* 0x010fe20000000200 */
[----:B------:R-:W-:-:S03]  /*32f0*/  IMAD.IADD R81, R76, 0x1, R83 ;  /* 0x000000014c517824 */ /* 0x000fc600078e0253 */
[----:B------:R-:W2:Y:S04]  /*3300*/  LDSM.16.M88.4 R40, [R0+0x10000] ;  /* 0x010000000028783b */ /* 0x000ea80000000200 */
[----:B------:R-:W3:Y:S04]  /*3310*/  LDSM.16.M88.4 R4, [R0+0x10800] ;  /* 0x010800000004783b */ /* 0x000ee80000000200 */
        /* <DEDUP_REMOVED lines=9> */
[C---:B------:R-:W-:Y:S08]  /*33b0*/  HMMA.16816.F32.BF16 R28, R60.reuse, R24, RZ ;  /* 0x000000183c1c723c */ /* 0x040ff000000418ff */
        /* <DEDUP_REMOVED lines=12> */
[C---:B----4-:R-:W-:Y:S08]  /*3480*/  HMMA.16816.F32.BF16 R20, R8.reuse, R56, R20 ;  /* 0x000000380814723c */ /* 0x050ff00000041814 */
        /* <DEDUP_REMOVED lines=57> */
[----:B------:R-:W-:Y:S03]  /*3820*/  LDSM.16.M88.4 R52, [R81+0x13800] ;  /* 0x013800005134783b */ /* 0x000fe60000000200 */
[C---:B-----5:R-:W-:Y:S08]  /*3830*/  HMMA.16816.F32.BF16 R36, R40.reuse, R44, R36 ;  /* 0x0000002c2824723c */ /* 0x060ff00000041824 */
[C---:B------:R-:W-:Y:S01]  /*3840*/  HMMA.16816.F32.BF16 R32, R40.reuse, R46, R32 ;  /* 0x0000002e2820723c */ /* 0x040fe20000041820 */
[----:B------:R-:W2:Y:S07]  /*3850*/  LDSM.16.M88.4 R44, [R81+0x13000] ;  /* 0x01300000512c783b */ /* 0x000eae0000000200 */
        /* <DEDUP_REMOVED lines=15> */
[----:B------:R-:W3:Y:S07]  /*3950*/  LDSM.16.M88.4 R8, [R86+UR6+0x14000] ;  /* 0x014000065608783b */ /* 0x000eee0008000200 */
[C---:B--2---:R-:W-:Y:S08]  /*3960*/  HMMA.16816.F32.BF16 R20, R12.reuse, R44, R20 ;  /* 0x0000002c0c14723c */ /* 0x044ff00000041814 */
[C---:B------:R-:W-:Y:S01]  /*3970*/  HMMA.16816.F32.BF16 R16, R12.reuse, R46, R16 ;  /* 0x0000002e0c10723c */ /* 0x040fe20000041810 */
[----:B------:R-:W2:Y:S07]  /*3980*/  LDSM.16.M88.4 R44, [R86+UR6+0x15800] ;  /* 0x01580006562c783b */ /* 0x000eae0008000200 */
[C---:B------:R-:W-:Y:S08]  /*3990*/  HMMA.16816.F32.BF16 R64, R12.reuse, R52, R64 ;  /* 0x000000340c40723c */ /* 0x040ff00000041840 */
[----:B------:R-:W-:Y:S01]  /*39a0*/  HMMA.16816.F32.BF16 R60, R12, R54, R60 ;  /* 0x000000360c3c723c */ /* 0x000fe2000004183c */
[----:B------:R-:W4:Y:S04]  /*39b0*/  LDSM.16.M88.4 R12, [R0+0x14000] ;  /* 0x01400000000c783b */ /* 0x000f280000000200 */
        /* <DEDUP_REMOVED lines=13> */
[----:B------:R-:W-:Y:S03]  /*3a90*/  LDSM.16.M88.4 R40, [R83+0x15800] ;  /* 0x015800005328783b */ /* 0x000fe60000000200 */
[C---:B----4-:R-:W-:Y:S08]  /*3aa0*/  HMMA.16816.F32.BF16 R36, R72.reuse, R12, R36 ;  /* 0x0000000c4824723c */ /* 0x050ff00000041824 */
[C---:B------:R-:W-:Y:S01]  /*3ab0*/  HMMA.16816.F32.BF16 R32, R72.reuse, R14, R32 ;  /* 0x0000000e4820723c */ /* 0x040fe20000041820 */
[----:B------:R-:W-:Y:S07]  /*3ac0*/  LDSM.16.M88.4 R12, [R82+0x8000] ;  /* 0x00800000520c783b */ /* 0x000fee0000000200 */
[C---:B-1----:R-:W-:Y:S08]  /*3ad0*/  HMMA.16816.F32.BF16 R20, R72.reuse, R4, R20 ;  /* 0x000000044814723c */ /* 0x042ff00000041814 */
[C---:B------:R-:W-:Y:S01]  /*3ae0*/  HMMA.16816.F32.BF16 R16, R72.reuse, R6, R16 ;  /* 0x000000064810723c */ /* 0x040fe20000041810 */
[----:B------:R-:W1:Y:S07]  /*3af0*/  LDSM.16.M88.4 R4, [R81+0x14800] ;  /* 0x014800005104783b */ /* 0x000e6e0000000200 */
[C---:B---3--:R-:W-:Y:S08]  /*3b00*/  HMMA.16816.F32.BF16 R28, R72.reuse, R8, R28 ;  /* 0x00000008481c723c */ /* 0x048ff0000004181c */
[----:B------:R-:W-:Y:S01]  /*3b10*/  HMMA.16816.F32.BF16 R24, R72, R10, R24 ;  /* 0x0000000a4818723c */ /* 0x000fe20000041818 */
[----:B------:R-:W3:Y:S07]  /*3b20*/  LDSM.16.M88.4 R8, [R81+0x14000] ;  /* 0x014000005108783b */ /* 0x000eee0000000200 */
[C---:B--2---:R-:W-:Y:S08]  /*3b30*/  HMMA.16816.F32.BF16 R20, R56.reuse, R44, R20 ;  /* 0x0000002c3814723c */ /* 0x044ff00000041814 */
[C---:B------:R-:W-:Y:S08]  /*3b40*/  HMMA.16816.F32.BF16 R28, R56.reuse, R48, R28 ;  /* 0x00000030381c723c */ /* 0x040ff0000004181c */
[C---:B------:R-:W-:Y:S01]  /*3b50*/  HMMA.16816.F32.BF16 R24, R56.reuse, R50, R24 ;  /* 0x000000323818723c */ /* 0x040fe20000041818 */
[----:B------:R-:W-:Y:S07]  /*3b60*/  LDSM.16.M88.4 R48, [R81+0x15000] ;  /* 0x015000005130783b */ /* 0x000fee0000000200 */
[----:B------:R-:W-:Y:S01]  /*3b70*/  HMMA.16816.F32.BF16 R16, R56, R46, R16 ;  /* 0x0000002e3810723c */ /* 0x000fe20000041810 */
[----:B------:R-:W2:Y:S07]  /*3b80*/  LDSM.16.M88.4 R44, [R81+0x15800] ;  /* 0x01580000512c783b */ /* 0x000eae0000000200 */
[C---:B------:R-:W-:Y:S08]  /*3b90*/  HMMA.16816.F32.BF16 R64, R72.reuse, R68, R64 ;  /* 0x000000444840723c */ /* 0x040ff00000041840 */
[----:B------:R-:W-:Y:S01]  /*3ba0*/  HMMA.16816.F32.BF16 R60, R72, R70, R60 ;  /* 0x00000046483c723c */ /* 0x000fe2000004183c */
[----:B------:R-:W-:Y:S04]  /*3bb0*/  LDSM.16.M88.4 R68, [R87+0xc000] ;  /* 0x00c000005744783b */ /* 0x000fe80000000200 */
[----:B------:R-:W-:Y:S03]  /*3bc0*/  LDSM.16.M88.4 R72, [R84+0xc000] ;  /* 0x00c000005448783b */ /* 0x000fe60000000200 */
[C---:B------:R-:W-:Y:S08]  /*3bd0*/  HMMA.16816.F32.BF16 R36, R56.reuse, R52, R36 ;  /* 0x000000343824723c */ /* 0x040ff00000041824 */
[----:B------:R-:W-:Y:S01]  /*3be0*/  HMMA.16816.F32.BF16 R32, R56, R54, R32 ;  /* 0x000000363820723c */ /* 0x000fe20000041820 */
[----:B------:R-:W-:Y:S07]  /*3bf0*/  LDSM.16.M88.4 R52, [R86+UR6+0x16000] ;  /* 0x016000065634783b */ /* 0x000fee0008000200 */
[C---:B-1----:R-:W-:Y:S08]  /*3c00*/  HMMA.16816.F32.BF16 R28, R12.reuse, R4, R28 ;  /* 0x000000040c1c723c */ /* 0x042ff0000004181c */
[----:B------:R-:W-:Y:S01]  /*3c10*/  HMMA.16816.F32.BF16 R24, R12, R6, R24 ;  /* 0x000000060c18723c */ /* 0x000fe20000041818 */
[----:B------:R-:W1:Y:S07]  /*3c20*/  LDSM.16.M88.4 R4, [R86+UR6+0x17800] ;  /* 0x017800065604783b */ /* 0x000e6e0008000200 */
[C---:B------:R-:W-:Y:S08]  /*3c30*/  HMMA.16816.F32.BF16 R64, R56.reuse, R40, R64 ;  /* 0x000000283840723c */ /* 0x040ff00000041840 */
[----:B------:R-:W-:Y:S01]  /*3c40*/  HMMA.16816.F32.BF16 R60, R56, R42, R60 ;  /* 0x0000002a383c723c */ /* 0x000fe2000004183c */
[----:B------:R-:W4:Y:S04]  /*3c50*/  LDSM.16.M88.4 R40, [R86+UR6+0x16800] ;  /* 0x016800065628783b */ /* 0x000f280008000200 */
[----:B------:R-:W-:Y:S03]  /*3c60*/  LDSM.16.M88.4 R56, [R0+0x16000] ;  /* 0x016000000038783b */ /* 0x000fe60000000200 */
[C---:B---3--:R-:W-:Y:S08]  /*3c70*/  HMMA.16816.F32.BF16 R36, R12.reuse, R8, R36 ;  /* 0x000000080c24723c */ /* 0x048ff00000041824 */
[C---:B------:R-:W-:Y:S01]  /*3c80*/  HMMA.16816.F32.BF16 R32, R12.reuse, R10, R32 ;  /* 0x0000000a0c20723c */ /* 0x040fe20000041820 */
[----:B------:R-:W3:Y:S04]  /*3c90*/  LDSM.16.M88.4 R8, [R86+UR6+0x17000] ;  /* 0x017000065608783b */ /* 0x000ee80008000200 */
[----:B------:R-:W-:Y:S03]  /*3ca0*/  LDSM.16.M88.4 R84, [R85+0xc000] ;  /* 0x00c000005554783b */ /* 0x000fe60000000200 */
[C---:B--2---:R-:W-:Y:S08]  /*3cb0*/  HMMA.16816.F32.BF16 R64, R12.reuse, R44, R64 ;  /* 0x0000002c0c40723c */ /* 0x044ff00000041840 */
[C---:B------:R-:W-:Y:S01]  /*3cc0*/  HMMA.16816.F32.BF16 R60, R12.reuse, R46, R60 ;  /* 0x0000002e0c3c723c */ /* 0x040fe2000004183c */
[----:B------:R-:W-:Y:S07]  /*3cd0*/  LDSM.16.M88.4 R44, [R0+0x17000] ;  /* 0x01700000002c783b */ /* 0x000fee0000000200 */
[C---:B------:R-:W-:Y:S08]  /*3ce0*/  HMMA.16816.F32.BF16 R20, R12.reuse, R48, R20 ;  /* 0x000000300c14723c */ /* 0x040ff00000041814 */
[----:B------:R-:W-:Y:S01]  /*3cf0*/  HMMA.16816.F32.BF16 R16, R12, R50, R16 ;  /* 0x000000320c10723c */ /* 0x000fe20000041810 */
[----:B------:R-:W2:Y:S04]  /*3d00*/  LDSM.16.M88.4 R12, [R0+0x16800] ;  /* 0x01680000000c783b */ /* 0x000ea80000000200 */
[----:B------:R-:W-:Y:S03]  /*3d10*/  LDSM.16.M88.4 R48, [R83+0x17000] ;  /* 0x017000005330783b */ /* 0x000fe60000000200 */
[C---:B-1----:R-:W-:Y:S08]  /*3d20*/  HMMA.16816.F32.BF16 R64, R68.reuse, R4, R64 ;  /* 0x000000044440723c */ /* 0x042ff00000041840 */
[C---:B------:R-:W-:Y:S01]  /*3d30*/  HMMA.16816.F32.BF16 R60, R68.reuse, R6, R60 ;  /* 0x00000006443c723c */ /* 0x040fe2000004183c */
[----:B------:R1:W5:Y:S07]  /*3d40*/  LDSM.16.M88.4 R4, [R0+0x17800] ;  /* 0x017800000004783b */ /* 0x00036e0000000200 */
[C---:B------:R-:W-:Y:S08]  /*3d50*/  HMMA.16816.F32.BF16 R36, R68.reuse, R52, R36 ;  /* 0x000000344424723c */ /* 0x040ff00000041824 */
[C---:B------:R-:W-:Y:S01]  /*3d60*/  HMMA.16816.F32.BF16 R32, R68.reuse, R54, R32 ;  /* 0x000000364420723c */ /* 0x040fe20000041820 */
[----:B------:R-:W-:Y:S07]  /*3d70*/  LDSM.16.M88.4 R52, [R83+0x17800] ;  /* 0x017800005334783b */ /* 0x000fee0000000200 */
[----:B----4-:R-:W-:Y:S01]  /*3d80*/  HMMA.16816.F32.BF16 R28, R68, R40, R28 ;  /* 0x00000028441c723c */ /* 0x010fe2000004181c */
[----:B-1----:R-:W-:-:S05]  /*3d90*/  IMAD.SHL.U32 R0, R2, 0x2, RZ ;  /* 0x0000000202007824 */ /* 0x002fca00078e00ff */
[----:B------:R-:W-:Y:S02]  /*3da0*/  LOP3.LUT R0, R0, 0x6, RZ, 0xc0, !PT ;  /* 0x0000000600007812 */ /* 0x000fe400078ec0ff */
[C---:B------:R-:W-:Y:S01]  /*3db0*/  HMMA.16816.F32.BF16 R24, R68.reuse, R42, R24 ;  /* 0x0000002a4418723c */ /* 0x040fe20000041818 */
[----:B------:R-:W-:Y:S07]  /*3dc0*/  LDSM.16.M88.4 R40, [R83+0x16800] ;  /* 0x016800005328783b */ /* 0x000fee0000000200 */
[C---:B---3--:R-:W-:Y:S08]  /*3dd0*/  HMMA.16816.F32.BF16 R20, R68.reuse, R8, R20 ;  /* 0x000000084414723c */ /* 0x048ff00000041814 */
[----:B------:R-:W-:Y:S01]  /*3de0*/  HMMA.16816.F32.BF16 R16, R68, R10, R16 ;  /* 0x0000000a4410723c */ /* 0x000fe20000041810 */
[----:B------:R-:W1:Y:S07]  /*3df0*/  LDSM.16.M88.4 R8, [R83+0x16000] ;  /* 0x016000005308783b */ /* 0x000e6e0000000200 */
[C---:B------:R-:W-:Y:S08]  /*3e00*/  HMMA.16816.F32.BF16 R36, R72.reuse, R56, R36 ;  /* 0x000000384824723c */ /* 0x040ff00000041824 */
[C---:B------:R-:W-:Y:S01]  /*3e10*/  HMMA.16816.F32.BF16 R32, R72.reuse, R58, R32 ;  /* 0x0000003a4820723c */ /* 0x040fe20000041820 */
[----:B------:R-:W-:Y:S07]  /*3e20*/  LDSM.16.M88.4 R56, [R81+0x16000] ;  /* 0x016000005138783b */ /* 0x000fee0000000200 */
[C---:B--2---:R-:W-:Y:S08]  /*3e30*/  HMMA.16816.F32.BF16 R28, R72.reuse, R12, R28 ;  /* 0x0000000c481c723c */ /* 0x044ff0000004181c */
[C---:B------:R-:W-:Y:S01]  /*3e40*/  HMMA.16816.F32.BF16 R24, R72.reuse, R14, R24 ;  /* 0x0000000e4818723c */ /* 0x040fe20000041818 */
[----:B------:R-:W2:Y:S07]  /*3e50*/  LDSM.16.M88.4 R12, [R82+0xc000] ;  /* 0x00c00000520c783b */ /* 0x000eae0000000200 */
[C---:B------:R-:W-:Y:S01]  /*3e60*/  HMMA.16816.F32.BF16 R68, R72.reuse, R44, R20 ;  /* 0x0000002c4844723c */ /* 0x040fe20000041814 */
[----:B------:R-:W3:Y:S07]  /*3e70*/  LDSM.16.M88.4 R20, [R81+0x16800] ;  /* 0x016800005114783b */ /* 0x000eee0000000200 */
[C---:B------:R-:W-:Y:S01]  /*3e80*/  HMMA.16816.F32.BF16 R44, R72.reuse, R46, R16 ;  /* 0x0000002e482c723c */ /* 0x040fe20000041810 */
[----:B------:R-:W4:Y:S07]  /*3e90*/  LDSM.16.M88.4 R16, [R81+0x17000] ;  /* 0x017000005110783b */ /* 0x000f2e0000000200 */
[C---:B-----5:R-:W-:Y:S08]  /*3ea0*/  HMMA.16816.F32.BF16 R64, R72.reuse, R4, R64 ;  /* 0x000000044840723c */ /* 0x060ff00000041840 */
[----:B------:R-:W-:Y:S01]  /*3eb0*/  HMMA.16816.F32.BF16 R60, R72, R6, R60 ;  /* 0x00000006483c723c */ /* 0x000fe2000004183c */
[----:B------:R-:W5:Y:S01]  /*3ec0*/  LDSM.16.M88.4 R4, [R81+0x17800] ;  /* 0x017800005104783b */ /* 0x000f620000000200 */
[----:B------:R-:W-:-:S06]  /*3ed0*/  DEPBAR.LE SB0, 0x0 ;  /* 0x000080000000791a */ /* 0x000fcc0000000000 */
[----:B-1----:R-:W-:Y:S01]  /*3ee0*/  HMMA.16816.F32.BF16 R32, R84, R10, R32 ;  /* 0x0000000a5420723c */ /* 0x002fe20000041820 */
[----:B------:R-:W-:-:S07]  /*3ef0*/  IADD3 R11, PT, PT, R165, UR26, R168 ;  /* 0x0000001aa50b7c10 */ /* 0x000fce000fffe0a8 */
[C---:B------:R-:W-:Y:S08]  /*3f00*/  HMMA.16816.F32.BF16 R28, R84.reuse, R40, R28 ;  /* 0x00000028541c723c */ /* 0x040ff0000004181c */
[----:B------:R-:W-:Y:S01]  /*3f10*/  HMMA.16816.F32.BF16 R36, R84, R8, R36 ;  /* 0x000000085424723c */ /* 0x000fe20000041824 */
[----:B------:R-:W-:Y:S02]  /*3f20*/  IMAD.U32 R9, RZ, RZ, UR7 ;  /* 0x00000007ff097e24 */ /* 0x000fe4000f8e00ff */
[----:B------:R-:W-:-:S02]  /*3f30*/  IMAD.U32 R8, RZ, RZ, UR20 ;  /* 0x00000014ff087e24 */ /* 0x000fc4000f8e00ff */
[----:B------:R-:W-:-:S03]  /*3f40*/  IMAD R9, R9, 0x40, R0 ;  /* 0x0000004009097824 */ /* 0x000fc600078e0200 */
[----:B------:R-:W-:Y:S01]  /*3f50*/  HMMA.16816.F32.BF16 R44, R84, R50, R44 ;  /* 0x00000032542c723c */ /* 0x000fe2000004182c */
[----:B------:R-:W-:Y:S01]  /*3f60*/  IADD3 R8, PT, PT, R8, -UR21, R11 ;  /* 0x8000001508087c10 */ /* 0x000fe2000fffe00b */
[C---:B------:R-:W-:Y:S01]  /*3f70*/  VIADD R11, R9.reuse, 0x8 ;  /* 0x00000008090b7836 */ /* 0x040fe20000000000 */
[C---:B------:R-:W-:Y:S01]  /*3f80*/  ISETP.GE.AND P4, PT, R9.reuse, UR20, PT ;  /* 0x0000001409007c0c */ /* 0x040fe2000bf86270 */
[----:B------:R-:W-:-:S03]  /*3f90*/  VIADD R41, R9, 0x19 ;  /* 0x0000001909297836 */ /* 0x000fc60000000000 */
[----:B------:R-:W-:Y:S01]  /*3fa0*/  ISETP.GE.AND P1, PT, R11, UR20, PT ;  /* 0x000000140b007c0c */ /* 0x000fe2000bf26270 */
[----:B------:R-:W-:Y:S01]  /*3fb0*/  HMMA.16816.F32.BF16 R64, R84, R52, R64 ;  /* 0x000000345440723c */ /* 0x000fe20000041840 */
[----:B------:R-:W-:-:S05]  /*3fc0*/  IMAD.IADD R11, R8, 0x1, -R11 ;  /* 0x00000001080b7824 */ /* 0x000fca00078e0a0b */
[----:B------:R-:W-:Y:S02]  /*3fd0*/  IABS R11, R11 ;  /* 0x0000000b000b7213 */ /* 0x000fe40000000000 */
[----:B------:R-:W-:Y:S01]  /*3fe0*/  HMMA.16816.F32.BF16 R24, R84, R42, R24 ;  /* 0x0000002a5418723c */ /* 0x000fe20000041818 */
[----:B------:R-:W-:Y:S01]  /*3ff0*/  VIADD R43, R9, 0x18 ;  /* 0x00000018092b7836 */ /* 0x000fe20000000000 */
[----:B------:R-:W-:-:S06]  /*4000*/  I2FP.F32.S32 R11, R11 ;  /* 0x0000000b000b7245 */ /* 0x000fcc0000201400 */
[----:B------:R-:W-:Y:S01]  /*4010*/  HMMA.16816.F32.BF16 R68, R84, R48, R68 ;  /* 0x000000305444723c */ /* 0x000fe20000041844 */
[----:B------:R-:W-:-:S05]  /*4020*/  VIADD R49, R9, 0x11 ;  /* 0x0000001109317836 */ /* 0x000fca0000000000 */
[----:B------:R-:W-:Y:S02]  /*4030*/  ISETP.GE.AND P5, PT, R49, UR20, PT ;  /* 0x0000001431007c0c */ /* 0x000fe4000bfa6270 */
[C---:B--2---:R-:W-:Y:S08]  /*4040*/  HMMA.16816.F32.BF16 R32, R12.reuse, R58, R32 ;  /* 0x0000003a0c20723c */ /* 0x044ff00000041820 */
[----:B---3--:R-:W-:Y:S01]  /*4050*/  HMMA.16816.F32.BF16 R28, R12, R20, R28 ;  /* 0x000000140c1c723c */ /* 0x008fe2000004181c */
[----:B------:R-:W-:-:S02]  /*4060*/  VIADD R21, R9, 0x9 ;  /* 0x0000000909157836 */ /* 0x000fc40000000000 */
[C---:B------:R-:W-:Y:S02]  /*4070*/  IMAD.IADD R20, R8.reuse, 0x1, -R41 ;  /* 0x0000000108147824 */ /* 0x040fe400078e0a29 */
[----:B------:R-:W-:Y:S01]  /*4080*/  IMAD.IADD R10, R8, 0x1, -R21 ;  /* 0x00000001080a7824 */ /* 0x000fe200078e0a15 */
[----:B------:R-:W-:Y:S02]  /*4090*/  ISETP.GE.AND P0, PT, R21, UR20, PT ;  /* 0x0000001415007c0c */ /* 0x000fe4000bf06270 */
[----:B----4-:R-:W-:Y:S01]  /*40a0*/  HMMA.16816.F32.BF16 R44, R12, R18, R44 ;  /* 0x000000120c2c723c */ /* 0x010fe2000004182c */
[----:B------:R-:W-:Y:S01]  /*40b0*/  VIADD R19, R9, 0x10 ;  /* 0x0000001009137836 */ /* 0x000fe20000000000 */
[----:B------:R-:W-:Y:S01]  /*40c0*/  IABS R10, R10 ;  /* 0x0000000a000a7213 */ /* 0x000fe20000000000 */
[----:B------:R-:W-:Y:S01]  /*40d0*/  FFMA.FTZ R32, R11, -UR5, R32 ;  /* 0x800000050b207c23 */ /* 0x000fe20008010020 */
[----:B------:R-:W-:Y:S02]  /*40e0*/  IABS R20, R20 ;  /* 0x0000001400147213 */ /* 0x000fe40000000000 */
[----:B------:R-:W-:-:S02]  /*40f0*/  I2FP.F32.S32 R10, R10 ;  /* 0x0000000a000a7245 */ /* 0x000fc40000201400 */
[C---:B-----5:R-:W-:Y:S01]  /*4100*/  HMMA.16816.F32.BF16 R64, R12.reuse, R4, R64 ;  /* 0x000000040c40723c */ /* 0x060fe20000041840 */
[----:B------:R-:W-:Y:S01]  /*4110*/  IMAD.IADD R5, R8, 0x1, -R43 ;  /* 0x0000000108057824 */ /* 0x000fe200078e0a2b */
[----:B------:R-:W-:Y:S01]  /*4120*/  I2FP.F32.S32 R20, R20 ;  /* 0x0000001400147245 */ /* 0x000fe20000201400 */
[----:B------:R-:W-:Y:S01]  /*4130*/  FFMA.FTZ R4, R10, -UR5, R33 ;  /* 0x800000050a047c23 */ /* 0x000fe20008010021 */
[C---:B------:R-:W-:Y:S01]  /*4140*/  VIADD R33, R9.reuse, 0x21 ;  /* 0x0000002109217836 */ /* 0x040fe20000000000 */
[----:B------:R-:W-:Y:S01]  /*4150*/  BAR.SYNC.DEFER_BLOCKING 0x0 ;  /* 0x0000000000007b1d */ /* 0x000fe20000010000 */
[----:B------:R-:W-:Y:S01]  /*4160*/  IMAD.IADD R10, R8, 0x1, -R49 ;  /* 0x00000001080a7824 */ /* 0x000fe200078e0a31 */
[----:B------:R-:W-:Y:S01]  /*4170*/  IABS R5, R5 ;  /* 0x0000000500057213 */ /* 0x000fe20000000000 */
[----:B------:R-:W-:Y:S01]  /*4180*/  HMMA.16816.F32.BF16 R24, R12, R22, R24 ;  /* 0x000000160c18723c */ /* 0x000fe20000041818 */
[----:B------:R-:W-:Y:S01]  /*4190*/  VIADD R23, R9, 0x1 ;  /* 0x0000000109177836 */ /* 0x000fe20000000000 */
[----:B------:R-:W-:-:S02]  /*41a0*/  ISETP.GE.AND P6, PT, R19, UR20, PT ;  /* 0x0000001413007c0c */ /* 0x000fc4000bfc6270 */
[----:B------:R-:W-:Y:S01]  /*41b0*/  IABS R10, R10 ;  /* 0x0000000a000a7213 */ /* 0x000fe20000000000 */
[C---:B------:R-:W-:Y:S01]  /*41c0*/  IMAD.IADD R18, R8.reuse, 0x1, -R23 ;  /* 0x0000000108127824 */ /* 0x040fe200078e0a17 */
[----:B------:R-:W-:Y:S02]  /*41d0*/  I2FP.F32.S32 R5, R5 ;  /* 0x0000000500057245 */ /* 0x000fe40000201400 */
[C---:B------:R-:W-:Y:S01]  /*41e0*/  HMMA.16816.F32.BF16 R68, R12.reuse, R16, R68 ;  /* 0x000000100c44723c */ /* 0x040fe20000041844 */
[C---:B------:R-:W-:Y:S01]  /*41f0*/  IMAD.IADD R17, R8.reuse, 0x1, -R19 ;  /* 0x0000000108117824 */ /* 0x040fe200078e0a13 */
[----:B------:R-:W-:Y:S01]  /*4200*/  I2FP.F32.S32 R10, R10 ;  /* 0x0000000a000a7245 */ /* 0x000fe20000201400 */
[----:B------:R-:W-:Y:S01]  /*4210*/  IMAD.IADD R16, R8, 0x1, -R33 ;  /* 0x0000000108107824 */ /* 0x000fe200078e0a21 */
[----:B------:R-:W-:Y:S02]  /*4220*/  ISETP.GE.AND P3, PT, R23, UR20, PT ;  /* 0x0000001417007c0c */ /* 0x000fe4000bf66270 */
[----:B------:R-:W-:Y:S01]  /*4230*/  IABS R17, R17 ;  /* 0x0000001100117213 */ /* 0x000fe20000000000 */
[----:B------:R-:W-:Y:S01]  /*4240*/  FFMA.FTZ R11, R10, -UR5, R29 ;  /* 0x800000050a0b7c23 */ /* 0x000fe2000801001d */
[----:B------:R-:W-:Y:S01]  /*4250*/  IABS R16, R16 ;  /* 0x0000001000107213 */ /* 0x000fe20000000000 */
[----:B------:R-:W-:Y:S01]  /*4260*/  HMMA.16816.F32.BF16 R36, R12, R56, R36 ;  /* 0x000000380c24723c */ /* 0x000fe20000041824 */
[----:B------:R-:W-:Y:S01]  /*4270*/  I2FP.F32.S32 R17, R17 ;  /* 0x0000001100117245 */ /* 0x000fe20000201400 */
[----:B------:R-:W-:Y:S01]  /*4280*/  FFMA.FTZ R10, R5, -UR5, R24 ;  /* 0x80000005050a7c23 */ /* 0x000fe20008010018 */
[----:B------:R-:W-:Y:S01]  /*4290*/  I2FP.F32.S32 R16, R16 ;  /* 0x0000001000107245 */ /* 0x000fe20000201400 */
[----:B------:R-:W-:Y:S01]  /*42a0*/  FFMA.FTZ R5, R20, -UR5, R25 ;  /* 0x8000000514057c23 */ /* 0x000fe20008010019 */
[----:B------:R-:W-:Y:S01]  /*42b0*/  IABS R18, R18 ;  /* 0x0000001200127213 */ /* 0x000fe20000000000 */
[----:B------:R-:W-:Y:S01]  /*42c0*/  FFMA.FTZ R17, R17, -UR5, R28 ;  /* 0x8000000511117c23 */ /* 0x000fe2000801001c */
[----:B------:R-:W-:Y:S01]  /*42d0*/  VIADD R28, R8, 0x8 ;  /* 0x00000008081c7836 */ /* 0x000fe20000000000 */
[----:B------:R-:W-:Y:S01]  /*42e0*/  HMMA.16816.F32.BF16 R60, R84, R54, R60 ;  /* 0x00000036543c723c */ /* 0x000fe2000004183c */
[----:B------:R-:W-:Y:S01]  /*42f0*/  I2FP.F32.S32 R18, R18 ;  /* 0x0000001200127245 */ /* 0x000fe20000201400 */
[----:B------:R-:W-:Y:S01]  /*4300*/  FFMA.FTZ R69, R16, -UR5, R69 ;  /* 0x8000000510457c23 */ /* 0x000fe20008010045 */
[--C-:B------:R-:W-:Y:S01]  /*4310*/  IMAD.IADD R16, R8, 0x1, -R9.reuse ;  /* 0x0000000108107824 */ /* 0x100fe200078e0a09 */
[----:B------:R-:W-:Y:S01]  /*4320*/  FSEL R17, R17, -INF , !P6 ;  /* 0xff80000011117808 */ /* 0x000fe20007000000 */
[C---:B------:R-:W-:Y:S01]  /*4330*/  IMAD.IADD R24, R28.reuse, 0x1, -R9 ;  /* 0x000000011c187824 */ /* 0x040fe200078e0a09 */
[----:B------:R-:W-:Y:S01]  /*4340*/  FSEL R11, R11, -INF , !P5 ;  /* 0xff8000000b0b7808 */ /* 0x000fe20006800000 */
[C---:B------:R-:W-:Y:S01]  /*4350*/  IMAD.IADD R22, R28.reuse, 0x1, -R21 ;  /* 0x000000011c167824 */ /* 0x040fe200078e0a15 */
[----:B------:R-:W-:Y:S01]  /*4360*/  IABS R16, R16 ;  /* 0x0000001000107213 */ /* 0x000fe20000000000 */
[C---:B------:R-:W-:Y:S01]  /*4370*/  IMAD.IADD R20, R28.reuse, 0x1, -R23 ;  /* 0x000000011c147824 */ /* 0x040fe200078e0a17 */
[----:B------:R-:W-:Y:S01]  /*4380*/  IABS R21, R24 ;  /* 0x0000001800157213 */ /* 0x000fe20000000000 */
[----:B------:R-:W-:Y:S01]  /*4390*/  IMAD.IADD R19, R28, 0x1, -R19 ;  /* 0x000000011c137824 */ /* 0x000fe200078e0a13 */
[----:B------:R-:W-:Y:S01]  /*43a0*/  I2FP.F32.S32 R23, R16 ;  /* 0x0000001000177245 */ /* 0x000fe20000201400 */
[----:B------:R-:W-:Y:S01]  /*43b0*/  FFMA.FTZ R18, R18, -UR5, R37 ;  /* 0x8000000512127c23 */ /* 0x000fe20008010025 */
[----:B------:R-:W-:Y:S01]  /*43c0*/  I2FP.F32.S32 R21, R21 ;  /* 0x0000001500157245 */ /* 0x000fe20000201400 */
[----:B------:R-:W-:Y:S01]  /*43d0*/  VIADD R37, R9, 0x20 ;  /* 0x0000002009257836 */ /* 0x000fe20000000000 */
[----:B------:R-:W-:Y:S01]  /*43e0*/  IABS R22, R22 ;  /* 0x0000001600167213 */ /* 0x000fe20000000000 */
[----:B------:R-:W-:Y:S01]  /*43f0*/  FFMA.FTZ R25, R23, -UR5, R36 ;  /* 0x8000000517197c23 */ /* 0x000fe20008010024 */
[----:B------:R-:W-:Y:S01]  /*4400*/  IABS R19, R19 ;  /* 0x0000001300137213 */ /* 0x000fe20000000000 */
[----:B------:R-:W-:Y:S01]  /*4410*/  FFMA.FTZ R21, R21, -UR5, R38 ;  /* 0x8000000515157c23 */ /* 0x000fe20008010026 */
[----:B------:R-:W-:Y:S01]  /*4420*/  I2FP.F32.S32 R22, R22 ;  /* 0x0000001600167245 */ /* 0x000fe20000201400 */
[----:B------:R-:W-:Y:S01]  /*4430*/  FFMA.FTZ R34, R23, -UR5, R34 ;  /* 0x8000000517227c23 */ /* 0x000fe20008010022 */
[----:B------:R-:W-:Y:S01]  /*4440*/  I2FP.F32.S32 R19, R19 ;  /* 0x0000001300137245 */ /* 0x000fe20000201400 */
[----:B------:R-:W-:Y:S01]  /*4450*/  IMAD.IADD R38, R28, 0x1, -R41 ;  /* 0x000000011c267824 */ /* 0x000fe200078e0a29 */
[----:B------:R-:W-:Y:S01]  /*4460*/  IABS R20, R20 ;  /* 0x0000001400147213 */ /* 0x000fe20000000000 */
[----:B------:R-:W-:Y:S01]  /*4470*/  FFMA.FTZ R35, R22, -UR5, R35 ;  /* 0x8000000516237c23 */ /* 0x000fe20008010023 */
[----:B------:R-:W-:Y:S01]  /*4480*/  FSEL R25, R25, -INF , !P4 ;  /* 0xff80000019197808 */ /* 0x000fe20006000000 */
[----:B------:R-:W-:Y:S01]  /*4490*/  FFMA.FTZ R16, R19, -UR5, R30 ;  /* 0x8000000513107c23 */ /* 0x000fe2000801001e */
[----:B------:R-:W-:Y:S01]  /*44a0*/  FSEL R24, R21, -INF , !P4 ;  /* 0xff80000015187808 */ /* 0x000fe20006000000 */
[C---:B------:R-:W-:Y:S01]  /*44b0*/  IMAD.IADD R29, R28.reuse, 0x1, -R37 ;  /* 0x000000011c1d7824 */ /* 0x040fe200078e0a25 */
[----:B------:R-:W-:Y:S01]  /*44c0*/  ISETP.GE.AND P4, PT, R43, UR20, PT ;  /* 0x000000142b007c0c */ /* 0x000fe2000bf86270 */
[C---:B------:R-:W-:Y:S01]  /*44d0*/  IMAD.IADD R43, R28.reuse, 0x1, -R43 ;  /* 0x000000011c2b7824 */ /* 0x040fe200078e0a2b */
[----:B------:R-:W-:Y:S01]  /*44e0*/  I2FP.F32.S32 R20, R20 ;  /* 0x0000001400147245 */ /* 0x000fe20000201400 */
[----:B------:R-:W-:Y:S01]  /*44f0*/  IMAD.IADD R30, R28, 0x1, -R33 ;  /* 0x000000011c1e7824 */ /* 0x000fe200078e0a21 */
[----:B------:R-:W-:Y:S01]  /*4500*/  FSEL R23, R18, -INF , !P3 ;  /* 0xff80000012177808 */ /* 0x000fe20005800000 */
[----:B------:R-:W-:Y:S01]  /*4510*/  IMAD.IADD R51, R8, 0x1, -R37 ;  /* 0x0000000108337824 */ /* 0x000fe200078e0a25 */
[----:B------:R-:W-:Y:S01]  /*4520*/  FSEL R19, R4, -INF , !P0 ;  /* 0xff80000004137808 */ /* 0x000fe20004000000 */
[----:B------:R-:W-:Y:S01]  /*4530*/  FFMA.FTZ R20, R20, -UR5, R39 ;  /* 0x8000000514147c23 */ /* 0x000fe20008010027 */
[----:B------:R-:W-:Y:S01]  /*4540*/  FSEL R18, R35, -INF , !P0 ;  /* 0xff80000023127808 */ /* 0x000fe20004000000 */
[----:B------:R-:W-:Y:S01]  /*4550*/  IMAD.IADD R4, R28, 0x1, -R49 ;  /* 0x000000011c047824 */ /* 0x000fe200078e0a31 */
[----:B------:R-:W-:Y:S01]  /*4560*/  ISETP.GE.AND P0, PT, R33, UR20, PT ;  /* 0x0000001421007c0c */ /* 0x000fe2000bf06270 */
[----:B------:R-:W-:Y:S01]  /*4570*/  HMMA.16816.F32.BF16 R60, R12, R6, R60 ;  /* 0x000000060c3c723c */ /* 0x000fe2000004183c */
[----:B------:R-:W-:Y:S01]  /*4580*/  IABS R33, R43 ;  /* 0x0000002b00217213 */ /* 0x000fe20000000000 */
[C---:B------:R-:W-:Y:S01]  /*4590*/  VIADD R39, R9.reuse, 0x29 ;  /* 0x0000002909277836 */ /* 0x040fe20000000000 */
[----:B------:R-:W-:Y:S01]  /*45a0*/  IABS R38, R38 ;  /* 0x0000002600267213 */ /* 0x000fe20000000000 */
[C---:B------:R-:W-:Y:S01]  /*45b0*/  VIADD R35, R9.reuse, 0x31 ;  /* 0x0000003109237836 */ /* 0x040fe20000000000 */
[----:B------:R-:W-:Y:S01]  /*45c0*/  IABS R29, R29 ;  /* 0x0000001d001d7213 */ /* 0x000fe20000000000 */
[----:B------:R-:W-:Y:S01]  /*45d0*/  VIADD R43, R9, 0x39 ;  /* 0x00000039092b7836 */ /* 0x000fe20000000000 */
[----:B------:R-:W-:-:S02]  /*45e0*/  IABS R30, R30 ;  /* 0x0000001e001e7213 */ /* 0x000fc40000000000 */
[----:B------:R-:W-:Y:S02]  /*45f0*/  I2FP.F32.S32 R33, R33 ;  /* 0x0000002100217245 */ /* 0x000fe40000201400 */
[----:B------:R-:W-:Y:S02]  /*4600*/  FSEL R22, R20, -INF , !P3 ;  /* 0xff80000014167808 */ /* 0x000fe40005800000 */
[----:B------:R-:W-:Y:S01]  /*4610*/  FSEL R21, R32, -INF , !P1 ;  /* 0xff80000020157808 */ /* 0x000fe20004800000 */
[----:B------:R-:W-:Y:S01]  /*4620*/  FFMA.FTZ R36, R33, -UR5, R26 ;  /* 0x8000000521247c23 */ /* 0x000fe2000801001a */
[----:B------:R-:W-:Y:S01]  /*4630*/  FSEL R20, R34, -INF , !P1 ;  /* 0xff80000022147808 */ /* 0x000fe20004800000 */
[----:B------:R-:W-:Y:S01]  /*4640*/  VIADD R33, R9, 0x38 ;  /* 0x0000003809217836 */ /* 0x000fe20000000000 */
[----:B------:R-:W-:Y:S02]  /*4650*/  IABS R4, R4 ;  /* 0x0000000400047213 */ /* 0x000fe40000000000 */
[----:B------:R-:W-:Y:S01]  /*4660*/  I2FP.F32.S32 R38, R38 ;  /* 0x0000002600267245 */ /* 0x000fe20000201400 */
[----:B------:R-:W-:Y:S01]  /*4670*/  IMAD.IADD R26, R8, 0x1, -R33 ;  /* 0x00000001081a7824 */ /* 0x000fe200078e0a21 */
[----:B------:R-:W-:-:S02]  /*4680*/  I2FP.F32.S32 R29, R29 ;  /* 0x0000001d001d7245 */ /* 0x000fc40000201400 */
[----:B------:R-:W-:Y:S01]  /*4690*/  I2FP.F32.S32 R30, R30 ;  /* 0x0000001e001e7245 */ /* 0x000fe20000201400 */
[----:B------:R-:W-:Y:S01]  /*46a0*/  FFMA.FTZ R38, R38, -UR5, R27 ;  /* 0x8000000526267c23 */ /* 0x000fe2000801001b */
[----:B------:R-:W-:Y:S01]  /*46b0*/  ISETP.GE.AND P3, PT, R41, UR20, PT ;  /* 0x0000001429007c0c */ /* 0x000fe2000bf66270 */
[----:B------:R-:W-:Y:S01]  /*46c0*/  VIADD R41, R9, 0x28 ;  /* 0x0000002809297836 */ /* 0x000fe20000000000 */
[----:B------:R-:W-:Y:S01]  /*46d0*/  ISETP.GE.AND P1, PT, R37, UR20, PT ;  /* 0x0000001425007c0c */ /* 0x000fe2000bf26270 */
[----:B------:R-:W-:Y:S01]  /*46e0*/  VIADD R37, R9, 0x30 ;  /* 0x0000003009257836 */ /* 0x000fe20000000000 */
[----:B------:R-:W-:Y:S01]  /*46f0*/  I2FP.F32.S32 R4, R4 ;  /* 0x0000000400047245 */ /* 0x000fe20000201400 */
[----:B------:R-:W-:Y:S01]  /*4700*/  FFMA.FTZ R70, R29, -UR5, R70 ;  /* 0x800000051d467c23 */ /* 0x000fe20008010046 */
[----:B------:R-:W-:Y:S01]  /*4710*/  FFMA.FTZ R71, R30, -UR5, R71 ;  /* 0x800000051e477c23 */ /* 0x000fe20008010047 */
[----:B------:R-:W-:Y:S01]  /*4720*/  IABS R51, R51 ;  /* 0x0000003300337213 */ /* 0x000fe20000000000 */
[----:B------:R-:W-:-:S02]  /*4730*/  IMAD.IADD R34, R8, 0x1, -R41 ;  /* 0x0000000108227824 */ /* 0x000fc400078e0a29 */
[----:B------:R-:W-:Y:S01]  /*4740*/  FFMA.FTZ R4, R4, -UR5, R31 ;  /* 0x8000000504047c23 */ /* 0x000fe2000801001f */
[C---:B------:R-:W-:Y:S01]  /*4750*/  IMAD.IADD R30, R8.reuse, 0x1, -R39 ;  /* 0x00000001081e7824 */ /* 0x040fe200078e0a27 */
[----:B------:R-:W-:Y:S01]  /*4760*/  I2FP.F32.S32 R51, R51 ;  /* 0x0000003300337245 */ /* 0x000fe20000201400 */
[C---:B------:R-:W-:Y:S01]  /*4770*/  IMAD.IADD R29, R8.reuse, 0x1, -R37 ;  /* 0x00000001081d7824 */ /* 0x040fe200078e0a25 */
[----:B------:R-:W-:Y:S01]  /*4780*/  IABS R34, R34 ;  /* 0x0000002200227213 */ /* 0x000fe20000000000 */
[C---:B------:R-:W-:Y:S01]  /*4790*/  IMAD.IADD R27, R8.reuse, 0x1, -R35 ;  /* 0x00000001081b7824 */ /* 0x040fe200078e0a23 */
[----:B------:R-:W-:Y:S01]  /*47a0*/  IABS R30, R30 ;  /* 0x0000001e001e7213 */ /* 0x000fe20000000000 */
[----:B------:R-:W-:Y:S01]  /*47b0*/  IMAD.IADD R31, R8, 0x1, -R43 ;  /* 0x00000001081f7824 */ /* 0x000fe200078e0a2b */
[----:B------:R-:W-:Y:S01]  /*47c0*/  IABS R29, R29 ;  /* 0x0000001d001d7213 */ /* 0x000fe20000000000 */
[----:B------:R-:W-:Y:S01]  /*47d0*/  FFMA.FTZ R68, R51, -UR5, R68 ;  /* 0x8000000533447c23 */ /* 0x000fe20008010044 */
[----:B------:R-:W-:-:S02]  /*47e0*/  IABS R27, R27 ;  /* 0x0000001b001b7213 */ /* 0x000fc40000000000 */
[----:B------:R-:W-:Y:S02]  /*47f0*/  IABS R26, R26 ;  /* 0x0000001a001a7213 */ /* 0x000fe40000000000 */
[----:B------:R-:W-:Y:S02]  /*4800*/  FSEL R16, R16, -INF , !P6 ;  /* 0xff80000010107808 */ /* 0x000fe40007000000 */
[----:B------:R-:W-:Y:S01]  /*4810*/  ISETP.GE.AND P6, PT, R41, UR20, PT ;  /* 0x0000001429007c0c */ /* 0x000fe2000bfc6270 */
[----:B------:R-:W-:Y:S01]  /*4820*/  IMAD.IADD R41, R28, 0x1, -R41 ;  /* 0x000000011c297824 */ /* 0x000fe200078e0a29 */
[----:B------:R-:W-:Y:S02]  /*4830*/  FSEL R4, R4, -INF , !P5 ;  /* 0xff80000004047808 */ /* 0x000fe40006800000 */
[----:B------:R-:W-:Y:S02]  /*4840*/  FSEL R9, R10, -INF , !P4 ;  /* 0xff8000000a097808 */ /* 0x000fe40006000000 */
[----:B------:R-:W-:Y:S01]  /*4850*/  ISETP.GE.AND P5, PT, R39, UR20, PT ;  /* 0x0000001427007c0c */ /* 0x000fe2000bfa6270 */
[----:B------:R-:W-:Y:S01]  /*4860*/  IMAD.IADD R39, R28, 0x1, -R39 ;  /* 0x000000011c277824 */ /* 0x000fe200078e0a27 */
[----:B------:R-:W-:-:S02]  /*4870*/  FSEL R10, R36, -INF , !P4 ;  /* 0xff800000240a7808 */ /* 0x000fc40006000000 */
[----:B------:R-:W-:Y:S02]  /*4880*/  FSEL R5, R5, -INF , !P3 ;  /* 0xff80000005057808 */ /* 0x000fe40005800000 */
[----:B------:R-:W-:Y:S02]  /*4890*/  FSEL R8, R38, -INF , !P3 ;  /* 0xff80000026087808 */ /* 0x000fe40005800000 */
        /* <DEDUP_REMOVED lines=9> */
[C---:B------:R-:W-:Y:S01]  /*4930*/  IMAD.IADD R37, R28.reuse, 0x1, -R37 ;  /* 0x000000011c257824 */ /* 0x040fe200078e0a25 */
[----:B------:R-:W-:Y:S01]  /*4940*/  ISETP.GE.AND P3, PT, R35, UR20, PT ;  /* 0x0000001423007c0c */ /* 0x000fe2000bf66270 */
[----:B------:R-:W-:Y:S01]  /*4950*/  IMAD.IADD R35, R28, 0x1, -R35 ;  /* 0x000000011c237824 */ /* 0x000fe200078e0a23 */
[----:B------:R-:W-:Y:S01]  /*4960*/  IABS R31, R31 ;  /* 0x0000001f001f7213 */ /* 0x000fe20000000000 */
[----:B------:R-:W-:Y:S01]  /*4970*/  FFMA.FTZ R6, R6, -UR5, R65 ;  /* 0x8000000506067c23 */ /* 0x000fe20008010041 */
[----:B------:R-:W-:Y:S01]  /*4980*/  P2R R32, PR, RZ, 0x40 ;  /* 0x00000040ff207803 */ /* 0x000fe20000000000 */
[----:B------:R-:W-:Y:S01]  /*4990*/  FFMA.FTZ R13, R13, -UR5, R60 ;  /* 0x800000050d0d7c23 */ /* 0x000fe2000801003c */
[----:B------:R-:W-:Y:S01]  /*49a0*/  ISETP.GE.AND P6, PT, R33, UR20, PT ;  /* 0x0000001421007c0c */ /* 0x000fe2000bfc6270 */
[C---:B------:R-:W-:Y:S01]  /*49b0*/  IMAD.IADD R33, R28.reuse, 0x1, -R33 ;  /* 0x000000011c217824 */ /* 0x040fe200078e0a21 */
[----:B------:R-:W-:Y:S01]  /*49c0*/  P2R R36, PR, RZ, 0x20 ;  /* 0x00000020ff247803 */ /* 0x000fe20000000000 */
[----:B------:R-:W-:Y:S01]  /*49d0*/  IMAD.IADD R28, R28, 0x1, -R43 ;  /* 0x000000011c1c7824 */ /* 0x000fe200078e0a2b */
[----:B------:R-:W-:-:S02]  /*49e0*/  P2R R38, PR, RZ, 0x10 ;  /* 0x00000010ff267803 */ /* 0x000fc40000000000 */
[----:B------:R-:W-:Y:S02]  /*49f0*/  FSEL R197, R68, -INF , !P1 ;  /* 0xff80000044c57808 */ /* 0x000fe40004800000 */
[----:B------:R-:W-:Y:S02]  /*4a00*/  FSEL R220, R70, -INF , !P1 ;  /* 0xff80000046dc7808 */ /* 0x000fe40004800000 */
[----:B------:R-:W-:Y:S02]  /*4a10*/  P2R R40, PR, RZ, 0x8 ;  /* 0x00000008ff287803 */ /* 0x000fe40000000000 */
[----:B------:R-:W-:Y:S02]  /*4a20*/  FSEL R205, R69, -INF , !P0 ;  /* 0xff80000045cd7808 */ /* 0x000fe40004000000 */
[----:B------:R-:W-:Y:S02]  /*4a30*/  FSEL R206, R71, -INF , !P0 ;  /* 0xff80000047ce7808 */ /* 0x000fe40004000000 */
[----:B------:R-:W-:-:S02]  /*4a40*/  ISETP.GE.AND P5, PT, R43, UR20, PT ;  /* 0x000000142b007c0c */ /* 0x000fc4000bfa6270 */
[----:B------:R-:W-:Y:S02]  /*4a50*/  IABS R14, R41 ;  /* 0x00000029000e7213 */ /* 0x000fe40000000000 */
[----:B------:R-:W-:Y:S01]  /*4a60*/  I2FP.F32.S32 R26, R31 ;  /* 0x0000001f001a7245 */ /* 0x000fe20000201400 */
        /* <DEDUP_REMOVED lines=62> */
.L_x_1741:
[----:B------:R-:W-:Y:S01]  /*4e50*/  FMNMX3.FTZ R12, R25, R23, R21, !PT ;  /* 0x00000017190c7276 */ /* 0x000fe20007810015 */
[----:B------:R-:W-:Y:S01]  /*4e60*/  FFMA.FTZ R26, R26, -UR5, R61 ;  /* 0x800000051a1a7c23 */ /* 0x000fe2000801003d */
[----:B------:R-:W-:Y:S01]  /*4e70*/  I2FP.F32.S32 R15, R14 ;  /* 0x0000000e000f7245 */ /* 0x000fe20000201400 */
[----:B------:R-:W2:Y:S01]  /*4e80*/  LDCU UR4, c[0x0][0x3e0] ;  /* 0x00007c00ff0477ac */ /* 0x000ea20008000800 */
[----:B------:R-:W-:Y:S01]  /*4e90*/  FMNMX3.FTZ R12, R12, R19, R17, !PT ;  /* 0x000000130c0c7276 */ /* 0x000fe20007810011 */
[----:B------:R-:W-:Y:S01]  /*4ea0*/  IMAD.U32 R246, RZ, RZ, UR19 ;  /* 0x00000013fff67e24 */ /* 0x000fe2000f8e00ff */
[----:B------:R-:W-:Y:S01]  /*4eb0*/  ISETP.NE.AND P4, PT, R32, RZ, PT ;  /* 0x000000ff2000720c */ /* 0x000fe20003f85270 */
[----:B------:R-:W-:Y:S01]  /*4ec0*/  FFMA.FTZ R46, R15, -UR5, R46 ;  /* 0x800000050f2e7c23 */ /* 0x000fe2000801002e */
[----:B------:R-:W-:Y:S01]  /*4ed0*/  FMNMX3.FTZ R14, R12, R11, R9, !PT ;  /* 0x0000000b0c0e7276 */ /* 0x000fe20007810009 */
[----:B------:R-:W-:Y:S01]  /*4ee0*/  USHF.L.U32 UR13, UR14, 0x1, URZ ;  /* 0x000000010e0d7899 */ /* 0x000fe200080006ff */
[----:B------:R-:W-:Y:S01]  /*4ef0*/  ISETP.NE.AND P3, PT, R36, RZ, PT ;  /* 0x000000ff2400720c */ /* 0x000fe20003f65270 */
[----:B------:R-:W-:Y:S01]  /*4f00*/  UIADD3 UR12, UPT, UPT, UR28, -0x61c88647, URZ ;  /* 0x9e3779b91c0c7890 */ /* 0x000fe2000fffe0ff */
[----:B------:R-:W-:Y:S01]  /*4f10*/  ISETP.NE.AND P1, PT, R38, RZ, PT ;  /* 0x000000ff2600720c */ /* 0x000fe20003f25270 */
[----:B------:R-:W-:Y:S01]  /*4f20*/  UIADD3 UR11, UPT, UPT, UR28, 0x3c6ef372, URZ ;  /* 0x3c6ef3721c0b7890 */ /* 0x000fe2000fffe0ff */
[----:B------:R-:W-:Y:S01]  /*4f30*/  FSEL R199, R7, -INF , !P4 ;  /* 0xff80000007c77808 */ /* 0x000fe20006000000 */
[----:B------:R-:W-:Y:S01]  /*4f40*/  UIADD3 UR17, UPT, UPT, UR29, 0x32370b8f, URZ ;  /* 0x32370b8f1d117890 */ /* 0x000fe2000fffe0ff */
[----:B------:R-:W-:Y:S01]  /*4f50*/  FMNMX3.FTZ R14, R14, R5, R197, !PT ;  /* 0x000000050e0e7276 */ /* 0x000fe200078100c5 */
[----:B------:R-:W-:Y:S01]  /*4f60*/  UIADD3 UR10, UPT, UPT, UR28, -0x255992d5, URZ ;  /* 0xdaa66d2b1c0a7890 */ /* 0x000fe2000fffe0ff */
[----:B------:R-:W-:Y:S01]  /*4f70*/  ISETP.NE.AND P0, PT, R40, RZ, PT ;  /* 0x000000ff2800720c */ /* 0x000fe20003f05270 */
[----:B------:R-:W-:Y:S01]  /*4f80*/  UIADD3 UR9, UPT, UPT, UR28, 0x78dde6e4, URZ ;  /* 0x78dde6e41c097890 */ /* 0x000fe2000fffe0ff */
[----:B------:R-:W-:Y:S01]  /*4f90*/  FSEL R203, R30, -INF , !P3 ;  /* 0xff8000001ecb7808 */ /* 0x000fe20005800000 */
[----:B--2---:R-:W-:Y:S01]  /*4fa0*/  UIMAD UR4, UR23, UR4, UR22 ;  /* 0x00000004170472a4 */ /* 0x004fe2000f8e0216 */
[----:B------:R-:W-:Y:S01]  /*4fb0*/  FSEL R219, R29, -INF , !P1 ;  /* 0xff8000001ddb7808 */ /* 0x000fe20004800000 */
[----:B------:R-:W-:Y:S01]  /*4fc0*/  UIADD3 UR22, UPT, UPT, UR29, 0x76cf5d0a, URZ ;  /* 0x76cf5d0a1d167890 */ /* 0x000fe2000fffe0ff */
[----:B------:R-:W-:Y:S01]  /*4fd0*/  FMNMX3.FTZ R14, R14, R205, R199, !PT ;  /* 0x000000cd0e0e7276 */ /* 0x000fe200078100c7 */
[----:B------:R-:W-:Y:S01]  /*4fe0*/  USHF.L.U32 UR8, UR4, 0x5, URZ ;  /* 0x0000000504087899 */ /* 0x000fe200080006ff */
[----:B------:R-:W-:Y:S01]  /*4ff0*/  IABS R37, R37 ;  /* 0x0000002500257213 */ /* 0x000fe20000000000 */
[----:B------:R-:W2:Y:S01]  /*5000*/  LDC R202, c[0x0][0x4f8] ;  /* 0x00013e00ffca7b82 */ /* 0x000ea20000000800 */
[----:B------:R-:W-:Y:S01]  /*5010*/  FSEL R217, R6, -INF , !P0 ;  /* 0xff80000006d97808 */ /* 0x000fe20004000000 */
[----:B------:R-:W-:Y:S01]  /*5020*/  USHF.R.S32.HI UR7, URZ, 0x1f, UR8 ;  /* 0x0000001fff077899 */ /* 0x000fe20008011408 */
[----:B------:R-:W-:Y:S01]  /*5030*/  FSEL R213, R13, -INF , !P6 ;  /* 0xff8000000dd57808 */ /* 0x000fe20007000000 */
[----:B------:R-:W-:Y:S01]  /*5040*/  UIADD3 UR16, UPT, UPT, UR29, -0x126145ec, URZ ;  /* 0xed9eba141d107890 */ /* 0x000fe2000fffe0ff */
[----:B------:R-:W-:Y:S01]  /*5050*/  FMNMX3.FTZ R14, R14, R203, R219, !PT ;  /* 0x000000cb0e0e7276 */ /* 0x000fe200078100db */
[----:B------:R-:W3:Y:S01]  /*5060*/  LDCU UR4, c[0x0][0x45c] ;  /* 0x00008b80ff0477ac */ /* 0x000ee20008000800 */
[----:B------:R-:W-:-:S02]  /*5070*/  I2FP.F32.S32 R7, R37 ;  /* 0x0000002500077245 */ /* 0x000fc40000201400 */
[----:B------:R-:W-:Y:S01]  /*5080*/  FSEL R211, R26, -INF , !P5 ;  /* 0xff8000001ad37808 */ /* 0x000fe20006800000 */
[----:B------:R-:W-:Y:S01]  /*5090*/  UIADD3 UR15, UPT, UPT, UR29, -0x56f99767, URZ ;  /* 0xa90668991d0f7890 */ /* 0x000fe2000fffe0ff */
[----:B------:R-:W-:Y:S01]  /*50a0*/  FMNMX3.FTZ R14, R14, R217, R213, !PT ;  /* 0x000000d90e0e7276 */ /* 0x000fe200078100d5 */
[----:B------:R-:W-:Y:S01]  /*50b0*/  FFMA.FTZ R66, R7, -UR5, R66 ;  /* 0x8000000507427c23 */ /* 0x000fe20008010042 */
[----:B------:R-:W-:Y:S01]  /*50c0*/  IABS R35, R35 ;  /* 0x0000002300237213 */ /* 0x000fe20000000000 */
[----:B------:R-:W-:Y:S01]  /*50d0*/  UIADD3 UR14, UPT, UPT, UR29, 0x646e171e, URZ ;  /* 0x646e171e1d0e7890 */ /* 0x000fe2000fffe0ff */
[----:B------:R-:W-:Y:S02]  /*50e0*/  FMNMX.FTZ R7, R211, R14, !PT ;  /* 0x0000000ed3077209 */ /* 0x000fe40007810000 */
[----:B------:R-:W-:Y:S01]  /*50f0*/  FMNMX3.FTZ R13, R24, R22, R20, !PT ;  /* 0x00000016180d7276 */ /* 0x000fe20007810014 */
[----:B------:R-:W-:Y:S01]  /*5100*/  IMAD.MOV.U32 R26, RZ, RZ, R35 ;  /* 0x000000ffff1a7224 */ /* 0x000fe200078e0023 */
[----:B------:R-:W-:Y:S01]  /*5110*/  IABS R39, R39 ;  /* 0x0000002700277213 */ /* 0x000fe20000000000 */
[----:B------:R-:W4:Y:S01]  /*5120*/  SHFL.BFLY PT, R6, R7, 0x2, 0x1f ;  /* 0x0c401f0007067f89 */ /* 0x000f2200000e0000 */
[----:B------:R-:W-:-:S02]  /*5130*/  FMNMX3.FTZ R13, R13, R18, R16, !PT ;  /* 0x000000120d0d7276 */ /* 0x000fc40007810010 */
[----:B------:R-:W-:Y:S02]  /*5140*/  I2FP.F32.S32 R12, R39 ;  /* 0x00000027000c7245 */ /* 0x000fe40000201400 */
[----:B------:R-:W-:Y:S02]  /*5150*/  IABS R15, R33 ;  /* 0x00000021000f7213 */ /* 0x000fe40000000000 */
[----:B------:R-:W-:Y:S01]  /*5160*/  FMNMX3.FTZ R13, R13, R4, R10, !PT ;  /* 0x000000040d0d7276 */ /* 0x000fe2000781000a */
[----:B------:R-:W-:Y:S01]  /*5170*/  FFMA.FTZ R12, R12, -UR5, R47 ;  /* 0x800000050c0c7c23 */ /* 0x000fe2000801002f */
[----:B------:R-:W-:Y:S02]  /*5180*/  IABS R14, R28 ;  /* 0x0000001c000e7213 */ /* 0x000fe40000000000 */
[----:B------:R-:W-:Y:S02]  /*5190*/  I2FP.F32.S32 R26, R26 ;  /* 0x0000001a001a7245 */ /* 0x000fe40000201400 */
[----:B------:R-:W-:-:S02]  /*51a0*/  I2FP.F32.S32 R15, R15 ;  /* 0x0000000f000f7245 */ /* 0x000fc40000201400 */
[----:B------:R-:W-:Y:S01]  /*51b0*/  FSEL R218, R46, -INF , !P4 ;  /* 0xff8000002eda7808 */ /* 0x000fe20006000000 */
[----:B------:R-:W-:Y:S01]  /*51c0*/  FFMA.FTZ R67, R26, -UR5, R67 ;  /* 0x800000051a437c23 */ /* 0x000fe20008010043 */
[----:B------:R-:W-:Y:S01]  /*51d0*/  FMNMX3.FTZ R13, R13, R8, R220, !PT ;  /* 0x000000080d0d7276 */ /* 0x000fe200078100dc */
[----:B------:R-:W-:Y:S01]  /*51e0*/  FFMA.FTZ R15, R15, -UR5, R62 ;  /* 0x800000050f0f7c23 */ /* 0x000fe2000801003e */
[----:B------:R-:W-:Y:S02]  /*51f0*/  I2FP.F32.S32 R14, R14 ;  /* 0x0000000e000e7245 */ /* 0x000fe40000201400 */
[----:B------:R-:W-:Y:S02]  /*5200*/  FSEL R204, R12, -INF , !P3 ;  /* 0xff8000000ccc7808 */ /* 0x000fe40005800000 */
        /* <DEDUP_REMOVED lines=8> */
[----:B----4-:R-:W-:-:S02]  /*5290*/  FMNMX.FTZ R7, R7, R6, !PT ;  /* 0x0000000607077209 */ /* 0x010fc40007810000 */
[----:B------:R-:W-:Y:S02]  /*52a0*/  FMNMX.FTZ R13, R207, R12, !PT ;  /* 0x0000000ccf0d7209 */ /* 0x000fe40007810000 */
[----:B------:R-:W-:Y:S01]  /*52b0*/  SHF.R.U32.HI R27, RZ, 0x5, R2 ;  /* 0x00000005ff1b7819 */ /* 0x000fe20000011602 */
[----:B------:R-:W4:Y:S01]  /*52c0*/  SHFL.BFLY PT, R164, R7, 0x1, 0x1f ;  /* 0x0c201f0007a47f89 */ /* 0x000f2200000e0000 */
[----:B------:R-:W-:Y:S02]  /*52d0*/  LOP3.LUT R15, R2, 0x1f, RZ, 0xc0, !PT ;  /* 0x0000001f020f7812 */ /* 0x000fe400078ec0ff */
[----:B------:R-:W-:Y:S01]  /*52e0*/  LOP3.LUT R196, R77, 0x200, R78, 0xf8, !PT ;  /* 0x000002004dc47812 */ /* 0x000fe200078ef84e */
[----:B------:R-:W5:Y:S01]  /*52f0*/  SHFL.BFLY PT, R6, R13, 0x2, 0x1f ;  /* 0x0c401f000d067f89 */ /* 0x000f6200000e0000 */
[----:B------:R-:W-:Y:S01]  /*5300*/  IMAD R246, R246, 0x8, R27 ;  /* 0x00000008f6f67824 */ /* 0x000fe200078e021b */
[----:B------:R-:W-:Y:S01]  /*5310*/  IADD3 R242, P1, P0, R80, UR8, R15 ;  /* 0x0000000850f27c10 */ /* 0x000fe2000f83e00f */
[----:B------:R-:W-:Y:S01]  /*5320*/  UIADD3 UR8, UPT, UPT, UR13, -0x2, URZ ;  /* 0xfffffffe0d087890 */ /* 0x000fe2000fffe0ff */
[----:B------:R-:W-:Y:S01]  /*5330*/  LEA R196, R196, UR6, 0x1 ;  /* 0x00000006c4c47c11 */ /* 0x000fe2000f8e08ff */
[----:B------:R-:W-:Y:S01]  /*5340*/  IMAD.WIDE.U32 R246, R246, -0x326172a9, RZ ;  /* 0xcd9e8d57f6f67825 */ /* 0x000fe200078e00ff */
[----:B------:R-:W-:Y:S01]  /*5350*/  IADD3.X R3, PT, PT, R3, UR7, RZ, P1, P0 ;  /* 0x0000000703037c10 */ /* 0x000fe20008fe04ff */
[----:B------:R-:W-:Y:S01]  /*5360*/  UIADD3 UR7, UPT, UPT, UR29, -0x4498517b, URZ ;  /* 0xbb67ae851d077890 */ /* 0x000fe2000fffe0ff */
[----:B--2---:R-:W-:Y:S01]  /*5370*/  LOP3.LUT R202, R202, 0xff, RZ, 0xc0, !PT ;  /* 0x000000ffcaca7812 */ /* 0x004fe200078ec0ff */
[----:B------:R-:W-:Y:S01]  /*5380*/  IMAD.WIDE.U32 R242, R242, -0x2daee0ad, RZ ;  /* 0xd2511f53f2f27825 */ /* 0x000fe200078e00ff */
[----:B------:R-:W-:Y:S01]  /*5390*/  LOP3.LUT R240, R3, UR28, R247, 0x96, !PT ;  /* 0x0000001c03f07c12 */ /* 0x000fe2000f8e96f7 */
[----:B------:R-:W-:Y:S01]  /*53a0*/  LDSM.16.MT88.4 R156, [R196+0x18000] ;  /* 0x01800000c49c783b */ /* 0x000fe20000004200 */
[----:B------:R-:W-:Y:S01]  /*53b0*/  UIADD3 UR13, UPT, UPT, UR13, -0x1, URZ ;  /* 0xffffffff0d0d7890 */ /* 0x000fe2000fffe0ff */
[----:B------:R-:W-:-:S02]  /*53c0*/  IMAD R202, R202, 0x10000, R202 ;  /* 0x00010000caca7824 */ /* 0x000fc400078e02ca */
[----:B------:R-:W-:Y:S01]  /*53d0*/  IMAD.WIDE.U32 R240, R240, -0x2daee0ad, RZ ;  /* 0xd2511f53f0f07825 */ /* 0x000fe200078e00ff */
[----:B------:R-:W-:Y:S03]  /*53e0*/  LDSM.16.MT88.4 R64, [R196+0x1a000] ;  /* 0x01a00000c440783b */ /* 0x000fe60000004200 */
[----:B------:R-:W-:Y:S01]  /*53f0*/  VIADD R195, R196, 0x18040 ;  /* 0x00018040c4c37836 */ /* 0x000fe20000000000 */
[----:B----4-:R-:W-:Y:S01]  /*5400*/  FMNMX.FTZ R164, R7, R164, !PT ;  /* 0x000000a407a47209 */ /* 0x010fe20007810000 */
[----:B------:R-:W-:Y:S01]  /*5410*/  IMAD.U32 R7, RZ, RZ, UR8 ;  /* 0x00000008ff077e24 */ /* 0x000fe2000f8e00ff */
[----:B------:R-:W-:Y:S01]  /*5420*/  LOP3.LUT R238, R242, UR7, R241, 0x96, !PT ;  /* 0x00000007f2ee7c12 */ /* 0x000fe2000f8e96f1 */
[----:B------:R-:W-:Y:S01]  /*5430*/  UIADD3 UR7, UPT, UPT, UR28, -0x4ab325aa, URZ ;  /* 0xb54cda561c077890 */ /* 0x000fe2000fffe0ff */
[----:B-----5:R-:W-:Y:S01]  /*5440*/  FMNMX.FTZ R6, R13, R6, !PT ;  /* 0x000000060d067209 */ /* 0x020fe20007810000 */
[----:B---3--:R-:W-:Y:S01]  /*5450*/  FMUL.FTZ R216, R164, UR4 ;  /* 0x00000004a4d87c20 */ /* 0x008fe20008410000 */
[----:B------:R-:W-:Y:S01]  /*5460*/  LOP3.LUT R14, R7, UR29, R243, 0x96, !PT ;  /* 0x0000001d070e7c12 */ /* 0x000fe2000f8e96f3 */
[----:B------:R-:W-:Y:S01]  /*5470*/  IMAD.WIDE.U32 R238, R238, -0x326172a9, RZ ;  /* 0xcd9e8d57eeee7825 */ /* 0x000fe200078e00ff */
[----:B------:R-:W-:Y:S01]  /*5480*/  FSETP.NEU.FTZ.AND P0, PT, R164, -INF , PT ;  /* 0xff800000a400780b */ /* 0x000fe20003f1d000 */
[----:B------:R-:W2:Y:S01]  /*5490*/  SHFL.BFLY PT, R3, R6, 0x1, 0x1f ;  /* 0x0c201f0006037f89 */ /* 0x000ea200000e0000 */
[----:B------:R-:W-:Y:S01]  /*54a0*/  UIADD3 UR8, UPT, UPT, UR28, 0x1715609d, URZ ;  /* 0x1715609d1c087890 */ /* 0x000fe2000fffe0ff */
[----:B------:R-:W-:Y:S01]  /*54b0*/  IMAD.WIDE.U32 R14, R14, -0x326172a9, RZ ;  /* 0xcd9e8d570e0e7825 */ /* 0x000fe200078e00ff */
[----:B------:R-:W-:Y:S01]  /*54c0*/  FSEL R216, R216, RZ, P0 ;  /* 0x000000ffd8d87208 */ /* 0x000fe20000000000 */
[----:B------:R-:W-:Y:S02]  /*54d0*/  LDSM.16.MT88.4 R96, [R196+0x1c000] ;  /* 0x01c00000c460783b */ /* 0x000fe40000004200 */
[----:B------:R-:W-:Y:S01]  /*54e0*/  IMAD.IADD R201, R76, 0x1, R196 ;  /* 0x000000014cc97824 */ /* 0x000fe200078e02c4 */
[----:B------:R-:W-:Y:S01]  /*54f0*/  LOP3.LUT R12, R246, UR12, R15, 0x96, !PT ;  /* 0x0000000cf60c7c12 */ /* 0x000fe2000f8e960f */
[--C-:B------:R-:W-:Y:S01]  /*5500*/  FFMA.FTZ R193, R25, UR4, -R216.reuse ;  /* 0x0000000419c17c23 */ /* 0x100fe200080108d8 */
[----:B------:R-:W-:Y:S01]  /*5510*/  LOP3.LUT R14, R14, UR11, R239, 0x96, !PT ;  /* 0x0000000b0e0e7c12 */ /* 0x000fe2000f8e96ef */
[--C-:B------:R-:W-:Y:S01]  /*5520*/  FFMA.FTZ R191, R21, UR4, -R216.reuse ;  /* 0x0000000415bf7c23 */ /* 0x100fe200080108d8 */
[----:B------:R-:W-:Y:S01]  /*5530*/  FFMA.FTZ R188, R19, UR4, -R216 ;  /* 0x0000000413bc7c23 */ /* 0x000fe200080108d8 */
[----:B------:R-:W-:-:S04]  /*5540*/  IMAD.WIDE.U32 R12, R12, -0x2daee0ad, RZ ;  /* 0xd2511f530c0c7825 */ /* 0x000fc800078e00ff */
[----:B------:R-:W-:Y:S01]  /*5550*/  FFMA.FTZ R192, R23, UR4, -R216 ;  /* 0x0000000417c07c23 */ /* 0x000fe200080108d8 */
[----:B------:R-:W-:Y:S01]  /*5560*/  MUFU.EX2 R193, R193 ;  /* 0x000000c100c17308 */ /* 0x000fe20000000800 */
[----:B-1----:R-:W1:Y:S01]  /*5570*/  LDSM.16.MT88.4 R40, [R201+0x18000] ;  /* 0x01800000c928783b */ /* 0x002e620000004200 */
[----:B------:R-:W-:Y:S01]  /*5580*/  IMAD.WIDE.U32 R14, R14, -0x2daee0ad, RZ ;  /* 0xd2511f530e0e7825 */ /* 0x000fe200078e00ff */
[----:B------:R-:W-:-:S03]  /*5590*/  LOP3.LUT R26, R240, UR22, R13, 0x96, !PT ;  /* 0x00000016f01a7c12 */ /* 0x000fc6000f8e960d */
[--C-:B------:R-:W-:Y:S01]  /*55a0*/  FFMA.FTZ R187, R17, UR4, -R216.reuse ;  /* 0x0000000411bb7c23 */ /* 0x100fe200080108d8 */
[--C-:B------:R-:W-:Y:S01]  /*55b0*/  FFMA.FTZ R183, R9, UR4, -R216.reuse ;  /* 0x0000000409b77c23 */ /* 0x100fe200080108d8 */
[----:B------:R-:W-:Y:S01]  /*55c0*/  FFMA.FTZ R180, R5, UR4, -R216 ;  /* 0x0000000405b47c23 */ /* 0x000fe200080108d8 */
[----:B------:R-:W-:Y:S01]  /*55d0*/  LOP3.LUT R12, R12, UR17, R15, 0x96, !PT ;  /* 0x000000110c0c7c12 */ /* 0x000fe2000f8e960f */
[----:B------:R-:W-:Y:S01]  /*55e0*/  IMAD.WIDE.U32 R26, R26, -0x326172a9, RZ ;  /* 0xcd9e8d571a1a7825 */ /* 0x000fe200078e00ff */
[----:B------:R-:W-:Y:S01]  /*55f0*/  MUFU.EX2 R191, R191 ;  /* 0x000000bf00bf7308 */ /* 0x000fe20000000800 */
[----:B--2---:R-:W-:Y:S01]  /*5600*/  FMNMX.FTZ R3, R6, R3, !PT ;  /* 0x0000000306037209 */ /* 0x004fe20007810000 */
[----:B------:R-:W-:Y:S01]  /*5610*/  LDSM.16.MT88.4 R72, [R201+0x1a000] ;  /* 0x01a00000c948783b */ /* 0x000fe20000004200 */
[----:B------:R-:W-:Y:S01]  /*5620*/  IMAD.WIDE.U32 R12, R12, -0x326172a9, RZ ;  /* 0xcd9e8d570c0c7825 */ /* 0x000fe200078e00ff */
[----:B------:R-:W-:-:S03]  /*5630*/  LOP3.LUT R6, R238, UR10, R27, 0x96, !PT ;  /* 0x0000000aee067c12 */ /* 0x000fc6000f8e961b */
[--C-:B------:R-:W-:Y:S01]  /*5640*/  FFMA.FTZ R184, R11, UR4, -R216.reuse ;  /* 0x000000040bb87c23 */ /* 0x100fe200080108d8 */
[C---:B------:R-:W-:Y:S01]  /*5650*/  FMUL.FTZ R209, R3.reuse, UR4 ;  /* 0x0000000403d17c20 */ /* 0x040fe20008410000 */
[----:B------:R-:W-:Y:S01]  /*5660*/  FSETP.NEU.FTZ.AND P0, PT, R3, -INF , PT ;  /* 0xff8000000300780b */ /* 0x000fe20003f1d000 */
[----:B------:R-:W2:Y:S01]  /*5670*/  MUFU.EX2 R188, R188 ;  /* 0x000000bc00bc7308 */ /* 0x000ea20000000800 */
[----:B------:R-:W-:Y:S01]  /*5680*/  LOP3.LUT R7, R26, UR9, R13, 0x96, !PT ;  /* 0x000000091a077c12 */ /* 0x000fe2000f8e960d */
[----:B------:R-:W-:Y:S01]  /*5690*/  IMAD.WIDE.U32 R26, R6, -0x2daee0ad, RZ ;  /* 0xd2511f53061a7825 */ /* 0x000fe200078e00ff */
[----:B------:R-:W-:Y:S01]  /*56a0*/  FSEL R209, R209, RZ, P0 ;  /* 0x000000ffd1d17208 */ /* 0x000fe20000000000 */
[----:B------:R-:W-:Y:S02]  /*56b0*/  LDSM.16.MT88.4 R104, [R201+0x1c000] ;  /* 0x01c00000c968783b */ /* 0x000fe40000004200 */
[----:B------:R-:W-:Y:S01]  /*56c0*/  FFMA.FTZ R200, R203, UR4, -R216 ;  /* 0x00000004cbc87c23 */ /* 0x000fe200080108d8 */
[----:B------:R-:W-:Y:S01]  /*56d0*/  IMAD.WIDE.U32 R6, R7, -0x2daee0ad, RZ ;  /* 0xd2511f5307067825 */ /* 0x000fe200078e00ff */
[----:B------:R-:W-:-:S03]  /*56e0*/  LOP3.LUT R14, R14, UR16, R27, 0x96, !PT ;  /* 0x000000100e0e7c12 */ /* 0x000fc6000f8e961b */
[--C-:B------:R-:W-:Y:S01]  /*56f0*/  FFMA.FTZ R190, R24, UR4, -R209.reuse ;  /* 0x0000000418be7c23 */ /* 0x100fe200080108d1 */
[--C-:B------:R-:W-:Y:S01]  /*5700*/  FFMA.FTZ R186, R20, UR4, -R209.reuse ;  /* 0x0000000414ba7c23 */ /* 0x100fe200080108d1 */
[----:B------:R-:W-:Y:S01]  /*5710*/  FFMA.FTZ R185, R18, UR4, -R209 ;  /* 0x0000000412b97c23 */ /* 0x000fe200080108d1 */
[----:B------:R-:W-:Y:S01]  /*5720*/  LOP3.LUT R24, R26, UR15, R7, 0x96, !PT ;  /* 0x0000000f1a187c12 */ /* 0x000fe2000f8e9607 */
[----:B------:R-:W-:-:S04]  /*5730*/  IMAD.WIDE.U32 R14, R14, -0x326172a9, RZ ;  /* 0xcd9e8d570e0e7825 */ /* 0x000fc800078e00ff */
[--C-:B------:R-:W-:Y:S01]  /*5740*/  FFMA.FTZ R189, R22, UR4, -R209.reuse ;  /* 0x0000000416bd7c23 */ /* 0x100fe200080108d1 */
[----:B------:R-:W-:Y:S01]  /*5750*/  MUFU.EX2 R192, R192 ;  /* 0x000000c000c07308 */ /* 0x000fe20000000800 */
[----:B------:R-:W-:Y:S01]  /*5760*/  FFMA.FTZ R182, R16, UR4, -R209 ;  /* 0x0000000410b67c23 */ /* 0x000fe200080108d1 */
[----:B------:R-:W-:Y:S01]  /*5770*/  IMAD.WIDE.U32 R24, R24, -0x326172a9, RZ ;  /* 0xcd9e8d5718187825 */ /* 0x000fe200078e00ff */
[----:B--2---:R-:W-:-:S03]  /*5780*/  F2FP.BF16.F32.PACK_AB R13, R188, R191 ;  /* 0x000000bfbc0d723e */ /* 0x004fc600000010ff */
[----:B------:R-:W-:Y:S01]  /*5790*/  FFMA.FTZ R171, R10, UR4, -R209 ;  /* 0x000000040aab7c23 */ /* 0x000fe200080108d1 */
[----:B------:R-:W-:Y:S01]  /*57a0*/  LOP3.LUT R12, R12, UR8, R15, 0x96, !PT ;  /* 0x000000080c0c7c12 */ /* 0x000fe2000f8e960f */
[----:B------:R-:W-:Y:S01]  /*57b0*/  VIADD R7, R196, 0x18000 ;  /* 0x00018000c4077836 */ /* 0x000fe20000000000 */
[----:B------:R-:W-:Y:S01]  /*57c0*/  LOP3.LUT R145, R14, UR7, R25, 0x96, !PT ;  /* 0x000000070e917c12 */ /* 0x000fe2000f8e9619 */
[----:B------:R-:W-:Y:S01]  /*57d0*/  MUFU.EX2 R186, R186 ;  /* 0x000000ba00ba7308 */ /* 0x000fe20000000800 */
[C---:B------:R-:W-:Y:S01]  /*57e0*/  PRMT R22, R24.reuse, 0x7773, RZ ;  /* 0x0000777318167816 */ /* 0x040fe200000000ff */
[----:B------:R-:W-:Y:S01]  /*57f0*/  IMAD.MOV.U32 R20, RZ, RZ, R24 ;  /* 0x000000ffff147224 */ /* 0x000fe200078e0018 */
[----:B------:R-:W-:Y:S01]  /*5800*/  PRMT R147, R24, 0x7772, RZ ;  /* 0x0000777218937816 */ /* 0x000fe200000000ff */
[----:B------:R-:W-:Y:S01]  /*5810*/  @P2 VIADD R195, R7, 0xffffffc0 ;  /* 0xffffffc007c32836 */ /* 0x000fe20000000000 */
[----:B------:R-:W-:Y:S01]  /*5820*/  LOP3.LUT R19, R145, 0xffff, RZ, 0xc0, !PT ;  /* 0x0000ffff91137812 */ /* 0x000fe200078ec0ff */
[----:B------:R-:W-:Y:S01]  /*5830*/  FFMA.FTZ R170, R8, UR4, -R209 ;  /* 0x0000000408aa7c23 */ /* 0x000fe200080108d1 */
[----:B------:R-:W-:Y:S01]  /*5840*/  PRMT R147, R147, 0x5410, R22 ;  /* 0x0000541093937816 */ /* 0x000fe20000000016 */
[----:B------:R-:W2:Y:S01]  /*5850*/  MUFU.EX2 R185, R185 ;  /* 0x000000b900b97308 */ /* 0x000ea20000000800 */
[----:B------:R-:W-:Y:S01]  /*5860*/  LOP3.LUT R18, R145, 0xff, RZ, 0xc0, !PT ;  /* 0x000000ff91127812 */ /* 0x000fe200078ec0ff */
[----:B------:R-:W-:Y:S01]  /*5870*/  IMAD.IADD R194, R76, 0x1, R195 ;  /* 0x000000014cc27824 */ /* 0x000fe200078e02c3 */
[----:B------:R-:W-:Y:S01]  /*5880*/  SHF.R.U32.HI R19, RZ, 0x8, R19 ;  /* 0x00000008ff137819 */ /* 0x000fe20000011613 */
[----:B------:R-:W-:Y:S01]  /*5890*/  LDSM.16.MT88.4 R136, [R201+0x1e000] ;  /* 0x01e00000c988783b */ /* 0x000fe20000004200 */
[----:B------:R-:W-:Y:S01]  /*58a0*/  LOP3.LUT R147, R147, 0xff00ff, RZ, 0xc0, !PT ;  /* 0x00ff00ff93937812 */ /* 0x000fe200078ec0ff */
[----:B------:R-:W-:Y:S01]  /*58b0*/  FFMA.FTZ R181, R4, UR4, -R209 ;  /* 0x0000000404b57c23 */ /* 0x000fe200080108d1 */
[----:B------:R-:W-:Y:S01]  /*58c0*/  PRMT R21, R24, 0x7771, RZ ;  /* 0x0000777118157816 */ /* 0x000fe200000000ff */
[----:B------:R-:W-:Y:S01]  /*58d0*/  MUFU.EX2 R190, R190 ;  /* 0x000000be00be7308 */ /* 0x000fe20000000800 */
[----:B------:R-:W-:Y:S01]  /*58e0*/  LOP3.LUT R20, R20, 0xff, RZ, 0xc0, !PT ;  /* 0x000000ff14147812 */ /* 0x000fe200078ec0ff */
[----:B------:R-:W-:Y:S01]  /*58f0*/  LDSM.16.MT88.4 R48, [R195] ;  /* 0x00000000c330783b */ /* 0x000fe20000004200 */
[----:B------:R-:W-:Y:S01]  /*5900*/  PRMT R19, R18, 0x5410, R19 ;  /* 0x0000541012137816 */ /* 0x000fe20000000013 */
[----:B------:R-:W-:Y:S01]  /*5910*/  FFMA.FTZ R203, R220, UR4, -R209 ;  /* 0x00000004dccb7c23 */ /* 0x000fe200080108d1 */
[--C-:B------:R-:W-:Y:S01]  /*5920*/  HSET2.LE.AND R147, R147, R202.reuse, PT ;  /* 0x000000ca93937233 */ /* 0x100fe20003803000 */
[----:B------:R-:W-:Y:S01]  /*5930*/  LDSM.16.MT88.4 R56, [R194] ;  /* 0x00000000c238783b */ /* 0x000fe20000004200 */
[----:B------:R-:W-:Y:S01]  /*5940*/  PRMT R21, R20, 0x5410, R21 ;  /* 0x0000541014157816 */ /* 0x000fe20000000015 */
[----:B------:R-:W3:Y:S01]  /*5950*/  MUFU.EX2 R189, R189 ;  /* 0x000000bd00bd7308 */ /* 0x000ee20000000800 */
[----:B--2---:R-:W-:Y:S01]  /*5960*/  F2FP.BF16.F32.PACK_AB R18, R185, R186 ;  /* 0x000000bab912723e */ /* 0x004fe200000010ff */
[----:B------:R-:W-:Y:S01]  /*5970*/  LDSM.16.MT88.4 R80, [R195+0x2000] ;  /* 0x00200000c350783b */ /* 0x000fe20000004200 */
[----:B------:R-:W-:Y:S01]  /*5980*/  PRMT R14, R145, 0x7632, R14 ;  /* 0x00007632910e7816 */ /* 0x000fe2000000000e */
[----:B------:R-:W-:Y:S01]  /*5990*/  FFMA.FTZ R198, R205, UR4, -R216 ;  /* 0x00000004cdc67c23 */ /* 0x000fe200080108d8 */
[--C-:B------:R-:W-:Y:S01]  /*59a0*/  HSET2.LE.AND R144, R19, R202.reuse, PT ;  /* 0x000000ca13907233 */ /* 0x100fe20003803000 */
[----:B------:R-:W-:Y:S01]  /*59b0*/  LDSM.16.MT88.4 R88, [R194+0x2000] ;  /* 0x00200000c258783b */ /* 0x000fe20000004200 */
[----:B------:R-:W-:Y:S01]  /*59c0*/  LOP3.LUT R147, R18, R147, RZ, 0xc0, !PT ;  /* 0x0000009312937212 */ /* 0x000fe200078ec0ff */
[----:B------:R-:W-:Y:S01]  /*59d0*/  MUFU.EX2 R171, R171 ;  /* 0x000000ab00ab7308 */ /* 0x000fe20000000800 */
[----:B------:R-:W-:Y:S01]  /*59e0*/  SHF.R.U32.HI R145, RZ, 0x18, R145 ;  /* 0x00000018ff917819 */ /* 0x000fe20000011691 */
[----:B------:R-:W2:Y:S01]  /*59f0*/  LDSM.16.MT88.4 R16, [R194+0x6000] ;  /* 0x00600000c210783b */ /* 0x000ea20000004200 */
[----:B------:R-:W-:Y:S01]  /*5a00*/  LOP3.LUT R14, R14, 0xff, RZ, 0xc0, !PT ;  /* 0x000000ff0e0e7812 */ /* 0x000fe200078ec0ff */
[----:B------:R-:W-:Y:S01]  /*5a10*/  FFMA.FTZ R205, R218, UR4, -R209 ;  /* 0x00000004dacd7c23 */ /* 0x000fe200080108d1 */
[--C-:B------:R-:W-:Y:S01]  /*5a20*/  HSET2.LE.AND R146, R21, R202.reuse, PT ;  /* 0x000000ca15927233 */ /* 0x100fe20003803000 */
[----:B------:R-:W4:Y:S01]  /*5a30*/  LDSM.16.MT88.4 R112, [R195+0x4000] ;  /* 0x00400000c370783b */ /* 0x000f220000004200 */
[----:B------:R-:W-:Y:S01]  /*5a40*/  PRMT R145, R14, 0x5410, R145 ;  /* 0x000054100e917816 */ /* 0x000fe20000000091 */
[----:B------:R-:W5:Y:S01]  /*5a50*/  MUFU.EX2 R170, R170 ;  /* 0x000000aa00aa7308 */ /* 0x000f620000000800 */
[----:B------:R-:W-:Y:S01]  /*5a60*/  F2FP.BF16.F32.PACK_AB R7, R192, R193 ;  /* 0x000000c1c007723e */ /* 0x000fe200000010ff */
[----:B------:R-:W4:Y:S01]  /*5a70*/  LDSM.16.MT88.4 R120, [R194+0x4000] ;  /* 0x00400000c278783b */ /* 0x000f220000004200 */
[----:B------:R-:W-:Y:S01]  /*5a80*/  LOP3.LUT R146, R13, R146, RZ, 0xc0, !PT ;  /* 0x000000920d927212 */ /* 0x000fe200078ec0ff */
[----:B------:R-:W-:Y:S01]  /*5a90*/  IMAD.WIDE.U32 R12, R12, -0x2daee0ad, RZ ;  /* 0xd2511f530c0c7825 */ /* 0x000fe200078e00ff */
[--C-:B------:R-:W-:Y:S01]  /*5aa0*/  HSET2.LE.AND R145, R145, R202.reuse, PT ;  /* 0x000000ca91917233 */ /* 0x100fe20003803000 */
[----:B------:R-:W4:Y:S01]  /*5ab0*/  LDSM.16.MT88.4 R128, [R196+0x1e000] ;  /* 0x01e00000c480783b */ /* 0x000f220000004200 */
[----:B---3--:R-:W-:Y:S01]  /*5ac0*/  F2FP.BF16.F32.PACK_AB R14, R189, R190 ;  /* 0x000000bebd0e723e */ /* 0x008fe200000010ff */
[----:B------:R-:W-:Y:S01]  /*5ad0*/  MUFU.EX2 R183, R183 ;  /* 0x000000b700b77308 */ /* 0x000fe20000000800 */
[----:B------:R-:W-:Y:S01]  /*5ae0*/  IMAD.MOV.U32 R8, RZ, RZ, R12 ;  /* 0x000000ffff087224 */ /* 0x000fe200078e000c */
[----:B------:R-:W3:Y:S01]  /*5af0*/  LDSM.16.MT88.4 R152, [R195+0x6000] ;  /* 0x00600000c398783b */ /* 0x000ee20000004200 */
[----:B------:R-:W-:Y:S01]  /*5b00*/  PRMT R10, R12, 0x7773, RZ ;  /* 0x000077730c0a7816 */ /* 0x000fe200000000ff */
[----:B------:R-:W-:Y:S01]  /*5b10*/  FFMA.FTZ R204, R204, UR4, -R209 ;  /* 0x00000004cccc7c23 */ /* 0x000fe200080108d1 */
[----:B------:R-:W-:Y:S01]  /*5b20*/  PRMT R31, R12, 0x7772, RZ ;  /* 0x000077720c1f7816 */ /* 0x000fe200000000ff */
[----:B------:R-:W-:Y:S01]  /*5b30*/  LDSM.16.MT88.4 R176, [R201+0x1c800] ;  /* 0x01c80000c9b0783b */ /* 0x000fe20000004200 */
[----:B------:R-:W-:Y:S01]  /*5b40*/  LOP3.LUT R6, R6, UR14, R13, 0x96, !PT ;  /* 0x0000000e06067c12 */ /* 0x000fe2000f8e960d */
[----:B------:R-:W5:Y:S01]  /*5b50*/  MUFU.EX2 R180, R180 ;  /* 0x000000b400b47308 */ /* 0x000f620000000800 */
[----:B------:R-:W-:Y:S01]  /*5b60*/  LOP3.LUT R144, R7, R144, RZ, 0xc0, !PT ;  /* 0x0000009007907212 */ /* 0x000fe200078ec0ff */
[----:B------:R-:W-:Y:S01]  /*5b70*/  LDSM.16.MT88.4 R32, [R195+0x800] ;  /* 0x00080000c320783b */ /* 0x000fe20000004200 */
[----:B------:R-:W-:Y:S01]  /*5b80*/  LOP3.LUT R145, R14, R145, RZ, 0xc0, !PT ;  /* 0x000000910e917212 */ /* 0x000fe200078ec0ff */
[----:B------:R-:W-:Y:S01]  /*5b90*/  FFMA.FTZ R199, R199, UR4, -R216 ;  /* 0x00000004c7c77c23 */ /* 0x000fe200080108d8 */
[----:B------:R-:W-:Y:S01]  /*5ba0*/  PRMT R7, R12, 0x7771, RZ ;  /* 0x000077710c077816 */ /* 0x000fe200000000ff */
[----:B------:R-:W-:Y:S01]  /*5bb0*/  LDSM.16.MT88.4 R24, [R194+0x800] ;  /* 0x00080000c218783b */ /* 0x000fe20000004200 */
[----:B------:R-:W-:Y:S01]  /*5bc0*/  LOP3.LUT R8, R8, 0xff, RZ, 0xc0, !PT ;  /* 0x000000ff08087812 */ /* 0x000fe200078ec0ff */
[----:B------:R-:W-:Y:S01]  /*5bd0*/  MUFU.EX2 R187, R187 ;  /* 0x000000bb00bb7308 */ /* 0x000fe20000000800 */
[----:B------:R-:W-:Y:S01]  /*5be0*/  PRMT R31, R31, 0x5410, R10 ;  /* 0x000054101f1f7816 */ /* 0x000fe2000000000a */
[----:B------:R-:W3:Y:S01]  /*5bf0*/  LDSM.16.MT88.4 R12, [R201+0x18800] ;  /* 0x01880000c90c783b */ /* 0x000ee20000004200 */
[----:B------:R-:W-:Y:S01]  /*5c00*/  LOP3.LUT R20, R6, 0xffff, RZ, 0xc0, !PT ;  /* 0x0000ffff06147812 */ /* 0x000fe200078ec0ff */
[C---:B-1----:R-:W-:Y:S01]  /*5c10*/  HMMA.16816.F32.BF16 R36, R144.reuse, R40, RZ ;  /* 0x000000289024723c */ /* 0x042fe200000418ff */
[----:B------:R-:W-:Y:S01]  /*5c20*/  PRMT R7, R8, 0x5410, R7 ;  /* 0x0000541008077816 */ /* 0x000fe20000000007 */
[----:B------:R-:W-:Y:S01]  /*5c30*/  LDSM.16.MT88.4 R172, [R201+0x1e800] ;  /* 0x01e80000c9ac783b */ /* 0x000fe20000004200 */
[----:B------:R-:W-:Y:S01]  /*5c40*/  LOP3.LUT R31, R31, 0xff00ff, RZ, 0xc0, !PT ;  /* 0x00ff00ff1f1f7812 */ /* 0x000fe200078ec0ff */
[----:B------:R-:W1:Y:S01]  /*5c50*/  MUFU.EX2 R184, R184 ;  /* 0x000000b800b87308 */ /* 0x000e620000000800 */
[C---:B------:R-:W-:Y:S01]  /*5c60*/  LOP3.LUT R5, R6.reuse, 0xff, RZ, 0xc0, !PT ;  /* 0x000000ff06057812 */ /* 0x040fe200078ec0ff */
[----:B------:R-:W-:Y:S01]  /*5c70*/  LDSM.16.MT88.4 R8, [R201+0x1a800] ;  /* 0x01a80000c908783b */ /* 0x000fe20000004200 */
[----:B------:R-:W-:Y:S01]  /*5c80*/  PRMT R4, R6, 0x7632, R4 ;  /* 0x0000763206047816 */ /* 0x000fe20000000004 */
[C---:B------:R-:W-:Y:S01]  /*5c90*/  HMMA.16816.F32.BF16 R40, R144.reuse, R42, RZ ;  /* 0x0000002a9028723c */ /* 0x040fe200000418ff */
[----:B------:R-:W-:Y:S01]  /*5ca0*/  SHF.R.U32.HI R20, RZ, 0x8, R20 ;  /* 0x00000008ff147819 */ /* 0x000fe20000011614 */
[----:B------:R-:W-:Y:S01]  /*5cb0*/  FFMA.FTZ R197, R197, UR4, -R216 ;  /* 0x00000004c5c57c23 */ /* 0x000fe200080108d8 */
[----:B------:R-:W-:Y:S01]  /*5cc0*/  SHF.R.U32.HI R29, RZ, 0x18, R6 ;  /* 0x00000018ff1d7819 */ /* 0x000fe20000011606 */
[----:B------:R-:W-:Y:S01]  /*5cd0*/  MUFU.EX2 R182, R182 ;  /* 0x000000b600b67308 */ /* 0x000fe20000000800 */
[----:B------:R-:W-:Y:S01]  /*5ce0*/  LOP3.LUT R4, R4, 0xff, RZ, 0xc0, !PT ;  /* 0x000000ff04047812 */ /* 0x000fe200078ec0ff */
[----:B------:R-:W-:Y:S01]  /*5cf0*/  FFMA.FTZ R206, R206, UR4, -R209 ;  /* 0x00000004cece7c23 */ /* 0x000fe200080108d1 */
[--C-:B------:R-:W-:Y:S01]  /*5d00*/  HSET2.LE.AND R7, R7, R202.reuse, PT ;  /* 0x000000ca07077233 */ /* 0x100fe20003803000 */
[C---:B--2---:R-:W-:Y:S01]  /*5d10*/  HMMA.16816.F32.BF16 R148, R144.reuse, R16, RZ ;  /* 0x000000109094723c */ /* 0x044fe200000418ff */
[--C-:B------:R-:W-:Y:S01]  /*5d20*/  HSET2.LE.AND R31, R31, R202.reuse, PT ;  /* 0x000000ca1f1f7233 */ /* 0x100fe20003803000 */
[----:B------:R-:W-:Y:S01]  /*5d30*/  FFMA.FTZ R218, R219, UR4, -R216 ;  /* 0x00000004dbda7c23 */ /* 0x000fe200080108d8 */
[----:B-----5:R-:W-:Y:S01]  /*5d40*/  F2FP.BF16.F32.PACK_AB R6, R170, R171 ;  /* 0x000000abaa06723e */ /* 0x020fe200000010ff */
[----:B------:R-:W2:Y:S01]  /*5d50*/  MUFU.EX2 R181, R181 ;  /* 0x000000b500b57308 */ /* 0x000ea20000000800 */
[----:B------:R-:W-:Y:S01]  /*5d60*/  PRMT R5, R5, 0x5410, R20 ;  /* 0x0000541005057816 */ /* 0x000fe20000000014 */
[--C-:B------:R-:W-:Y:S01]  /*5d70*/  FFMA.FTZ R217, R217, UR4, -R216.reuse ;  /* 0x00000004d9d97c23 */ /* 0x100fe200080108d8 */
[----:B------:R-:W-:Y:S01]  /*5d80*/  F2FP.BF16.F32.PACK_AB R30, R180, R183 ;  /* 0x000000b7b41e723e */ /* 0x000fe200000010ff */
[C---:B------:R-:W-:Y:S01]  /*5d90*/  HMMA.16816.F32.BF16 R68, R144.reuse, R72, RZ ;  /* 0x000000489044723c */ /* 0x040fe200000418ff */
[----:B------:R-:W-:Y:S01]  /*5da0*/  PRMT R29, R4, 0x5410, R29 ;  /* 0x00005410041d7816 */ /* 0x000fe2000000001d */
[----:B------:R-:W-:Y:S01]  /*5db0*/  LDSM.16.MT88.4 R20, [R196+0x1a800] ;  /* 0x01a80000c414783b */ /* 0x000fe20000004200 */
[----:B------:R-:W-:Y:S01]  /*5dc0*/  LOP3.LUT R30, R30, R7, RZ, 0xc0, !PT ;  /* 0x000000071e1e7212 */ /* 0x000fe200078ec0ff */
[----:B------:R-:W-:Y:S01]  /*5dd0*/  MUFU.EX2 R205, R205 ;  /* 0x000000cd00cd7308 */ /* 0x000fe20000000800 */
[----:B------:R-:W-:Y:S01]  /*5de0*/  LOP3.LUT R31, R6, R31, RZ, 0xc0, !PT ;  /* 0x0000001f061f7212 */ /* 0x000fe200078ec0ff */
[--C-:B------:R-:W-:Y:S01]  /*5df0*/  FFMA.FTZ R213, R213, UR4, -R216.reuse ;  /* 0x00000004d5d57c23 */ /* 0x100fe200080108d8 */
[--C-:B------:R-:W-:Y:S01]  /*5e00*/  HSET2.LE.AND R28, R5, R202.reuse, PT ;  /* 0x000000ca051c7233 */ /* 0x100fe20003803000 */
[C---:B------:R-:W-:Y:S01]  /*5e10*/  HMMA.16816.F32.BF16 R100, R144.reuse, R104, RZ ;  /* 0x000000689064723c */ /* 0x040fe200000418ff */
[----:B------:R-:W5:Y:S01]  /*5e20*/  LDSM.16.MT88.4 R4, [R196+0x18800] ;  /* 0x01880000c404783b */ /* 0x000f620000004200 */
[----:B-1----:R-:W-:Y:S01]  /*5e30*/  F2FP.BF16.F32.PACK_AB R17, R184, R187 ;  /* 0x000000bbb811723e */ /* 0x002fe200000010ff */
[----:B------:R-:W-:Y:S01]  /*5e40*/  FFMA.FTZ R216, R211, UR4, -R216 ;  /* 0x00000004d3d87c23 */ /* 0x000fe200080108d8 */
[----:B------:R-:W-:Y:S01]  /*5e50*/  HSET2.LE.AND R29, R29, R202, PT ;  /* 0x000000ca1d1d7233 */ /* 0x000fe20003803000 */
[----:B------:R-:W1:Y:S01]  /*5e60*/  MUFU.EX2 R204, R204 ;  /* 0x000000cc00cc7308 */ /* 0x000e620000000800 */
[----:B--2---:R-:W-:Y:S01]  /*5e70*/  F2FP.BF16.F32.PACK_AB R16, R181, R182 ;  /* 0x000000b6b510723e */ /* 0x004fe200000010ff */
[--C-:B------:R-:W-:Y:S01]  /*5e80*/  FFMA.FTZ R211, R212, UR4, -R209.reuse ;  /* 0x00000004d4d37c23 */ /* 0x100fe200080108d1 */
[C---:B------:R-:W-:Y:S01]  /*5e90*/  HMMA.16816.F32.BF16 R132, R144.reuse, R136, RZ ;  /* 0x000000889084723c */ /* 0x040fe200000418ff */
[----:B------:R-:W-:Y:S01]  /*5ea0*/  LOP3.LUT R28, R17, R28, RZ, 0xc0, !PT ;  /* 0x0000001c111c7212 */ /* 0x000fe200078ec0ff */
[--C-:B------:R-:W-:Y:S01]  /*5eb0*/  FFMA.FTZ R210, R210, UR4, -R209.reuse ;  /* 0x00000004d2d27c23 */ /* 0x100fe200080108d1 */
[----:B------:R-:W-:Y:S01]  /*5ec0*/  LOP3.LUT R29, R16, R29, RZ, 0xc0, !PT ;  /* 0x0000001d101d7212 */ /* 0x000fe200078ec0ff */
[--C-:B------:R-:W-:Y:S01]  /*5ed0*/  FFMA.FTZ R208, R208, UR4, -R209.reuse ;  /* 0x00000004d0d07c23 */ /* 0x100fe200080108d1 */
[----:B------:R-:W-:Y:S01]  /*5ee0*/  MUFU.EX2 R199, R199 ;  /* 0x000000c700c77308 */ /* 0x000fe20000000800 */
[----:B------:R-:W-:Y:S01]  /*5ef0*/  FFMA.FTZ R237, R207, UR4, -R209 ;  /* 0x00000004cfed7c23 */ /* 0x000fe200080108d1 */
[----:B------:R-:W-:Y:S01]  /*5f00*/  FADD.FTZ R192, R193, R192 ;  /* 0x000000c0c1c07221 */ /* 0x000fe20000010000 */
[----:B------:R-:W-:Y:S01]  /*5f10*/  HMMA.16816.F32.BF16 R160, R144, R156, RZ ;  /* 0x0000009c90a0723c */ /* 0x000fe200000418ff */
[----:B------:R-:W-:-:S02]  /*5f20*/  FADD.FTZ R189, R190, R189 ;  /* 0x000000bdbebd7221 */ /* 0x000fc40000010000 */
[----:B------:R-:W-:Y:S02]  /*5f30*/  FADD.FTZ R191, R191, R192 ;  /* 0x000000c0bfbf7221 */ /* 0x000fe40000010000 */
[----:B------:R-:W2:Y:S01]  /*5f40*/  MUFU.EX2 R200, R200 ;  /* 0x000000c800c87308 */ /* 0x000ea20000000800 */
[----:B------:R-:W-:Y:S01]  /*5f50*/  FADD.FTZ R186, R186, R189 ;  /* 0x000000bdbaba7221 */ /* 0x000fe20000010000 */
[----:B------:R-:W-:Y:S01]  /*5f60*/  FADD.FTZ R188, R188, R191 ;  /* 0x000000bfbcbc7221 */ /* 0x000fe20000010000 */
[C---:B------:R-:W-:Y:S02]  /*5f70*/  HMMA.16816.F32.BF16 R44, R144.reuse, R48, RZ ;  /* 0x00000030902c723c */ /* 0x040fe400000418ff */
[----:B------:R-:W-:Y:S01]  /*5f80*/  FADD.FTZ R185, R185, R186 ;  /* 0x000000bab9b97221 */ /* 0x000fe20000010000 */
[----:B------:R-:W-:Y:S02]  /*5f90*/  FADD.FTZ R187, R187, R188 ;  /* 0x000000bcbbbb7221 */ /* 0x000fe40000010000 */
[----:B------:R-:W-:Y:S02]  /*5fa0*/  MUFU.EX2 R197, R197 ;  /* 0x000000c500c57308 */ /* 0x000fe40000000800 */
[----:B------:R-:W-:Y:S01]  /*5fb0*/  FADD.FTZ R184, R184, R187 ;  /* 0x000000bbb8b87221 */ /* 0x000fe20000010000 */
[----:B------:R-:W-:Y:S03]  /*5fc0*/  HMMA.16816.F32.BF16 R52, R144, R56, RZ ;  /* 0x000000389034723c */ /* 0x000fe600000418ff */
[----:B------:R-:W-:-:S02]  /*5fd0*/  FADD.FTZ R183, R183, R184 ;  /* 0x000000b8b7b77221 */ /* 0x000fc40000010000 */
[----:B------:R-:W2:Y:S02]  /*5fe0*/  MUFU.EX2 R198, R198 ;  /* 0x000000c600c67308 */ /* 0x000ea40000000800 */
[----:B------:R-:W-:Y:S01]  /*5ff0*/  FADD.FTZ R180, R180, R183 ;  /* 0x000000b7b4b47221 */ /* 0x000fe20000010000 */
[C---:B------:R-:W-:Y:S05]  /*6000*/  HMMA.16816.F32.BF16 R60, R144.reuse, R64, RZ ;  /* 0x00000040903c723c */ /* 0x040fea00000418ff */
[----:B------:R-:W-:Y:S03]  /*6010*/  MUFU.EX2 R203, R203 ;  /* 0x000000cb00cb7308 */ /* 0x000fe60000000800 */
[C---:B------:R-:W-:Y:S05]  /*6020*/  HMMA.16816.F32.BF16 R76, R144.reuse, R80, RZ ;  /* 0x00000050904c723c */ /* 0x040fea00000418ff */
[----:B------:R-:W2:Y:S03]  /*6030*/  MUFU.EX2 R206, R206 ;  /* 0x000000ce00ce7308 */ /* 0x000ea60000000800 */
[C---:B------:R-:W-:Y:S05]  /*6040*/  HMMA.16816.F32.BF16 R84, R144.reuse, R88, RZ ;  /* 0x000000589054723c */ /* 0x040fea00000418ff */
[----:B------:R-:W-:Y:S03]  /*6050*/  MUFU.EX2 R218, R218 ;  /* 0x000000da00da7308 */ /* 0x000fe60000000800 */
[C---:B------:R-:W-:Y:S05]  /*6060*/  HMMA.16816.F32.BF16 R92, R144.reuse, R96, RZ ;  /* 0x00000060905c723c */ /* 0x040fea00000418ff */
[----:B------:R-:W-:Y:S03]  /*6070*/  MUFU.EX2 R217, R217 ;  /* 0x000000d900d97308 */ /* 0x000fe60000000800 */
[C---:B----4-:R-:W-:Y:S05]  /*6080*/  HMMA.16816.F32.BF16 R108, R144.reuse, R112, RZ ;  /* 0x00000070906c723c */ /* 0x050fea00000418ff */
[----:B------:R-:W-:Y:S03]  /*6090*/  MUFU.EX2 R213, R213 ;  /* 0x000000d500d57308 */ /* 0x000fe60000000800 */
[C---:B------:R-:W-:Y:S05]  /*60a0*/  HMMA.16816.F32.BF16 R116, R144.reuse, R120, RZ ;  /* 0x000000789074723c */ /* 0x040fea00000418ff */
[----:B------:R-:W4:Y:S03]  /*60b0*/  MUFU.EX2 R216, R216 ;  /* 0x000000d800d87308 */ /* 0x000f260000000800 */
[C---:B------:R-:W-:Y:S05]  /*60c0*/  HMMA.16816.F32.BF16 R124, R144.reuse, R128, RZ ;  /* 0x00000080907c723c */ /* 0x040fea00000418ff */
[----:B------:R-:W-:Y:S03]  /*60d0*/  MUFU.EX2 R211, R211 ;  /* 0x000000d300d37308 */ /* 0x000fe60000000800 */
[C---:B---3--:R-:W-:Y:S05]  /*60e0*/  HMMA.16816.F32.BF16 R140, R144.reuse, R152, RZ ;  /* 0x00000098908c723c */ /* 0x048fea00000418ff */
[----:B------:R-:W-:Y:S03]  /*60f0*/  MUFU.EX2 R210, R210 ;  /* 0x000000d200d27308 */ /* 0x000fe60000000800 */
[C---:B------:R-:W-:Y:S05]  /*6100*/  HMMA.16816.F32.BF16 R72, R144.reuse, R74, RZ ;  /* 0x0000004a9048723c */ /* 0x040fea00000418ff */
[----:B------:R-:W-:Y:S03]  /*6110*/  MUFU.EX2 R208, R208 ;  /* 0x000000d000d07308 */ /* 0x000fe60000000800 */
[C---:B------:R-:W-:Y:S05]  /*6120*/  HMMA.16816.F32.BF16 R104, R144.reuse, R106, RZ ;  /* 0x0000006a9068723c */ /* 0x040fea00000418ff */
[----:B------:R-:W3:Y:S03]  /*6130*/  MUFU.EX2 R237, R237 ;  /* 0x000000ed00ed7308 */ /* 0x000ee60000000800 */
        /* <DEDUP_REMOVED lines=23> */
[----:B-1----:R-:W-:Y:S01]  /*62b0*/  HMMA.16816.F32.BF16 R76, R28, R16, R76 ;  /* 0x000000101c4c723c */ /* 0x002fe2000004184c */
[----:B------:R-:W-:-:S05]  /*62c0*/  IMAD.U32 R17, RZ, RZ, UR13 ;  /* 0x0000000dff117e24 */ /* 0x000fca000f8e00ff */
[----:B------:R-:W-:Y:S02]  /*62d0*/  LOP3.LUT R17, R17, UR29, R243, 0x96, !PT ;  /* 0x0000001d11117c12 */ /* 0x000fe4000f8e96f3 */
[----:B--2---:R-:W-:Y:S03]  /*62e0*/  HMMA.16816.F32.BF16 R84, R28, R12, R84 ;  /* 0x0000000c1c54723c */ /* 0x004fe60000041854 */
[----:B------:R-:W-:-:S05]  /*62f0*/  IMAD.WIDE.U32 R16, R17, -0x326172a9, RZ ;  /* 0xcd9e8d5711107825 */ /* 0x000fca00078e00ff */
[----:B------:R-:W-:Y:S01]  /*6300*/  HMMA.16816.F32.BF16 R88, R28, R14, R88 ;  /* 0x0000000e1c58723c */ /* 0x000fe20000041858 */
[----:B------:R-:W1:Y:S01]  /*6310*/  LDSM.16.MT88.4 R12, [R194+0x4800] ;  /* 0x00480000c20c783b */ /* 0x000e620000004200 */
[----:B------:R-:W-:Y:S02]  /*6320*/  LOP3.LUT R17, R246, UR12, R17, 0x96, !PT ;  /* 0x0000000cf6117c12 */ /* 0x000fe4000f8e9611 */
[----:B------:R-:W-:-:S04]  /*6330*/  LOP3.LUT R16, R16, UR11, R239, 0x96, !PT ;  /* 0x0000000b10107c12 */ /* 0x000fc8000f8e96ef */
[----:B------:R-:W-:Y:S01]  /*6340*/  HMMA.16816.F32.BF16 R104, R28, R178, R104 ;  /* 0x000000b21c68723c */ /* 0x000fe20000041868 */
[----:B------:R-:W-:-:S04]  /*6350*/  IMAD.WIDE.U32 R178, R17, -0x2daee0ad, RZ ;  /* 0xd2511f5311b27825 */ /* 0x000fc800078e00ff */
[----:B------:R-:W-:-:S03]  /*6360*/  IMAD.WIDE.U32 R16, R16, -0x2daee0ad, RZ ;  /* 0xd2511f5310107825 */ /* 0x000fc600078e00ff */
[----:B-----5:R-:W-:Y:S01]  /*6370*/  HMMA.16816.F32.BF16 R108, R28, R4, R108 ;  /* 0x000000041c6c723c */ /* 0x020fe2000004186c */
[----:B------:R-:W-:Y:S02]  /*6380*/  LOP3.LUT R4, R240, UR22, R179, 0x96, !PT ;  /* 0x00000016f0047c12 */ /* 0x000fe4000f8e96b3 */
[----:B------:R-:W-:-:S05]  /*6390*/  LOP3.LUT R178, R178, UR17, R17, 0x96, !PT ;  /* 0x00000011b2b27c12 */ /* 0x000fca000f8e9611 */
[----:B----4-:R-:W-:Y:S01]  /*63a0*/  HMMA.16816.F32.BF16 R92, R28, R8, R92 ;  /* 0x000000081c5c723c */ /* 0x010fe2000004185c */
[----:B------:R-:W-:-:S07]  /*63b0*/  IMAD.WIDE.U32 R178, R178, -0x326172a9, RZ ;  /* 0xcd9e8d57b2b27825 */ /* 0x000fce00078e00ff */
[C---:B------:R-:W-:Y:S01]  /*63c0*/  HMMA.16816.F32.BF16 R96, R28.reuse, R10, R96 ;  /* 0x0000000a1c60723c */ /* 0x040fe20000041860 */
[----:B------:R-:W2:Y:S07]  /*63d0*/  LDSM.16.MT88.4 R8, [R196+0x1e800] ;  /* 0x01e80000c408783b */ /* 0x000eae0000004200 */
[----:B------:R-:W-:Y:S01]  /*63e0*/  HMMA.16816.F32.BF16 R100, R28, R176, R100 ;  /* 0x000000b01c64723c */ /* 0x000fe20000041864 */
[----:B------:R-:W-:-:S05]  /*63f0*/  IMAD.WIDE.U32 R176, R4, -0x326172a9, RZ ;  /* 0xcd9e8d5704b07825 */ /* 0x000fca00078e00ff */
[----:B------:R-:W-:Y:S02]  /*6400*/  LOP3.LUT R17, R238, UR10, R177, 0x96, !PT ;  /* 0x0000000aee117c12 */ /* 0x000fe4000f8e96b1 */
[----:B------:R-:W-:Y:S01]  /*6410*/  HMMA.16816.F32.BF16 R112, R28, R6, R112 ;  /* 0x000000061c70723c */ /* 0x000fe20000041870 */
[----:B------:R-:W4:Y:S01]  /*6420*/  LDSM.16.MT88.4 R4, [R195+0x6800] ;  /* 0x00680000c304783b */ /* 0x000f220000004200 */
[----:B------:R-:W-:-:S05]  /*6430*/  LOP3.LUT R176, R176, UR9, R179, 0x96, !PT ;  /* 0x00000009b0b07c12 */ /* 0x000fca000f8e96b3 */
[----:B------:R-:W-:Y:S01]  /*6440*/  IMAD.WIDE.U32 R176, R176, -0x2daee0ad, RZ ;  /* 0xd2511f53b0b07825 */ /* 0x000fe200078e00ff */
[----:B-1----:R-:W-:Y:S03]  /*6450*/  HMMA.16816.F32.BF16 R116, R28, R12, R116 ;  /* 0x0000000c1c74723c */ /* 0x002fe60000041874 */
[----:B------:R-:W-:-:S05]  /*6460*/  IMAD.WIDE.U32 R12, R17, -0x2daee0ad, RZ ;  /* 0xd2511f53110c7825 */ /* 0x000fca00078e00ff */
[----:B------:R-:W-:Y:S01]  /*6470*/  HMMA.16816.F32.BF16 R120, R28, R14, R120 ;  /* 0x0000000e1c78723c */ /* 0x000fe20000041878 */
[----:B------:R-:W-:Y:S02]  /*6480*/  LOP3.LUT R221, R16, UR16, R13, 0x96, !PT ;  /* 0x0000001010dd7c12 */ /* 0x000fe4000f8e960d */
[----:B------:R-:W-:-:S03]  /*6490*/  LOP3.LUT R14, R12, UR15, R177, 0x96, !PT ;  /* 0x0000000f0c0e7c12 */ /* 0x000fc6000f8e96b1 */
[----:B------:R-:W-:Y:S02]  /*64a0*/  IMAD.WIDE.U32 R220, R221, -0x326172a9, RZ ;  /* 0xcd9e8d57dddc7825 */ /* 0x000fe400078e00ff */
[----:B------:R-:W-:Y:S02]  /*64b0*/  HMMA.16816.F32.BF16 R44, R28, R32, R44 ;  /* 0x000000201c2c723c */ /* 0x000fe4000004182c */
[----:B------:R-:W-:-:S05]  /*64c0*/  IMAD.WIDE.U32 R14, R14, -0x326172a9, RZ ;  /* 0xcd9e8d570e0e7825 */ /* 0x000fca00078e00ff */
[----:B------:R-:W-:Y:S01]  /*64d0*/  LOP3.LUT R12, R220, UR7, R15, 0x96, !PT ;  /* 0x00000007dc0c7c12 */ /* 0x000fe2000f8e960f */
[----:B------:R-:W-:Y:S01]  /*64e0*/  HMMA.16816.F32.BF16 R48, R28, R34, R48 ;  /* 0x000000221c30723c */ /* 0x000fe20000041830 */
[----:B------:R-:W1:Y:S01]  /*64f0*/  LDSM.16.MT88.4 R32, [R194+0x6800] ;  /* 0x00680000c220783b */ /* 0x000e620000004200 */
[----:B------:R-:W-:Y:S02]  /*6500*/  PRMT R15, R14, 0x7771, RZ ;  /* 0x000077710e0f7816 */ /* 0x000fe400000000ff */
[----:B------:R-:W-:-:S04]  /*6510*/  LOP3.LUT R13, R12, 0xffff, RZ, 0xc0, !PT ;  /* 0x0000ffff0c0d7812 */ /* 0x000fc800078ec0ff */
[C---:B--2---:R-:W-:Y:S01]  /*6520*/  HMMA.16816.F32.BF16 R124, R28.reuse, R8, R124 ;  /* 0x000000081c7c723c */ /* 0x044fe2000004187c */
[----:B------:R-:W-:Y:S01]  /*6530*/  IMAD.MOV.U32 R8, RZ, RZ, R14 ;  /* 0x000000ffff087224 */ /* 0x000fe200078e000e */
[C---:B------:R-:W-:Y:S02]  /*6540*/  PRMT R9, R14.reuse, 0x7773, RZ ;  /* 0x000077730e097816 */ /* 0x040fe400000000ff */
[----:B------:R-:W-:Y:S02]  /*6550*/  PRMT R14, R14, 0x7772, RZ ;  /* 0x000077720e0e7816 */ /* 0x000fe400000000ff */
[----:B------:R-:W-:Y:S02]  /*6560*/  SHF.R.U32.HI R13, RZ, 0x8, R13 ;  /* 0x00000008ff0d7819 */ /* 0x000fe4000001160d */
[----:B------:R-:W-:Y:S01]  /*6570*/  HMMA.16816.F32.BF16 R128, R28, R10, R128 ;  /* 0x0000000a1c80723c */ /* 0x000fe20000041880 */
[----:B------:R-:W-:Y:S02]  /*6580*/  LOP3.LUT R10, R8, 0xff, RZ, 0xc0, !PT ;  /* 0x000000ff080a7812 */ /* 0x000fe400078ec0ff */
[----:B------:R-:W-:-:S02]  /*6590*/  LOP3.LUT R8, R12, 0xff, RZ, 0xc0, !PT ;  /* 0x000000ff0c087812 */ /* 0x000fc400078ec0ff */
[----:B------:R-:W-:Y:S02]  /*65a0*/  PRMT R14, R14, 0x5410, R9 ;  /* 0x000054100e0e7816 */ /* 0x000fe40000000009 */
[----:B------:R-:W-:Y:S01]  /*65b0*/  PRMT R15, R10, 0x5410, R15 ;  /* 0x000054100a0f7816 */ /* 0x000fe2000000000f */
[C---:B----4-:R-:W-:Y:S01]  /*65c0*/  HMMA.16816.F32.BF16 R140, R28.reuse, R4, R140 ;  /* 0x000000041c8c723c */ /* 0x050fe2000004188c */
[----:B------:R-:W-:Y:S02]  /*65d0*/  PRMT R4, R12, 0x7632, R4 ;  /* 0x000076320c047816 */ /* 0x000fe40000000004 */
[----:B------:R-:W-:Y:S02]  /*65e0*/  PRMT R13, R8, 0x5410, R13 ;  /* 0x00005410080d7816 */ /* 0x000fe4000000000d */
[----:B------:R-:W-:Y:S01]  /*65f0*/  LOP3.LUT R4, R4, 0xff, RZ, 0xc0, !PT ;  /* 0x000000ff04047812 */ /* 0x000fe200078ec0ff */
[----:B------:R-:W2:Y:S01]  /*6600*/  LDSM.16.MT88.4 R8, [R201+0x1d000] ;  /* 0x01d00000c908783b */ /* 0x000ea20000004200 */
[----:B------:R-:W-:Y:S01]  /*6610*/  HSET2.LE.AND R15, R15, R202, PT ;  /* 0x000000ca0f0f7233 */ /* 0x000fe20003803000 */
[----:B------:R-:W-:Y:S01]  /*6620*/  HMMA.16816.F32.BF16 R52, R28, R24, R52 ;  /* 0x000000181c34723c */ /* 0x000fe20000041834 */
[----:B------:R-:W-:-:S02]  /*6630*/  SHF.R.U32.HI R25, RZ, 0x18, R12 ;  /* 0x00000018ff197819 */ /* 0x000fc4000001160c */
[----:B------:R-:W-:Y:S02]  /*6640*/  F2FP.BF16.F32.PACK_AB R12, R204, R205 ;  /* 0x000000cdcc0c723e */ /* 0x000fe400000010ff */
[----:B------:R-:W-:Y:S02]  /*6650*/  PRMT R25, R4, 0x5410, R25 ;  /* 0x0000541004197816 */ /* 0x000fe40000000019 */
[--C-:B------:R-:W-:Y:S01]  /*6660*/  HSET2.LE.AND R24, R13, R202.reuse, PT ;  /* 0x000000ca0d187233 */ /* 0x100fe20003803000 */
[----:B------:R-:W-:Y:S01]  /*6670*/  HMMA.16816.F32.BF16 R152, R28, R6, R152 ;  /* 0x000000061c98723c */ /* 0x000fe20000041898 */
[----:B------:R-:W4:Y:S01]  /*6680*/  LDSM.16.MT88.4 R4, [R201+0x1f000] ;  /* 0x01f00000c904783b */ /* 0x000f220000004200 */
[----:B------:R-:W-:-:S06]  /*6690*/  HSET2.LE.AND R25, R25, R202, PT ;  /* 0x000000ca19197233 */ /* 0x000fcc0003803000 */
[----:B------:R-:W-:Y:S01]  /*66a0*/  HMMA.16816.F32.BF16 R56, R28, R26, R56 ;  /* 0x0000001a1c38723c */ /* 0x000fe20000041838 */
[----:B------:R-:W-:Y:S02]  /*66b0*/  LOP3.LUT R27, R14, 0xff00ff, RZ, 0xc0, !PT ;  /* 0x00ff00ff0e1b7812 */ /* 0x000fe400078ec0ff */
[----:B------:R-:W-:-:S03]  /*66c0*/  F2FP.BF16.F32.PACK_AB R26, R200, R199 ;  /* 0x000000c7c81a723e */ /* 0x000fc600000010ff */
[----:B------:R-:W-:Y:S02]  /*66d0*/  HSET2.LE.AND R27, R27, R202, PT ;  /* 0x000000ca1b1b7233 */ /* 0x000fe40003803000 */
[C---:B------:R-:W-:Y:S01]  /*66e0*/  HMMA.16816.F32.BF16 R132, R28.reuse, R172, R132 ;  /* 0x000000ac1c84723c */ /* 0x040fe20000041884 */
[----:B------:R-:W-:Y:S02]  /*66f0*/  LOP3.LUT R26, R26, R15, RZ, 0xc0, !PT ;  /* 0x0000000f1a1a7212 */ /* 0x000fe400078ec0ff */
[----:B------:R-:W-:Y:S02]  /*6700*/  LOP3.LUT R27, R12, R27, RZ, 0xc0, !PT ;  /* 0x0000001b0c1b7212 */ /* 0x000fe400078ec0ff */
[----:B------:R-:W-:Y:S03]  /*6710*/  LDSM.16.MT88.4 R12, [R196+0x19000] ;  /* 0x01900000c40c783b */ /* 0x000fe60000004200 */
[C---:B------:R-:W-:Y:S01]  /*6720*/  HMMA.16816.F32.BF16 R136, R28.reuse, R174, R136 ;  /* 0x000000ae1c88723c */ /* 0x040fe20000041888 */
[----:B------:R-:W-:Y:S07]  /*6730*/  LDSM.16.MT88.4 R172, [R195+0x1000] ;  /* 0x00100000c3ac783b */ /* 0x000fee0000004200 */
[C---:B------:R-:W-:Y:S01]  /*6740*/  HMMA.16816.F32.BF16 R80, R28.reuse, R18, R80 ;  /* 0x000000121c50723c */ /* 0x040fe20000041850 */
[----:B------:R-:W5:Y:S07]  /*6750*/  LDSM.16.MT88.4 R16, [R201+0x1b000] ;  /* 0x01b00000c910783b */ /* 0x000f6e0000004200 */
[----:B-1----:R-:W-:Y:S01]  /*6760*/  HMMA.16816.F32.BF16 R148, R28, R32, R148 ;  /* 0x000000201c94723c */ /* 0x002fe20000041894 */
        /* <DEDUP_REMOVED lines=9> */
[C---:B--2---:R-:W-:Y:S08]  /*6800*/  HMMA.16816.F32.BF16 R100, R24.reuse, R8, R100 ;  /* 0x000000081864723c */ /* 0x044ff00000041864 */
[C---:B------:R-:W-:Y:S01]  /*6810*/  HMMA.16816.F32.BF16 R104, R24.reuse, R10, R104 ;  /* 0x0000000a1868723c */ /* 0x040fe20000041868 */
[----:B------:R-:W1:Y:S07]  /*6820*/  LDSM.16.MT88.4 R8, [R196+0x1b000] ;  /* 0x01b00000c408783b */ /* 0x000e6e0000004200 */
[C---:B----4-:R-:W-:Y:S08]  /*6830*/  HMMA.16816.F32.BF16 R132, R24.reuse, R4, R132 ;  /* 0x000000041884723c */ /* 0x050ff00000041884 */
[----:B------:R-:W-:Y:S01]  /*6840*/  HMMA.16816.F32.BF16 R136, R24, R6, R136 ;  /* 0x000000061888723c */ /* 0x000fe20000041888 */
[----:B------:R-:W2:Y:S07]  /*6850*/  LDSM.16.MT88.4 R4, [R195+0x5000] ;  /* 0x00500000c304783b */ /* 0x000eae0000004200 */
[C---:B------:R-:W-:Y:S01]  /*6860*/  HMMA.16816.F32.BF16 R64, R28.reuse, R22, R64 ;  /* 0x000000161c40723c */ /* 0x040fe20000041840 */
[----:B------:R-:W-:Y:S07]  /*6870*/  LDSM.16.MT88.4 R20, [R201+0x19000] ;  /* 0x01900000c914783b */ /* 0x000fee0000004200 */
[----:B------:R-:W-:Y:S01]  /*6880*/  HMMA.16816.F32.BF16 R144, R28, R34, R144 ;  /* 0x000000221c90723c */ /* 0x000fe20000041890 */
[----:B------:R-:W4:Y:S04]  /*6890*/  LDSM.16.MT88.4 R28, [R195+0x3000] ;  /* 0x00300000c31c783b */ /* 0x000f280000004200 */
[----:B------:R-:W-:Y:S03]  /*68a0*/  LDSM.16.MT88.4 R32, [R194+0x1000] ;  /* 0x00100000c220783b */ /* 0x000fe60000004200 */
        /* <DEDUP_REMOVED lines=15> */
[----:B-----5:R-:W-:Y:S01]  /*69a0*/  HMMA.16816.F32.BF16 R96, R24, R18, R96 ;  /* 0x000000121860723c */ /* 0x020fe20000041860 */
[----:B------:R-:W-:-:S05]  /*69b0*/  LOP3.LUT R18, R178, UR8, R221, 0x96, !PT ;  /* 0x00000008b2127c12 */ /* 0x000fca000f8e96dd */
[----:B------:R-:W-:Y:S02]  /*69c0*/  IMAD.WIDE.U32 R18, R18, -0x2daee0ad, RZ ;  /* 0xd2511f5312127825 */ /* 0x000fe400078e00ff */
[----:B---3--:R-:W-:Y:S03]  /*69d0*/  HMMA.16816.F32.BF16 R116, R24, R12, R116 ;  /* 0x0000000c1874723c */ /* 0x008fe60000041874 */
[----:B------:R-:W-:-:S04]  /*69e0*/  LOP3.LUT R176, R176, UR14, R19, 0x96, !PT ;  /* 0x0000000eb0b07c12 */ /* 0x000fc8000f8e9613 */
[----:B------:R-:W-:Y:S01]  /*69f0*/  LOP3.LUT R19, R176, 0xff, RZ, 0xc0, !PT ;  /* 0x000000ffb0137812 */ /* 0x000fe200078ec0ff */
[C---:B------:R-:W-:Y:S01]  /*6a00*/  HMMA.16816.F32.BF16 R120, R24.reuse, R14, R120 ;  /* 0x0000000e1878723c */ /* 0x040fe20000041878 */
[----:B------:R-:W3:Y:S07]  /*6a10*/  LDSM.16.MT88.4 R12, [R201+0x19800] ;  /* 0x01980000c90c783b */ /* 0x000eee0000004200 */
[----:B------:R-:W-:Y:S01]  /*6a20*/  HMMA.16816.F32.BF16 R92, R24, R16, R92 ;  /* 0x00000010185c723c */ /* 0x000fe2000004185c */
[----:B------:R-:W-:-:S02]  /*6a30*/  PRMT R17, R18, 0x7771, RZ ;  /* 0x0000777112117816 */ /* 0x000fc400000000ff */
[----:B------:R-:W-:-:S05]  /*6a40*/  PRMT R16, R18, 0x7772, RZ ;  /* 0x0000777212107816 */ /* 0x000fca00000000ff */
[C---:B-1----:R-:W-:Y:S01]  /*6a50*/  HMMA.16816.F32.BF16 R124, R24.reuse, R8, R124 ;  /* 0x00000008187c723c */ /* 0x042fe2000004187c */
[----:B------:R-:W-:Y:S01]  /*6a60*/  IMAD.MOV.U32 R8, RZ, RZ, R18 ;  /* 0x000000ffff087224 */ /* 0x000fe200078e0012 */
[----:B------:R-:W-:Y:S02]  /*6a70*/  PRMT R9, R18, 0x7773, RZ ;  /* 0x0000777312097816 */ /* 0x000fe400000000ff */
[----:B------:R-:W-:Y:S02]  /*6a80*/  LOP3.LUT R18, R176, 0xffff, RZ, 0xc0, !PT ;  /* 0x0000ffffb0127812 */ /* 0x000fe400078ec0ff */
[----:B------:R-:W-:Y:S02]  /*6a90*/  LOP3.LUT R8, R8, 0xff, RZ, 0xc0, !PT ;  /* 0x000000ff08087812 */ /* 0x000fe400078ec0ff */
[----:B--2---:R-:W-:Y:S01]  /*6aa0*/  HMMA.16816.F32.BF16 R140, R24, R4, R140 ;  /* 0x00000004188c723c */ /* 0x004fe2000004188c */
[----:B------:R-:W-:Y:S02]  /*6ab0*/  PRMT R5, R176, 0x7632, R5 ;  /* 0x00007632b0057816 */ /* 0x000fe40000000005 */
[----:B------:R-:W-:-:S02]  /*6ac0*/  SHF.R.U32.HI R18, RZ, 0x8, R18 ;  /* 0x00000008ff127819 */ /* 0x000fc40000011612 */
[----:B------:R-:W-:Y:S02]  /*6ad0*/  PRMT R16, R16, 0x5410, R9 ;  /* 0x0000541010107816 */ /* 0x000fe40000000009 */
[----:B------:R-:W-:Y:S01]  /*6ae0*/  SHF.R.U32.HI R4, RZ, 0x18, R176 ;  /* 0x00000018ff047819 */ /* 0x000fe200000116b0 */
[C---:B------:R-:W-:Y:S01]  /*6af0*/  HMMA.16816.F32.BF16 R36, R24.reuse, R20, R36 ;  /* 0x000000141824723c */ /* 0x040fe20000041824 */
[----:B------:R-:W-:Y:S01]  /*6b00*/  LOP3.LUT R5, R5, 0xff, RZ, 0xc0, !PT ;  /* 0x000000ff05057812 */ /* 0x000fe200078ec0ff */
[----:B------:R-:W-:Y:S01]  /*6b10*/  LDSM.16.MT88.4 R176, [R196+0x1b800] ;  /* 0x01b80000c4b0783b */ /* 0x000fe20000004200 */
[----:B------:R-:W-:Y:S02]  /*6b20*/  PRMT R17, R8, 0x5410, R17 ;  /* 0x0000541008117816 */ /* 0x000fe40000000011 */
[----:B------:R-:W-:Y:S02]  /*6b30*/  PRMT R19, R19, 0x5410, R18 ;  /* 0x0000541013137816 */ /* 0x000fe40000000012 */
[----:B------:R-:W-:Y:S01]  /*6b40*/  PRMT R5, R5, 0x5410, R4 ;  /* 0x0000541005057816 */ /* 0x000fe20000000004 */
[----:B------:R-:W-:Y:S01]  /*6b50*/  HMMA.16816.F32.BF16 R40, R24, R22, R40 ;  /* 0x000000161828723c */ /* 0x000fe20000041828 */
[----:B------:R-:W1:Y:S01]  /*6b60*/  LDSM.16.MT88.4 R20, [R194+0x3000] ;  /* 0x00300000c214783b */ /* 0x000e620000004200 */
[----:B------:R-:W-:-:S02]  /*6b70*/  HSET2.LE.AND R4, R19, R202, PT ;  /* 0x000000ca13047233 */ /* 0x000fc40003803000 */
[----:B------:R-:W-:-:S04]  /*6b80*/  HSET2.LE.AND R5, R5, R202, PT ;  /* 0x000000ca05057233 */ /* 0x000fc80003803000 */
[C---:B------:R-:W-:Y:S01]  /*6b90*/  HMMA.16816.F32.BF16 R152, R24.reuse, R6, R152 ;  /* 0x000000061898723c */ /* 0x040fe20000041898 */
[----:B------:R-:W-:Y:S02]  /*6ba0*/  LOP3.LUT R7, R16, 0xff00ff, RZ, 0xc0, !PT ;  /* 0x00ff00ff10077812 */ /* 0x000fe400078ec0ff */
[--C-:B------:R-:W-:Y:S02]  /*6bb0*/  HSET2.LE.AND R6, R17, R202.reuse, PT ;  /* 0x000000ca11067233 */ /* 0x100fe40003803000 */
[----:B------:R-:W-:Y:S01]  /*6bc0*/  LDSM.16.MT88.4 R16, [R201+0x1f800] ;  /* 0x01f80000c910783b */ /* 0x000fe20000004200 */
[----:B------:R-:W-:Y:S02]  /*6bd0*/  HSET2.LE.AND R7, R7, R202, PT ;  /* 0x000000ca07077233 */ /* 0x000fe40003803000 */
[C---:B------:R-:W-:Y:S01]  /*6be0*/  HMMA.16816.F32.BF16 R128, R24.reuse, R10, R128 ;  /* 0x0000000a1880723c */ /* 0x040fe20000041880 */
[----:B------:R-:W2:Y:S07]  /*6bf0*/  LDSM.16.MT88.4 R8, [R201+0x1b800] ;  /* 0x01b80000c908783b */ /* 0x000eae0000004200 */
[----:B------:R-:W-:Y:S01]  /*6c00*/  HMMA.16816.F32.BF16 R52, R24, R32, R52 ;  /* 0x000000201834723c */ /* 0x000fe20000041834 */
[----:B------:R-:W-:-:S02]  /*6c10*/  F2FP.BF16.F32.PACK_AB R33, R216, R213 ;  /* 0x000000d5d821723e */ /* 0x000fc400000010ff */
[----:B------:R-:W-:Y:S02]  /*6c20*/  F2FP.BF16.F32.PACK_AB R32, R237, R208 ;  /* 0x000000d0ed20723e */ /* 0x000fe400000010ff */
[----:B------:R-:W-:Y:S02]  /*6c30*/  LOP3.LUT R6, R33, R6, RZ, 0xc0, !PT ;  /* 0x0000000621067212 */ /* 0x000fe400078ec0ff */
[----:B------:R-:W-:Y:S01]  /*6c40*/  LOP3.LUT R7, R32, R7, RZ, 0xc0, !PT ;  /* 0x0000000720077212 */ /* 0x000fe200078ec0ff */
[C---:B----4-:R-:W-:Y:S01]  /*6c50*/  HMMA.16816.F32.BF16 R148, R24.reuse, R28, R148 ;  /* 0x0000001c1894723c */ /* 0x050fe20000041894 */
        /* <DEDUP_REMOVED lines=9> */
[C---:B---3--:R-:W-:Y:S08]  /*6cf0*/  HMMA.16816.F32.BF16 R36, R4.reuse, R12, R36 ;  /* 0x0000000c0424723c */ /* 0x048ff00000041824 */
[----:B------:R-:W-:Y:S01]  /*6d00*/  HMMA.16816.F32.BF16 R40, R4, R14, R40 ;  /* 0x0000000e0428723c */ /* 0x000fe20000041828 */
[----:B------:R-:W3:Y:S07]  /*6d10*/  LDSM.16.MT88.4 R12, [R196+0x19800] ;  /* 0x01980000c40c783b */ /* 0x000eee0000004200 */
[C---:B-1----:R-:W-:Y:S08]  /*6d20*/  HMMA.16816.F32.BF16 R84, R24.reuse, R20, R84 ;  /* 0x000000141854723c */ /* 0x042ff00000041854 */
[----:B------:R-:W-:Y:S01]  /*6d30*/  HMMA.16816.F32.BF16 R88, R24, R22, R88 ;  /* 0x000000161858723c */ /* 0x000fe20000041858 */
        /* <DEDUP_REMOVED lines=8> */
[----:B------:R-:W-:Y:S01]  /*6dc0*/  HMMA.16816.F32.BF16 R156, R4, R14, R156 ;  /* 0x0000000e049c723c */ /* 0x000fe2000004189c */
[----:B------:R-:W3:Y:S07]  /*6dd0*/  LDSM.16.MT88.4 R12, [R194+0x3800] ;  /* 0x00380000c20c783b */ /* 0x000eee0000004200 */
        /* <DEDUP_REMOVED lines=42> */
[C---:B--2---:R-:W-:Y:S08]  /*7080*/  HMMA.16816.F32.BF16 R116, R4.reuse, R8, R116 ;  /* 0x000000080474723c */ /* 0x044ff00000041874 */
[C---:B------:R-:W-:Y:S08]  /*7090*/  HMMA.16816.F32.BF16 R120, R4.reuse, R10, R120 ;  /* 0x0000000a0478723c */ /* 0x040ff00000041878 */
[C---:B----4-:R-:W-:Y:S08]  /*70a0*/  HMMA.16816.F32.BF16 R148, R4.reuse, R16, R148 ;  /* 0x000000100494723c */ /* 0x050ff00000041894 */
[----:B------:R-:W-:Y:S01]  /*70b0*/  HMMA.16816.F32.BF16 R144, R4, R18, R144 ;  /* 0x000000120490723c */ /* 0x000fe20000041890 */
[----:B------:R-:W-:-:S04]  /*70c0*/  NOP ;  /* 0x0000000000007918 */ /* 0x000fc80000000000 */
[----:B------:R-:W-:-:S15]  /*70d0*/  BRA.U !UP1, `(.L_x_1742) ;  /* 0x0000004909187547 */ /* 0x000fde000b800000 */
[----:B------:R-:W1:Y:S01]  /*70e0*/  S2UR UR7, SR_CgaCtaId ;  /* 0x00000000000779c3 */ /* 0x000e620000008800 */
[----:B------:R-:W2:Y:S01]  /*70f0*/  S2R R222, SR_TID.X ;  /* 0x0000000000de7919 */ /* 0x000ea20000002100 */
[----:B------:R-:W3:Y:S01]  /*7100*/  LDCU UR10, c[0x0][0x440] ;  /* 0x00008800ff0a77ac */ /* 0x000ee20008000800 */
[----:B------:R-:W-:Y:S01]  /*7110*/  IMAD.U32 R5, RZ, RZ, UR19 ;  /* 0x00000013ff057e24 */ /* 0x000fe2000f8e00ff */
[----:B------:R-:W-:Y:S01]  /*7120*/  LOP3.LUT R169, R166, 0x38, RZ, 0xc0, !PT ;  /* 0x00000038a6a97812 */ /* 0x000fe200078ec0ff */
[----:B------:R-:W-:Y:S01]  /*7130*/  IMAD.U32 R4, RZ, RZ, UR20 ;  /* 0x00000014ff047e24 */ /* 0x000fe2000f8e00ff */
[----:B------:R-:W-:Y:S01]  /*7140*/  UIADD3 UR4, UPT, UPT, UR20, 0x3f, URZ ;  /* 0x0000003f14047890 */ /* 0x000fe2000fffe0ff */
[----:B------:R-:W-:Y:S01]  /*7150*/  IMAD R168, R5, 0x80, R168 ;  /* 0x0000008005a87824 */ /* 0x000fe200078e02a8 */
[----:B------:R-:W4:Y:S01]  /*7160*/  LDC.64 R224, c[0x0][0x3c0] ;  /* 0x0000f000ffe07b82 */ /* 0x000f220000000a00 */
[----:B------:R-:W-:Y:S01]  /*7170*/  IMAD.U32 R230, RZ, RZ, UR21 ;  /* 0x00000015ffe67e24 */ /* 0x000fe2000f8e00ff */
[----:B------:R-:W-:Y:S01]  /*7180*/  USHF.R.S32.HI UR9, URZ, 0x1f, UR4 ;  /* 0x0000001fff097899 */ /* 0x000fe20008011404 */
[----:B------:R-:W-:Y:S01]  /*7190*/  IADD3 R232, PT, PT, R0, UR21, RZ ;  /* 0x0000001500e87c10 */ /* 0x000fe2000fffe0ff */
[----:B------:R-:W-:Y:S01]  /*71a0*/  IMAD.MOV.U32 R0, RZ, RZ, R3 ;  /* 0x000000ffff007224 */ /* 0x000fe200078e0003 */
[----:B------:R-:W-:Y:S01]  /*71b0*/  IADD3 R231, PT, PT, R165, R168, RZ ;  /* 0x000000a8a5e77210 */ /* 0x000fe20007ffe0ff */
[----:B------:R-:W-:Y:S01]  /*71c0*/  ULEA.HI UR9, UR9, UR4, URZ, 0x6 ;  /* 0x0000000409097291 */ /* 0x000fe2000f8f30ff */
[----:B------:R-:W-:Y:S01]  /*71d0*/  IMAD.MOV.U32 R165, RZ, RZ, R164 ;  /* 0x000000ffffa57224 */ /* 0x000fe200078e00a4 */
[----:B------:R-:W-:Y:S01]  /*71e0*/  LEA R226, R167, UR6, 0x1 ;  /* 0x00000006a7e27c11 */ /* 0x000fe2000f8e08ff */
[----:B------:R-:W-:Y:S01]  /*71f0*/  IMAD.MOV.U32 R212, RZ, RZ, 0x20 ;  /* 0x00000020ffd47424 */ /* 0x000fe200078e00ff */
[----:B------:R-:W-:Y:S01]  /*7200*/  IADD3 R5, PT, PT, R4, -UR21, R231 ;  /* 0x8000001504057c10 */ /* 0x000fe2000fffe0e7 */
[----:B------:R-:W-:Y:S01]  /*7210*/  USHF.R.S32.HI UR9, URZ, 0x6, UR9 ;  /* 0x00000006ff097899 */ /* 0x000fe20008011409 */
[----:B---3--:R-:W-:Y:S01]  /*7220*/  ISETP.GE.AND P5, PT, R169, UR10, PT ;  /* 0x0000000aa9007c0c */ /* 0x008fe2000bfa6270 */
[----:B------:R-:W-:Y:S01]  /*7230*/  UMOV UR11, 0x400 ;  /* 0x00000400000b7882 */ /* 0x000fe20000000000 */
[----:B------:R-:W-:Y:S01]  /*7240*/  IADD3 R230, PT, PT, R5, 0x8, R230 ;  /* 0x0000000805e67810 */ /* 0x000fe20007ffe0e6 */
[----:B------:R-:W3:Y:S01]  /*7250*/  LDCU UR8, c[0x0][0x440] ;  /* 0x00008800ff0877ac */ /* 0x000ee20008000800 */
[----:B------:R-:W-:-:S02]  /*7260*/  IADD3 R231, PT, PT, R231, UR20, RZ ;  /* 0x00000014e7e77c10 */ /* 0x000fc4000fffe0ff */
[----:B------:R-:W-:Y:S01]  /*7270*/  MOV R213, 0x40 ;  /* 0x0000004000d57802 */ /* 0x000fe20000000f00 */
[----:B------:R-:W2:Y:S01]  /*7280*/  LDCU UR4, c[0x0][0x45c] ;  /* 0x00008b80ff0477ac */ /* 0x000ea20008000800 */
[----:B-1----:R-:W-:Y:S02]  /*7290*/  ULEA UR7, UR7, UR11, 0x18 ;  /* 0x0000000b07077291 */ /* 0x002fe4000f8ec0ff */
[----:B------:R-:W-:Y:S01]  /*72a0*/  UIADD3 UR9, UPT, UPT, UR9, -0x2, URZ ;  /* 0xfffffffe09097890 */ /* 0x000fe2000fffe0ff */
[----:B------:R-:W-:Y:S11]  /*72b0*/  BRA `(.L_x_1743) ;  /* 0x0000000000f47947 */ /* 0x000ff60003800000 */
.L_x_1745:
[----:B------:R-:W1:Y:S01]  /*72c0*/  LDC.64 R2, c[0x0][0x3b8] ;  /* 0x0000ee00ff027b82 */ /* 0x000e620000000a00 */
[----:B------:R-:W-:Y:S06]  /*72d0*/  UIADD3 UR6, UPT, UPT, UR9, -0x1, URZ ;  /* 0xffffffff09067890 */ /* 0x000fec000fffe0ff */
[----:B-1----:R-:W-:Y:S04]  /*72e0*/  IMAD.WIDE.U32 R168, R2, UR6, RZ ;  /* 0x0000000602a87c25 */ /* 0x002fe8000f8e00ff */
[----:B------:R-:W-:Y:S02]  /*72f0*/  IMAD R164, R3, UR6, R169 ;  /* 0x0000000603a47c24 */ /* 0x000fe4000f8e02a9 */
[C---:B------:R-:W-:Y:S03]  /*7300*/  IMAD.SHL.U32 R169, R168.reuse, 0x40, RZ ;  /* 0x00000040a8a97824 */ /* 0x040fe600078e00ff */
[----:B------:R-:W-:Y:S02]  /*7310*/  SHF.L.U64.HI R164, R168, 0x6, R164 ;  /* 0x00000006a8a47819 */ /* 0x000fe400000102a4 */
[C---:B------:R-:W-:Y:S02]  /*7320*/  LEA R168, P0, R2.reuse, R169, 0x5 ;  /* 0x000000a902a87211 */ /* 0x040fe400078028ff */
[C---:B------:R-:W-:Y:S02]  /*7330*/  @!P5 LEA R166, P6, R169.reuse, R236, 0x1 ;  /* 0x000000eca9a6d211 */ /* 0x040fe400078c08ff */
[----:B------:R-:W-:Y:S02]  /*7340*/  LEA.HI.X R2, R2, R164, R3, 0x5, P0 ;  /* 0x000000a402027211 */ /* 0x000fe400000f2c03 */
[CCC-:B------:R-:W-:Y:S02]  /*7350*/  @!P5 LEA.HI.X R3, R169.reuse, R235.reuse, R164.reuse, 0x1, P6 ;  /* 0x000000eba903d211 */ /* 0x1c0fe400030f0ca4 */
[CC--:B------:R-:W-:Y:S02]  /*7360*/  @!P3 LEA R172, P6, R169.reuse, R236.reuse, 0x1 ;  /* 0x000000eca9acb211 */ /* 0x0c0fe400078c08ff */
[CC--:B------:R-:W-:Y:S02]  /*7370*/  @!P4 LEA R174, P0, R169.reuse, R236.reuse, 0x1 ;  /* 0x000000eca9aec211 */ /* 0x0c0fe400078008ff */
[CCC-:B------:R-:W-:Y:S02]  /*7380*/  @!P3 LEA.HI.X R173, R169.reuse, R235.reuse, R164.reuse, 0x1, P6 ;  /* 0x000000eba9adb211 */ /* 0x1c0fe400030f0ca4 */
[CC--:B------:R-:W-:Y:S02]  /*7390*/  LEA R176, P6, R168.reuse, R236.reuse, 0x1 ;  /* 0x000000eca8b07211 */ /* 0x0c0fe400078c08ff */
[CC--:B------:R-:W-:Y:S02]  /*73a0*/  @!P4 LEA.HI.X R175, R169.reuse, R235.reuse, R164, 0x1, P0 ;  /* 0x000000eba9afc211 */ /* 0x0c0fe400000f0ca4 */
[-C--:B------:R-:W-:Y:S01]  /*73b0*/  LEA.HI.X R177, R168, R235.reuse, R2, 0x1, P6 ;  /* 0x000000eba8b17211 */ /* 0x080fe200030f0c02 */
[----:B------:R-:W-:Y:S01]  /*73c0*/  @!P5 IMAD.MOV.U32 R2, RZ, RZ, R166 ;  /* 0x000000ffff02d224 */ /* 0x000fe200078e00a6 */
[C---:B------:R-:W-:Y:S04]  /*73d0*/  @!P1 LEA R170, P0, R169.reuse, R236, 0x1 ;  /* 0x000000eca9aa9211 */ /* 0x040fe800078008ff */
[----:B------:R-:W-:Y:S01]  /*73e0*/  @!PT LDS RZ, [RZ] ;  /* 0x00000000fffff984 */ /* 0x000fe20000000800 */
[----:B------:R-:W-:Y:S01]  /*73f0*/  @!PT LDS RZ, [RZ] ;  /* 0x00000000fffff984 */ /* 0x000fe20000000800 */
[----:B------:R-:W-:Y:S01]  /*7400*/  @!PT LDS RZ, [RZ] ;  /* 0x00000000fffff984 */ /* 0x000fe20000000800 */
[----:B------:R1:W-:Y:S01]  /*7410*/  @!P5 LDGSTS.E.BYPASS.LTC128B.128 [R226+0x10000], desc[UR24][R2.64] ;  /* 0x1000000002e2dfae */ /* 0x0003e2000b981a18 */
[----:B------:R-:W-:Y:S03]  /*7420*/  @!P1 LEA.HI.X R171, R169, R235, R164, 0x1, P0 ;  /* 0x000000eba9ab9211 */ /* 0x000fe600000f0ca4 */
        /* <DEDUP_REMOVED lines=38> */
.L_x_1743:
[----:B------:R-:W-:Y:S04]  /*7690*/  DEPBAR.LE SB0, 0x0 ;  /* 0x000080000000791a */ /* 0x000fe80000000000 */
[----:B------:R-:W-:Y:S01]  /*76a0*/  BAR.SYNC.DEFER_BLOCKING 0x0 ;  /* 0x0000000000007b1d */ /* 0x000fe20000010000 */
[----:B----4-:R-:W-:Y:S01]  /*76b0*/  IMAD.WIDE.U32 R24, R224, UR9, RZ ;  /* 0x00000009e0187c25 */ /* 0x010fe2000f8e00ff */
[C---:B------:R-:W-:Y:S01]  /*76c0*/  LOP3.LUT R229, R169.reuse, 0x40, RZ, 0xfc, !PT ;  /* 0x00000040a9e57812 */ /* 0x040fe200078efcff */
[----:B------:R-:W-:Y:S01]  /*76d0*/  UISETP.NE.AND UP0, UPT, UR9, URZ, UPT ;  /* 0x000000ff0900728c */ /* 0x000fe2000bf05270 */
[----:B------:R-:W-:Y:S01]  /*76e0*/  LOP3.LUT R228, R169, 0x80, RZ, 0xfc, !PT ;  /* 0x00000080a9e47812 */ /* 0x000fe200078efcff */
[----:B------:R-:W-:Y:S01]  /*76f0*/  IMAD R20, R225, UR9, R25 ;  /* 0x00000009e1147c24 */ /* 0x000fe2000f8e0219 */
[CC--:B------:R-:W-:Y:S01]  /*7700*/  LEA R22, P0, R24.reuse, R234.reuse, 0x7 ;  /* 0x000000ea18167211 */ /* 0x0c0fe200078038ff */
[----:B------:R-:W-:Y:S01]  /*7710*/  IMAD.SHL.U32 R25, R24, 0x40, RZ ;  /* 0x0000004018197824 */ /* 0x000fe200078e00ff */
[----:B---3--:R-:W-:Y:S01]  /*7720*/  ISETP.GE.AND P4, PT, R229, UR8, PT ;  /* 0x00000008e5007c0c */ /* 0x008fe2000bf86270 */
[----:B------:R-:W-:Y:S01]  /*7730*/  IMAD.SHL.U32 R218, R2, 0x40, RZ ;  /* 0x0000004002da7824 */ /* 0x000fe200078e00ff */
[----:B------:R-:W-:Y:S01]  /*7740*/  LEA.HI.X R23, R24, R233, R20, 0x7, P0 ;  /* 0x000000e918177211 */ /* 0x000fe200000f3c14 */
[----:B------:R-:W-:Y:S01]  /*7750*/  IMAD.U32 R167, RZ, RZ, UR9 ;  /* 0x00000009ffa77e24 */ /* 0x000fe2000f8e00ff */
[----:B------:R-:W-:Y:S02]  /*7760*/  ISETP.GE.AND P3, PT, R228, UR8, PT ;  /* 0x00000008e4007c0c */ /* 0x000fe4000bf66270 */
[----:B------:R-:W-:Y:S01]  /*7770*/  LOP3.LUT R227, R169, 0xc0, RZ, 0xfc, !PT ;  /* 0x000000c0a9e37812 */ /* 0x000fe200078efcff */
[----:B------:R-:W-:Y:S01]  /*7780*/  IMAD R167, R167, 0x40, R232 ;  /* 0x00000040a7a77824 */ /* 0x000fe200078e02e8 */
[----:B------:R-:W-:Y:S01]  /*7790*/  SHF.L.U64.HI R21, R24, 0x6, R20 ;  /* 0x0000000618157819 */ /* 0x000fe20000010214 */
[----:B------:R-:W-:Y:S01]  /*77a0*/  IMAD.SHL.U32 R20, R2, 0x20, RZ ;  /* 0x0000002002147824 */ /* 0x000fe200078e00ff */
[----:B------:R-:W-:Y:S02]  /*77b0*/  ISETP.GE.AND P1, PT, R227, UR8, PT ;  /* 0x00000008e3007c0c */ /* 0x000fe4000bf26270 */
[----:B------:R-:W-:Y:S02]  /*77c0*/  SHF.R.U32.HI R215, RZ, 0x1, R2 ;  /* 0x00000001ffd77819 */ /* 0x000fe40000011602 */
[----:B------:R-:W-:Y:S01]  /*77d0*/  LOP3.LUT R214, R20, 0x7c00, RZ, 0xc0, !PT ;  /* 0x00007c0014d67812 */ /* 0x000fe200078ec0ff */
[----:B------:R-:W-:Y:S01]  /*77e0*/  @!PT LDS RZ, [RZ] ;  /* 0x00000000fffff984 */ /* 0x000fe20000000800 */
[----:B------:R-:W-:Y:S01]  /*77f0*/  @!PT LDS RZ, [RZ] ;  /* 0x00000000fffff984 */ /* 0x000fe20000000800 */
[----:B------:R-:W-:Y:S01]  /*7800*/  @!PT LDS RZ, [RZ] ;  /* 0x00000000fffff984 */ /* 0x000fe20000000800 */
[----:B------:R-:W-:Y:S01]  /*7810*/  @!P5 LDGSTS.E.BYPASS.LTC128B.128 [R226+0x18000], desc[UR24][R22.64] ;  /* 0x1800000016e2dfae */ /* 0x000fe2000b981a18 */
[C---:B------:R-:W-:Y:S02]  /*7820*/  LEA R20, P0, R224.reuse, R25, 0x5 ;  /* 0x00000019e0147211 */ /* 0x040fe400078028ff */
[C-C-:B------:R-:W-:Y:S02]  /*7830*/  LOP3.LUT R3, R169.reuse, 0x1c0, R218.reuse, 0xf8, !PT ;  /* 0x000001c0a9037812 */ /* 0x140fe400078ef8da */
[----:B------:R-:W-:Y:S01]  /*7840*/  @P5 STS.128 [R226+0x18000], RZ ;  /* 0x018000ffe2005388 */ /* 0x000fe20000000c00 */
[----:B------:R-:W-:Y:S02]  /*7850*/  ISETP.GE.AND P5, PT, R169, UR8, PT ;  /* 0x00000008a9007c0c */ /* 0x000fe4000bfa6270 */
[----:B------:R-:W-:Y:S02]  /*7860*/  LEA.HI.X R21, R224, R21, R225, 0x5, P0 ;  /* 0x00000015e0157211 */ /* 0x000fe400000f2ce1 */
[----:B------:R-:W-:Y:S01]  /*7870*/  @!PT LDS RZ, [RZ] ;  /* 0x00000000fffff984 */ /* 0x000fe20000000800 */
[----:B------:R-:W-:Y:S01]  /*7880*/  @!PT LDS RZ, [RZ] ;  /* 0x00000000fffff984 */ /* 0x000fe20000000800 */
[----:B------:R-:W-:Y:S01]  /*7890*/  @!PT LDS RZ, [RZ] ;  /* 0x00000000fffff984 */ /* 0x000fe20000000800 */
[----:B------:R-:W-:Y:S01]  /*78a0*/  @!P4 LDGSTS.E.BYPASS.LTC128B.128 [R226+0x1a000], desc[UR24][R22.64+0x80] ;  /* 0x1a00008016e2cfae */ /* 0x000fe2000b981a18 */
[C---:B------:R-:W-:Y:S02]  /*78b0*/  LEA R24, P0, R20.reuse, R234, 0x1 ;  /* 0x000000ea14187211 */ /* 0x040fe400078008ff */
[----:B------:R-:W-:Y:S02]  /*78c0*/  LOP3.LUT R164, R215, 0x8, RZ, 0xc0, !PT ;  /* 0x00000008d7a47812 */ /* 0x000fe400078ec0ff */
[----:B------:R-:W-:Y:S01]  /*78d0*/  @P4 STS.128 [R226+0x1a000], RZ ;  /* 0x01a000ffe2004388 */ /* 0x000fe20000000c00 */
[----:B------:R-:W-:Y:S02]  /*78e0*/  LEA.HI.X R25, R20, R233, R21, 0x1, P0 ;  /* 0x000000e914197211 */ /* 0x000fe400000f0c15 */
[C---:B------:R-:W-:Y:S02]  /*78f0*/  LOP3.LUT R217, R3.reuse, R164, RZ, 0x3c, !PT ;  /* 0x000000a403d97212 */ /* 0x040fe400078e3cff */
[----:B------:R-:W-:Y:S01]  /*7900*/  @!PT LDS RZ, [RZ] ;  /* 0x00000000fffff984 */ /* 0x000fe20000000800 */
[----:B------:R-:W-:Y:S01]  /*7910*/  @!PT LDS RZ, [RZ] ;  /* 0x00000000fffff984 */ /* 0x000fe20000000800 */
[----:B------:R-:W-:Y:S01]  /*7920*/  @!PT LDS RZ, [RZ] ;  /* 0x00000000fffff984 */ /* 0x000fe20000000800 */
[----:B------:R-:W-:Y:S01]  /*7930*/  @!P3 LDGSTS.E.BYPASS.LTC128B.128 [R226+0x1c000], desc[UR24][R22.64+0x100] ;  /* 0x1c00010016e2bfae */ /* 0x000fe2000b981a18 */
[----:B------:R-:W-:Y:S02]  /*7940*/  LOP3.LUT R164, R214, 0x200, R218, 0xf8, !PT ;  /* 0x00000200d6a47812 */ /* 0x000fe400078ef8da */
[----:B------:R-:W-:Y:S02]  /*7950*/  LOP3.LUT R221, R218, 0x400, RZ, 0xc0, !PT ;  /* 0x00000400dadd7812 */ /* 0x000fe400078ec0ff */
[----:B------:R-:W-:Y:S01]  /*7960*/  @P3 STS.128 [R226+0x1c000], RZ ;  /* 0x01c000ffe2003388 */ /* 0x000fe20000000c00 */
[----:B------:R-:W-:Y:S02]  /*7970*/  LOP3.LUT R166, R3, 0x8, R2, 0x78, !PT ;  /* 0x0000000803a67812 */ /* 0x000fe400078e7802 */
[----:B------:R-:W-:Y:S02]  /*7980*/  LOP3.LUT R164, R164, R217, RZ, 0xfc, !PT ;  /* 0x000000d9a4a47212 */ /* 0x000fe400078efcff */
[----:B------:R-:W-:Y:S01]  /*7990*/  @!PT LDS RZ, [RZ] ;  /* 0x00000000fffff984 */ /* 0x000fe20000000800 */
[----:B------:R-:W-:Y:S01]  /*79a0*/  @!PT LDS RZ, [RZ] ;  /* 0x00000000fffff984 */ /* 0x000fe20000000800 */
[----:B------:R-:W-:Y:S01]  /*79b0*/  @!PT LDS RZ, [RZ] ;  /* 0x00000000fffff984 */ /* 0x000fe20000000800 */
[----:B------:R1:W-:Y:S01]  /*79c0*/  @!P1 LDGSTS.E.BYPASS.LTC128B.128 [R226+0x1e000], desc[UR24][R22.64+0x180] ;  /* 0x1e00018016e29fae */ /* 0x0003e2000b981a18 */
[----:B------:R-:W-:Y:S01]  /*79d0*/  LOP3.LUT P0, RZ, R2, 0x2, RZ, 0xc0, !PT ;  /* 0x0000000202ff7812 */ /* 0x000fe2000780c0ff */
[----:B------:R-:W-:Y:S01]  /*79e0*/  IMAD R221, R166, 0x2, R221 ;  /* 0x00000002a6dd7824 */ /* 0x000fe200078e02dd */
[----:B------:R-:W-:Y:S02]  /*79f0*/  LEA R223, R164, UR6, 0x1 ;  /* 0x00000006a4df7c11 */ /* 0x000fe4000f8e08ff */
[----:B------:R-:W-:Y:S01]  /*7a00*/  @P1 STS.128 [R226+0x1e000], RZ ;  /* 0x01e000ffe2001388 */ /* 0x000fe20000000c00 */
[----:B------:R-:W-:Y:S01]  /*7a10*/  SEL R216, R212, 0xffffffe0, !P0 ;  /* 0xffffffe0d4d87807 */ /* 0x000fe20004000000 */
[----:B------:R-:W-:Y:S01]  /*7a20*/  VIADD R3, R221, UR6 ;  /* 0x00000006dd037c36 */ /* 0x000fe20008000000 */
[----:B------:R-:W-:Y:S02]  /*7a30*/  LOP3.LUT P2, RZ, R2, 0x4, RZ, 0xc0, !PT ;  /* 0x0000000402ff7812 */ /* 0x000fe4000784c0ff */
[----:B------:R-:W-:Y:S01]  /*7a40*/  @!PT LDS RZ, [RZ] ;  /* 0x00000000fffff984 */ /* 0x000fe20000000800 */
[----:B------:R-:W-:Y:S01]  /*7a50*/  @!PT LDS RZ, [RZ] ;  /* 0x00000000fffff984 */ /* 0x000fe20000000800 */
[----:B------:R-:W-:Y:S01]  /*7a60*/  @!PT LDS RZ, [RZ] ;  /* 0x00000000fffff984 */ /* 0x000fe20000000800 */
[----:B------:R-:W-:Y:S01]  /*7a70*/  @!P5 LDGSTS.E.BYPASS.LTC128B.128 [R226+0x19000], desc[UR24][R24.64] ;  /* 0x1900000018e2dfae */ /* 0x000fe2000b981a18 */
[--C-:B------:R-:W-:Y:S01]  /*7a80*/  IMAD.IADD R220, R216, 0x1, R223.reuse ;  /* 0x00000001d8dc7824 */ /* 0x100fe200078e02df */
[----:B------:R-:W-:Y:S03]  /*7a90*/  SEL R2, R213, 0xffffffc0, !P2 ;  /* 0xffffffc0d5027807 */ /* 0x000fe60005000000 */
[----:B------:R-:W-:Y:S01]  /*7aa0*/  @P5 STS.128 [R226+0x19000], RZ ;  /* 0x019000ffe2005388 */ /* 0x000fe20000000c00 */
[C---:B------:R-:W-:Y:S04]  /*7ab0*/  IMAD.IADD R166, R3.reuse, 0x1, R216 ;  /* 0x0000000103a67824 */ /* 0x040fe800078e02d8 */
        /* <DEDUP_REMOVED lines=20> */
[----:B------:R-:W4:Y:S05]  /*7c00*/  LDSM.16.M88.4 R172, [R221+UR6+0x10000] ;  /* 0x01000006ddac783b */ /* 0x000f2a0008000200 */
[----:B------:R-:W5:Y:S05]  /*7c10*/  LDSM.16.M88.4 R176, [R221+UR6+0x10800] ;  /* 0x01080006ddb0783b */ /* 0x000f6a0008000200 */
[----:B------:R-:W1:Y:S05]  /*7c20*/  LDSM.16.M88.4 R180, [R221+UR6+0x11000] ;  /* 0x01100006ddb4783b */ /* 0x000e6a0008000200 */
[----:B------:R-:W0:Y:S05]  /*7c30*/  LDGDEPBAR ;  /* 0x00000000000079af */ /* 0x000e2a0000000000 */
[----:B------:R-:W2:Y:S05]  /*7c40*/  LDSM.16.M88.4 R184, [R221+UR6+0x11800] ;  /* 0x01180006ddb8783b */ /* 0x000eaa0008000200 */
[----:B------:R-:W-:Y:S05]  /*7c50*/  LDSM.16.M88.4 R188, [R220] ;  /* 0x00000000dcbc783b */ /* 0x000fea0000000200 */
[----:B------:R-:W-:Y:S05]  /*7c60*/  LDSM.16.M88.4 R192, [R166+0x10800] ;  /* 0x01080000a6c0783b */ /* 0x000fea0000000200 */
[----:B------:R-:W-:Y:S05]  /*7c70*/  LDSM.16.M88.4 R196, [R166+0x11800] ;  /* 0x01180000a6c4783b */ /* 0x000fea0000000200 */
[----:B------:R-:W-:Y:S01]  /*7c80*/  LDSM.16.M88.4 R200, [R219] ;  /* 0x00000000dbc8783b */ /* 0x000fe20000000200 */
[C---:B----4-:R-:W-:Y:S04]  /*7c90*/  HMMA.16816.F32.BF16 R4, R168.reuse, R172, RZ ;  /* 0x000000aca804723c */ /* 0x050fe800000418ff */
[----:B------:R-:W-:Y:S04]  /*7ca0*/  LDSM.16.M88.4 R204, [R3+0x10000] ;  /* 0x0100000003cc783b */ /* 0x000fe80000000200 */
[C---:B------:R-:W-:Y:S01]  /*7cb0*/  HMMA.16816.F32.BF16 R8, R168.reuse, R174, RZ ;  /* 0x000000aea808723c */ /* 0x040fe200000418ff */
[----:B------:R-:W4:Y:S05]  /*7cc0*/  LDSM.16.M88.4 R172, [R166+0x10000] ;  /* 0x01000000a6ac783b */ /* 0x000f2a0000000200 */
[----:B------:R-:W-:Y:S02]  /*7cd0*/  LDSM.16.M88.4 R208, [R2+0x10000] ;  /* 0x0100000002d0783b */ /* 0x000fe40000000200 */
[C---:B-----5:R-:W-:Y:S08]  /*7ce0*/  HMMA.16816.F32.BF16 R12, R168.reuse, R176, RZ ;  /* 0x000000b0a80c723c */ /* 0x060ff000000418ff */
[C---:B------:R-:W-:Y:S01]  /*7cf0*/  HMMA.16816.F32.BF16 R16, R168.reuse, R178, RZ ;  /* 0x000000b2a810723c */ /* 0x040fe200000418ff */
[----:B------:R-:W5:Y:S07]  /*7d00*/  LDSM.16.M88.4 R176, [R166+0x11000] ;  /* 0x01100000a6b0783b */ /* 0x000f6e0000000200 */
[C---:B-1----:R-:W-:Y:S08]  /*7d10*/  HMMA.16816.F32.BF16 R20, R168.reuse, R180, RZ ;  /* 0x000000b4a814723c */ /* 0x042ff000000418ff */
[C---:B---3--:R-:W-:Y:S01]  /*7d20*/  HMMA.16816.F32.BF16 R24, R168.reuse, R182, RZ ;  /* 0x000000b6a818723c */ /* 0x048fe200000418ff */
[----:B------:R-:W1:Y:S07]  /*7d30*/  LDSM.16.M88.4 R180, [R3+0x10800] ;  /* 0x0108000003b4783b */ /* 0x000e6e0000000200 */
[C---:B--2---:R-:W-:Y:S08]  /*7d40*/  HMMA.16816.F32.BF16 R28, R168.reuse, R184, RZ ;  /* 0x000000b8a81c723c */ /* 0x044ff000000418ff */
[----:B------:R-:W-:Y:S01]  /*7d50*/  HMMA.16816.F32.BF16 R32, R168, R186, RZ ;  /* 0x000000baa820723c */ /* 0x000fe200000418ff */
[----:B------:R-:W2:Y:S05]  /*7d60*/  LDSM.16.M88.4 R168, [R3+0x11000] ;  /* 0x0110000003a8783b */ /* 0x000eaa0000000200 */
[----:B------:R-:W-:Y:S02]  /*7d70*/  LDSM.16.M88.4 R184, [R164] ;  /* 0x00000000a4b8783b */ /* 0x000fe40000000200 */
[C---:B----4-:R-:W-:Y:S08]  /*7d80*/  HMMA.16816.F32.BF16 R4, R188.reuse, R172, R4 ;  /* 0x000000acbc04723c */ /* 0x050ff00000041804 */
[C---:B------:R-:W-:Y:S01]  /*7d90*/  HMMA.16816.F32.BF16 R8, R188.reuse, R174, R8 ;  /* 0x000000aebc08723c */ /* 0x040fe20000041808 */
[----:B------:R-:W3:Y:S07]  /*7da0*/  LDSM.16.M88.4 R172, [R3+0x11800] ;  /* 0x0118000003ac783b */ /* 0x000eee0000000200 */
[C---:B------:R-:W-:Y:S08]  /*7db0*/  HMMA.16816.F32.BF16 R12, R188.reuse, R192, R12 ;  /* 0x000000c0bc0c723c */ /* 0x040ff0000004180c */
[C---:B------:R-:W-:Y:S01]  /*7dc0*/  HMMA.16816.F32.BF16 R16, R188.reuse, R194, R16 ;  /* 0x000000c2bc10723c */ /* 0x040fe20000041810 */
[----:B------:R-:W4:Y:S07]  /*7dd0*/  LDSM.16.M88.4 R192, [R2+0x10800] ;  /* 0x0108000002c0783b */ /* 0x000f2e0000000200 */
[C---:B-----5:R-:W-:Y:S08]  /*7de0*/  HMMA.16816.F32.BF16 R20, R188.reuse, R176, R20 ;  /* 0x000000b0bc14723c */ /* 0x060ff00000041814 */
[C---:B------:R-:W-:Y:S01]  /*7df0*/  HMMA.16816.F32.BF16 R24, R188.reuse, R178, R24 ;  /* 0x000000b2bc18723c */ /* 0x040fe20000041818 */
[----:B------:R-:W5:Y:S07]  /*7e00*/  LDSM.16.M88.4 R176, [R2+0x11000] ;  /* 0x0110000002b0783b */ /* 0x000f6e0000000200 */
[C---:B------:R-:W-:Y:S08]  /*7e10*/  HMMA.16816.F32.BF16 R28, R188.reuse, R196, R28 ;  /* 0x000000c4bc1c723c */ /* 0x040ff0000004181c */
[----:B------:R-:W-:Y:S01]  /*7e20*/  HMMA.16816.F32.BF16 R32, R188, R198, R32 ;  /* 0x000000c6bc20723c */ /* 0x000fe20000041820 */
[----:B------:R-:W5:Y:S05]  /*7e30*/  LDSM.16.M88.4 R188, [R2+0x11800] ;  /* 0x0118000002bc783b */ /* 0x000f6a0000000200 */
[----:B------:R-:W-:Y:S02]  /*7e40*/  LDSM.16.M88.4 R196, [R220+0x4000] ;  /* 0x00400000dcc4783b */ /* 0x000fe40000000200 */
[C---:B------:R-:W-:Y:S08]  /*7e50*/  HMMA.16816.F32.BF16 R4, R200.reuse, R204, R4 ;  /* 0x000000ccc804723c */ /* 0x040ff00000041804 */
[C---:B------:R-:W-:Y:S01]  /*7e60*/  HMMA.16816.F32.BF16 R8, R200.reuse, R206, R8 ;  /* 0x000000cec808723c */ /* 0x040fe20000041808 */
[----:B------:R-:W-:Y:S07]  /*7e70*/  LDSM.16.M88.4 R204, [R2+0x12000] ;  /* 0x0120000002cc783b */ /* 0x000fee0000000200 */
[C---:B-1----:R-:W-:Y:S08]  /*7e80*/  HMMA.16816.F32.BF16 R12, R200.reuse, R180, R12 ;  /* 0x000000b4c80c723c */ /* 0x042ff0000004180c */
[C---:B------:R-:W-:Y:S01]  /*7e90*/  HMMA.16816.F32.BF16 R16, R200.reuse, R182, R16 ;  /* 0x000000b6c810723c */ /* 0x040fe20000041810 */
[----:B------:R-:W-:Y:S07]  /*7ea0*/  LDSM.16.M88.4 R180, [R221+UR6+0x12800] ;  /* 0x01280006ddb4783b */ /* 0x000fee0008000200 */
[C---:B--2---:R-:W-:Y:S08]  /*7eb0*/  HMMA.16816.F32.BF16 R20, R200.reuse, R168, R20 ;  /* 0x000000a8c814723c */ /* 0x044ff00000041814 */
        /* <DEDUP_REMOVED lines=8> */
[C---:B----4-:R-:W-:Y:S08]  /*7f40*/  HMMA.16816.F32.BF16 R12, R184.reuse, R192, R12 ;  /* 0x000000c0b80c723c */ /* 0x050ff0000004180c */
[C---:B------:R-:W-:Y:S01]  /*7f50*/  HMMA.16816.F32.BF16 R16, R184.reuse, R194, R16 ;  /* 0x000000c2b810723c */ /* 0x040fe20000041810 */
[----:B------:R-:W2:Y:S07]  /*7f60*/  LDSM.16.M88.4 R192, [R221+UR6+0x13000] ;  /* 0x01300006ddc0783b */ /* 0x000eae0008000200 */
[C---:B-----5:R-:W-:Y:S08]  /*7f70*/  HMMA.16816.F32.BF16 R20, R184.reuse, R176, R20 ;  /* 0x000000b0b814723c */ /* 0x060ff00000041814 */
        /* <DEDUP_REMOVED lines=87> */
[C---:B------:R-:W-:Y:S03]  /*84f0*/  HMMA.16816.F32.BF16 R12, R184.reuse, R204, R12 ;  /* 0x000000ccb80c723c */ /* 0x040fe6000004180c */
[----:B------:R-:W-:Y:S05]  /*8500*/  LOP3.LUT R204, RZ, R167, RZ, 0x33, !PT ;  /* 0x000000a7ffcc7212 */ /* 0x000fea00078e33ff */
[C---:B------:R-:W-:Y:S03]  /*8510*/  HMMA.16816.F32.BF16 R16, R184.reuse, R206, R16 ;  /* 0x000000ceb810723c */ /* 0x040fe60000041810 */
[C---:B------:R-:W-:Y:S05]  /*8520*/  IMAD.IADD R204, R231.reuse, 0x1, R204 ;  /* 0x00000001e7cc7824 */ /* 0x040fea00078e02cc */
        /* <DEDUP_REMOVED lines=45> */
[C---:B-----5:R-:W-:Y:S08]  /*8800*/  HMMA.16816.F32.BF16 R4, R168.reuse, R184, R4 ;  /* 0x000000b8a804723c */ /* 0x060ff00000041804 */
[C---:B------:R-:W-:Y:S08]  /*8810*/  HMMA.16816.F32.BF16 R8, R168.reuse, R186, R8 ;  /* 0x000000baa808723c */ /* 0x040ff00000041808 */
[C---:B----4-:R-:W-:Y:S08]  /*8820*/  HMMA.16816.F32.BF16 R12, R168.reuse, R192, R12 ;  /* 0x000000c0a80c723c */ /* 0x050ff0000004180c */
[C---:B------:R-:W-:Y:S08]  /*8830*/  HMMA.16816.F32.BF16 R16, R168.reuse, R194, R16 ;  /* 0x000000c2a810723c */ /* 0x040ff00000041810 */
[C---:B------:R-:W-:Y:S08]  /*8840*/  HMMA.16816.F32.BF16 R20, R168.reuse, R196, R20 ;  /* 0x000000c4a814723c */ /* 0x040ff00000041814 */
[C---:B------:R-:W-:Y:S08]  /*8850*/  HMMA.16816.F32.BF16 R24, R168.reuse, R198, R24 ;  /* 0x000000c6a818723c */ /* 0x040ff00000041818 */
[C---:B------:R-:W-:Y:S03]  /*8860*/  HMMA.16816.F32.BF16 R28, R168.reuse, R200, R28 ;  /* 0x000000c8a81c723c */ /* 0x040fe6000004181c */
[C-C-:B------:R-:W-:Y:S04]  /*8870*/  IMAD.IADD R200, R231.reuse, 0x1, -R167.reuse ;  /* 0x00000001e7c87824 */ /* 0x140fe800078e0aa7 */
[----:B------:R-:W-:Y:S01]  /*8880*/  VIADD R205, R200, 0xfffffff8 ;  /* 0xfffffff8c8cd7836 */ /* 0x000fe20000000000 */
[----:B------:R-:W-:Y:S01]  /*8890*/  IABS R201, R200 ;  /* 0x000000c800c97213 */ /* 0x000fe20000000000 */
[----:B------:R-:W-:Y:S01]  /*88a0*/  HMMA.16816.F32.BF16 R32, R168, R202, R32 ;  /* 0x000000caa820723c */ /* 0x000fe20000041820 */
[----:B------:R-:W3:Y:S02]  /*88b0*/  LDSM.16.M88.4 R168, [R2+0x17000] ;  /* 0x0170000002a8783b */ /* 0x000ee40000000200 */
[--C-:B------:R-:W-:Y:S01]  /*88c0*/  IADD3 R200, PT, PT, R231, -0x9, -R167.reuse ;  /* 0xfffffff7e7c87810 */ /* 0x100fe20007ffe8a7 */
[----:B------:R-:W-:Y:S01]  /*88d0*/  IMAD.IADD R203, R230, 0x1, -R167 ;  /* 0x00000001e6cb7824 */ /* 0x000fe200078e0aa7 */
[----:B------:R-:W-:Y:S01]  /*88e0*/  I2FP.F32.S32 R201, R201 ;  /* 0x000000c900c97245 */ /* 0x000fe20000201400 */
[----:B------:R-:W-:Y:S01]  /*88f0*/  VIADD R202, R204, 0x8 ;  /* 0x00000008ccca7836 */ /* 0x000fe20000000000 */
[----:B------:R-:W-:Y:S01]  /*8900*/  IABS R200, R200 ;  /* 0x000000c800c87213 */ /* 0x000fe20000000000 */
[C---:B-1----:R-:W-:Y:S05]  /*8910*/  HMMA.16816.F32.BF16 R4, R172.reuse, R180, R4 ;  /* 0x000000b4ac04723c */ /* 0x042fea0000041804 */
[----:B------:R-:W-:Y:S02]  /*8920*/  IABS R202, R202 ;  /* 0x000000ca00ca7213 */ /* 0x000fe40000000000 */
[----:B------:R-:W-:Y:S01]  /*8930*/  IABS R203, R203 ;  /* 0x000000cb00cb7213 */ /* 0x000fe20000000000 */
[C---:B------:R-:W-:Y:S03]  /*8940*/  HMMA.16816.F32.BF16 R8, R172.reuse, R182, R8 ;  /* 0x000000b6ac08723c */ /* 0x040fe60000041808 */
[----:B------:R-:W-:Y:S02]  /*8950*/  I2FP.F32.S32 R202, R202 ;  /* 0x000000ca00ca7245 */ /* 0x000fe40000201400 */
[----:B------:R-:W-:Y:S02]  /*8960*/  I2FP.F32.S32 R203, R203 ;  /* 0x000000cb00cb7245 */ /* 0x000fe40000201400 */
[----:B------:R-:W-:Y:S01]  /*8970*/  I2FP.F32.S32 R200, R200 ;  /* 0x000000c800c87245 */ /* 0x000fe20000201400 */
[C---:B--2---:R-:W-:Y:S03]  /*8980*/  HMMA.16816.F32.BF16 R12, R172.reuse, R176, R12 ;  /* 0x000000b0ac0c723c */ /* 0x044fe6000004180c */
[----:B------:R-:W-:Y:S01]  /*8990*/  IABS R204, R204 ;  /* 0x000000cc00cc7213 */ /* 0x000fe20000000000 */
[----:B------:R-:W-:Y:S01]  /*89a0*/  FFMA.FTZ R7, R202, -UR5, R7 ;  /* 0x80000005ca077c23 */ /* 0x000fe20008010007 */
[--C-:B------:R-:W-:Y:S01]  /*89b0*/  IADD3 R202, PT, PT, R230, -0x9, -R167.reuse ;  /* 0xfffffff7e6ca7810 */ /* 0x100fe20007ffe8a7 */
[----:B------:R-:W-:Y:S01]  /*89c0*/  FFMA.FTZ R6, R203, -UR5, R6 ;  /* 0x80000005cb067c23 */ /* 0x000fe20008010006 */
[--C-:B------:R-:W-:Y:S01]  /*89d0*/  IADD3 R203, PT, PT, R231, -0x10, -R167.reuse ;  /* 0xfffffff0e7cb7810 */ /* 0x100fe20007ffe8a7 */
[C---:B------:R-:W-:Y:S01]  /*89e0*/  HMMA.16816.F32.BF16 R16, R172.reuse, R178, R16 ;  /* 0x000000b2ac10723c */ /* 0x040fe20000041810 */
[----:B------:R-:W1:Y:S01]  /*89f0*/  LDSM.16.M88.4 R176, [R2+0x17800] ;  /* 0x0178000002b0783b */ /* 0x000e620000000200 */
[----:B------:R-:W-:Y:S04]  /*8a00*/  DEPBAR.LE SB0, 0x0 ;  /* 0x000080000000791a */ /* 0x000fe80000000000 */
[----:B------:R-:W-:Y:S01]  /*8a10*/  IABS R202, R202 ;  /* 0x000000ca00ca7213 */ /* 0x000fe20000000000 */
[----:B------:R-:W-:Y:S01]  /*8a20*/  BAR.SYNC.DEFER_BLOCKING 0x0 ;  /* 0x0000000000007b1d */ /* 0x000fe20000010000 */
[----:B------:R-:W-:Y:S01]  /*8a30*/  IABS R203, R203 ;  /* 0x000000cb00cb7213 */ /* 0x000fe20000000000 */
[C---:B---3--:R-:W-:Y:S05]  /*8a40*/  HMMA.16816.F32.BF16 R20, R172.reuse, R168, R20 ;  /* 0x000000a8ac14723c */ /* 0x048fea0000041814 */
[----:B------:R-:W-:Y:S01]  /*8a50*/  I2FP.F32.S32 R202, R202 ;  /* 0x000000ca00ca7245 */ /* 0x000fe20000201400 */
[C---:B------:R-:W-:Y:S01]  /*8a60*/  FFMA.FTZ R4, R201.reuse, -UR5, R4 ;  /* 0x80000005c9047c23 */ /* 0x040fe20008010004 */
[----:B------:R-:W-:Y:S01]  /*8a70*/  I2FP.F32.S32 R203, R203 ;  /* 0x000000cb00cb7245 */ /* 0x000fe20000201400 */
[----:B------:R-:W-:Y:S01]  /*8a80*/  FFMA.FTZ R10, R201, -UR5, R10 ;  /* 0x80000005c90a7c23 */ /* 0x000fe2000801000a */
[C---:B------:R-:W-:Y:S01]  /*8a90*/  IADD3 R201, PT, PT, R231.reuse, -0x18, -R167 ;  /* 0xffffffe8e7c97810 */ /* 0x040fe20007ffe8a7 */
[----:B------:R-:W-:Y:S01]  /*8aa0*/  FFMA.FTZ R9, R200, -UR5, R9 ;  /* 0x80000005c8097c23 */ /* 0x000fe20008010009 */
[----:B------:R-:W-:Y:S01]  /*8ab0*/  IADD3 R200, PT, PT, R231, -0x19, -R167 ;  /* 0xffffffe7e7c87810 */ /* 0x000fe20007ffe8a7 */
[----:B------:R-:W-:Y:S01]  /*8ac0*/  FFMA.FTZ R11, R202, -UR5, R11 ;  /* 0x80000005ca0b7c23 */ /* 0x000fe2000801000b */
[----:B------:R-:W-:Y:S01]  /*8ad0*/  IABS R201, R201 ;  /* 0x000000c900c97213 */ /* 0x000fe20000000000 */
[----:B------:R-:W-:Y:S01]  /*8ae0*/  FFMA.FTZ R12, R203, -UR5, R12 ;  /* 0x80000005cb0c7c23 */ /* 0x000fe2000801000c */
[----:B------:R-:W-:Y:S01]  /*8af0*/  IABS R200, R200 ;  /* 0x000000c800c87213 */ /* 0x000fe20000000000 */
[C---:B------:R-:W-:Y:S03]  /*8b00*/  HMMA.16816.F32.BF16 R24, R172.reuse, R170, R24 ;  /* 0x000000aaac18723c */ /* 0x040fe60000041818 */
[----:B------:R-:W-:Y:S02]  /*8b10*/  I2FP.F32.S32 R201, R201 ;  /* 0x000000c900c97245 */ /* 0x000fe40000201400 */
[C-C-:B------:R-:W-:Y:S02]  /*8b20*/  IADD3 R203, PT, PT, R230.reuse, -0x10, -R167.reuse ;  /* 0xfffffff0e6cb7810 */ /* 0x140fe40007ffe8a7 */
[----:B------:R-:W-:Y:S01]  /*8b30*/  IADD3 R202, PT, PT, R230, -0x11, -R167 ;  /* 0xffffffefe6ca7810 */ /* 0x000fe20007ffe8a7 */
[----:B------:R-:W-:Y:S01]  /*8b40*/  FFMA.FTZ R16, R201, -UR5, R16 ;  /* 0x80000005c9107c23 */ /* 0x000fe20008010010 */
[----:B------:R-:W-:Y:S02]  /*8b50*/  I2FP.F32.S32 R200, R200 ;  /* 0x000000c800c87245 */ /* 0x000fe40000201400 */
[----:B------:R-:W-:Y:S02]  /*8b60*/  IABS R203, R203 ;  /* 0x000000cb00cb7213 */ /* 0x000fe40000000000 */
[----:B------:R-:W-:Y:S01]  /*8b70*/  IABS R202, R202 ;  /* 0x000000ca00ca7213 */ /* 0x000fe20000000000 */
[----:B------:R-:W-:Y:S01]  /*8b80*/  FFMA.FTZ R17, R200, -UR5, R17 ;  /* 0x80000005c8117c23 */ /* 0x000fe20008010011 */
[--C-:B------:R-:W-:Y:S01]  /*8b90*/  IADD3 R201, PT, PT, R230, -0x20, -R167.reuse ;  /* 0xffffffe0e6c97810 */ /* 0x100fe20007ffe8a7 */
[C---:B-1----:R-:W-:Y:S03]  /*8ba0*/  HMMA.16816.F32.BF16 R28, R172.reuse, R176, R28 ;  /* 0x000000b0ac1c723c */ /* 0x042fe6000004181c */
[----:B------:R-:W-:Y:S02]  /*8bb0*/  I2FP.F32.S32 R203, R203 ;  /* 0x000000cb00cb7245 */ /* 0x000fe40000201400 */
[----:B------:R-:W-:Y:S02]  /*8bc0*/  I2FP.F32.S32 R202, R202 ;  /* 0x000000ca00ca7245 */ /* 0x000fe40000201400 */
[----:B------:R-:W-:Y:S01]  /*8bd0*/  IADD3 R200, PT, PT, R231, -0x21, -R167 ;  /* 0xffffffdfe7c87810 */ /* 0x000fe20007ffe8a7 */
[----:B------:R-:W-:Y:S01]  /*8be0*/  FFMA.FTZ R14, R203, -UR5, R14 ;  /* 0x80000005cb0e7c23 */ /* 0x000fe2000801000e */
[----:B------:R-:W-:Y:S01]  /*8bf0*/  IABS R201, R201 ;  /* 0x000000c900c97213 */ /* 0x000fe20000000000 */
[----:B------:R-:W-:Y:S01]  /*8c00*/  FFMA.FTZ R15, R202, -UR5, R15 ;  /* 0x80000005ca0f7c23 */ /* 0x000fe2000801000f */
[----:B------:R-:W-:Y:S01]  /*8c10*/  IABS R200, R200 ;  /* 0x000000c800c87213 */ /* 0x000fe20000000000 */
[----:B------:R-:W-:Y:S03]  /*8c20*/  HMMA.16816.F32.BF16 R32, R172, R178, R32 ;  /* 0x000000b2ac20723c */ /* 0x000fe60000041820 */
[----:B------:R-:W-:Y:S02]  /*8c30*/  I2FP.F32.S32 R201, R201 ;  /* 0x000000c900c97245 */ /* 0x000fe40000201400 */
[--C-:B------:R-:W-:Y:S02]  /*8c40*/  IADD3 R202, PT, PT, R230, -0x19, -R167.reuse ;  /* 0xffffffe7e6ca7810 */ /* 0x100fe40007ffe8a7 */
[----:B------:R-:W-:Y:S01]  /*8c50*/  IADD3 R203, PT, PT, R231, -0x20, -R167 ;  /* 0xffffffe0e7cb7810 */ /* 0x000fe20007ffe8a7 */
[----:B------:R-:W-:Y:S01]  /*8c60*/  FFMA.FTZ R22, R201, -UR5, R22 ;  /* 0x80000005c9167c23 */ /* 0x000fe20008010016 */
[----:B------:R-:W-:Y:S02]  /*8c70*/  I2FP.F32.S32 R200, R200 ;  /* 0x000000c800c87245 */ /* 0x000fe40000201400 */
[----:B------:R-:W-:Y:S02]  /*8c80*/  IABS R202, R202 ;  /* 0x000000ca00ca7213 */ /* 0x000fe40000000000 */
[----:B------:R-:W-:Y:S01]  /*8c90*/  IABS R203, R203 ;  /* 0x000000cb00cb7213 */ /* 0x000fe20000000000 */
[----:B------:R-:W-:Y:S01]  /*8ca0*/  FFMA.FTZ R21, R200, -UR5, R21 ;  /* 0x80000005c8157c23 */ /* 0x000fe20008010015 */
[C-C-:B------:R-:W-:Y:S02]  /*8cb0*/  IADD3 R201, PT, PT, R230.reuse, -0x28, -R167.reuse ;  /* 0xffffffd8e6c97810 */ /* 0x140fe40007ffe8a7 */
[----:B------:R-:W-:Y:S02]  /*8cc0*/  I2FP.F32.S32 R202, R202 ;  /* 0x000000ca00ca7245 */ /* 0x000fe40000201400 */
[----:B------:R-:W-:Y:S02]  /*8cd0*/  I2FP.F32.S32 R203, R203 ;  /* 0x000000cb00cb7245 */ /* 0x000fe40000201400 */
[----:B------:R-:W-:Y:S01]  /*8ce0*/  IADD3 R200, PT, PT, R230, -0x29, -R167 ;  /* 0xffffffd7e6c87810 */ /* 0x000fe20007ffe8a7 */
[----:B------:R-:W-:Y:S01]  /*8cf0*/  FFMA.FTZ R19, R202, -UR5, R19 ;  /* 0x80000005ca137c23 */ /* 0x000fe20008010013 */
[----:B------:R-:W-:Y:S01]  /*8d00*/  IABS R201, R201 ;  /* 0x000000c900c97213 */ /* 0x000fe20000000000 */
[----:B------:R-:W-:Y:S01]  /*8d10*/  FFMA.FTZ R20, R203, -UR5, R20 ;  /* 0x80000005cb147c23 */ /* 0x000fe20008010014 */
[----:B------:R-:W-:Y:S02]  /*8d20*/  IABS R200, R200 ;  /* 0x000000c800c87213 */ /* 0x000fe40000000000 */
[----:B------:R-:W-:Y:S02]  /*8d30*/  I2FP.F32.S32 R201, R201 ;  /* 0x000000c900c97245 */ /* 0x000fe40000201400 */
[----:B------:R-:W-:Y:S02]  /*8d40*/  IABS R205, R205 ;  /* 0x000000cd00cd7213 */ /* 0x000fe40000000000 */
[--C-:B------:R-:W-:Y:S01]  /*8d50*/  IADD3 R203, PT, PT, R231, -0x28, -R167.reuse ;  /* 0xffffffd8e7cb7810 */ /* 0x100fe20007ffe8a7 */
[----:B------:R-:W-:Y:S01]  /*8d60*/  FFMA.FTZ R26, R201, -UR5, R26 ;  /* 0x80000005c91a7c23 */ /* 0x000fe2000801001a */
[----:B------:R-:W-:Y:S02]  /*8d70*/  IADD3 R202, PT, PT, R231, -0x29, -R167 ;  /* 0xffffffd7e7ca7810 */ /* 0x000fe40007ffe8a7 */
        /* <DEDUP_REMOVED lines=8> */
[C-C-:B------:R-:W-:Y:S02]  /*8e00*/  IADD3 R201, PT, PT, R231.reuse, -0x38, -R167.reuse ;  /* 0xffffffc8e7c97810 */ /* 0x140fe40007ffe8a7 */
[C-C-:B------:R-:W-:Y:S02]  /*8e10*/  IADD3 R204, PT, PT, R231.reuse, -0x11, -R167.reuse ;  /* 0xffffffefe7cc7810 */ /* 0x140fe40007ffe8a7 */
[----:B------:R-:W-:Y:S02]  /*8e20*/  I2FP.F32.S32 R203, R203 ;  /* 0x000000cb00cb7245 */ /* 0x000fe40000201400 */
[----:B------:R-:W-:Y:S02]  /*8e30*/  I2FP.F32.S32 R202, R202 ;  /* 0x000000ca00ca7245 */ /* 0x000fe40000201400 */
[----:B------:R-:W-:Y:S01]  /*8e40*/  IADD3 R200, PT, PT, R231, -0x39, -R167 ;  /* 0xffffffc7e7c87810 */ /* 0x000fe20007ffe8a7 */
[----:B------:R-:W-:Y:S01]  /*8e50*/  FFMA.FTZ R24, R203, -UR5, R24 ;  /* 0x80000005cb187c23 */ /* 0x000fe20008010018 */
[----:B------:R-:W-:Y:S01]  /*8e60*/  IABS R201, R201 ;  /* 0x000000c900c97213 */ /* 0x000fe20000000000 */
[----:B------:R-:W-:Y:S01]  /*8e70*/  FFMA.FTZ R25, R202, -UR5, R25 ;  /* 0x80000005ca197c23 */ /* 0x000fe20008010019 */
[C-C-:B------:R-:W-:Y:S02]  /*8e80*/  IADD3 R205, PT, PT, R230.reuse, -0x18, -R167.reuse ;  /* 0xffffffe8e6cd7810 */ /* 0x140fe40007ffe8a7 */
[----:B------:R-:W-:Y:S02]  /*8e90*/  IABS R204, R204 ;  /* 0x000000cc00cc7213 */ /* 0x000fe40000000000 */
        /* <DEDUP_REMOVED lines=14> */
[----:B------:R-:W-:Y:S02]  /*8f80*/  FMNMX3.FTZ R201, R165, R4, R5, !PT ;  /* 0x00000004a5c97276 */ /* 0x000fe40007810005 */
[----:B------:R-:W-:Y:S02]  /*8f90*/  I2FP.F32.S32 R202, R202 ;  /* 0x000000ca00ca7245 */ /* 0x000fe40000201400 */
[----:B------:R-:W-:Y:S02]  /*8fa0*/  I2FP.F32.S32 R203, R203 ;  /* 0x000000cb00cb7245 */ /* 0x000fe40000201400 */
[----:B------:R-:W-:Y:S01]  /*8fb0*/  FMNMX3.FTZ R200, R201, R8, R9, !PT ;  /* 0x00000008c9c87276 */ /* 0x000fe20007810009 */
[----:B------:R-:W-:Y:S01]  /*8fc0*/  FFMA.FTZ R29, R202, -UR5, R29 ;  /* 0x80000005ca1d7c23 */ /* 0x000fe2000801001d */
[--C-:B------:R-:W-:Y:S01]  /*8fd0*/  IADD3 R205, PT, PT, R231, -0x30, -R167.reuse ;  /* 0xffffffd0e7cd7810 */ /* 0x100fe20007ffe8a7 */
[----:B------:R-:W-:Y:S01]  /*8fe0*/  FFMA.FTZ R30, R203, -UR5, R30 ;  /* 0x80000005cb1e7c23 */ /* 0x000fe2000801001e */
[----:B------:R-:W-:Y:S02]  /*8ff0*/  IADD3 R201, PT, PT, R230, -0x38, -R167 ;  /* 0xffffffc8e6c97810 */ /* 0x000fe40007ffe8a7 */
[----:B------:R-:W-:Y:S02]  /*9000*/  FMNMX3.FTZ R200, R200, R12, R13, !PT ;  /* 0x0000000cc8c87276 */ /* 0x000fe4000781000d */
[C-C-:B------:R-:W-:Y:S02]  /*9010*/  IADD3 R204, PT, PT, R230.reuse, -0x21, -R167.reuse ;  /* 0xffffffdfe6cc7810 */ /* 0x140fe40007ffe8a7 */
[----:B------:R-:W-:Y:S02]  /*9020*/  IABS R205, R205 ;  /* 0x000000cd00cd7213 */ /* 0x000fe40000000000 */
[C-C-:B------:R-:W-:Y:S02]  /*9030*/  IADD3 R202, PT, PT, R230.reuse, -0x31, -R167.reuse ;  /* 0xffffffcfe6ca7810 */ /* 0x140fe40007ffe8a7 */
[----:B------:R-:W-:Y:S02]  /*9040*/  IADD3 R203, PT, PT, R230, -0x39, -R167 ;  /* 0xffffffc7e6cb7810 */ /* 0x000fe40007ffe8a7 */
[----:B------:R-:W-:Y:S02]  /*9050*/  IABS R167, R201 ;  /* 0x000000c900a77213 */ /* 0x000fe40000000000 */
        /* <DEDUP_REMOVED lines=8> */
[----:B------:R-:W-:Y:S02]  /*90e0*/  FMNMX3.FTZ R201, R201, R14, R15, !PT ;  /* 0x0000000ec9c97276 */ /* 0x000fe4000781000f */
[----:B------:R-:W-:Y:S01]  /*90f0*/  FMNMX3.FTZ R200, R200, R24, R25, !PT ;  /* 0x00000018c8c87276 */ /* 0x000fe20007810019 */
[----:B------:R-:W-:Y:S01]  /*9100*/  FFMA.FTZ R23, R204, -UR5, R23 ;  /* 0x80000005cc177c23 */ /* 0x000fe20008010017 */
[----:B------:R-:W-:Y:S02]  /*9110*/  IABS R202, R202 ;  /* 0x000000ca00ca7213 */ /* 0x000fe40000000000 */
[----:B------:R-:W-:Y:S02]  /*9120*/  FMNMX3.FTZ R201, R201, R18, R19, !PT ;  /* 0x00000012c9c97276 */ /* 0x000fe40007810013 */
[----:B------:R-:W-:Y:S02]  /*9130*/  FMNMX3.FTZ R200, R200, R28, R29, !PT ;  /* 0x0000001cc8c87276 */ /* 0x000fe4000781001d */
[----:B------:R-:W-:Y:S02]  /*9140*/  IABS R203, R203 ;  /* 0x000000cb00cb7213 */ /* 0x000fe40000000000 */
[----:B------:R-:W-:Y:S02]  /*9150*/  I2FP.F32.S32 R202, R202 ;  /* 0x000000ca00ca7245 */ /* 0x000fe40000201400 */
[----:B------:R-:W-:Y:S02]  /*9160*/  I2FP.F32.S32 R167, R167 ;  /* 0x000000a700a77245 */ /* 0x000fe40000201400 */
[----:B------:R-:W-:Y:S02]  /*9170*/  FMNMX3.FTZ R201, R201, R22, R23, !PT ;  /* 0x00000016c9c97276 */ /* 0x000fe40007810017 */
[----:B------:R-:W-:Y:S01]  /*9180*/  FMNMX3.FTZ R200, R200, R32, R33, !PT ;  /* 0x00000020c8c87276 */ /* 0x000fe20007810021 */
[----:B------:R-:W-:Y:S06]  /*9190*/  BRA.U.ANY UP0, `(.L_x_1745) ;  /* 0xffffffe100487547 */ /* 0x000fec000b93ffff */
.L_x_1744:
[----:B-1----:R-:W-:Y:S01]  /*91a0*/  I2FP.F32.S32 R2, R203 ;  /* 0x000000cb00027245 */ /* 0x002fe20000201400 */
[----:B------:R-:W-:Y:S01]  /*91b0*/  FFMA.FTZ R31, R202, -UR5, R31 ;  /* 0x80000005ca1f7c23 */ /* 0x000fe2000801001f */
[----:B------:R-:W-:Y:S01]  /*91c0*/  FMNMX3.FTZ R3, R201, R26, R27, !PT ;  /* 0x0000001ac9037276 */ /* 0x000fe2000781001b */
[----:B------:R-:W-:Y:S01]  /*91d0*/  FFMA.FTZ R34, R167, -UR5, R34 ;  /* 0x80000005a7227c23 */ /* 0x000fe20008010022 */
[----:B------:R-:W-:Y:S01]  /*91e0*/  SHFL.BFLY PT, R169, R200, 0x2, 0x1f ;  /* 0x0c401f00c8a97f89 */ /* 0x000fe200000e0000 */
[----:B------:R-:W-:Y:S01]  /*91f0*/  FFMA.FTZ R35, R2, -UR5, R35 ;  /* 0x8000000502237c23 */ /* 0x000fe20008010023 */
[----:B------:R-:W-:Y:S01]  /*9200*/  FMNMX3.FTZ R3, R3, R30, R31, !PT ;  /* 0x0000001e03037276 */ /* 0x000fe2000781001f */
[----:B------:R-:W-:Y:S02]  /*9210*/  USHF.L.U32 UR26, UR9, 0x1, URZ ;  /* 0x00000001091a7899 */ /* 0x000fe400080006ff */
[----:B------:R-:W-:Y:S01]  /*9220*/  UIADD3 UR15, UPT, UPT, UR28, -0x61c88647, URZ ;  /* 0x9e3779b91c0f7890 */ /* 0x000fe2000fffe0ff */
[----:B------:R-:W-:Y:S01]  /*9230*/  FMNMX3.FTZ R166, R3, R34, R35, !PT ;  /* 0x0000002203a67276 */ /* 0x000fe20007810023 */
[----:B------:R-:W-:Y:S02]  /*9240*/  UIADD3 UR14, UPT, UPT, UR28, 0x3c6ef372, URZ ;  /* 0x3c6ef3721c0e7890 */ /* 0x000fe4000fffe0ff */
[----:B------:R-:W-:Y:S02]  /*9250*/  UIADD3 UR23, UPT, UPT, UR29, 0x76cf5d0a, URZ ;  /* 0x76cf5d0a1d177890 */ /* 0x000fe4000fffe0ff */
[----:B------:R-:W1:Y:S01]  /*9260*/  SHFL.BFLY PT, R3, R166, 0x2, 0x1f ;  /* 0x0c401f00a6037f89 */ /* 0x000e6200000e0000 */
[----:B------:R-:W-:Y:S02]  /*9270*/  UIADD3 UR22, UPT, UPT, UR29, 0x32370b8f, URZ ;  /* 0x32370b8f1d167890 */ /* 0x000fe4000fffe0ff */
        /* <DEDUP_REMOVED lines=9> */
[----:B-1----:R-:W-:Y:S02]  /*9310*/  FMNMX.FTZ R2, R166, R3, !PT ;  /* 0x00000003a6027209 */ /* 0x002fe40007810000 */
[----:B------:R-:W-:Y:S02]  /*9320*/  FMNMX.FTZ R167, R200, R169, !PT ;  /* 0x000000a9c8a77209 */ /* 0x000fe40007810000 */
[----:B------:R-:W-:Y:S01]  /*9330*/  MOV R169, UR26 ;  /* 0x0000001a00a97c02 */ /* 0x000fe20008000f00 */
[----:B------:R-:W1:Y:S01]  /*9340*/  SHFL.BFLY PT, R3, R2, 0x1, 0x1f ;  /* 0x0c201f0002037f89 */ /* 0x000e6200000e0000 */
[----:B------:R-:W2:Y:S01]  /*9350*/  LDC R200, c[0x0][0x4f8] ;  /* 0x00013e00ffc87b82 */ /* 0x000ea20000000800 */
[----:B------:R-:W-:Y:S01]  /*9360*/  UIADD3 UR26, UPT, UPT, UR26, 0x1, URZ ;  /* 0x000000011a1a7890 */ /* 0x000fe2000fffe0ff */
[----:B------:R-:W-:Y:S05]  /*9370*/  LOP3.LUT R168, R169, UR29, R243, 0x96, !PT ;  /* 0x0000001da9a87c12 */ /* 0x000fea000f8e96f3 */
[----:B------:R-:W3:Y:S01]  /*9380*/  SHFL.BFLY PT, R164, R167, 0x1, 0x1f ;  /* 0x0c201f00a7a47f89 */ /* 0x000ee200000e0000 */
[----:B------:R-:W-:Y:S05]  /*9390*/  IMAD.WIDE.U32 R168, R168, -0x326172a9, RZ ;  /* 0xcd9e8d57a8a87825 */ /* 0x000fea00078e00ff */
[----:B------:R-:W-:Y:S02]  /*93a0*/  LOP3.LUT R184, R246, UR15, R169, 0x96, !PT ;  /* 0x0000000ff6b87c12 */ /* 0x000fe4000f8e96a9 */
[----:B------:R-:W-:Y:S03]  /*93b0*/  LOP3.LUT R182, R239, UR14, R168, 0x96, !PT ;  /* 0x0000000eefb67c12 */ /* 0x000fe6000f8e96a8 */
[----:B------:R-:W-:Y:S04]  /*93c0*/  IMAD.WIDE.U32 R184, R184, -0x2daee0ad, RZ ;  /* 0xd2511f53b8b87825 */ /* 0x000fe800078e00ff */
[----:B------:R-:W-:Y:S01]  /*93d0*/  IMAD.WIDE.U32 R182, R182, -0x2daee0ad, RZ ;  /* 0xd2511f53b6b67825 */ /* 0x000fe200078e00ff */
[----:B-1----:R-:W-:Y:S02]  /*93e0*/  FMNMX.FTZ R3, R2, R3, !PT ;  /* 0x0000000302037209 */ /* 0x002fe40007810000 */
        /* <DEDUP_REMOVED lines=8> */
[----:B------:R-:W-:Y:S03]  /*9470*/  LOP3.LUT R167, R217, 0x200, R218, 0xf8, !PT ;  /* 0x00000200d9a77812 */ /* 0x000fe600078ef8da */
[C---:B------:R-:W-:Y:S01]  /*9480*/  FADD.FTZ R0, -R3.reuse, R0 ;  /* 0x0000000003007221 */ /* 0x040fe20000010100 */
[----:B------:R-:W-:Y:S02]  /*9490*/  FSEL R202, R202, RZ, P0 ;  /* 0x000000ffcaca7208 */ /* 0x000fe40000000000 */
[----:B------:R-:W-:Y:S02]  /*94a0*/  LOP3.LUT R180, R180, UR10, R185, 0x96, !PT ;  /* 0x0000000ab4b47c12 */ /* 0x000fe4000f8e96b9 */
[----:B------:R-:W-:Y:S01]  /*94b0*/  FSETP.NEU.FTZ.AND P0, PT, R3, -INF , PT ;  /* 0xff8000000300780b */ /* 0x000fe20003f1d000 */
[--C-:B------:R-:W-:Y:S01]  /*94c0*/  FFMA.FTZ R195, R8, UR4, -R202.reuse ;  /* 0x0000000408c37c23 */ /* 0x100fe200080108ca */
[----:B------:R-:W-:Y:S01]  /*94d0*/  LOP3.LUT R8, R238, UR13, R181, 0x96, !PT ;  /* 0x0000000dee087c12 */ /* 0x000fe2000f8e96b5 */
[--C-:B------:R-:W-:Y:S01]  /*94e0*/  FFMA.FTZ R194, R9, UR4, -R202.reuse ;  /* 0x0000000409c27c23 */ /* 0x100fe200080108ca */
[----:B------:R-:W-:Y:S01]  /*94f0*/  FSEL R201, R201, RZ, P0 ;  /* 0x000000ffc9c97208 */ /* 0x000fe20000000000 */
[----:B------:R-:W-:Y:S04]  /*9500*/  IMAD.WIDE.U32 R180, R180, -0x2daee0ad, RZ ;  /* 0xd2511f53b4b47825 */ /* 0x000fe800078e00ff */
[--C-:B------:R-:W-:Y:S01]  /*9510*/  FFMA.FTZ R197, R4, UR4, -R202.reuse ;  /* 0x0000000404c57c23 */ /* 0x100fe200080108ca */
[----:B------:R-:W-:Y:S01]  /*9520*/  MUFU.EX2 R195, R195 ;  /* 0x000000c300c37308 */ /* 0x000fe20000000800 */
[----:B------:R-:W-:Y:S01]  /*9530*/  LEA R167, R167, UR6, 0x1 ;  /* 0x00000006a7a77c11 */ /* 0x000fe2000f8e08ff */
[----:B------:R-:W-:Y:S04]  /*9540*/  IMAD.WIDE.U32 R8, R8, -0x2daee0ad, RZ ;  /* 0xd2511f5308087825 */ /* 0x000fe800078e00ff */
[--C-:B------:R-:W-:Y:S01]  /*9550*/  FFMA.FTZ R193, R10, UR4, -R201.reuse ;  /* 0x000000040ac17c23 */ /* 0x100fe200080108c9 */
[--C-:B------:R-:W-:Y:S01]  /*9560*/  FFMA.FTZ R192, R11, UR4, -R201.reuse ;  /* 0x000000040bc07c23 */ /* 0x100fe200080108c9 */
[----:B------:R-:W-:Y:S01]  /*9570*/  FFMA.FTZ R199, R6, UR4, -R201 ;  /* 0x0000000406c77c23 */ /* 0x000fe200080108c9 */
[----:B------:R-:W-:Y:S01]  /*9580*/  LOP3.LUT R10, R8, UR17, R181, 0x96, !PT ;  /* 0x00000011080a7c12 */ /* 0x000fe2000f8e96b5 */
[--C-:B------:R-:W-:Y:S01]  /*9590*/  FFMA.FTZ R196, R5, UR4, -R202.reuse ;  /* 0x0000000405c47c23 */ /* 0x100fe200080108ca */
[----:B------:R-:W-:Y:S01]  /*95a0*/  LOP3.LUT R182, R182, UR20, R9, 0x96, !PT ;  /* 0x00000014b6b67c12 */ /* 0x000fe2000f8e9609 */
[----:B------:R-:W1:Y:S01]  /*95b0*/  LDSM.16.MT88.4 R172, [R167+0x18000] ;  /* 0x01800000a7ac783b */ /* 0x000e620000004200 */
[----:B------:R-:W-:Y:S01]  /*95c0*/  MUFU.EX2 R193, R193 ;  /* 0x000000c100c17308 */ /* 0x000fe20000000800 */
[----:B------:R-:W-:Y:S04]  /*95d0*/  IMAD.WIDE.U32 R10, R10, -0x326172a9, RZ ;  /* 0xcd9e8d570a0a7825 */ /* 0x000fe800078e00ff */
[----:B------:R-:W-:Y:S01]  /*95e0*/  FFMA.FTZ R198, R7, UR4, -R201 ;  /* 0x0000000407c67c23 */ /* 0x000fe200080108c9 */
[----:B--2---:R-:W-:Y:S01]  /*95f0*/  LOP3.LUT R200, R200, 0xff, RZ, 0xc0, !PT ;  /* 0x000000ffc8c87812 */ /* 0x004fe200078ec0ff */
[----:B------:R-:W-:Y:S01]  /*9600*/  IMAD.WIDE.U32 R182, R182, -0x326172a9, RZ ;  /* 0xcd9e8d57b6b67825 */ /* 0x000fe200078e00ff */
[----:B------:R-:W-:Y:S01]  /*9610*/  MOV R2, R10 ;  /* 0x0000000a00027202 */ /* 0x000fe20000000f00 */
[----:B------:R-:W-:Y:S01]  /*9620*/  LDSM.16.MT88.4 R188, [R167+0x1c800] ;  /* 0x01c80000a7bc783b */ /* 0x000fe20000004200 */
[C---:B------:R-:W-:Y:S01]  /*9630*/  PRMT R9, R10.reuse, 0x7773, RZ ;  /* 0x000077730a097816 */ /* 0x040fe200000000ff */
[----:B------:R-:W2:Y:S01]  /*9640*/  MUFU.EX2 R192, R192 ;  /* 0x000000c000c07308 */ /* 0x000ea20000000800 */
[----:B------:R-:W-:Y:S01]  /*9650*/  PRMT R4, R10, 0x7772, RZ ;  /* 0x000077720a047816 */ /* 0x000fe200000000ff */
[--C-:B------:R-:W-:Y:S01]  /*9660*/  FFMA.FTZ R204, R16, UR4, -R202.reuse ;  /* 0x0000000410cc7c23 */ /* 0x100fe200080108ca */
[----:B------:R-:W-:Y:S01]  /*9670*/  LOP3.LUT R8, R182, UR11, R11, 0x96, !PT ;  /* 0x0000000bb6087c12 */ /* 0x000fe2000f8e960b */
[----:B------:R-:W-:Y:S01]  /*9680*/  FFMA.FTZ R203, R17, UR4, -R202 ;  /* 0x0000000411cb7c23 */ /* 0x000fe200080108ca */
[----:B------:R-:W-:Y:S01]  /*9690*/  PRMT R5, R10, 0x7771, RZ ;  /* 0x000077710a057816 */ /* 0x000fe200000000ff */
[----:B------:R-:W-:Y:S01]  /*96a0*/  FFMA.FTZ R205, R18, UR4, -R201 ;  /* 0x0000000412cd7c23 */ /* 0x000fe200080108c9 */
[----:B------:R-:W-:Y:S01]  /*96b0*/  PRMT R6, R4, 0x5410, R9 ;  /* 0x0000541004067816 */ /* 0x000fe20000000009 */
[----:B------:R-:W-:Y:S01]  /*96c0*/  FADD.FTZ R4, -R164, R165 ;  /* 0x000000a5a4047221 */ /* 0x000fe20000010100 */
[----:B------:R-:W-:Y:S01]  /*96d0*/  LOP3.LUT R2, R2, 0xff, RZ, 0xc0, !PT ;  /* 0x000000ff02027812 */ /* 0x000fe200078ec0ff */
[----:B------:R-:W3:Y:S01]  /*96e0*/  MUFU.EX2 R194, R194 ;  /* 0x000000c200c27308 */ /* 0x000ee20000000800 */
[----:B------:R-:W-:Y:S01]  /*96f0*/  LOP3.LUT R10, R8, 0xffff, RZ, 0xc0, !PT ;  /* 0x0000ffff080a7812 */ /* 0x000fe200078ec0ff */
[----:B------:R-:W-:Y:S01]  /*9700*/  FFMA.FTZ R206, R19, UR4, -R201 ;  /* 0x0000000413ce7c23 */ /* 0x000fe200080108c9 */
[----:B------:R-:W-:Y:S01]  /*9710*/  PRMT R5, R2, 0x5410, R5 ;  /* 0x0000541002057816 */ /* 0x000fe20000000005 */
[----:B------:R-:W-:Y:S01]  /*9720*/  FMUL.FTZ R2, R4, UR4 ;  /* 0x0000000404027c20 */ /* 0x000fe20008410000 */
[----:B------:R-:W-:Y:S01]  /*9730*/  SHF.R.U32.HI R4, RZ, 0x8, R10 ;  /* 0x00000008ff047819 */ /* 0x000fe2000001160a */
[----:B------:R-:W-:Y:S01]  /*9740*/  FFMA.FTZ R207, R12, UR4, -R202 ;  /* 0x000000040ccf7c23 */ /* 0x000fe200080108ca */
[C---:B------:R-:W-:Y:S03]  /*9750*/  LOP3.LUT R7, R8.reuse, 0xff, RZ, 0xc0, !PT ;  /* 0x000000ff08077812 */ /* 0x040fe600078ec0ff */
[----:B------:R-:W-:Y:S01]  /*9760*/  MUFU.EX2 R197, R197 ;  /* 0x000000c500c57308 */ /* 0x000fe20000000800 */
[----:B------:R-:W-:Y:S01]  /*9770*/  PRMT R9, R8, 0x7632, R9 ;  /* 0x0000763208097816 */ /* 0x000fe20000000009 */
[--C-:B------:R-:W-:Y:S01]  /*9780*/  FFMA.FTZ R209, R14, UR4, -R201.reuse ;  /* 0x000000040ed17c23 */ /* 0x100fe200080108c9 */
[----:B------:R-:W-:Y:S01]  /*9790*/  PRMT R7, R7, 0x5410, R4 ;  /* 0x0000541007077816 */ /* 0x000fe20000000004 */
[----:B------:R-:W-:Y:S01]  /*97a0*/  FMUL.FTZ R4, R0, UR4 ;  /* 0x0000000400047c20 */ /* 0x000fe20008410000 */
[----:B------:R-:W-:Y:S01]  /*97b0*/  IADD3 R166, PT, PT, R216, R167, RZ ;  /* 0x000000a7d8a67210 */ /* 0x000fe20007ffe0ff */
[----:B------:R-:W-:Y:S01]  /*97c0*/  FFMA.FTZ R210, R15, UR4, -R201 ;  /* 0x000000040fd27c23 */ /* 0x000fe200080108c9 */
[----:B------:R-:W-:Y:S03]  /*97d0*/  LEA R200, R200, R200, 0x10 ;  /* 0x000000c8c8c87211 */ /* 0x000fe600078e80ff */
[----:B------:R-:W4:Y:S01]  /*97e0*/  MUFU.EX2 R196, R196 ;  /* 0x000000c400c47308 */ /* 0x000f220000000800 */
[----:B------:R-:W-:Y:S01]  /*97f0*/  LOP3.LUT R171, R6, 0xff00ff, RZ, 0xc0, !PT ;  /* 0x00ff00ff06ab7812 */ /* 0x000fe200078ec0ff */
[----:B------:R-:W5:Y:S01]  /*9800*/  LDSM.16.MT88.4 R176, [R166+0x18000] ;  /* 0x01800000a6b0783b */ /* 0x000f620000004200 */
[----:B------:R-:W-:Y:S01]  /*9810*/  SHF.R.U32.HI R8, RZ, 0x18, R8 ;  /* 0x00000018ff087819 */ /* 0x000fe20000011608 */
[----:B------:R-:W-:Y:S01]  /*9820*/  FFMA.FTZ R208, R13, UR4, -R202 ;  /* 0x000000040dd07c23 */ /* 0x000fe200080108ca */
[----:B------:R-:W-:Y:S02]  /*9830*/  LOP3.LUT R9, R9, 0xff, RZ, 0xc0, !PT ;  /* 0x000000ff09097812 */ /* 0x000fe400078ec0ff */
[--C-:B------:R-:W-:Y:S03]  /*9840*/  HSET2.LE.AND R171, R171, R200.reuse, PT ;  /* 0x000000c8abab7233 */ /* 0x100fe60003803000 */
[----:B------:R-:W-:Y:S01]  /*9850*/  MUFU.EX2 R199, R199 ;  /* 0x000000c700c77308 */ /* 0x000fe20000000800 */
[----:B------:R-:W-:Y:S02]  /*9860*/  PRMT R9, R9, 0x5410, R8 ;  /* 0x0000541009097816 */ /* 0x000fe40000000008 */
[----:B--2---:R-:W-:Y:S02]  /*9870*/  F2FP.BF16.F32.PACK_AB R8, R192, R193 ;  /* 0x000000c1c008723e */ /* 0x004fe400000010ff */
[--C-:B------:R-:W-:Y:S02]  /*9880*/  HSET2.LE.AND R170, R5, R200.reuse, PT ;  /* 0x000000c805aa7233 */ /* 0x100fe40003803000 */
[----:B------:R-:W-:Y:S03]  /*9890*/  LOP3.LUT R171, R8, R171, RZ, 0xc0, !PT ;  /* 0x000000ab08ab7212 */ /* 0x000fe600078ec0ff */
[----:B------:R-:W2:Y:S01]  /*98a0*/  MUFU.EX2 R198, R198 ;  /* 0x000000c600c67308 */ /* 0x000ea20000000800 */
[C---:B------:R-:W-:Y:S02]  /*98b0*/  IADD3 R8, PT, PT, R167.reuse, 0x18000, RZ ;  /* 0x00018000a7087810 */ /* 0x040fe40007ffe0ff */
[--C-:B------:R-:W-:Y:S02]  /*98c0*/  HSET2.LE.AND R168, R7, R200.reuse, PT ;  /* 0x000000c807a87233 */ /* 0x100fe40003803000 */
[--C-:B------:R-:W-:Y:S02]  /*98d0*/  HSET2.LE.AND R169, R9, R200.reuse, PT ;  /* 0x000000c809a97233 */ /* 0x100fe40003803000 */
[----:B---3--:R-:W-:Y:S03]  /*98e0*/  F2FP.BF16.F32.PACK_AB R7, R194, R195 ;  /* 0x000000c3c207723e */ /* 0x008fe600000010ff */
[----:B------:R-:W3:Y:S01]  /*98f0*/  MUFU.EX2 R2, R2 ;  /* 0x0000000200027308 */ /* 0x000ee20000000800 */
[----:B----4-:R-:W-:Y:S02]  /*9900*/  F2FP.BF16.F32.PACK_AB R5, R196, R197 ;  /* 0x000000c5c405723e */ /* 0x010fe400000010ff */
[----:B------:R-:W-:Y:S02]  /*9910*/  IADD3 R165, PT, PT, R167, 0x18040, RZ ;  /* 0x00018040a7a57810 */ /* 0x000fe40007ffe0ff */
[----:B------:R-:W-:Y:S02]  /*9920*/  @P2 IADD3 R165, PT, PT, R8, -0x40, RZ ;  /* 0xffffffc008a52810 */ /* 0x000fe40007ffe0ff */
[----:B------:R-:W-:Y:S03]  /*9930*/  LOP3.LUT R170, R7, R170, RZ, 0xc0, !PT ;  /* 0x000000aa07aa7212 */ /* 0x000fe600078ec0ff */
[----:B------:R4:W1:Y:S01]  /*9940*/  MUFU.EX2 R0, R4 ;  /* 0x0000000400007308 */ /* 0x0008620000000800 */
[----:B--2---:R-:W-:Y:S02]  /*9950*/  F2FP.BF16.F32.PACK_AB R6, R198, R199 ;  /* 0x000000c7c606723e */ /* 0x004fe400000010ff */
[----:B------:R-:W-:Y:S02]  /*9960*/  LOP3.LUT R168, R5, R168, RZ, 0xc0, !PT ;  /* 0x000000a805a87212 */ /* 0x000fe400078ec0ff */
[----:B------:R-:W-:Y:S02]  /*9970*/  LOP3.LUT R169, R6, R169, RZ, 0xc0, !PT ;  /* 0x000000a906a97212 */ /* 0x000fe400078ec0ff */
[----:B------:R-:W-:Y:S03]  /*9980*/  IADD3 R216, PT, PT, R216, R165, RZ ;  /* 0x000000a5d8d87210 */ /* 0x000fe60007ffe0ff */
        /* <DEDUP_REMOVED lines=8> */
[C---:B------:R-:W-:Y:S01]  /*9a10*/  FMUL.FTZ R44, R2.reuse, R44 ;  /* 0x0000002c022c7220 */ /* 0x040fe20000410000 */
[----:B----4-:R-:W-:Y:S01]  /*9a20*/  FMUL.FTZ R4, R2, R160 ;  /* 0x000000a002047220 */ /* 0x010fe20000410000 */
[C---:B-1----:R-:W-:Y:S01]  /*9a30*/  FMUL.FTZ R6, R0.reuse, R162 ;  /* 0x000000a200067220 */ /* 0x042fe20000410000 */
[C---:B------:R-:W-:Y:S01]  /*9a40*/  FMUL.FTZ R7, R0.reuse, R163 ;  /* 0x000000a300077220 */ /* 0x040fe20000410000 */
[C---:B------:R-:W-:Y:S01]  /*9a50*/  FMUL.FTZ R10, R0.reuse, R158 ;  /* 0x0000009e000a7220 */ /* 0x040fe20000410000 */
[----:B------:R-:W1:Y:S01]  /*9a60*/  LDSM.16.MT88.4 R160, [R165] ;  /* 0x00000000a5a0783b */ /* 0x000e620000004200 */
[C---:B------:R-:W-:Y:S01]  /*9a70*/  FMUL.FTZ R11, R0.reuse, R159 ;  /* 0x0000009f000b7220 */ /* 0x040fe20000410000 */
[C---:B------:R-:W-:Y:S01]  /*9a80*/  FMUL.FTZ R18, R0.reuse, R154 ;  /* 0x0000009a00127220 */ /* 0x040fe20000410000 */
[C---:B------:R-:W-:Y:S01]  /*9a90*/  FMUL.FTZ R19, R0.reuse, R155 ;  /* 0x0000009b00137220 */ /* 0x040fe20000410000 */
[C---:B------:R-:W-:Y:S01]  /*9aa0*/  FMUL.FTZ R38, R0.reuse, R38 ;  /* 0x0000002600267220 */ /* 0x040fe20000410000 */
[C---:B------:R-:W-:Y:S01]  /*9ab0*/  HMMA.16816.F32.BF16 R4, R168.reuse, R172, R4 ;  /* 0x000000aca804723c */ /* 0x040fe20000041804 */
[----:B------:R-:W-:Y:S02]  /*9ac0*/  MUFU.EX2 R208, R208 ;  /* 0x000000d000d07308 */ /* 0x000fe40000000800 */
[----:B------:R-:W2:Y:S02]  /*9ad0*/  LDSM.16.MT88.4 R156, [R216] ;  /* 0x00000000d89c783b */ /* 0x000ea40000004200 */
[C---:B------:R-:W-:Y:S01]  /*9ae0*/  FMUL.FTZ R39, R0.reuse, R39 ;  /* 0x0000002700277220 */ /* 0x040fe20000410000 */
[C---:B------:R-:W-:Y:S01]  /*9af0*/  FMUL.FTZ R42, R0.reuse, R42 ;  /* 0x0000002a002a7220 */ /* 0x040fe20000410000 */
[----:B------:R-:W-:Y:S01]  /*9b00*/  FMUL.FTZ R43, R0, R43 ;  /* 0x0000002b002b7220 */ /* 0x000fe20000410000 */
[C---:B------:R-:W-:Y:S03]  /*9b10*/  HMMA.16816.F32.BF16 R8, R168.reuse, R174, R8 ;  /* 0x000000aea808723c */ /* 0x040fe60000041808 */
[----:B------:R-:W-:Y:S01]  /*9b20*/  MUFU.EX2 R209, R209 ;  /* 0x000000d100d17308 */ /* 0x000fe20000000800 */
[----:B------:R-:W3:Y:S01]  /*9b30*/  LDSM.16.MT88.4 R172, [R167+0x1a000] ;  /* 0x01a00000a7ac783b */ /* 0x000ee20000004200 */
[----:B------:R-:W-:Y:S01]  /*9b40*/  FMUL.FTZ R45, R2, R45 ;  /* 0x0000002d022d7220 */ /* 0x000fe20000410000 */
[C---:B------:R-:W-:Y:S01]  /*9b50*/  FMUL.FTZ R46, R0.reuse, R46 ;  /* 0x0000002e002e7220 */ /* 0x040fe20000410000 */
[----:B------:R-:W-:Y:S01]  /*9b60*/  FMUL.FTZ R47, R0, R47 ;  /* 0x0000002f002f7220 */ /* 0x000fe20000410000 */
[C---:B------:R-:W-:Y:S01]  /*9b70*/  FMUL.FTZ R48, R2.reuse, R48 ;  /* 0x0000003002307220 */ /* 0x040fe20000410000 */
[C---:B-----5:R-:W-:Y:S04]  /*9b80*/  HMMA.16816.F32.BF16 R36, R168.reuse, R176, R36 ;  /* 0x000000b0a824723c */ /* 0x060fe80000041824 */
        /* <DEDUP_REMOVED lines=17> */
[----:B------:R-:W1:Y:S02]  /*9ca0*/  MUFU.EX2 R203, R203 ;  /* 0x000000cb00cb7308 */ /* 0x000e640000000800 */
[C---:B------:R-:W-:Y:S01]  /*9cb0*/  FMUL.FTZ R62, R0.reuse, R62 ;  /* 0x0000003e003e7220 */ /* 0x040fe20000410000 */
[----:B------:R-:W-:Y:S01]  /*9cc0*/  FMUL.FTZ R63, R0, R63 ;  /* 0x0000003f003f7220 */ /* 0x000fe20000410000 */
[C---:B------:R-:W-:Y:S01]  /*9cd0*/  FMUL.FTZ R64, R2.reuse, R64 ;  /* 0x0000004002407220 */ /* 0x040fe20000410000 */
[----:B------:R-:W-:Y:S01]  /*9ce0*/  FMUL.FTZ R65, R2, R65 ;  /* 0x0000004102417220 */ /* 0x000fe20000410000 */
[C---:B------:R-:W-:Y:S01]  /*9cf0*/  FMUL.FTZ R66, R0.reuse, R66 ;  /* 0x0000004200427220 */ /* 0x040fe20000410000 */
[C---:B------:R-:W-:Y:S01]  /*9d00*/  HMMA.16816.F32.BF16 R48, R168.reuse, R162, R48 ;  /* 0x000000a2a830723c */ /* 0x040fe20000041830 */
[----:B------:R-:W4:Y:S02]  /*9d10*/  LDSM.16.MT88.4 R160, [R166+0x1a000] ;  /* 0x01a00000a6a0783b */ /* 0x000f240000004200 */
        /* <DEDUP_REMOVED lines=99> */
[C---:B------:R-:W-:Y:S01]  /*a350*/  FMUL.FTZ R143, R0.reuse, R143 ;  /* 0x0000008f008f7220 */ /* 0x040fe20000410000 */
[C---:B---3--:R-:W-:Y:S03]  /*a360*/  HMMA.16816.F32.BF16 R108, R168.reuse, R172, R108 ;  /* 0x000000aca86c723c */ /* 0x048fe6000004186c */
[----:B------:R-:W-:Y:S01]  /*a370*/  FMUL.FTZ R15, R0, R151 ;  /* 0x00000097000f7220 */ /* 0x000fe20000410000 */
[----:B------:R-:W-:Y:S01]  /*a380*/  FMUL.FTZ R13, R2, R149 ;  /* 0x00000095020d7220 */ /* 0x000fe20000410000 */
[----:B------:R-:W-:Y:S01]  /*a390*/  FMUL.FTZ R14, R0, R150 ;  /* 0x00000096000e7220 */ /* 0x000fe20000410000 */
[----:B-1----:R-:W-:Y:S01]  /*a3a0*/  F2FP.BF16.F32.PACK_AB R149, R203, R204 ;  /* 0x000000cccb95723e */ /* 0x002fe200000010ff */
[C---:B------:R-:W-:Y:S01]  /*a3b0*/  FMUL.FTZ R144, R2.reuse, R144 ;  /* 0x0000009002907220 */ /* 0x040fe20000410000 */
[C---:B------:R-:W-:Y:S01]  /*a3c0*/  HMMA.16816.F32.BF16 R112, R168.reuse, R174, R112 ;  /* 0x000000aea870723c */ /* 0x040fe20000041870 */
[----:B------:R-:W1:Y:S02]  /*a3d0*/  LDSM.16.MT88.4 R172, [R166+0x1e000] ;  /* 0x01e00000a6ac783b */ /* 0x000e640000004200 */
[----:B------:R-:W-:Y:S01]  /*a3e0*/  FMUL.FTZ R145, R2, R145 ;  /* 0x0000009102917220 */ /* 0x000fe20000410000 */
[C---:B------:R-:W-:Y:S01]  /*a3f0*/  FMUL.FTZ R146, R0.reuse, R146 ;  /* 0x0000009200927220 */ /* 0x040fe20000410000 */
[----:B------:R-:W-:Y:S01]  /*a400*/  FMUL.FTZ R147, R0, R147 ;  /* 0x0000009300937220 */ /* 0x000fe20000410000 */
[----:B------:R-:W-:Y:S01]  /*a410*/  FFMA.FTZ R197, R2, R245, R197 ;  /* 0x000000f502c57223 */ /* 0x000fe200000100c5 */
[----:B------:R-:W-:Y:S01]  /*a420*/  FFMA.FTZ R199, R0, R237, R199 ;  /* 0x000000ed00c77223 */ /* 0x000fe200000100c7 */
[----:B------:R-:W-:Y:S01]  /*a430*/  MOV R0, R3 ;  /* 0x0000000300007202 */ /* 0x000fe20000000f00 */
[C---:B----4-:R-:W-:Y:S03]  /*a440*/  HMMA.16816.F32.BF16 R116, R168.reuse, R160, R116 ;  /* 0x000000a0a874723c */ /* 0x050fe60000041874 */
        /* <DEDUP_REMOVED lines=8> */
[C---:B-----5:R-:W-:Y:S03]  /*a4d0*/  HMMA.16816.F32.BF16 R124, R168.reuse, R156, R124 ;  /* 0x0000009ca87c723c */ /* 0x060fe6000004187c */
[----:B------:R-:W-:Y:S01]  /*a4e0*/  LOP3.LUT R180, R180, UR16, R161, 0x96, !PT ;  /* 0x00000010b4b47c12 */ /* 0x000fe2000f8e96a1 */
[----:B------:R-:W-:Y:S01]  /*a4f0*/  FADD.FTZ R194, R194, R195 ;  /* 0x000000c3c2c27221 */ /* 0x000fe20000010000 */
[----:B------:R-:W-:Y:S01]  /*a500*/  PRMT R17, R160, 0x7773, RZ ;  /* 0x00007773a0117816 */ /* 0x000fe200000000ff */
[----:B------:R-:W-:Y:S01]  /*a510*/  FADD.FTZ R192, R192, R193 ;  /* 0x000000c1c0c07221 */ /* 0x000fe20000010000 */
[----:B------:R-:W-:Y:S01]  /*a520*/  MOV R16, R160 ;  /* 0x000000a000107202 */ /* 0x000fe20000000f00 */
[C---:B------:R-:W-:Y:S01]  /*a530*/  HMMA.16816.F32.BF16 R128, R168.reuse, R158, R128 ;  /* 0x0000009ea880723c */ /* 0x040fe20000041880 */
[----:B------:R-:W3:Y:S02]  /*a540*/  LDSM.16.MT88.4 R156, [R165+0x6000] ;  /* 0x00600000a59c783b */ /* 0x000ee40000004200 */
[C---:B------:R-:W-:Y:S02]  /*a550*/  PRMT R12, R180.reuse, 0x7632, R12 ;  /* 0x00007632b40c7816 */ /* 0x040fe4000000000c */
[----:B------:R-:W-:Y:S02]  /*a560*/  SHF.R.U32.HI R177, RZ, 0x18, R180 ;  /* 0x00000018ffb17819 */ /* 0x000fe400000116b4 */
[----:B------:R-:W-:Y:S01]  /*a570*/  LOP3.LUT R179, R180, 0xff, RZ, 0xc0, !PT ;  /* 0x000000ffb4b37812 */ /* 0x000fe200078ec0ff */
[C---:B-1----:R-:W-:Y:S03]  /*a580*/  HMMA.16816.F32.BF16 R132, R168.reuse, R172, R132 ;  /* 0x000000aca884723c */ /* 0x042fe60000041884 */
[C---:B------:R-:W-:Y:S02]  /*a590*/  PRMT R172, R160.reuse, 0x7772, RZ ;  /* 0x00007772a0ac7816 */ /* 0x040fe400000000ff */
[----:B------:R-:W-:Y:S02]  /*a5a0*/  PRMT R173, R160, 0x7771, RZ ;  /* 0x00007771a0ad7816 */ /* 0x000fe400000000ff */
[----:B------:R-:W1:Y:S01]  /*a5b0*/  LDSM.16.MT88.4 R160, [R216+0x6000] ;  /* 0x00600000d8a0783b */ /* 0x000e620000004200 */
[C---:B------:R-:W-:Y:S03]  /*a5c0*/  HMMA.16816.F32.BF16 R136, R168.reuse, R174, R136 ;  /* 0x000000aea888723c */ /* 0x040fe60000041888 */
[----:B------:R-:W-:Y:S02]  /*a5d0*/  LOP3.LUT R174, R180, 0xffff, RZ, 0xc0, !PT ;  /* 0x0000ffffb4ae7812 */ /* 0x000fe400078ec0ff */
[----:B------:R-:W-:Y:S01]  /*a5e0*/  PRMT R172, R172, 0x5410, R17 ;  /* 0x00005410acac7816 */ /* 0x000fe20000000011 */
[----:B------:R-:W-:Y:S01]  /*a5f0*/  FMUL.FTZ R17, R2, R153 ;  /* 0x0000009902117220 */ /* 0x000fe20000410000 */
[----:B------:R-:W-:Y:S01]  /*a600*/  LDSM.16.MT88.4 R180, [R167+0x1a800] ;  /* 0x01a80000a7b4783b */ /* 0x000fe20000004200 */
[----:B------:R-:W-:Y:S02]  /*a610*/  SHF.R.U32.HI R174, RZ, 0x8, R174 ;  /* 0x00000008ffae7819 */ /* 0x000fe400000116ae */
[----:B------:R-:W-:Y:S02]  /*a620*/  LOP3.LUT R12, R12, 0xff, RZ, 0xc0, !PT ;  /* 0x000000ff0c0c7812 */ /* 0x000fe400078ec0ff */
[----:B------:R-:W-:Y:S02]  /*a630*/  PRMT R179, R179, 0x5410, R174 ;  /* 0x00005410b3b37816 */ /* 0x000fe400000000ae */
[----:B------:R-:W-:Y:S01]  /*a640*/  PRMT R177, R12, 0x5410, R177 ;  /* 0x000054100cb17816 */ /* 0x000fe200000000b1 */
[----:B------:R-:W-:Y:S01]  /*a650*/  FMUL.FTZ R12, R2, R148 ;  /* 0x00000094020c7220 */ /* 0x000fe20000410000 */
[----:B--2---:R-:W-:Y:S01]  /*a660*/  F2FP.BF16.F32.PACK_AB R148, R206, R205 ;  /* 0x000000cdce94723e */ /* 0x004fe200000010ff */
[C---:B---3--:R-:W-:Y:S03]  /*a670*/  HMMA.16816.F32.BF16 R140, R168.reuse, R156, R140 ;  /* 0x0000009ca88c723c */ /* 0x048fe6000004188c */
[----:B------:R-:W-:Y:S01]  /*a680*/  LOP3.LUT R156, R16, 0xff, RZ, 0xc0, !PT ;  /* 0x000000ff109c7812 */ /* 0x000fe200078ec0ff */
[----:B------:R-:W-:Y:S01]  /*a690*/  FMUL.FTZ R16, R2, R152 ;  /* 0x0000009802107220 */ /* 0x000fe20000410000 */
[----:B------:R-:W-:Y:S01]  /*a6a0*/  LOP3.LUT R157, R172, 0xff00ff, RZ, 0xc0, !PT ;  /* 0x00ff00ffac9d7812 */ /* 0x000fe200078ec0ff */
[----:B------:R-:W2:Y:S01]  /*a6b0*/  LDSM.16.MT88.4 R152, [R167+0x18800] ;  /* 0x01880000a798783b */ /* 0x000ea20000004200 */
[----:B------:R-:W-:Y:S02]  /*a6c0*/  PRMT R173, R156, 0x5410, R173 ;  /* 0x000054109cad7816 */ /* 0x000fe400000000ad */
[----:B------:R-:W-:Y:S02]  /*a6d0*/  MOV R2, R222 ;  /* 0x000000de00027202 */ /* 0x000fe40000000f00 */
[C---:B------:R-:W-:Y:S03]  /*a6e0*/  HMMA.16816.F32.BF16 R16, R168.reuse, R158, R16 ;  /* 0x0000009ea810723c */ /* 0x040fe60000041810 */
[--C-:B------:R-:W-:Y:S02]  /*a6f0*/  HSET2.LE.AND R151, R157, R200.reuse, PT ;  /* 0x000000c89d977233 */ /* 0x100fe40003803000 */
[----:B------:R-:W3:Y:S01]  /*a700*/  LDSM.16.MT88.4 R156, [R166+0x18800] ;  /* 0x01880000a69c783b */ /* 0x000ee20000004200 */
[--C-:B------:R-:W-:Y:S02]  /*a710*/  HSET2.LE.AND R172, R173, R200.reuse, PT ;  /* 0x000000c8adac7233 */ /* 0x100fe40003803000 */
[C---:B-1----:R-:W-:Y:S03]  /*a720*/  HMMA.16816.F32.BF16 R12, R168.reuse, R160, R12 ;  /* 0x000000a0a80c723c */ /* 0x042fe6000004180c */
[----:B------:R-:W-:Y:S02]  /*a730*/  LOP3.LUT R150, R149, R172, RZ, 0xc0, !PT ;  /* 0x000000ac95967212 */ /* 0x000fe400078ec0ff */
[----:B------:R-:W-:Y:S01]  /*a740*/  LOP3.LUT R151, R148, R151, RZ, 0xc0, !PT ;  /* 0x0000009794977212 */ /* 0x000fe200078ec0ff */
[----:B------:R-:W1:Y:S01]  /*a750*/  LDSM.16.MT88.4 R172, [R165+0x800] ;  /* 0x00080000a5ac783b */ /* 0x000e620000004200 */
[--C-:B------:R-:W-:Y:S01]  /*a760*/  HSET2.LE.AND R148, R179, R200.reuse, PT ;  /* 0x000000c8b3947233 */ /* 0x100fe20003803000 */
[----:B------:R-:W-:Y:S03]  /*a770*/  HMMA.16816.F32.BF16 R144, R168, R162, R144 ;  /* 0x000000a2a890723c */ /* 0x000fe60000041890 */
[--C-:B------:R-:W-:Y:S02]  /*a780*/  HSET2.LE.AND R149, R177, R200.reuse, PT ;  /* 0x000000c8b1957233 */ /* 0x100fe40003803000 */
[----:B------:R-:W-:Y:S01]  /*a790*/  F2FP.BF16.F32.PACK_AB R161, R208, R207 ;  /* 0x000000cfd0a1723e */ /* 0x000fe200000010ff */
[----:B------:R-:W4:Y:S01]  /*a7a0*/  LDSM.16.MT88.4 R176, [R216+0x800] ;  /* 0x00080000d8b0783b */ /* 0x000f220000004200 */
[----:B------:R-:W-:Y:S01]  /*a7b0*/  F2FP.BF16.F32.PACK_AB R160, R210, R209 ;  /* 0x000000d1d2a0723e */ /* 0x000fe200000010ff */
[----:B------:R-:W-:Y:S01]  /*a7c0*/  FADD.FTZ R209, R209, R192 ;  /* 0x000000c0d1d17221 */ /* 0x000fe20000010000 */
[----:B------:R-:W-:Y:S02]  /*a7d0*/  LOP3.LUT R148, R161, R148, RZ, 0xc0, !PT ;  /* 0x00000094a1947212 */ /* 0x000fe400078ec0ff */
[----:B------:R-:W-:Y:S01]  /*a7e0*/  LOP3.LUT R149, R160, R149, RZ, 0xc0, !PT ;  /* 0x00000095a0957212 */ /* 0x000fe200078ec0ff */
[----:B------:R-:W-:Y:S02]  /*a7f0*/  FADD.FTZ R210, R210, R209 ;  /* 0x000000d1d2d27221 */ /* 0x000fe40000010000 */
[----:B------:R-:W5:Y:S04]  /*a800*/  LDSM.16.MT88.4 R160, [R165+0x2800] ;  /* 0x00280000a5a0783b */ /* 0x000f680000004200 */
[C---:B--2---:R-:W-:Y:S04]  /*a810*/  HMMA.16816.F32.BF16 R4, R148.reuse, R152, R4 ;  /* 0x000000989404723c */ /* 0x044fe80000041804 */
[----:B------:R-:W2:Y:S04]  /*a820*/  LDSM.16.MT88.4 R168, [R216+0x2800] ;  /* 0x00280000d8a8783b */ /* 0x000ea80000004200 */
[C---:B------:R-:W-:Y:S04]  /*a830*/  HMMA.16816.F32.BF16 R8, R148.reuse, R154, R8 ;  /* 0x0000009a9408723c */ /* 0x040fe80000041808 */
[----:B------:R-:W2:Y:S04]  /*a840*/  LDSM.16.MT88.4 R152, [R166+0x1c800] ;  /* 0x01c80000a698783b */ /* 0x000ea80000004200 */
[C---:B---3--:R-:W-:Y:S08]  /*a850*/  HMMA.16816.F32.BF16 R36, R148.reuse, R156, R36 ;  /* 0x0000009c9424723c */ /* 0x048ff00000041824 */
[C---:B------:R-:W-:Y:S01]  /*a860*/  HMMA.16816.F32.BF16 R40, R148.reuse, R158, R40 ;  /* 0x0000009e9428723c */ /* 0x040fe20000041828 */
[----:B------:R-:W3:Y:S07]  /*a870*/  LDSM.16.MT88.4 R156, [R165+0x4800] ;  /* 0x00480000a59c783b */ /* 0x000eee0000004200 */
[C---:B-1----:R-:W-:Y:S08]  /*a880*/  HMMA.16816.F32.BF16 R44, R148.reuse, R172, R44 ;  /* 0x000000ac942c723c */ /* 0x042ff0000004182c */
[C---:B------:R-:W-:Y:S01]  /*a890*/  HMMA.16816.F32.BF16 R48, R148.reuse, R174, R48 ;  /* 0x000000ae9430723c */ /* 0x040fe20000041830 */
[----:B------:R-:W1:Y:S07]  /*a8a0*/  LDSM.16.MT88.4 R172, [R216+0x4800] ;  /* 0x00480000d8ac783b */ /* 0x000e6e0000004200 */
[C---:B----4-:R-:W-:Y:S08]  /*a8b0*/  HMMA.16816.F32.BF16 R52, R148.reuse, R176, R52 ;  /* 0x000000b09434723c */ /* 0x050ff00000041834 */
        /* <DEDUP_REMOVED lines=11> */
[C---:B-----5:R-:W-:Y:S03]  /*a970*/  HMMA.16816.F32.BF16 R76, R148.reuse, R160, R76 ;  /* 0x000000a0944c723c */ /* 0x060fe6000004184c */
[----:B------:R-:W-:Y:S05]  /*a980*/  MUFU.EX2 R184, R184 ;  /* 0x000000b800b87308 */ /* 0x000fea0000000800 */
[C---:B------:R-:W-:Y:S01]  /*a990*/  HMMA.16816.F32.BF16 R80, R148.reuse, R162, R80 ;  /* 0x000000a29450723c */ /* 0x040fe20000041850 */
[----:B------:R-:W4:Y:S04]  /*a9a0*/  LDSM.16.MT88.4 R160, [R167+0x1e800] ;  /* 0x01e80000a7a0783b */ /* 0x000f280000004200 */
[----:B------:R-:W-:Y:S03]  /*a9b0*/  MUFU.EX2 R186, R186 ;  /* 0x000000ba00ba7308 */ /* 0x000fe60000000800 */
[C---:B--2---:R-:W-:Y:S07]  /*a9c0*/  HMMA.16816.F32.BF16 R84, R148.reuse, R168, R84 ;  /* 0x000000a89454723c */ /* 0x044fee0000041854 */
        /* <DEDUP_REMOVED lines=9> */
[C---:B------:R-:W-:Y:S01]  /*aa60*/  HMMA.16816.F32.BF16 R100, R148.reuse, R152, R100 ;  /* 0x000000989464723c */ /* 0x040fe20000041864 */
[----:B------:R-:W-:Y:S02]  /*aa70*/  MOV R153, UR26 ;  /* 0x0000001a00997c02 */ /* 0x000fe40008000f00 */
[----:B------:R-:W-:Y:S05]  /*aa80*/  MUFU.EX2 R190, R190 ;  /* 0x000000be00be7308 */ /* 0x000fea0000000800 */
[C---:B------:R-:W-:Y:S05]  /*aa90*/  HMMA.16816.F32.BF16 R104, R148.reuse, R154, R104 ;  /* 0x0000009a9468723c */ /* 0x040fea0000041868 */
[----:B------:R-:W2:Y:S03]  /*aaa0*/  MUFU.EX2 R191, R191 ;  /* 0x000000bf00bf7308 */ /* 0x000ea60000000800 */
[C---:B---3--:R-:W-:Y:S07]  /*aab0*/  HMMA.16816.F32.BF16 R108, R148.reuse, R156, R108 ;  /* 0x0000009c946c723c */ /* 0x048fee000004186c */
[----:B------:R-:W3:Y:S01]  /*aac0*/  MUFU.EX2 R189, R189 ;  /* 0x000000bd00bd7308 */ /* 0x000ee20000000800 */
[----:B------:R-:W-:Y:S02]  /*aad0*/  LOP3.LUT R156, R243, UR29, R153, 0x96, !PT ;  /* 0x0000001df39c7c12 */ /* 0x000fe4000f8e9699 */
[----:B------:R-:W5:Y:S01]  /*aae0*/  LDSM.16.MT88.4 R152, [R166+0x1e800] ;  /* 0x01e80000a698783b */ /* 0x000f620000004200 */
[C---:B------:R-:W-:Y:S03]  /*aaf0*/  HMMA.16816.F32.BF16 R112, R148.reuse, R158, R112 ;  /* 0x0000009e9470723c */ /* 0x040fe60000041870 */
[----:B------:R-:W-:Y:S01]  /*ab00*/  IMAD.WIDE.U32 R156, R156, -0x326172a9, RZ ;  /* 0xcd9e8d579c9c7825 */ /* 0x000fe200078e00ff */
[----:B--2---:R-:W-:Y:S04]  /*ab10*/  F2FP.BF16.F32.PACK_AB R176, R191, R190 ;  /* 0x000000bebfb0723e */ /* 0x004fe800000010ff */
[C---:B-1----:R-:W-:Y:S03]  /*ab20*/  HMMA.16816.F32.BF16 R116, R148.reuse, R172, R116 ;  /* 0x000000ac9474723c */ /* 0x042fe60000041874 */
[----:B------:R-:W-:Y:S02]  /*ab30*/  LOP3.LUT R218, R246, UR15, R157, 0x96, !PT ;  /* 0x0000000ff6da7c12 */ /* 0x000fe4000f8e969d */
[----:B------:R-:W-:Y:S03]  /*ab40*/  LOP3.LUT R168, R239, UR14, R156, 0x96, !PT ;  /* 0x0000000eefa87c12 */ /* 0x000fe6000f8e969c */
[C---:B------:R-:W-:Y:S03]  /*ab50*/  HMMA.16816.F32.BF16 R120, R148.reuse, R174, R120 ;  /* 0x000000ae9478723c */ /* 0x040fe60000041878 */
[----:B------:R-:W-:Y:S04]  /*ab60*/  IMAD.WIDE.U32 R168, R168, -0x2daee0ad, RZ ;  /* 0xd2511f53a8a87825 */ /* 0x000fe800078e00ff */
[----:B------:R-:W-:Y:S01]  /*ab70*/  IMAD.WIDE.U32 R218, R218, -0x2daee0ad, RZ ;  /* 0xd2511f53dada7825 */ /* 0x000fe200078e00ff */
[C---:B----4-:R-:W-:Y:S04]  /*ab80*/  HMMA.16816.F32.BF16 R124, R148.reuse, R160, R124 ;  /* 0x000000a0947c723c */ /* 0x050fe8000004187c */
[----:B------:R-:W-:Y:S02]  /*ab90*/  LOP3.LUT R156, R240, UR23, R219, 0x96, !PT ;  /* 0x00000017f09c7c12 */ /* 0x000fe4000f8e96db */
[----:B------:R-:W-:Y:S02]  /*aba0*/  LOP3.LUT R218, R218, UR22, R169, 0x96, !PT ;  /* 0x00000016dada7c12 */ /* 0x000fe4000f8e96a9 */
[C---:B------:R-:W-:Y:S03]  /*abb0*/  HMMA.16816.F32.BF16 R128, R148.reuse, R162, R128 ;  /* 0x000000a29480723c */ /* 0x040fe60000041880 */
[----:B------:R-:W-:Y:S02]  /*abc0*/  IMAD.WIDE.U32 R220, R156, -0x326172a9, RZ ;  /* 0xcd9e8d579cdc7825 */ /* 0x000fe400078e00ff */
[----:B------:R-:W1:Y:S02]  /*abd0*/  LDSM.16.MT88.4 R156, [R165+0x6800] ;  /* 0x00680000a59c783b */ /* 0x000e640000004200 */
[----:B------:R-:W-:Y:S01]  /*abe0*/  IMAD.WIDE.U32 R218, R218, -0x326172a9, RZ ;  /* 0xcd9e8d57dada7825 */ /* 0x000fe200078e00ff */
[C---:B-----5:R-:W-:Y:S03]  /*abf0*/  HMMA.16816.F32.BF16 R132, R148.reuse, R152, R132 ;  /* 0x000000989484723c */ /* 0x060fe60000041884 */
        /* <DEDUP_REMOVED lines=13> */
[----:B------:R-:W-:Y:S03]  /*acd0*/  MOV R20, R160 ;  /* 0x000000a000147202 */ /* 0x000fe60000000f00 */
[----:B------:R-:W-:Y:S01]  /*ace0*/  IMAD.WIDE.U32 R218, R218, -0x2daee0ad, RZ ;  /* 0xd2511f53dada7825 */ /* 0x000fe200078e00ff */
[C---:B------:R-:W-:Y:S02]  /*acf0*/  PRMT R153, R160.reuse, 0x7773, RZ ;  /* 0x00007773a0997816 */ /* 0x040fe400000000ff */
[C---:B------:R-:W-:Y:S02]  /*ad00*/  PRMT R168, R160.reuse, 0x7772, RZ ;  /* 0x00007772a0a87816 */ /* 0x040fe400000000ff */
[----:B------:R-:W-:Y:S01]  /*ad10*/  PRMT R152, R160, 0x7771, RZ ;  /* 0x00007771a0987816 */ /* 0x000fe200000000ff */
[C---:B-1----:R-:W-:Y:S03]  /*ad20*/  HMMA.16816.F32.BF16 R140, R148.reuse, R156, R140 ;  /* 0x0000009c948c723c */ /* 0x042fe6000004188c */
[----:B------:R-:W-:Y:S02]  /*ad30*/  LOP3.LUT R21, R20, 0xff, RZ, 0xc0, !PT ;  /* 0x000000ff14157812 */ /* 0x000fe400078ec0ff */
[----:B------:R-:W-:Y:S02]  /*ad40*/  PRMT R168, R168, 0x5410, R153 ;  /* 0x00005410a8a87816 */ /* 0x000fe40000000099 */
[----:B------:R-:W-:Y:S01]  /*ad50*/  PRMT R21, R21, 0x5410, R152 ;  /* 0x0000541015157816 */ /* 0x000fe20000000098 */
[C---:B------:R-:W-:Y:S01]  /*ad60*/  HMMA.16816.F32.BF16 R16, R148.reuse, R158, R16 ;  /* 0x0000009e9410723c */ /* 0x040fe20000041810 */
[----:B------:R-:W1:Y:S02]  /*ad70*/  LDSM.16.MT88.4 R152, [R167+0x19000] ;  /* 0x01900000a798783b */ /* 0x000e640000004200 */
[----:B------:R-:W-:Y:S02]  /*ad80*/  LOP3.LUT R20, R248, UR11, R161, 0x96, !PT ;  /* 0x0000000bf8147c12 */ /* 0x000fe4000f8e96a1 */
[----:B------:R-:W-:Y:S02]  /*ad90*/  LOP3.LUT R23, R168, 0xff00ff, RZ, 0xc0, !PT ;  /* 0x00ff00ffa8177812 */ /* 0x000fe400078ec0ff */
[C---:B------:R-:W-:Y:S02]  /*ada0*/  LOP3.LUT R22, R20.reuse, 0xffff, RZ, 0xc0, !PT ;  /* 0x0000ffff14167812 */ /* 0x040fe400078ec0ff */
[C---:B------:R-:W-:Y:S01]  /*adb0*/  PRMT R173, R20.reuse, 0x7632, R173 ;  /* 0x0000763214ad7816 */ /* 0x040fe200000000ad */
[----:B------:R-:W4:Y:S01]  /*adc0*/  LDSM.16.MT88.4 R160, [R166+0x19000] ;  /* 0x01900000a6a0783b */ /* 0x000f220000004200 */
[----:B------:R-:W-:Y:S02]  /*add0*/  LOP3.LUT R157, R20, 0xff, RZ, 0xc0, !PT ;  /* 0x000000ff149d7812 */ /* 0x000fe400078ec0ff */
[----:B------:R-:W-:Y:S02]  /*ade0*/  SHF.R.U32.HI R22, RZ, 0x8, R22 ;  /* 0x00000008ff167819 */ /* 0x000fe40000011616 */
[----:B------:R-:W-:Y:S01]  /*adf0*/  LOP3.LUT R173, R173, 0xff, RZ, 0xc0, !PT ;  /* 0x000000ffadad7812 */ /* 0x000fe200078ec0ff */
[C---:B--2---:R-:W-:Y:S02]  /*ae00*/  HMMA.16816.F32.BF16 R12, R148.reuse, R24, R12 ;  /* 0x00000018940c723c */ /* 0x044fe4000004180c */
[----:B------:R-:W2:Y:S01]  /*ae10*/  LDSM.16.MT88.4 R168, [R165+0x1000] ;  /* 0x00100000a5a8783b */ /* 0x000ea20000004200 */
[----:B------:R-:W-:Y:S02]  /*ae20*/  SHF.R.U32.HI R20, RZ, 0x18, R20 ;  /* 0x00000018ff147819 */ /* 0x000fe40000011614 */
[----:B------:R-:W-:Y:S02]  /*ae30*/  PRMT R157, R157, 0x5410, R22 ;  /* 0x000054109d9d7816 */ /* 0x000fe40000000016 */
[----:B------:R-:W-:Y:S01]  /*ae40*/  PRMT R159, R173, 0x5410, R20 ;  /* 0x00005410ad9f7816 */ /* 0x000fe20000000014 */
[----:B------:R-:W-:Y:S02]  /*ae50*/  HMMA.16816.F32.BF16 R144, R148, R26, R144 ;  /* 0x0000001a9490723c */ /* 0x000fe40000041890 */
[----:B------:R-:W-:Y:S01]  /*ae60*/  LDSM.16.MT88.4 R172, [R167+0x1b000] ;  /* 0x01b00000a7ac783b */ /* 0x000fe20000004200 */
[--C-:B------:R-:W-:Y:S02]  /*ae70*/  HSET2.LE.AND R22, R21, R200.reuse, PT ;  /* 0x000000c815167233 */ /* 0x100fe40003803000 */
[--C-:B------:R-:W-:Y:S02]  /*ae80*/  HSET2.LE.AND R20, R157, R200.reuse, PT ;  /* 0x000000c89d147233 */ /* 0x100fe40003803000 */
[----:B---3--:R-:W-:Y:S02]  /*ae90*/  F2FP.BF16.F32.PACK_AB R21, R189, R188 ;  /* 0x000000bcbd15723e */ /* 0x008fe400000010ff */
[--C-:B------:R-:W-:Y:S01]  /*aea0*/  HSET2.LE.AND R23, R23, R200.reuse, PT ;  /* 0x000000c817177233 */ /* 0x100fe20003803000 */
[----:B------:R-:W-:Y:S01]  /*aeb0*/  LDSM.16.MT88.4 R24, [R166+0x1b000] ;  /* 0x01b00000a618783b */ /* 0x000fe20000004200 */
[----:B------:R-:W-:Y:S02]  /*aec0*/  LOP3.LUT R20, R21, R20, RZ, 0xc0, !PT ;  /* 0x0000001415147212 */ /* 0x000fe400078ec0ff */
[--C-:B------:R-:W-:Y:S02]  /*aed0*/  HSET2.LE.AND R21, R159, R200.reuse, PT ;  /* 0x000000c89f157233 */ /* 0x100fe40003803000 */
[----:B------:R-:W-:Y:S02]  /*aee0*/  F2FP.BF16.F32.PACK_AB R157, R185, R184 ;  /* 0x000000b8b99d723e */ /* 0x000fe400000010ff */
[----:B------:R-:W-:Y:S01]  /*aef0*/  F2FP.BF16.F32.PACK_AB R156, R187, R186 ;  /* 0x000000babb9c723e */ /* 0x000fe200000010ff */
[----:B------:R-:W-:Y:S01]  /*af00*/  LDSM.16.MT88.4 R148, [R165+0x3000] ;  /* 0x00300000a594783b */ /* 0x000fe20000004200 */
[----:B------:R-:W-:Y:S02]  /*af10*/  LOP3.LUT R22, R157, R22, RZ, 0xc0, !PT ;  /* 0x000000169d167212 */ /* 0x000fe400078ec0ff */
[----:B------:R-:W-:Y:S02]  /*af20*/  LOP3.LUT R23, R156, R23, RZ, 0xc0, !PT ;  /* 0x000000179c177212 */ /* 0x000fe400078ec0ff */
[----:B------:R-:W-:Y:S02]  /*af30*/  LOP3.LUT R21, R176, R21, RZ, 0xc0, !PT ;  /* 0x00000015b0157212 */ /* 0x000fe400078ec0ff */
[----:B------:R-:W-:Y:S01]  /*af40*/  LOP3.LUT R220, R220, UR16, R219, 0x96, !PT ;  /* 0x00000010dcdc7c12 */ /* 0x000fe2000f8e96db */
[----:B------:R-:W3:Y:S04]  /*af50*/  LDSM.16.MT88.4 R156, [R216+0x1000] ;  /* 0x00100000d89c783b */ /* 0x000ee80000004200 */
[C---:B-1----:R-:W-:Y:S04]  /*af60*/  HMMA.16816.F32.BF16 R4, R20.reuse, R152, R4 ;  /* 0x000000981404723c */ /* 0x042fe80000041804 */
[----:B------:R-:W-:Y:S04]  /*af70*/  LDSM.16.MT88.4 R176, [R166+0x1d000] ;  /* 0x01d00000a6b0783b */ /* 0x000fe80000004200 */
[C---:B------:R-:W-:Y:S04]  /*af80*/  HMMA.16816.F32.BF16 R8, R20.reuse, R154, R8 ;  /* 0x0000009a1408723c */ /* 0x040fe80000041808 */
[----:B------:R-:W1:Y:S04]  /*af90*/  LDSM.16.MT88.4 R152, [R216+0x3000] ;  /* 0x00300000d898783b */ /* 0x000e680000004200 */
        /* <DEDUP_REMOVED lines=32> */
[----:B------:R-:W4:Y:S01]  /*b1a0*/  MUFU.EX2 R176, R176 ;  /* 0x000000b000b07308 */ /* 0x000f220000000800 */
        /* <DEDUP_REMOVED lines=10> */
[C---:B--2---:R-:W-:Y:S04]  /*b250*/  HMMA.16816.F32.BF16 R116, R20.reuse, R168, R116 ;  /* 0x000000a81474723c */ /* 0x044fe80000041874 */
[----:B------:R-:W-:Y:S04]  /*b260*/  MUFU.EX2 R181, R202 ;  /* 0x000000ca00b57308 */ /* 0x000fe80000000800 */
[C---:B------:R-:W-:Y:S01]  /*b270*/  HMMA.16816.F32.BF16 R120, R20.reuse, R170, R120 ;  /* 0x000000aa1478723c */ /* 0x040fe20000041878 */
[----:B------:R-:W-:Y:S05]  /*b280*/  LDSM.16.MT88.4 R168, [R166+0x1d800] ;  /* 0x01d80000a6a8783b */ /* 0x000fea0000004200 */
[----:B------:R-:W-:Y:S02]  /*b290*/  MUFU.EX2 R182, R182 ;  /* 0x000000b600b67308 */ /* 0x000fe40000000800 */
[C---:B---3--:R-:W-:Y:S08]  /*b2a0*/  HMMA.16816.F32.BF16 R124, R20.reuse, R156, R124 ;  /* 0x0000009c147c723c */ /* 0x048ff0000004187c */
[----:B------:R-:W-:Y:S01]  /*b2b0*/  MUFU.EX2 R201, R201 ;  /* 0x000000c900c97308 */ /* 0x000fe20000000800 */
[C---:B------:R-:W-:Y:S01]  /*b2c0*/  HMMA.16816.F32.BF16 R128, R20.reuse, R158, R128 ;  /* 0x0000009e1480723c */ /* 0x040fe20000041880 */
[----:B------:R-:W2:Y:S08]  /*b2d0*/  LDSM.16.MT88.4 R156, [R167+0x19800] ;  /* 0x01980000a79c783b */ /* 0x000eb00000004200 */
[----:B------:R-:W-:Y:S01]  /*b2e0*/  MUFU.EX2 R178, R178 ;  /* 0x000000b200b27308 */ /* 0x000fe20000000800 */
[C---:B-----5:R-:W-:Y:S09]  /*b2f0*/  HMMA.16816.F32.BF16 R132, R20.reuse, R24, R132 ;  /* 0x000000181484723c */ /* 0x060ff20000041884 */
[----:B------:R-:W3:Y:S01]  /*b300*/  MUFU.EX2 R179, R179 ;  /* 0x000000b300b37308 */ /* 0x000ee20000000800 */
        /* <DEDUP_REMOVED lines=8> */
[----:B------:R-:W5:Y:S01]  /*b390*/  LDSM.16.MT88.4 R28, [R166+0x19800] ;  /* 0x01980000a61c783b */ /* 0x000f620000004200 */
[----:B------:R-:W-:Y:S02]  /*b3a0*/  PRMT R24, R24, 0x5410, R25 ;  /* 0x0000541018187816 */ /* 0x000fe40000000019 */
[C---:B------:R-:W-:Y:S03]  /*b3b0*/  HMMA.16816.F32.BF16 R16, R20.reuse, R150, R16 ;  /* 0x000000961410723c */ /* 0x040fe60000041810 */
[----:B------:R-:W-:Y:S02]  /*b3c0*/  PRMT R25, R33, 0x5410, R220 ;  /* 0x0000541021197816 */ /* 0x000fe400000000dc */
[----:B------:R-:W-:Y:S01]  /*b3d0*/  PRMT R26, R218, 0x7771, RZ ;  /* 0x00007771da1a7816 */ /* 0x000fe200000000ff */
[----:B------:R-:W5:Y:S01]  /*b3e0*/  LDSM.16.MT88.4 R32, [R165+0x1800] ;  /* 0x00180000a520783b */ /* 0x000f620000004200 */
[----:B----4-:R-:W-:Y:S01]  /*b3f0*/  F2FP.BF16.F32.PACK_AB R151, R177, R176 ;  /* 0x000000b0b197723e */ /* 0x010fe200000010ff */
[C---:B-1----:R-:W-:Y:S03]  /*b400*/  HMMA.16816.F32.BF16 R12, R20.reuse, R152, R12 ;  /* 0x00000098140c723c */ /* 0x042fe6000004180c */
[----:B------:R-:W-:Y:S02]  /*b410*/  LOP3.LUT R153, R24, 0xff00ff, RZ, 0xc0, !PT ;  /* 0x00ff00ff18997812 */ /* 0x000fe400078ec0ff */
[----:B------:R-:W-:Y:S02]  /*b420*/  PRMT R149, R149, 0x5410, R26 ;  /* 0x0000541095957816 */ /* 0x000fe4000000001a */
[--C-:B------:R-:W-:Y:S01]  /*b430*/  HSET2.LE.AND R25, R25, R200.reuse, PT ;  /* 0x000000c819197233 */ /* 0x100fe20003803000 */
[----:B------:R-:W-:Y:S01]  /*b440*/  HMMA.16816.F32.BF16 R144, R20, R154, R144 ;  /* 0x0000009a1490723c */ /* 0x000fe20000041890 */
[----:B------:R-:W1:Y:S02]  /*b450*/  LDSM.16.MT88.4 R20, [R216+0x1800] ;  /* 0x00180000d814783b */ /* 0x000e640000004200 */
[----:B---3--:R-:W-:Y:S02]  /*b460*/  F2FP.BF16.F32.PACK_AB R148, R179, R178 ;  /* 0x000000b2b394723e */ /* 0x008fe400000010ff */
[--C-:B------:R-:W-:Y:S02]  /*b470*/  HSET2.LE.AND R24, R27, R200.reuse, PT ;  /* 0x000000c81b187233 */ /* 0x100fe40003803000 */
[--C-:B------:R-:W-:Y:S02]  /*b480*/  HSET2.LE.AND R27, R153, R200.reuse, PT ;  /* 0x000000c8991b7233 */ /* 0x100fe40003803000 */
[----:B------:R-:W-:Y:S01]  /*b490*/  HSET2.LE.AND R26, R149, R200, PT ;  /* 0x000000c8951a7233 */ /* 0x000fe20003803000 */
[----:B------:R-:W-:Y:S01]  /*b4a0*/  LDSM.16.MT88.4 R152, [R216+0x3800] ;  /* 0x00380000d898783b */ /* 0x000fe20000004200 */
[----:B------:R-:W-:Y:S02]  /*b4b0*/  LOP3.LUT R25, R148, R25, RZ, 0xc0, !PT ;  /* 0x0000001994197212 */ /* 0x000fe400078ec0ff */
[----:B------:R-:W-:Y:S02]  /*b4c0*/  F2FP.BF16.F32.PACK_AB R149, R181, R180 ;  /* 0x000000b4b595723e */ /* 0x000fe400000010ff */
[----:B------:R-:W-:Y:S02]  /*b4d0*/  F2FP.BF16.F32.PACK_AB R148, R201, R182 ;  /* 0x000000b6c994723e */ /* 0x000fe400000010ff */
[----:B------:R-:W-:Y:S02]  /*b4e0*/  LOP3.LUT R24, R151, R24, RZ, 0xc0, !PT ;  /* 0x0000001897187212 */ /* 0x000fe400078ec0ff */
[----:B------:R-:W-:Y:S02]  /*b4f0*/  LOP3.LUT R26, R149, R26, RZ, 0xc0, !PT ;  /* 0x0000001a951a7212 */ /* 0x000fe400078ec0ff */
[----:B------:R-:W-:Y:S02]  /*b500*/  LOP3.LUT R27, R148, R27, RZ, 0xc0, !PT ;  /* 0x0000001b941b7212 */ /* 0x000fe400078ec0ff */
[----:B------:R-:W-:Y:S05]  /*b510*/  LDSM.16.MT88.4 R148, [R165+0x3800] ;  /* 0x00380000a594783b */ /* 0x000fea0000004200 */
[C---:B--2---:R-:W-:Y:S03]  /*b520*/  HMMA.16816.F32.BF16 R160, R24.reuse, R156, R4 ;  /* 0x0000009c18a0723c */ /* 0x044fe60000041804 */
[----:B------:R-:W2:Y:S05]  /*b530*/  LDSM.16.MT88.4 R4, [R167+0x1b800] ;  /* 0x01b80000a704783b */ /* 0x000eaa0000004200 */
[C---:B------:R-:W-:Y:S03]  /*b540*/  HMMA.16816.F32.BF16 R156, R24.reuse, R158, R8 ;  /* 0x0000009e189c723c */ /* 0x040fe60000041808 */
[----:B------:R-:W3:Y:S05]  /*b550*/  LDSM.16.MT88.4 R8, [R166+0x1b800] ;  /* 0x01b80000a608783b */ /* 0x000eea0000004200 */
        /* <DEDUP_REMOVED lines=11> */
[----:B------:R2:W1:Y:S07]  /*b610*/  LDSM.16.MT88.4 R4, [R166+0x1f800] ;  /* 0x01f80000a604783b */ /* 0x00046e0000004200 */
[C---:B---3--:R-:W-:Y:S08]  /*b620*/  HMMA.16816.F32.BF16 R68, R24.reuse, R8, R68 ;  /* 0x000000081844723c */ /* 0x048ff00000041844 */
[C---:B------:R-:W-:Y:S01]  /*b630*/  HMMA.16816.F32.BF16 R72, R24.reuse, R10, R72 ;  /* 0x0000000a1848723c */ /* 0x040fe20000041848 */
[----:B------:R-:W-:Y:S07]  /*b640*/  LDSM.16.MT88.4 R8, [R216+0x7800] ;  /* 0x00780000d808783b */ /* 0x000fee0000004200 */
[C---:B------:R-:W-:Y:S03]  /*b650*/  HMMA.16816.F32.BF16 R76, R24.reuse, R148, R76 ;  /* 0x00000094184c723c */ /* 0x040fe6000004184c */
[----:B--2---:R-:W-:Y:S05]  /*b660*/  SHF.L.U32 R166, R2, 0x3, RZ ;  /* 0x0000000302a67819 */ /* 0x004fea00000006ff */
[C---:B------:R-:W-:Y:S08]  /*b670*/  HMMA.16816.F32.BF16 R80, R24.reuse, R150, R80 ;  /* 0x000000961850723c */ /* 0x040ff00000041850 */
[C---:B------:R-:W-:Y:S08]  /*b680*/  HMMA.16816.F32.BF16 R84, R24.reuse, R152, R84 ;  /* 0x000000981854723c */ /* 0x040ff00000041854 */
[C---:B------:R-:W-:Y:S01]  /*b690*/  HMMA.16816.F32.BF16 R88, R24.reuse, R154, R88 ;  /* 0x0000009a1858723c */ /* 0x040fe20000041858 */
[----:B------:R2:W3:Y:S07]  /*b6a0*/  LDSM.16.MT88.4 R152, [R165+0x7800] ;  /* 0x00780000a598783b */ /* 0x0004ee0000004200 */
[C---:B----4-:R-:W-:Y:S08]  /*b6b0*/  HMMA.16816.F32.BF16 R92, R24.reuse, R28, R92 ;  /* 0x0000001c185c723c */ /* 0x050ff0000004185c */
[C---:B------:R-:W-:Y:S08]  /*b6c0*/  HMMA.16816.F32.BF16 R96, R24.reuse, R30, R96 ;  /* 0x0000001e1860723c */ /* 0x040ff00000041860 */
[C---:B------:R-:W-:Y:S03]  /*b6d0*/  HMMA.16816.F32.BF16 R100, R24.reuse, R168, R100 ;  /* 0x000000a81864723c */ /* 0x040fe60000041864 */
[----:B------:R-:W-:Y:S02]  /*b6e0*/  LOP3.LUT R169, R166, 0x38, RZ, 0xc0, !PT ;  /* 0x00000038a6a97812 */ /* 0x000fe400078ec0ff */
[----:B--2---:R-:W-:Y:S03]  /*b6f0*/  MOV R165, R164 ;  /* 0x000000a400a57202 */ /* 0x004fe60000000f00 */
[C---:B------:R-:W-:Y:S08]  /*b700*/  HMMA.16816.F32.BF16 R104, R24.reuse, R170, R104 ;  /* 0x000000aa1868723c */ /* 0x040ff00000041868 */
[C---:B------:R-:W-:Y:S08]  /*b710*/  HMMA.16816.F32.BF16 R108, R24.reuse, R172, R108 ;  /* 0x000000ac186c723c */ /* 0x040ff0000004186c */
[C---:B------:R-:W-:Y:S08]  /*b720*/  HMMA.16816.F32.BF16 R112, R24.reuse, R174, R112 ;  /* 0x000000ae1870723c */ /* 0x040ff00000041870 */
[C---:B-----5:R-:W-:Y:S08]  /*b730*/  HMMA.16816.F32.BF16 R116, R24.reuse, R32, R116 ;  /* 0x000000201874723c */ /* 0x060ff00000041874 */
[C---:B------:R-:W-:Y:S08]  /*b740*/  HMMA.16816.F32.BF16 R120, R24.reuse, R34, R120 ;  /* 0x000000221878723c */ /* 0x040ff00000041878 */
[C---:B-1----:R-:W-:Y:S08]  /*b750*/  HMMA.16816.F32.BF16 R124, R24.reuse, R20, R124 ;  /* 0x00000014187c723c */ /* 0x042ff0000004187c */
[C---:B------:R-:W-:Y:S08]  /*b760*/  HMMA.16816.F32.BF16 R128, R24.reuse, R22, R128 ;  /* 0x000000161880723c */ /* 0x040ff00000041880 */
[C---:B------:R-:W-:Y:S03]  /*b770*/  HMMA.16816.F32.BF16 R132, R24.reuse, R4, R132 ;  /* 0x000000041884723c */ /* 0x040fe60000041884 */
[----:B------:R-:W-:Y:S04]  /*b780*/  FADD.FTZ R5, R207, R194 ;  /* 0x000000c2cf057221 */ /* 0x000fe80000010000 */
[----:B------:R-:W-:Y:S01]  /*b790*/  FADD.FTZ R5, R208, R5 ;  /* 0x00000005d0057221 */ /* 0x000fe20000010000 */
[C---:B------:R-:W-:Y:S03]  /*b7a0*/  HMMA.16816.F32.BF16 R136, R24.reuse, R6, R136 ;  /* 0x000000061888723c */ /* 0x040fe60000041888 */
[----:B------:R-:W-:Y:S01]  /*b7b0*/  FADD.FTZ R204, R204, R5 ;  /* 0x00000005cccc7221 */ /* 0x000fe20000010000 */
[----:B------:R-:W-:Y:S03]  /*b7c0*/  FADD.FTZ R5, R205, R210 ;  /* 0x000000d2cd057221 */ /* 0x000fe60000010000 */
[----:B------:R-:W-:Y:S01]  /*b7d0*/  FADD.FTZ R203, R203, R204 ;  /* 0x000000cccbcb7221 */ /* 0x000fe20000010000 */
[C---:B---3--:R-:W-:Y:S03]  /*b7e0*/  HMMA.16816.F32.BF16 R140, R24.reuse, R152, R140 ;  /* 0x00000098188c723c */ /* 0x048fe6000004188c */
[----:B------:R-:W-:Y:S01]  /*b7f0*/  FADD.FTZ R5, R206, R5 ;  /* 0x00000005ce057221 */ /* 0x000fe20000010000 */
[----:B------:R-:W-:Y:S03]  /*b800*/  FADD.FTZ R188, R188, R203 ;  /* 0x000000cbbcbc7221 */ /* 0x000fe60000010000 */
[----:B------:R-:W-:Y:S01]  /*b810*/  FADD.FTZ R190, R190, R5 ;  /* 0x00000005bebe7221 */ /* 0x000fe20000010000 */
[C---:B------:R-:W-:Y:S03]  /*b820*/  HMMA.16816.F32.BF16 R152, R24.reuse, R154, R16 ;  /* 0x0000009a1898723c */ /* 0x040fe60000041810 */
[----:B------:R-:W-:Y:S01]  /*b830*/  FADD.FTZ R189, R189, R188 ;  /* 0x000000bcbdbd7221 */ /* 0x000fe20000010000 */
[----:B------:R-:W-:Y:S03]  /*b840*/  FADD.FTZ R191, R191, R190 ;  /* 0x000000bebfbf7221 */ /* 0x000fe60000010000 */
[----:B------:R-:W-:Y:S01]  /*b850*/  FADD.FTZ R184, R184, R189 ;  /* 0x000000bdb8b87221 */ /* 0x000fe20000010000 */
[C---:B------:R-:W-:Y:S03]  /*b860*/  HMMA.16816.F32.BF16 R148, R24.reuse, R8, R12 ;  /* 0x000000081894723c */ /* 0x040fe6000004180c */
[----:B------:R-:W-:Y:S01]  /*b870*/  FADD.FTZ R186, R186, R191 ;  /* 0x000000bfbaba7221 */ /* 0x000fe20000010000 */
[----:B------:R-:W-:Y:S03]  /*b880*/  FADD.FTZ R185, R185, R184 ;  /* 0x000000b8b9b97221 */ /* 0x000fe60000010000 */
[----:B------:R-:W-:Y:S01]  /*b890*/  FADD.FTZ R187, R187, R186 ;  /* 0x000000babbbb7221 */ /* 0x000fe20000010000 */
[----:B------:R-:W-:Y:S03]  /*b8a0*/  HMMA.16816.F32.BF16 R144, R24, R10, R144 ;  /* 0x0000000a1890723c */ /* 0x000fe60000041890 */
[----:B------:R-:W-:Y:S01]  /*b8b0*/  FADD.FTZ R176, R176, R185 ;  /* 0x000000b9b0b07221 */ /* 0x000fe20000010000 */
[----:B------:R-:W-:Y:S03]  /*b8c0*/  FADD.FTZ R178, R178, R187 ;  /* 0x000000bbb2b27221 */ /* 0x000fe60000010000 */
[----:B------:R-:W-:Y:S01]  /*b8d0*/  FADD.FTZ R177, R177, R176 ;  /* 0x000000b0b1b17221 */ /* 0x000fe20000010000 */
[----:B------:R-:W-:Y:S03]  /*b8e0*/  FADD.FTZ R179, R179, R178 ;  /* 0x000000b2b3b37221 */ /* 0x000fe60000010000 */
[----:B------:R-:W-:Y:S01]  /*b8f0*/  FADD.FTZ R180, R180, R177 ;  /* 0x000000b1b4b47221 */ /* 0x000fe20000010000 */
[----:B------:R-:W-:Y:S03]  /*b900*/  FADD.FTZ R182, R182, R179 ;  /* 0x000000b3b6b67221 */ /* 0x000fe60000010000 */
[----:B------:R-:W-:Y:S01]  /*b910*/  FADD.FTZ R245, R181, R180 ;  /* 0x000000b4b5f57221 */ /* 0x000fe20000010000 */
[----:B------:R-:W-:Y:S01]  /*b920*/  FADD.FTZ R237, R201, R182 ;  /* 0x000000b6c9ed7221 */ /* 0x000fe20000010000 */
[----:B------:R-:W-:Y:S06]  /*b930*/  BRA.U UP0, `(.L_x_1743) ;  /* 0xffffffbd00547547 */ /* 0x000fec000b83ffff */
.L_x_1742:
[----:B------:R-:W1:Y:S01]  /*b940*/  SHFL.BFLY PT, R10, R245, 0x2, 0x1f ;  /* 0x0c401f00f50a7f89 */ /* 0x000e6200000e0000 */
[----:B------:R-:W2:Y:S01]  /*b950*/  LDCU UR4, c[0x0][0x4fc] ;  /* 0x00009f80ff0477ac */ /* 0x000ea20008000800 */
[----:B------:R-:W-:Y:S01]  /*b960*/  SHF.L.U32 R8, R2, 0x4, RZ ;  /* 0x0000000402087819 */ /* 0x000fe200000006ff */
        /* <DEDUP_REMOVED lines=8> */
[----:B------:R-:W3:Y:S01]  /*b9f0*/  LDCU.U8 UR11, c[0x0][0x548] ;  /* 0x0000a900ff0b77ac */ /* 0x000ee20008000000 */
[----:B------:R-:W-:Y:S01]  /*ba00*/  UISETP.NE.AND UP2, UPT, UR18, -0x1, UPT ;  /* 0xffffffff1200788c */ /* 0x000fe2000bf45270 */
[----:B------:R-:W2:Y:S01]  /*ba10*/  LDCU UR13, c[0x0][0x434] ;  /* 0x00008680ff0d77ac */ /* 0x000ea20008000800 */
[----:B-1----:R-:W-:Y:S01]  /*ba20*/  FADD.FTZ R10, R10, R245 ;  /* 0x000000f50a0a7221 */ /* 0x002fe20000010000 */
[----:B-----5:R-:W-:Y:S01]  /*ba30*/  UISETP.NE.AND UP1, UPT, UR8, URZ, UPT ;  /* 0x000000ff0800728c */ /* 0x020fe2000bf25270 */
[----:B------:R-:W1:Y:S01]  /*ba40*/  S2UR UR8, SR_CTAID.X ;  /* 0x00000000000879c3 */ /* 0x000e620000002500 */
[----:B----4-:R-:W-:-:S02]  /*ba50*/  FADD.FTZ R9, R0, R237 ;  /* 0x000000ed00097221 */ /* 0x010fc40000010000 */
[----:B------:R-:W4:Y:S04]  /*ba60*/  SHFL.BFLY PT, R5, R10, 0x1, 0x1f ;  /* 0x0c201f000a057f89 */ /* 0x000f2800000e0000 */
[----:B------:R-:W5:Y:S01]  /*ba70*/  SHFL.BFLY PT, R4, R9, 0x1, 0x1f ;  /* 0x0c201f0009047f89 */ /* 0x000f6200000e0000 */
[----:B---3--:R-:W-:Y:S02]  /*ba80*/  UISETP.NE.AND UP0, UPT, UR11, URZ, !UP1 ;  /* 0x000000ff0b00728c */ /* 0x008fe4000cf05270 */
[----:B------:R-:W2:Y:S01]  /*ba90*/  @UP1 LDCU UR9, c[0x0][0x430] ;  /* 0x00008600ff0917ac */ /* 0x000ea20008000800 */
[----:B----4-:R-:W-:Y:S01]  /*baa0*/  FADD.FTZ R6, R10, R5 ;  /* 0x000000050a067221 */ /* 0x010fe20000010000 */
[----:B------:R-:W-:Y:S01]  /*bab0*/  SHF.L.U32 R5, R2, 0x1, RZ ;  /* 0x0000000102057819 */ /* 0x000fe200000006ff */
[----:B--2---:R-:W-:Y:S01]  /*bac0*/  @UP1 UIMAD UR13, UR9, UR10, URZ ;  /* 0x0000000a090d12a4 */ /* 0x004fe2000f8e02ff */
[----:B-----5:R-:W-:Y:S01]  /*bad0*/  FADD.FTZ R4, R9, R4 ;  /* 0x0000000409047221 */ /* 0x020fe20000010000 */
[----:B------:R-:W2:Y:S01]  /*bae0*/  MUFU.RCP R0, R6 ;  /* 0x0000000600007308 */ /* 0x000ea20000001000 */
[----:B------:R-:W-:-:S02]  /*baf0*/  FSETP.NE.FTZ.AND P4, PT, R6, RZ, PT ;  /* 0x000000ff0600720b */ /* 0x000fc40003f95000 */
[--C-:B------:R-:W-:Y:S02]  /*bb00*/  LOP3.LUT R214, R214, 0x6, R5.reuse, 0xf8, !PT ;  /* 0x00000006d6d67812 */ /* 0x100fe400078ef805 */
[----:B------:R-:W-:Y:S02]  /*bb10*/  FSETP.NE.FTZ.AND P3, PT, R4, RZ, PT ;  /* 0x000000ff0400720b */ /* 0x000fe40003f75000 */
[----:B------:R-:W-:Y:S01]  /*bb20*/  LOP3.LUT R5, R8, 0x38, R5, 0xf8, !PT ;  /* 0x0000003808057812 */ /* 0x000fe200078ef805 */
[----:B------:R-:W3:Y:S01]  /*bb30*/  MUFU.RCP R7, R4 ;  /* 0x0000000400077308 */ /* 0x000ee20000001000 */
[----:B------:R-:W-:Y:S02]  /*bb40*/  MOV R8, 0x10 ;  /* 0x0000001000087802 */ /* 0x000fe40000000f00 */
[----:B------:R-:W-:Y:S02]  /*bb50*/  LOP3.LUT R5, R214, R5, RZ, 0xfc, !PT ;  /* 0x00000005d6057212 */ /* 0x000fe400078efcff */
[----:B------:R-:W-:-:S02]  /*bb60*/  SEL R8, R8, 0xfffffff0, !P2 ;  /* 0xfffffff008087807 */ /* 0x000fc40005000000 */
[----:B------:R-:W-:Y:S02]  /*bb70*/  LEA R5, R5, UR6, 0x1 ;  /* 0x0000000605057c11 */ /* 0x000fe4000f8e08ff */
[----:B--2---:R-:W-:Y:S02]  /*bb80*/  FSEL R0, R0, 1, P4 ;  /* 0x3f80000000007808 */ /* 0x004fe40002000000 */
[C---:B------:R-:W-:Y:S02]  /*bb90*/  IADD3 R11, PT, PT, R5.reuse, 0x40, RZ ;  /* 0x00000040050b7810 */ /* 0x040fe40007ffe0ff */
[----:B------:R-:W-:Y:S01]  /*bba0*/  @P0 IADD3 R11, PT, PT, R5, -0x40, RZ ;  /* 0xffffffc0050b0810 */ /* 0x000fe20007ffe0ff */
[----:B------:R-:W-:Y:S01]  /*bbb0*/  FMUL.FTZ R0, R0, UR4 ;  /* 0x0000000400007c20 */ /* 0x000fe20008410000 */
[----:B---3--:R-:W-:-:S03]  /*bbc0*/  FSEL R7, R7, 1, P3 ;  /* 0x3f80000007077808 */ /* 0x008fc60001800000 */
        /* <DEDUP_REMOVED lines=132> */
[----:B--2---:R-:W-:Y:S01]  /*c410*/  @!UP3 UIMAD.WIDE.U32 UR14, UR7, UR4, URZ ;  /* 0x00000004070eb2a5 */ /* 0x004fe2000f8e00ff */
[----:B------:R-:W-:-:S02]  /*c420*/  F2FP.BF16.F32.PACK_AB R160, R161, R160 ;  /* 0x000000a0a1a0723e */ /* 0x000fc400000010ff */
[----:B------:R-:W-:Y:S01]  /*c430*/  IADD3 R9, PT, PT, R5, R0, RZ ;  /* 0x0000000005097210 */ /* 0x000fe20007ffe0ff */
[----:B------:R-:W-:Y:S01]  /*c440*/  @!UP3 UIMAD UR12, UR7, UR5, UR15 ;  /* 0x00000005070cb2a4 */ /* 0x000fe2000f8e020f */
[----:B------:R-:W-:Y:S01]  /*c450*/  F2FP.BF16.F32.PACK_AB R162, R163, R162 ;  /* 0x000000a2a3a2723e */ /* 0x000fe200000010ff */
[----:B------:R-:W-:Y:S01]  /*c460*/  STS [R5], R160 ;  /* 0x000000a005007388 */ /* 0x000fe20000000800 */
[----:B------:R-:W-:Y:S01]  /*c470*/  F2FP.BF16.F32.PACK_AB R146, R7, R146 ;  /* 0x000000920792723e */ /* 0x000fe200000010ff */
[----:B------:R-:W2:Y:S01]  /*c480*/  @UP3 LDCU.64 UR4, c[0x0][0x408] ;  /* 0x00008100ff0437ac */ /* 0x000ea20008000a00 */
[----:B------:R-:W-:Y:S01]  /*c490*/  F2FP.BF16.F32.PACK_AB R156, R157, R156 ;  /* 0x0000009c9d9c723e */ /* 0x000fe200000010ff */
[----:B------:R-:W-:Y:S01]  /*c4a0*/  STS [R5+0x400], R162 ;  /* 0x000400a205007388 */ /* 0x000fe20000000800 */
[----:B------:R-:W-:Y:S02]  /*c4b0*/  F2FP.BF16.F32.PACK_AB R158, R159, R158 ;  /* 0x0000009e9f9e723e */ /* 0x000fe400000010ff */
[----:B------:R-:W-:-:S02]  /*c4c0*/  IADD3 R7, PT, PT, R5, R8, RZ ;  /* 0x0000000805077210 */ /* 0x000fc40007ffe0ff */
[----:B------:R-:W-:Y:S02]  /*c4d0*/  F2FP.BF16.F32.PACK_AB R36, R37, R36 ;  /* 0x000000242524723e */ /* 0x000fe400000010ff */
[----:B------:R-:W-:Y:S01]  /*c4e0*/  F2FP.BF16.F32.PACK_AB R38, R39, R38 ;  /* 0x000000262726723e */ /* 0x000fe200000010ff */
[----:B------:R-:W-:Y:S01]  /*c4f0*/  STS [R7], R156 ;  /* 0x0000009c07007388 */ /* 0x000fe20000000800 */
[----:B------:R-:W-:Y:S02]  /*c500*/  F2FP.BF16.F32.PACK_AB R40, R41, R40 ;  /* 0x000000282928723e */ /* 0x000fe400000010ff */
[----:B------:R-:W-:Y:S01]  /*c510*/  F2FP.BF16.F32.PACK_AB R42, R43, R42 ;  /* 0x0000002a2b2a723e */ /* 0x000fe200000010ff */
[----:B------:R-:W-:Y:S01]  /*c520*/  STS [R7+0x400], R158 ;  /* 0x0004009e07007388 */ /* 0x000fe20000000800 */
[----:B------:R-:W-:Y:S02]  /*c530*/  IADD3 R13, PT, PT, R8, R9, RZ ;  /* 0x00000009080d7210 */ /* 0x000fe40007ffe0ff */
[-C--:B------:R-:W-:Y:S01]  /*c540*/  IADD3 R15, PT, PT, R0, R11.reuse, RZ ;  /* 0x0000000b000f7210 */ /* 0x080fe20007ffe0ff */
[----:B------:R-:W-:Y:S01]  /*c550*/  STS [R9], R36 ;  /* 0x0000002409007388 */ /* 0x000fe20000000800 */
[----:B------:R-:W-:Y:S01]  /*c560*/  F2FP.BF16.F32.PACK_AB R44, R45, R44 ;  /* 0x0000002c2d2c723e */ /* 0x000fe200000010ff */
[----:B--2---:R-:W-:Y:S01]  /*c570*/  @UP3 UIMAD.WIDE.U32 UR16, UR18, UR4, URZ ;  /* 0x00000004121032a5 */ /* 0x004fe2000f8e00ff */
[----:B------:R-:W-:Y:S01]  /*c580*/  F2FP.BF16.F32.PACK_AB R46, R47, R46 ;  /* 0x0000002e2f2e723e */ /* 0x000fe200000010ff */
[----:B------:R-:W-:Y:S01]  /*c590*/  STS [R9+0x400], R38 ;  /* 0x0004002609007388 */ /* 0x000fe20000000800 */
[----:B------:R-:W-:Y:S01]  /*c5a0*/  F2FP.BF16.F32.PACK_AB R48, R49, R48 ;  /* 0x000000303130723e */ /* 0x000fe200000010ff */
[----:B------:R-:W-:Y:S01]  /*c5b0*/  @UP3 UIMAD UR12, UR18, UR5, UR17 ;  /* 0x00000005120c32a4 */ /* 0x000fe2000f8e0211 */
[----:B------:R-:W-:Y:S01]  /*c5c0*/  F2FP.BF16.F32.PACK_AB R50, R51, R50 ;  /* 0x000000323332723e */ /* 0x000fe200000010ff */
[----:B------:R-:W-:Y:S01]  /*c5d0*/  STS [R13], R40 ;  /* 0x000000280d007388 */ /* 0x000fe20000000800 */
[C---:B------:R-:W-:Y:S01]  /*c5e0*/  IADD3 R17, PT, PT, R8.reuse, R11, RZ ;  /* 0x0000000b08117210 */ /* 0x040fe20007ffe0ff */
[----:B------:R-:W-:Y:S01]  /*c5f0*/  @!UP3 UMOV UR17, UR14 ;  /* 0x0000000e0011bc82 */ /* 0x000fe20008000000 */
[----:B------:R-:W-:Y:S01]  /*c600*/  F2FP.BF16.F32.PACK_AB R52, R53, R52 ;  /* 0x000000343534723e */ /* 0x000fe200000010ff */
[----:B------:R-:W-:Y:S01]  /*c610*/  STS [R13+0x400], R42 ;  /* 0x0004002a0d007388 */ /* 0x000fe20000000800 */
[----:B------:R-:W-:Y:S01]  /*c620*/  F2FP.BF16.F32.PACK_AB R54, R55, R54 ;  /* 0x000000363736723e */ /* 0x000fe200000010ff */
[----:B------:R-:W2:Y:S01]  /*c630*/  S2UR UR14, SR_CTAID.Z ;  /* 0x00000000000e79c3 */ /* 0x000ea20000002700 */
[----:B------:R-:W-:Y:S01]  /*c640*/  F2FP.BF16.F32.PACK_AB R56, R57, R56 ;  /* 0x000000383938723e */ /* 0x000fe200000010ff */
[----:B------:R-:W-:Y:S01]  /*c650*/  STS [R11], R44 ;  /* 0x0000002c0b007388 */ /* 0x000fe20000000800 */
[----:B------:R-:W-:Y:S01]  /*c660*/  F2FP.BF16.F32.PACK_AB R58, R59, R58 ;  /* 0x0000003a3b3a723e */ /* 0x000fe200000010ff */
[----:B------:R-:W-:Y:S01]  /*c670*/  @!UP2 UIMAD UR18, UR7, UR10, URZ ;  /* 0x0000000a0712a2a4 */ /* 0x000fe2000f8e02ff */
[----:B------:R-:W-:Y:S01]  /*c680*/  IADD3 R19, PT, PT, R8, R15, RZ ;  /* 0x0000000f08137210 */ /* 0x000fe20007ffe0ff */
[----:B------:R-:W-:Y:S01]  /*c690*/  STS [R11+0x400], R46 ;  /* 0x0004002e0b007388 */ /* 0x000fe20000000800 */
[----:B------:R-:W-:Y:S01]  /*c6a0*/  F2FP.BF16.F32.PACK_AB R60, R61, R60 ;  /* 0x0000003c3d3c723e */ /* 0x000fe200000010ff */
[----:B------:R-:W3:Y:S01]  /*c6b0*/  @UP1 LDCU UR5, c[0x0][0x430] ;  /* 0x00008600ff0517ac */ /* 0x000ee20008000800 */
[----:B------:R-:W-:Y:S01]  /*c6c0*/  F2FP.BF16.F32.PACK_AB R62, R63, R62 ;  /* 0x0000003e3f3e723e */ /* 0x000fe200000010ff */
[----:B------:R-:W-:Y:S01]  /*c6d0*/  STS [R17], R48 ;  /* 0x0000003011007388 */ /* 0x000fe20000000800 */
[----:B------:R-:W-:Y:S01]  /*c6e0*/  F2FP.BF16.F32.PACK_AB R64, R65, R64 ;  /* 0x000000404140723e */ /* 0x000fe200000010ff */
[----:B------:R-:W-:Y:S01]  /*c6f0*/  @UP1 UMOV UR4, 0x1 ;  /* 0x0000000100041882 */ /* 0x000fe20000000000 */
[----:B------:R-:W-:Y:S01]  /*c700*/  F2FP.BF16.F32.PACK_AB R66, R67, R66 ;  /* 0x000000424342723e */ /* 0x000fe200000010ff */
[----:B------:R-:W-:Y:S01]  /*c710*/  STS [R17+0x400], R50 ;  /* 0x0004003211007388 */ /* 0x000fe20000000800 */
[----:B------:R-:W-:Y:S01]  /*c720*/  F2FP.BF16.F32.PACK_AB R68, R69, R68 ;  /* 0x000000444544723e */ /* 0x000fe200000010ff */
[----:B------:R-:W-:Y:S01]  /*c730*/  @UP3 UMOV UR17, UR16 ;  /* 0x0000001000113c82 */ /* 0x000fe20008000000 */
[----:B------:R-:W-:Y:S01]  /*c740*/  F2FP.BF16.F32.PACK_AB R70, R71, R70 ;  /* 0x000000464746723e */ /* 0x000fe200000010ff */
[----:B------:R-:W-:Y:S01]  /*c750*/  STS [R15], R52 ;  /* 0x000000340f007388 */ /* 0x000fe20000000800 */
[----:B------:R-:W-:-:S02]  /*c760*/  F2FP.BF16.F32.PACK_AB R72, R73, R72 ;  /* 0x000000484948723e */ /* 0x000fc400000010ff */
[----:B------:R-:W-:Y:S01]  /*c770*/  F2FP.BF16.F32.PACK_AB R74, R75, R74 ;  /* 0x0000004a4b4a723e */ /* 0x000fe200000010ff */
        /* <DEDUP_REMOVED lines=82> */
[----:B----4-:R-:W-:-:S03]  /*cca0*/  LOP3.LUT R5, R166, 0x1f8, RZ, 0xc0, !PT ;  /* 0x000001f8a6057812 */ /* 0x010fc600078ec0ff */
        /* <DEDUP_REMOVED lines=12> */
[----:B-123--:R-:W-:Y:S05]  /*cd70*/  BRA.U UP1, `(.L_x_1746) ;  /* 0x0000000101207547 */ /* 0x00efea000b800000 */
        /* <DEDUP_REMOVED lines=8> */
.L_x_1746:
        /* <DEDUP_REMOVED lines=16> */
[----:B------:R-:W-:Y:S01]  /*cf00*/  USHF.L.U32 UR19, UR19, 0x7, URZ ;  /* 0x0000000713137899 */ /* 0x000fe200080006ff */
[----:B------:R-:W-:Y:S01]  /*cf10*/  MOV R12, 0x7f800000 ;  /* 0x7f800000000c7802 */ /* 0x000fe20000000f00 */
[----:B------:R-:W-:Y:S01]  /*cf20*/  USHF.R.S32.HI UR7, URZ, 0x1f, UR13 ;  /* 0x0000001fff077899 */ /* 0x000fe2000801140d */
[----:B------:R-:W-:Y:S01]  /*cf30*/  LOP3.LUT R14, R215, 0x7, R14, 0xf8, !PT ;  /* 0x00000007d70e7812 */ /* 0x000fe200078ef80e */
[----:B------:R-:W-:-:S02]  /*cf40*/  USHF.R.S32.HI UR4, URZ, 0x1f, UR9 ;  /* 0x0000001fff047899 */ /* 0x000fc40008011409 */
[----:B------:R-:W-:Y:S01]  /*cf50*/  UIADD3 UR18, UP1, UP0, UR9, UR18, UR13 ;  /* 0x0000001209127290 */ /* 0x000fe2000f83e00d */
[----:B----4-:R4:W4:Y:S01]  /*cf60*/  LDS.128 R8, [R0+0x3000] ;  /* 0x0030000000087984 */ /* 0x0109220000000c00 */
[----:B--2---:R-:W-:Y:S01]  /*cf70*/  @P4 FMUL.FTZ R7, R6, 0.69314718246459960938 ;  /* 0x3f31721806074820 */ /* 0x004fe20000410000 */
[----:B------:R-:W-:Y:S02]  /*cf80*/  UIADD3 UR21, UPT, UPT, -UR19, UR21, URZ ;  /* 0x0000001513157290 */ /* 0x000fe4000fffe1ff */
[----:B------:R-:W-:Y:S01]  /*cf90*/  UIADD3.X UR4, UPT, UPT, UR4, UR6, UR7, UP1, UP0 ;  /* 0x0000000604047290 */ /* 0x000fe20008fe0407 */
        /* <DEDUP_REMOVED lines=21> */
.L_x_1748:
[----:B------:R-:W-:Y:S05]  /*d0f0*/  BSYNC.RECONVERGENT B0 ;  /* 0x0000000000007941 */ /* 0x000fea0003800200 */
.L_x_1747:
[----:B------:R-:W2:Y:S01]  /*d100*/  LDCU.64 UR4, c[0x0][0x410] ;  /* 0x00008200ff0477ac */ /* 0x000ea20008000a00 */
[----:B------:R-:W-:Y:S01]  /*d110*/  SHF.R.U32.HI R2, RZ, 0x3, R2 ;  /* 0x00000003ff027819 */ /* 0x000fe20000011602 */
[----:B------:R3:W4:Y:S01]  /*d120*/  LDS.128 R20, [R0] ;  /* 0x0000000000147984 */ /* 0x0007220000000c00 */
[----:B-1----:R-:W-:Y:S01]  /*d130*/  IADD3 R6, P0, PT, R169, UR17, RZ ;  /* 0x00000011a9067c10 */ /* 0x002fe2000ff1e0ff */
[----:B------:R-:W-:Y:S01]  /*d140*/  UIMAD.WIDE.U32 UR8, UR8, 0x80, URZ ;  /* 0x00000080080878a5 */ /* 0x000fe2000f8e00ff */
[C---:B------:R-:W-:Y:S01]  /*d150*/  ISETP.GE.AND P3, PT, R2.reuse, UR21, PT ;  /* 0x0000001502007c0c */ /* 0x040fe2000bf66270 */
[C---:B------:R-:W-:Y:S01]  /*d160*/  VIADD R4, R2.reuse, 0x40 ;  /* 0x0000004002047836 */ /* 0x040fe20000000000 */
[----:B------:R-:W-:Y:S01]  /*d170*/  IADD3.X R7, PT, PT, RZ, UR12, RZ, P0, !PT ;  /* 0x0000000cff077c10 */ /* 0x000fe200087fe4ff */
[----:B------:R3:W1:Y:S01]  /*d180*/  LDS.128 R16, [R0+0x4000] ;  /* 0x0040000000107984 */ /* 0x0006620000000c00 */
[----:B------:R-:W-:Y:S01]  /*d190*/  VIADD R3, R2, 0x20 ;  /* 0x0000002002037836 */ /* 0x000fe20000000000 */
[----:B------:R-:W-:Y:S01]  /*d1a0*/  BSSY.RECONVERGENT B0, `(.L_x_1749) ;  /* 0x0000020000007945 */ /* 0x000fe20003800200 */
        /* <DEDUP_REMOVED lines=16> */
[----:B-----5:R-:W-:Y:S01]  /*d2b0*/  UIMAD UR10, UR9, UR6, URZ ;  /* 0x00000006090a72a4 */ /* 0x020fe2000f8e02ff */
[----:B------:R-:W-:-:S05]  /*d2c0*/  IMAD.WIDE.U32 R28, R2, UR6, R26 ;  /* 0x00000006021c7c25 */ /* 0x000fca000f8e001a */
[----:B------:R-:W-:Y:S01]  /*d2d0*/  IMAD.U32 R3, RZ, RZ, UR10 ;  /* 0x0000000aff037e24 */ /* 0x000fe2000f8e00ff */
[----:B----4-:R-:W-:Y:S02]  /*d2e0*/  LEA R30, P3, R28, UR4, 0x1 ;  /* 0x000000041c1e7c11 */ /* 0x010fe4000f8608ff */
        /* <DEDUP_REMOVED lines=8> */
[----:B-1----:R3:W-:Y:S04]  /*d370*/  @!P5 STG.E.128 desc[UR24][R30.64+0x80], R16 ;  /* 0x000080101e00d986 */ /* 0x0027e8000c101d18 */
[----:B------:R3:W-:Y:S04]  /*d380*/  @!P4 STG.E.128 desc[UR24][R30.64+0x100], R12 ;  /* 0x0001000c1e00c986 */ /* 0x0007e8000c101d18 */
[----:B--2---:R3:W-:Y:S02]  /*d390*/  @!P3 STG.E.128 desc[UR24][R30.64+0x180], R4 ;  /* 0x000180041e00b986 */ /* 0x0047e4000c101d18 */
.L_x_1750:
[----:B------:R-:W-:Y:S05]  /*d3a0*/  BSYNC.RECONVERGENT B0 ;  /* 0x0000000000007941 */ /* 0x000fea0003800200 */
.L_x_1749:
        /* <DEDUP_REMOVED lines=27> */
.L_x_1752:
[----:B------:R-:W-:Y:S05]  /*d560*/  BSYNC.RECONVERGENT B0 ;  /* 0x0000000000007941 */ /* 0x000fea0003800200 */
.L_x_1751:
        /* <DEDUP_REMOVED lines=27> */
.L_x_1754:
[----:B------:R-:W-:Y:S05]  /*d720*/  BSYNC.RECONVERGENT B0 ;  /* 0x0000000000007941 */ /* 0x000fea0003800200 */
.L_x_1753:
[----:B-1-3--:R1:W3:Y:S04]  /*d730*/  LDS.128 R12, [R0+0x7000] ;  /* 0x00700000000c7984 */ /* 0x00a2e80000000c00 */
[----:B--2---:R1:W2:Y:S01]  /*d740*/  LDS.128 R4, [R0+0xb000] ;  /* 0x00b0000000047984 */ /* 0x0042a20000000c00 */
[----:B------:R-:W-:Y:S05]  /*d750*/  @P0 EXIT ;  /* 0x000000000000094d */ /* 0x000fea0003800000 */
[----:B------:R-:W5:Y:S01]  /*d760*/  LDCU.64 UR6, c[0x0][0x408] ;  /* 0x00008100ff0677ac */ /* 0x000f620008000a00 */
[----:B------:R-:W-:Y:S01]  /*d770*/  IADD3 R3, P0, PT, R2, 0x60, RZ ;  /* 0x0000006002037810 */ /* 0x000fe20007f1e0ff */
[----:B------:R1:W1:Y:S01]  /*d780*/  LDS.128 R16, [R0+0xf000] ;  /* 0x00f0000000107984 */ /* 0x0002620000000c00 */
[----:B----4-:R-:W-:Y:S01]  /*d790*/  IMAD.MOV.U32 R20, RZ, RZ, R24 ;  /* 0x000000ffff147224 */ /* 0x010fe200078e0018 */
[----:B------:R-:W4:Y:S01]  /*d7a0*/  LDCU.64 UR4, c[0x0][0x3f0] ;  /* 0x00007e00ff0477ac */ /* 0x000f220008000a00 */
[----:B------:R-:W-:Y:S02]  /*d7b0*/  IMAD.MOV.U32 R21, RZ, RZ, R27 ;  /* 0x000000ffff157224 */ /* 0x000fe400078e001b */
[----:B------:R-:W-:Y:S01]  /*d7c0*/  IMAD.X R2, RZ, RZ, UR9, P0 ;  /* 0x00000009ff027e24 */ /* 0x000fe200080e06ff */
        /* <DEDUP_REMOVED lines=17> */
.L_x_1755:
        /* <DEDUP_REMOVED lines=10> */
.L_x_2365:


//--------------------- .text._ZN5flash16flash_fwd_kernelI23Flash_fwd_kernel_traitsILi256ELi128ELi64ELi8ELb0ELb0EN7cutlass10bfloat16_tE19Flash_kernel_traitsILi256ELi128ELi64ELi8ES3_EELb1ELb0ELb0ELb0ELb0ELb0ELb0ELb1EEEvNS_16Flash_fwd_paramsE --------------------------
	.section	.text._ZN5flash16flash_fwd_kernelI23Flash_fwd_kernel_traitsILi256ELi128ELi64ELi8ELb0ELb0EN7cutlass10bfloat16_tE19Flash_kernel_traitsILi256ELi128ELi64ELi8ES3_EELb1ELb0ELb0ELb0ELb0ELb0ELb0ELb1EEEvNS_16Flash_fwd_paramsE,"ax",@progbits
	.align	128
        .global         _ZN5flash16flash_fwd_kernelI23Flash_fwd_kernel_traitsILi256ELi128ELi64ELi8ELb0ELb0EN7cutlass10bfloat16_tE19Flash_kernel_traitsILi256ELi128ELi64ELi8ES3_EELb1ELb0ELb0ELb0ELb0ELb0ELb0ELb1EEEvNS_16Flash_fwd_paramsE
        .type           _ZN5flash16flash_fwd_kernelI23Flash_fwd_kernel_traitsILi256ELi128ELi64ELi8ELb0ELb0EN7cutlass10bfloat16_tE19Flash_kernel_traitsILi256ELi128ELi64ELi8ES3_EELb1ELb0ELb0ELb0ELb0ELb0ELb0ELb1EEEvNS_16Flash_fwd_paramsE,@function
        .size           _ZN5flash16flash_fwd_kernelI23Flash_fwd_kernel_traitsILi256ELi128ELi64ELi8ELb0ELb0EN7cutlass10bfloat16_tE19Flash_kernel_traitsILi256ELi128ELi64ELi8ES3_EELb1ELb0ELb0ELb0ELb0ELb0ELb0ELb1EEEvNS_16Flash_fwd_paramsE,(.L_x_2366 - _ZN5flash16flash_fwd_kernelI23Flash_fwd_kernel_traitsILi256ELi128ELi64ELi8ELb0ELb0EN7cutlass10bfloat16_tE19Flash_kernel_traitsILi256ELi128ELi64ELi8ES3_EELb1ELb0ELb0ELb0ELb0ELb0ELb0ELb1EEEvNS_16Flash_fwd_paramsE)
        .other          _ZN5flash16flash_fwd_kernelI23Flash_fwd_kernel_traitsILi256ELi128ELi64ELi8ELb0ELb0EN7cutlass10bfloat16_tE19Flash_kernel_traitsILi256ELi128ELi64ELi8ES3_EELb1ELb0ELb0ELb0ELb0ELb0ELb0ELb1EEEvNS_16Flash_fwd_paramsE,@"STO_CUDA_ENTRY STV_DEFAULT"
_ZN5flash16flash_fwd_kernelI23Flash_fwd_kernel_traitsILi256ELi128ELi64ELi8ELb0ELb0EN7cutlass10bfloat16_tE19Flash_kernel_traitsILi256ELi128ELi64ELi8ES3_EELb1ELb0ELb0ELb0ELb0ELb0ELb0ELb1EEEvNS_16Flash_fwd_paramsE:
.text._ZN5flash16flash_fwd_kernelI23Flash_fwd_kernel_traitsILi256ELi128ELi64ELi8ELb0ELb0EN7cutlass10bfloat16_tE19Flash_kernel_traitsILi256ELi128ELi64ELi8ES3_EELb1ELb0ELb0ELb0ELb0ELb0ELb0ELb1EEEvNS_16Flash_fwd_paramsE:
        /* <DEDUP_REMOVED lines=62> */
[----:B------:R-:W-:Y:S01]  /*03e0*/  IMAD.U32 R5, RZ, RZ, UR9 ;  /* 0x00000009ff057e24 */ /* 0x000fe2000f8e00ff */
[----:B------:R-:W-:Y:S01]  /*03f0*/  UMOV UR21, 0xffffffff ;  /* 0xffffffff00157882 */ /* 0x000fe20000000000 */
[----:B------:R-:W-:Y:S01]  /*0400*/  IMAD.U32 R4, RZ, RZ, UR8 ;  /* 0x00000008ff047e24 */ /* 0x000fe2000f8e00ff */
[----:B------:R-:W2:Y:S04]  /*0410*/  LDCU UR9, c[0x0][0x3e0] ;  /* 0x00007c00ff0977ac */ /* 0x000ea80008000800 */
[----:B------:R-:W3:Y:S01]  /*0420*/  @P1 LDG.E R5, desc[UR22][R4.64] ;  /* 0x0000001604051981 */ /* 0x000ee2000c1e1900 */
[----:B-1----:R-:W-:-:S02]  /*0430*/  IMAD.U32 R2, RZ, RZ, UR14 ;  /* 0x0000000eff027e24 */ /* 0x002fc4000f8e00ff */
[----:B------:R-:W-:-:S05]  /*0440*/  IMAD.U32 R3, RZ, RZ, UR15 ;  /* 0x0000000fff037e24 */ /* 0x000fca000f8e00ff */
[----:B------:R-:W4:Y:S04]  /*0450*/  @P4 LDG.E R7, desc[UR22][R2.64] ;  /* 0x0000001602074981 */ /* 0x000f28000c1e1900 */
[----:B------:R1:W5:Y:S02]  /*0460*/  @P2 LDG.E R6, desc[UR22][R2.64+0x4] ;  /* 0x0000041602062981 */ /* 0x000364000c1e1900 */
[----:B-1----:R-:W-:Y:S01]  /*0470*/  MOV R2, UR6 ;  /* 0x0000000600027c02 */ /* 0x002fe20008000f00 */
[----:B------:R-:W-:Y:S01]  /*0480*/  IMAD.U32 R3, RZ, RZ, UR7 ;  /* 0x00000007ff037e24 */ /* 0x000fe2000f8e00ff */
[----:B------:R-:W1:Y:S04]  /*0490*/  @!UP0 LDCU UR8, c[0x0][0x434] ;  /* 0x00008680ff0887ac */ /* 0x000e680008000800 */
[----:B------:R2:W5:Y:S01]  /*04a0*/  @P0 LDG.E R0, desc[UR22][R2.64] ;  /* 0x0000001602000981 */ /* 0x000562000c1e1900 */
[----:B------:R-:W1:Y:S01]  /*04b0*/  @!UP3 LDCU.64 UR6, c[0x0][0x488] ;  /* 0x00009100ff06b7ac */ /* 0x000e620008000a00 */
[----:B--2---:R-:W-:-:S02]  /*04c0*/  IMAD.U32 R2, RZ, RZ, UR13 ;  /* 0x0000000dff027e24 */ /* 0x004fc4000f8e00ff */
[----:B------:R-:W-:Y:S01]  /*04d0*/  IMAD.U32 R3, RZ, RZ, UR12 ;  /* 0x0000000cff037e24 */ /* 0x000fe2000f8e00ff */
[----:B------:R-:W2:Y:S04]  /*04e0*/  @!UP3 LDCU UR12, c[0x0][0x43c] ;  /* 0x00008780ff0cb7ac */ /* 0x000ea80008000800 */
[----:B------:R-:W5:Y:S01]  /*04f0*/  @!P3 LDG.E R4, desc[UR22][R2.64] ;  /* 0x000000160204b981 */ /* 0x000f62000c1e1900 */
[----:B------:R-:W-:Y:S01]  /*0500*/  UMOV UR11, URZ ;  /* 0x000000ff000b7c82 */ /* 0x000fe20008000000 */
[----:B------:R-:W-:Y:S02]  /*0510*/  USHF.L.U32 UR20, UR32, 0x7, URZ ;  /* 0x0000000720147899 */ /* 0x000fe400080006ff */
[----:B-1----:R-:W-:-:S04]  /*0520*/  @!UP3 UISETP.NE.U32.AND UP2, UPT, UR6, URZ, UPT ;  /* 0x000000ff0600b28c */ /* 0x002fc8000bf45070 */
[----:B------:R-:W-:Y:S02]  /*0530*/  @!UP3 UISETP.NE.AND.EX UP2, UPT, UR7, URZ, UPT, UP2 ;  /* 0x000000ff0700b28c */ /* 0x000fe4000bf45320 */
[----:B------:R-:W-:Y:S02]  /*0540*/  UIMAD UR31, UR10, UR9, UR34 ;  /* 0x000000090a1f72a4 */ /* 0x000fe4000f8e0222 */
[----:B--2---:R-:W-:Y:S01]  /*0550*/  @!UP3 USEL UR12, UR12, URZ, UP2 ;  /* 0x000000ff0c0cb287 */ /* 0x004fe20009000000 */
[----:B---3--:R-:W-:Y:S02]  /*0560*/  @P1 R2UR UR11, R5 ;  /* 0x00000000050b12ca */ /* 0x008fe400000e0000 */
[----:B----4-:R-:W-:Y:S02]  /*0570*/  @P4 R2UR UR21, R7 ;  /* 0x00000000071542ca */ /* 0x010fe400000e0000 */
[----:B-----5:R-:W-:-:S13]  /*0580*/  @P2 R2UR UR13, R6 ;  /* 0x00000000060d22ca */ /* 0x020fda00000e0000 */
        /* <DEDUP_REMOVED lines=17> */
.L_x_1756:
[----:B------:R-:W-:Y:S01]  /*06a0*/  @!UP3 UIADD3 UR30, UPT, UPT, UR12, UR4, -UR11 ;  /* 0x000000040c1eb290 */ /* 0x000fe2000fffe80b */
[----:B------:R-:W-:Y:S11]  /*06b0*/  @!P0 EXIT ;  /* 0x000000000000894d */ /* 0x000ff60003800000 */
[----:B------:R-:W-:Y:S01]  /*06c0*/  UISETP.GT.AND UP0, UPT, UR30, URZ, UPT ;  /* 0x000000ff1e00728c */ /* 0x000fe2000bf04270 */
[----:B------:R-:W-:-:S08]  /*06d0*/  LOP3.LUT R120, R22, 0x1f, RZ, 0xc0, !PT ;  /* 0x0000001f16787812 */ /* 0x000fd000078ec0ff */
        /* <DEDUP_REMOVED lines=11> */
[----:B------:R-:W1:Y:S03]  /*0790*/  @UP1 LDCU UR6, c[0x0][0x430] ;  /* 0x00008600ff0617ac */ /* 0x000e660008000800 */
[----:B------:R-:W-:Y:S02]  /*07a0*/  @UP0 UIMAD UR13, UR21, UR7, UR17 ;  /* 0x00000007150d02a4 */ /* 0x000fe4000f8e0211 */
[----:B----4-:R-:W-:Y:S01]  /*07b0*/  @UP1 UIMAD UR12, UR4, UR5, URZ ;  /* 0x00000005040c12a4 */ /* 0x010fe2000f8e02ff */
        /* <DEDUP_REMOVED lines=12> */
.L_x_1758:
        /* <DEDUP_REMOVED lines=8> */
[C---:B------:R-:W-:Y:S01]  /*0900*/  VIADD R19, R16.reuse, 0x40 ;  /* 0x0000004010137836 */ /* 0x040fe20000000000 */
[----:B----4-:R-:W-:Y:S01]  /*0910*/  UIMAD UR12, UR34, UR12, URZ ;  /* 0x0000000c220c72a4 */ /* 0x010fe2000f8e02ff */
[C---:B------:R-:W-:Y:S01]  /*0920*/  IADD3 R2, P0, PT, R11.reuse, UR14, RZ ;  /* 0x0000000e0b027c10 */ /* 0x040fe2000ff1e0ff */
[----:B------:R-:W-:Y:S01]  /*0930*/  UISETP.NE.AND UP0, UPT, UR21, -0x1, UPT ;  /* 0xffffffff1500788c */ /* 0x000fe2000bf05270 */
[C---:B------:R-:W-:Y:S01]  /*0940*/  ISETP.NE.AND P3, PT, R11.reuse, RZ, PT ;  /* 0x000000ff0b00720c */ /* 0x040fe20003f65270 */
[----:B------:R-:W-:Y:S01]  /*0950*/  UIMAD.WIDE.U32 UR32, UR32, 0x80, URZ ;  /* 0x00000080202078a5 */ /* 0x000fe2000f8e00ff */
[C---:B------:R-:W-:Y:S01]  /*0960*/  LOP3.LUT R14, R11.reuse, 0x40, RZ, 0xfc, !PT ;  /* 0x000000400b0e7812 */ /* 0x040fe200078efcff */
[----:B------:R-:W-:Y:S01]  /*0970*/  IMAD.X R3, RZ, RZ, UR13, P0 ;  /* 0x0000000dff037e24 */ /* 0x000fe200080e06ff */
[C---:B------:R-:W-:Y:S01]  /*0980*/  LOP3.LUT R13, R11.reuse, 0x80, RZ, 0xfc, !PT ;  /* 0x000000800b0d7812 */ /* 0x040fe200078efcff */
[----:B--2---:R-:W-:Y:S01]  /*0990*/  IMAD.U32 R0, RZ, RZ, UR4 ;  /* 0x00000004ff007e24 */ /* 0x004fe2000f8e00ff */
[----:B-1----:R-:W-:Y:S01]  /*09a0*/  UIMAD UR4, UR20, UR6, URZ ;  /* 0x00000006140472a4 */ /* 0x002fe2000f8e02ff */
[----:B------:R-:W-:Y:S01]  /*09b0*/  LOP3.LUT R15, R16, UR32, RZ, 0xfc, !PT ;  /* 0x00000020100f7c12 */ /* 0x000fe2000f8efcff */
[----:B------:R-:W-:Y:S01]  /*09c0*/  UIADD3 UR20, UPT, UPT, -UR20, UR8, URZ ;  /* 0x0000000814147290 */ /* 0x000fe2000fffe1ff */
[----:B------:R-:W-:Y:S01]  /*09d0*/  IMAD.WIDE.U32 R8, R0, UR34, R2 ;  /* 0x0000002200087c25 */ /* 0x000fe2000f8e0002 */
[----:B------:R-:W-:Y:S01]  /*09e0*/  @!UP1 UIMAD UR12, UR10, UR7, UR12 ;  /* 0x000000070a0c92a4 */ /* 0x000fe2000f8e020c */
[----:B------:R-:W-:Y:S01]  /*09f0*/  LOP3.LUT R12, R11, 0xc0, RZ, 0xfc, !PT ;  /* 0x000000c00b0c7812 */ /* 0x000fe200078efcff */
[----:B---3--:R-:W-:Y:S01]  /*0a00*/  UIMAD UR7, UR10, UR9, URZ ;  /* 0x000000090a0772a4 */ /* 0x008fe2000f8e02ff */
[----:B------:R-:W-:Y:S01]  /*0a10*/  IMAD.U32 R0, RZ, RZ, UR5 ;  /* 0x00000005ff007e24 */ /* 0x000fe2000f8e00ff */
[----:B------:R-:W-:Y:S01]  /*0a20*/  ISETP.GE.AND P1, PT, R16, UR20, PT ;  /* 0x0000001410007c0c */ /* 0x000fe2000bf26270 */
[----:B------:R-:W-:Y:S01]  /*0a30*/  USHF.R.S32.HI UR10, URZ, 0x1f, UR4 ;  /* 0x0000001fff0a7899 */ /* 0x000fe20008011404 */
[----:B------:R-:W-:Y:S01]  /*0a40*/  ISETP.GE.AND P0, PT, R17, UR20, PT ;  /* 0x0000001411007c0c */ /* 0x000fe2000bf06270 */
[----:B------:R-:W-:Y:S01]  /*0a50*/  USEL UR7, UR7, UR21, !UP0 ;  /* 0x0000001507077287 */ /* 0x000fe2000c000000 */
[----:B------:R-:W-:Y:S01]  /*0a60*/  IMAD R7, R0, UR34, R9 ;  /* 0x0000002200077c24 */ /* 0x000fe2000f8e0209 */
[----:B------:R-:W-:-:S02]  /*0a70*/  USHF.R.S32.HI UR8, URZ, 0x1f, UR12 ;  /* 0x0000001fff087899 */ /* 0x000fc4000801140c */
[----:B------:R-:W-:Y:S02]  /*0a80*/  USHF.R.S32.HI UR5, URZ, 0x1f, UR7 ;  /* 0x0000001fff057899 */ /* 0x000fe40008011407 */
[----:B------:R-:W-:Y:S02]  /*0a90*/  USEL UR7, UR7, URZ, UP1 ;  /* 0x000000ff07077287 */ /* 0x000fe40008800000 */
[----:B------:R-:W-:Y:S02]  /*0aa0*/  USEL UR5, UR5, URZ, UP1 ;  /* 0x000000ff05057287 */ /* 0x000fe40008800000 */
        /* <DEDUP_REMOVED lines=22> */
.L_x_1760:
[----:B------:R-:W-:Y:S05]  /*0c10*/  BSYNC.RECONVERGENT B0 ;  /* 0x0000000000007941 */ /* 0x000fea0003800200 */
.L_x_1759:
        /* <DEDUP_REMOVED lines=25> */
.L_x_1762:
[----:B------:R-:W-:Y:S05]  /*0db0*/  BSYNC.RECONVERGENT B0 ;  /* 0x0000000000007941 */ /* 0x000fea0003800200 */
.L_x_1761:
[----:B------:R-:W-:Y:S01]  /*0dc0*/  BSSY.RECONVERGENT B0, `(.L_x_1763) ;  /* 0x0000018000007945 */ /* 0x000fe20003800200 */
[----:B------:R-:W-:-:S03]  /*0dd0*/  ISETP.GE.AND P0, PT, R18, UR20, PT ;  /* 0x0000001412007c0c */ /* 0x000fc6000bf06270 */
[----:B------:R-:W-:Y:S10]  /*0de0*/  @P1 BRA `(.L_x_1764) ;  /* 0x0000000000541947 */ /* 0x000ff40003800000 */
[----:B------:R-:W3:Y:S01]  /*0df0*/  LDCU.64 UR8, c[0x0][0x408] ;  /* 0x00008100ff0877ac */ /* 0x000ee20008000a00 */
[----:B------:R-:W-:Y:S01]  /*0e00*/  IADD3 R10, P1, PT, R15, 0x40, RZ ;  /* 0x000000400f0a7810 */ /* 0x000fe20007f3e0ff */
[----:B-12---:R-:W-:Y:S01]  /*0e10*/  IMAD.MOV.U32 R2, RZ, RZ, R8 ;  /* 0x000000ffff027224 */ /* 0x006fe200078e0008 */
        /* <DEDUP_REMOVED lines=18> */
.L_x_1764:
[----:B------:R-:W-:Y:S05]  /*0f40*/  BSYNC.RECONVERGENT B0 ;  /* 0x0000000000007941 */ /* 0x000fea0003800200 */
.L_x_1763:
        /* <DEDUP_REMOVED lines=27> */
.L_x_1766:
[----:B------:R-:W-:Y:S05]  /*1100*/  BSYNC.RECONVERGENT B0 ;  /* 0x0000000000007941 */ /* 0x000fea0003800200 */
.L_x_1765:
        /* <DEDUP_REMOVED lines=10> */
.L_x_1768:
[----:B------:R-:W-:Y:S05]  /*11b0*/  BSYNC.RECONVERGENT B0 ;  /* 0x0000000000007941 */ /* 0x000fea0003800200 */
.L_x_1767:
        /* <DEDUP_REMOVED lines=10> */
.L_x_1770:
[----:B------:R-:W-:Y:S05]  /*1260*/  BSYNC.RECONVERGENT B0 ;  /* 0x0000000000007941 */ /* 0x000fea0003800200 */
.L_x_1769:
        /* <DEDUP_REMOVED lines=10> */
.L_x_1772:
[----:B------:R-:W-:Y:S05]  /*1310*/  BSYNC.RECONVERGENT B0 ;  /* 0x0000000000007941 */ /* 0x000fea0003800200 */
.L_x_1771:
        /* <DEDUP_REMOVED lines=10> */
.L_x_1757:
        /* <DEDUP_REMOVED lines=25> */
.L_x_1773:
[----:B------:R-:W1:Y:S01]  /*1550*/  LDCU.64 UR16, c[0x0][0x3b8] ;  /* 0x00007700ff1077ac */ /* 0x000e620008000a00 */
[----:B------:R-:W-:-:S04]  /*1560*/  UIADD3 UR9, UPT, UPT, UR11, UR13, URZ ;  /* 0x0000000d0b097290 */ /* 0x000fc8000fffe0ff */
[----:B-1----:R-:W-:Y:S02]  /*1570*/  UIMAD.WIDE.U32 UR4, UR9, UR16, URZ ;  /* 0x00000010090472a5 */ /* 0x002fe4000f8e00ff */
[----:B------:R-:W-:-:S04]  /*1580*/  UIMAD UR9, UR9, UR17, URZ ;  /* 0x00000011090972a4 */ /* 0x000fc8000f8e02ff */
[----:B------:R-:W-:Y:S01]  /*1590*/  UIADD3 UR9, UPT, UPT, UR5, UR9, URZ ;  /* 0x0000000905097290 */ /* 0x000fe2000fffe0ff */
[----:B------:R-:W-:-:S11]  /*15a0*/  UMOV UR12, UR4 ;  /* 0x00000004000c7c82 */ /* 0x000fd60008000000 */
.L_x_1774:
[----:B------:R-:W1:Y:S01]  /*15b0*/  LDC R5, c[0x0][0x3e8] ;  /* 0x0000fa00ff057b82 */ /* 0x000e620000000800 */
[----:B------:R-:W2:Y:S01]  /*15c0*/  S2R R6, SR_CTAID.Z ;  /* 0x0000000000067919 */ /* 0x000ea20000002700 */
[----:B------:R-:W3:Y:S01]  /*15d0*/  LDCU UR4, c[0x0][0x444] ;  /* 0x00008880ff0477ac */ /* 0x000ee20008000800 */
[----:B------:R-:W4:Y:S01]  /*15e0*/  LDCU UR29, c[0x0][0x448] ;  /* 0x00008900ff1d77ac */ /* 0x000f220008000800 */
[----:B---3--:R-:W-:Y:S01]  /*15f0*/  UIMAD UR4, UR31, UR4, UR20 ;  /* 0x000000041f0472a4 */ /* 0x008fe2000f8e0214 */
[----:B-1----:R-:W-:-:S03]  /*1600*/  IABS R0, R5 ;  /* 0x0000000500007213 */ /* 0x002fc60000000000 */
[----:B----4-:R-:W-:Y:S02]  /*1610*/  UIMAD UR33, UR4, UR29, UR27 ;  /* 0x0000001d042172a4 */ /* 0x010fe4000f8e021b */
[----:B------:R-:W-:-:S04]  /*1620*/  IMAD.MOV.U32 R4, RZ, RZ, R0 ;  /* 0x000000ffff047224 */ /* 0x000fc800078e0000 */
[----:B------:R-:W1:Y:S01]  /*1630*/  I2F.RP R2, R4 ;  /* 0x0000000400027306 */ /* 0x000e620000209400 */
[----:B--2---:R-:W-:-:S07]  /*1640*/  IABS R6, R6 ;  /* 0x0000000600067213 */ /* 0x004fce0000000000 */
[----:B-1----:R-:W1:Y:S02]  /*1650*/  MUFU.RCP R2, R2 ;  /* 0x0000000200027308 */ /* 0x002e640000001000 */
[----:B-1----:R-:W-:-:S06]  /*1660*/  VIADD R2, R2, 0xffffffe ;  /* 0x0ffffffe02027836 */ /* 0x002fcc0000000000 */
[----:B------:R-:W1:Y:S02]  /*1670*/  F2I.FTZ.U32.TRUNC.NTZ R3, R2 ;  /* 0x0000000200037305 */ /* 0x000e64000021f000 */
[----:B-1----:R-:W-:Y:S01]  /*1680*/  IADD3 R0, PT, PT, RZ, -R3, RZ ;  /* 0x80000003ff007210 */ /* 0x002fe20007ffe0ff */
[----:B------:R-:W-:-:S04]  /*1690*/  IMAD.MOV.U32 R2, RZ, RZ, RZ ;  /* 0x000000ffff027224 */ /* 0x000fc800078e00ff */
        /* <DEDUP_REMOVED lines=27> */
.L_x_1775:
[----:B------:R-:W1:Y:S01]  /*1850*/  LDCU.64 UR14, c[0x0][0x3c0] ;  /* 0x00007800ff0e77ac */ /* 0x000e620008000a00 */
[----:B------:R-:W-:-:S04]  /*1860*/  UIADD3 UR11, UPT, UPT, UR11, UR13, URZ ;  /* 0x0000000d0b0b7290 */ /* 0x000fc8000fffe0ff */
[----:B-1----:R-:W-:Y:S02]  /*1870*/  UIMAD.WIDE.U32 UR36, UR11, UR14, URZ ;  /* 0x0000000e0b2472a5 */ /* 0x002fe4000f8e00ff */
[----:B------:R-:W-:-:S04]  /*1880*/  UIMAD UR10, UR11, UR15, URZ ;  /* 0x0000000f0b0a72a4 */ /* 0x000fc8000f8e02ff */
[----:B------:R-:W-:-:S12]  /*1890*/  UIADD3 UR10, UPT, UPT, UR37, UR10, URZ ;  /* 0x0000000a250a7290 */ /* 0x000fd8000fffe0ff */
.L_x_1776:
[----:B------:R-:W1:Y:S01]  /*18a0*/  LDCU.64 UR18, c[0x0][0x3c8] ;  /* 0x00007900ff1277ac */ /* 0x000e620008000a00 */
[C---:B------:R-:W-:Y:S01]  /*18b0*/  IMAD.SHL.U32 R15, R22.reuse, 0x8, RZ ;  /* 0x00000008160f7824 */ /* 0x040fe200078e00ff */
[--C-:B------:R-:W-:Y:S01]  /*18c0*/  SHF.R.U32.HI R12, RZ, 0x3, R22.reuse ;  /* 0x00000003ff0c7819 */ /* 0x100fe20000011616 */
[----:B------:R-:W-:Y:S01]  /*18d0*/  IMAD.SHL.U32 R7, R22, 0x2, RZ ;  /* 0x0000000216077824 */ /* 0x000fe200078e00ff */
[----:B------:R-:W-:Y:S01]  /*18e0*/  UIADD3 UR20, UPT, UPT, -UR20, UR8, URZ ;  /* 0x0000000814147290 */ /* 0x000fe2000fffe1ff */
[----:B------:R-:W-:Y:S01]  /*18f0*/  SHF.R.U32.HI R208, RZ, 0x1, R22 ;  /* 0x00000001ffd07819 */ /* 0x000fe20000011616 */
[----:B------:R-:W-:Y:S01]  /*1900*/  USHF.R.S32.HI UR35, URZ, 0x1f, UR33 ;  /* 0x0000001fff237899 */ /* 0x000fe20008011421 */
[----:B------:R-:W-:Y:S01]  /*1910*/  LOP3.LUT R96, R15, 0x38, RZ, 0xc0, !PT ;  /* 0x000000380f607812 */ /* 0x000fe200078ec0ff */
[----:B------:R-:W-:Y:S01]  /*1920*/  VIADD R4, R12, 0x40 ;  /* 0x000000400c047836 */ /* 0x000fe20000000000 */
[----:B------:R-:W-:Y:S01]  /*1930*/  LOP3.LUT R6, R208, 0x70, RZ, 0xc0, !PT ;  /* 0x00000070d0067812 */ /* 0x000fe200078ec0ff */
[----:B------:R-:W-:Y:S01]  /*1940*/  BSSY.RECONVERGENT B0, `(.L_x_1777) ;  /* 0x0000067000007945 */ /* 0x000fe20003800200 */
[----:B------:R-:W-:-:S02]  /*1950*/  IADD3 R2, P0, PT, R96, UR6, RZ ;  /* 0x0000000660027c10 */ /* 0x000fc4000ff1e0ff */
[----:B------:R-:W-:Y:S02]  /*1960*/  ISETP.GE.AND P1, PT, R4, UR20, PT ;  /* 0x0000001404007c0c */ /* 0x000fe4000bf26270 */
[----:B------:R-:W-:Y:S01]  /*1970*/  IADD3 R4, P2, PT, R96, UR12, RZ ;  /* 0x0000000c60047c10 */ /* 0x000fe2000ff5e0ff */
[----:B------:R-:W-:Y:S01]  /*1980*/  IMAD.X R3, RZ, RZ, UR7, P0 ;  /* 0x00000007ff037e24 */ /* 0x000fe200080e06ff */
[----:B------:R-:W2:Y:S01]  /*1990*/  LDCU.128 UR4, c[0x0][0x3d0] ;  /* 0x00007a00ff0477ac */ /* 0x000ea20008000c00 */
[----:B-1----:R-:W-:Y:S01]  /*19a0*/  IMAD.U32 R5, RZ, RZ, UR18 ;  /* 0x00000012ff057e24 */ /* 0x002fe2000f8e00ff */
[----:B------:R-:W-:Y:S01]  /*19b0*/  LOP3.LUT R101, R7, 0x6, RZ, 0xc0, !PT ;  /* 0x0000000607657812 */ /* 0x000fe200078ec0ff */
[----:B------:R-:W1:Y:S01]  /*19c0*/  S2UR UR18, SR_CgaCtaId ;  /* 0x00000000001279c3 */ /* 0x000e620000008800 */
[----:B------:R-:W-:Y:S01]  /*19d0*/  LEA.HI R7, R120, R6, RZ, 0x1e ;  /* 0x0000000678077211 */ /* 0x000fe200078ff0ff */
[----:B------:R-:W-:Y:S01]  /*19e0*/  IMAD.WIDE.U32 R10, R5, UR34, R2 ;  /* 0x00000022050a7c25 */ /* 0x000fe2000f8e0002 */
[C---:B------:R-:W-:Y:S01]  /*19f0*/  IADD3 R2, P0, PT, R96.reuse, UR36, RZ ;  /* 0x0000002460027c10 */ /* 0x040fe2000ff1e0ff */
[----:B------:R-:W3:Y:S01]  /*1a00*/  LDCU.64 UR12, c[0x0][0x388] ;  /* 0x00007100ff0c77ac */ /* 0x000ee20008000a00 */
[----:B------:R-:W-:Y:S01]  /*1a10*/  SHF.R.S32.HI R6, RZ, 0x1f, R0 ;  /* 0x0000001fff067819 */ /* 0x000fe20000011400 */
[----:B------:R-:W-:Y:S01]  /*1a20*/  IMAD.X R5, RZ, RZ, UR9, P2 ;  /* 0x00000009ff057e24 */ /* 0x000fe200090e06ff */
[C---:B------:R-:W-:Y:S01]  /*1a30*/  LOP3.LUT R125, R96.reuse, 0x40, RZ, 0xfc, !PT ;  /* 0x00000040607d7812 */ /* 0x040fe200078efcff */
[----:B------:R-:W4:Y:S01]  /*1a40*/  LDCU.64 UR8, c[0x0][0x418] ;  /* 0x00008300ff0877ac */ /* 0x000f220008000a00 */
[----:B------:R-:W-:Y:S01]  /*1a50*/  IMAD.X R3, RZ, RZ, UR10, P0 ;  /* 0x0000000aff037e24 */ /* 0x000fe200080e06ff */
[----:B------:R-:W-:Y:S01]  /*1a60*/  LOP3.LUT R124, R96, 0x80, RZ, 0xfc, !PT ;  /* 0x00000080607c7812 */ /* 0x000fe200078efcff */
[----:B------:R-:W-:Y:S01]  /*1a70*/  IMAD R7, R7, UR29, R101 ;  /* 0x0000001d07077c24 */ /* 0x000fe2000f8e0265 */
[----:B------:R-:W5:Y:S01]  /*1a80*/  LDCU.64 UR10, c[0x0][0x390] ;  /* 0x00007200ff0a77ac */ /* 0x000f620008000a00 */
[----:B------:R-:W-:Y:S01]  /*1a90*/  IMAD.WIDE.U32 R4, R12, UR16, R4 ;  /* 0x000000100c047c25 */ /* 0x000fe2000f8e0004 */
[----:B------:R-:W-:-:S03]  /*1aa0*/  LOP3.LUT R122, R96, 0xc0, RZ, 0xfc, !PT ;  /* 0x000000c0607a7812 */ /* 0x000fc600078efcff */
[----:B------:R-:W-:-:S04]  /*1ab0*/  IMAD.WIDE.U32 R2, R12, UR14, R2 ;  /* 0x0000000e0c027c25 */ /* 0x000fc8000f8e0002 */
[C---:B--2---:R-:W-:Y:S02]  /*1ac0*/  IMAD R9, R6.reuse, UR4, RZ ;  /* 0x0000000406097c24 */ /* 0x044fe4000f8e02ff */
[----:B------:R-:W-:Y:S01]  /*1ad0*/  IMAD R8, R6, UR6, RZ ;  /* 0x0000000606087c24 */ /* 0x000fe2000f8e02ff */
[C---:B------:R-:W-:Y:S01]  /*1ae0*/  IADD3 R6, P0, PT, R7.reuse, UR33, RZ ;  /* 0x0000002107067c10 */ /* 0x040fe2000ff1e0ff */
[C---:B------:R-:W-:Y:S01]  /*1af0*/  IMAD R5, R12.reuse, UR17, R5 ;  /* 0x000000110c057c24 */ /* 0x040fe2000f8e0205 */
[----:B------:R-:W-:Y:S01]  /*1b00*/  UIMAD.WIDE.U32 UR32, UR32, 0x80, URZ ;  /* 0x00000080202078a5 */ /* 0x000fe2000f8e00ff */
[----:B------:R-:W-:Y:S01]  /*1b10*/  IMAD R3, R12, UR15, R3 ;  /* 0x0000000f0c037c24 */ /* 0x000fe2000f8e0203 */
[----:B------:R-:W-:Y:S01]  /*1b20*/  LEA.HI.X.SX32 R7, R7, UR35, 0x1, P0 ;  /* 0x0000002307077c11 */ /* 0x000fe200080f0eff */
[----:B------:R-:W-:Y:S01]  /*1b30*/  IMAD R9, R0, UR5, R9 ;  /* 0x0000000500097c24 */ /* 0x000fe2000f8e0209 */
[----:B----4-:R-:W-:Y:S01]  /*1b40*/  LEA R217, P0, R6, UR8, 0x1 ;  /* 0x0000000806d97c11 */ /* 0x010fe2000f8008ff */
[----:B------:R-:W-:Y:S01]  /*1b50*/  IMAD.WIDE.U32 R4, R0, UR4, R4 ;  /* 0x0000000400047c25 */ /* 0x000fe2000f8e0004 */
[----:B------:R-:W-:Y:S01]  /*1b60*/  UMOV UR4, 0x400 ;  /* 0x0000040000047882 */ /* 0x000fe20000000000 */
[----:B------:R-:W-:Y:S01]  /*1b70*/  USHF.L.U64.HI UR8, UR16, 0x6, UR17 ;  /* 0x0000000610087899 */ /* 0x000fe20008010211 */
[----:B------:R-:W-:Y:S01]  /*1b80*/  LEA.HI.X R216, R6, UR9, R7, 0x1, P0 ;  /* 0x0000000906d87c11 */ /* 0x000fe200080f0c07 */
[----:B------:R-:W-:Y:S01]  /*1b90*/  IMAD R8, R0, UR7, R8 ;  /* 0x0000000700087c24 */ /* 0x000fe2000f8e0208 */
[----:B---3--:R-:W-:Y:S01]  /*1ba0*/  LEA R123, P2, R4, UR12, 0x1 ;  /* 0x0000000c047b7c11 */ /* 0x008fe2000f8408ff */
[----:B------:R-:W-:Y:S01]  /*1bb0*/  IMAD.WIDE.U32 R2, R0, UR6, R2 ;  /* 0x0000000600027c25 */ /* 0x000fe2000f8e0002 */
[----:B------:R-:W-:-:S02]  /*1bc0*/  USHF.L.U32 UR9, UR16, 0x6, URZ ;  /* 0x0000000610097899 */ /* 0x000fc400080006ff */
[----:B------:R-:W-:Y:S01]  /*1bd0*/  USHF.L.U32 UR12, UR14, 0x6, URZ ;  /* 0x000000060e0c7899 */ /* 0x000fe200080006ff */
[----:B------:R-:W-:Y:S01]  /*1be0*/  IMAD.IADD R0, R5, 0x1, R9 ;  /* 0x0000000105007824 */ /* 0x000fe200078e0209 */
[----:B-----5:R-:W-:Y:S01]  /*1bf0*/  LEA R14, P0, R2, UR10, 0x1 ;  /* 0x0000000a020e7c11 */ /* 0x020fe2000f8008ff */
[----:B------:R-:W-:Y:S01]  /*1c00*/  IMAD.IADD R3, R3, 0x1, R8 ;  /* 0x0000000103037824 */ /* 0x000fe200078e0208 */
[----:B------:R2:W-:Y:S01]  /*1c10*/  STL [R1+0x88], R123 ;  /* 0x0000887b01007387 */ /* 0x0005e20000100800 */
[----:B------:R-:W-:Y:S01]  /*1c20*/  IMAD.U32 R6, RZ, RZ, UR19 ;  /* 0x00000013ff067e24 */ /* 0x000fe2000f8e00ff */
[----:B------:R-:W-:Y:S01]  /*1c30*/  LEA.HI.X R121, R4, UR13, R0, 0x1, P2 ;  /* 0x0000000d04797c11 */ /* 0x000fe200090f0c00 */
[----:B-1----:R-:W-:Y:S01]  /*1c40*/  ULEA UR13, UR18, UR4, 0x18 ;  /* 0x00000004120d7291 */ /* 0x002fe2000f8ec0ff */
[----:B------:R-:W-:Y:S01]  /*1c50*/  LEA.HI.X R13, R2, UR11, R3, 0x1, P0 ;  /* 0x0000000b020d7c11 */ /* 0x000fe200080f0c03 */
[----:B------:R2:W-:Y:S01]  /*1c60*/  STL [R1+0x90], R14 ;  /* 0x0000900e01007387 */ /* 0x0005e20000100800 */
[C---:B------:R-:W-:Y:S01]  /*1c70*/  ISETP.GE.AND P2, PT, R12.reuse, UR20, PT ;  /* 0x000000140c007c0c */ /* 0x040fe2000bf46270 */
[----:B------:R-:W-:Y:S01]  /*1c80*/  VIADD R9, R12, 0x20 ;  /* 0x000000200c097836 */ /* 0x000fe20000000000 */
[----:B------:R-:W-:Y:S01]  /*1c90*/  LOP3.LUT R0, R15, 0x1f8, RZ, 0xc0, !PT ;  /* 0x000001f80f007812 */ /* 0x000fe200078ec0ff */
[----:B------:R2:W-:Y:S01]  /*1ca0*/  STL [R1+0x84], R121 ;  /* 0x0000847901007387 */ /* 0x0005e20000100800 */
[----:B------:R-:W-:Y:S01]  /*1cb0*/  UIADD3 UR10, UPT, UPT, -UR27, UR30, URZ ;  /* 0x0000001e1b0a7290 */ /* 0x000fe2000fffe1ff */
[----:B------:R-:W-:Y:S01]  /*1cc0*/  IMAD R7, R6, UR34, R11 ;  /* 0x0000002206077c24 */ /* 0x000fe2000f8e020b */
[----:B------:R-:W-:Y:S01]  /*1cd0*/  LOP3.LUT R0, R0, 0x38, R22, 0x78, !PT ;  /* 0x0000003800007812 */ /* 0x000fe200078e7816 */
[----:B------:R2:W-:Y:S01]  /*1ce0*/  STL [R1+0x8c], R13 ;  /* 0x00008c0d01007387 */ /* 0x0005e20000100800 */
[----:B------:R-:W-:Y:S01]  /*1cf0*/  USHF.L.U64.HI UR11, UR14, 0x6, UR15 ;  /* 0x000000060e0b7899 */ /* 0x000fe2000801020f */
[----:B------:R-:W-:-:S02]  /*1d00*/  ISETP.GE.AND P0, PT, R9, UR20, PT ;  /* 0x0000001409007c0c */ /* 0x000fc4000bf06270 */
[----:B------:R2:W-:Y:S01]  /*1d10*/  STL [R1+0x7c], R125 ;  /* 0x00007c7d01007387 */ /* 0x0005e20000100800 */
[----:B------:R-:W-:Y:S02]  /*1d20*/  LOP3.LUT R0, R0, 0x1e00, R15, 0xf8, !PT ;  /* 0x00001e0000007812 */ /* 0x000fe400078ef80f */
[----:B------:R-:W-:Y:S01]  /*1d30*/  LOP3.LUT R8, R12, UR32, RZ, 0xfc, !PT ;  /* 0x000000200c087c12 */ /* 0x000fe2000f8efcff */
[----:B------:R2:W-:Y:S01]  /*1d40*/  STL [R1+0x78], R124 ;  /* 0x0000787c01007387 */ /* 0x0005e20000100800 */
[----:B------:R-:W-:-:S03]  /*1d50*/  LEA R215, R0, UR13, 0x1 ;  /* 0x0000000d00d77c11 */ /* 0x000fc6000f8e08ff */
[----:B------:R2:W-:Y:S01]  /*1d60*/  STL [R1+0x80], R122 ;  /* 0x0000807a01007387 */ /* 0x0005e20000100800 */
[----:B------:R-:W-:Y:S05]  /*1d70*/  @P2 BRA `(.L_x_1778) ;  /* 0x00000000008c2947 */ /* 0x000fea0003800000 */
[----:B------:R-:W1:Y:S01]  /*1d80*/  LDCU.64 UR4, c[0x0][0x3b0] ;  /* 0x00007600ff0477ac */ /* 0x000e620008000a00 */
[----:B------:R-:W-:Y:S01]  /*1d90*/  IMAD.MOV.U32 R6, RZ, RZ, R10 ;  /* 0x000000ffff067224 */ /* 0x000fe200078e000a */
[----:B------:R-:W3:Y:S01]  /*1da0*/  LDCU UR18, c[0x0][0x440] ;  /* 0x00008800ff1277ac */ /* 0x000ee20008000800 */
[----:B------:R-:W4:Y:S01]  /*1db0*/  LDCU.64 UR6, c[0x0][0x380] ;  /* 0x00007000ff0677ac */ /* 0x000f220008000a00 */
[----:B-1----:R-:W-:Y:S01]  /*1dc0*/  UIMAD UR19, UR33, UR4, URZ ;  /* 0x00000004211372a4 */ /* 0x002fe2000f8e02ff */
[----:B------:R-:W-:Y:S01]  /*1dd0*/  IMAD.WIDE.U32 R4, R8, UR4, R6 ;  /* 0x0000000408047c25 */ /* 0x000fe2000f8e0006 */
[----:B---3--:R-:W-:-:S04]  /*1de0*/  ISETP.GE.AND P5, PT, R96, UR18, PT ;  /* 0x0000001260007c0c */ /* 0x008fc8000bfa6270 */
[----:B------:R-:W-:Y:S01]  /*1df0*/  IMAD.U32 R0, RZ, RZ, UR19 ;  /* 0x00000013ff007e24 */ /* 0x000fe2000f8e00ff */
[----:B------:R-:W-:Y:S02]  /*1e00*/  ISETP.GE.AND P4, PT, R125, UR18, PT ;  /* 0x000000127d007c0c */ /* 0x000fe4000bf86270 */
[----:B----4-:R-:W-:Y:S01]  /*1e10*/  LEA R2, P6, R4, UR6, 0x1 ;  /* 0x0000000604027c11 */ /* 0x010fe2000f8c08ff */
        /* <DEDUP_REMOVED lines=25> */
.L_x_1778:
[----:B------:R-:W-:Y:S05]  /*1fb0*/  BSYNC.RECONVERGENT B0 ;  /* 0x0000000000007941 */ /* 0x000fea0003800200 */
.L_x_1777:
[----:B------:R-:W-:Y:S01]  /*1fc0*/  USHF.L.U64.HI UR18, UR16, 0x5, UR17 ;  /* 0x0000000510127899 */ /* 0x000fe20008010211 */
[----:B------:R-:W-:Y:S01]  /*1fd0*/  BSSY.RECONVERGENT B0, `(.L_x_1779) ;  /* 0x0000029000007945 */ /* 0x000fe20003800200 */
[C---:B------:R-:W-:Y:S02]  /*1fe0*/  ISETP.GE.AND P6, PT, R12.reuse, UR10, PT ;  /* 0x0000000a0c007c0c */ /* 0x040fe4000bfc6270 */
[----:B------:R-:W-:Y:S01]  /*1ff0*/  IADD3 R12, PT, PT, R12, 0x60, RZ ;  /* 0x000000600c0c7810 */ /* 0x000fe20007ffe0ff */
[----:B------:R-:W-:Y:S05]  /*2000*/  @P0 BRA `(.L_x_1780) ;  /* 0x0000000000940947 */ /* 0x000fea0003800000 */
        /* <DEDUP_REMOVED lines=37> */
.L_x_1780:
[----:B------:R-:W-:Y:S05]  /*2260*/  BSYNC.RECONVERGENT B0 ;  /* 0x0000000000007941 */ /* 0x000fea0003800200 */
.L_x_1779:
[----:B------:R-:W-:Y:S01]  /*2270*/  USHF.L.U32 UR19, UR16, 0x5, URZ ;  /* 0x0000000510137899 */ /* 0x000fe200080006ff */
[----:B------:R-:W-:Y:S01]  /*2280*/  BSSY.RECONVERGENT B0, `(.L_x_1781) ;  /* 0x0000028000007945 */ /* 0x000fe20003800200 */
[----:B------:R-:W-:-:S03]  /*2290*/  ISETP.GE.AND P0, PT, R12, UR20, PT ;  /* 0x000000140c007c0c */ /* 0x000fc6000bf06270 */
[----:B------:R-:W-:Y:S10]  /*22a0*/  @P1 BRA `(.L_x_1782) ;  /* 0x0000000000941947 */ /* 0x000ff40003800000 */
[----:B------:R-:W4:Y:S01]  /*22b0*/  LDCU.64 UR6, c[0x0][0x3b0] ;  /* 0x00007600ff0677ac */ /* 0x000f220008000a00 */
[----:B-1-3--:R-:W-:Y:S01]  /*22c0*/  IADD3 R2, P1, PT, R8, 0x40, RZ ;  /* 0x0000004008027810 */ /* 0x00afe20007f3e0ff */
[----:B------:R-:W-:Y:S01]  /*22d0*/  IMAD.MOV.U32 R4, RZ, RZ, R10 ;  /* 0x000000ffff047224 */ /* 0x000fe200078e000a */
[----:B------:R-:W1:Y:S01]  /*22e0*/  LDCU UR34, c[0x0][0x440] ;  /* 0x00008800ff2277ac */ /* 0x000e620008000800 */
[----:B------:R-:W-:Y:S02]  /*22f0*/  IMAD.MOV.U32 R5, RZ, RZ, R7 ;  /* 0x000000ffff057224 */ /* 0x000fe400078e0007 */
[----:B------:R-:W-:Y:S01]  /*2300*/  IMAD.X R0, RZ, RZ, UR33, P1 ;  /* 0x00000021ff007e24 */ /* 0x000fe200088e06ff */
        /* <DEDUP_REMOVED lines=31> */
.L_x_1782:
[----:B------:R-:W-:Y:S05]  /*2500*/  BSYNC.RECONVERGENT B0 ;  /* 0x0000000000007941 */ /* 0x000fea0003800200 */
.L_x_1781:
[----:B------:R-:W-:Y:S01]  /*2510*/  UIMAD.WIDE.U32 UR36, UR9, UR28, URZ ;  /* 0x0000001c092472a5 */ /* 0x000fe2000f8e00ff */
[----:B------:R-:W-:Y:S01]  /*2520*/  BSSY.RECONVERGENT B0, `(.L_x_1783) ;  /* 0x0000028000007945 */ /* 0x000fe20003800200 */
[----:B------:R-:W-:-:S03]  /*2530*/  ISETP.GE.AND P5, PT, R9, UR10, PT ;  /* 0x0000000a09007c0c */ /* 0x000fc6000bfa6270 */
[----:B------:R-:W-:Y:S10]  /*2540*/  @P0 BRA `(.L_x_1784) ;  /* 0x0000000000940947 */ /* 0x000ff40003800000 */
[----:B------:R-:W5:Y:S01]  /*2550*/  LDCU.64 UR6, c[0x0][0x3b0] ;  /* 0x00007600ff0677ac */ /* 0x000f620008000a00 */
[----:B------:R-:W-:Y:S01]  /*2560*/  IADD3 R0, P0, PT, R8, 0x60, RZ ;  /* 0x0000006008007810 */ /* 0x000fe20007f1e0ff */
[----:B-1-34-:R-:W-:Y:S01]  /*2570*/  IMAD.MOV.U32 R3, RZ, RZ, R7 ;  /* 0x000000ffff037224 */ /* 0x01afe200078e0007 */
[----:B------:R-:W1:Y:S03]  /*2580*/  LDCU UR34, c[0x0][0x440] ;  /* 0x00008800ff2277ac */ /* 0x000e660008000800 */
[----:B------:R-:W-:Y:S01]  /*2590*/  IMAD.X R2, RZ, RZ, UR33, P0 ;  /* 0x00000021ff027e24 */ /* 0x000fe200080e06ff */
[----:B------:R-:W3:Y:S03]  /*25a0*/  LDCU.64 UR4, c[0x0][0x380] ;  /* 0x00007000ff0477ac */ /* 0x000ee60008000a00 */
[----:B-----5:R-:W-:-:S02]  /*25b0*/  IMAD R6, R2, UR6, RZ ;  /* 0x0000000602067c24 */ /* 0x020fc4000f8e02ff */
[----:B------:R-:W-:Y:S01]  /*25c0*/  IMAD.MOV.U32 R2, RZ, RZ, R10 ;  /* 0x000000ffff027224 */ /* 0x000fe200078e000a */
[----:B-1----:R-:W-:-:S03]  /*25d0*/  ISETP.GE.AND P3, PT, R96, UR34, PT ;  /* 0x0000002260007c0c */ /* 0x002fc6000bf66270 */
[----:B------:R-:W-:Y:S01]  /*25e0*/  IMAD.WIDE.U32 R4, R0, UR6, R2 ;  /* 0x0000000600047c25 */ /* 0x000fe2000f8e0002 */
[----:B------:R-:W-:Y:S02]  /*25f0*/  ISETP.GE.AND P2, PT, R125, UR34, PT ;  /* 0x000000227d007c0c */ /* 0x000fe4000bf46270 */
[----:B------:R-:W-:Y:S01]  /*2600*/  ISETP.GE.AND P1, PT, R124, UR34, PT ;  /* 0x000000227c007c0c */ /* 0x000fe2000bf26270 */
[----:B------:R-:W-:Y:S01]  /*2610*/  IMAD R0, R0, UR7, R6 ;  /* 0x0000000700007c24 */ /* 0x000fe2000f8e0206 */
[----:B---3--:R-:W-:Y:S02]  /*2620*/  LEA R2, P4, R4, UR4, 0x1 ;  /* 0x0000000404027c11 */ /* 0x008fe4000f8808ff */
[----:B------:R-:W-:Y:S01]  /*2630*/  ISETP.GE.AND P0, PT, R122, UR34, PT ;  /* 0x000000227a007c0c */ /* 0x000fe2000bf06270 */
[----:B------:R-:W-:-:S05]  /*2640*/  IMAD.IADD R0, R5, 0x1, R0 ;  /* 0x0000000105007824 */ /* 0x000fca00078e0200 */
        /* <DEDUP_REMOVED lines=21> */
.L_x_1784:
[----:B------:R-:W-:Y:S05]  /*27a0*/  BSYNC.RECONVERGENT B0 ;  /* 0x0000000000007941 */ /* 0x000fea0003800200 */
.L_x_1783:
        /* <DEDUP_REMOVED lines=34> */
.L_x_1786:
[----:B------:R-:W-:Y:S05]  /*29d0*/  BSYNC.RECONVERGENT B0 ;  /* 0x0000000000007941 */ /* 0x000fea0003800200 */
.L_x_1785:
[----:B------:R-:W-:Y:S04]  /*29e0*/  BSSY.RECONVERGENT B0, `(.L_x_1787) ;  /* 0x0000021000007945 */ /* 0x000fe80003800200 */
[----:B------:R-:W-:Y:S05]  /*29f0*/  @P5 BRA `(.L_x_1788) ;  /* 0x00000000007c5947 */ /* 0x000fea0003800000 */
        /* <DEDUP_REMOVED lines=31> */
.L_x_1788:
[----:B------:R-:W-:Y:S05]  /*2bf0*/  BSYNC.RECONVERGENT B0 ;  /* 0x0000000000007941 */ /* 0x000fea0003800200 */
.L_x_1787:
[----:B------:R-:W0:Y:S01]  /*2c00*/  LDGDEPBAR ;  /* 0x00000000000079af */ /* 0x000e220000000000 */
[----:B------:R-:W-:Y:S01]  /*2c10*/  IMAD.SHL.U32 R100, R22, 0x40, RZ ;  /* 0x0000004016647824 */ /* 0x000fe200078e00ff */
[-C--:B------:R-:W-:Y:S01]  /*2c20*/  LOP3.LUT R217, R217, R216.reuse, RZ, 0x3c, !PT ;  /* 0x000000d8d9d97212 */ /* 0x080fe200078e3cff */
[----:B------:R-:W-:Y:S01]  /*2c30*/  UIMAD.WIDE.U32 UR16, UR12, UR28, URZ ;  /* 0x0000001c0c1072a5 */ /* 0x000fe2000f8e00ff */
[----:B------:R-:W-:Y:S01]  /*2c40*/  LOP3.LUT R0, R208, 0x8, RZ, 0xc0, !PT ;  /* 0x00000008d0007812 */ /* 0x000fe200078ec0ff */
[----:B------:R-:W-:Y:S01]  /*2c50*/  UIMAD UR4, UR11, UR28, URZ ;  /* 0x0000001c0b0472a4 */ /* 0x000fe2000f8e02ff */
[----:B------:R-:W-:Y:S01]  /*2c60*/  LOP3.LUT R6, R100, 0x1c0, RZ, 0xc0, !PT ;  /* 0x000001c064067812 */ /* 0x000fe200078ec0ff */
[----:B------:R-:W-:Y:S01]  /*2c70*/  BSSY.RECONVERGENT B0, `(.L_x_1789) ;  /* 0x000002d000007945 */ /* 0x000fe20003800200 */
[----:B------:R-:W-:Y:S01]  /*2c80*/  LOP3.LUT R216, R217, R216, RZ, 0x3c, !PT ;  /* 0x000000d8d9d87212 */ /* 0x000fe200078e3cff */
[----:B------:R-:W-:Y:S01]  /*2c90*/  UIADD3 UR4, UPT, UPT, UR17, UR4, URZ ;  /* 0x0000000411047290 */ /* 0x000fe2000fffe0ff */
[----:B------:R-:W-:-:S02]  /*2ca0*/  LOP3.LUT R6, R6, 0x38, R15, 0xf8, !PT ;  /* 0x0000003806067812 */ /* 0x000fc400078ef80f */
[----:B------:R-:W-:Y:S02]  /*2cb0*/  SHF.R.U32.HI R119, RZ, 0x5, R22 ;  /* 0x00000005ff777819 */ /* 0x000fe40000011616 */
[----:B------:R-:W-:Y:S02]  /*2cc0*/  LOP3.LUT R99, R6, R0, RZ, 0x3c, !PT ;  /* 0x0000000006637212 */ /* 0x000fe400078e3cff */
[----:B------:R-:W-:Y:S01]  /*2cd0*/  LOP3.LUT R217, R217, R216, RZ, 0x3c, !PT ;  /* 0x000000d8d9d97212 */ /* 0x000fe200078e3cff */
[----:B------:R-:W-:-:S04]  /*2ce0*/  DEPBAR.LE SB0, 0x0 ;  /* 0x000080000000791a */ /* 0x000fc80000000000 */
[----:B------:R-:W-:Y:S06]  /*2cf0*/  BAR.SYNC.DEFER_BLOCKING 0x0 ;  /* 0x0000000000007b1d */ /* 0x000fec0000010000 */
[----:B------:R-:W-:Y:S05]  /*2d00*/  @P6 BRA `(.L_x_1790) ;  /* 0x00000000007c6947 */ /* 0x000fea0003800000 */
        /* <DEDUP_REMOVED lines=31> */
.L_x_1790:
[----:B------:R1:W-:Y:S04]  /*2f00*/  STS.128 [R215+0x18000], RZ ;  /* 0x018000ffd7007388 */ /* 0x0003e80000000c00 */
[----:B------:R1:W-:Y:S04]  /*2f10*/  STS.128 [R215+0x1a000], RZ ;  /* 0x01a000ffd7007388 */ /* 0x0003e80000000c00 */
[----:B------:R1:W-:Y:S04]  /*2f20*/  STS.128 [R215+0x1c000], RZ ;  /* 0x01c000ffd7007388 */ /* 0x0003e80000000c00 */
[----:B------:R1:W-:Y:S02]  /*2f30*/  STS.128 [R215+0x1e000], RZ ;  /* 0x01e000ffd7007388 */ /* 0x0003e40000000c00 */
.L_x_1791:
[----:B------:R-:W-:Y:S05]  /*2f40*/  BSYNC.RECONVERGENT B0 ;  /* 0x0000000000007941 */ /* 0x000fea0003800200 */
.L_x_1789:
[----:B------:R-:W-:Y:S01]  /*2f50*/  ISETP.GE.AND P0, PT, R9, UR10, PT ;  /* 0x0000000a09007c0c */ /* 0x000fe2000bf06270 */
[----:B------:R-:W-:Y:S01]  /*2f60*/  IMAD.SHL.U32 R209, R22, 0x20, RZ ;  /* 0x0000002016d17824 */ /* 0x000fe200078e00ff */
[----:B------:R-:W-:Y:S01]  /*2f70*/  LOP3.LUT R20, R6, 0x8, R22, 0x78, !PT ;  /* 0x0000000806147812 */ /* 0x000fe200078e7816 */
[----:B------:R-:W-:Y:S01]  /*2f80*/  BSSY.RECONVERGENT B0, `(.L_x_1792) ;  /* 0x000002b000007945 */ /* 0x000fe20003800200 */
[----:B-1-34-:R-:W-:Y:S02]  /*2f90*/  LOP3.LUT R2, R100, 0x400, RZ, 0xc0, !PT ;  /* 0x0000040064027812 */ /* 0x01afe400078ec0ff */
[----:B------:R-:W-:-:S03]  /*2fa0*/  LOP3.LUT R209, R209, 0x7c00, RZ, 0xc0, !PT ;  /* 0x00007c00d1d17812 */ /* 0x000fc600078ec0ff */
[----:B------:R-:W-:Y:S01]  /*2fb0*/  IMAD R20, R20, 0x2, R2 ;  /* 0x0000000214147824 */ /* 0x000fe200078e0202 */
[----:B------:R-:W-:-:S03]  /*2fc0*/  LOP3.LUT R0, R209, 0x200, R100, 0xf8, !PT ;  /* 0x00000200d1007812 */ /* 0x000fc600078ef864 */
[----:B------:R1:W-:Y:S02]  /*2fd0*/  @P0 STS.128 [R215+0x19000], RZ ;  /* 0x019000ffd7000388 */ /* 0x0003e40000000c00 */
[----:B------:R-:W-:Y:S02]  /*2fe0*/  IMAD.IADD R0, R99, 0x1, R0 ;  /* 0x0000000163007824 */ /* 0x000fe400078e0200 */
[----:B------:R1:W-:Y:S03]  /*2ff0*/  @P0 STS.128 [R215+0x1b000], RZ ;  /* 0x01b000ffd7000388 */ /* 0x0003e60000000c00 */
[----:B------:R-:W-:Y:S01]  /*3000*/  LEA R21, R0, UR13, 0x1 ;  /* 0x0000000d00157c11 */ /* 0x000fe2000f8e08ff */
[----:B------:R1:W-:Y:S04]  /*3010*/  @P0 STS.128 [R215+0x1d000], RZ ;  /* 0x01d000ffd7000388 */ /* 0x0003e80000000c00 */
[----:B------:R1:W-:Y:S01]  /*3020*/  @P0 STS.128 [R215+0x1f000], RZ ;  /* 0x01f000ffd7000388 */ /* 0x0003e20000000c00 */
[----:B------:R-:W-:Y:S05]  /*3030*/  @P0 BRA `(.L_x_1793) ;  /* 0x00000000007c0947 */ /* 0x000fea0003800000 */
[----:B------:R-:W3:Y:S01]  /*3040*/  LDCU UR5, c[0x0][0x440] ;  /* 0x00008800ff0577ac */ /* 0x000ee20008000800 */
[----:B------:R-:W-:-:S04]  /*3050*/  ULEA UR7, UP0, UR14, UR16, 0x5 ;  /* 0x000000100e077291 */ /* 0x000fc8000f8028ff */
[----:B------:R-:W-:Y:S02]  /*3060*/  ULEA.HI.X UR6, UR14, UR4, UR15, 0x5, UP0 ;  /* 0x000000040e067291 */ /* 0x000fe400080f2c0f */
[----:B------:R-:W-:-:S04]  /*3070*/  IMAD.U32 R0, RZ, RZ, UR7 ;  /* 0x00000007ff007e24 */ /* 0x000fc8000f8e00ff */
[----:B------:R-:W-:Y:S01]  /*3080*/  IMAD.U32 R3, RZ, RZ, UR6 ;  /* 0x00000006ff037e24 */ /* 0x000fe2000f8e00ff */
[----:B------:R-:W-:Y:S02]  /*3090*/  LEA R2, P4, R0, R14, 0x1 ;  /* 0x0000000e00027211 */ /* 0x000fe400078808ff */
[----:B---3--:R-:W-:Y:S02]  /*30a0*/  ISETP.GE.AND P3, PT, R96, UR5, PT ;  /* 0x0000000560007c0c */ /* 0x008fe4000bf66270 */
        /* <DEDUP_REMOVED lines=24> */
.L_x_1793:
[----:B------:R-:W-:Y:S05]  /*3230*/  BSYNC.RECONVERGENT B0 ;  /* 0x0000000000007941 */ /* 0x000fea0003800200 */
.L_x_1792:
[----:B------:R-:W-:Y:S01]  /*3240*/  LDSM.16.M88.4 R4, [R21] ;  /* 0x000000001504783b */ /* 0x000fe20000000200 */
[----:B------:R-:W-:Y:S01]  /*3250*/  IMAD.MOV.U32 R94, RZ, RZ, 0x20 ;  /* 0x00000020ff5e7424 */ /* 0x000fe200078e00ff */
[----:B------:R-:W-:Y:S01]  /*3260*/  LOP3.LUT P2, RZ, R22, 0x2, RZ, 0xc0, !PT ;  /* 0x0000000216ff7812 */ /* 0x000fe2000784c0ff */
[----:B------:R-:W-:Y:S01]  /*3270*/  VIADD R0, R20, UR13 ;  /* 0x0000000d14007c36 */ /* 0x000fe20008000000 */
[----:B------:R-:W4:Y:S01]  /*3280*/  LDSM.16.M88.4 R32, [R20+UR13+0x10800] ;  /* 0x0108000d1420783b */ /* 0x000f220008000200 */
[----:B------:R-:W-:Y:S01]  /*3290*/  IMAD.MOV.U32 R118, RZ, RZ, 0x40 ;  /* 0x00000040ff767424 */ /* 0x000fe200078e00ff */
[----:B------:R-:W-:Y:S01]  /*32a0*/  SEL R94, R94, 0xffffffe0, !P2 ;  /* 0xffffffe05e5e7807 */ /* 0x000fe20005000000 */
[----:B------:R-:W-:Y:S01]  /*32b0*/  UISETP.GE.U32.AND UP1, UPT, UR30, 0x41, UPT ;  /* 0x000000411e00788c */ /* 0x000fe2000bf26070 */
[----:B--2---:R-:W2:Y:S01]  /*32c0*/  LDSM.16.M88.4 R12, [R20+UR13+0x10000] ;  /* 0x0100000d140c783b */ /* 0x004ea20008000200 */
[----:B------:R-:W-:Y:S01]  /*32d0*/  LOP3.LUT P0, RZ, R22, 0x4, RZ, 0xc0, !PT ;  /* 0x0000000416ff7812 */ /* 0x000fe2000780c0ff */
[----:B------:R-:W1:Y:S01]  /*32e0*/  LDCU.U8 UR4, c[0x0][0x4f8] ;  /* 0x00009f00ff0477ac */ /* 0x000e620008000000 */
[--C-:B---3--:R-:W-:Y:S01]  /*32f0*/  IMAD.IADD R2, R0, 0x1, R94.reuse ;  /* 0x0000000100027824 */ /* 0x108fe200078e025e */
[----:B------:R-:W3:Y:S01]  /*3300*/  LDSM.16.M88.4 R28, [R20+UR13+0x11000] ;  /* 0x0110000d141c783b */ /* 0x000ee20008000200 */
[----:B------:R-:W-:Y:S01]  /*3310*/  IMAD.IADD R93, R21, 0x1, R94 ;  /* 0x00000001155d7824 */ /* 0x000fe200078e025e */
[----:B------:R-:W-:-:S02]  /*3320*/  SEL R118, R118, 0xffffffc0, !P0 ;  /* 0xffffffc076767807 */ /* 0x000fc40004000000 */
[----:B------:R-:W5:Y:S03]  /*3330*/  LDSM.16.M88.4 R24, [R20+UR13+0x11800] ;  /* 0x0118000d1418783b */ /* 0x000f660008000200 */
[--C-:B------:R-:W-:Y:S01]  /*3340*/  IMAD.IADD R0, R0, 0x1, R118.reuse ;  /* 0x0000000100007824 */ /* 0x100fe200078e0276 */
[----:B------:R-:W-:Y:S01]  /*3350*/  LDSM.16.M88.4 R36, [R2+0x10000] ;  /* 0x010000000224783b */ /* 0x000fe20000000200 */
[----:B------:R-:W-:Y:S02]  /*3360*/  IMAD.IADD R95, R21, 0x1, R118 ;  /* 0x00000001155f7824 */ /* 0x000fe400078e0276 */
[C---:B------:R-:W-:Y:S01]  /*3370*/  IMAD.IADD R3, R94.reuse, 0x1, R0 ;  /* 0x000000015e037824 */ /* 0x040fe200078e0200 */
[----:B------:R-:W1:Y:S01]  /*3380*/  LDSM.16.M88.4 R8, [R93] ;  /* 0x000000005d08783b */ /* 0x000e620000000200 */
[----:B------:R-:W-:-:S03]  /*3390*/  IMAD.IADD R92, R94, 0x1, R95 ;  /* 0x000000015e5c7824 */ /* 0x000fc600078e025f */
[----:B------:R-:W-:Y:S04]  /*33a0*/  LDSM.16.M88.4 R48, [R2+0x11000] ;  /* 0x011000000230783b */ /* 0x000fe80000000200 */
[----:B------:R-:W-:Y:S04]  /*33b0*/  LDSM.16.M88.4 R64, [R0+0x10000] ;  /* 0x010000000040783b */ /* 0x000fe80000000200 */
[----:B------:R-:W-:Y:S04]  /*33c0*/  LDSM.16.M88.4 R76, [R0+0x10800] ;  /* 0x01080000004c783b */ /* 0x000fe80000000200 */
[----:B------:R-:W-:Y:S01]  /*33d0*/  LDSM.16.M88.4 R80, [R0+0x11000] ;  /* 0x011000000050783b */ /* 0x000fe20000000200 */
[C---:B----4-:R-:W-:Y:S03]  /*33e0*/  HMMA.16816.F32.BF16 R40, R4.reuse, R32, RZ ;  /* 0x000000200428723c */ /* 0x050fe600000418ff */
[----:B------:R-:W-:Y:S04]  /*33f0*/  LDSM.16.M88.4 R84, [R0+0x11800] ;  /* 0x011800000054783b */ /* 0x000fe80000000200 */
[----:B------:R-:W-:Y:S01]  /*3400*/  LDSM.16.M88.4 R88, [R3+0x10000] ;  /* 0x010000000358783b */ /* 0x000fe20000000200 */
[C---:B------:R-:W-:Y:S03]  /*3410*/  HMMA.16816.F32.BF16 R44, R4.reuse, R34, RZ ;  /* 0x00000022042c723c */ /* 0x040fe600000418ff */
[----:B------:R-:W4:Y:S04]  /*3420*/  LDSM.16.M88.4 R32, [R2+0x10800] ;  /* 0x010800000220783b */ /* 0x000f280000000200 */
[----:B------:R-:W0:Y:S01]  /*3430*/  LDGDEPBAR ;  /* 0x00000000000079af */ /* 0x000e220000000000 */
[C---:B--2---:R-:W-:Y:S08]  /*3440*/  HMMA.16816.F32.BF16 R16, R4.reuse, R12, RZ ;  /* 0x0000000c0410723c */ /* 0x044ff000000418ff */
[C---:B------:R-:W-:Y:S08]  /*3450*/  HMMA.16816.F32.BF16 R12, R4.reuse, R14, RZ ;  /* 0x0000000e040c723c */ /* 0x040ff000000418ff */
[C---:B---3--:R-:W-:Y:S08]  /*3460*/  HMMA.16816.F32.BF16 R52, R4.reuse, R28, RZ ;  /* 0x0000001c0434723c */ /* 0x048ff000000418ff */
[C---:B------:R-:W-:Y:S01]  /*3470*/  HMMA.16816.F32.BF16 R56, R4.reuse, R30, RZ ;  /* 0x0000001e0438723c */ /* 0x040fe200000418ff */
[----:B------:R-:W2:Y:S07]  /*3480*/  LDSM.16.M88.4 R28, [R2+0x11800] ;  /* 0x01180000021c783b */ /* 0x000eae0000000200 */
[C---:B-----5:R-:W-:Y:S08]  /*3490*/  HMMA.16816.F32.BF16 R72, R4.reuse, R24, RZ ;  /* 0x000000180448723c */ /* 0x060ff000000418ff */
[----:B------:R-:W-:Y:S01]  /*34a0*/  HMMA.16816.F32.BF16 R68, R4, R26, RZ ;  /* 0x0000001a0444723c */ /* 0x000fe200000418ff */
[----:B------:R-:W3:Y:S07]  /*34b0*/  LDSM.16.M88.4 R4, [R95] ;  /* 0x000000005f04783b */ /* 0x000eee0000000200 */
[C---:B-1----:R-:W-:Y:S08]  /*34c0*/  HMMA.16816.F32.BF16 R24, R8.reuse, R38, R12 ;  /* 0x000000260818723c */ /* 0x042ff0000004180c */
[C---:B----4-:R-:W-:Y:S08]  /*34d0*/  HMMA.16816.F32.BF16 R12, R8.reuse, R32, R40 ;  /* 0x00000020080c723c */ /* 0x050ff00000041828 */
[C---:B------:R-:W-:Y:S01]  /*34e0*/  HMMA.16816.F32.BF16 R60, R8.reuse, R36, R16 ;  /* 0x00000024083c723c */ /* 0x040fe20000041810 */
[----:B------:R-:W1:Y:S07]  /*34f0*/  LDSM.16.M88.4 R16, [R92] ;  /* 0x000000005c10783b */ /* 0x000e6e0000000200 */
[C---:B------:R-:W-:Y:S08]  /*3500*/  HMMA.16816.F32.BF16 R32, R8.reuse, R34, R44 ;  /* 0x000000220820723c */ /* 0x040ff0000004182c */
[C---:B------:R-:W-:Y:S08]  /*3510*/  HMMA.16816.F32.BF16 R36, R8.reuse, R48, R52 ;  /* 0x000000300824723c */ /* 0x040ff00000041834 */
[C---:B------:R-:W-:Y:S08]  /*3520*/  HMMA.16816.F32.BF16 R40, R8.reuse, R50, R56 ;  /* 0x000000320828723c */ /* 0x040ff00000041838 */
[----:B--2---:R-:W-:Y:S01]  /*3530*/  HMMA.16816.F32.BF16 R44, R8, R28, R72 ;  /* 0x0000001c082c723c */ /* 0x004fe20000041848 */
[----:B------:R-:W-:Y:S07]  /*3540*/  LDSM.16.M88.4 R72, [R20+UR13+0x12000] ;  /* 0x0120000d1448783b */ /* 0x000fee0008000200 */
[----:B---3--:R-:W-:Y:S08]  /*3550*/  HMMA.16816.F32.BF16 R48, R4, R66, R24 ;  /* 0x000000420430723c */ /* 0x008ff00000041818 */
[----:B------:R-:W-:Y:S01]  /*3560*/  HMMA.16816.F32.BF16 R52, R8, R30, R68 ;  /* 0x0000001e0834723c */ /* 0x000fe20000041844 */
[----:B------:R-:W-:Y:S07]  /*3570*/  LDSM.16.M88.4 R68, [R20+UR13+0x12800] ;  /* 0x0128000d1444783b */ /* 0x000fee0008000200 */
[C---:B------:R-:W-:Y:S01]  /*3580*/  HMMA.16816.F32.BF16 R24, R4.reuse, R78, R32 ;  /* 0x0000004e0418723c */ /* 0x040fe20000041820 */
[----:B------:R-:W2:Y:S07]  /*3590*/  LDSM.16.M88.4 R32, [R3+0x10800] ;  /* 0x010800000320783b */ /* 0x000eae0000000200 */
[C---:B------:R-:W-:Y:S01]  /*35a0*/  HMMA.16816.F32.BF16 R56, R4.reuse, R64, R60 ;  /* 0x000000400438723c */ /* 0x040fe2000004183c */
[----:B------:R-:W3:Y:S04]  /*35b0*/  LDSM.16.M88.4 R60, [R3+0x11000] ;  /* 0x01100000033c783b */ /* 0x000ee80000000200 */
[----:B------:R-:W4:Y:S03]  /*35c0*/  LDSM.16.M88.4 R64, [R3+0x11800] ;  /* 0x011800000340783b */ /* 0x000f260000000200 */
[C---:B------:R-:W-:Y:S08]  /*35d0*/  HMMA.16816.F32.BF16 R8, R4.reuse, R80, R36 ;  /* 0x000000500408723c */ /* 0x040ff00000041824 */
[C---:B------:R-:W-:Y:S01]  /*35e0*/  HMMA.16816.F32.BF16 R36, R4.reuse, R82, R40 ;  /* 0x000000520424723c */ /* 0x040fe20000041828 */
[----:B------:R-:W-:Y:S07]  /*35f0*/  LDSM.16.M88.4 R80, [R20+UR13+0x13800] ;  /* 0x0138000d1450783b */ /* 0x000fee0008000200 */
[C---:B------:R-:W-:Y:S08]  /*3600*/  HMMA.16816.F32.BF16 R40, R4.reuse, R84, R44 ;  /* 0x000000540428723c */ /* 0x040ff0000004182c */
[C---:B------:R-:W-:Y:S01]  /*3610*/  HMMA.16816.F32.BF16 R28, R4.reuse, R76, R12 ;  /* 0x0000004c041c723c */ /* 0x040fe2000004180c */
[----:B------:R-:W5:Y:S04]  /*3620*/  LDSM.16.M88.4 R12, [R21+0x4000] ;  /* 0x00400000150c783b */ /* 0x000f680000000200 */
[----:B------:R-:W-:Y:S03]  /*3630*/  LDSM.16.M88.4 R76, [R0+0x12000] ;  /* 0x01200000004c783b */ /* 0x000fe60000000200 */
[----:B------:R-:W-:Y:S01]  /*3640*/  HMMA.16816.F32.BF16 R44, R4, R86, R52 ;  /* 0x00000056042c723c */ /* 0x000fe20000041834 */
[----:B------:R-:W-:Y:S07]  /*3650*/  LDSM.16.M88.4 R84, [R2+0x12000] ;  /* 0x012000000254783b */ /* 0x000fee0000000200 */
[C---:B-1----:R-:W-:Y:S08]  /*3660*/  HMMA.16816.F32.BF16 R52, R16.reuse, R88, R56 ;  /* 0x000000581034723c */ /* 0x042ff00000041838 */
[C---:B------:R-:W-:Y:S01]  /*3670*/  HMMA.16816.F32.BF16 R56, R16.reuse, R90, R48 ;  /* 0x0000005a1038723c */ /* 0x040fe20000041830 */
[----:B------:R-:W1:Y:S07]  /*3680*/  LDSM.16.M88.4 R88, [R20+UR13+0x13000] ;  /* 0x0130000d1458783b */ /* 0x000e6e0008000200 */
[C---:B--2---:R-:W-:Y:S08]  /*3690*/  HMMA.16816.F32.BF16 R48, R16.reuse, R32, R28 ;  /* 0x000000201030723c */ /* 0x044ff0000004181c */
[C---:B------:R-:W-:Y:S08]  /*36a0*/  HMMA.16816.F32.BF16 R32, R16.reuse, R34, R24 ;  /* 0x000000221020723c */ /* 0x040ff00000041818 */
[C---:B---3--:R-:W-:Y:S01]  /*36b0*/  HMMA.16816.F32.BF16 R4, R16.reuse, R60, R8 ;  /* 0x0000003c1004723c */ /* 0x048fe20000041808 */
[----:B------:R-:W2:Y:S07]  /*36c0*/  LDSM.16.M88.4 R8, [R93+0x4000] ;  /* 0x004000005d08783b */ /* 0x000eae0000000200 */
[C---:B------:R-:W-:Y:S01]  /*36d0*/  HMMA.16816.F32.BF16 R28, R16.reuse, R62, R36 ;  /* 0x0000003e101c723c */ /* 0x040fe20000041824 */
[----:B------:R-:W-:Y:S07]  /*36e0*/  LDSM.16.M88.4 R60, [R2+0x13000] ;  /* 0x01300000023c783b */ /* 0x000fee0000000200 */
[C---:B----4-:R-:W-:Y:S08]  /*36f0*/  HMMA.16816.F32.BF16 R24, R16.reuse, R64, R40 ;  /* 0x000000401018723c */ /* 0x050ff00000041828 */
[----:B------:R-:W-:Y:S01]  /*3700*/  HMMA.16816.F32.BF16 R16, R16, R66, R44 ;  /* 0x000000421010723c */ /* 0x000fe2000004182c */
[----:B------:R-:W3:Y:S07]  /*3710*/  LDSM.16.M88.4 R64, [R2+0x12800] ;  /* 0x012800000240783b */ /* 0x000eee0000000200 */
[C---:B-----5:R-:W-:Y:S08]  /*3720*/  HMMA.16816.F32.BF16 R40, R12.reuse, R72, R52 ;  /* 0x000000480c28723c */ /* 0x060ff00000041834 */
[C---:B------:R-:W-:Y:S08]  /*3730*/  HMMA.16816.F32.BF16 R48, R12.reuse, R68, R48 ;  /* 0x000000440c30723c */ /* 0x040ff00000041830 */
[C---:B------:R-:W-:Y:S01]  /*3740*/  HMMA.16816.F32.BF16 R52, R12.reuse, R70, R32 ;  /* 0x000000460c34723c */ /* 0x040fe20000041820 */
[----:B------:R-:W4:Y:S07]  /*3750*/  LDSM.16.M88.4 R68, [R2+0x13800] ;  /* 0x013800000244783b */ /* 0x000f2e0000000200 */
[C---:B-1----:R-:W-:Y:S01]  /*3760*/  HMMA.16816.F32.BF16 R44, R12.reuse, R88, R4 ;  /* 0x000000580c2c723c */ /* 0x042fe20000041804 */
[----:B------:R-:W1:Y:S07]  /*3770*/  LDSM.16.M88.4 R4, [R95+0x4000] ;  /* 0x004000005f04783b */ /* 0x000e6e0000000200 */
[C---:B------:R-:W-:Y:S01]  /*3780*/  HMMA.16816.F32.BF16 R56, R12.reuse, R74, R56 ;  /* 0x0000004a0c38723c */ /* 0x040fe20000041838 */
[----:B------:R-:W5:Y:S07]  /*3790*/  LDSM.16.M88.4 R72, [R0+0x12800] ;  /* 0x012800000048783b */ /* 0x000f6e0000000200 */
[C---:B------:R-:W-:Y:S01]  /*37a0*/  HMMA.16816.F32.BF16 R36, R12.reuse, R90, R28 ;  /* 0x0000005a0c24723c */ /* 0x040fe2000004181c */
[----:B------:R-:W5:Y:S07]  /*37b0*/  LDSM.16.M88.4 R88, [R0+0x13000] ;  /* 0x013000000058783b */ /* 0x000f6e0000000200 */
[C---:B------:R-:W-:Y:S08]  /*37c0*/  HMMA.16816.F32.BF16 R32, R12.reuse, R80, R24 ;  /* 0x000000500c20723c */ /* 0x040ff00000041818 */
[----:B------:R-:W-:Y:S01]  /*37d0*/  HMMA.16816.F32.BF16 R24, R12, R82, R16 ;  /* 0x000000520c18723c */ /* 0x000fe20000041810 */
[----:B------:R-:W5:Y:S07]  /*37e0*/  LDSM.16.M88.4 R80, [R0+0x13800] ;  /* 0x013800000050783b */ /* 0x000f6e0000000200 */
[C---:B--2---:R-:W-:Y:S08]  /*37f0*/  HMMA.16816.F32.BF16 R12, R8.reuse, R86, R56 ;  /* 0x00000056080c723c */ /* 0x044ff00000041838 */
[C---:B---3--:R-:W-:Y:S08]  /*3800*/  HMMA.16816.F32.BF16 R28, R8.reuse, R64, R48 ;  /* 0x00000040081c723c */ /* 0x048ff00000041830 */
[C---:B------:R-:W-:Y:S08]  /*3810*/  HMMA.16816.F32.BF16 R52, R8.reuse, R66, R52 ;  /* 0x000000420834723c */ /* 0x040ff00000041834 */
[C---:B------:R-:W-:Y:S08]  /*3820*/  HMMA.16816.F32.BF16 R56, R8.reuse, R60, R44 ;  /* 0x0000003c0838723c */ /* 0x040ff0000004182c */
[C---:B------:R-:W-:Y:S01]  /*3830*/  HMMA.16816.F32.BF16 R64, R8.reuse, R62, R36 ;  /* 0x0000003e0840723c */ /* 0x040fe20000041824 */
[----:B------:R-:W-:Y:S07]  /*3840*/  LDSM.16.M88.4 R36, [R3+0x13000] ;  /* 0x013000000324783b */ /* 0x000fee0000000200 */
[C---:B----4-:R-:W-:Y:S08]  /*3850*/  HMMA.16816.F32.BF16 R60, R8.reuse, R68, R32 ;  /* 0x00000044083c723c */ /* 0x050ff00000041820 */
[----:B------:R-:W-:Y:S01]  /*3860*/  HMMA.16816.F32.BF16 R16, R8, R84, R40 ;  /* 0x000000540810723c */ /* 0x000fe20000041828 */
[----:B------:R-:W-:Y:S04]  /*3870*/  LDSM.16.M88.4 R40, [R3+0x12000] ;  /* 0x012000000328783b */ /* 0x000fe80000000200 */
[----:B------:R-:W-:Y:S03]  /*3880*/  LDSM.16.M88.4 R84, [R3+0x13800] ;  /* 0x013800000354783b */ /* 0x000fe60000000200 */
[----:B-1----:R-:W-:Y:S01]  /*3890*/  HMMA.16816.F32.BF16 R32, R4, R78, R12 ;  /* 0x0000004e0420723c */ /* 0x002fe2000004180c */
[----:B------:R-:W1:Y:S07]  /*38a0*/  LDSM.16.M88.4 R12, [R92+0x4000] ;  /* 0x004000005c0c783b */ /* 0x000e6e0000000200 */
[----:B------:R-:W-:Y:S01]  /*38b0*/  HMMA.16816.F32.BF16 R48, R8, R70, R24 ;  /* 0x000000460830723c */ /* 0x000fe20000041818 */
[----:B------:R-:W-:Y:S07]  /*38c0*/  LDSM.16.M88.4 R68, [R2+0x14000] ;  /* 0x014000000244783b */ /* 0x000fee0000000200 */
[C---:B-----5:R-:W-:Y:S01]  /*38d0*/  HMMA.16816.F32.BF16 R24, R4.reuse, R72, R28 ;  /* 0x000000480418723c */ /* 0x060fe2000004181c */
[----:B------:R-:W2:Y:S07]  /*38e0*/  LDSM.16.M88.4 R28, [R3+0x12800] ;  /* 0x01280000031c783b */ /* 0x000eae0000000200 */
[C---:B------:R-:W-:Y:S08]  /*38f0*/  HMMA.16816.F32.BF16 R44, R4.reuse, R76, R16 ;  /* 0x0000004c042c723c */ /* 0x040ff00000041810 */
[C---:B------:R-:W-:Y:S01]  /*3900*/  HMMA.16816.F32.BF16 R16, R4.reuse, R74, R52 ;  /* 0x0000004a0410723c */ /* 0x040fe20000041834 */
[----:B------:R-:W-:Y:S07]  /*3910*/  LDSM.16.M88.4 R72, [R20+UR13+0x14800] ;  /* 0x0148000d1448783b */ /* 0x000fee0008000200 */
[C---:B------:R-:W-:Y:S08]  /*3920*/  HMMA.16816.F32.BF16 R8, R4.reuse, R88, R56 ;  /* 0x000000580408723c */ /* 0x040ff00000041838 */
[C---:B------:R-:W-:Y:S01]  /*3930*/  HMMA.16816.F32.BF16 R52, R4.reuse, R90, R64 ;  /* 0x0000005a0434723c */ /* 0x040fe20000041840 */
[----:B------:R-:W-:Y:S07]  /*3940*/  LDSM.16.M88.4 R88, [R2+0x14800] ;  /* 0x014800000258783b */ /* 0x000fee0000000200 */
[C---:B------:R-:W-:Y:S08]  /*3950*/  HMMA.16816.F32.BF16 R76, R4.reuse, R80, R60 ;  /* 0x00000050044c723c */ /* 0x040ff0000004183c */
[----:B------:R-:W-:Y:S01]  /*3960*/  HMMA.16816.F32.BF16 R64, R4, R82, R48 ;  /* 0x000000520440723c */ /* 0x000fe20000041830 */
[----:B------:R-:W3:Y:S04]  /*3970*/  LDSM.16.M88.4 R4, [R21+0x8000] ;  /* 0x008000001504783b */ /* 0x000ee80000000200 */
[----:B------:R-:W4:Y:S03]  /*3980*/  LDSM.16.M88.4 R80, [R20+UR13+0x14000] ;  /* 0x0140000d1450783b */ /* 0x000f260008000200 */
[C---:B-1----:R-:W-:Y:S08]  /*3990*/  HMMA.16816.F32.BF16 R60, R12.reuse, R40, R44 ;  /* 0x000000280c3c723c */ /* 0x042ff0000004182c */
[C---:B------:R-:W-:Y:S01]  /*39a0*/  HMMA.16816.F32.BF16 R44, R12.reuse, R42, R32 ;  /* 0x0000002a0c2c723c */ /* 0x040fe20000041820 */
[----:B------:R-:W1:Y:S07]  /*39b0*/  LDSM.16.M88.4 R32, [R20+UR13+0x15000] ;  /* 0x0150000d1420783b */ /* 0x000e6e0008000200 */
[C---:B--2---:R-:W-:Y:S08]  /*39c0*/  HMMA.16816.F32.BF16 R56, R12.reuse, R28, R24 ;  /* 0x0000001c0c38723c */ /* 0x044ff00000041818 */
[C---:B------:R-:W-:Y:S08]  /*39d0*/  HMMA.16816.F32.BF16 R48, R12.reuse, R30, R16 ;  /* 0x0000001e0c30723c */ /* 0x040ff00000041810 */
[C---:B------:R-:W-:Y:S01]  /*39e0*/  HMMA.16816.F32.BF16 R28, R12.reuse, R36, R8 ;  /* 0x000000240c1c723c */ /* 0x040fe20000041808 */
[----:B------:R-:W-:Y:S07]  /*39f0*/  LDSM.16.M88.4 R8, [R93+0x8000] ;  /* 0x008000005d08783b */ /* 0x000fee0000000200 */
[C---:B------:R-:W-:Y:S01]  /*3a00*/  HMMA.16816.F32.BF16 R24, R12.reuse, R38, R52 ;  /* 0x000000260c18723c */ /* 0x040fe20000041834 */
[----:B------:R-:W2:Y:S07]  /*3a10*/  LDSM.16.M88.4 R36, [R20+UR13+0x15800] ;  /* 0x0158000d1424783b */ /* 0x000eae0008000200 */
[C---:B------:R-:W-:Y:S01]  /*3a20*/  HMMA.16816.F32.BF16 R16, R12.reuse, R84, R76 ;  /* 0x000000540c10723c */ /* 0x040fe2000004184c */
[----:B------:R-:W-:Y:S07]  /*3a30*/  LDSM.16.M88.4 R76, [R2+0x15800] ;  /* 0x01580000024c783b */ /* 0x000fee0000000200 */
[----:B------:R-:W-:Y:S01]  /*3a40*/  HMMA.16816.F32.BF16 R12, R12, R86, R64 ;  /* 0x000000560c0c723c */ /* 0x000fe20000041840 */
[----:B------:R-:W5:Y:S04]  /*3a50*/  LDSM.16.M88.4 R84, [R2+0x15000] ;  /* 0x015000000254783b */ /* 0x000f680000000200 */
[----:B------:R-:W-:Y:S03]  /*3a60*/  LDSM.16.M88.4 R64, [R0+0x14800] ;  /* 0x014800000040783b */ /* 0x000fe60000000200 */
[C---:B---3--:R-:W-:Y:S08]  /*3a70*/  HMMA.16816.F32.BF16 R56, R4.reuse, R72, R56 ;  /* 0x000000480438723c */ /* 0x048ff00000041838 */
[C---:B------:R-:W-:Y:S01]  /*3a80*/  HMMA.16816.F32.BF16 R52, R4.reuse, R74, R48 ;  /* 0x0000004a0434723c */ /* 0x040fe20000041830 */
[----:B------:R-:W-:Y:S07]  /*3a90*/  LDSM.16.M88.4 R72, [R3+0x15000] ;  /* 0x015000000348783b */ /* 0x000fee0000000200 */
[C---:B----4-:R-:W-:Y:S08]  /*3aa0*/  HMMA.16816.F32.BF16 R40, R4.reuse, R80, R60 ;  /* 0x000000500428723c */ /* 0x050ff0000004183c */
[C---:B-1----:R-:W-:Y:S01]  /*3ab0*/  HMMA.16816.F32.BF16 R48, R4.reuse, R32, R28 ;  /* 0x000000200430723c */ /* 0x042fe2000004181c */
[----:B------:R-:W-:Y:S07]  /*3ac0*/  LDSM.16.M88.4 R28, [R0+0x14000] ;  /* 0x01400000001c783b */ /* 0x000fee0000000200 */
[C---:B------:R-:W-:Y:S01]  /*3ad0*/  HMMA.16816.F32.BF16 R44, R4.reuse, R82, R44 ;  /* 0x00000052042c723c */ /* 0x040fe2000004182c */
[----:B------:R-:W-:Y:S07]  /*3ae0*/  LDSM.16.M88.4 R80, [R20+UR13+0x17800] ;  /* 0x0178000d1450783b */ /* 0x000fee0008000200 */
[C---:B------:R-:W-:Y:S08]  /*3af0*/  HMMA.16816.F32.BF16 R32, R4.reuse, R34, R24 ;  /* 0x000000220420723c */ /* 0x040ff00000041818 */
[C---:B--2---:R-:W-:Y:S08]  /*3b00*/  HMMA.16816.F32.BF16 R24, R4.reuse, R36, R16 ;  /* 0x000000240418723c */ /* 0x044ff00000041810 */
[----:B------:R-:W-:Y:S01]  /*3b10*/  HMMA.16816.F32.BF16 R12, R4, R38, R12 ;  /* 0x00000026040c723c */ /* 0x000fe2000004180c */
[----:B------:R-:W1:Y:S07]  /*3b20*/  LDSM.16.M88.4 R4, [R95+0x8000] ;  /* 0x008000005f04783b */ /* 0x000e6e0000000200 */
[C---:B------:R-:W-:Y:S08]  /*3b30*/  HMMA.16816.F32.BF16 R60, R8.reuse, R88, R56 ;  /* 0x00000058083c723c */ /* 0x040ff00000041838 */
[C---:B------:R-:W-:Y:S01]  /*3b40*/  HMMA.16816.F32.BF16 R56, R8.reuse, R90, R52 ;  /* 0x0000005a0838723c */ /* 0x040fe20000041834 */
[----:B------:R-:W2:Y:S07]  /*3b50*/  LDSM.16.M88.4 R52, [R0+0x15000] ;  /* 0x015000000034783b */ /* 0x000eae0000000200 */
[C---:B------:R-:W-:Y:S01]  /*3b60*/  HMMA.16816.F32.BF16 R16, R8.reuse, R68, R40 ;  /* 0x000000440810723c */ /* 0x040fe20000041828 */
[----:B------:R-:W3:Y:S07]  /*3b70*/  LDSM.16.M88.4 R40, [R0+0x15800] ;  /* 0x015800000028783b */ /* 0x000eee0000000200 */
[C---:B------:R-:W-:Y:S01]  /*3b80*/  HMMA.16816.F32.BF16 R36, R8.reuse, R70, R44 ;  /* 0x000000460824723c */ /* 0x040fe2000004182c */
[----:B------:R-:W-:Y:S07]  /*3b90*/  LDSM.16.M88.4 R68, [R3+0x14000] ;  /* 0x014000000344783b */ /* 0x000fee0000000200 */
[C---:B-----5:R-:W-:Y:S08]  /*3ba0*/  HMMA.16816.F32.BF16 R44, R8.reuse, R86, R32 ;  /* 0x00000056082c723c */ /* 0x060ff00000041820 */
[C---:B------:R-:W-:Y:S08]  /*3bb0*/  HMMA.16816.F32.BF16 R32, R8.reuse, R76, R24 ;  /* 0x0000004c0820723c */ /* 0x040ff00000041818 */
[C---:B------:R-:W-:Y:S01]  /*3bc0*/  HMMA.16816.F32.BF16 R48, R8.reuse, R84, R48 ;  /* 0x000000540830723c */ /* 0x040fe20000041830 */
[----:B------:R-:W-:Y:S07]  /*3bd0*/  LDSM.16.M88.4 R84, [R2+0x16000] ;  /* 0x016000000254783b */ /* 0x000fee0000000200 */
[----:B------:R-:W-:Y:S01]  /*3be0*/  HMMA.16816.F32.BF16 R24, R8, R78, R12 ;  /* 0x0000004e0818723c */ /* 0x000fe2000004180c */
[----:B------:R-:W4:Y:S04]  /*3bf0*/  LDSM.16.M88.4 R8, [R92+0x8000] ;  /* 0x008000005c08783b */ /* 0x000f280000000200 */
[----:B------:R-:W5:Y:S03]  /*3c00*/  LDSM.16.M88.4 R76, [R3+0x14800] ;  /* 0x01480000034c783b */ /* 0x000f660000000200 */
[C---:B-1----:R-:W-:Y:S08]  /*3c10*/  HMMA.16816.F32.BF16 R60, R4.reuse, R64, R60 ;  /* 0x00000040043c723c */ /* 0x042ff0000004183c */
[C---:B------:R-:W-:Y:S08]  /*3c20*/  HMMA.16816.F32.BF16 R64, R4.reuse, R66, R56 ;  /* 0x000000420440723c */ /* 0x040ff00000041838 */
[C---:B------:R-:W-:Y:S08]  /*3c30*/  HMMA.16816.F32.BF16 R16, R4.reuse, R28, R16 ;  /* 0x0000001c0410723c */ /* 0x040ff00000041810 */
[C---:B------:R-:W-:Y:S01]  /*3c40*/  HMMA.16816.F32.BF16 R12, R4.reuse, R30, R36 ;  /* 0x0000001e040c723c */ /* 0x040fe20000041824 */
[----:B------:R-:W-:Y:S07]  /*3c50*/  LDSM.16.M88.4 R28, [R20+UR13+0x16000] ;  /* 0x0160000d141c783b */ /* 0x000fee0008000200 */
[C---:B--2---:R-:W-:Y:S08]  /*3c60*/  HMMA.16816.F32.BF16 R56, R4.reuse, R52, R48 ;  /* 0x000000340438723c */ /* 0x044ff00000041830 */
[C---:B---3--:R-:W-:Y:S08]  /*3c70*/  HMMA.16816.F32.BF16 R48, R4.reuse, R40, R32 ;  /* 0x000000280430723c */ /* 0x048ff00000041820 */
[C---:B------:R-:W-:Y:S01]  /*3c80*/  HMMA.16816.F32.BF16 R36, R4.reuse, R42, R24 ;  /* 0x0000002a0424723c */ /* 0x040fe20000041818 */
[----:B------:R-:W1:Y:S07]  /*3c90*/  LDSM.16.M88.4 R40, [R3+0x15800] ;  /* 0x015800000328783b */ /* 0x000e6e0000000200 */
[----:B------:R-:W-:Y:S01]  /*3ca0*/  HMMA.16816.F32.BF16 R52, R4, R54, R44 ;  /* 0x000000360434723c */ /* 0x000fe2000004182c */
[----:B------:R-:W2:Y:S04]  /*3cb0*/  LDSM.16.M88.4 R4, [R21+0xc000] ;  /* 0x00c000001504783b */ /* 0x000ea80000000200 */
[----:B------:R-:W3:Y:S03]  /*3cc0*/  LDSM.16.M88.4 R44, [R20+UR13+0x16800] ;  /* 0x0168000d142c783b */ /* 0x000ee60008000200 */
[C---:B----4-:R-:W-:Y:S08]  /*3cd0*/  HMMA.16816.F32.BF16 R32, R8.reuse, R68, R16 ;  /* 0x000000440820723c */ /* 0x050ff00000041810 */
[C---:B------:R-:W-:Y:S01]  /*3ce0*/  HMMA.16816.F32.BF16 R24, R8.reuse, R70, R12 ;  /* 0x000000460818723c */ /* 0x040fe2000004180c */
[----:B------:R4:W3:Y:S04]  /*3cf0*/  LDSM.16.M88.4 R68, [R20+UR13+0x17000] ;  /* 0x0170000d1444783b */ /* 0x0008e80008000200 */
[----:B------:R-:W3:Y:S03]  /*3d00*/  LDSM.16.M88.4 R12, [R93+0xc000] ;  /* 0x00c000005d0c783b */ /* 0x000ee60000000200 */
[C---:B-----5:R-:W-:Y:S08]  /*3d10*/  HMMA.16816.F32.BF16 R16, R8.reuse, R76, R60 ;  /* 0x0000004c0810723c */ /* 0x060ff0000004183c */
[C---:B------:R-:W-:Y:S08]  /*3d20*/  HMMA.16816.F32.BF16 R56, R8.reuse, R72, R56 ;  /* 0x000000480838723c */ /* 0x040ff00000041838 */
[C---:B----4-:R-:W-:Y:S01]  /*3d30*/  HMMA.16816.F32.BF16 R20, R8.reuse, R78, R64 ;  /* 0x0000004e0814723c */ /* 0x050fe20000041840 */
[----:B------:R-:W4:Y:S07]  /*3d40*/  LDSM.16.M88.4 R76, [R2+0x16800] ;  /* 0x01680000024c783b */ /* 0x000f2e0000000200 */
[C---:B------:R-:W-:Y:S01]  /*3d50*/  HMMA.16816.F32.BF16 R52, R8.reuse, R74, R52 ;  /* 0x0000004a0834723c */ /* 0x040fe20000041834 */
[----:B------:R-:W-:Y:S07]  /*3d60*/  LDSM.16.M88.4 R72, [R0+0x17800] ;  /* 0x017800000048783b */ /* 0x000fee0000000200 */
[C---:B-1----:R-:W-:Y:S08]  /*3d70*/  HMMA.16816.F32.BF16 R48, R8.reuse, R40, R48 ;  /* 0x000000280830723c */ /* 0x042ff00000041830 */
[----:B------:R-:W-:Y:S08]  /*3d80*/  HMMA.16816.F32.BF16 R8, R8, R42, R36 ;  /* 0x0000002a0808723c */ /* 0x000ff00000041824 */
[C---:B--2---:R-:W-:Y:S08]  /*3d90*/  HMMA.16816.F32.BF16 R32, R4.reuse, R28, R32 ;  /* 0x0000001c0420723c */ /* 0x044ff00000041820 */
[C---:B------:R-:W-:Y:S01]  /*3da0*/  HMMA.16816.F32.BF16 R64, R4.reuse, R30, R24 ;  /* 0x0000001e0440723c */ /* 0x040fe20000041818 */
[----:B------:R-:W-:Y:S07]  /*3db0*/  LDSM.16.M88.4 R28, [R0+0x16000] ;  /* 0x01600000001c783b */ /* 0x000fee0000000200 */
[C---:B---3--:R-:W-:Y:S01]  /*3dc0*/  HMMA.16816.F32.BF16 R40, R4.reuse, R44, R16 ;  /* 0x0000002c0428723c */ /* 0x048fe20000041810 */
[----:B------:R-:W-:Y:S07]  /*3dd0*/  LDSM.16.M88.4 R16, [R2+0x17800] ;  /* 0x017800000210783b */ /* 0x000fee0000000200 */
        /* <DEDUP_REMOVED lines=11> */
[----:B------:R3:W5:Y:S07]  /*3e90*/  LDSM.16.M88.4 R64, [R0+0x16800] ;  /* 0x016800000040783b */ /* 0x00076e0000000200 */
[C---:B----4-:R-:W-:Y:S08]  /*3ea0*/  HMMA.16816.F32.BF16 R40, R12.reuse, R76, R40 ;  /* 0x0000004c0c28723c */ /* 0x050ff00000041828 */
[C---:B------:R-:W-:Y:S01]  /*3eb0*/  HMMA.16816.F32.BF16 R36, R12.reuse, R78, R36 ;  /* 0x0000004e0c24723c */ /* 0x040fe20000041824 */
[----:B------:R-:W4:Y:S07]  /*3ec0*/  LDSM.16.M88.4 R76, [R3+0x16000] ;  /* 0x01600000034c783b */ /* 0x000f2e0000000200 */
[----:B-1----:R-:W-:Y:S01]  /*3ed0*/  HMMA.16816.F32.BF16 R48, R12, R44, R60 ;  /* 0x0000002c0c30723c */ /* 0x002fe2000004183c */
[----:B------:R-:W1:Y:S01]  /*3ee0*/  LDSM.16.M88.4 R60, [R3+0x16800] ;  /* 0x01680000033c783b */ /* 0x000e620000000200 */
[----:B---3--:R-:W-:-:S04]  /*3ef0*/  VIADD R0, R101, UR27 ;  /* 0x0000001b65007c36 */ /* 0x008fc80008000000 */
[C---:B------:R-:W-:Y:S01]  /*3f00*/  VIADD R2, R0.reuse, 0x8 ;  /* 0x0000000800027836 */ /* 0x040fe20000000000 */
[----:B------:R-:W-:Y:S01]  /*3f10*/  ISETP.GE.U32.AND P1, PT, R0, UR30, PT ;  /* 0x0000001e00007c0c */ /* 0x000fe2000bf26070 */
[----:B------:R-:W-:Y:S03]  /*3f20*/  HMMA.16816.F32.BF16 R56, R12, R46, R56 ;  /* 0x0000002e0c38723c */ /* 0x000fe60000041838 */
[----:B------:R-:W-:Y:S01]  /*3f30*/  ISETP.GE.U32.AND P5, PT, R2, UR30, PT ;  /* 0x0000001e02007c0c */ /* 0x000fe2000bfa6070 */
[----:B------:R-:W-:-:S04]  /*3f40*/  VIADD R2, R0, 0x9 ;  /* 0x0000000900027836 */ /* 0x000fc80000000000 */
[----:B------:R-:W-:Y:S01]  /*3f50*/  HMMA.16816.F32.BF16 R44, R12, R16, R52 ;  /* 0x000000100c2c723c */ /* 0x000fe20000041834 */
[----:B------:R-:W-:Y:S01]  /*3f60*/  ISETP.GE.U32.AND P4, PT, R2, UR30, PT ;  /* 0x0000001e02007c0c */ /* 0x000fe2000bf86070 */
[----:B------:R-:W-:-:S06]  /*3f70*/  VIADD R2, R0, 0x11 ;  /* 0x0000001100027836 */ /* 0x000fcc0000000000 */
[----:B------:R-:W-:Y:S08]  /*3f80*/  HMMA.16816.F32.BF16 R16, R12, R18, R20 ;  /* 0x000000120c10723c */ /* 0x000ff00000041814 */
[C---:B--2---:R-:W-:Y:S08]  /*3f90*/  HMMA.16816.F32.BF16 R12, R4.reuse, R28, R24 ;  /* 0x0000001c040c723c */ /* 0x044ff00000041818 */
[C---:B-----5:R-:W-:Y:S01]  /*3fa0*/  HMMA.16816.F32.BF16 R24, R4.reuse, R64, R40 ;  /* 0x000000400418723c */ /* 0x060fe20000041828 */
[----:B------:R-:W2:Y:S07]  /*3fb0*/  LDSM.16.M88.4 R40, [R3+0x17000] ;  /* 0x017000000328783b */ /* 0x000eae0000000200 */
[C---:B------:R-:W-:Y:S08]  /*3fc0*/  HMMA.16816.F32.BF16 R20, R4.reuse, R30, R32 ;  /* 0x0000001e0414723c */ /* 0x040ff00000041820 */
[----:B------:R-:W-:Y:S01]  /*3fd0*/  HMMA.16816.F32.BF16 R28, R4, R66, R36 ;  /* 0x00000042041c723c */ /* 0x000fe20000041824 */
[----:B------:R3:W5:Y:S01]  /*3fe0*/  LDSM.16.M88.4 R36, [R3+0x17800] ;  /* 0x017800000324783b */ /* 0x0007620000000200 */
[----:B------:R-:W-:-:S06]  /*3ff0*/  DEPBAR.LE SB0, 0x0 ;  /* 0x000080000000791a */ /* 0x000fcc0000000000 */
[----:B----4-:R-:W-:Y:S08]  /*4000*/  HMMA.16816.F32.BF16 R12, R8, R76, R12 ;  /* 0x0000004c080c723c */ /* 0x010ff0000004180c */
[C---:B------:R-:W-:Y:S08]  /*4010*/  HMMA.16816.F32.BF16 R48, R4.reuse, R68, R48 ;  /* 0x000000440430723c */ /* 0x040ff00000041830 */
[----:B------:R-:W-:Y:S01]  /*4020*/  HMMA.16816.F32.BF16 R52, R4, R72, R44 ;  /* 0x000000480434723c */ /* 0x000fe2000004182c */
[----:B---3--:R-:W-:-:S02]  /*4030*/  VIADD R3, R0, 0x10 ;  /* 0x0000001000037836 */ /* 0x008fc40000000000 */
[----:B------:R-:W-:Y:S02]  /*4040*/  FSEL R32, R14, -INF , !P1 ;  /* 0xff8000000e207808 */ /* 0x000fe40004800000 */
[----:B------:R-:W-:Y:S01]  /*4050*/  FSEL R33, R12, -INF , !P1 ;  /* 0xff8000000c217808 */ /* 0x000fe20004800000 */
[----:B------:R-:W-:Y:S01]  /*4060*/  BAR.SYNC.DEFER_BLOCKING 0x0 ;  /* 0x0000000000007b1d */ /* 0x000fe20000010000 */
[----:B------:R-:W-:Y:S01]  /*4070*/  ISETP.GE.U32.AND P1, PT, R2, UR30, PT ;  /* 0x0000001e02007c0c */ /* 0x000fe2000bf26070 */
[----:B------:R-:W-:Y:S01]  /*4080*/  HMMA.16816.F32.BF16 R56, R4, R70, R56 ;  /* 0x000000460438723c */ /* 0x000fe20000041838 */
[C---:B------:R-:W-:Y:S01]  /*4090*/  VIADD R2, R0.reuse, 0x19 ;  /* 0x0000001900027836 */ /* 0x040fe20000000000 */
[----:B------:R-:W-:Y:S01]  /*40a0*/  ISETP.GE.U32.AND P3, PT, R3, UR30, PT ;  /* 0x0000001e03007c0c */ /* 0x000fe2000bf66070 */
[----:B------:R-:W-:-:S05]  /*40b0*/  VIADD R3, R0, 0x18 ;  /* 0x0000001800037836 */ /* 0x000fca0000000000 */
[----:B------:R-:W-:Y:S01]  /*40c0*/  HMMA.16816.F32.BF16 R44, R4, R74, R16 ;  /* 0x0000004a042c723c */ /* 0x000fe20000041810 */
[----:B------:R-:W-:-:S05]  /*40d0*/  VIADD R16, R0, 0x1 ;  /* 0x0000000100107836 */ /* 0x000fca0000000000 */
[----:B------:R-:W-:Y:S02]  /*40e0*/  ISETP.GE.U32.AND P6, PT, R16, UR30, PT ;  /* 0x0000001e10007c0c */ /* 0x000fe4000bfc6070 */
[C---:B------:R-:W-:Y:S08]  /*40f0*/  HMMA.16816.F32.BF16 R4, R8.reuse, R78, R20 ;  /* 0x0000004e0804723c */ /* 0x040ff00000041814 */
[C---:B-1----:R-:W-:Y:S08]  /*4100*/  HMMA.16816.F32.BF16 R16, R8.reuse, R60, R24 ;  /* 0x0000003c0810723c */ /* 0x042ff00000041818 */
[----:B------:R-:W-:Y:S01]  /*4110*/  HMMA.16816.F32.BF16 R24, R8, R62, R28 ;  /* 0x0000003e0818723c */ /* 0x000fe2000004181c */
[----:B------:R-:W-:-:S02]  /*4120*/  FSEL R28, R15, -INF , !P6 ;  /* 0xff8000000f1c7808 */ /* 0x000fc40007000000 */
[----:B------:R-:W-:Y:S02]  /*4130*/  FSEL R29, R6, -INF , !P5 ;  /* 0xff800000061d7808 */ /* 0x000fe40006800000 */
[----:B------:R-:W-:Y:S02]  /*4140*/  FSEL R31, R4, -INF , !P5 ;  /* 0xff800000041f7808 */ /* 0x000fe40006800000 */
[----:B------:R-:W-:Y:S01]  /*4150*/  ISETP.GE.U32.AND P5, PT, R2, UR30, PT ;  /* 0x0000001e02007c0c */ /* 0x000fe2000bfa6070 */
[----:B--2---:R-:W-:Y:S01]  /*4160*/  HMMA.16816.F32.BF16 R20, R8, R40, R48 ;  /* 0x000000280814723c */ /* 0x004fe20000041830 */
[----:B------:R-:W-:Y:S01]  /*4170*/  VIADD R2, R0, 0x21 ;  /* 0x0000002100027836 */ /* 0x000fe20000000000 */
[----:B------:R-:W-:Y:S02]  /*4180*/  FSEL R30, R13, -INF , !P6 ;  /* 0xff8000000d1e7808 */ /* 0x000fe40007000000 */
[----:B------:R-:W-:Y:S02]  /*4190*/  FSEL R18, R18, -INF , !P3 ;  /* 0xff80000012127808 */ /* 0x000fe40005800000 */
[----:B------:R-:W-:-:S02]  /*41a0*/  FSEL R41, R16, -INF , !P3 ;  /* 0xff80000010297808 */ /* 0x000fc40005800000 */
[----:B------:R-:W-:Y:S01]  /*41b0*/  ISETP.GE.U32.AND P3, PT, R2, UR30, PT ;  /* 0x0000001e02007c0c */ /* 0x000fe2000bf66070 */
[C---:B------:R-:W-:Y:S01]  /*41c0*/  VIADD R2, R0.reuse, 0x29 ;  /* 0x0000002900027836 */ /* 0x040fe20000000000 */
[----:B------:R-:W-:Y:S01]  /*41d0*/  ISETP.GE.U32.AND P6, PT, R3, UR30, PT ;  /* 0x0000001e03007c0c */ /* 0x000fe2000bfc6070 */
[----:B------:R-:W-:Y:S01]  /*41e0*/  VIADD R3, R0, 0x20 ;  /* 0x0000002000037836 */ /* 0x000fe20000000000 */
[----:B------:R-:W-:Y:S01]  /*41f0*/  FSEL R35, R7, -INF , !P4 ;  /* 0xff80000007237808 */ /* 0x000fe20006000000 */
[----:B------:R-:W-:Y:S01]  /*4200*/  HMMA.16816.F32.BF16 R12, R8, R42, R56 ;  /* 0x0000002a080c723c */ /* 0x000fe20000041838 */
        /* <DEDUP_REMOVED lines=8> */
[C---:B-----5:R-:W-:Y:S01]  /*4290*/  HMMA.16816.F32.BF16 R4, R8.reuse, R36, R52 ;  /* 0x000000240804723c */ /* 0x060fe20000041834 */
[----:B------:R-:W-:Y:S02]  /*42a0*/  FSEL R117, R22, -INF , !P4 ;  /* 0xff80000016757808 */ /* 0x000fe40006000000 */
[----:B------:R-:W-:Y:S02]  /*42b0*/  FSEL R115, R20, -INF , !P4 ;  /* 0xff80000014737808 */ /* 0x000fe40006000000 */
[----:B------:R-:W-:Y:S01]  /*42c0*/  ISETP.GE.U32.AND P4, PT, R2, UR30, PT ;  /* 0x0000001e02007c0c */ /* 0x000fe2000bf86070 */
[----:B------:R-:W-:Y:S01]  /*42d0*/  VIADD R2, R0, 0x38 ;  /* 0x0000003800027836 */ /* 0x000fe20000000000 */
[----:B------:R-:W-:Y:S01]  /*42e0*/  FSEL R48, R17, -INF , !P1 ;  /* 0xff80000011307808 */ /* 0x000fe20004800000 */
[----:B------:R-:W-:Y:S01]  /*42f0*/  HMMA.16816.F32.BF16 R8, R8, R38, R44 ;  /* 0x000000260808723c */ /* 0x000fe2000004182c */
[----:B------:R-:W-:-:S02]  /*4300*/  FSEL R116, R23, -INF , !P3 ;  /* 0xff80000017747808 */ /* 0x000fc40005800000 */
[----:B------:R-:W-:Y:S02]  /*4310*/  FSEL R108, R21, -INF , !P3 ;  /* 0xff800000156c7808 */ /* 0x000fe40005800000 */
[----:B------:R-:W-:Y:S01]  /*4320*/  ISETP.GE.U32.AND P1, PT, R3, UR30, PT ;  /* 0x0000001e03007c0c */ /* 0x000fe2000bf26070 */
[----:B------:R-:W-:Y:S01]  /*4330*/  VIADD R3, R0, 0x30 ;  /* 0x0000003000037836 */ /* 0x000fe20000000000 */
[----:B------:R-:W-:Y:S01]  /*4340*/  ISETP.GE.U32.AND P3, PT, R2, UR30, PT ;  /* 0x0000001e02007c0c */ /* 0x000fe2000bf66070 */
[----:B------:R-:W-:Y:S01]  /*4350*/  VIADD R2, R0, 0x39 ;  /* 0x0000003900027836 */ /* 0x000fe20000000000 */
[----:B------:R-:W-:Y:S02]  /*4360*/  FMNMX3.FTZ R0, R32, R28, R29, !PT ;  /* 0x0000001c20007276 */ /* 0x000fe4000781001d */
[----:B------:R-:W-:Y:S02]  /*4370*/  FSEL R37, R27, -INF , !P5 ;  /* 0xff8000001b257808 */ /* 0x000fe40006800000 */
[----:B------:R-:W-:-:S02]  /*4380*/  FMNMX3.FTZ R0, R0, R35, R18, !PT ;  /* 0x0000002300007276 */ /* 0x000fc40007810012 */
[----:B------:R-:W-:Y:S02]  /*4390*/  FSEL R36, R25, -INF , !P5 ;  /* 0xff80000019247808 */ /* 0x000fe40006800000 */
[----:B------:R-:W-:Y:S02]  /*43a0*/  FMNMX3.FTZ R0, R0, R19, R40, !PT ;  /* 0x0000001300007276 */ /* 0x000fe40007810028 */
[----:B------:R-:W-:Y:S02]  /*43b0*/  ISETP.GE.U32.AND P5, PT, R3, UR30, PT ;  /* 0x0000001e03007c0c */ /* 0x000fe4000bfa6070 */
[----:B------:R-:W-:Y:S02]  /*43c0*/  FSEL R114, R14, -INF , !P1 ;  /* 0xff8000000e727808 */ /* 0x000fe40004800000 */
[----:B------:R-:W-:Y:S02]  /*43d0*/  FMNMX3.FTZ R0, R0, R37, R117, !PT ;  /* 0x0000002500007276 */ /* 0x000fe40007810075 */
[----:B------:R-:W-:-:S02]  /*43e0*/  FSEL R113, R15, -INF , !P6 ;  /* 0xff8000000f717808 */ /* 0x000fc40007000000 */
[----:B------:R-:W-:Y:S02]  /*43f0*/  FSEL R112, R6, -INF , !P5 ;  /* 0xff80000006707808 */ /* 0x000fe40006800000 */
[----:B------:R-:W-:Y:S02]  /*4400*/  FMNMX3.FTZ R0, R0, R116, R114, !PT ;  /* 0x0000007400007276 */ /* 0x000fe40007810072 */
[----:B------:R-:W-:Y:S02]  /*4410*/  FSEL R107, R12, -INF , !P1 ;  /* 0xff8000000c6b7808 */ /* 0x000fe40004800000 */
[----:B------:R-:W-:Y:S02]  /*4420*/  ISETP.GE.U32.AND P1, PT, R2, UR30, PT ;  /* 0x0000001e02007c0c */ /* 0x000fe4000bf26070 */
[----:B------:R-:W-:Y:S02]  /*4430*/  FSEL R111, R7, -INF , !P4 ;  /* 0xff800000076f7808 */ /* 0x000fe40006000000 */
[----:B------:R-:W-:-:S02]  /*4440*/  FSEL R110, R10, -INF , !P3 ;  /* 0xff8000000a6e7808 */ /* 0x000fc40005800000 */
[----:B------:R-:W-:Y:S02]  /*4450*/  FMNMX3.FTZ R2, R33, R30, R31, !PT ;  /* 0x0000001e21027276 */ /* 0x000fe4000781001f */
        /* <DEDUP_REMOVED lines=73> */
.L_x_1794:
[----:B------:R-:W-:Y:S01]  /*48f0*/  FMNMX3.FTZ R0, R9, R36, R115, !PT ;  /* 0x0000002409007276 */ /* 0x000fe20007810073 */
[----:B-1----:R-:W1:Y:S01]  /*4900*/  SHFL.BFLY PT, R3, R8, 0x2, 0x1f ;  /* 0x0c401f0008037f89 */ /* 0x002e6200000e0000 */
[----:B------:R-:W2:Y:S02]  /*4910*/  LDCU UR5, c[0x0][0x45c] ;  /* 0x00008b80ff0577ac */ /* 0x000ea40008000800 */
[----:B------:R-:W-:Y:S01]  /*4920*/  FMNMX3.FTZ R0, R0, R108, R107, !PT ;  /* 0x0000006c00007276 */ /* 0x000fe2000781006b */
[----:B------:R-:W3:Y:S01]  /*4930*/  S2R R5, SR_CTAID.X ;  /* 0x0000000000057919 */ /* 0x000ee20000002500 */
[----:B------:R-:W-:Y:S02]  /*4940*/  USHF.L.U32 UR6, UR31, 0x5, URZ ;  /* 0x000000051f067899 */ /* 0x000fe400080006ff */
[----:B------:R-:W-:Y:S01]  /*4950*/  FMNMX3.FTZ R0, R0, R106, R105, !PT ;  /* 0x0000006a00007276 */ /* 0x000fe20007810069 */
[----:B------:R-:W-:Y:S01]  /*4960*/  USHF.L.U32 UR28, UR28, 0x1, URZ ;  /* 0x000000011c1c7899 */ /* 0x000fe200080006ff */
[----:B------:R-:W-:Y:S01]  /*4970*/  STL [R1+0xe4], R133 ;  /* 0x0000e48501007387 */ /* 0x000fe20000100800 */
[----:B------:R-:W-:Y:S01]  /*4980*/  UIADD3 UR14, UPT, UPT, UR24, -0x61c88647, URZ ;  /* 0x9e3779b9180e7890 */ /* 0x000fe2000fffe0ff */
[----:B------:R-:W-:Y:S01]  /*4990*/  FMNMX3.FTZ R0, R0, R104, R103, !PT ;  /* 0x0000006800007276 */ /* 0x000fe20007810067 */
[----:B------:R-:W-:Y:S01]  /*49a0*/  UIADD3 UR12, UPT, UPT, UR24, 0x3c6ef372, URZ ;  /* 0x3c6ef372180c7890 */ /* 0x000fe2000fffe0ff */
[----:B------:R-:W-:Y:S01]  /*49b0*/  STL [R1+0xe0], R210 ;  /* 0x0000e0d201007387 */ /* 0x000fe20000100800 */
[----:B------:R-:W-:Y:S01]  /*49c0*/  UIADD3 UR11, UPT, UPT, UR25, 0x76cf5d0a, URZ ;  /* 0x76cf5d0a190b7890 */ /* 0x000fe2000fffe0ff */
[----:B------:R-:W-:Y:S01]  /*49d0*/  FMNMX.FTZ R0, R102, R0, !PT ;  /* 0x0000000066007209 */ /* 0x000fe20007810000 */
[----:B------:R-:W-:Y:S01]  /*49e0*/  UIADD3 UR9, UPT, UPT, UR25, 0x32370b8f, URZ ;  /* 0x32370b8f19097890 */ /* 0x000fe2000fffe0ff */
[----:B------:R-:W-:Y:S01]  /*49f0*/  STL [R1+0xdc], R203 ;  /* 0x0000dccb01007387 */ /* 0x000fe20000100800 */
[----:B------:R-:W-:-:S02]  /*4a00*/  UIADD3 UR10, UPT, UPT, UR24, -0x255992d5, URZ ;  /* 0xdaa66d2b180a7890 */ /* 0x000fc4000fffe0ff */
[----:B------:R-:W-:Y:S01]  /*4a10*/  UIADD3 UR8, UPT, UPT, UR24, 0x78dde6e4, URZ ;  /* 0x78dde6e418087890 */ /* 0x000fe2000fffe0ff */
[----:B------:R-:W4:Y:S01]  /*4a20*/  SHFL.BFLY PT, R2, R0, 0x2, 0x1f ;  /* 0x0c401f0000027f89 */ /* 0x000f2200000e0000 */
[----:B------:R-:W-:Y:S01]  /*4a30*/  UIADD3 UR7, UPT, UPT, UR25, -0x126145ec, URZ ;  /* 0xed9eba1419077890 */ /* 0x000fe2000fffe0ff */
[----:B-1----:R-:W-:Y:S01]  /*4a40*/  FMNMX.FTZ R3, R8, R3, !PT ;  /* 0x0000000308037209 */ /* 0x002fe20007810000 */
[----:B------:R-:W-:Y:S01]  /*4a50*/  UIADD3 UR15, UPT, UPT, UR24, -0x4ab325aa, URZ ;  /* 0xb54cda56180f7890 */ /* 0x000fe2000fffe0ff */
[----:B------:R-:W-:Y:S01]  /*4a60*/  STL [R1+0xd8], R211 ;  /* 0x0000d8d301007387 */ /* 0x000fe20000100800 */
[----:B------:R-:W-:-:S03]  /*4a70*/  UIADD3 UR16, UPT, UPT, UR24, 0x1715609d, URZ ;  /* 0x1715609d18107890 */ /* 0x000fc6000fffe0ff */
[----:B------:R-:W1:Y:S04]  /*4a80*/  SHFL.BFLY PT, R4, R3, 0x1, 0x1f ;  /* 0x0c201f0003047f89 */ /* 0x000e6800000e0000 */
[----:B------:R-:W-:Y:S01]  /*4a90*/  STL [R1+0xd4], R213 ;  /* 0x0000d4d501007387 */ /* 0x000fe20000100800 */
[----:B---3--:R-:W-:-:S03]  /*4aa0*/  IMAD R5, R5, 0x8, R119 ;  /* 0x0000000805057824 */ /* 0x008fc600078e0277 */
[----:B------:R-:W-:Y:S01]  /*4ab0*/  STL [R1+0xd0], R212 ;  /* 0x0000d0d401007387 */ /* 0x000fe20000100800 */
[----:B------:R-:W-:-:S03]  /*4ac0*/  IMAD.WIDE.U32 R160, R5, -0x326172a9, RZ ;  /* 0xcd9e8d5705a07825 */ /* 0x000fc600078e00ff */
[----:B------:R-:W-:Y:S01]  /*4ad0*/  STL [R1+0xcc], R214 ;  /* 0x0000ccd601007387 */ /* 0x000fe20000100800 */
[----:B------:R-:W-:Y:S01]  /*4ae0*/  IMAD.U32 R5, RZ, RZ, UR28 ;  /* 0x0000001cff057e24 */ /* 0x000fe2000f8e00ff */
[----:B----4-:R-:W-:Y:S02]  /*4af0*/  FMNMX.FTZ R0, R0, R2, !PT ;  /* 0x0000000200007209 */ /* 0x010fe40007810000 */
[----:B------:R-:W-:Y:S01]  /*4b00*/  STL [R1+0xc8], R218 ;  /* 0x0000c8da01007387 */ /* 0x000fe20000100800 */
[----:B------:R-:W-:-:S03]  /*4b10*/  UIADD3 UR28, UPT, UPT, UR28, 0x1, URZ ;  /* 0x000000011c1c7890 */ /* 0x000fc6000fffe0ff */
[----:B------:R-:W3:Y:S01]  /*4b20*/  SHFL.BFLY PT, R132, R0, 0x1, 0x1f ;  /* 0x0c201f0000847f89 */ /* 0x000ee200000e0000 */
[----:B-1----:R-:W-:-:S03]  /*4b30*/  FMNMX.FTZ R3, R3, R4, !PT ;  /* 0x0000000403037209 */ /* 0x002fc60007810000 */
[----:B------:R-:W-:Y:S01]  /*4b40*/  STL [R1+0xc4], R219 ;  /* 0x0000c4db01007387 */ /* 0x000fe20000100800 */
[C---:B------:R-:W-:Y:S01]  /*4b50*/  FSETP.NEU.FTZ.AND P1, PT, R3.reuse, -INF , PT ;  /* 0xff8000000300780b */ /* 0x040fe20003f3d000 */
[----:B--2---:R-:W-:Y:S02]  /*4b60*/  FMUL.FTZ R2, R3, UR5 ;  /* 0x0000000503027c20 */ /* 0x004fe40008410000 */
[----:B------:R-:W-:Y:S03]  /*4b70*/  STL [R1+0xc0], R240 ;  /* 0x0000c0f001007387 */ /* 0x000fe60000100800 */
[----:B------:R-:W-:Y:S01]  /*4b80*/  FSEL R2, R2, RZ, P1 ;  /* 0x000000ff02027208 */ /* 0x000fe20000800000 */
[----:B------:R-:W-:Y:S01]  /*4b90*/  STL [R1+0xbc], R241 ;  /* 0x0000bcf101007387 */ /* 0x000fe20000100800 */
[----:B------:R-:W-:Y:S01]  /*4ba0*/  IADD3 R6, P3, P1, R97, UR6, R120 ;  /* 0x0000000661067c10 */ /* 0x000fe2000f97e078 */
[----:B------:R-:W-:-:S02]  /*4bb0*/  USHF.R.S32.HI UR6, URZ, 0x1f, UR6 ;  /* 0x0000001fff067899 */ /* 0x000fc40008011406 */
[----:B------:R-:W-:Y:S01]  /*4bc0*/  FFMA.FTZ R4, R32, UR5, -R2 ;  /* 0x0000000520047c23 */ /* 0x000fe20008010802 */
[----:B------:R-:W-:Y:S01]  /*4bd0*/  STL [R1+0xb8], R252 ;  /* 0x0000b8fc01007387 */ /* 0x000fe20000100800 */
[----:B------:R-:W-:Y:S02]  /*4be0*/  IMAD.WIDE.U32 R162, R6, -0x2daee0ad, RZ ;  /* 0xd2511f5306a27825 */ /* 0x000fe400078e00ff */
[----:B------:R1:W-:Y:S01]  /*4bf0*/  MUFU.EX2 R126, R4 ;  /* 0x00000004007e7308 */ /* 0x0003e20000000800 */
[----:B---3--:R-:W-:Y:S01]  /*4c00*/  FMNMX.FTZ R132, R0, R132, !PT ;  /* 0x0000008400847209 */ /* 0x008fe20007810000 */
[----:B------:R-:W-:Y:S01]  /*4c10*/  STL [R1+0xb4], R216 ;  /* 0x0000b4d801007387 */ /* 0x000fe20000100800 */
[----:B------:R-:W-:Y:S01]  /*4c20*/  IADD3.X R0, PT, PT, R98, UR6, RZ, P3, P1 ;  /* 0x0000000662007c10 */ /* 0x000fe20009fe24ff */
[----:B------:R-:W-:Y:S01]  /*4c30*/  UIADD3 UR6, UPT, UPT, UR25, -0x4498517b, URZ ;  /* 0xbb67ae8519067890 */ /* 0x000fe2000fffe0ff */
[C---:B------:R-:W-:Y:S01]  /*4c40*/  FSETP.NEU.FTZ.AND P1, PT, R132.reuse, -INF , PT ;  /* 0xff8000008400780b */ /* 0x040fe20003f3d000 */
[----:B------:R-:W-:Y:S01]  /*4c50*/  FMUL.FTZ R12, R132, UR5 ;  /* 0x00000005840c7c20 */ /* 0x000fe20008410000 */
[----:B------:R-:W-:Y:S01]  /*4c60*/  LOP3.LUT R0, R0, UR24, R161, 0x96, !PT ;  /* 0x0000001800007c12 */ /* 0x000fe2000f8e96a1 */
[----:B------:R-:W-:Y:S03]  /*4c70*/  STL [R1+0xb0], R217 ;  /* 0x0000b0d901007387 */ /* 0x000fe60000100800 */
[----:B------:R-:W-:Y:S01]  /*4c80*/  FSEL R12, R12, RZ, P1 ;  /* 0x000000ff0c0c7208 */ /* 0x000fe20000800000 */
[----:B------:R-:W-:Y:S01]  /*4c90*/  IMAD.WIDE.U32 R140, R0, -0x2daee0ad, RZ ;  /* 0xd2511f53008c7825 */ /* 0x000fe200078e00ff */
[----:B------:R-:W-:Y:S03]  /*4ca0*/  STL [R1+0xac], R215 ;  /* 0x0000acd701007387 */ /* 0x000fe60000100800 */
[----:B------:R-:W-:Y:S01]  /*4cb0*/  FFMA.FTZ R6, R33, UR5, -R12 ;  /* 0x0000000521067c23 */ /* 0x000fe2000801080c */
[----:B-1----:R-:W-:Y:S01]  /*4cc0*/  FFMA.FTZ R4, R28, UR5, -R2 ;  /* 0x000000051c047c23 */ /* 0x002fe20008010802 */
[----:B------:R-:W-:Y:S01]  /*4cd0*/  LOP3.LUT R0, R162, UR6, R141, 0x96, !PT ;  /* 0x00000006a2007c12 */ /* 0x000fe2000f8e968d */
[----:B------:R-:W-:Y:S01]  /*4ce0*/  UIADD3 UR6, UPT, UPT, UR25, -0x56f99767, URZ ;  /* 0xa906689919067890 */ /* 0x000fe2000fffe0ff */
[----:B------:R-:W-:Y:S01]  /*4cf0*/  MUFU.EX2 R124, R6 ;  /* 0x00000006007c7308 */ /* 0x000fe20000000800 */
[----:B------:R1:W-:Y:S02]  /*4d00*/  STL [R1+0xa8], R209 ;  /* 0x0000a8d101007387 */ /* 0x0003e40000100800 */
[----:B------:R-:W-:-:S04]  /*4d10*/  IMAD.WIDE.U32 R242, R0, -0x326172a9, RZ ;  /* 0xcd9e8d5700f27825 */ /* 0x000fc800078e00ff */
[----:B------:R-:W-:Y:S01]  /*4d20*/  FFMA.FTZ R0, R30, UR5, -R12 ;  /* 0x000000051e007c23 */ /* 0x000fe2000801080c */
[----:B------:R2:W-:Y:S01]  /*4d30*/  STL [R1+0xa4], R208 ;  /* 0x0000a4d001007387 */ /* 0x0005e20000100800 */
[----:B------:R3:W4:Y:S03]  /*4d40*/  MUFU.EX2 R125, R4 ;  /* 0x00000004007d7308 */ /* 0x0007260000000800 */
[----:B------:R-:W-:Y:S04]  /*4d50*/  STL.64 [R1+0x70], R162 ;  /* 0x000070a201007387 */ /* 0x000fe80000100a00 */
[----:B------:R-:W-:Y:S01]  /*4d60*/  STL.64 [R1+0x68], R140 ;  /* 0x0000688c01007387 */ /* 0x000fe20000100a00 */
[----:B------:R1:W-:Y:S01]  /*4d70*/  MUFU.EX2 R119, R0 ;  /* 0x0000000000777308 */ /* 0x0003e20000000800 */
[----:B---3--:R-:W-:-:S07]  /*4d80*/  FFMA.FTZ R4, R29, UR5, -R2 ;  /* 0x000000051d047c23 */ /* 0x008fce0008010802 */
[----:B------:R3:W-:Y:S01]  /*4d90*/  MUFU.EX2 R128, R4 ;  /* 0x0000000400807308 */ /* 0x0007e20000000800 */
[----:B-1----:R-:W-:-:S07]  /*4da0*/  FFMA.FTZ R0, R31, UR5, -R12 ;  /* 0x000000051f007c23 */ /* 0x002fce000801080c */
[----:B------:R1:W-:Y:S01]  /*4db0*/  MUFU.EX2 R127, R0 ;  /* 0x00000000007f7308 */ /* 0x0003e20000000800 */
[----:B---3--:R-:W-:-:S05]  /*4dc0*/  LOP3.LUT R4, R5, UR25, R163, 0x96, !PT ;  /* 0x0000001905047c12 */ /* 0x008fca000f8e96a3 */
[----:B------:R-:W-:-:S04]  /*4dd0*/  IMAD.WIDE.U32 R4, R4, -0x326172a9, RZ ;  /* 0xcd9e8d5704047825 */ /* 0x000fc800078e00ff */
[----:B-1----:R-:W-:Y:S01]  /*4de0*/  FFMA.FTZ R0, R34, UR5, -R12 ;  /* 0x0000000522007c23 */ /* 0x002fe2000801080c */
[----:B------:R-:W-:Y:S02]  /*4df0*/  LOP3.LUT R6, R160, UR14, R5, 0x96, !PT ;  /* 0x0000000ea0067c12 */ /* 0x000fe4000f8e9605 */
[----:B------:R-:W-:Y:S01]  /*4e00*/  LOP3.LUT R4, R4, UR12, R243, 0x96, !PT ;  /* 0x0000000c04047c12 */ /* 0x000fe2000f8e96f3 */
[----:B------:R1:W-:Y:S02]  /*4e10*/  MUFU.EX2 R148, R0 ;  /* 0x0000000000947308 */ /* 0x0003e40000000800 */
[----:B------:R-:W-:-:S04]  /*4e20*/  IMAD.WIDE.U32 R6, R6, -0x2daee0ad, RZ ;  /* 0xd2511f5306067825 */ /* 0x000fc800078e00ff */
[----:B------:R-:W-:Y:S01]  /*4e30*/  IMAD.WIDE.U32 R4, R4, -0x2daee0ad, RZ ;  /* 0xd2511f5304047825 */ /* 0x000fe200078e00ff */
[----:B------:R-:W-:-:S04]  /*4e40*/  LOP3.LUT R7, R140, UR11, R7, 0x96, !PT ;  /* 0x0000000b8c077c12 */ /* 0x000fc8000f8e9607 */
[----:B------:R-:W-:Y:S01]  /*4e50*/  LOP3.LUT R6, R6, UR9, R5, 0x96, !PT ;  /* 0x0000000906067c12 */ /* 0x000fe2000f8e9605 */
[----:B------:R-:W-:-:S04]  /*4e60*/  IMAD.WIDE.U32 R8, R7, -0x326172a9, RZ ;  /* 0xcd9e8d5707087825 */ /* 0x000fc800078e00ff */
[----:B------:R-:W-:-:S04]  /*4e70*/  IMAD.WIDE.U32 R16, R6, -0x326172a9, RZ ;  /* 0xcd9e8d5706107825 */ /* 0x000fc800078e00ff */
[----:B------:R-:W-:Y:S01]  /*4e80*/  FFMA.FTZ R6, R35, UR5, -R2 ;  /* 0x0000000523067c23 */ /* 0x000fe20008010802 */
[----:B------:R-:W-:Y:S02]  /*4e90*/  LOP3.LUT R5, R242, UR10, R9, 0x96, !PT ;  /* 0x0000000af2057c12 */ /* 0x000fe4000f8e9609 */
[----:B------:R-:W3:Y:S01]  /*4ea0*/  LDC R9, c[0x0][0x4f8] ;  /* 0x00013e00ff097b82 */ /* 0x000ee20000000800 */
[----:B------:R2:W2:Y:S01]  /*4eb0*/  MUFU.EX2 R156, R6 ;  /* 0x00000006009c7308 */ /* 0x0004a20000000800 */
[----:B-1----:R-:W-:Y:S02]  /*4ec0*/  LOP3.LUT R0, R8, UR8, R17, 0x96, !PT ;  /* 0x0000000808007c12 */ /* 0x002fe4000f8e9611 */
[----:B------:R-:W-:-:S03]  /*4ed0*/  LOP3.LUT R8, R99, 0x200, R100, 0xf8, !PT ;  /* 0x0000020063087812 */ /* 0x000fc600078ef864 */
[----:B------:R-:W-:Y:S01]  /*4ee0*/  IMAD.WIDE.U32 R14, R0, -0x2daee0ad, RZ ;  /* 0xd2511f53000e7825 */ /* 0x000fe200078e00ff */
[----:B----4-:R-:W-:Y:S02]  /*4ef0*/  F2FP.BF16.F32.PACK_AB R0, R125, R126 ;  /* 0x0000007e7d00723e */ /* 0x010fe400000010ff */
[----:B------:R-:W-:Y:S01]  /*4f00*/  LEA R63, R8, UR13, 0x1 ;  /* 0x0000000d083f7c11 */ /* 0x000fe2000f8e08ff */
[----:B------:R-:W-:Y:S01]  /*4f10*/  FFMA.FTZ R8, R41, UR5, -R12 ;  /* 0x0000000529087c23 */ /* 0x000fe2000801080c */
[C---:B------:R-:W-:Y:S01]  /*4f20*/  PRMT R195, R0.reuse, 0x7610, R195 ;  /* 0x0000761000c37816 */ /* 0x040fe200000000c3 */
[----:B------:R-:W-:Y:S01]  /*4f30*/  UIADD3 UR13, UPT, UPT, UR25, 0x646e171e, URZ ;  /* 0x646e171e190d7890 */ /* 0x000fe2000fffe0ff */
[----:B------:R-:W-:Y:S01]  /*4f40*/  PRMT R198, R0, 0x7632, R198 ;  /* 0x0000763200c67816 */ /* 0x000fe200000000c6 */
[----:B------:R-:W-:Y:S01]  /*4f50*/  MUFU.EX2 R129, R8 ;  /* 0x0000000800817308 */ /* 0x000fe20000000800 */
[----:B------:R-:W-:Y:S01]  /*4f60*/  IMAD.IADD R62, R118, 0x1, R63 ;  /* 0x00000001763e7824 */ /* 0x000fe200078e023f */
[----:B------:R-:W-:Y:S01]  /*4f70*/  LDSM.16.MT88.4 R24, [R63+0x18000] ;  /* 0x018000003f18783b */ /* 0x000fe20000004200 */
[----:B--2---:R-:W-:Y:S01]  /*4f80*/  IMAD.WIDE.U32 R6, R5, -0x2daee0ad, RZ ;  /* 0xd2511f5305067825 */ /* 0x004fe200078e00ff */
[----:B------:R-:W-:-:S02]  /*4f90*/  F2FP.BF16.F32.PACK_AB R0, R156, R128 ;  /* 0x000000809c00723e */ /* 0x000fc400000010ff */
[----:B------:R-:W-:Y:S01]  /*4fa0*/  F2FP.BF16.F32.PACK_AB R5, R119, R124 ;  /* 0x0000007c7705723e */ /* 0x000fe200000010ff */
[----:B------:R-:W-:Y:S01]  /*4fb0*/  IMAD.IADD R61, R94, 0x1, R63 ;  /* 0x000000015e3d7824 */ /* 0x000fe200078e023f */
[----:B------:R-:W-:Y:S01]  /*4fc0*/  LOP3.LUT R6, R6, UR6, R15, 0x96, !PT ;  /* 0x0000000606067c12 */ /* 0x000fe2000f8e960f */
[----:B------:R-:W-:Y:S01]  /*4fd0*/  IMAD.IADD R60, R94, 0x1, R62 ;  /* 0x000000015e3c7824 */ /* 0x000fe200078e023e */
[C---:B------:R-:W-:Y:S01]  /*4fe0*/  PRMT R196, R0.reuse, 0x7632, R196 ;  /* 0x0000763200c47816 */ /* 0x040fe200000000c4 */
[----:B------:R-:W-:Y:S01]  /*4ff0*/  LDSM.16.MT88.4 R20, [R62+0x18000] ;  /* 0x018000003e14783b */ /* 0x000fe20000004200 */
[----:B------:R-:W-:Y:S01]  /*5000*/  PRMT R199, R0, 0x7610, R199 ;  /* 0x0000761000c77816 */ /* 0x000fe200000000c7 */
[----:B------:R-:W-:Y:S01]  /*5010*/  IMAD.WIDE.U32 R42, R6, -0x326172a9, RZ ;  /* 0xcd9e8d57062a7825 */ /* 0x000fe200078e00ff */
[----:B------:R-:W-:Y:S01]  /*5020*/  LOP3.LUT R10, R4, UR7, R7, 0x96, !PT ;  /* 0x00000007040a7c12 */ /* 0x000fe2000f8e9607 */
[----:B------:R-:W1:Y:S01]  /*5030*/  LDSM.16.MT88.4 R28, [R61+0x18000] ;  /* 0x018000003d1c783b */ /* 0x000e620000004200 */
[----:B---3--:R-:W-:Y:S01]  /*5040*/  LOP3.LUT R7, R9, 0xff, RZ, 0xc0, !PT ;  /* 0x000000ff09077812 */ /* 0x008fe200078ec0ff */
[----:B------:R-:W-:Y:S01]  /*5050*/  IMAD.MOV.U32 R0, RZ, RZ, R42 ;  /* 0x000000ffff007224 */ /* 0x000fe200078e002a */
[----:B------:R-:W-:Y:S01]  /*5060*/  F2FP.BF16.F32.PACK_AB R4, R148, R127 ;  /* 0x0000007f9404723e */ /* 0x000fe200000010ff */
[----:B------:R-:W-:Y:S01]  /*5070*/  IMAD.WIDE.U32 R10, R10, -0x326172a9, RZ ;  /* 0xcd9e8d570a0a7825 */ /* 0x000fe200078e00ff */
[----:B------:R-:W-:-:S03]  /*5080*/  PRMT R99, R42, 0x7771, RZ ;  /* 0x000077712a637816 */ /* 0x000fc600000000ff */
[----:B------:R-:W-:Y:S01]  /*5090*/  FFMA.FTZ R9, R49, UR5, -R12 ;  /* 0x0000000531097c23 */ /* 0x000fe2000801080c */
[C---:B------:R-:W-:Y:S01]  /*50a0*/  PRMT R101, R42.reuse, 0x7773, RZ ;  /* 0x000077732a657816 */ /* 0x040fe200000000ff */
[----:B------:R-:W-:Y:S01]  /*50b0*/  LDSM.16.MT88.4 R64, [R63+0x1a000] ;  /* 0x01a000003f40783b */ /* 0x000fe20000004200 */
[----:B------:R-:W-:Y:S01]  /*50c0*/  PRMT R100, R42, 0x7772, RZ ;  /* 0x000077722a647816 */ /* 0x000fe200000000ff */
[----:B------:R2:W-:Y:S01]  /*50d0*/  MUFU.EX2 R158, R9 ;  /* 0x00000009009e7308 */ /* 0x0005e20000000800 */
[----:B------:R-:W-:Y:S01]  /*50e0*/  LOP3.LUT R6, R0, 0xff, RZ, 0xc0, !PT ;  /* 0x000000ff00067812 */ /* 0x000fe200078ec0ff */
[----:B------:R-:W-:Y:S01]  /*50f0*/  IMAD R0, R7, 0x10000, R7 ;  /* 0x0001000007007824 */ /* 0x000fe200078e0207 */
[C---:B------:R-:W-:Y:S01]  /*5100*/  PRMT R193, R5.reuse, 0x7610, R193 ;  /* 0x0000761005c17816 */ /* 0x040fe200000000c1 */
[----:B------:R-:W-:Y:S01]  /*5110*/  LDSM.16.MT88.4 R52, [R63+0x18800] ;  /* 0x018800003f34783b */ /* 0x000fe20000004200 */
[----:B------:R-:W-:Y:S01]  /*5120*/  PRMT R194, R5, 0x7632, R194 ;  /* 0x0000763205c27816 */ /* 0x000fe200000000c2 */
[----:B------:R-:W-:Y:S01]  /*5130*/  FFMA.FTZ R5, R19, UR5, -R2 ;  /* 0x0000000513057c23 */ /* 0x000fe20008010802 */
[C---:B------:R-:W-:Y:S01]  /*5140*/  PRMT R200, R4.reuse, 0x7610, R200 ;  /* 0x0000761004c87816 */ /* 0x040fe200000000c8 */
[----:B------:R-:W-:Y:S01]  /*5150*/  LDSM.16.MT88.4 R32, [R60+0x18800] ;  /* 0x018800003c20783b */ /* 0x000fe20000004200 */
[----:B------:R-:W-:Y:S01]  /*5160*/  PRMT R197, R4, 0x7632, R197 ;  /* 0x0000763204c57816 */ /* 0x000fe200000000c5 */
[--C-:B------:R-:W-:Y:S01]  /*5170*/  FFMA.FTZ R4, R18, UR5, -R2.reuse ;  /* 0x0000000512047c23 */ /* 0x100fe20008010802 */
[----:B------:R-:W-:Y:S01]  /*5180*/  PRMT R7, R100, 0x5410, R101 ;  /* 0x0000541064077816 */ /* 0x000fe20000000065 */
[----:B------:R3:W-:Y:S01]  /*5190*/  MUFU.EX2 R149, R5 ;  /* 0x0000000500957308 */ /* 0x0007e20000000800 */
[----:B------:R-:W-:Y:S01]  /*51a0*/  PRMT R6, R6, 0x5410, R99 ;  /* 0x0000541006067816 */ /* 0x000fe20000000063 */
[----:B------:R-:W-:Y:S01]  /*51b0*/  LDSM.16.MT88.4 R68, [R63+0x1a800] ;  /* 0x01a800003f44783b */ /* 0x000fe20000004200 */
[----:B------:R-:W-:Y:S01]  /*51c0*/  LOP3.LUT R7, R7, 0xff00ff, RZ, 0xc0, !PT ;  /* 0x00ff00ff07077812 */ /* 0x000fe200078ec0ff */
[----:B--2---:R-:W-:-:S02]  /*51d0*/  FFMA.FTZ R9, R37, UR5, -R2 ;  /* 0x0000000525097c23 */ /* 0x004fc40008010802 */
[--C-:B------:R-:W-:Y:S01]  /*51e0*/  HSET2.LE.AND R6, R6, R0.reuse, PT ;  /* 0x0000000006067233 */ /* 0x100fe20003803000 */
[----:B------:R-:W-:Y:S01]  /*51f0*/  LDSM.16.MT88.4 R44, [R61+0x18800] ;  /* 0x018800003d2c783b */ /* 0x000fe20000004200 */
[----:B------:R2:W4:Y:S01]  /*5200*/  MUFU.EX2 R151, R4 ;  /* 0x0000000400977308 */ /* 0x0005220000000800 */
[----:B------:R-:W-:Y:S02]  /*5210*/  HSET2.LE.AND R7, R7, R0, PT ;  /* 0x0000000007077233 */ /* 0x000fe40003803000 */
[----:B------:R-:W-:Y:S01]  /*5220*/  LDSM.16.MT88.4 R72, [R61+0x1a000] ;  /* 0x01a000003d48783b */ /* 0x000fe20000004200 */
[----:B------:R-:W-:Y:S02]  /*5230*/  ISETP.GT.U32.AND P5, PT, R99, UR4, PT ;  /* 0x0000000463007c0c */ /* 0x000fe4000bfa4070 */
[----:B------:R-:W-:Y:S02]  /*5240*/  ISETP.GT.U32.AND P4, PT, R101, UR4, PT ;  /* 0x0000000465007c0c */ /* 0x000fe4000bf84070 */
[----:B------:R4:W-:Y:S01]  /*5250*/  MUFU.EX2 R209, R9 ;  /* 0x0000000900d17308 */ /* 0x0009e20000000800 */
[----:B---3--:R-:W-:-:S07]  /*5260*/  FFMA.FTZ R5, R40, UR5, -R2 ;  /* 0x0000000528057c23 */ /* 0x008fce0008010802 */
[----:B------:R3:W-:Y:S01]  /*5270*/  MUFU.EX2 R157, R5 ;  /* 0x00000005009d7308 */ /* 0x0007e20000000800 */
[----:B--2---:R-:W-:-:S04]  /*5280*/  PRMT R4, R200, 0x5410, R197 ;  /* 0x00005410c8047816 */ /* 0x004fc800000000c5 */
[----:B------:R-:W-:Y:S02]  /*5290*/  LOP3.LUT R6, R4, R6, RZ, 0xc0, !PT ;  /* 0x0000000604067212 */ /* 0x000fe400078ec0ff */
[----:B------:R-:W-:Y:S02]  /*52a0*/  LOP3.LUT R4, R10, UR15, R43, 0x96, !PT ;  /* 0x0000000f0a047c12 */ /* 0x000fe4000f8e962b */
[----:B----4-:R-:W-:Y:S02]  /*52b0*/  F2FP.BF16.F32.PACK_AB R9, R149, R151 ;  /* 0x000000979509723e */ /* 0x010fe400000010ff */
[C---:B------:R-:W-:Y:S02]  /*52c0*/  LOP3.LUT R98, R4.reuse, 0xff, RZ, 0xc0, !PT ;  /* 0x000000ff04627812 */ /* 0x040fe400078ec0ff */
[----:B------:R-:W-:Y:S02]  /*52d0*/  PRMT R8, R4, 0x7632, R8 ;  /* 0x0000763204087816 */ /* 0x000fe40000000008 */
[----:B------:R-:W-:-:S02]  /*52e0*/  SHF.R.U32.HI R97, RZ, 0x18, R4 ;  /* 0x00000018ff617819 */ /* 0x000fc40000011604 */
[----:B---3--:R-:W-:Y:S02]  /*52f0*/  PRMT R5, R199, 0x5410, R196 ;  /* 0x00005410c7057816 */ /* 0x008fe400000000c4 */
[----:B------:R-:W-:Y:S02]  /*5300*/  LOP3.LUT R167, R8, 0xff, RZ, 0xc0, !PT ;  /* 0x000000ff08a77812 */ /* 0x000fe400078ec0ff */
[----:B------:R-:W-:Y:S02]  /*5310*/  LOP3.LUT R7, R5, R7, RZ, 0xc0, !PT ;  /* 0x0000000705077212 */ /* 0x000fe400078ec0ff */
[----:B------:R-:W-:Y:S02]  /*5320*/  LOP3.LUT R5, R4, 0xffff, RZ, 0xc0, !PT ;  /* 0x0000ffff04057812 */ /* 0x000fe400078ec0ff */
[----:B------:R-:W-:Y:S02]  /*5330*/  PRMT R8, R193, 0x5410, R194 ;  /* 0x00005410c1087816 */ /* 0x000fe400000000c2 */
[----:B------:R-:W-:Y:S01]  /*5340*/  SHF.R.U32.HI R202, RZ, 0x8, R5 ;  /* 0x00000008ffca7819 */ /* 0x000fe20000011605 */
[----:B------:R-:W-:Y:S01]  /*5350*/  FFMA.FTZ R5, R48, UR5, -R12 ;  /* 0x0000000530057c23 */ /* 0x000fe2000801080c */
[----:B------:R-:W-:-:S02]  /*5360*/  PRMT R190, R9, 0x7610, R190 ;  /* 0x0000761009be7816 */ /* 0x000fc400000000be */
[C---:B------:R-:W-:Y:S01]  /*5370*/  PRMT R4, R98.reuse, 0x5410, R202 ;  /* 0x0000541062047816 */ /* 0x040fe200000000ca */
[----:B------:R2:W3:Y:S01]  /*5380*/  MUFU.EX2 R150, R5 ;  /* 0x0000000500967308 */ /* 0x0004e20000000800 */
[----:B------:R-:W-:Y:S02]  /*5390*/  PRMT R189, R9, 0x7632, R189 ;  /* 0x0000763209bd7816 */ /* 0x000fe400000000bd */
[----:B------:R-:W-:Y:S02]  /*53a0*/  ISETP.LE.U32.AND P6, PT, R97, UR4, PT ;  /* 0x0000000461007c0c */ /* 0x000fe4000bfc3070 */
[----:B------:R-:W-:Y:S02]  /*53b0*/  HSET2.LE.AND R4, R4, R0, PT ;  /* 0x0000000004047233 */ /* 0x000fe40003803000 */
[----:B------:R-:W-:-:S03]  /*53c0*/  ISETP.LE.U32.AND P1, PT, R98, UR4, PT ;  /* 0x0000000462007c0c */ /* 0x000fc6000bf23070 */
[----:B------:R-:W-:Y:S02]  /*53d0*/  LOP3.LUT R4, R8, R4, RZ, 0xc0, !PT ;  /* 0x0000000408047212 */ /* 0x000fe400078ec0ff */
[----:B------:R-:W-:Y:S02]  /*53e0*/  PRMT R8, R195, 0x5410, R198 ;  /* 0x00005410c3087816 */ /* 0x000fe400000000c6 */
[----:B--2---:R-:W-:Y:S02]  /*53f0*/  PRMT R5, R167, 0x5410, R97 ;  /* 0x00005410a7057816 */ /* 0x004fe40000000061 */
[----:B---3--:R-:W-:-:S03]  /*5400*/  F2FP.BF16.F32.PACK_AB R10, R150, R129 ;  /* 0x00000081960a723e */ /* 0x008fc600000010ff */
[----:B------:R-:W-:Y:S02]  /*5410*/  HSET2.LE.AND R5, R5, R0, PT ;  /* 0x0000000005057233 */ /* 0x000fe40003803000 */
[C---:B------:R-:W-:Y:S02]  /*5420*/  PRMT R192, R10.reuse, 0x7610, R192 ;  /* 0x000076100ac07816 */ /* 0x040fe400000000c0 */
[----:B------:R-:W-:Y:S02]  /*5430*/  PRMT R191, R10, 0x7632, R191 ;  /* 0x000076320abf7816 */ /* 0x000fe400000000bf */
[----:B------:R-:W-:Y:S01]  /*5440*/  LOP3.LUT R5, R8, R5, RZ, 0xc0, !PT ;  /* 0x0000000508057212 */ /* 0x000fe200078ec0ff */
[----:B------:R-:W-:Y:S02]  /*5450*/  FFMA.FTZ R8, R36, UR5, -R12 ;  /* 0x0000000524087c23 */ /* 0x000fe4000801080c */
[----:B------:R-:W-:Y:S02]  /*5460*/  LDSM.16.MT88.4 R36, [R62+0x18800] ;  /* 0x018800003e24783b */ /* 0x000fe40000004200 */
[----:B------:R2:W3:Y:S02]  /*5470*/  MUFU.EX2 R208, R8 ;  /* 0x0000000800d07308 */ /* 0x0004e40000000800 */
[C---:B-1----:R-:W-:Y:S08]  /*5480*/  HMMA.16816.F32.BF16 R76, R4.reuse, R28, RZ ;  /* 0x0000001c044c723c */ /* 0x042ff000000418ff */
[----:B------:R-:W-:Y:S01]  /*5490*/  HMMA.16816.F32.BF16 R56, R4, R30, RZ ;  /* 0x0000001e0438723c */ /* 0x000fe200000418ff */
[----:B--2---:R-:W-:-:S07]  /*54a0*/  LOP3.LUT R8, R16, UR16, R11, 0x96, !PT ;  /* 0x0000001010087c12 */ /* 0x004fce000f8e960b */
[----:B------:R-:W-:Y:S01]  /*54b0*/  HMMA.16816.F32.BF16 R80, R4, R24, RZ ;  /* 0x000000180450723c */ /* 0x000fe200000418ff */
[----:B------:R-:W1:Y:S01]  /*54c0*/  LDSM.16.MT88.4 R16, [R60+0x18000] ;  /* 0x018000003c10783b */ /* 0x000e620000004200 */
[----:B---3--:R-:W-:Y:S01]  /*54d0*/  F2FP.BF16.F32.PACK_AB R9, R208, R158 ;  /* 0x0000009ed009723e */ /* 0x008fe200000010ff */
[----:B------:R-:W-:-:S03]  /*54e0*/  IMAD.WIDE.U32 R40, R8, -0x2daee0ad, RZ ;  /* 0xd2511f5308287825 */ /* 0x000fc600078e00ff */
[C---:B------:R-:W-:Y:S01]  /*54f0*/  PRMT R188, R9.reuse, 0x7610, R188 ;  /* 0x0000761009bc7816 */ /* 0x040fe200000000bc */
[----:B------:R-:W-:Y:S01]  /*5500*/  IMAD.MOV.U32 R10, RZ, RZ, R40 ;  /* 0x000000ffff0a7224 */ /* 0x000fe200078e0028 */
[----:B------:R-:W-:Y:S01]  /*5510*/  PRMT R96, R40, 0x7771, RZ ;  /* 0x0000777128607816 */ /* 0x000fe200000000ff */
[C---:B------:R-:W-:Y:S01]  /*5520*/  HMMA.16816.F32.BF16 R84, R4.reuse, R26, RZ ;  /* 0x0000001a0454723c */ /* 0x040fe200000418ff */
[----:B------:R-:W-:Y:S02]  /*5530*/  PRMT R174, R9, 0x7632, R174 ;  /* 0x0000763209ae7816 */ /* 0x000fe400000000ae */
[----:B------:R-:W-:Y:S02]  /*5540*/  LOP3.LUT R10, R10, 0xff, RZ, 0xc0, !PT ;  /* 0x000000ff0a0a7812 */ /* 0x000fe400078ec0ff */
[----:B------:R-:W-:Y:S02]  /*5550*/  F2FP.BF16.F32.PACK_AB R9, R209, R157 ;  /* 0x0000009dd109723e */ /* 0x000fe400000010ff */
[----:B------:R-:W-:Y:S01]  /*5560*/  PRMT R10, R10, 0x5410, R96 ;  /* 0x000054100a0a7816 */ /* 0x000fe20000000060 */
[----:B------:R-:W-:Y:S01]  /*5570*/  HMMA.16816.F32.BF16 R48, R4, R20, RZ ;  /* 0x000000140430723c */ /* 0x000fe200000418ff */
[----:B------:R-:W-:-:S02]  /*5580*/  PRMT R175, R9, 0x7610, R175 ;  /* 0x0000761009af7816 */ /* 0x000fc400000000af */
[----:B------:R-:W-:Y:S02]  /*5590*/  PRMT R173, R9, 0x7632, R173 ;  /* 0x0000763209ad7816 */ /* 0x000fe400000000ad */
[----:B------:R-:W-:Y:S02]  /*55a0*/  HSET2.LE.AND R10, R10, R0, PT ;  /* 0x000000000a0a7233 */ /* 0x000fe40003803000 */
[C---:B------:R-:W-:Y:S01]  /*55b0*/  PRMT R95, R40.reuse, 0x7772, RZ ;  /* 0x00007772285f7816 */ /* 0x040fe200000000ff */
[----:B------:R-:W-:Y:S01]  /*55c0*/  HMMA.16816.F32.BF16 R28, R4, R22, RZ ;  /* 0x00000016041c723c */ /* 0x000fe200000418ff */
[----:B------:R-:W-:Y:S02]  /*55d0*/  PRMT R94, R40, 0x7773, RZ ;  /* 0x00007773285e7816 */ /* 0x000fe400000000ff */
[----:B------:R-:W-:Y:S02]  /*55e0*/  PRMT R9, R188, 0x5410, R174 ;  /* 0x00005410bc097816 */ /* 0x000fe400000000ae */
[----:B------:R-:W-:-:S02]  /*55f0*/  LOP3.LUT R8, R14, UR13, R41, 0x96, !PT ;  /* 0x0000000d0e087c12 */ /* 0x000fc4000f8e9629 */
[----:B------:R-:W-:Y:S02]  /*5600*/  PRMT R11, R95, 0x5410, R94 ;  /* 0x000054105f0b7816 */ /* 0x000fe4000000005e */
[----:B------:R-:W-:Y:S02]  /*5610*/  LOP3.LUT R10, R9, R10, RZ, 0xc0, !PT ;  /* 0x0000000a090a7212 */ /* 0x000fe400078ec0ff */
[C---:B------:R-:W-:Y:S02]  /*5620*/  LOP3.LUT R9, R8.reuse, 0xffff, RZ, 0xc0, !PT ;  /* 0x0000ffff08097812 */ /* 0x040fe400078ec0ff */
[----:B------:R-:W-:Y:S02]  /*5630*/  LOP3.LUT R11, R11, 0xff00ff, RZ, 0xc0, !PT ;  /* 0x00ff00ff0b0b7812 */ /* 0x000fe400078ec0ff */
[----:B------:R-:W-:Y:S01]  /*5640*/  LOP3.LUT R93, R8, 0xff, RZ, 0xc0, !PT ;  /* 0x000000ff085d7812 */ /* 0x000fe200078ec0ff */
[----:B-1----:R-:W-:Y:S01]  /*5650*/  HMMA.16816.F32.BF16 R24, R4, R16, RZ ;  /* 0x000000100418723c */ /* 0x002fe200000418ff */
[----:B------:R-:W-:-:S02]  /*5660*/  SHF.R.U32.HI R201, RZ, 0x8, R9 ;  /* 0x00000008ffc97819 */ /* 0x000fc40000011609 */
[----:B------:R-:W-:Y:S02]  /*5670*/  PRMT R13, R8, 0x7632, R13 ;  /* 0x00007632080d7816 */ /* 0x000fe4000000000d */
[----:B------:R-:W-:Y:S02]  /*5680*/  SHF.R.U32.HI R92, RZ, 0x18, R8 ;  /* 0x00000018ff5c7819 */ /* 0x000fe40000011608 */
[----:B------:R-:W-:Y:S01]  /*5690*/  HSET2.LE.AND R11, R11, R0, PT ;  /* 0x000000000b0b7233 */ /* 0x000fe20003803000 */
[----:B------:R-:W-:Y:S01]  /*56a0*/  HMMA.16816.F32.BF16 R20, R4, R18, RZ ;  /* 0x000000120414723c */ /* 0x000fe200000418ff */
[----:B------:R-:W-:Y:S02]  /*56b0*/  PRMT R9, R175, 0x5410, R173 ;  /* 0x00005410af097816 */ /* 0x000fe400000000ad */
[----:B------:R-:W-:Y:S02]  /*56c0*/  PRMT R8, R93, 0x5410, R201 ;  /* 0x000054105d087816 */ /* 0x000fe400000000c9 */
[----:B------:R-:W-:-:S02]  /*56d0*/  LOP3.LUT R166, R13, 0xff, RZ, 0xc0, !PT ;  /* 0x000000ff0da67812 */ /* 0x000fc400078ec0ff */
[----:B------:R-:W-:Y:S01]  /*56e0*/  LOP3.LUT R11, R9, R11, RZ, 0xc0, !PT ;  /* 0x0000000b090b7212 */ /* 0x000fe200078ec0ff */
[----:B------:R-:W-:Y:S01]  /*56f0*/  HMMA.16816.F32.BF16 R16, R4, R64, RZ ;  /* 0x000000400410723c */ /* 0x000fe200000418ff */
[----:B------:R-:W-:Y:S02]  /*5700*/  HSET2.LE.AND R8, R8, R0, PT ;  /* 0x0000000008087233 */ /* 0x000fe40003803000 */
[----:B------:R-:W-:Y:S02]  /*5710*/  PRMT R9, R166, 0x5410, R92 ;  /* 0x00005410a6097816 */ /* 0x000fe4000000005c */
[----:B------:R-:W-:-:S03]  /*5720*/  PRMT R13, R192, 0x5410, R191 ;  /* 0x00005410c00d7816 */ /* 0x000fc600000000bf */
[----:B------:R-:W-:Y:S02]  /*5730*/  HSET2.LE.AND R9, R9, R0, PT ;  /* 0x0000000009097233 */ /* 0x000fe40003803000 */
[----:B------:R-:W-:Y:S02]  /*5740*/  LOP3.LUT R8, R13, R8, RZ, 0xc0, !PT ;  /* 0x000000080d087212 */ /* 0x000fe400078ec0ff */
[----:B------:R-:W-:-:S04]  /*5750*/  PRMT R13, R190, 0x5410, R189 ;  /* 0x00005410be0d7816 */ /* 0x000fc800000000bd */
[----:B------:R-:W-:-:S07]  /*5760*/  LOP3.LUT R9, R13, R9, RZ, 0xc0, !PT ;  /* 0x000000090d097212 */ /* 0x000fce00078ec0ff */
[C---:B------:R-:W-:Y:S01]  /*5770*/  HMMA.16816.F32.BF16 R136, R8.reuse, R52, R80 ;  /* 0x000000340888723c */ /* 0x040fe20000041850 */
[----:B------:R-:W1:Y:S07]  /*5780*/  LDSM.16.MT88.4 R80, [R61+0x1a800] ;  /* 0x01a800003d50783b */ /* 0x000e6e0000004200 */
[C---:B------:R-:W-:Y:S08]  /*5790*/  HMMA.16816.F32.BF16 R24, R8.reuse, R32, R24 ;  /* 0x000000200818723c */ /* 0x040ff00000041818 */
[C---:B------:R-:W-:Y:S08]  /*57a0*/  HMMA.16816.F32.BF16 R16, R8.reuse, R68, R16 ;  /* 0x000000440810723c */ /* 0x040ff00000041810 */
[C---:B------:R-:W-:Y:S01]  /*57b0*/  HMMA.16816.F32.BF16 R144, R8.reuse, R54, R84 ;  /* 0x000000360890723c */ /* 0x040fe20000041854 */
[----:B------:R-:W-:Y:S02]  /*57c0*/  LDSM.16.MT88.4 R52, [R63+0x1c000] ;  /* 0x01c000003f34783b */ /* 0x000fe40000004200 */
[----:B------:R-:W-:Y:S01]  /*57d0*/  IMAD.MOV.U32 R240, RZ, RZ, R24 ;  /* 0x000000fffff07224 */ /* 0x000fe200078e0018 */
[----:B------:R-:W-:Y:S01]  /*57e0*/  MOV R252, R26 ;  /* 0x0000001a00fc7202 */ /* 0x000fe20000000f00 */
[----:B------:R-:W-:Y:S01]  /*57f0*/  IMAD.MOV.U32 R241, RZ, RZ, R25 ;  /* 0x000000fffff17224 */ /* 0x000fe200078e0019 */
[----:B------:R-:W-:Y:S01]  /*5800*/  LDSM.16.MT88.4 R84, [R61+0x1c800] ;  /* 0x01c800003d54783b */ /* 0x000fe20000004200 */
[----:B------:R-:W-:Y:S01]  /*5810*/  IMAD.MOV.U32 R216, RZ, RZ, R27 ;  /* 0x000000ffffd87224 */ /* 0x000fe200078e001b */
[----:B------:R-:W-:Y:S02]  /*5820*/  HMMA.16816.F32.BF16 R88, R8, R44, R76 ;  /* 0x0000002c0858723c */ /* 0x000fe4000004184c */
[----:B------:R-:W-:Y:S01]  /*5830*/  LDSM.16.MT88.4 R76, [R63+0x1e000] ;  /* 0x01e000003f4c783b */ /* 0x000fe20000004200 */
[----:B------:R-:W-:-:S02]  /*5840*/  IMAD.MOV.U32 R212, RZ, RZ, R16 ;  /* 0x000000ffffd47224 */ /* 0x000fc400078e0010 */
[----:B------:R-:W-:Y:S02]  /*5850*/  IMAD.MOV.U32 R214, RZ, RZ, R17 ;  /* 0x000000ffffd67224 */ /* 0x000fe400078e0011 */
[----:B------:R-:W-:Y:S01]  /*5860*/  IMAD.MOV.U32 R218, RZ, RZ, R18 ;  /* 0x000000ffffda7224 */ /* 0x000fe200078e0012 */
[C---:B------:R-:W-:Y:S01]  /*5870*/  HMMA.16816.F32.BF16 R224, R8.reuse, R46, R56 ;  /* 0x0000002e08e0723c */ /* 0x040fe20000041838 */
[----:B------:R-:W-:Y:S01]  /*5880*/  IMAD.MOV.U32 R219, RZ, RZ, R19 ;  /* 0x000000ffffdb7224 */ /* 0x000fe200078e0013 */
[----:B------:R-:W2:Y:S04]  /*5890*/  LDSM.16.MT88.4 R44, [R60+0x1a000] ;  /* 0x01a000003c2c783b */ /* 0x000ea80000004200 */
[----:B------:R-:W-:Y:S02]  /*58a0*/  LDSM.16.MT88.4 R56, [R60+0x1a800] ;  /* 0x01a800003c38783b */ /* 0x000fe40000004200 */
[----:B------:R-:W-:Y:S03]  /*58b0*/  HMMA.16816.F32.BF16 R236, R8, R34, R20 ;  /* 0x0000002208ec723c */ /* 0x000fe60000041814 */
[----:B------:R-:W-:-:S02]  /*58c0*/  IMAD.MOV.U32 R217, RZ, RZ, R88 ;  /* 0x000000ffffd97224 */ /* 0x000fc400078e0058 */
[----:B------:R-:W-:Y:S02]  /*58d0*/  IMAD.MOV.U32 R215, RZ, RZ, R89 ;  /* 0x000000ffffd77224 */ /* 0x000fe400078e0059 */
[----:B------:R-:W-:Y:S01]  /*58e0*/  IMAD.MOV.U32 R131, RZ, RZ, R90 ;  /* 0x000000ffff837224 */ /* 0x000fe200078e005a */
[C---:B------:R-:W-:Y:S01]  /*58f0*/  HMMA.16816.F32.BF16 R24, R4.reuse, R66, RZ ;  /* 0x000000420418723c */ /* 0x040fe200000418ff */
[----:B------:R-:W-:Y:S01]  /*5900*/  IMAD.MOV.U32 R130, RZ, RZ, R91 ;  /* 0x000000ffff827224 */ /* 0x000fe200078e005b */
[----:B------:R-:W-:Y:S04]  /*5910*/  LDSM.16.MT88.4 R64, [R62+0x1a800] ;  /* 0x01a800003e40783b */ /* 0x000fe80000004200 */
[----:B------:R-:W-:Y:S02]  /*5920*/  LDSM.16.MT88.4 R88, [R60+0x1c000] ;  /* 0x01c000003c58783b */ /* 0x000fe40000004200 */
[C---:B------:R-:W-:Y:S08]  /*5930*/  HMMA.16816.F32.BF16 R20, R4.reuse, R72, RZ ;  /* 0x000000480414723c */ /* 0x040ff000000418ff */
[----:B------:R-:W-:Y:S01]  /*5940*/  HMMA.16816.F32.BF16 R16, R4, R74, RZ ;  /* 0x0000004a0410723c */ /* 0x000fe200000418ff */
[----:B------:R-:W-:Y:S07]  /*5950*/  LDSM.16.MT88.4 R72, [R61+0x1c000] ;  /* 0x01c000003d48783b */ /* 0x000fee0000004200 */
[C---:B------:R-:W-:Y:S01]  /*5960*/  HMMA.16816.F32.BF16 R180, R8.reuse, R38, R28 ;  /* 0x0000002608b4723c */ /* 0x040fe2000004181c */
[----:B------:R-:W3:Y:S07]  /*5970*/  LDSM.16.MT88.4 R28, [R62+0x1a000] ;  /* 0x01a000003e1c783b */ /* 0x000eee0000004200 */
[C---:B------:R-:W-:Y:S01]  /*5980*/  HMMA.16816.F32.BF16 R32, R8.reuse, R70, R24 ;  /* 0x000000460820723c */ /* 0x040fe20000041818 */
[----:B------:R-:W4:Y:S07]  /*5990*/  LDSM.16.MT88.4 R68, [R62+0x1c000] ;  /* 0x01c000003e44783b */ /* 0x000f2e0000004200 */
[C---:B-1----:R-:W-:Y:S08]  /*59a0*/  HMMA.16816.F32.BF16 R20, R8.reuse, R80, R20 ;  /* 0x000000500814723c */ /* 0x042ff00000041814 */
[----:B------:R-:W-:Y:S01]  /*59b0*/  HMMA.16816.F32.BF16 R16, R8, R82, R16 ;  /* 0x000000520810723c */ /* 0x000fe20000041810 */
[----:B------:R-:W-:Y:S02]  /*59c0*/  LDSM.16.MT88.4 R80, [R60+0x1c800] ;  /* 0x01c800003c50783b */ /* 0x000fe40000004200 */
[----:B------:R-:W-:-:S02]  /*59d0*/  IMAD.MOV.U32 R210, RZ, RZ, R32 ;  /* 0x000000ffffd27224 */ /* 0x000fc400078e0020 */
[----:B------:R-:W-:Y:S02]  /*59e0*/  IMAD.MOV.U32 R203, RZ, RZ, R33 ;  /* 0x000000ffffcb7224 */ /* 0x000fe400078e0021 */
[----:B------:R-:W-:Y:S01]  /*59f0*/  IMAD.MOV.U32 R211, RZ, RZ, R34 ;  /* 0x000000ffffd37224 */ /* 0x000fe200078e0022 */
[----:B------:R-:W-:Y:S01]  /*5a00*/  HMMA.16816.F32.BF16 R152, R8, R36, R48 ;  /* 0x000000240898723c */ /* 0x000fe20000041830 */
[----:B------:R-:W1:Y:S01]  /*5a10*/  LDSM.16.MT88.4 R48, [R63+0x1c800] ;  /* 0x01c800003f30783b */ /* 0x000e620000004200 */
[----:B------:R-:W-:Y:S02]  /*5a20*/  IMAD.MOV.U32 R213, RZ, RZ, R35 ;  /* 0x000000ffffd57224 */ /* 0x000fe400078e0023 */
[----:B------:R-:W-:Y:S02]  /*5a30*/  IMAD.MOV.U32 R176, RZ, RZ, R20 ;  /* 0x000000ffffb07224 */ /* 0x000fe400078e0014 */
[----:B------:R-:W-:Y:S02]  /*5a40*/  IMAD.MOV.U32 R159, RZ, RZ, R21 ;  /* 0x000000ffff9f7224 */ /* 0x000fe400078e0015 */
[----:B------:R-:W-:Y:S01]  /*5a50*/  IMAD.MOV.U32 R43, RZ, RZ, R22 ;  /* 0x000000ffff2b7224 */ /* 0x000fe200078e0016 */
[----:B--2---:R-:W-:Y:S01]  /*5a60*/  HMMA.16816.F32.BF16 R24, R4, R46, RZ ;  /* 0x0000002e0418723c */ /* 0x004fe200000418ff */
[----:B------:R-:W-:Y:S01]  /*5a70*/  IMAD.MOV.U32 R41, RZ, RZ, R23 ;  /* 0x000000ffff297224 */ /* 0x000fe200078e0017 */
[----:B------:R-:W-:Y:S01]  /*5a80*/  MOV R143, R17 ;  /* 0x00000011008f7202 */ /* 0x000fe20000000f00 */
[----:B------:R-:W-:-:S02]  /*5a90*/  IMAD.MOV.U32 R142, RZ, RZ, R18 ;  /* 0x000000ffff8e7224 */ /* 0x000fc400078e0012 */
[----:B------:R-:W-:Y:S02]  /*5aa0*/  IMAD.MOV.U32 R15, RZ, RZ, R16 ;  /* 0x000000ffff0f7224 */ /* 0x000fe400078e0010 */
[----:B------:R-:W-:Y:S01]  /*5ab0*/  IMAD.MOV.U32 R133, RZ, RZ, R19 ;  /* 0x000000ffff857224 */ /* 0x000fe200078e0013 */
[C---:B------:R-:W-:Y:S08]  /*5ac0*/  HMMA.16816.F32.BF16 R20, R4.reuse, R52, RZ ;  /* 0x000000340414723c */ /* 0x040ff000000418ff */
[C---:B------:R-:W-:Y:S01]  /*5ad0*/  HMMA.16816.F32.BF16 R16, R4.reuse, R54, RZ ;  /* 0x000000360410723c */ /* 0x040fe200000418ff */
[----:B------:R-:W2:Y:S07]  /*5ae0*/  LDSM.16.MT88.4 R52, [R62+0x1c800] ;  /* 0x01c800003e34783b */ /* 0x000eae0000004200 */
[C---:B---3--:R-:W-:Y:S08]  /*5af0*/  HMMA.16816.F32.BF16 R36, R4.reuse, R28, RZ ;  /* 0x0000001c0424723c */ /* 0x048ff000000418ff */
[C---:B------:R-:W-:Y:S08]  /*5b00*/  HMMA.16816.F32.BF16 R32, R4.reuse, R30, RZ ;  /* 0x0000001e0420723c */ /* 0x040ff000000418ff */
[----:B------:R-:W-:Y:S08]  /*5b10*/  HMMA.16816.F32.BF16 R28, R4, R44, RZ ;  /* 0x0000002c041c723c */ /* 0x000ff000000418ff */
[----:B------:R-:W-:Y:S01]  /*5b20*/  HMMA.16816.F32.BF16 R244, R8, R58, R24 ;  /* 0x0000003a08f4723c */ /* 0x000fe20000041818 */
[----:B------:R-:W-:-:S02]  /*5b30*/  IMAD.MOV.U32 R58, RZ, RZ, R143 ;  /* 0x000000ffff3a7224 */ /* 0x000fc400078e008f */
[----:B------:R-:W-:-:S05]  /*5b40*/  IMAD.MOV.U32 R59, RZ, RZ, R142 ;  /* 0x000000ffff3b7224 */ /* 0x000fca00078e008e */
[----:B----4-:R-:W-:Y:S08]  /*5b50*/  HMMA.16816.F32.BF16 R24, R4, R68, RZ ;  /* 0x000000440418723c */ /* 0x010ff000000418ff */
[----:B------:R-:W-:Y:S01]  /*5b60*/  HMMA.16816.F32.BF16 R184, R8, R56, R28 ;  /* 0x0000003808b8723c */ /* 0x000fe2000004181c */
[----:B------:R-:W-:Y:S02]  /*5b70*/  IMAD.MOV.U32 R57, RZ, RZ, R176 ;  /* 0x000000ffff397224 */ /* 0x000fe400078e00b0 */
[----:B------:R-:W-:-:S05]  /*5b80*/  IMAD.MOV.U32 R56, RZ, RZ, R159 ;  /* 0x000000ffff387224 */ /* 0x000fca00078e009f */
[----:B-1----:R-:W-:Y:S01]  /*5b90*/  HMMA.16816.F32.BF16 R248, R8, R48, R20 ;  /* 0x0000003008f8723c */ /* 0x002fe20000041814 */
[----:B------:R-:W-:Y:S02]  /*5ba0*/  IMAD.MOV.U32 R49, RZ, RZ, R158 ;  /* 0x000000ffff317224 */ /* 0x000fe400078e009e */
[----:B------:R-:W-:-:S05]  /*5bb0*/  IMAD.MOV.U32 R48, RZ, RZ, R157 ;  /* 0x000000ffff307224 */ /* 0x000fca00078e009d */
[C---:B------:R-:W-:Y:S01]  /*5bc0*/  HMMA.16816.F32.BF16 R204, R8.reuse, R50, R16 ;  /* 0x0000003208cc723c */ /* 0x040fe20000041810 */
[----:B------:R-:W-:Y:S02]  /*5bd0*/  IMAD.MOV.U32 R51, RZ, RZ, R156 ;  /* 0x000000ffff337224 */ /* 0x000fe400078e009c */
[----:B------:R-:W-:Y:S02]  /*5be0*/  IMAD.MOV.U32 R14, RZ, RZ, R186 ;  /* 0x000000ffff0e7224 */ /* 0x000fe400078e00ba */
[----:B------:R-:W-:Y:S02]  /*5bf0*/  IMAD.MOV.U32 R13, RZ, RZ, R187 ;  /* 0x000000ffff0d7224 */ /* 0x000fe400078e00bb */
[----:B------:R-:W-:Y:S01]  /*5c00*/  IMAD.MOV.U32 R165, RZ, RZ, R184 ;  /* 0x000000ffffa57224 */ /* 0x000fe200078e00b8 */
[----:B--2---:R-:W-:Y:S01]  /*5c10*/  HMMA.16816.F32.BF16 R156, R8, R52, R24 ;  /* 0x00000034089c723c */ /* 0x004fe20000041818 */
[----:B------:R-:W-:Y:S02]  /*5c20*/  IMAD.MOV.U32 R52, RZ, RZ, R57 ;  /* 0x000000ffff347224 */ /* 0x000fe400078e0039 */
[----:B------:R-:W-:Y:S01]  /*5c30*/  FADD.FTZ R57, R124, R119 ;  /* 0x000000777c397221 */ /* 0x000fe20000010000 */
[----:B------:R-:W-:-:S02]  /*5c40*/  IMAD.MOV.U32 R164, RZ, RZ, R185 ;  /* 0x000000ffffa47224 */ /* 0x000fc400078e00b9 */
[----:B------:R-:W-:Y:S02]  /*5c50*/  IMAD.MOV.U32 R69, RZ, RZ, R13 ;  /* 0x000000ffff457224 */ /* 0x000fe400078e000d */
[----:B------:R-:W-:Y:S01]  /*5c60*/  IMAD.U32 R13, RZ, RZ, UR28 ;  /* 0x0000001cff0d7e24 */ /* 0x000fe2000f8e00ff */
[----:B------:R-:W-:Y:S01]  /*5c70*/  HMMA.16816.F32.BF16 R24, R4, R90, RZ ;  /* 0x0000005a0418723c */ /* 0x000fe200000418ff */
[----:B------:R-:W-:Y:S01]  /*5c80*/  FADD.FTZ R90, R127, R57 ;  /* 0x000000397f5a7221 */ /* 0x000fe20000010000 */
[----:B------:R-:W-:Y:S02]  /*5c90*/  IMAD.MOV.U32 R57, RZ, RZ, R58 ;  /* 0x000000ffff397224 */ /* 0x000fe400078e003a */
[----:B------:R-:W-:Y:S01]  /*5ca0*/  IMAD.MOV.U32 R58, RZ, RZ, R59 ;  /* 0x000000ffff3a7224 */ /* 0x000fe200078e003b */
[----:B------:R-:W-:Y:S01]  /*5cb0*/  LOP3.LUT R13, R13, UR25, R163, 0x96, !PT ;  /* 0x000000190d0d7c12 */ /* 0x000fe2000f8e96a3 */
[----:B------:R-:W-:Y:S02]  /*5cc0*/  IMAD.MOV.U32 R59, RZ, RZ, R133 ;  /* 0x000000ffff3b7224 */ /* 0x000fe400078e0085 */
[----:B------:R-:W2:Y:S01]  /*5cd0*/  LDL.LU R133, [R1+0xe4] ;  /* 0x0000e40001857983 */ /* 0x000ea20000300800 */
[----:B------:R-:W-:Y:S01]  /*5ce0*/  HMMA.16816.F32.BF16 R120, R8, R66, R32 ;  /* 0x000000420878723c */ /* 0x000fe20000041820 */
[----:B------:R-:W-:-:S02]  /*5cf0*/  IMAD.MOV.U32 R50, RZ, RZ, R151 ;  /* 0x000000ffff327224 */ /* 0x000fc400078e0097 */
[----:B------:R-:W1:Y:S01]  /*5d00*/  LDSM.16.MT88.4 R32, [R63+0x1e800] ;  /* 0x01e800003f20783b */ /* 0x000e620000004200 */
[----:B------:R-:W-:Y:S02]  /*5d10*/  IMAD.MOV.U32 R68, RZ, RZ, R14 ;  /* 0x000000ffff447224 */ /* 0x000fe400078e000e */
[----:B------:R-:W-:Y:S02]  /*5d20*/  IMAD.MOV.U32 R53, RZ, RZ, R48 ;  /* 0x000000ffff357224 */ /* 0x000fe400078e0030 */
[----:B------:R-:W-:Y:S01]  /*5d30*/  FFMA.FTZ R48, R109, UR5, -R2 ;  /* 0x000000056d307c23 */ /* 0x000fe20008010802 */
[----:B------:R-:W-:Y:S01]  /*5d40*/  HMMA.16816.F32.BF16 R20, R4, R70, RZ ;  /* 0x000000460414723c */ /* 0x000fe200000418ff */
[----:B------:R-:W-:Y:S02]  /*5d50*/  IMAD.MOV.U32 R70, RZ, RZ, R148 ;  /* 0x000000ffff467224 */ /* 0x000fe400078e0094 */
[----:B------:R-:W-:Y:S02]  /*5d60*/  IMAD.MOV.U32 R71, RZ, RZ, R15 ;  /* 0x000000ffff477224 */ /* 0x000fe400078e000f */
[----:B------:R-:W-:-:S03]  /*5d70*/  IMAD.WIDE.U32 R14, R13, -0x326172a9, RZ ;  /* 0xcd9e8d570d0e7825 */ /* 0x000fc600078e00ff */
[----:B------:R-:W-:Y:S01]  /*5d80*/  HMMA.16816.F32.BF16 R16, R4, R88, RZ ;  /* 0x000000580410723c */ /* 0x000fe200000418ff */
[----:B------:R-:W-:Y:S01]  /*5d90*/  MOV R89, R150 ;  /* 0x0000009600597202 */ /* 0x000fe20000000f00 */
[----:B------:R-:W-:Y:S01]  /*5da0*/  IMAD.MOV.U32 R88, RZ, RZ, R149 ;  /* 0x000000ffff587224 */ /* 0x000fe200078e0095 */
[----:B------:R-:W-:Y:S01]  /*5db0*/  LOP3.LUT R15, R160, UR14, R15, 0x96, !PT ;  /* 0x0000000ea00f7c12 */ /* 0x000fe2000f8e960f */
[----:B------:R-:W-:Y:S01]  /*5dc0*/  IMAD.MOV.U32 R119, RZ, RZ, R53 ;  /* 0x000000ffff777224 */ /* 0x000fe200078e0035 */
[----:B------:R-:W-:-:S03]  /*5dd0*/  LOP3.LUT R13, R14, UR12, R243, 0x96, !PT ;  /* 0x0000000c0e0d7c12 */ /* 0x000fc6000f8e96f3 */
[----:B------:R-:W-:Y:S01]  /*5de0*/  HMMA.16816.F32.BF16 R232, R8, R64, R36 ;  /* 0x0000004008e8723c */ /* 0x000fe20000041824 */
[----:B------:R-:W3:Y:S01]  /*5df0*/  LDSM.16.MT88.4 R36, [R61+0x1e000] ;  /* 0x01e000003d24783b */ /* 0x000ee20000004200 */
[----:B------:R-:W-:-:S06]  /*5e00*/  IMAD.WIDE.U32 R14, R15, -0x2daee0ad, RZ ;  /* 0xd2511f530f0e7825 */ /* 0x000fcc00078e00ff */
[C---:B------:R-:W-:Y:S08]  /*5e10*/  HMMA.16816.F32.BF16 R28, R4.reuse, R74, RZ ;  /* 0x0000004a041c723c */ /* 0x040ff000000418ff */
[----:B------:R-:W-:Y:S08]  /*5e20*/  HMMA.16816.F32.BF16 R44, R4, R72, RZ ;  /* 0x00000048042c723c */ /* 0x000ff000000418ff */
[----:B------:R-:W-:Y:S01]  /*5e30*/  HMMA.16816.F32.BF16 R184, R8, R54, R20 ;  /* 0x0000003608b8723c */ /* 0x000fe20000041814 */
[----:B------:R-:W-:-:S02]  /*5e40*/  IMAD.MOV.U32 R55, RZ, RZ, R56 ;  /* 0x000000ffff377224 */ /* 0x000fc400078e0038 */
[----:B------:R-:W-:-:S05]  /*5e50*/  FADD.FTZ R56, R126, R125 ;  /* 0x0000007d7e387221 */ /* 0x000fca0000010000 */
[----:B------:R-:W-:Y:S08]  /*5e60*/  HMMA.16816.F32.BF16 R220, R8, R80, R16 ;  /* 0x0000005008dc723c */ /* 0x000ff00000041810 */
[C---:B------:R-:W-:Y:S08]  /*5e70*/  HMMA.16816.F32.BF16 R20, R4.reuse, R76, RZ ;  /* 0x0000004c0414723c */ /* 0x040ff000000418ff */
[----:B------:R-:W-:Y:S01]  /*5e80*/  HMMA.16816.F32.BF16 R16, R4, R78, RZ ;  /* 0x0000004e0410723c */ /* 0x000fe200000418ff */
[----:B------:R-:W-:-:S02]  /*5e90*/  IMAD.MOV.U32 R78, RZ, RZ, R43 ;  /* 0x000000ffff4e7224 */ /* 0x000fc400078e002b */
[----:B------:R-:W-:-:S05]  /*5ea0*/  FFMA.FTZ R43, R108, UR5, -R12 ;  /* 0x000000056c2b7c23 */ /* 0x000fca000801080c */
[C---:B------:R-:W-:Y:S01]  /*5eb0*/  HMMA.16816.F32.BF16 R64, R8.reuse, R86, R28 ;  /* 0x000000560840723c */ /* 0x040fe2000004181c */
[----:B------:R-:W4:Y:S01]  /*5ec0*/  LDSM.16.MT88.4 R28, [R61+0x1e800] ;  /* 0x01e800003d1c783b */ /* 0x000f220000004200 */
[----:B------:R-:W-:Y:S02]  /*5ed0*/  IMAD.MOV.U32 R87, RZ, RZ, R89 ;  /* 0x000000ffff577224 */ /* 0x000fe400078e0059 */
[----:B------:R-:W-:Y:S02]  /*5ee0*/  IMAD.MOV.U32 R86, RZ, RZ, R50 ;  /* 0x000000ffff567224 */ /* 0x000fe400078e0032 */
[--C-:B------:R-:W-:Y:S01]  /*5ef0*/  FFMA.FTZ R50, R103, UR5, -R12.reuse ;  /* 0x0000000567327c23 */ /* 0x100fe2000801080c */
[----:B------:R-:W-:Y:S02]  /*5f00*/  IMAD.MOV.U32 R89, RZ, RZ, R49 ;  /* 0x000000ffff597224 */ /* 0x000fe400078e0031 */
[----:B------:R-:W-:Y:S01]  /*5f10*/  FFMA.FTZ R49, R102, UR5, -R12 ;  /* 0x0000000566317c23 */ /* 0x000fe2000801080c */
[----:B------:R-:W-:Y:S01]  /*5f20*/  HMMA.16816.F32.BF16 R176, R8, R84, R44 ;  /* 0x0000005408b0723c */ /* 0x000fe2000004182c */
[----:B------:R-:W-:Y:S01]  /*5f30*/  IMAD.MOV.U32 R84, RZ, RZ, R140 ;  /* 0x000000ffff547224 */ /* 0x000fe200078e008c */
[----:B------:R-:W-:Y:S01]  /*5f40*/  LDSM.16.MT88.4 R44, [R62+0x1e800] ;  /* 0x01e800003e2c783b */ /* 0x000fe20000004200 */
[----:B------:R-:W-:Y:S01]  /*5f50*/  IMAD.MOV.U32 R85, RZ, RZ, R141 ;  /* 0x000000ffff557224 */ /* 0x000fe200078e008d */
[----:B------:R-:W-:Y:S01]  /*5f60*/  MOV R85, R51 ;  /* 0x0000003300557202 */ /* 0x000fe20000000f00 */
[----:B------:R-:W-:Y:S01]  /*5f70*/  FFMA.FTZ R51, R111, UR5, -R2 ;  /* 0x000000056f337c23 */ /* 0x000fe20008010802 */
[----:B------:R-:W-:-:S02]  /*5f80*/  @P5 HFMA2.BF16_V2 R111, -RZ.H0_H0, RZ.H0_H0, -R197.H0_H0 ;  /* 0x200000ffff6f5231 */ /* 0x000fc400003409c5 */
[C---:B------:R-:W-:Y:S01]  /*5f90*/  HMMA.16816.F32.BF16 R228, R8.reuse, R82, R24 ;  /* 0x0000005208e4723c */ /* 0x040fe20000041818 */
[--C-:B------:R-:W-:Y:S01]  /*5fa0*/  FFMA.FTZ R27, R114, UR5, -R2.reuse ;  /* 0x00000005721b7c23 */ /* 0x100fe20008010802 */
[----:B------:R-:W-:Y:S02]  /*5fb0*/  @!P6 HFMA2.BF16_V2 R114, -RZ.H0_H0, RZ.H0_H0, -R198.H0_H0 ;  /* 0x200000ffff72e231 */ /* 0x000fe400003409c6 */
[----:B------:R-:W-:Y:S01]  /*5fc0*/  FFMA.FTZ R26, R113, UR5, -R2 ;  /* 0x00000005711a7c23 */ /* 0x000fe20008010802 */
[----:B------:R-:W-:Y:S01]  /*5fd0*/  PRMT R25, R40, 0x7770, RZ ;  /* 0x0000777028197816 */ /* 0x000fe200000000ff */
[----:B------:R-:W-:Y:S01]  /*5fe0*/  IMAD.MOV.U32 R40, RZ, RZ, R52 ;  /* 0x000000ffff287224 */ /* 0x000fe200078e0034 */
[----:B------:R-:W-:Y:S01]  /*5ff0*/  @P5 PRMT R197, R111, 0x5410, RZ ;  /* 0x000054106fc55816 */ /* 0x000fe200000000ff */
[----:B------:R-:W-:Y:S01]  /*6000*/  IMAD.MOV.U32 R52, RZ, RZ, R87 ;  /* 0x000000ffff347224 */ /* 0x000fe200078e0057 */
[C---:B-1----:R-:W-:Y:S01]  /*6010*/  HMMA.16816.F32.BF16 R140, R8.reuse, R32, R20 ;  /* 0x00000020088c723c */ /* 0x042fe20000041814 */
[----:B------:R-:W-:Y:S01]  /*6020*/  @!P6 PRMT R198, R114, 0x5410, RZ ;  /* 0x0000541072c6e816 */ /* 0x000fe200000000ff */
[----:B------:R-:W1:Y:S01]  /*6030*/  MUFU.EX2 R26, R26 ;  /* 0x0000001a001a7308 */ /* 0x000e620000000800 */
[----:B------:R-:W-:Y:S01]  /*6040*/  ISETP.LE.U32.AND P6, PT, R25, UR4, PT ;  /* 0x0000000419007c0c */ /* 0x000fe2000bfc3070 */
[----:B------:R-:W-:Y:S01]  /*6050*/  IMAD.MOV.U32 R91, RZ, RZ, R52 ;  /* 0x000000ffff5b7224 */ /* 0x000fe200078e0034 */
[----:B------:R-:W-:Y:S01]  /*6060*/  ISETP.GT.U32.AND P5, PT, R95, UR4, PT ;  /* 0x000000045f007c0c */ /* 0x000fe2000bfa4070 */
[----:B------:R-:W-:Y:S01]  /*6070*/  IMAD.MOV.U32 R87, RZ, RZ, R70 ;  /* 0x000000ffff577224 */ /* 0x000fe200078e0046 */
[----:B------:R-:W-:Y:S01]  /*6080*/  MOV R70, R68 ;  /* 0x0000004400467202 */ /* 0x000fe20000000f00 */
[----:B------:R-:W-:Y:S01]  /*6090*/  HMMA.16816.F32.BF16 R80, R8, R34, R16 ;  /* 0x000000220850723c */ /* 0x000fe20000041810 */
[----:B------:R-:W1:Y:S01]  /*60a0*/  LDSM.16.MT88.4 R32, [R62+0x1e000] ;  /* 0x01e000003e20783b */ /* 0x000e620000004200 */
[----:B------:R-:W-:Y:S01]  /*60b0*/  MUFU.EX2 R79, R27 ;  /* 0x0000001b004f7308 */ /* 0x000fe20000000800 */
[----:B------:R-:W-:-:S05]  /*60c0*/  IMAD.MOV.U32 R68, RZ, RZ, R165 ;  /* 0x000000ffff447224 */ /* 0x000fca00078e00a5 */
[----:B---3--:R-:W-:Y:S01]  /*60d0*/  HMMA.16816.F32.BF16 R16, R4, R36, RZ ;  /* 0x000000240410723c */ /* 0x008fe200000418ff */
[--C-:B------:R-:W-:Y:S01]  /*60e0*/  FFMA.FTZ R36, R112, UR5, -R2.reuse ;  /* 0x0000000570247c23 */ /* 0x100fe20008010802 */
[----:B------:R-:W-:Y:S01]  /*60f0*/  FFMA.FTZ R37, R110, UR5, -R2 ;  /* 0x000000056e257c23 */ /* 0x000fe20008010802 */
[----:B------:R-:W-:Y:S02]  /*6100*/  @P4 HFMA2.BF16_V2 R110, -RZ.H0_H0, RZ.H0_H0, -R196.H0_H0 ;  /* 0x200000ffff6e4231 */ /* 0x000fe400003409c4 */
[----:B------:R-:W-:-:S03]  /*6110*/  @P5 HFMA2.BF16_V2 R103, -RZ.H0_H0, RZ.H0_H0, -R175.H0_H0 ;  /* 0x200000ffff675231 */ /* 0x000fc600003409af */
[----:B------:R-:W-:Y:S02]  /*6120*/  @P4 PRMT R196, R110, 0x5410, RZ ;  /* 0x000054106ec44816 */ /* 0x000fe400000000ff */
[----:B------:R-:W-:Y:S02]  /*6130*/  ISETP.GT.U32.AND P4, PT, R94, UR4, PT ;  /* 0x000000045e007c0c */ /* 0x000fe4000bf84070 */
[----:B------:R-:W-:-:S08]  /*6140*/  @P5 PRMT R175, R103, 0x5410, RZ ;  /* 0x0000541067af5816 */ /* 0x000fd000000000ff */
[----:B----4-:R-:W-:Y:S03]  /*6150*/  HMMA.16816.F32.BF16 R148, R8, R28, R16 ;  /* 0x0000001c0894723c */ /* 0x010fe60000041810 */
[----:B------:R-:W-:-:S05]  /*6160*/  @P4 HFMA2.BF16_V2 R102, -RZ.H0_H0, RZ.H0_H0, -R173.H0_H0 ;  /* 0x200000ffff664231 */ /* 0x000fca00003409ad */
[C---:B------:R-:W-:Y:S01]  /*6170*/  HMMA.16816.F32.BF16 R16, R4.reuse, R38, RZ ;  /* 0x000000260410723c */ /* 0x040fe200000418ff */
[--C-:B------:R-:W-:Y:S01]  /*6180*/  FFMA.FTZ R39, R107, UR5, -R12.reuse ;  /* 0x000000056b277c23 */ /* 0x100fe2000801080c */
[----:B------:R-:W-:Y:S01]  /*6190*/  FFMA.FTZ R38, R106, UR5, -R12 ;  /* 0x000000056a267c23 */ /* 0x000fe2000801080c */
[----:B------:R-:W-:Y:S01]  /*61a0*/  @!P6 HFMA2.BF16_V2 R106, -RZ.H0_H0, RZ.H0_H0, -R188.H0_H0 ;  /* 0x200000ffff6ae231 */ /* 0x000fe200003409bc */
[----:B------:R-:W-:Y:S01]  /*61b0*/  @P4 PRMT R173, R102, 0x5410, RZ ;  /* 0x0000541066ad4816 */ /* 0x000fe200000000ff */
[----:B------:R-:W-:Y:S03]  /*61c0*/  MUFU.EX2 R76, R39 ;  /* 0x00000027004c7308 */ /* 0x000fe60000000800 */
[----:B-1----:R-:W-:Y:S01]  /*61d0*/  HMMA.16816.F32.BF16 R20, R4, R32, RZ ;  /* 0x000000200414723c */ /* 0x002fe200000418ff */
[--C-:B------:R-:W-:Y:S01]  /*61e0*/  FFMA.FTZ R33, R117, UR5, -R2.reuse ;  /* 0x0000000575217c23 */ /* 0x100fe20008010802 */
[----:B------:R-:W-:Y:S01]  /*61f0*/  FFMA.FTZ R32, R116, UR5, -R2 ;  /* 0x0000000574207c23 */ /* 0x000fe20008010802 */
[----:B------:R-:W-:Y:S01]  /*6200*/  @!P6 PRMT R188, R106, 0x5410, RZ ;  /* 0x000054106abce816 */ /* 0x000fe200000000ff */
[----:B------:R-:W-:Y:S01]  /*6210*/  IMAD.MOV.U32 R106, RZ, RZ, R26 ;  /* 0x000000ffff6a7224 */ /* 0x000fe200078e001a */
[----:B------:R-:W-:Y:S01]  /*6220*/  ISETP.LE.U32.AND P6, PT, R93, UR4, PT ;  /* 0x000000045d007c0c */ /* 0x000fe2000bfc3070 */
[----:B------:R-:W-:Y:S06]  /*6230*/  MUFU.EX2 R101, R38 ;  /* 0x0000002600657308 */ /* 0x000fec0000000800 */
[C---:B------:R-:W-:Y:S01]  /*6240*/  HMMA.16816.F32.BF16 R72, R8.reuse, R30, R16 ;  /* 0x0000001e0848723c */ /* 0x040fe20000041810 */
[----:B------:R-:W-:Y:S01]  /*6250*/  IMAD.WIDE.U32 R18, R13, -0x2daee0ad, RZ ;  /* 0xd2511f530d127825 */ /* 0x000fe200078e00ff */
[----:B------:R-:W-:Y:S01]  /*6260*/  LOP3.LUT R13, R84, UR11, R15, 0x96, !PT ;  /* 0x0000000b540d7c12 */ /* 0x000fe2000f8e960f */
[----:B------:R-:W1:Y:S01]  /*6270*/  LDSM.16.MT88.4 R28, [R60+0x1e000] ;  /* 0x01e000003c1c783b */ /* 0x000e620000004200 */
[----:B------:R-:W3:Y:S01]  /*6280*/  MUFU.EX2 R33, R33 ;  /* 0x0000002100217308 */ /* 0x000ee20000000800 */
[----:B------:R-:W-:Y:S01]  /*6290*/  IMAD.MOV.U32 R84, RZ, RZ, R88 ;  /* 0x000000ffff547224 */ /* 0x000fe200078e0058 */
[----:B------:R-:W-:Y:S01]  /*62a0*/  LOP3.LUT R14, R14, UR9, R19, 0x96, !PT ;  /* 0x000000090e0e7c12 */ /* 0x000fe2000f8e9613 */
[----:B------:R-:W-:Y:S01]  /*62b0*/  IMAD.MOV.U32 R88, RZ, RZ, R41 ;  /* 0x000000ffff587224 */ /* 0x000fe200078e0029 */
[----:B------:R-:W-:Y:S01]  /*62c0*/  HMMA.16816.F32.BF16 R160, R8, R44, R20 ;  /* 0x0000002c08a0723c */ /* 0x000fe20000041814 */
[--C-:B------:R-:W-:Y:S01]  /*62d0*/  FFMA.FTZ R41, R115, UR5, -R12.reuse ;  /* 0x0000000573297c23 */ /* 0x100fe2000801080c */
[--C-:B------:R-:W-:Y:S01]  /*62e0*/  FFMA.FTZ R44, R105, UR5, -R12.reuse ;  /* 0x00000005692c7c23 */ /* 0x100fe2000801080c */
[----:B------:R-:W-:Y:S01]  /*62f0*/  FFMA.FTZ R45, R104, UR5, -R12 ;  /* 0x00000005682d7c23 */ /* 0x000fe2000801080c */
[----:B------:R-:W-:-:S04]  /*6300*/  IMAD.WIDE.U32 R12, R13, -0x326172a9, RZ ;  /* 0xcd9e8d570d0c7825 */ /* 0x000fc800078e00ff */
[----:B------:R-:W-:Y:S01]  /*6310*/  @!P1 HFMA2.BF16_V2 R115, -RZ.H0_H0, RZ.H0_H0, -R193.H0_H0 ;  /* 0x200000ffff739231 */ /* 0x000fe200003409c1 */
[----:B------:R-:W-:Y:S01]  /*6320*/  MUFU.EX2 R77, R32 ;  /* 0x00000020004d7308 */ /* 0x000fe20000000800 */
[----:B------:R-:W-:Y:S01]  /*6330*/  IMAD.WIDE.U32 R16, R14, -0x326172a9, RZ ;  /* 0xcd9e8d570e107825 */ /* 0x000fe200078e00ff */
[----:B------:R-:W-:Y:S02]  /*6340*/  LOP3.LUT R13, R242, UR10, R13, 0x96, !PT ;  /* 0x0000000af20d7c12 */ /* 0x000fe4000f8e960d */
[----:B------:R-:W-:Y:S02]  /*6350*/  @!P1 PRMT R193, R115, 0x5410, RZ ;  /* 0x0000541073c19816 */ /* 0x000fe400000000ff */
[----:B------:R-:W-:Y:S01]  /*6360*/  LOP3.LUT R12, R12, UR8, R17, 0x96, !PT ;  /* 0x000000080c0c7c12 */ /* 0x000fe2000f8e9611 */
[----:B------:R-:W-:Y:S01]  /*6370*/  IMAD.WIDE.U32 R14, R13, -0x2daee0ad, RZ ;  /* 0xd2511f530d0e7825 */ /* 0x000fe200078e00ff */
[----:B------:R-:W-:-:S03]  /*6380*/  ISETP.GT.U32.AND P1, PT, R100, UR4, PT ;  /* 0x0000000464007c0c */ /* 0x000fc6000bf24070 */
[----:B------:R-:W-:Y:S01]  /*6390*/  IMAD.WIDE.U32 R20, R12, -0x2daee0ad, RZ ;  /* 0xd2511f530c147825 */ /* 0x000fe200078e00ff */
[----:B------:R-:W-:Y:S02]  /*63a0*/  LOP3.LUT R2, R18, UR7, R15, 0x96, !PT ;  /* 0x0000000712027c12 */ /* 0x000fe4000f8e960f */
[----:B------:R-:W-:Y:S01]  /*63b0*/  PRMT R18, R42, 0x7770, RZ ;  /* 0x000077702a127816 */ /* 0x000fe200000000ff */
[----:B------:R-:W-:Y:S01]  /*63c0*/  IMAD.MOV.U32 R42, RZ, RZ, R55 ;  /* 0x000000ffff2a7224 */ /* 0x000fe200078e0037 */
[----:B------:R-:W-:Y:S01]  /*63d0*/  LOP3.LUT R12, R14, UR6, R21, 0x96, !PT ;  /* 0x000000060e0c7c12 */ /* 0x000fe2000f8e9615 */
[----:B------:R-:W-:Y:S01]  /*63e0*/  IMAD.WIDE.U32 R14, R2, -0x326172a9, RZ ;  /* 0xcd9e8d57020e7825 */ /* 0x000fe200078e00ff */
[----:B------:R-:W-:-:S03]  /*63f0*/  ISETP.LE.U32.AND P3, PT, R18, UR4, PT ;  /* 0x0000000412007c0c */ /* 0x000fc6000bf63070 */
[----:B------:R-:W-:Y:S01]  /*6400*/  IMAD.WIDE.U32 R12, R12, -0x326172a9, RZ ;  /* 0xcd9e8d570c0c7825 */ /* 0x000fe200078e00ff */
[----:B------:R-:W-:-:S03]  /*6410*/  LOP3.LUT R2, R16, UR16, R15, 0x96, !PT ;  /* 0x0000001010027c12 */ /* 0x000fc6000f8e960f */
[----:B------:R-:W-:Y:S02]  /*6420*/  @!P6 HFMA2.BF16_V2 R107, -RZ.H0_H0, RZ.H0_H0, -R192.H0_H0 ;  /* 0x200000ffff6be231 */ /* 0x000fe400003409c0 */
[----:B------:R-:W-:Y:S01]  /*6430*/  IMAD.MOV.U32 R24, RZ, RZ, R12 ;  /* 0x000000ffff187224 */ /* 0x000fe200078e000c */
[----:B------:R-:W-:Y:S01]  /*6440*/  LOP3.LUT R14, R14, UR15, R13, 0x96, !PT ;  /* 0x0000000f0e0e7c12 */ /* 0x000fe2000f8e960d */
[----:B------:R-:W-:Y:S01]  /*6450*/  IMAD.MOV.U32 R55, RZ, RZ, R86 ;  /* 0x000000ffff377224 */ /* 0x000fe200078e0056 */
[C---:B------:R-:W-:Y:S01]  /*6460*/  PRMT R19, R12.reuse, 0x7770, RZ ;  /* 0x000077700c137816 */ /* 0x040fe200000000ff */
[----:B------:R-:W-:Y:S01]  /*6470*/  IMAD.MOV.U32 R86, RZ, RZ, R84 ;  /* 0x000000ffff567224 */ /* 0x000fe200078e0054 */
[C---:B------:R-:W-:Y:S01]  /*6480*/  PRMT R17, R12.reuse, 0x7771, RZ ;  /* 0x000077710c117816 */ /* 0x040fe200000000ff */
[----:B------:R-:W-:Y:S01]  /*6490*/  IMAD.MOV.U32 R84, RZ, RZ, R71 ;  /* 0x000000ffff547224 */ /* 0x000fe200078e0047 */
[C---:B------:R-:W-:Y:S01]  /*64a0*/  PRMT R16, R12.reuse, 0x7773, RZ ;  /* 0x000077730c107816 */ /* 0x040fe200000000ff */
[----:B------:R-:W-:Y:S01]  /*64b0*/  @!P3 HFMA2.BF16_V2 R113, -RZ.H0_H0, RZ.H0_H0, -R200.H0_H0 ;  /* 0x200000ffff71b231 */ /* 0x000fe200003409c8 */
[----:B------:R-:W-:Y:S01]  /*64c0*/  PRMT R15, R12, 0x7772, RZ ;  /* 0x000077720c0f7816 */ /* 0x000fe200000000ff */
[----:B------:R-:W-:-:S04]  /*64d0*/  IMAD.WIDE.U32 R12, R2, -0x2daee0ad, RZ ;  /* 0xd2511f53020c7825 */ /* 0x000fc800078e00ff */
[----:B------:R-:W-:Y:S01]  /*64e0*/  @P1 HFMA2.BF16_V2 R109, -RZ.H0_H0, RZ.H0_H0, -R199.H0_H0 ;  /* 0x200000ffff6d1231 */ /* 0x000fe200003409c7 */
[----:B------:R-:W-:Y:S01]  /*64f0*/  @!P3 PRMT R200, R113, 0x5410, RZ ;  /* 0x0000541071c8b816 */ /* 0x000fe200000000ff */
[----:B---3--:R-:W-:Y:S01]  /*6500*/  IMAD.MOV.U32 R102, RZ, RZ, R33 ;  /* 0x000000ffff667224 */ /* 0x008fe200078e0021 */
[----:B------:R-:W-:Y:S01]  /*6510*/  LOP3.LUT R2, R20, UR13, R13, 0x96, !PT ;  /* 0x0000000d14027c12 */ /* 0x000fe2000f8e960d */
[----:B------:R-:W-:Y:S01]  /*6520*/  IMAD.MOV.U32 R71, RZ, RZ, R69 ;  /* 0x000000ffff477224 */ /* 0x000fe200078e0045 */
[C---:B------:R-:W-:Y:S01]  /*6530*/  HMMA.16816.F32.BF16 R20, R4.reuse, R34, RZ ;  /* 0x000000220414723c */ /* 0x040fe200000418ff */
[----:B------:R-:W-:Y:S01]  /*6540*/  IMAD.MOV.U32 R35, RZ, RZ, R55 ;  /* 0x000000ffff237224 */ /* 0x000fe200078e0037 */
[----:B------:R-:W-:Y:S01]  /*6550*/  ISETP.GT.U32.AND P3, PT, R96, UR4, PT ;  /* 0x0000000460007c0c */ /* 0x000fe2000bf64070 */
[----:B------:R-:W-:Y:S02]  /*6560*/  IMAD.MOV.U32 R34, RZ, RZ, R84 ;  /* 0x000000ffff227224 */ /* 0x000fe400078e0054 */
[----:B------:R-:W-:Y:S01]  /*6570*/  FADD.FTZ R84, R128, R56 ;  /* 0x0000003880547221 */ /* 0x000fe20000010000 */
[----:B------:R-:W-:Y:S01]  /*6580*/  PRMT R18, R12, 0x7770, RZ ;  /* 0x000077700c127816 */ /* 0x000fe200000000ff */
[----:B------:R-:W-:Y:S01]  /*6590*/  IMAD.MOV.U32 R69, RZ, RZ, R164 ;  /* 0x000000ffff457224 */ /* 0x000fe200078e00a4 */
[----:B------:R-:W-:Y:S01]  /*65a0*/  @!P6 PRMT R192, R107, 0x5410, RZ ;  /* 0x000054106bc0e816 */ /* 0x000fe200000000ff */
[----:B-1----:R-:W-:Y:S01]  /*65b0*/  HMMA.16816.F32.BF16 R52, R4, R28, RZ ;  /* 0x0000001c0434723c */ /* 0x002fe200000418ff */
[----:B------:R-:W-:Y:S01]  /*65c0*/  IMAD.MOV.U32 R56, RZ, RZ, R34 ;  /* 0x000000ffff387224 */ /* 0x000fe200078e0022 */
[----:B------:R-:W-:Y:S01]  /*65d0*/  ISETP.LE.U32.AND P5, PT, R18, UR4, PT ;  /* 0x0000000412007c0c */ /* 0x000fe2000bfa3070 */
[----:B------:R-:W-:Y:S01]  /*65e0*/  IMAD.MOV.U32 R34, RZ, RZ, R40 ;  /* 0x000000ffff227224 */ /* 0x000fe200078e0028 */
[----:B------:R-:W-:-:S02]  /*65f0*/  MOV R40, R78 ;  /* 0x0000004e00287202 */ /* 0x000fc40000000f00 */
[----:B------:R-:W-:Y:S01]  /*6600*/  MUFU.EX2 R78, R43 ;  /* 0x0000002b004e7308 */ /* 0x000fe20000000800 */
[----:B------:R-:W-:Y:S01]  /*6610*/  @P3 HFMA2.BF16_V2 R105, -RZ.H0_H0, RZ.H0_H0, -R174.H0_H0 ;  /* 0x200000ffff693231 */ /* 0x000fe200003409ae */
[----:B------:R-:W-:Y:S01]  /*6620*/  HMMA.16816.F32.BF16 R28, R4, R30, RZ ;  /* 0x0000001e041c723c */ /* 0x000fe200000418ff */
[----:B------:R-:W-:Y:S01]  /*6630*/  IMAD.MOV.U32 R5, RZ, RZ, R35 ;  /* 0x000000ffff057224 */ /* 0x000fe200078e0023 */
[----:B------:R-:W-:Y:S01]  /*6640*/  LOP3.LUT R18, R14, 0xff, RZ, 0xc0, !PT ;  /* 0x000000ff0e127812 */ /* 0x000fe200078ec0ff */
[----:B------:R-:W-:Y:S01]  /*6650*/  IMAD.MOV.U32 R35, RZ, RZ, R42 ;  /* 0x000000ffff237224 */ /* 0x000fe200078e002a */
[----:B------:R-:W-:Y:S01]  /*6660*/  F2FP.BF16.F32.PACK_AB R4, R101, R76 ;  /* 0x0000004c6504723e */ /* 0x000fe200000010ff */
[----:B------:R-:W-:Y:S01]  /*6670*/  IMAD.MOV.U32 R42, RZ, RZ, R88 ;  /* 0x000000ffff2a7224 */ /* 0x000fe200078e0058 */
[----:B------:R-:W-:Y:S01]  /*6680*/  @P1 PRMT R199, R109, 0x5410, RZ ;  /* 0x000054106dc71816 */ /* 0x000fe200000000ff */
[----:B------:R-:W1:Y:S01]  /*6690*/  MUFU.EX2 R88, R41 ;  /* 0x0000002900587308 */ /* 0x000e620000000800 */
[----:B------:R-:W-:-:S02]  /*66a0*/  ISETP.LE.U32.AND P6, PT, R18, UR4, PT ;  /* 0x0000000412007c0c */ /* 0x000fc4000bfc3070 */
[----:B------:R-:W-:Y:S02]  /*66b0*/  ISETP.LE.U32.AND P1, PT, R19, UR4, PT ;  /* 0x0000000413007c0c */ /* 0x000fe4000bf23070 */
[----:B------:R-:W-:Y:S02]  /*66c0*/  @P3 PRMT R174, R105, 0x5410, RZ ;  /* 0x0000541069ae3816 */ /* 0x000fe400000000ff */
[----:B------:R-:W-:Y:S02]  /*66d0*/  ISETP.LE.U32.AND P3, PT, R92, UR4, PT ;  /* 0x000000045c007c0c */ /* 0x000fe4000bf63070 */
[C---:B------:R-:W-:Y:S02]  /*66e0*/  PRMT R171, R4.reuse, 0x7610, R171 ;  /* 0x0000761004ab7816 */ /* 0x040fe400000000ab */
[----:B------:R-:W-:Y:S01]  /*66f0*/  PRMT R172, R4, 0x7632, R172 ;  /* 0x0000763204ac7816 */ /* 0x000fe200000000ac */
[----:B------:R-:W-:Y:S01]  /*6700*/  IMAD.MOV.U32 R128, RZ, RZ, R5 ;  /* 0x000000ffff807224 */ /* 0x000fe200078e0005 */
[----:B------:R-:W-:-:S02]  /*6710*/  ISETP.GT.U32.AND P4, PT, R17, UR4, PT ;  /* 0x0000000411007c0c */ /* 0x000fc4000bf84070 */
[----:B------:R-:W-:Y:S02]  /*6720*/  PRMT R13, R12, 0x7771, RZ ;  /* 0x000077710c0d7816 */ /* 0x000fe400000000ff */
[----:B-1----:R-:W-:Y:S02]  /*6730*/  F2FP.BF16.F32.PACK_AB R4, R78, R88 ;  /* 0x000000584e04723e */ /* 0x002fe400000010ff */
[----:B------:R-:W-:Y:S02]  /*6740*/  LOP3.LUT R5, R24, 0xff, RZ, 0xc0, !PT ;  /* 0x000000ff18057812 */ /* 0x000fe400078ec0ff */
[C---:B------:R-:W-:Y:S01]  /*6750*/  PRMT R99, R4.reuse, 0x7610, R99 ;  /* 0x0000761004637816 */ /* 0x040fe20000000063 */
[----:B------:R-:W-:Y:S01]  /*6760*/  IMAD.MOV.U32 R32, RZ, RZ, R34 ;  /* 0x000000ffff207224 */ /* 0x000fe200078e0022 */
[----:B------:R-:W-:Y:S01]  /*6770*/  PRMT R98, R4, 0x7632, R98 ;  /* 0x0000763204627816 */ /* 0x000fe20000000062 */
[----:B------:R-:W-:Y:S01]  /*6780*/  IMAD.MOV.U32 R33, RZ, RZ, R35 ;  /* 0x000000ffff217224 */ /* 0x000fe200078e0023 */
[----:B------:R-:W-:Y:S01]  /*6790*/  PRMT R24, R5, 0x5410, R17 ;  /* 0x0000541005187816 */ /* 0x000fe20000000011 */
[----:B------:R-:W-:-:S02]  /*67a0*/  @!P6 HFMA2.BF16_V2 R116, -RZ.H0_H0, RZ.H0_H0, -R99.H0_H0 ;  /* 0x200000ffff74e231 */ /* 0x000fc40000340963 */
[----:B------:R-:W-:Y:S02]  /*67b0*/  IMAD.MOV.U32 R34, RZ, RZ, R40 ;  /* 0x000000ffff227224 */ /* 0x000fe400078e0028 */
[----:B------:R-:W-:Y:S02]  /*67c0*/  @!P1 HFMA2.BF16_V2 R104, -RZ.H0_H0, RZ.H0_H0, -R171.H0_H0 ;  /* 0x200000ffff689231 */ /* 0x000fe400003409ab */
[----:B------:R-:W-:Y:S01]  /*67d0*/  IMAD.MOV.U32 R35, RZ, RZ, R42 ;  /* 0x000000ffff237224 */ /* 0x000fe200078e002a */
[----:B------:R-:W-:Y:S01]  /*67e0*/  SHF.R.U32.HI R5, RZ, 0x18, R14 ;  /* 0x00000018ff057819 */ /* 0x000fe2000001160e */
[----:B------:R-:W-:Y:S01]  /*67f0*/  @!P3 HFMA2.BF16_V2 R108, -RZ.H0_H0, RZ.H0_H0, -R189.H0_H0 ;  /* 0x200000ffff6cb231 */ /* 0x000fe200003409bd */
[----:B------:R-:W-:Y:S01]  /*6800*/  HMMA.16816.F32.BF16 R40, R8, R46, R20 ;  /* 0x0000002e0828723c */ /* 0x000fe20000041814 */
[----:B------:R-:W-:Y:S02]  /*6810*/  PRMT R20, R99, 0x5410, R98 ;  /* 0x0000541063147816 */ /* 0x000fe40000000062 */
[----:B------:R-:W-:-:S02]  /*6820*/  @!P6 PRMT R99, R116, 0x5410, RZ ;  /* 0x000054107463e816 */ /* 0x000fc400000000ff */
[----:B------:R-:W-:Y:S02]  /*6830*/  PRMT R25, R171, 0x5410, R172 ;  /* 0x00005410ab197816 */ /* 0x000fe400000000ac */
[----:B------:R-:W-:Y:S02]  /*6840*/  ISETP.LE.U32.AND P6, PT, R5, UR4, PT ;  /* 0x0000000405007c0c */ /* 0x000fe4000bfc3070 */
[----:B------:R-:W-:Y:S02]  /*6850*/  @!P1 PRMT R171, R104, 0x5410, RZ ;  /* 0x0000541068ab9816 */ /* 0x000fe400000000ff */
[----:B------:R-:W-:Y:S02]  /*6860*/  LOP3.LUT R4, R12, 0xff, RZ, 0xc0, !PT ;  /* 0x000000ff0c047812 */ /* 0x000fe400078ec0ff */
[----:B------:R-:W-:Y:S02]  /*6870*/  @!P3 PRMT R189, R108, 0x5410, RZ ;  /* 0x000054106cbdb816 */ /* 0x000fe400000000ff */
[----:B------:R-:W-:-:S02]  /*6880*/  ISETP.GT.U32.AND P1, PT, R16, UR4, PT ;  /* 0x0000000410007c0c */ /* 0x000fc4000bf24070 */
[C---:B------:R-:W-:Y:S02]  /*6890*/  ISETP.GT.U32.AND P3, PT, R15.reuse, UR4, PT ;  /* 0x000000040f007c0c */ /* 0x040fe4000bf64070 */
[----:B------:R-:W-:Y:S02]  /*68a0*/  PRMT R15, R15, 0x5410, R16 ;  /* 0x000054100f0f7816 */ /* 0x000fe40000000010 */
[----:B------:R-:W-:Y:S02]  /*68b0*/  F2FP.BF16.F32.PACK_AB R6, R77, R102 ;  /* 0x000000664d06723e */ /* 0x000fe400000010ff */
[----:B------:R-:W-:Y:S02]  /*68c0*/  PRMT R16, R4, 0x5410, R13 ;  /* 0x0000541004107816 */ /* 0x000fe4000000000d */
[----:B------:R-:W-:Y:S01]  /*68d0*/  F2FP.BF16.F32.PACK_AB R4, R106, R79 ;  /* 0x0000004f6a04723e */ /* 0x000fe200000010ff */
[----:B------:R-:W-:Y:S01]  /*68e0*/  MUFU.EX2 R50, R50 ;  /* 0x0000003200327308 */ /* 0x000fe20000000800 */
[----:B------:R-:W-:-:S02]  /*68f0*/  PRMT R164, R12, 0x7772, RZ ;  /* 0x000077720ca47816 */ /* 0x000fc400000000ff */
[----:B------:R-:W-:Y:S02]  /*6900*/  PRMT R165, R12, 0x7773, RZ ;  /* 0x000077730ca57816 */ /* 0x000fe400000000ff */
[C---:B------:R-:W-:Y:S02]  /*6910*/  PRMT R97, R6.reuse, 0x7632, R97 ;  /* 0x0000763206617816 */ /* 0x040fe40000000061 */
[----:B------:R-:W-:Y:S01]  /*6920*/  PRMT R96, R6, 0x7610, R96 ;  /* 0x0000761006607816 */ /* 0x000fe20000000060 */
[----:B------:R-:W1:Y:S01]  /*6930*/  MUFU.EX2 R49, R49 ;  /* 0x0000003100317308 */ /* 0x000e620000000800 */
[----:B------:R-:W-:Y:S02]  /*6940*/  LOP3.LUT R12, R14, 0xffff, RZ, 0xc0, !PT ;  /* 0x0000ffff0e0c7812 */ /* 0x000fe400078ec0ff */
[----:B------:R-:W-:Y:S01]  /*6950*/  LOP3.LUT R6, R2, 0xffff, RZ, 0xc0, !PT ;  /* 0x0000ffff02067812 */ /* 0x000fe200078ec0ff */
[----:B------:R-:W-:Y:S01]  /*6960*/  @P4 HFMA2.BF16_V2 R112, -RZ.H0_H0, RZ.H0_H0, -R172.H0_H0 ;  /* 0x200000ffff704231 */ /* 0x000fe200003409ac */
[----:B------:R-:W-:-:S02]  /*6970*/  PRMT R170, R4, 0x7632, R170 ;  /* 0x0000763204aa7816 */ /* 0x000fc400000000aa */
[----:B------:R-:W-:Y:S01]  /*6980*/  PRMT R7, R2, 0x7632, R7 ;  /* 0x0000763202077816 */ /* 0x000fe20000000007 */
[----:B------:R-:W-:Y:S01]  /*6990*/  MUFU.EX2 R100, R37 ;  /* 0x0000002500647308 */ /* 0x000fe20000000800 */
[----:B------:R-:W-:Y:S01]  /*69a0*/  @!P6 HFMA2.BF16_V2 R118, -RZ.H0_H0, RZ.H0_H0, -R97.H0_H0 ;  /* 0x200000ffff76e231 */ /* 0x000fe20000340961 */
[----:B------:R-:W-:Y:S02]  /*69b0*/  PRMT R169, R4, 0x7610, R169 ;  /* 0x0000761004a97816 */ /* 0x000fe400000000a9 */
[----:B------:R-:W-:Y:S02]  /*69c0*/  PRMT R14, R14, 0x7632, R14 ;  /* 0x000076320e0e7816 */ /* 0x000fe4000000000e */
[----:B------:R-:W-:Y:S02]  /*69d0*/  SHF.R.U32.HI R94, RZ, 0x8, R12 ;  /* 0x00000008ff5e7819 */ /* 0x000fe4000001160c */
[----:B------:R-:W3:Y:S01]  /*69e0*/  MUFU.EX2 R48, R48 ;  /* 0x0000003000307308 */ /* 0x000ee20000000800 */
[----:B------:R-:W-:Y:S01]  /*69f0*/  SHF.R.U32.HI R95, RZ, 0x8, R6 ;  /* 0x00000008ff5f7819 */ /* 0x000fe20000011606 */
[----:B------:R-:W-:Y:S01]  /*6a00*/  @P1 HFMA2.BF16_V2 R117, -RZ.H0_H0, RZ.H0_H0, -R170.H0_H0 ;  /* 0x200000ffff751231 */ /* 0x000fe200003409aa */
[----:B------:R-:W-:-:S02]  /*6a10*/  LOP3.LUT R4, R2, 0xff, RZ, 0xc0, !PT ;  /* 0x000000ff02047812 */ /* 0x000fc400078ec0ff */
[----:B------:R-:W-:Y:S02]  /*6a20*/  PRMT R6, R164, 0x5410, R165 ;  /* 0x00005410a4067816 */ /* 0x000fe400000000a5 */
[----:B------:R-:W-:Y:S02]  /*6a30*/  SHF.R.U32.HI R2, RZ, 0x18, R2 ;  /* 0x00000018ff027819 */ /* 0x000fe40000011602 */
[----:B------:R-:W-:Y:S02]  /*6a40*/  LOP3.LUT R93, R7, 0xff, RZ, 0xc0, !PT ;  /* 0x000000ff075d7812 */ /* 0x000fe400078ec0ff */
[----:B------:R-:W-:Y:S02]  /*6a50*/  @P4 PRMT R172, R112, 0x5410, RZ ;  /* 0x0000541070ac4816 */ /* 0x000fe400000000ff */
[----:B------:R-:W-:Y:S02]  /*6a60*/  LOP3.LUT R7, R15, 0xff00ff, RZ, 0xc0, !PT ;  /* 0x00ff00ff0f077812 */ /* 0x000fe400078ec0ff */
[----:B------:R-:W-:-:S02]  /*6a70*/  ISETP.GT.U32.AND P4, PT, R13, UR4, PT ;  /* 0x000000040d007c0c */ /* 0x000fc4000bf84070 */
[----:B------:R-:W-:Y:S02]  /*6a80*/  PRMT R19, R96, 0x5410, R97 ;  /* 0x0000541060137816 */ /* 0x000fe40000000061 */
[----:B------:R-:W-:Y:S02]  /*6a90*/  LOP3.LUT R92, R14, 0xff, RZ, 0xc0, !PT ;  /* 0x000000ff0e5c7812 */ /* 0x000fe400078ec0ff */
[----:B------:R-:W-:Y:S02]  /*6aa0*/  PRMT R15, R18, 0x5410, R94 ;  /* 0x00005410120f7816 */ /* 0x000fe4000000005e */
[----:B------:R-:W-:Y:S02]  /*6ab0*/  @!P6 PRMT R97, R118, 0x5410, RZ ;  /* 0x000054107661e816 */ /* 0x000fe400000000ff */
[----:B------:R-:W-:Y:S02]  /*6ac0*/  LOP3.LUT R13, R6, 0xff00ff, RZ, 0xc0, !PT ;  /* 0x00ff00ff060d7812 */ /* 0x000fe400078ec0ff */
[----:B------:R-:W-:-:S02]  /*6ad0*/  PRMT R14, R4, 0x5410, R95 ;  /* 0x00005410040e7816 */ /* 0x000fc4000000005f */
[----:B------:R-:W-:Y:S02]  /*6ae0*/  PRMT R17, R169, 0x5410, R170 ;  /* 0x00005410a9117816 */ /* 0x000fe400000000aa */
[----:B------:R-:W-:Y:S02]  /*6af0*/  ISETP.LE.U32.AND P6, PT, R2, UR4, PT ;  /* 0x0000000402007c0c */ /* 0x000fe4000bfc3070 */
[----:B------:R-:W-:Y:S02]  /*6b00*/  PRMT R6, R93, 0x5410, R2 ;  /* 0x000054105d067816 */ /* 0x000fe40000000002 */
[----:B------:R-:W-:Y:S02]  /*6b10*/  @P1 PRMT R170, R117, 0x5410, RZ ;  /* 0x0000541075aa1816 */ /* 0x000fe400000000ff */
[----:B------:R-:W-:Y:S02]  /*6b20*/  HSET2.LE.AND R2, R24, R0, PT ;  /* 0x0000000018027233 */ /* 0x000fe40003803000 */
[----:B------:R-:W-:-:S02]  /*6b30*/  ISETP.LE.U32.AND P1, PT, R4, UR4, PT ;  /* 0x0000000404007c0c */ /* 0x000fc4000bf23070 */
[--C-:B------:R-:W-:Y:S01]  /*6b40*/  HSET2.LE.AND R4, R15, R0.reuse, PT ;  /* 0x000000000f047233 */ /* 0x100fe20003803000 */
[----:B------:R-:W-:Y:S01]  /*6b50*/  MUFU.EX2 R110, R44 ;  /* 0x0000002c006e7308 */ /* 0x000fe20000000800 */
[----:B------:R-:W-:Y:S02]  /*6b60*/  PRMT R5, R92, 0x5410, R5 ;  /* 0x000054105c057816 */ /* 0x000fe40000000005 */
[--C-:B------:R-:W-:Y:S02]  /*6b70*/  HSET2.LE.AND R15, R14, R0.reuse, PT ;  /* 0x000000000e0f7233 */ /* 0x100fe40003803000 */
[----:B------:R-:W-:Y:S02]  /*6b80*/  HSET2.LE.AND R14, R6, R0, PT ;  /* 0x00000000060e7233 */ /* 0x000fe40003803000 */
[----:B------:R-:W-:Y:S01]  /*6b90*/  LOP3.LUT R6, R25, R2, RZ, 0xc0, !PT ;  /* 0x0000000219067212 */ /* 0x000fe200078ec0ff */
[----:B------:R-:W4:Y:S01]  /*6ba0*/  MUFU.EX2 R104, R45 ;  /* 0x0000002d00687308 */ /* 0x000f220000000800 */
[----:B-1----:R-:W-:-:S02]  /*6bb0*/  F2FP.BF16.F32.PACK_AB R2, R49, R50 ;  /* 0x000000323102723e */ /* 0x002fc400000010ff */
[--C-:B------:R-:W-:Y:S02]  /*6bc0*/  HSET2.LE.AND R7, R7, R0.reuse, PT ;  /* 0x0000000007077233 */ /* 0x100fe40003803000 */
[--C-:B------:R-:W-:Y:S02]  /*6bd0*/  HSET2.LE.AND R12, R16, R0.reuse, PT ;  /* 0x00000000100c7233 */ /* 0x100fe40003803000 */
[--C-:B------:R-:W-:Y:S01]  /*6be0*/  HSET2.LE.AND R13, R13, R0.reuse, PT ;  /* 0x000000000d0d7233 */ /* 0x100fe20003803000 */
[----:B------:R-:W-:Y:S01]  /*6bf0*/  MUFU.EX2 R109, R36 ;  /* 0x00000024006d7308 */ /* 0x000fe20000000800 */
[----:B------:R-:W-:Y:S02]  /*6c00*/  HSET2.LE.AND R5, R5, R0, PT ;  /* 0x0000000005057233 */ /* 0x000fe40003803000 */
[----:B---3--:R-:W-:Y:S02]  /*6c10*/  F2FP.BF16.F32.PACK_AB R0, R48, R100 ;  /* 0x000000643000723e */ /* 0x008fe400000010ff */
[----:B------:R-:W-:-:S03]  /*6c20*/  PRMT R168, R2, 0x7610, R168 ;  /* 0x0000761002a87816 */ /* 0x000fc600000000a8 */
[----:B------:R-:W1:Y:S01]  /*6c30*/  MUFU.EX2 R105, R51 ;  /* 0x0000003300697308 */ /* 0x000e620000000800 */
[----:B------:R-:W-:Y:S02]  /*6c40*/  PRMT R135, R2, 0x7632, R135 ;  /* 0x0000763202877816 */ /* 0x000fe40000000087 */
[C---:B------:R-:W-:Y:S02]  /*6c50*/  PRMT R134, R0.reuse, 0x7610, R134 ;  /* 0x0000761000867816 */ /* 0x040fe40000000086 */
[----:B--2---:R-:W-:Y:S02]  /*6c60*/  PRMT R133, R0, 0x7632, R133 ;  /* 0x0000763200857816 */ /* 0x004fe40000000085 */
[----:B------:R-:W-:Y:S01]  /*6c70*/  PRMT R0, R168, 0x5410, R135 ;  /* 0x00005410a8007816 */ /* 0x000fe20000000087 */
[----:B------:R-:W-:-:S03]  /*6c80*/  IMAD.MOV.U32 R23, RZ, RZ, R130 ;  /* 0x000000ffff177224 */ /* 0x000fc600078e0082 */
[----:B------:R-:W-:Y:S02]  /*6c90*/  LOP3.LUT R130, R0, R12, RZ, 0xc0, !PT ;  /* 0x0000000c00827212 */ /* 0x000fe400078ec0ff */
[----:B------:R-:W-:Y:S01]  /*6ca0*/  PRMT R0, R134, 0x5410, R133 ;  /* 0x0000541086007816 */ /* 0x000fe20000000085 */
[----:B------:R-:W-:Y:S01]  /*6cb0*/  IMAD.MOV.U32 R22, RZ, RZ, R131 ;  /* 0x000000ffff167224 */ /* 0x000fe200078e0083 */
[----:B----4-:R-:W-:Y:S02]  /*6cc0*/  F2FP.BF16.F32.PACK_AB R2, R104, R110 ;  /* 0x0000006e6802723e */ /* 0x010fe400000010ff */
[----:B------:R-:W-:Y:S02]  /*6cd0*/  LOP3.LUT R131, R0, R13, RZ, 0xc0, !PT ;  /* 0x0000000d00837212 */ /* 0x000fe400078ec0ff */
[----:B-1----:R-:W-:Y:S02]  /*6ce0*/  F2FP.BF16.F32.PACK_AB R0, R105, R109 ;  /* 0x0000006d6900723e */ /* 0x002fe400000010ff */
[----:B------:R-:W-:-:S02]  /*6cf0*/  PRMT R127, R2, 0x7610, R127 ;  /* 0x00007610027f7816 */ /* 0x000fc4000000007f */
[----:B------:R-:W-:Y:S02]  /*6d00*/  PRMT R126, R2, 0x7632, R126 ;  /* 0x00007632027e7816 */ /* 0x000fe4000000007e */
[C---:B------:R-:W-:Y:S02]  /*6d10*/  PRMT R125, R0.reuse, 0x7610, R125 ;  /* 0x00007610007d7816 */ /* 0x040fe4000000007d */
[----:B------:R-:W-:Y:S02]  /*6d20*/  PRMT R124, R0, 0x7632, R124 ;  /* 0x00007632007c7816 */ /* 0x000fe4000000007c */
[----:B------:R-:W-:Y:S01]  /*6d30*/  PRMT R0, R127, 0x5410, R126 ;  /* 0x000054107f007816 */ /* 0x000fe2000000007e */
[----:B------:R-:W-:-:S03]  /*6d40*/  IMAD.MOV.U32 R115, RZ, RZ, R128 ;  /* 0x000000ffff737224 */ /* 0x000fc600078e0080 */
[----:B------:R-:W-:Y:S02]  /*6d50*/  LOP3.LUT R128, R0, R15, RZ, 0xc0, !PT ;  /* 0x0000000f00807212 */ /* 0x000fe400078ec0ff */
[----:B------:R-:W-:Y:S02]  /*6d60*/  PRMT R0, R125, 0x5410, R124 ;  /* 0x000054107d007816 */ /* 0x000fe4000000007c */
[----:B------:R-:W-:Y:S01]  /*6d70*/  MOV R114, R119 ;  /* 0x0000007700727202 */ /* 0x000fe20000000f00 */
[----:B------:R-:W-:Y:S01]  /*6d80*/  IMAD.MOV.U32 R119, RZ, RZ, R129 ;  /* 0x000000ffff777224 */ /* 0x000fe200078e0081 */
[----:B------:R-:W-:Y:S02]  /*6d90*/  LOP3.LUT R129, R0, R14, RZ, 0xc0, !PT ;  /* 0x0000000e00817212 */ /* 0x000fe400078ec0ff */
[----:B------:R-:W1:Y:S01]  /*6da0*/  LDSM.16.MT88.4 R12, [R60+0x1e800] ;  /* 0x01e800003c0c783b */ /* 0x000e620000004200 */
[----:B------:R-:W-:Y:S02]  /*6db0*/  LOP3.LUT R7, R17, R7, RZ, 0xc0, !PT ;  /* 0x0000000711077212 */ /* 0x000fe400078ec0ff */
[----:B------:R-:W-:-:S02]  /*6dc0*/  LOP3.LUT R4, R20, R4, RZ, 0xc0, !PT ;  /* 0x0000000414047212 */ /* 0x000fc400078ec0ff */
[----:B------:R-:W-:Y:S01]  /*6dd0*/  LOP3.LUT R5, R19, R5, RZ, 0xc0, !PT ;  /* 0x0000000513057212 */ /* 0x000fe200078ec0ff */
[C---:B-1----:R-:W-:Y:S08]  /*6de0*/  HMMA.16816.F32.BF16 R52, R8.reuse, R12, R52 ;  /* 0x0000000c0834723c */ /* 0x042ff00000041834 */
[----:B------:R-:W-:Y:S01]  /*6df0*/  HMMA.16816.F32.BF16 R28, R8, R14, R28 ;  /* 0x0000000e081c723c */ /* 0x000fe2000004181c */
[----:B------:R-:W1:Y:S04]  /*6e00*/  LDSM.16.MT88.4 R8, [R63+0x19000] ;  /* 0x019000003f08783b */ /* 0x000e680000004200 */
[----:B------:R-:W2:Y:S01]  /*6e10*/  LDSM.16.MT88.4 R12, [R61+0x19000] ;  /* 0x019000003d0c783b */ /* 0x000ea20000004200 */
[----:B------:R-:W-:-:S02]  /*6e20*/  IMAD.MOV.U32 R20, RZ, RZ, R217 ;  /* 0x000000ffff147224 */ /* 0x000fc400078e00d9 */
[----:B------:R-:W-:Y:S01]  /*6e30*/  IMAD.MOV.U32 R21, RZ, RZ, R215 ;  /* 0x000000ffff157224 */ /* 0x000fe200078e00d7 */
[C---:B-1----:R-:W-:Y:S08]  /*6e40*/  HMMA.16816.F32.BF16 R136, R4.reuse, R8, R136 ;  /* 0x000000080488723c */ /* 0x042ff00000041888 */
[----:B------:R-:W-:Y:S01]  /*6e50*/  HMMA.16816.F32.BF16 R24, R4, R10, R144 ;  /* 0x0000000a0418723c */ /* 0x000fe20000041890 */
[----:B------:R-:W1:Y:S01]  /*6e60*/  LDSM.16.MT88.4 R8, [R62+0x19000] ;  /* 0x019000003e08783b */ /* 0x000e620000004200 */
[----:B------:R-:W-:Y:S01]  /*6e70*/  IMAD.MOV.U32 R107, RZ, RZ, R114 ;  /* 0x000000ffff6b7224 */ /* 0x000fe200078e0072 */
[----:B------:R-:W-:Y:S01]  /*6e80*/  MOV R112, R85 ;  /* 0x0000005500707202 */ /* 0x000fe20000000f00 */
[----:B------:R-:W-:-:S02]  /*6e90*/  IMAD.MOV.U32 R111, RZ, RZ, R86 ;  /* 0x000000ffff6f7224 */ /* 0x000fc400078e0056 */
[----:B------:R-:W-:Y:S02]  /*6ea0*/  IMAD.MOV.U32 R114, RZ, RZ, R87 ;  /* 0x000000ffff727224 */ /* 0x000fe400078e0057 */
[----:B------:R-:W-:Y:S01]  /*6eb0*/  IMAD.MOV.U32 R113, RZ, RZ, R84 ;  /* 0x000000ffff717224 */ /* 0x000fe200078e0054 */
[C---:B--2---:R-:W-:Y:S08]  /*6ec0*/  HMMA.16816.F32.BF16 R144, R4.reuse, R12, R20 ;  /* 0x0000000c0490723c */ /* 0x044ff00000041814 */
[C---:B------:R-:W-:Y:S01]  /*6ed0*/  HMMA.16816.F32.BF16 R84, R4.reuse, R14, R224 ;  /* 0x0000000e0454723c */ /* 0x040fe200000418e0 */
[----:B------:R-:W2:Y:S07]  /*6ee0*/  LDSM.16.MT88.4 R12, [R60+0x19000] ;  /* 0x019000003c0c783b */ /* 0x000eae0000004200 */
[C---:B-1----:R-:W-:Y:S08]  /*6ef0*/  HMMA.16816.F32.BF16 R152, R4.reuse, R8, R152 ;  /* 0x000000080498723c */ /* 0x042ff00000041898 */
[----:B------:R-:W-:Y:S01]  /*6f00*/  HMMA.16816.F32.BF16 R180, R4, R10, R180 ;  /* 0x0000000a04b4723c */ /* 0x000fe200000418b4 */
[----:B------:R-:W1:Y:S01]  /*6f10*/  LDSM.16.MT88.4 R8, [R63+0x1b000] ;  /* 0x01b000003f08783b */ /* 0x000e620000004200 */
[----:B------:R-:W-:-:S02]  /*6f20*/  IMAD.MOV.U32 R44, RZ, RZ, R32 ;  /* 0x000000ffff2c7224 */ /* 0x000fc400078e0020 */
[----:B------:R-:W-:Y:S02]  /*6f30*/  IMAD.MOV.U32 R45, RZ, RZ, R33 ;  /* 0x000000ffff2d7224 */ /* 0x000fe400078e0021 */
[----:B------:R-:W-:Y:S01]  /*6f40*/  IMAD.MOV.U32 R32, RZ, RZ, R210 ;  /* 0x000000ffff207224 */ /* 0x000fe200078e00d2 */
[----:B------:R-:W-:Y:S01]  /*6f50*/  MOV R47, R35 ;  /* 0x00000023002f7202 */ /* 0x000fe20000000f00 */
[----:B------:R3:W4:Y:S01]  /*6f60*/  LDL.LU R210, [R1+0xe0] ;  /* 0x0000e00001d27983 */ /* 0x0007220000300800 */
[----:B------:R-:W-:Y:S02]  /*6f70*/  IMAD.MOV.U32 R33, RZ, RZ, R203 ;  /* 0x000000ffff217224 */ /* 0x000fe400078e00cb */
[----:B------:R-:W-:Y:S01]  /*6f80*/  IMAD.MOV.U32 R46, RZ, RZ, R34 ;  /* 0x000000ffff2e7224 */ /* 0x000fe200078e0022 */
[----:B------:R3:W3:Y:S01]  /*6f90*/  LDL.LU R203, [R1+0xdc] ;  /* 0x0000dc0001cb7983 */ /* 0x0006e20000300800 */
        /* <DEDUP_REMOVED lines=10> */
[C---:B--2---:R-:W-:Y:S01]  /*7040*/  HMMA.16816.F32.BF16 R224, R4.reuse, R12, R16 ;  /* 0x0000000c04e0723c */ /* 0x044fe20000041810 */
[----:B------:R2:W2:Y:S04]  /*7050*/  LDL.LU R211, [R1+0xd8] ;  /* 0x0000d80001d37983 */ /* 0x0004a80000300800 */
[----:B------:R2:W2:Y:S03]  /*7060*/  LDL.LU R213, [R1+0xd4] ;  /* 0x0000d40001d57983 */ /* 0x0004a60000300800 */
[C---:B------:R-:W-:Y:S01]  /*7070*/  HMMA.16816.F32.BF16 R236, R4.reuse, R14, R236 ;  /* 0x0000000e04ec723c */ /* 0x040fe200000418ec */
[----:B------:R-:W1:Y:S04]  /*7080*/  LDSM.16.MT88.4 R12, [R61+0x1b000] ;  /* 0x01b000003d0c783b */ /* 0x000e680000004200 */
[----:B------:R2:W2:Y:S03]  /*7090*/  LDL.LU R212, [R1+0xd0] ;  /* 0x0000d00001d47983 */ /* 0x0004a60000300800 */
[C---:B-1----:R-:W-:Y:S01]  /*70a0*/  HMMA.16816.F32.BF16 R36, R4.reuse, R8, R36 ;  /* 0x000000080424723c */ /* 0x042fe20000041824 */
[----:B------:R1:W2:Y:S04]  /*70b0*/  LDL.LU R214, [R1+0xcc] ;  /* 0x0000cc0001d67983 */ /* 0x0002a80000300800 */
[----:B------:R1:W4:Y:S03]  /*70c0*/  LDL.LU R218, [R1+0xc8] ;  /* 0x0000c80001da7983 */ /* 0x0003260000300800 */
[----:B------:R-:W-:Y:S01]  /*70d0*/  HMMA.16816.F32.BF16 R32, R4, R10, R32 ;  /* 0x0000000a0420723c */ /* 0x000fe20000041820 */
[----:B------:R-:W1:Y:S01]  /*70e0*/  LDSM.16.MT88.4 R8, [R62+0x1b000] ;  /* 0x01b000003e08783b */ /* 0x000e620000004200 */
[----:B------:R-:W-:-:S02]  /*70f0*/  IMAD.MOV.U32 R23, RZ, RZ, R115 ;  /* 0x000000ffff177224 */ /* 0x000fc400078e0073 */
[----:B------:R-:W-:Y:S01]  /*7100*/  IMAD.MOV.U32 R108, RZ, RZ, R91 ;  /* 0x000000ffff6c7224 */ /* 0x000fe200078e005b */
[----:B------:R1:W2:Y:S01]  /*7110*/  LDL.LU R219, [R1+0xc4] ;  /* 0x0000c40001db7983 */ /* 0x0002a20000300800 */
[----:B------:R-:W-:Y:S02]  /*7120*/  IMAD.MOV.U32 R115, RZ, RZ, R90 ;  /* 0x000000ffff737224 */ /* 0x000fe400078e005a */
[----:B------:R-:W-:Y:S01]  /*7130*/  IMAD.MOV.U32 R18, RZ, RZ, R88 ;  /* 0x000000ffff127224 */ /* 0x000fe200078e0058 */
[----:B------:R1:W2:Y:S01]  /*7140*/  LDL.LU R240, [R1+0xc0] ;  /* 0x0000c00001f07983 */ /* 0x0002a20000300800 */
[----:B------:R-:W-:-:S03]  /*7150*/  IMAD.MOV.U32 R103, RZ, RZ, R89 ;  /* 0x000000ffff677224 */ /* 0x000fc600078e0059 */
[----:B------:R1:W2:Y:S04]  /*7160*/  LDL.LU R241, [R1+0xbc] ;  /* 0x0000bc0001f17983 */ /* 0x0002a80000300800 */
[----:B------:R1:W2:Y:S01]  /*7170*/  LDL.LU R252, [R1+0xb8] ;  /* 0x0000b80001fc7983 */ /* 0x0002a20000300800 */
[----:B------:R-:W-:Y:S02]  /*7180*/  IMAD.MOV.U32 R51, RZ, RZ, R78 ;  /* 0x000000ffff337224 */ /* 0x000fe400078e004e */
[----:B------:R-:W-:Y:S01]  /*7190*/  IMAD.MOV.U32 R2, RZ, RZ, R77 ;  /* 0x000000ffff027224 */ /* 0x000fe200078e004d */
[----:B------:R-:W2:Y:S01]  /*71a0*/  LDL.LU R216, [R1+0xb4] ;  /* 0x0000b40001d87983 */ /* 0x000ea20000300800 */
[----:B------:R-:W-:Y:S01]  /*71b0*/  HMMA.16816.F32.BF16 R44, R4, R12, R44 ;  /* 0x0000000c042c723c */ /* 0x000fe2000004182c */
[----:B------:R-:W-:-:S02]  /*71c0*/  IMAD.MOV.U32 R0, RZ, RZ, R76 ;  /* 0x000000ffff007224 */ /* 0x000fc400078e004c */
[----:B------:R-:W2:Y:S04]  /*71d0*/  LDL.LU R217, [R1+0xb0] ;  /* 0x0000b00001d97983 */ /* 0x000ea80000300800 */
[----:B------:R2:W5:Y:S01]  /*71e0*/  LDL.LU R215, [R1+0xac] ;  /* 0x0000ac0001d77983 */ /* 0x0005620000300800 */
[C---:B------:R-:W-:Y:S03]  /*71f0*/  HMMA.16816.F32.BF16 R56, R4.reuse, R14, R56 ;  /* 0x0000000e0438723c */ /* 0x040fe60000041838 */
[----:B------:R-:W1:Y:S05]  /*7200*/  LDSM.16.MT88.4 R12, [R60+0x1b000] ;  /* 0x01b000003c0c783b */ /* 0x000e6a0000004200 */
[C---:B-1----:R-:W-:Y:S08]  /*7210*/  HMMA.16816.F32.BF16 R88, R4.reuse, R8, R232 ;  /* 0x000000080458723c */ /* 0x042ff000000418e8 */
[C---:B------:R-:W-:Y:S01]  /*7220*/  HMMA.16816.F32.BF16 R120, R4.reuse, R10, R120 ;  /* 0x0000000a0478723c */ /* 0x040fe20000041878 */
[----:B------:R-:W1:Y:S07]  /*7230*/  LDSM.16.MT88.4 R8, [R63+0x1d000] ;  /* 0x01d000003f08783b */ /* 0x000e6e0000004200 */
[C---:B------:R-:W-:Y:S08]  /*7240*/  HMMA.16816.F32.BF16 R232, R4.reuse, R12, R68 ;  /* 0x0000000c04e8723c */ /* 0x040ff00000041844 */
[C---:B------:R-:W-:Y:S01]  /*7250*/  HMMA.16816.F32.BF16 R244, R4.reuse, R14, R244 ;  /* 0x0000000e04f4723c */ /* 0x040fe200000418f4 */
[----:B------:R-:W1:Y:S07]  /*7260*/  LDSM.16.MT88.4 R12, [R61+0x1d000] ;  /* 0x01d000003d0c783b */ /* 0x000e6e0000004200 */
[----:B-1----:R-:W-:Y:S01]  /*7270*/  HMMA.16816.F32.BF16 R68, R4, R8, R248 ;  /* 0x000000080444723c */ /* 0x002fe200000418f8 */
[----:B------:R-:W-:-:S02]  /*7280*/  IMAD.MOV.U32 R249, RZ, RZ, R50 ;  /* 0x000000fffff97224 */ /* 0x000fc400078e0032 */
[----:B------:R-:W-:-:S05]  /*7290*/  IMAD.MOV.U32 R50, RZ, RZ, R23 ;  /* 0x000000ffff327224 */ /* 0x000fca00078e0017 */
[C---:B------:R-:W-:Y:S01]  /*72a0*/  HMMA.16816.F32.BF16 R20, R4.reuse, R10, R204 ;  /* 0x0000000a0414723c */ /* 0x040fe200000418cc */
[----:B------:R-:W1:Y:S01]  /*72b0*/  LDSM.16.MT88.4 R8, [R62+0x1d000] ;  /* 0x01d000003e08783b */ /* 0x000e620000004200 */
[----:B------:R-:W-:Y:S02]  /*72c0*/  IMAD.MOV.U32 R250, RZ, RZ, R48 ;  /* 0x000000fffffa7224 */ /* 0x000fe400078e0030 */
[----:B------:R-:W-:Y:S02]  /*72d0*/  IMAD.MOV.U32 R251, RZ, RZ, R49 ;  /* 0x000000fffffb7224 */ /* 0x000fe400078e0031 */
[----:B------:R-:W-:Y:S02]  /*72e0*/  IMAD.MOV.U32 R49, RZ, RZ, R119 ;  /* 0x000000ffff317224 */ /* 0x000fe400078e0077 */
[----:B------:R-:W-:Y:S02]  /*72f0*/  IMAD.MOV.U32 R48, RZ, RZ, R79 ;  /* 0x000000ffff307224 */ /* 0x000fe400078e004f */
[C---:B------:R-:W-:Y:S08]  /*7300*/  HMMA.16816.F32.BF16 R76, R4.reuse, R12, R176 ;  /* 0x0000000c044c723c */ /* 0x040ff000000418b0 */
[C---:B------:R-:W-:Y:S01]  /*7310*/  HMMA.16816.F32.BF16 R64, R4.reuse, R14, R64 ;  /* 0x0000000e0440723c */ /* 0x040fe20000041840 */
[----:B------:R-:W1:Y:S07]  /*7320*/  LDSM.16.MT88.4 R12, [R60+0x1d000] ;  /* 0x01d000003c0c783b */ /* 0x000e6e0000004200 */
        /* <DEDUP_REMOVED lines=8> */
[C---:B------:R-:W-:Y:S08]  /*73b0*/  HMMA.16816.F32.BF16 R220, R4.reuse, R12, R220 ;  /* 0x0000000c04dc723c */ /* 0x040ff000000418dc */
[C---:B------:R-:W-:Y:S01]  /*73c0*/  HMMA.16816.F32.BF16 R228, R4.reuse, R14, R228 ;  /* 0x0000000e04e4723c */ /* 0x040fe200000418e4 */
[----:B------:R-:W1:Y:S07]  /*73d0*/  LDSM.16.MT88.4 R12, [R61+0x1f000] ;  /* 0x01f000003d0c783b */ /* 0x000e6e0000004200 */
[C---:B-1----:R-:W-:Y:S01]  /*73e0*/  HMMA.16816.F32.BF16 R100, R4.reuse, R8, R140 ;  /* 0x000000080464723c */ /* 0x042fe2000004188c */
[----:B------:R-:W-:Y:S07]  /*73f0*/  LDSM.16.MT88.4 R140, [R63+0x19800] ;  /* 0x019800003f8c783b */ /* 0x000fee0000004200 */
[----:B------:R-:W-:Y:S01]  /*7400*/  HMMA.16816.F32.BF16 R16, R4, R10, R80 ;  /* 0x0000000a0410723c */ /* 0x000fe20000041850 */
[----:B------:R-:W1:Y:S01]  /*7410*/  LDSM.16.MT88.4 R8, [R62+0x1f000] ;  /* 0x01f000003e08783b */ /* 0x000e620000004200 */
[----:B------:R-:W-:-:S02]  /*7420*/  IMAD.MOV.U32 R80, RZ, RZ, R108 ;  /* 0x000000ffff507224 */ /* 0x000fc400078e006c */
[----:B------:R-:W-:Y:S02]  /*7430*/  IMAD.MOV.U32 R81, RZ, RZ, R110 ;  /* 0x000000ffff517224 */ /* 0x000fe400078e006e */
[----:B------:R-:W-:Y:S02]  /*7440*/  IMAD.MOV.U32 R82, RZ, RZ, R111 ;  /* 0x000000ffff527224 */ /* 0x000fe400078e006f */
[----:B------:R-:W-:Y:S02]  /*7450*/  IMAD.MOV.U32 R83, RZ, RZ, R109 ;  /* 0x000000ffff537224 */ /* 0x000fe400078e006d */
[C---:B------:R-:W-:Y:S08]  /*7460*/  HMMA.16816.F32.BF16 R108, R4.reuse, R12, R148 ;  /* 0x0000000c046c723c */ /* 0x040ff00000041894 */
[C---:B------:R-:W-:Y:S01]  /*7470*/  HMMA.16816.F32.BF16 R12, R4.reuse, R14, R72 ;  /* 0x0000000e040c723c */ /* 0x040fe20000041848 */
[----:B------:R-:W3:Y:S07]  /*7480*/  LDSM.16.MT88.4 R72, [R63+0x1d800] ;  /* 0x01d800003f48783b */ /* 0x000eee0000004200 */
[----:B-1----:R-:W-:Y:S01]  /*7490*/  HMMA.16816.F32.BF16 R176, R4, R10, R40 ;  /* 0x0000000a04b0723c */ /* 0x002fe20000041828 */
[----:B------:R-:W1:Y:S01]  /*74a0*/  LDSM.16.MT88.4 R40, [R63+0x1b800] ;  /* 0x01b800003f28783b */ /* 0x000e620000004200 */
[----:B------:R-:W-:-:S02]  /*74b0*/  IMAD.MOV.U32 R149, RZ, RZ, R107 ;  /* 0x000000ffff957224 */ /* 0x000fc400078e006b */
[----:B------:R-:W-:Y:S02]  /*74c0*/  IMAD.MOV.U32 R150, RZ, RZ, R104 ;  /* 0x000000ffff967224 */ /* 0x000fe400078e0068 */
[----:B------:R-:W-:Y:S02]  /*74d0*/  IMAD.MOV.U32 R151, RZ, RZ, R105 ;  /* 0x000000ffff977224 */ /* 0x000fe400078e0069 */
[C---:B------:R-:W-:Y:S08]  /*74e0*/  HMMA.16816.F32.BF16 R136, R128.reuse, R140, R136 ;  /* 0x0000008c8088723c */ /* 0x040ff00000041888 */
[----:B------:R-:W-:Y:S01]  /*74f0*/  HMMA.16816.F32.BF16 R140, R128, R142, R24 ;  /* 0x0000008e808c723c */ /* 0x000fe20000041818 */
[----:B------:R-:W-:-:S02]  /*7500*/  IMAD.MOV.U32 R24, RZ, RZ, R106 ;  /* 0x000000ffff187224 */ /* 0x000fc400078e006a */
[----:B------:R1:W4:Y:S05]  /*7510*/  LDSM.16.MT88.4 R104, [R63+0x1f800] ;  /* 0x01f800003f68783b */ /* 0x00032a0000004200 */
[C---:B---3--:R-:W-:Y:S08]  /*7520*/  HMMA.16816.F32.BF16 R68, R128.reuse, R72, R68 ;  /* 0x000000488044723c */ /* 0x048ff00000041844 */
[----:B-1----:R-:W-:Y:S01]  /*7530*/  HMMA.16816.F32.BF16 R36, R128, R40, R36 ;  /* 0x000000288024723c */ /* 0x002fe20000041824 */
[----:B------:R-:W-:-:S02]  /*7540*/  IMAD.MOV.U32 R63, RZ, RZ, R2 ;  /* 0x000000ffff3f7224 */ /* 0x000fc400078e0002 */
[----:B------:R-:W-:-:S05]  /*7550*/  IMAD.MOV.U32 R2, RZ, RZ, R114 ;  /* 0x000000ffff027224 */ /* 0x000fca00078e0072 */
[----:B------:R-:W-:Y:S01]  /*7560*/  HMMA.16816.F32.BF16 R40, R128, R42, R32 ;  /* 0x0000002a8028723c */ /* 0x000fe20000041820 */
[----:B------:R-:W-:Y:S02]  /*7570*/  IMAD.MOV.U32 R34, RZ, RZ, R0 ;  /* 0x000000ffff227224 */ /* 0x000fe400078e0000 */
[----:B------:R-:W-:-:S05]  /*7580*/  IMAD.MOV.U32 R0, RZ, RZ, R112 ;  /* 0x000000ffff007224 */ /* 0x000fca00078e0070 */
[----:B------:R-:W-:Y:S01]  /*7590*/  HMMA.16816.F32.BF16 R72, R128, R74, R20 ;  /* 0x0000004a8048723c */ /* 0x000fe20000041814 */
[----:B------:R-:W-:Y:S02]  /*75a0*/  IMAD.MOV.U32 R21, RZ, RZ, R113 ;  /* 0x000000ffff157224 */ /* 0x000fe400078e0071 */
[----:B------:R-:W-:Y:S02]  /*75b0*/  IMAD.MOV.U32 R22, RZ, RZ, R115 ;  /* 0x000000ffff167224 */ /* 0x000fe400078e0073 */
[----:B------:R-:W1:Y:S03]  /*75c0*/  LDSM.16.MT88.4 R112, [R61+0x1f800] ;  /* 0x01f800003d70783b */ /* 0x000e660000004200 */
[----:B------:R-:W-:Y:S01]  /*75d0*/  HMMA.16816.F32.BF16 R160, R4, R8, R160 ;  /* 0x0000000804a0723c */ /* 0x000fe200000418a0 */
[----:B------:R-:W3:Y:S01]  /*75e0*/  LDSM.16.MT88.4 R8, [R60+0x1f000] ;  /* 0x01f000003c08783b */ /* 0x000ee20000004200 */
[----:B------:R-:W-:-:S06]  /*75f0*/  @!P1 HFMA2.BF16_V2 R203, -RZ.H0_H0, RZ.H0_H0, -R127.H0_H0 ;  /* 0x200000ffffcb9231 */ /* 0x000fcc000034097f */
[----:B----4-:R-:W-:Y:S01]  /*7600*/  HMMA.16816.F32.BF16 R100, R128, R104, R100 ;  /* 0x000000688064723c */ /* 0x010fe20000041864 */
[----:B------:R-:W-:Y:S02]  /*7610*/  @!P1 PRMT R127, R203, 0x5410, RZ ;  /* 0x00005410cb7f9816 */ /* 0x000fe400000000ff */
[----:B------:R-:W-:-:S05]  /*7620*/  ISETP.GT.U32.AND P1, PT, R165, UR4, PT ;  /* 0x00000004a5007c0c */ /* 0x000fca000bf24070 */
[----:B------:R-:W-:Y:S01]  /*7630*/  HMMA.16816.F32.BF16 R104, R128, R106, R16 ;  /* 0x0000006a8068723c */ /* 0x000fe20000041810 */
[----:B------:R4:W4:Y:S01]  /*7640*/  LDL.LU.S16 R17, [R1+0x9c] ;  /* 0x00009c0001117983 */ /* 0x0009220000300600 */
[----:B------:R-:W-:Y:S01]  /*7650*/  FADD.FTZ R2, R2, R22 ;  /* 0x0000001602027221 */ /* 0x000fe20000010000 */
[----:B------:R-:W-:-:S05]  /*7660*/  FADD.FTZ R0, R0, R21 ;  /* 0x0000001500007221 */ /* 0x000fca0000010000 */
[C---:B-1----:R-:W-:Y:S08]  /*7670*/  HMMA.16816.F32.BF16 R108, R128.reuse, R112, R108 ;  /* 0x00000070806c723c */ /* 0x042ff0000004186c */
[----:B------:R-:W-:Y:S01]  /*7680*/  HMMA.16816.F32.BF16 R112, R128, R114, R12 ;  /* 0x000000728070723c */ /* 0x000fe2000004180c */
[----:B------:R1:W4:Y:S04]  /*7690*/  LDL.LU.S16 R15, [R1+0x98] ;  /* 0x00009800010f7983 */ /* 0x0003280000300600 */
[----:B------:R1:W4:Y:S03]  /*76a0*/  LDL.LU.S16 R14, [R1+0x94] ;  /* 0x00009400010e7983 */ /* 0x0003260000300600 */
[----:B---3--:R-:W-:Y:S01]  /*76b0*/  HMMA.16816.F32.BF16 R204, R4, R8, R52 ;  /* 0x0000000804cc723c */ /* 0x008fe20000041834 */
[----:B------:R-:W-:-:S07]  /*76c0*/  @P1 HFMA2.BF16_V2 R218, -RZ.H0_H0, RZ.H0_H0, -R133.H0_H0 ;  /* 0x200000ffffda1231 */ /* 0x000fce0000340985 */
[----:B------:R-:W-:Y:S01]  /*76d0*/  HMMA.16816.F32.BF16 R28, R4, R10, R28 ;  /* 0x0000000a041c723c */ /* 0x000fe2000004181c */
[----:B------:R-:W-:Y:S02]  /*76e0*/  IMAD.MOV.U32 R5, RZ, RZ, R49 ;  /* 0x000000ffff057224 */ /* 0x000fe400078e0031 */
[----:B------:R-:W-:Y:S02]  /*76f0*/  IMAD.MOV.U32 R4, RZ, RZ, R50 ;  /* 0x000000ffff047224 */ /* 0x000fe400078e0032 */
[----:B------:R-:W-:Y:S01]  /*7700*/  FADD.FTZ R5, R5, R2 ;  /* 0x0000000205057221 */ /* 0x000fe20000010000 */
[----:B------:R-:W-:Y:S01]  /*7710*/  LOP3.LUT R2, R202, 0xffff, RZ, 0xc0, !PT ;  /* 0x0000ffffca027812 */ /* 0x000fe200078ec0ff */
[----:B------:R-:W-:Y:S02]  /*7720*/  IMAD.MOV.U32 R23, RZ, RZ, R82 ;  /* 0x000000ffff177224 */ /* 0x000fe400078e0052 */
[----:B------:R-:W-:Y:S01]  /*7730*/  FADD.FTZ R4, R4, R0 ;  /* 0x0000000004047221 */ /* 0x000fe20000010000 */
[----:B------:R-:W-:Y:S01]  /*7740*/  IMAD.MOV.U32 R32, RZ, RZ, R80 ;  /* 0x000000ffff207224 */ /* 0x000fe200078e0050 */
[----:B------:R-:W-:-:S02]  /*7750*/  @P1 PRMT R133, R218, 0x5410, RZ ;  /* 0x00005410da851816 */ /* 0x000fc400000000ff */
[----:B------:R-:W-:Y:S01]  /*7760*/  ISETP.LE.U32.AND P1, PT, R2, UR4, PT ;  /* 0x0000000402007c0c */ /* 0x000fe2000bf23070 */
[----:B------:R-:W-:Y:S01]  /*7770*/  FADD.FTZ R2, R23, R4 ;  /* 0x0000000417027221 */ /* 0x000fe20000010000 */
[----:B------:R-:W-:Y:S02]  /*7780*/  @P3 HFMA2.BF16_V2 R210, -RZ.H0_H0, RZ.H0_H0, -R169.H0_H0 ;  /* 0x200000ffffd23231 */ /* 0x000fe400003409a9 */
[----:B------:R-:W-:Y:S02]  /*7790*/  FADD.FTZ R4, R32, R5 ;  /* 0x0000000520047221 */ /* 0x000fe40000010000 */
[----:B------:R1:W3:Y:S01]  /*77a0*/  LDL.LU.S16 R5, [R1+0xa0] ;  /* 0x0000a00001057983 */ /* 0x0002e20000300600 */
[----:B------:R-:W-:Y:S02]  /*77b0*/  @P3 PRMT R169, R210, 0x5410, RZ ;  /* 0x00005410d2a93816 */ /* 0x000fe400000000ff */
[----:B------:R-:W-:Y:S01]  /*77c0*/  ISETP.GT.U32.AND P3, PT, R164, UR4, PT ;  /* 0x00000004a4007c0c */ /* 0x000fe2000bf64070 */
[----:B--2---:R-:W-:-:S02]  /*77d0*/  @!P5 HFMA2.BF16_V2 R213, -RZ.H0_H0, RZ.H0_H0, -R168.H0_H0 ;  /* 0x200000ffffd5d231 */ /* 0x004fc400003409a8 */
[----:B------:R-:W-:-:S03]  /*77e0*/  @P4 HFMA2.BF16_V2 R212, -RZ.H0_H0, RZ.H0_H0, -R135.H0_H0 ;  /* 0x200000ffffd44231 */ /* 0x000fc60000340987 */
[----:B------:R-:W-:Y:S02]  /*77f0*/  @!P5 PRMT R168, R213, 0x5410, RZ ;  /* 0x00005410d5a8d816 */ /* 0x000fe400000000ff */
[----:B------:R-:W-:Y:S02]  /*7800*/  ISETP.LE.U32.AND P5, PT, R166, UR4, PT ;  /* 0x00000004a6007c0c */ /* 0x000fe4000bfa3070 */
[----:B------:R-:W-:Y:S02]  /*7810*/  @P4 PRMT R135, R212, 0x5410, RZ ;  /* 0x00005410d4874816 */ /* 0x000fe400000000ff */
[----:B------:R-:W-:Y:S01]  /*7820*/  ISETP.LE.U32.AND P4, PT, R92, UR4, PT ;  /* 0x000000045c007c0c */ /* 0x000fe2000bf83070 */
[----:B------:R-:W-:-:S05]  /*7830*/  @P3 HFMA2.BF16_V2 R214, -RZ.H0_H0, RZ.H0_H0, -R134.H0_H0 ;  /* 0x200000ffffd63231 */ /* 0x000fca0000340986 */
[----:B------:R-:W-:Y:S02]  /*7840*/  @P3 PRMT R134, R214, 0x5410, RZ ;  /* 0x00005410d6863816 */ /* 0x000fe400000000ff */
[----:B------:R-:W-:Y:S01]  /*7850*/  ISETP.LE.U32.AND P3, PT, R93, UR4, PT ;  /* 0x000000045d007c0c */ /* 0x000fe2000bf63070 */
[----:B------:R-:W-:Y:S01]  /*7860*/  @!P5 HFMA2.BF16_V2 R240, -RZ.H0_H0, RZ.H0_H0, -R190.H0_H0 ;  /* 0x200000fffff0d231 */ /* 0x000fe200003409be */
[----:B------:R-:W-:-:S03]  /*7870*/  LOP3.LUT R0, R201, 0xffff, RZ, 0xc0, !PT ;  /* 0x0000ffffc9007812 */ /* 0x000fc600078ec0ff */
[----:B------:R-:W-:Y:S01]  /*7880*/  @!P4 HFMA2.BF16_V2 R241, -RZ.H0_H0, RZ.H0_H0, -R96.H0_H0 ;  /* 0x200000fffff1c231 */ /* 0x000fe20000340960 */
[----:B------:R-:W-:Y:S02]  /*7890*/  @!P5 PRMT R190, R240, 0x5410, RZ ;  /* 0x00005410f0bed816 */ /* 0x000fe400000000ff */
[----:B------:R-:W-:Y:S02]  /*78a0*/  ISETP.LE.U32.AND P5, PT, R0, UR4, PT ;  /* 0x0000000400007c0c */ /* 0x000fe4000bfa3070 */
[----:B------:R-:W-:Y:S02]  /*78b0*/  LOP3.LUT R0, R94, 0xffff, RZ, 0xc0, !PT ;  /* 0x0000ffff5e007812 */ /* 0x000fe400078ec0ff */
[----:B------:R-:W-:Y:S01]  /*78c0*/  @!P4 PRMT R96, R241, 0x5410, RZ ;  /* 0x00005410f160c816 */ /* 0x000fe200000000ff */
[----:B------:R-:W-:Y:S01]  /*78d0*/  @!P3 HFMA2.BF16_V2 R252, -RZ.H0_H0, RZ.H0_H0, -R125.H0_H0 ;  /* 0x200000fffffcb231 */ /* 0x000fe2000034097d */
[----:B------:R-:W-:Y:S01]  /*78e0*/  ISETP.LE.U32.AND P4, PT, R0, UR4, PT ;  /* 0x0000000400007c0c */ /* 0x000fe2000bf83070 */
[----:B------:R-:W-:Y:S01]  /*78f0*/  IMAD.MOV.U32 R35, RZ, RZ, R149 ;  /* 0x000000ffff237224 */ /* 0x000fe200078e0095 */
[----:B------:R-:W-:Y:S01]  /*7900*/  LOP3.LUT R0, R95, 0xffff, RZ, 0xc0, !PT ;  /* 0x0000ffff5f007812 */ /* 0x000fe200078ec0ff */
[----:B------:R-:W-:Y:S01]  /*7910*/  IMAD.MOV.U32 R11, RZ, RZ, R157 ;  /* 0x000000ffff0b7224 */ /* 0x000fe200078e009d */
[----:B------:R-:W-:Y:S01]  /*7920*/  @!P3 PRMT R125, R252, 0x5410, RZ ;  /* 0x00005410fc7db816 */ /* 0x000fe200000000ff */
[----:B------:R-:W-:Y:S01]  /*7930*/  FADD.FTZ R2, R35, R2 ;  /* 0x0000000223027221 */ /* 0x000fe20000010000 */
[----:B------:R-:W-:Y:S01]  /*7940*/  ISETP.LE.U32.AND P3, PT, R0, UR4, PT ;  /* 0x0000000400007c0c */ /* 0x000fe2000bf63070 */
[----:B------:R-:W-:-:S02]  /*7950*/  FADD.FTZ R0, R11, R4 ;  /* 0x000000040b007221 */ /* 0x000fc40000010000 */
[----:B------:R-:W-:Y:S02]  /*7960*/  FADD.FTZ R2, R209, R2 ;  /* 0x00000002d1027221 */ /* 0x000fe40000010000 */
[----:B------:R1:W5:Y:S01]  /*7970*/  LDL.LU R209, [R1+0xa8] ;  /* 0x0000a80001d17983 */ /* 0x0003620000300800 */
[----:B------:R-:W-:-:S03]  /*7980*/  FADD.FTZ R0, R208, R0 ;  /* 0x00000000d0007221 */ /* 0x000fc60000010000 */
[----:B------:R1:W5:Y:S01]  /*7990*/  LDL.LU R208, [R1+0xa4] ;  /* 0x0000a40001d07983 */ /* 0x0003620000300800 */
[----:B------:R-:W-:Y:S01]  /*79a0*/  IMAD.MOV.U32 R6, RZ, RZ, R51 ;  /* 0x000000ffff067224 */ /* 0x000fe200078e0033 */
[----:B------:R-:W-:Y:S02]  /*79b0*/  MOV R33, R48 ;  /* 0x0000003000217202 */ /* 0x000fe40000000f00 */
[----:B------:R-:W2:Y:S01]  /*79c0*/  LDSM.16.MT88.4 R48, [R61+0x1b800] ;  /* 0x01b800003d30783b */ /* 0x000ea20000004200 */
[----:B------:R-:W-:Y:S02]  /*79d0*/  IMAD.MOV.U32 R26, RZ, RZ, R81 ;  /* 0x000000ffff1a7224 */ /* 0x000fe400078e0051 */
[----:B------:R-:W-:Y:S02]  /*79e0*/  IMAD.MOV.U32 R25, RZ, RZ, R83 ;  /* 0x000000ffff197224 */ /* 0x000fe400078e0053 */
[----:B------:R-:W1:Y:S01]  /*79f0*/  LDSM.16.MT88.4 R80, [R61+0x1d800] ;  /* 0x01d800003d50783b */ /* 0x000e620000004200 */
[C---:B--2---:R-:W-:Y:S08]  /*7a00*/  HMMA.16816.F32.BF16 R44, R128.reuse, R48, R44 ;  /* 0x00000030802c723c */ /* 0x044ff0000004182c */
[----:B------:R-:W-:Y:S01]  /*7a10*/  HMMA.16816.F32.BF16 R48, R128, R50, R56 ;  /* 0x000000328030723c */ /* 0x000fe20000041838 */
[----:B------:R-:W2:Y:S01]  /*7a20*/  LDSM.16.MT88.4 R56, [R62+0x1b800] ;  /* 0x01b800003e38783b */ /* 0x000ea20000004200 */
[----:B------:R-:W-:Y:S01]  /*7a30*/  @!P6 HFMA2.BF16_V2 R211, -RZ.H0_H0, RZ.H0_H0, -R124.H0_H0 ;  /* 0x200000ffffd3e231 */ /* 0x000fe2000034097c */
[----:B------:R-:W-:Y:S01]  /*7a40*/  MOV R7, R150 ;  /* 0x0000009600077202 */ /* 0x000fe20000000f00 */
[----:B------:R-:W-:-:S02]  /*7a50*/  IMAD.MOV.U32 R27, RZ, RZ, R151 ;  /* 0x000000ffff1b7224 */ /* 0x000fc400078e0097 */
[----:B------:R-:W-:Y:S01]  /*7a60*/  IMAD.MOV.U32 R10, RZ, RZ, R156 ;  /* 0x000000ffff0a7224 */ /* 0x000fe200078e009c */
[----:B------:R-:W2:Y:S01]  /*7a70*/  LDSM.16.MT88.4 R148, [R61+0x19800] ;  /* 0x019800003d94783b */ /* 0x000ea20000004200 */
[----:B------:R-:W-:Y:S02]  /*7a80*/  IMAD.MOV.U32 R8, RZ, RZ, R158 ;  /* 0x000000ffff087224 */ /* 0x000fe400078e009e */
[----:B------:R-:W-:Y:S01]  /*7a90*/  IMAD.MOV.U32 R9, RZ, RZ, R159 ;  /* 0x000000ffff097224 */ /* 0x000fe200078e009f */
[----:B-1----:R-:W-:Y:S01]  /*7aa0*/  HMMA.16816.F32.BF16 R76, R128, R80, R76 ;  /* 0x00000050804c723c */ /* 0x002fe2000004184c */
[----:B------:R-:W-:Y:S01]  /*7ab0*/  @!P6 PRMT R124, R211, 0x5410, RZ ;  /* 0x00005410d37ce816 */ /* 0x000fe200000000ff */
[----:B------:R-:W-:Y:S01]  /*7ac0*/  IMAD.MOV.U32 R35, RZ, RZ, R24 ;  /* 0x000000ffff237224 */ /* 0x000fe200078e0018 */
[----:B------:R-:W-:Y:S01]  /*7ad0*/  ISETP.LE.U32.AND P6, PT, R167, UR4, PT ;  /* 0x00000004a7007c0c */ /* 0x000fe2000bfc3070 */
[----:B------:R-:W1:Y:S01]  /*7ae0*/  LDSM.16.MT88.4 R156, [R62+0x19800] ;  /* 0x019800003e9c783b */ /* 0x000e620000004200 */
[----:B------:R-:W-:-:S02]  /*7af0*/  IMAD.MOV.U32 R24, RZ, RZ, R10 ;  /* 0x000000ffff187224 */ /* 0x000fc400078e000a */
[----:B------:R-:W-:Y:S01]  /*7b00*/  IMAD.MOV.U32 R23, RZ, RZ, R8 ;  /* 0x000000ffff177224 */ /* 0x000fe200078e0008 */
[----:B------:R-:W-:Y:S01]  /*7b10*/  HMMA.16816.F32.BF16 R80, R128, R82, R64 ;  /* 0x000000528050723c */ /* 0x000fe20000041840 */
[----:B------:R-:W-:Y:S01]  /*7b20*/  LDSM.16.MT88.4 R164, [R60+0x19800] ;  /* 0x019800003ca4783b */ /* 0x000fe20000004200 */
[----:B------:R-:W-:-:S03]  /*7b30*/  IMAD.MOV.U32 R32, RZ, RZ, R9 ;  /* 0x000000ffff207224 */ /* 0x000fc600078e0009 */
[----:B------:R-:W-:Y:S04]  /*7b40*/  LDSM.16.MT88.4 R64, [R60+0x1b800] ;  /* 0x01b800003c40783b */ /* 0x000fe80000004200 */
[----:B------:R-:W-:Y:S01]  /*7b50*/  LDSM.16.MT88.4 R8, [R60+0x1d800] ;  /* 0x01d800003c08783b */ /* 0x000fe20000004200 */
[C---:B--2---:R-:W-:Y:S03]  /*7b60*/  HMMA.16816.F32.BF16 R52, R128.reuse, R56, R88 ;  /* 0x000000388034723c */ /* 0x044fe60000041858 */
[----:B------:R-:W2:Y:S05]  /*7b70*/  LDSM.16.MT88.4 R88, [R62+0x1d800] ;  /* 0x01d800003e58783b */ /* 0x000eaa0000004200 */
[----:B------:R-:W-:Y:S01]  /*7b80*/  HMMA.16816.F32.BF16 R56, R128, R58, R120 ;  /* 0x0000003a8038723c */ /* 0x000fe20000041878 */
[----:B------:R-:W3:Y:S01]  /*7b90*/  LDSM.16.MT88.4 R120, [R62+0x1f800] ;  /* 0x01f800003e78783b */ /* 0x000ee20000004200 */
[----:B------:R-:W-:Y:S01]  /*7ba0*/  USHF.L.U32 UR29, UR29, 0x3, URZ ;  /* 0x000000031d1d7899 */ /* 0x000fe200080006ff */
[----:B------:R-:W-:-:S05]  /*7bb0*/  @!P6 HFMA2.BF16_V2 R219, -RZ.H0_H0, RZ.H0_H0, -R195.H0_H0 ;  /* 0x200000ffffdbe231 */ /* 0x000fca00003409c3 */
[----:B------:R-:W-:Y:S01]  /*7bc0*/  @!P6 PRMT R195, R219, 0x5410, RZ ;  /* 0x00005410dbc3e816 */ /* 0x000fe200000000ff */
[----:B------:R-:W-:Y:S01]  /*7bd0*/  STG.E.U16 desc[UR22][R216.64], R193 ;  /* 0x000000c1d8007986 */ /* 0x000fe2000c101516 */
[----:B------:R-:W-:Y:S01]  /*7be0*/  FADD.FTZ R2, R23, R2 ;  /* 0x0000000217027221 */ /* 0x000fe20000010000 */
[----:B------:R-:W-:Y:S01]  /*7bf0*/  FADD.FTZ R0, R32, R0 ;  /* 0x0000000020007221 */ /* 0x000fe20000010000 */
[----:B------:R-:W-:Y:S02]  /*7c00*/  HMMA.16816.F32.BF16 R144, R128, R148, R144 ;  /* 0x000000948090723c */ /* 0x000fe40000041890 */
[----:B------:R-:W-:Y:S01]  /*7c10*/  FADD.FTZ R2, R63, R2 ;  /* 0x000000023f027221 */ /* 0x000fe20000010000 */
[----:B------:R-:W-:-:S03]  /*7c20*/  FADD.FTZ R6, R6, R0 ;  /* 0x0000000006067221 */ /* 0x000fc60000010000 */
[----:B------:R-:W-:Y:S02]  /*7c30*/  FADD.FTZ R0, R33, R2 ;  /* 0x0000000221007221 */ /* 0x000fe40000010000 */
[----:B------:R-:W-:Y:S01]  /*7c40*/  HMMA.16816.F32.BF16 R148, R128, R150, R84 ;  /* 0x000000968094723c */ /* 0x000fe20000041854 */
[----:B------:R-:W-:Y:S01]  /*7c50*/  FADD.FTZ R6, R34, R6 ;  /* 0x0000000622067221 */ /* 0x000fe20000010000 */
[----:B------:R-:W-:-:S06]  /*7c60*/  FADD.FTZ R2, R35, R0 ;  /* 0x0000000023027221 */ /* 0x000fcc0000010000 */
[----:B-1----:R-:W-:Y:S01]  /*7c70*/  HMMA.16816.F32.BF16 R152, R128, R156, R152 ;  /* 0x0000009c8098723c */ /* 0x002fe20000041898 */
[----:B------:R-:W-:-:S07]  /*7c80*/  FADD.FTZ R0, R24, R6 ;  /* 0x0000000618007221 */ /* 0x000fce0000010000 */
[----:B--2---:R-:W-:Y:S01]  /*7c90*/  HMMA.16816.F32.BF16 R84, R128, R88, R116 ;  /* 0x000000588054723c */ /* 0x004fe20000041874 */
[----:B----4-:R-:W-:-:S05]  /*7ca0*/  @!P1 HFMA2.BF16_V2 R17, -RZ.H0_H0, RZ.H0_H0, -R194.H0_H0 ;  /* 0x200000ffff119231 */ /* 0x010fca00003409c2 */
[----:B------:R-:W-:-:S04]  /*7cb0*/  PRMT R13, R17, 0x7610, R13 ;  /* 0x00007610110d7816 */ /* 0x000fc8000000000d */
[----:B------:R-:W-:Y:S01]  /*7cc0*/  @!P1 PRMT R194, R13, 0x5410, RZ ;  /* 0x000054100dc29816 */ /* 0x000fe200000000ff */
[----:B------:R-:W-:Y:S02]  /*7cd0*/  @!P5 HFMA2.BF16_V2 R15, -RZ.H0_H0, RZ.H0_H0, -R191.H0_H0 ;  /* 0x200000ffff0fd231 */ /* 0x000fe400003409bf */
[----:B------:R-:W-:-:S03]  /*7ce0*/  @!P4 HFMA2.BF16_V2 R14, -RZ.H0_H0, RZ.H0_H0, -R98.H0_H0 ;  /* 0x200000ffff0ec231 */ /* 0x000fc60000340962 */
[----:B------:R-:W-:Y:S02]  /*7cf0*/  PRMT R12, R15, 0x7610, R12 ;  /* 0x000076100f0c7816 */ /* 0x000fe4000000000c */
[----:B------:R-:W-:Y:S02]  /*7d00*/  PRMT R4, R14, 0x7610, R4 ;  /* 0x000076100e047816 */ /* 0x000fe40000000004 */
[----:B------:R-:W-:Y:S02]  /*7d10*/  @!P5 PRMT R191, R12, 0x5410, RZ ;  /* 0x000054100cbfd816 */ /* 0x000fe400000000ff */
[----:B------:R1:W2:Y:S01]  /*7d20*/  LDSM.16.MT88.4 R12, [R60+0x1f800] ;  /* 0x01f800003c0c783b */ /* 0x0002a20000004200 */
[----:B------:R-:W-:Y:S01]  /*7d30*/  @!P4 PRMT R98, R4, 0x5410, RZ ;  /* 0x000054100462c816 */ /* 0x000fe200000000ff */
[----:B------:R-:W-:Y:S02]  /*7d40*/  IMAD.U32 R4, RZ, RZ, UR29 ;  /* 0x0000001dff047e24 */ /* 0x000fe4000f8e00ff */
[----:B------:R-:W-:Y:S01]  /*7d50*/  STG.E.U16 desc[UR22][R216.64+0x2], R194 ;  /* 0x000002c2d8007986 */ /* 0x000fe2000c101516 */
[----:B---3--:R-:W-:-:S05]  /*7d60*/  @!P3 HFMA2.BF16_V2 R5, -RZ.H0_H0, RZ.H0_H0, -R126.H0_H0 ;  /* 0x200000ffff05b231 */ /* 0x008fca000034097e */
[----:B------:R-:W-:Y:S01]  /*7d70*/  PRMT R16, R5, 0x7610, R16 ;  /* 0x0000761005107816 */ /* 0x000fe20000000010 */
[----:B------:R-:W-:-:S05]  /*7d80*/  IMAD.WIDE R4, R4, 0x2, R216 ;  /* 0x0000000204047825 */ /* 0x000fca00078e02d8 */
[----:B------:R-:W-:Y:S04]  /*7d90*/  STG.E.U16 desc[UR22][R4.64], R195 ;  /* 0x000000c304007986 */ /* 0x000fe8000c101516 */
[----:B------:R-:W-:Y:S04]  /*7da0*/  STG.E.U16 desc[UR22][R4.64+0x2], R198 ;  /* 0x000002c604007986 */ /* 0x000fe8000c101516 */
[----:B------:R-:W-:Y:S04]  /*7db0*/  STG.E.U16 desc[UR22][R216.64+0x10], R200 ;  /* 0x000010c8d8007986 */ /* 0x000fe8000c101516 */
[----:B------:R-:W-:Y:S04]  /*7dc0*/  STG.E.U16 desc[UR22][R216.64+0x12], R197 ;  /* 0x000012c5d8007986 */ /* 0x000fe8000c101516 */
[----:B------:R-:W-:Y:S04]  /*7dd0*/  STG.E.U16 desc[UR22][R4.64+0x12], R196 ;  /* 0x000012c404007986 */ /* 0x000fe8000c101516 */
[----:B------:R-:W-:Y:S01]  /*7de0*/  STG.E.U16 desc[UR22][R4.64+0x10], R199 ;  /* 0x000010c704007986 */ /* 0x000fe2000c101516 */
[----:B------:R-:W-:-:S03]  /*7df0*/  @!P3 PRMT R126, R16, 0x5410, RZ ;  /* 0x00005410107eb816 */ /* 0x000fc600000000ff */
        /* <DEDUP_REMOVED lines=20> */
[C---:B-1----:R-:W-:Y:S03]  /*7f40*/  HMMA.16816.F32.BF16 R60, R128.reuse, R64, R232 ;  /* 0x00000040803c723c */ /* 0x042fe600000418e8 */
[----:B------:R-:W-:Y:S04]  /*7f50*/  STG.E.U16 desc[UR22][R4.64+0x60], R125 ;  /* 0x0000607d04007986 */ /* 0x000fe8000c101516 */
[----:B------:R2:W-:Y:S01]  /*7f60*/  STG.E.U16 desc[UR22][R4.64+0x62], R124 ;  /* 0x0000627c04007986 */ /* 0x0005e2000c101516 */
[C---:B------:R-:W-:Y:S03]  /*7f70*/  HMMA.16816.F32.BF16 R156, R128.reuse, R158, R180 ;  /* 0x0000009e809c723c */ /* 0x040fe600000418b4 */
[----:B------:R1:W-:Y:S04]  /*7f80*/  STG.E.U16 desc[UR22][R216.64+0x70], R168 ;  /* 0x000070a8d8007986 */ /* 0x0003e8000c101516 */
[----:B------:R1:W-:Y:S01]  /*7f90*/  STG.E.U16 desc[UR22][R216.64+0x72], R135 ;  /* 0x00007287d8007986 */ /* 0x0003e2000c101516 */
[C---:B------:R-:W-:Y:S03]  /*7fa0*/  HMMA.16816.F32.BF16 R88, R128.reuse, R90, R184 ;  /* 0x0000005a8058723c */ /* 0x040fe600000418b8 */
[----:B------:R1:W-:Y:S04]  /*7fb0*/  STG.E.U16 desc[UR22][R4.64+0x70], R134 ;  /* 0x0000708604007986 */ /* 0x0003e8000c101516 */
[----:B------:R1:W-:Y:S01]  /*7fc0*/  STG.E.U16 desc[UR22][R4.64+0x72], R133 ;  /* 0x0000728504007986 */ /* 0x0003e2000c101516 */
[----:B------:R-:W-:Y:S01]  /*7fd0*/  HMMA.16816.F32.BF16 R120, R128, R122, R176 ;  /* 0x0000007a8078723c */ /* 0x000fe200000418b0 */
[----:B------:R-:W-:-:S07]  /*7fe0*/  FADD.FTZ R2, R25, R2 ;  /* 0x0000000219027221 */ /* 0x000fce0000010000 */
[----:B------:R-:W-:Y:S01]  /*7ff0*/  HMMA.16816.F32.BF16 R164, R128, R166, R236 ;  /* 0x000000a680a4723c */ /* 0x000fe200000418ec */
[----:B------:R-:W-:-:S07]  /*8000*/  FADD.FTZ R0, R26, R0 ;  /* 0x000000001a007221 */ /* 0x000fce0000010000 */
[C---:B------:R-:W-:Y:S08]  /*8010*/  HMMA.16816.F32.BF16 R64, R128.reuse, R66, R244 ;  /* 0x000000428040723c */ /* 0x040ff000000418f4 */
[C---:B------:R-:W-:Y:S08]  /*8020*/  HMMA.16816.F32.BF16 R92, R128.reuse, R8, R220 ;  /* 0x00000008805c723c */ /* 0x040ff000000418dc */
[C---:B---3--:R-:W-:Y:S08]  /*8030*/  HMMA.16816.F32.BF16 R96, R128.reuse, R10, R228 ;  /* 0x0000000a8060723c */ /* 0x048ff000000418e4 */
[C---:B--2---:R-:W-:Y:S08]  /*8040*/  HMMA.16816.F32.BF16 R124, R128.reuse, R12, R204 ;  /* 0x0000000c807c723c */ /* 0x044ff000000418cc */
[----:B------:R-:W-:Y:S01]  /*8050*/  HMMA.16816.F32.BF16 R128, R128, R14, R28 ;  /* 0x0000000e8080723c */ /* 0x000fe2000004181c */
[----:B------:R-:W-:Y:S01]  /*8060*/  FADD.FTZ R244, R27, R2 ;  /* 0x000000021bf47221 */ /* 0x000fe20000010000 */
[----:B------:R-:W-:-:S03]  /*8070*/  FADD.FTZ R0, R7, R0 ;  /* 0x0000000007007221 */ /* 0x000fc60000010000 */
[----:B------:R-:W-:Y:S01]  /*8080*/  FADD.FTZ R244, R248, R244 ;  /* 0x000000f4f8f47221 */ /* 0x000fe20000010000 */
[----:B------:R-:W-:-:S03]  /*8090*/  FADD.FTZ R241, R249, R0 ;  /* 0x00000000f9f17221 */ /* 0x000fc60000010000 */
[----:B------:R-:W-:Y:S01]  /*80a0*/  FADD.FTZ R244, R250, R244 ;  /* 0x000000f4faf47221 */ /* 0x000fe20000010000 */
[----:B------:R-:W-:Y:S01]  /*80b0*/  FADD.FTZ R241, R251, R241 ;  /* 0x000000f1fbf17221 */ /* 0x000fe20000010000 */
[----:B-1----:R-:W-:Y:S09]  /*80c0*/  BRA.U !UP1, `(.L_x_1795) ;  /* 0x0000005109107547 */ /* 0x002ff2000b800000 */
[----:B------:R-:W1:Y:S01]  /*80d0*/  S2R R211, SR_TID.X ;  /* 0x0000000000d37919 */ /* 0x000e620000002100 */
[----:B------:R-:W2:Y:S01]  /*80e0*/  S2UR UR5, SR_CgaCtaId ;  /* 0x00000000000579c3 */ /* 0x000ea20000008800 */
[----:B------:R-:W3:Y:S01]  /*80f0*/  LDCU UR9, c[0x0][0x440] ;  /* 0x00008800ff0977ac */ /* 0x000ee20008000800 */
[----:B------:R-:W-:Y:S01]  /*8100*/  IMAD.MOV.U32 R206, RZ, RZ, 0x20 ;  /* 0x00000020ffce7424 */ /* 0x000fe200078e00ff */
[----:B------:R-:W4:Y:S01]  /*8110*/  S2R R251, SR_TID.X ;  /* 0x0000000000fb7919 */ /* 0x000f220000002100 */
[----:B------:R-:W-:Y:S01]  /*8120*/  IMAD.MOV.U32 R207, RZ, RZ, 0x20 ;  /* 0x00000020ffcf7424 */ /* 0x000fe200078e00ff */
[----:B------:R-:W3:Y:S01]  /*8130*/  LDCU UR14, c[0x0][0x448] ;  /* 0x00008900ff0e77ac */ /* 0x000ee20008000800 */
[----:B------:R-:W-:Y:S01]  /*8140*/  IMAD.MOV.U32 R133, RZ, RZ, R3 ;  /* 0x000000ffff857224 */ /* 0x000fe200078e0003 */
[----:B------:R-:W-:Y:S01]  /*8150*/  SEL R206, R206, 0xffffffe0, !P2 ;  /* 0xffffffe0cece7807 */ /* 0x000fe20005000000 */
[----:B------:R-:W4:Y:S01]  /*8160*/  LDC R214, c[0x0][0x4f8] ;  /* 0x00013e00ffd67b82 */ /* 0x000f220000000800 */
[----:B------:R-:W-:Y:S01]  /*8170*/  UMOV UR6, 0x400 ;  /* 0x0000040000067882 */ /* 0x000fe20000000000 */
[----:B------:R-:W-:Y:S01]  /*8180*/  IMAD.MOV.U32 R213, RZ, RZ, 0x40 ;  /* 0x00000040ffd57424 */ /* 0x000fe200078e00ff */
[----:B------:R-:W-:Y:S01]  /*8190*/  ULEA.HI UR26, UR26, 0xfffffffe, URZ, 0x1a ;  /* 0xfffffffe1a1a7891 */ /* 0x000fe2000f8fd0ff */
[----:B------:R-:W1:Y:S01]  /*81a0*/  LDCU UR8, c[0x0][0x440] ;  /* 0x00008800ff0877ac */ /* 0x000e620008000800 */
[----:B------:R-:W1:Y:S01]  /*81b0*/  LDCU UR4, c[0x0][0x45c] ;  /* 0x00008b80ff0477ac */ /* 0x000e620008000800 */
[----:B------:R-:W4:Y:S01]  /*81c0*/  LDCU.U8 UR7, c[0x0][0x4f8] ;  /* 0x00009f00ff0777ac */ /* 0x000f220008000000 */
[----:B--2---:R-:W-:-:S02]  /*81d0*/  ULEA UR5, UR5, UR6, 0x18 ;  /* 0x0000000605057291 */ /* 0x004fc4000f8ec0ff */
[----:B---3--:R-:W-:Y:S01]  /*81e0*/  USHF.L.U32 UR14, UR14, 0x3, URZ ;  /* 0x000000030e0e7899 */ /* 0x008fe200080006ff */
[C---:B-1----:R-:W-:Y:S01]  /*81f0*/  IMAD.SHL.U32 R204, R211.reuse, 0x40, RZ ;  /* 0x00000040d3cc7824 */ /* 0x042fe200078e00ff */
[----:B------:R-:W-:Y:S01]  /*8200*/  SHF.R.U32.HI R4, RZ, 0x1, R211 ;  /* 0x00000001ff047819 */ /* 0x000fe200000116d3 */
[----:B------:R-:W-:Y:S01]  /*8210*/  IMAD.SHL.U32 R212, R211, 0x40, RZ ;  /* 0x00000040d3d47824 */ /* 0x000fe200078e00ff */
[----:B----4-:R-:W-:Y:S01]  /*8220*/  LOP3.LUT R214, R214, 0xff, RZ, 0xc0, !PT ;  /* 0x000000ffd6d67812 */ /* 0x010fe200078ec0ff */
[----:B------:R-:W-:Y:S01]  /*8230*/  IMAD.SHL.U32 R251, R251, 0x8, RZ ;  /* 0x00000008fbfb7824 */ /* 0x000fe200078e00ff */
[----:B------:R-:W-:Y:S01]  /*8240*/  LOP3.LUT R2, R204, 0x1c0, RZ, 0xc0, !PT ;  /* 0x000001c0cc027812 */ /* 0x000fe200078ec0ff */
[----:B------:R-:W-:Y:S01]  /*8250*/  IMAD.SHL.U32 R0, R211, 0x8, RZ ;  /* 0x00000008d3007824 */ /* 0x000fe200078e00ff */
[----:B------:R-:W-:Y:S01]  /*8260*/  LOP3.LUT R210, R212, 0x1c0, RZ, 0xc0, !PT ;  /* 0x000001c0d4d27812 */ /* 0x000fe200078ec0ff */
[----:B------:R-:W-:Y:S01]  /*8270*/  IMAD R214, R214, 0x10000, R214 ;  /* 0x00010000d6d67824 */ /* 0x000fe200078e02d6 */
[----:B------:R-:W-:-:S02]  /*8280*/  LOP3.LUT R2, R2, 0x38, R251, 0xf8, !PT ;  /* 0x0000003802027812 */ /* 0x000fc400078ef8fb */
[----:B------:R-:W-:Y:S02]  /*8290*/  LOP3.LUT R210, R210, 0x38, R0, 0xf8, !PT ;  /* 0x00000038d2d27812 */ /* 0x000fe400078ef800 */
[----:B------:R-:W-:Y:S02]  /*82a0*/  LOP3.LUT R2, R2, 0x8, R4, 0x78, !PT ;  /* 0x0000000802027812 */ /* 0x000fe400078e7804 */
[----:B------:R-:W1:Y:S01]  /*82b0*/  LDC.64 R4, c[0x0][0x3c0] ;  /* 0x0000f000ff047b82 */ /* 0x000e620000000a00 */
[----:B------:R-:W-:Y:S02]  /*82c0*/  LOP3.LUT R0, R212, 0x400, RZ, 0xc0, !PT ;  /* 0x00000400d4007812 */ /* 0x000fe400078ec0ff */
[----:B------:R-:W-:Y:S02]  /*82d0*/  LOP3.LUT R204, R2, 0x200, R204, 0xf8, !PT ;  /* 0x0000020002cc7812 */ /* 0x000fe400078ef8cc */
[----:B------:R-:W-:Y:S02]  /*82e0*/  LOP3.LUT R205, R210, 0x8, R211, 0x78, !PT ;  /* 0x00000008d2cd7812 */ /* 0x000fe400078e78d3 */
[----:B------:R-:W-:-:S02]  /*82f0*/  LOP3.LUT R2, R251, 0x38, RZ, 0xc0, !PT ;  /* 0x00000038fb027812 */ /* 0x000fc400078ec0ff */
[----:B------:R-:W-:Y:S01]  /*8300*/  LEA R204, R204, UR5, 0x1 ;  /* 0x00000005cccc7c11 */ /* 0x000fe2000f8e08ff */
[----:B------:R-:W-:Y:S01]  /*8310*/  IMAD R205, R205, 0x2, R0 ;  /* 0x00000002cdcd7824 */ /* 0x000fe200078e0200 */
[----:B------:R-:W-:Y:S01]  /*8320*/  LOP3.LUT P0, RZ, R211, 0x2, RZ, 0xc0, !PT ;  /* 0x00000002d3ff7812 */ /* 0x000fe2000780c0ff */
[----:B------:R-:W-:Y:S01]  /*8330*/  IMAD.MOV.U32 R0, RZ, RZ, R132 ;  /* 0x000000ffff007224 */ /* 0x000fe200078e0084 */
[----:B------:R-:W-:Y:S01]  /*8340*/  ISETP.GE.AND P1, PT, R2, UR9, PT ;  /* 0x0000000902007c0c */ /* 0x000fe2000bf26270 */
[----:B------:R-:W-:Y:S01]  /*8350*/  IMAD.IADD R206, R206, 0x1, R204 ;  /* 0x00000001cece7824 */ /* 0x000fe200078e02cc */
[----:B------:R-:W-:Y:S01]  /*8360*/  SEL R207, R207, 0xffffffe0, !P0 ;  /* 0xffffffe0cfcf7807 */ /* 0x000fe20004000000 */
[----:B------:R-:W-:Y:S01]  /*8370*/  VIADD R2, R204, 0x18000 ;  /* 0x00018000cc027836 */ /* 0x000fe20000000000 */
[----:B-1----:R1:W-:Y:S01]  /*8380*/  STL.64 [R1+0x40], R4 ;  /* 0x0000400401007387 */ /* 0x0023e20000100a00 */
[----:B------:R-:W-:Y:S08]  /*8390*/  BRA `(.L_x_1796) ;  /* 0x0000000000e07947 */ /* 0x000ff00003800000 */
.L_x_1798:
[----:B------:R-:W2:Y:S01]  /*83a0*/  LDL R219, [R1+0x88] ;  /* 0x0000880001db7983 */ /* 0x000ea20000100800 */
[----:B------:R-:W1:Y:S01]  /*83b0*/  LDC.64 R2, c[0x0][0x3b8] ;  /* 0x0000ee00ff027b82 */ /* 0x000e620000000a00 */
[----:B------:R-:W-:Y:S02]  /*83c0*/  UIADD3 UR6, UPT, UPT, UR26, -0x1, URZ ;  /* 0xffffffff1a067890 */ /* 0x000fe4000fffe0ff */
[----:B------:R-:W3:Y:S04]  /*83d0*/  LDL R218, [R1+0x84] ;  /* 0x0000840001da7983 */ /* 0x000ee80000100800 */
[----:B-1----:R-:W-:Y:S04]  /*83e0*/  IMAD.WIDE.U32 R168, R2, UR6, RZ ;  /* 0x0000000602a87c25 */ /* 0x002fe8000f8e00ff */
[----:B------:R-:W-:Y:S02]  /*83f0*/  IMAD R169, R3, UR6, R169 ;  /* 0x0000000603a97c24 */ /* 0x000fe4000f8e02a9 */
[C---:B------:R-:W-:Y:S03]  /*8400*/  IMAD.SHL.U32 R132, R168.reuse, 0x40, RZ ;  /* 0x00000040a8847824 */ /* 0x040fe600078e00ff */
[----:B------:R-:W-:Y:S02]  /*8410*/  SHF.L.U64.HI R135, R168, 0x6, R169 ;  /* 0x00000006a8877819 */ /* 0x000fe400000102a9 */
[C---:B------:R-:W-:Y:S04]  /*8420*/  LEA R132, P5, R2.reuse, R132, 0x5 ;  /* 0x0000008402847211 */ /* 0x040fe800078a28ff */
[----:B------:R-:W-:Y:S02]  /*8430*/  LEA.HI.X R3, R2, R135, R3, 0x5, P5 ;  /* 0x0000008702037211 */ /* 0x000fe400028f2c03 */
[-C--:B--2---:R-:W-:Y:S02]  /*8440*/  LEA R134, P6, R168, R219.reuse, 0x7 ;  /* 0x000000dba8867211 */ /* 0x084fe400078c38ff */
[----:B------:R-:W-:Y:S02]  /*8450*/  LEA R2, P5, R132, R219, 0x1 ;  /* 0x000000db84027211 */ /* 0x000fe400078a08ff */
[-C--:B---3--:R-:W-:Y:S02]  /*8460*/  LEA.HI.X R135, R168, R218.reuse, R169, 0x7, P6 ;  /* 0x000000daa8877211 */ /* 0x088fe400030f3ca9 */
        /* <DEDUP_REMOVED lines=43> */
.L_x_1796:
[----:B------:R-:W2:Y:S01]  /*8720*/  LDL R8, [R1+0x40] ;  /* 0x0000400001087983 */ /* 0x000ea20000100800 */
[----:B------:R-:W-:Y:S04]  /*8730*/  DEPBAR.LE SB0, 0x0 ;  /* 0x000080000000791a */ /* 0x000fe80000000000 */
[----:B------:R-:W3:Y:S01]  /*8740*/  LDL R12, [R1+0x44] ;  /* 0x00004400010c7983 */ /* 0x000ee20000100800 */
[----:B------:R-:W-:Y:S01]  /*8750*/  IMAD.SHL.U32 R15, R211, 0x20, RZ ;  /* 0x00000020d30f7824 */ /* 0x000fe200078e00ff */
[----:B-----5:R-:W-:Y:S01]  /*8760*/  SHF.R.U32.HI R208, RZ, 0x1, R211 ;  /* 0x00000001ffd07819 */ /* 0x020fe200000116d3 */
[----:B------:R-:W-:Y:S01]  /*8770*/  UISETP.NE.AND UP0, UPT, UR26, URZ, UPT ;  /* 0x000000ff1a00728c */ /* 0x000fe2000bf05270 */
[----:B------:R-:W1:Y:S02]  /*8780*/  LDL R11, [R1+0x90] ;  /* 0x00009000010b7983 */ /* 0x000e640000100800 */
[----:B------:R-:W-:Y:S02]  /*8790*/  LOP3.LUT R209, R15, 0x7c00, RZ, 0xc0, !PT ;  /* 0x00007c000fd17812 */ /* 0x000fe400078ec0ff */
[----:B------:R-:W4:Y:S01]  /*87a0*/  LDL R9, [R1+0x8c] ;  /* 0x00008c0001097983 */ /* 0x000f220000100800 */
[----:B------:R-:W2:Y:S01]  /*87b0*/  S2R R3, SR_TID.X ;  /* 0x0000000000037919 */ /* 0x000ea20000002100 */
[----:B------:R-:W-:Y:S01]  /*87c0*/  BAR.SYNC.DEFER_BLOCKING 0x0 ;  /* 0x0000000000007b1d */ /* 0x000fe20000010000 */
[----:B--2---:R-:W-:Y:S05]  /*87d0*/  IMAD.SHL.U32 R3, R3, 0x8, RZ ;  /* 0x0000000803037824 */ /* 0x004fea00078e00ff */
[----:B------:R-:W-:Y:S04]  /*87e0*/  LOP3.LUT R10, R3, 0x38, RZ, 0xc0, !PT ;  /* 0x00000038030a7812 */ /* 0x000fe800078ec0ff */
[C---:B------:R-:W-:Y:S02]  /*87f0*/  LOP3.LUT R14, R10.reuse, 0x40, RZ, 0xfc, !PT ;  /* 0x000000400a0e7812 */ /* 0x040fe400078efcff */
[----:B------:R-:W-:Y:S02]  /*8800*/  LOP3.LUT R13, R10, 0x80, RZ, 0xfc, !PT ;  /* 0x000000800a0d7812 */ /* 0x000fe400078efcff */
[----:B------:R-:W-:Y:S01]  /*8810*/  ISETP.GE.AND P4, PT, R14, UR8, PT ;  /* 0x000000080e007c0c */ /* 0x000fe2000bf86270 */
[----:B------:R-:W-:Y:S01]  /*8820*/  STL [R1+0x7c], R14 ;  /* 0x00007c0e01007387 */ /* 0x000fe20000100800 */
[----:B------:R-:W-:Y:S02]  /*8830*/  ISETP.GE.AND P3, PT, R13, UR8, PT ;  /* 0x000000080d007c0c */ /* 0x000fe4000bf66270 */
[----:B------:R-:W-:Y:S01]  /*8840*/  LOP3.LUT R3, R10, 0xc0, RZ, 0xfc, !PT ;  /* 0x000000c00a037812 */ /* 0x000fe200078efcff */
[----:B------:R-:W-:Y:S03]  /*8850*/  STL [R1+0x78], R13 ;  /* 0x0000780d01007387 */ /* 0x000fe60000100800 */
[----:B------:R-:W-:Y:S01]  /*8860*/  ISETP.GE.AND P2, PT, R3, UR8, PT ;  /* 0x0000000803007c0c */ /* 0x000fe2000bf46270 */
[----:B------:R2:W-:Y:S02]  /*8870*/  STL [R1+0x80], R3 ;  /* 0x0000800301007387 */ /* 0x0005e40000100800 */
[----:B--2---:R-:W-:Y:S01]  /*8880*/  LOP3.LUT R3, R209, 0x200, R212, 0xf8, !PT ;  /* 0x00000200d1037812 */ /* 0x004fe200078ef8d4 */
[----:B------:R-:W-:Y:S04]  /*8890*/  IMAD.WIDE.U32 R6, R8, UR26, RZ ;  /* 0x0000001a08067c25 */ /* 0x000fe8000f8e00ff */
[----:B---3--:R-:W-:Y:S02]  /*88a0*/  IMAD R2, R12, UR26, R7 ;  /* 0x0000001a0c027c24 */ /* 0x008fe4000f8e0207 */
[C---:B------:R-:W-:Y:S01]  /*88b0*/  IMAD.SHL.U32 R7, R6.reuse, 0x40, RZ ;  /* 0x0000004006077824 */ /* 0x040fe200078e00ff */
[C---:B-1----:R-:W-:Y:S04]  /*88c0*/  LEA R4, P0, R6.reuse, R11, 0x7 ;  /* 0x0000000b06047211 */ /* 0x042fe800078038ff */
[C-C-:B----4-:R-:W-:Y:S02]  /*88d0*/  LEA.HI.X R5, R6.reuse, R9, R2.reuse, 0x7, P0 ;  /* 0x0000000906057211 */ /* 0x150fe400000f3c02 */
[----:B------:R-:W-:Y:S02]  /*88e0*/  SHF.L.U64.HI R6, R6, 0x6, R2 ;  /* 0x0000000606067819 */ /* 0x000fe40000010202 */
        /* <DEDUP_REMOVED lines=8> */
[----:B------:R-:W-:Y:S02]  /*8970*/  ISETP.GE.AND P1, PT, R10, UR8, PT ;  /* 0x000000080a007c0c */ /* 0x000fe4000bf26270 */
[----:B------:R-:W-:Y:S01]  /*8980*/  LEA R6, P0, R7, R11, 0x1 ;  /* 0x0000000b07067211 */ /* 0x000fe200078008ff */
[----:B------:R-:W-:Y:S01]  /*8990*/  @!PT LDS RZ, [RZ] ;  /* 0x00000000fffff984 */ /* 0x000fe20000000800 */
[----:B------:R-:W-:Y:S01]  /*89a0*/  @!PT LDS RZ, [RZ] ;  /* 0x00000000fffff984 */ /* 0x000fe20000000800 */
[----:B------:R-:W-:Y:S01]  /*89b0*/  @!PT LDS RZ, [RZ] ;  /* 0x00000000fffff984 */ /* 0x000fe20000000800 */
[----:B------:R-:W-:Y:S01]  /*89c0*/  @!P4 LDGSTS.E.BYPASS.LTC128B.128 [R215+0x1a000], desc[UR22][R4.64+0x80] ;  /* 0x1a00008004d7cfae */ /* 0x000fe2000b981a16 */
[----:B------:R-:W-:Y:S01]  /*89d0*/  LOP3.LUT R2, R3, R210, R2, 0xf6, !PT ;  /* 0x000000d203027212 */ /* 0x000fe200078ef602 */
[----:B------:R-:W-:Y:S01]  /*89e0*/  VIADD R3, R205, UR5 ;  /* 0x00000005cd037c36 */ /* 0x000fe20008000000 */
[----:B------:R-:W-:Y:S01]  /*89f0*/  LEA.HI.X R7, R7, R9, R8, 0x1, P0 ;  /* 0x0000000907077211 */ /* 0x000fe200000f0c08 */
[----:B------:R-:W-:Y:S01]  /*8a00*/  @P4 STS.128 [R215+0x1a000], RZ ;  /* 0x01a000ffd7004388 */ /* 0x000fe20000000c00 */
[----:B------:R-:W-:Y:S01]  /*8a10*/  LEA R132, R2, UR5, 0x1 ;  /* 0x0000000502847c11 */ /* 0x000fe2000f8e08ff */
[----:B------:R-:W-:Y:S01]  /*8a20*/  IMAD.IADD R196, R3, 0x1, R207 ;  /* 0x0000000103c47824 */ /* 0x000fe200078e02cf */
[----:B------:R-:W-:Y:S01]  /*8a30*/  LOP3.LUT P0, RZ, R211, 0x4, RZ, 0xc0, !PT ;  /* 0x00000004d3ff7812 */ /* 0x000fe2000780c0ff */
[----:B------:R-:W-:Y:S01]  /*8a40*/  @!PT LDS RZ, [RZ] ;  /* 0x00000000fffff984 */ /* 0x000fe20000000800 */
[----:B------:R-:W-:Y:S01]  /*8a50*/  @!PT LDS RZ, [RZ] ;  /* 0x00000000fffff984 */ /* 0x000fe20000000800 */
[----:B------:R-:W-:Y:S01]  /*8a60*/  @!PT LDS RZ, [RZ] ;  /* 0x00000000fffff984 */ /* 0x000fe20000000800 */
[----:B------:R-:W-:Y:S02]  /*8a70*/  @!P3 LDGSTS.E.BYPASS.LTC128B.128 [R215+0x1c000], desc[UR22][R4.64+0x100] ;  /* 0x1c00010004d7bfae */ /* 0x000fe4000b981a16 */
[--C-:B------:R-:W-:Y:S01]  /*8a80*/  IMAD.IADD R135, R207, 0x1, R132.reuse ;  /* 0x00000001cf877824 */ /* 0x100fe200078e0284 */
[----:B------:R-:W-:Y:S01]  /*8a90*/  SEL R2, R213, 0xffffffc0, !P0 ;  /* 0xffffffc0d5027807 */ /* 0x000fe20004000000 */
[----:B------:R-:W-:Y:S04]  /*8aa0*/  @P3 STS.128 [R215+0x1c000], RZ ;  /* 0x01c000ffd7003388 */ /* 0x000fe80000000c00 */
[----:B------:R-:W-:Y:S01]  /*8ab0*/  @!PT LDS RZ, [RZ] ;  /* 0x00000000fffff984 */ /* 0x000fe20000000800 */
[----:B------:R-:W-:Y:S01]  /*8ac0*/  @!PT LDS RZ, [RZ] ;  /* 0x00000000fffff984 */ /* 0x000fe20000000800 */
[----:B------:R-:W-:Y:S01]  /*8ad0*/  @!PT LDS RZ, [RZ] ;  /* 0x00000000fffff984 */ /* 0x000fe20000000800 */
[----:B------:R-:W-:Y:S01]  /*8ae0*/  @!P2 LDGSTS.E.BYPASS.LTC128B.128 [R215+0x1e000], desc[UR22][R4.64+0x180] ;  /* 0x1e00018004d7afae */ /* 0x000fe2000b981a16 */
[----:B------:R-:W-:Y:S02]  /*8af0*/  IMAD.IADD R134, R2, 0x1, R132 ;  /* 0x0000000102867824 */ /* 0x000fe400078e0284 */
        /* <DEDUP_REMOVED lines=25> */
[----:B------:R-:W1:Y:S04]  /*8c90*/  LDSM.16.M88.4 R8, [R205+UR5+0x10000] ;  /* 0x01000005cd08783b */ /* 0x000e680008000200 */
[----:B------:R-:W2:Y:S04]  /*8ca0*/  LDSM.16.M88.4 R16, [R205+UR5+0x10800] ;  /* 0x01080005cd10783b */ /* 0x000ea80008000200 */
        /* <DEDUP_REMOVED lines=9> */
[----:B------:R-:W-:Y:S05]  /*8d40*/  LDSM.16.M88.4 R192, [R200+0x10000] ;  /* 0x01000000c8c0783b */ /* 0x000fea0000000200 */
[C---:B------:R-:W-:Y:S08]  /*8d50*/  HMMA.16816.F32.BF16 R8, R32.reuse, R10, RZ ;  /* 0x0000000a2008723c */ /* 0x040ff000000418ff */
[C---:B--2---:R-:W-:Y:S08]  /*8d60*/  HMMA.16816.F32.BF16 R12, R32.reuse, R16, RZ ;  /* 0x00000010200c723c */ /* 0x044ff000000418ff */
[C---:B------:R-:W-:Y:S08]  /*8d70*/  HMMA.16816.F32.BF16 R16, R32.reuse, R18, RZ ;  /* 0x000000122010723c */ /* 0x040ff000000418ff */
[C---:B---3--:R-:W-:Y:S08]  /*8d80*/  HMMA.16816.F32.BF16 R20, R32.reuse, R24, RZ ;  /* 0x000000182014723c */ /* 0x048ff000000418ff */
[C---:B------:R-:W-:Y:S08]  /*8d90*/  HMMA.16816.F32.BF16 R24, R32.reuse, R26, RZ ;  /* 0x0000001a2018723c */ /* 0x040ff000000418ff */
[C---:B----4-:R-:W-:Y:S08]  /*8da0*/  HMMA.16816.F32.BF16 R28, R32.reuse, R168, RZ ;  /* 0x000000a8201c723c */ /* 0x050ff000000418ff */
[----:B------:R-:W-:Y:S01]  /*8db0*/  HMMA.16816.F32.BF16 R32, R32, R170, RZ ;  /* 0x000000aa2020723c */ /* 0x000fe200000418ff */
[----:B------:R-:W-:Y:S07]  /*8dc0*/  LDSM.16.M88.4 R168, [R134] ;  /* 0x0000000086a8783b */ /* 0x000fee0000000200 */
[C---:B------:R-:W-:Y:S08]  /*8dd0*/  HMMA.16816.F32.BF16 R4, R172.reuse, R176, R4 ;  /* 0x000000b0ac04723c */ /* 0x040ff00000041804 */
[C---:B------:R-:W-:Y:S01]  /*8de0*/  HMMA.16816.F32.BF16 R8, R172.reuse, R178, R8 ;  /* 0x000000b2ac08723c */ /* 0x040fe20000041808 */
        /* <DEDUP_REMOVED lines=10> */
[----:B------:R-:W4:Y:S03]  /*8e90*/  LDSM.16.M88.4 R188, [R3] ;  /* 0x0000000003bc783b */ /* 0x000f260000000200 */
        /* <DEDUP_REMOVED lines=34> */
[----:B------:R-:W-:Y:S07]  /*90c0*/  LDSM.16.M88.4 R176, [R134+0x4000] ;  /* 0x0040000086b0783b */ /* 0x000fee0000000200 */
[C---:B--2---:R-:W-:Y:S08]  /*90d0*/  HMMA.16816.F32.BF16 R28, R172.reuse, R180, R28 ;  /* 0x000000b4ac1c723c */ /* 0x044ff0000004181c */
[----:B------:R-:W-:Y:S01]  /*90e0*/  HMMA.16816.F32.BF16 R32, R172, R182, R32 ;  /* 0x000000b6ac20723c */ /* 0x000fe20000041820 */
[----:B------:R-:W1:Y:S04]  /*90f0*/  LDSM.16.M88.4 R172, [R196+0x13800] ;  /* 0x01380000c4ac783b */ /* 0x000e680000000200 */
        /* <DEDUP_REMOVED lines=26> */
[----:B------:R-:W4:Y:S03]  /*92a0*/  LDSM.16.M88.4 R192, [R205+UR5+0x14000] ;  /* 0x01400005cdc0783b */ /* 0x000f260008000200 */
        /* <DEDUP_REMOVED lines=9> */
[C---:B------:R-:W-:Y:S08]  /*9340*/  HMMA.16816.F32.BF16 R28, R168.reuse, R188, R28 ;  /* 0x000000bca81c723c */ /* 0x040ff0000004181c */
[----:B------:R-:W-:Y:S01]  /*9350*/  HMMA.16816.F32.BF16 R32, R168, R190, R32 ;  /* 0x000000bea820723c */ /* 0x000fe20000041820 */
[----:B------:R-:W-:Y:S04]  /*9360*/  LDSM.16.M88.4 R168, [R135+0x8000] ;  /* 0x0080000087a8783b */ /* 0x000fe80000000200 */
        /* <DEDUP_REMOVED lines=16> */
[----:B------:R-:W4:Y:S07]  /*9470*/  LDSM.16.M88.4 R188, [R2+0x14800] ;  /* 0x0148000002bc783b */ /* 0x000f2e0000000200 */
        /* <DEDUP_REMOVED lines=22> */
[----:B------:R-:W2:Y:S03]  /*95e0*/  LDSM.16.M88.4 R176, [R205+UR5+0x16000] ;  /* 0x01600005cdb0783b */ /* 0x000ea60008000200 */
[C---:B------:R-:W-:Y:S08]  /*95f0*/  HMMA.16816.F32.BF16 R4, R180.reuse, R192, R4 ;  /* 0x000000c0b404723c */ /* 0x040ff00000041804 */
[C---:B------:R-:W-:Y:S01]  /*9600*/  HMMA.16816.F32.BF16 R8, R180.reuse, R194, R8 ;  /* 0x000000c2b408723c */ /* 0x040fe20000041808 */
[----:B------:R-:W2:Y:S07]  /*9610*/  LDSM.16.M88.4 R192, [R205+UR5+0x16800] ;  /* 0x01680005cdc0783b */ /* 0x000eae0008000200 */
[C---:B---3--:R-:W-:Y:S08]  /*9620*/  HMMA.16816.F32.BF16 R12, R180.reuse, R184, R12 ;  /* 0x000000b8b40c723c */ /* 0x048ff0000004180c */
[C---:B------:R-:W-:Y:S01]  /*9630*/  HMMA.16816.F32.BF16 R16, R180.reuse, R186, R16 ;  /* 0x000000bab410723c */ /* 0x040fe20000041810 */
[----:B------:R-:W3:Y:S07]  /*9640*/  LDSM.16.M88.4 R184, [R205+UR5+0x17000] ;  /* 0x01700005cdb8783b */ /* 0x000eee0008000200 */
[C---:B----4-:R-:W-:Y:S08]  /*9650*/  HMMA.16816.F32.BF16 R20, R180.reuse, R188, R20 ;  /* 0x000000bcb414723c */ /* 0x050ff00000041814 */
[C---:B------:R-:W-:Y:S01]  /*9660*/  HMMA.16816.F32.BF16 R24, R180.reuse, R190, R24 ;  /* 0x000000beb418723c */ /* 0x040fe20000041818 */
[----:B------:R-:W4:Y:S07]  /*9670*/  LDSM.16.M88.4 R188, [R205+UR5+0x17800] ;  /* 0x01780005cdbc783b */ /* 0x000f2e0008000200 */
[C---:B-1----:R-:W-:Y:S08]  /*9680*/  HMMA.16816.F32.BF16 R28, R180.reuse, R168, R28 ;  /* 0x000000a8b41c723c */ /* 0x042ff0000004181c */
        /* <DEDUP_REMOVED lines=8> */
[----:B------:R-:W2:Y:S04]  /*9710*/  LDSM.16.M88.4 R192, [R196+0x17000] ;  /* 0x01700000c4c0783b */ /* 0x000ea80000000200 */
[----:B------:R-:W2:Y:S03]  /*9720*/  LDSM.16.M88.4 R196, [R196+0x17800] ;  /* 0x01780000c4c4783b */ /* 0x000ea60000000200 */
        /* <DEDUP_REMOVED lines=19> */
[----:B------:R-:W2:Y:S03]  /*9860*/  LDSM.16.M88.4 R196, [R200+0x16800] ;  /* 0x01680000c8c4783b */ /* 0x000ea60000000200 */
[C---:B---3--:R-:W-:Y:S08]  /*9870*/  HMMA.16816.F32.BF16 R4, R172.reuse, R184, R4 ;  /* 0x000000b8ac04723c */ /* 0x048ff00000041804 */
[C---:B------:R-:W-:Y:S01]  /*9880*/  HMMA.16816.F32.BF16 R8, R172.reuse, R186, R8 ;  /* 0x000000baac08723c */ /* 0x040fe20000041808 */
[----:B------:R-:W3:Y:S04]  /*9890*/  LDSM.16.M88.4 R184, [R200+0x17000] ;  /* 0x01700000c8b8783b */ /* 0x000ee80000000200 */
[----:B------:R-:W3:Y:S03]  /*98a0*/  LDSM.16.M88.4 R200, [R200+0x17800] ;  /* 0x01780000c8c8783b */ /* 0x000ee60000000200 */
[C---:B----4-:R-:W-:Y:S01]  /*98b0*/  HMMA.16816.F32.BF16 R12, R172.reuse, R188, R12 ;  /* 0x000000bcac0c723c */ /* 0x050fe2000004180c */
[----:B------:R-:W-:Y:S04]  /*98c0*/  DEPBAR.LE SB0, 0x0 ;  /* 0x000080000000791a */ /* 0x000fe80000000000 */
[----:B------:R-:W-:Y:S03]  /*98d0*/  BAR.SYNC.DEFER_BLOCKING 0x0 ;  /* 0x0000000000007b1d */ /* 0x000fe60000010000 */
[C---:B------:R-:W-:Y:S08]  /*98e0*/  HMMA.16816.F32.BF16 R16, R172.reuse, R190, R16 ;  /* 0x000000beac10723c */ /* 0x040ff00000041810 */
[C---:B-1----:R-:W-:Y:S08]  /*98f0*/  HMMA.16816.F32.BF16 R20, R172.reuse, R176, R20 ;  /* 0x000000b0ac14723c */ /* 0x042ff00000041814 */
[C---:B------:R-:W-:Y:S08]  /*9900*/  HMMA.16816.F32.BF16 R24, R172.reuse, R178, R24 ;  /* 0x000000b2ac18723c */ /* 0x040ff00000041818 */
[C---:B--2---:R-:W-:Y:S08]  /*9910*/  HMMA.16816.F32.BF16 R28, R172.reuse, R168, R28 ;  /* 0x000000a8ac1c723c */ /* 0x044ff0000004181c */
[----:B------:R-:W-:Y:S08]  /*9920*/  HMMA.16816.F32.BF16 R32, R172, R170, R32 ;  /* 0x000000aaac20723c */ /* 0x000ff00000041820 */
[C---:B------:R-:W-:Y:S08]  /*9930*/  HMMA.16816.F32.BF16 R4, R180.reuse, R192, R4 ;  /* 0x000000c0b404723c */ /* 0x040ff00000041804 */
[C---:B------:R-:W-:Y:S08]  /*9940*/  HMMA.16816.F32.BF16 R8, R180.reuse, R194, R8 ;  /* 0x000000c2b408723c */ /* 0x040ff00000041808 */
[C---:B------:R-:W-:Y:S03]  /*9950*/  HMMA.16816.F32.BF16 R12, R180.reuse, R196, R12 ;  /* 0x000000c4b40c723c */ /* 0x040fe6000004180c */
[----:B------:R-:W-:Y:S02]  /*9960*/  FMNMX3.FTZ R2, R0, R4, R5, !PT ;  /* 0x0000000400027276 */ /* 0x000fe40007810005 */
[----:B------:R-:W-:Y:S03]  /*9970*/  FMNMX3.FTZ R3, R133, R6, R7, !PT ;  /* 0x0000000685037276 */ /* 0x000fe60007810007 */
[C---:B------:R-:W-:Y:S03]  /*9980*/  HMMA.16816.F32.BF16 R16, R180.reuse, R198, R16 ;  /* 0x000000c6b410723c */ /* 0x040fe60000041810 */
[----:B------:R-:W-:Y:S05]  /*9990*/  FMNMX3.FTZ R2, R2, R8, R9, !PT ;  /* 0x0000000802027276 */ /* 0x000fea0007810009 */
[C---:B---3--:R-:W-:Y:S03]  /*99a0*/  HMMA.16816.F32.BF16 R20, R180.reuse, R184, R20 ;  /* 0x000000b8b414723c */ /* 0x048fe60000041814 */
[----:B------:R-:W-:Y:S02]  /*99b0*/  FMNMX3.FTZ R170, R2, R12, R13, !PT ;  /* 0x0000000c02aa7276 */ /* 0x000fe4000781000d */
[----:B------:R-:W-:Y:S03]  /*99c0*/  FMNMX3.FTZ R2, R3, R10, R11, !PT ;  /* 0x0000000a03027276 */ /* 0x000fe6000781000b */
[C---:B------:R-:W-:Y:S03]  /*99d0*/  HMMA.16816.F32.BF16 R24, R180.reuse, R186, R24 ;  /* 0x000000bab418723c */ /* 0x040fe60000041818 */
[----:B------:R-:W-:Y:S02]  /*99e0*/  FMNMX3.FTZ R170, R170, R16, R17, !PT ;  /* 0x00000010aaaa7276 */ /* 0x000fe40007810011 */
[----:B------:R-:W-:Y:S03]  /*99f0*/  FMNMX3.FTZ R2, R2, R14, R15, !PT ;  /* 0x0000000e02027276 */ /* 0x000fe6000781000f */
[C---:B------:R-:W-:Y:S03]  /*9a00*/  HMMA.16816.F32.BF16 R28, R180.reuse, R200, R28 ;  /* 0x000000c8b41c723c */ /* 0x040fe6000004181c */
[----:B------:R-:W-:Y:S02]  /*9a10*/  FMNMX3.FTZ R170, R170, R20, R21, !PT ;  /* 0x00000014aaaa7276 */ /* 0x000fe40007810015 */
[----:B------:R-:W-:Y:S03]  /*9a20*/  FMNMX3.FTZ R2, R2, R18, R19, !PT ;  /* 0x0000001202027276 */ /* 0x000fe60007810013 */
[----:B------:R-:W-:Y:S03]  /*9a30*/  HMMA.16816.F32.BF16 R32, R180, R202, R32 ;  /* 0x000000cab420723c */ /* 0x000fe60000041820 */
[----:B------:R-:W-:Y:S02]  /*9a40*/  FMNMX3.FTZ R170, R170, R24, R25, !PT ;  /* 0x00000018aaaa7276 */ /* 0x000fe40007810019 */
[----:B------:R-:W-:Y:S04]  /*9a50*/  FMNMX3.FTZ R2, R2, R22, R23, !PT ;  /* 0x0000001602027276 */ /* 0x000fe80007810017 */
[----:B------:R-:W-:Y:S02]  /*9a60*/  FMNMX3.FTZ R171, R2, R26, R27, !PT ;  /* 0x0000001a02ab7276 */ /* 0x000fe4000781001b */
[----:B------:R-:W-:Y:S08]  /*9a70*/  FMNMX3.FTZ R170, R170, R28, R29, !PT ;  /* 0x0000001caaaa7276 */ /* 0x000ff0000781001d */
[----:B------:R-:W-:Y:S01]  /*9a80*/  FMNMX3.FTZ R170, R170, R32, R33, !PT ;  /* 0x00000020aaaa7276 */ /* 0x000fe20007810021 */
[----:B------:R-:W-:Y:S06]  /*9a90*/  BRA.U.ANY UP0, `(.L_x_1798) ;  /* 0xffffffe900407547 */ /* 0x000fec000b93ffff */
.L_x_1797:
[----:B------:R-:W2:Y:S01]  /*9aa0*/  LDL.64 R174, [R1+0x70] ;  /* 0x0000700001ae7983 */ /* 0x000ea20000100a00 */
[----:B------:R-:W-:Y:S01]  /*9ab0*/  FMNMX3.FTZ R132, R171, R30, R31, !PT ;  /* 0x0000001eab847276 */ /* 0x000fe2000781001f */
[----:B------:R-:W-:Y:S01]  /*9ac0*/  USHF.L.U32 UR10, UR26, 0x1, URZ ;  /* 0x000000011a0a7899 */ /* 0x000fe200080006ff */
[----:B-1----:R-:W-:Y:S01]  /*9ad0*/  IMAD.U32 R2, RZ, RZ, UR25 ;  /* 0x00000019ff027e24 */ /* 0x002fe2000f8e00ff */
[----:B------:R-:W-:Y:S01]  /*9ae0*/  UIADD3 UR9, UPT, UPT, UR24, 0x3c6ef372, URZ ;  /* 0x3c6ef37218097890 */ /* 0x000fe2000fffe0ff */
[----:B------:R-:W-:Y:S01]  /*9af0*/  FMNMX3.FTZ R132, R132, R34, R35, !PT ;  /* 0x0000002284847276 */ /* 0x000fe20007810023 */
[----:B------:R-:W3:Y:S01]  /*9b00*/  LDL.64 R182, [R1+0x68] ;  /* 0x0000680001b67983 */ /* 0x000ee20000100a00 */
[----:B------:R-:W-:Y:S01]  /*9b10*/  UIADD3 UR6, UPT, UPT, UR24, -0x61c88647, URZ ;  /* 0x9e3779b918067890 */ /* 0x000fe2000fffe0ff */
[----:B------:R-:W-:Y:S01]  /*9b20*/  VIADD R184, R204, 0x18000 ;  /* 0x00018000ccb87836 */ /* 0x000fe20000000000 */
[----:B------:R-:W-:Y:S02]  /*9b30*/  UIADD3 UR13, UPT, UPT, UR25, 0x76cf5d0a, URZ ;  /* 0x76cf5d0a190d7890 */ /* 0x000fe4000fffe0ff */
[----:B------:R-:W-:Y:S01]  /*9b40*/  UIADD3 UR12, UPT, UPT, UR25, 0x32370b8f, URZ ;  /* 0x32370b8f190c7890 */ /* 0x000fe2000fffe0ff */
[----:B------:R-:W1:Y:S01]  /*9b50*/  S2R R180, SR_TID.X ;  /* 0x0000000000b47919 */ /* 0x000e620000002100 */
[----:B------:R-:W-:Y:S02]  /*9b60*/  UIADD3 UR11, UPT, UPT, UR24, -0x255992d5, URZ ;  /* 0xdaa66d2b180b7890 */ /* 0x000fe4000fffe0ff */
[----:B------:R-:W-:Y:S01]  /*9b70*/  UISETP.GT.AND UP0, UPT, UR26, URZ, UPT ;  /* 0x000000ff1a00728c */ /* 0x000fe2000bf04270 */
[----:B------:R-:W4:Y:S01]  /*9b80*/  S2R R176, SR_CTAID.X ;  /* 0x0000000000b07919 */ /* 0x000f220000002500 */
[----:B------:R-:W5:Y:S08]  /*9b90*/  SHFL.BFLY PT, R135, R170, 0x2, 0x1f ;  /* 0x0c401f00aa877f89 */ /* 0x000f7000000e0000 */
[----:B------:R-:W2:Y:S01]  /*9ba0*/  SHFL.BFLY PT, R169, R132, 0x2, 0x1f ;  /* 0x0c401f0084a97f89 */ /* 0x000ea200000e0000 */
[----:B-1----:R-:W-:Y:S02]  /*9bb0*/  SHF.R.U32.HI R180, RZ, 0x5, R180 ;  /* 0x00000005ffb47819 */ /* 0x002fe400000116b4 */
[----:B-----5:R-:W-:Y:S03]  /*9bc0*/  FMNMX.FTZ R135, R170, R135, !PT ;  /* 0x00000087aa877209 */ /* 0x020fe60007810000 */
[----:B----4-:R-:W-:Y:S02]  /*9bd0*/  IMAD R176, R176, 0x8, R180 ;  /* 0x00000008b0b07824 */ /* 0x010fe400078e02b4 */
[----:B------:R-:W1:Y:S02]  /*9be0*/  SHFL.BFLY PT, R170, R135, 0x1, 0x1f ;  /* 0x0c201f0087aa7f89 */ /* 0x000e6400000e0000 */
[----:B------:R-:W-:Y:S01]  /*9bf0*/  IMAD.WIDE.U32 R176, R176, -0x326172a9, RZ ;  /* 0xcd9e8d57b0b07825 */ /* 0x000fe200078e00ff */
[----:B--2---:R-:W-:Y:S01]  /*9c00*/  LOP3.LUT R2, R175, UR10, R2, 0x96, !PT ;  /* 0x0000000aaf027c12 */ /* 0x004fe2000f8e9602 */
[----:B------:R-:W-:Y:S04]  /*9c10*/  UIADD3 UR10, UPT, UPT, UR10, 0x1, URZ ;  /* 0x000000010a0a7890 */ /* 0x000fe8000fffe0ff */
[----:B------:R-:W-:Y:S04]  /*9c20*/  IMAD.WIDE.U32 R172, R2, -0x326172a9, RZ ;  /* 0xcd9e8d5702ac7825 */ /* 0x000fe800078e00ff */
[----:B------:R-:W-:Y:S01]  /*9c30*/  IMAD.U32 R168, RZ, RZ, UR10 ;  /* 0x0000000affa87e24 */ /* 0x000fe2000f8e00ff */
[----:B------:R-:W-:Y:S01]  /*9c40*/  LOP3.LUT R134, R243, UR9, R172, 0x96, !PT ;  /* 0x00000009f3867c12 */ /* 0x000fe2000f8e96ac */
[----:B------:R-:W-:Y:S01]  /*9c50*/  UIADD3 UR10, UPT, UPT, UR24, 0x78dde6e4, URZ ;  /* 0x78dde6e4180a7890 */ /* 0x000fe2000fffe0ff */
[----:B------:R-:W-:Y:S03]  /*9c60*/  LOP3.LUT R2, R176, UR6, R173, 0x96, !PT ;  /* 0x00000006b0027c12 */ /* 0x000fe6000f8e96ad */
[----:B------:R-:W-:Y:S01]  /*9c70*/  IMAD.WIDE.U32 R178, R134, -0x2daee0ad, RZ ;  /* 0xd2511f5386b27825 */ /* 0x000fe200078e00ff */
[----:B------:R-:W-:Y:S02]  /*9c80*/  FMNMX.FTZ R134, R132, R169, !PT ;  /* 0x000000a984867209 */ /* 0x000fe40007810000 */
[----:B------:R-:W-:Y:S01]  /*9c90*/  LOP3.LUT R132, R175, UR25, R168, 0x96, !PT ;  /* 0x00000019af847c12 */ /* 0x000fe2000f8e96a8 */
[----:B------:R-:W-:Y:S02]  /*9ca0*/  IMAD.WIDE.U32 R2, R2, -0x2daee0ad, RZ ;  /* 0xd2511f5302027825 */ /* 0x000fe400078e00ff */
[----:B------:R-:W2:Y:S02]  /*9cb0*/  SHFL.BFLY PT, R171, R134, 0x1, 0x1f ;  /* 0x0c201f0086ab7f89 */ /* 0x000ea400000e0000 */
[----:B------:R-:W-:Y:S01]  /*9cc0*/  IMAD.WIDE.U32 R168, R132, -0x326172a9, RZ ;  /* 0xcd9e8d5784a87825 */ /* 0x000fe200078e00ff */
[----:B---3--:R-:W-:Y:S02]  /*9cd0*/  LOP3.LUT R3, R182, UR13, R3, 0x96, !PT ;  /* 0x0000000db6037c12 */ /* 0x008fe4000f8e9603 */
[----:B------:R-:W-:Y:S02]  /*9ce0*/  LOP3.LUT R172, R2, UR12, R179, 0x96, !PT ;  /* 0x0000000c02ac7c12 */ /* 0x000fe4000f8e96b3 */
[----:B------:R-:W-:Y:S01]  /*9cf0*/  LOP3.LUT R2, R176, UR6, R169, 0x96, !PT ;  /* 0x00000006b0027c12 */ /* 0x000fe2000f8e96a9 */
[----:B------:R-:W-:Y:S01]  /*9d00*/  IMAD.WIDE.U32 R174, R3, -0x326172a9, RZ ;  /* 0xcd9e8d5703ae7825 */ /* 0x000fe200078e00ff */
[----:B------:R-:W-:Y:S01]  /*9d10*/  LOP3.LUT R132, R243, UR9, R168, 0x96, !PT ;  /* 0x00000009f3847c12 */ /* 0x000fe2000f8e96a8 */
[----:B------:R-:W-:Y:S02]  /*9d20*/  UIADD3 UR9, UPT, UPT, UR25, -0x126145ec, URZ ;  /* 0xed9eba1419097890 */ /* 0x000fe4000fffe0ff */
[----:B------:R-:W-:Y:S01]  /*9d30*/  IMAD.WIDE.U32 R2, R2, -0x2daee0ad, RZ ;  /* 0xd2511f5302027825 */ /* 0x000fe200078e00ff */
[----:B------:R-:W-:Y:S01]  /*9d40*/  LOP3.LUT R168, R242, UR11, R175, 0x96, !PT ;  /* 0x0000000bf2a87c12 */ /* 0x000fe2000f8e96af */
[----:B------:R-:W-:Y:S02]  /*9d50*/  UIADD3 UR6, UPT, UPT, UR25, -0x56f99767, URZ ;  /* 0xa906689919067890 */ /* 0x000fe4000fffe0ff */
[----:B------:R-:W-:Y:S01]  /*9d60*/  IMAD.WIDE.U32 R180, R132, -0x2daee0ad, RZ ;  /* 0xd2511f5384b47825 */ /* 0x000fe200078e00ff */
[----:B-1----:R-:W-:Y:S03]  /*9d70*/  FMNMX.FTZ R132, R135, R170, !PT ;  /* 0x000000aa87847209 */ /* 0x002fe60007810000 */
[----:B------:R-:W-:Y:S01]  /*9d80*/  IMAD.WIDE.U32 R176, R168, -0x2daee0ad, RZ ;  /* 0xd2511f53a8b07825 */ /* 0x000fe200078e00ff */
[----:B------:R-:W-:Y:S01]  /*9d90*/  LOP3.LUT R135, R2, UR12, R181, 0x96, !PT ;  /* 0x0000000c02877c12 */ /* 0x000fe2000f8e96b5 */
[----:B------:R-:W-:Y:S01]  /*9da0*/  UIADD3 UR12, UPT, UPT, UR24, -0x4ab325aa, URZ ;  /* 0xb54cda56180c7890 */ /* 0x000fe2000fffe0ff */
[----:B------:R-:W-:Y:S01]  /*9db0*/  LOP3.LUT R168, R182, UR13, R3, 0x96, !PT ;  /* 0x0000000db6a87c12 */ /* 0x000fe2000f8e9603 */
[C---:B------:R-:W-:Y:S01]  /*9dc0*/  FMUL.FTZ R2, R132.reuse, UR4 ;  /* 0x0000000484027c20 */ /* 0x040fe20008410000 */
[----:B------:R-:W-:Y:S01]  /*9dd0*/  FSETP.NEU.FTZ.AND P2, PT, R132, -INF , PT ;  /* 0xff8000008400780b */ /* 0x000fe20003f5d000 */
[----:B------:R-:W-:Y:S01]  /*9de0*/  IMAD.WIDE.U32 R172, R172, -0x326172a9, RZ ;  /* 0xcd9e8d57acac7825 */ /* 0x000fe200078e00ff */
[----:B--2---:R-:W-:Y:S01]  /*9df0*/  FMNMX.FTZ R3, R134, R171, !PT ;  /* 0x000000ab86037209 */ /* 0x004fe20007810000 */
[----:B------:R-:W-:Y:S01]  /*9e00*/  UIADD3 UR13, UPT, UPT, UR24, 0x1715609d, URZ ;  /* 0x1715609d180d7890 */ /* 0x000fe2000fffe0ff */
[----:B------:R-:W-:Y:S01]  /*9e10*/  FSEL R134, R2, RZ, P2 ;  /* 0x000000ff02867208 */ /* 0x000fe20001000000 */
[----:B------:R-:W-:Y:S01]  /*9e20*/  IMAD.WIDE.U32 R190, R135, -0x326172a9, RZ ;  /* 0xcd9e8d5787be7825 */ /* 0x000fe200078e00ff */
[C---:B------:R-:W-:Y:S03]  /*9e30*/  FSETP.NEU.FTZ.AND P2, PT, R3.reuse, -INF , PT ;  /* 0xff8000000300780b */ /* 0x040fe60003f5d000 */
[----:B------:R-:W-:Y:S01]  /*9e40*/  FMUL.FTZ R2, R3, UR4 ;  /* 0x0000000403027c20 */ /* 0x000fe20008410000 */
[----:B------:R-:W-:Y:S01]  /*9e50*/  LOP3.LUT R174, R174, UR10, R173, 0x96, !PT ;  /* 0x0000000aaeae7c12 */ /* 0x000fe2000f8e96ad */
[--C-:B------:R-:W-:Y:S01]  /*9e60*/  FFMA.FTZ R4, R4, UR4, -R134.reuse ;  /* 0x0000000404047c23 */ /* 0x100fe20008010886 */
[--C-:B------:R-:W-:Y:S01]  /*9e70*/  FFMA.FTZ R5, R5, UR4, -R134.reuse ;  /* 0x0000000405057c23 */ /* 0x100fe20008010886 */
[----:B------:R-:W-:Y:S01]  /*9e80*/  LOP3.LUT R170, R178, UR9, R177, 0x96, !PT ;  /* 0x00000009b2aa7c12 */ /* 0x000fe2000f8e96b1 */
[--C-:B------:R-:W-:Y:S01]  /*9e90*/  FFMA.FTZ R8, R8, UR4, -R134.reuse ;  /* 0x0000000408087c23 */ /* 0x100fe20008010886 */
[----:B------:R-:W-:Y:S01]  /*9ea0*/  FSEL R2, R2, RZ, P2 ;  /* 0x000000ff02027208 */ /* 0x000fe20001000000 */
[----:B------:R-:W-:Y:S01]  /*9eb0*/  IMAD.WIDE.U32 R174, R174, -0x2daee0ad, RZ ;  /* 0xd2511f53aeae7825 */ /* 0x000fe200078e00ff */
[----:B------:R-:W-:Y:S03]  /*9ec0*/  MUFU.EX2 R225, R4 ;  /* 0x0000000400e17308 */ /* 0x000fe60000000800 */
[----:B------:R-:W-:Y:S01]  /*9ed0*/  FFMA.FTZ R9, R9, UR4, -R134 ;  /* 0x0000000409097c23 */ /* 0x000fe20008010886 */
[--C-:B------:R-:W-:Y:S01]  /*9ee0*/  FFMA.FTZ R6, R6, UR4, -R2.reuse ;  /* 0x0000000406067c23 */ /* 0x100fe20008010802 */
[----:B------:R-:W-:Y:S01]  /*9ef0*/  LOP3.LUT R169, R176, UR6, R175, 0x96, !PT ;  /* 0x00000006b0a97c12 */ /* 0x000fe2000f8e96af */
[----:B------:R-:W-:Y:S04]  /*9f00*/  IMAD.WIDE.U32 R176, R168, -0x326172a9, RZ ;  /* 0xcd9e8d57a8b07825 */ /* 0x000fe800078e00ff */
[--C-:B------:R-:W-:Y:S01]  /*9f10*/  FFMA.FTZ R7, R7, UR4, -R2.reuse ;  /* 0x0000000407077c23 */ /* 0x100fe20008010802 */
[----:B------:R1:W2:Y:S01]  /*9f20*/  MUFU.EX2 R231, R5 ;  /* 0x0000000500e77308 */ /* 0x0002a20000000800 */
[----:B------:R-:W-:Y:S01]  /*9f30*/  IMAD.WIDE.U32 R170, R170, -0x326172a9, RZ ;  /* 0xcd9e8d57aaaa7825 */ /* 0x000fe200078e00ff */
[----:B------:R-:W-:Y:S01]  /*9f40*/  LOP3.LUT R173, R176, UR10, R191, 0x96, !PT ;  /* 0x0000000ab0ad7c12 */ /* 0x000fe2000f8e96bf */
[----:B------:R-:W-:Y:S01]  /*9f50*/  UIADD3 UR10, UPT, UPT, UR25, 0x646e171e, URZ ;  /* 0x646e171e190a7890 */ /* 0x000fe2000fffe0ff */
[----:B------:R-:W-:Y:S01]  /*9f60*/  LOP3.LUT R135, R242, UR11, R177, 0x96, !PT ;  /* 0x0000000bf2877c12 */ /* 0x000fe2000f8e96b1 */
[----:B------:R-:W-:Y:S01]  /*9f70*/  IMAD.WIDE.U32 R168, R169, -0x326172a9, RZ ;  /* 0xcd9e8d57a9a87825 */ /* 0x000fe200078e00ff */
[----:B------:R-:W-:Y:S04]  /*9f80*/  LOP3.LUT R172, R172, UR13, R171, 0x96, !PT ;  /* 0x0000000dacac7c12 */ /* 0x000fe8000f8e96ab */
[----:B------:R3:W-:Y:S01]  /*9f90*/  MUFU.EX2 R226, R6 ;  /* 0x0000000600e27308 */ /* 0x0007e20000000800 */
[----:B------:R-:W-:Y:S01]  /*9fa0*/  IMAD.WIDE.U32 R200, R173, -0x2daee0ad, RZ ;  /* 0xd2511f53adc87825 */ /* 0x000fe200078e00ff */
[----:B------:R-:W-:Y:S03]  /*9fb0*/  LOP3.LUT R169, R170, UR12, R169, 0x96, !PT ;  /* 0x0000000caaa97c12 */ /* 0x000fe6000f8e96a9 */
[--C-:B------:R-:W-:Y:S01]  /*9fc0*/  FFMA.FTZ R10, R10, UR4, -R2.reuse ;  /* 0x000000040a0a7c23 */ /* 0x100fe20008010802 */
[----:B------:R-:W-:Y:S04]  /*9fd0*/  IMAD.WIDE.U32 R176, R135, -0x2daee0ad, RZ ;  /* 0xd2511f5387b07825 */ /* 0x000fe800078e00ff */
[----:B------:R-:W-:Y:S01]  /*9fe0*/  FFMA.FTZ R11, R11, UR4, -R2 ;  /* 0x000000040b0b7c23 */ /* 0x000fe20008010802 */
[----:B------:R-:W4:Y:S01]  /*9ff0*/  MUFU.EX2 R228, R7 ;  /* 0x0000000700e47308 */ /* 0x000f220000000800 */
[----:B-1----:R-:W-:Y:S01]  /*a000*/  IMAD.WIDE.U32 R4, R172, -0x2daee0ad, RZ ;  /* 0xd2511f53ac047825 */ /* 0x002fe200078e00ff */
[----:B------:R-:W-:Y:S01]  /*a010*/  LOP3.LUT R219, R176, UR6, R201, 0x96, !PT ;  /* 0x00000006b0db7c12 */ /* 0x000fe2000f8e96c9 */
[----:B------:R-:W-:Y:S01]  /*a020*/  UIADD3 UR6, UPT, UPT, UR26, -0x1, URZ ;  /* 0xffffffff1a067890 */ /* 0x000fe2000fffe0ff */
[----:B------:R-:W-:Y:S01]  /*a030*/  LOP3.LUT R220, R180, UR9, R177, 0x96, !PT ;  /* 0x00000009b4dc7c12 */ /* 0x000fe2000f8e96b1 */
[----:B------:R-:W-:Y:S01]  /*a040*/  FFMA.FTZ R237, R32, UR4, -R134 ;  /* 0x0000000420ed7c23 */ /* 0x000fe20008010886 */
[----:B------:R-:W-:Y:S01]  /*a050*/  LOP3.LUT R179, R174, UR10, R5, 0x96, !PT ;  /* 0x0000000aaeb37c12 */ /* 0x000fe2000f8e9605 */
[--C-:B------:R-:W-:Y:S03]  /*a060*/  FFMA.FTZ R191, R14, UR4, -R2.reuse ;  /* 0x000000040ebf7c23 */ /* 0x100fe60008010802 */
[----:B------:R-:W-:Y:S01]  /*a070*/  MUFU.EX2 R230, R8 ;  /* 0x0000000800e67308 */ /* 0x000fe20000000800 */
[----:B---3--:R-:W-:Y:S01]  /*a080*/  LOP3.LUT R6, R169, 0xffff, RZ, 0xc0, !PT ;  /* 0x0000ffffa9067812 */ /* 0x008fe200078ec0ff */
[--C-:B------:R-:W-:Y:S01]  /*a090*/  FFMA.FTZ R187, R15, UR4, -R2.reuse ;  /* 0x000000040fbb7c23 */ /* 0x100fe20008010802 */
[--C-:B------:R-:W-:Y:S01]  /*a0a0*/  FFMA.FTZ R201, R22, UR4, -R2.reuse ;  /* 0x0000000416c97c23 */ /* 0x100fe20008010802 */
[--C-:B------:R-:W-:Y:S01]  /*a0b0*/  FFMA.FTZ R203, R23, UR4, -R2.reuse ;  /* 0x0000000417cb7c23 */ /* 0x100fe20008010802 */
[--C-:B------:R-:W-:Y:S01]  /*a0c0*/  FFMA.FTZ R233, R30, UR4, -R2.reuse ;  /* 0x000000041ee97c23 */ /* 0x100fe20008010802 */
[----:B------:R-:W-:Y:S01]  /*a0d0*/  FFMA.FTZ R236, R31, UR4, -R2 ;  /* 0x000000041fec7c23 */ /* 0x000fe20008010802 */
[----:B------:R-:W-:Y:S03]  /*a0e0*/  SHF.R.U32.HI R5, RZ, 0x8, R6 ;  /* 0x00000008ff057819 */ /* 0x000fe60000011606 */
[----:B------:R-:W1:Y:S01]  /*a0f0*/  MUFU.EX2 R232, R9 ;  /* 0x0000000900e87308 */ /* 0x000e620000000800 */
[--C-:B------:R-:W-:Y:S01]  /*a100*/  FFMA.FTZ R186, R18, UR4, -R2.reuse ;  /* 0x0000000412ba7c23 */ /* 0x100fe20008010802 */
[--C-:B------:R-:W-:Y:S01]  /*a110*/  FFMA.FTZ R180, R19, UR4, -R2.reuse ;  /* 0x0000000413b47c23 */ /* 0x100fe20008010802 */
[--C-:B------:R-:W-:Y:S01]  /*a120*/  FFMA.FTZ R223, R26, UR4, -R2.reuse ;  /* 0x000000041adf7c23 */ /* 0x100fe20008010802 */
[--C-:B------:R-:W-:Y:S01]  /*a130*/  FFMA.FTZ R240, R35, UR4, -R2.reuse ;  /* 0x0000000423f07c23 */ /* 0x100fe20008010802 */
[----:B------:R-:W-:Y:S01]  /*a140*/  LOP3.LUT R32, R169, 0xff, RZ, 0xc0, !PT ;  /* 0x000000ffa9207812 */ /* 0x000fe200078ec0ff */
[--C-:B------:R-:W-:Y:S01]  /*a150*/  FFMA.FTZ R224, R27, UR4, -R2.reuse ;  /* 0x000000041be07c23 */ /* 0x100fe20008010802 */
[----:B------:R-:W-:Y:S03]  /*a160*/  FFMA.FTZ R238, R34, UR4, -R2 ;  /* 0x0000000422ee7c23 */ /* 0x000fe60008010802 */
        /* <DEDUP_REMOVED lines=12> */
[----:B------:R-:W-:Y:S01]  /*a230*/  FFMA.FTZ R239, R33, UR4, -R134 ;  /* 0x0000000421ef7c23 */ /* 0x000fe20008010886 */
[----:B------:R-:W-:Y:S01]  /*a240*/  PRMT R2, R169, 0x7632, R2 ;  /* 0x00007632a9027816 */ /* 0x000fe20000000002 */
[----:B------:R-:W-:Y:S01]  /*a250*/  IMAD.MOV.U32 R170, RZ, RZ, R168 ;  /* 0x000000ffffaa7224 */ /* 0x000fe200078e00a8 */
[----:B--2---:R-:W-:Y:S01]  /*a260*/  F2FP.BF16.F32.PACK_AB R134, R231, R225 ;  /* 0x000000e1e786723e */ /* 0x004fe200000010ff */
[----:B------:R-:W-:Y:S01]  /*a270*/  IMAD.MOV.U32 R196, RZ, RZ, R4 ;  /* 0x000000ffffc47224 */ /* 0x000fe200078e0004 */
[C---:B------:R-:W-:Y:S01]  /*a280*/  PRMT R189, R168.reuse, 0x7771, RZ ;  /* 0x00007771a8bd7816 */ /* 0x040fe200000000ff */
[----:B------:R-:W2:Y:S01]  /*a290*/  LDSM.16.MT88.4 R12, [R204+0x18000] ;  /* 0x01800000cc0c783b */ /* 0x000ea20000004200 */
[----:B------:R-:W-:Y:S01]  /*a2a0*/  PRMT R178, R168, 0x7772, RZ ;  /* 0x00007772a8b27816 */ /* 0x000fe200000000ff */
[----:B------:R-:W-:Y:S01]  /*a2b0*/  FADD.FTZ R0, -R132, R0 ;  /* 0x0000000084007221 */ /* 0x000fe20000010100 */
[----:B------:R-:W-:Y:S01]  /*a2c0*/  PRMT R188, R168, 0x7773, RZ ;  /* 0x00007773a8bc7816 */ /* 0x000fe200000000ff */
[----:B------:R-:W-:Y:S01]  /*a2d0*/  MUFU.EX2 R194, R194 ;  /* 0x000000c200c27308 */ /* 0x000fe20000000800 */
[----:B------:R-:W-:Y:S01]  /*a2e0*/  PRMT R168, R32, 0x5410, R5 ;  /* 0x0000541020a87816 */ /* 0x000fe20000000005 */
[----:B------:R-:W-:Y:S01]  /*a2f0*/  UMOV UR26, UR6 ;  /* 0x00000006001a7c82 */ /* 0x000fe20008000000 */
[----:B------:R-:W-:Y:S01]  /*a300*/  SHF.R.U32.HI R182, RZ, 0x18, R169 ;  /* 0x00000018ffb67819 */ /* 0x000fe200000116a9 */
[----:B------:R-:W5:Y:S01]  /*a310*/  LDSM.16.MT88.4 R20, [R206+0x18000] ;  /* 0x01800000ce14783b */ /* 0x000f620000004200 */
[----:B------:R-:W-:Y:S02]  /*a320*/  LOP3.LUT R183, R2, 0xff, RZ, 0xc0, !PT ;  /* 0x000000ff02b77812 */ /* 0x000fe400078ec0ff */
[----:B------:R-:W-:Y:S03]  /*a330*/  PRMT R135, R134, 0x7632, R135 ;  /* 0x0000763286877816 */ /* 0x000fe60000000087 */
[----:B------:R-:W-:Y:S01]  /*a340*/  MUFU.EX2 R187, R187 ;  /* 0x000000bb00bb7308 */ /* 0x000fe20000000800 */
[----:B----4-:R-:W-:Y:S02]  /*a350*/  F2FP.BF16.F32.PACK_AB R172, R228, R226 ;  /* 0x000000e2e4ac723e */ /* 0x010fe400000010ff */
[--C-:B------:R-:W-:Y:S02]  /*a360*/  HSET2.LE.AND R168, R168, R214.reuse, PT ;  /* 0x000000d6a8a87233 */ /* 0x100fe40003803000 */
[----:B------:R-:W-:Y:S02]  /*a370*/  PRMT R169, R183, 0x5410, R182 ;  /* 0x00005410b7a97816 */ /* 0x000fe400000000b6 */
[----:B------:R-:W-:Y:S03]  /*a380*/  LOP3.LUT R185, R170, 0xff, RZ, 0xc0, !PT ;  /* 0x000000ffaab97812 */ /* 0x000fe600078ec0ff */
[----:B------:R-:W-:Y:S01]  /*a390*/  MUFU.EX2 R192, R192 ;  /* 0x000000c000c07308 */ /* 0x000fe20000000800 */
[----:B------:R-:W-:Y:S02]  /*a3a0*/  PRMT R2, R134, 0x5410, R135 ;  /* 0x0000541086027816 */ /* 0x000fe40000000087 */
[----:B------:R-:W-:Y:S02]  /*a3b0*/  PRMT R173, R172, 0x7632, R173 ;  /* 0x00007632acad7816 */ /* 0x000fe400000000ad */
[----:B-1----:R-:W-:Y:S02]  /*a3c0*/  F2FP.BF16.F32.PACK_AB R174, R232, R230 ;  /* 0x000000e6e8ae723e */ /* 0x002fe400000010ff */
[----:B------:R-:W-:Y:S03]  /*a3d0*/  LOP3.LUT R168, R2, R168, RZ, 0xc0, !PT ;  /* 0x000000a802a87212 */ /* 0x000fe600078ec0ff */
[----:B------:R-:W-:Y:S01]  /*a3e0*/  MUFU.EX2 R193, R193 ;  /* 0x000000c100c17308 */ /* 0x000fe20000000800 */
[----:B------:R-:W-:Y:S02]  /*a3f0*/  PRMT R170, R185, 0x5410, R189 ;  /* 0x00005410b9aa7816 */ /* 0x000fe400000000bd */
[C---:B------:R-:W-:Y:S02]  /*a400*/  PRMT R198, R4.reuse, 0x7772, RZ ;  /* 0x0000777204c67816 */ /* 0x040fe400000000ff */
[C---:B------:R-:W-:Y:S02]  /*a410*/  PRMT R199, R4.reuse, 0x7773, RZ ;  /* 0x0000777304c77816 */ /* 0x040fe400000000ff */
[----:B------:R-:W-:Y:S02]  /*a420*/  PRMT R197, R4, 0x7771, RZ ;  /* 0x0000777104c57816 */ /* 0x000fe400000000ff */
[--C-:B------:R-:W-:Y:S02]  /*a430*/  HSET2.LE.AND R169, R169, R214.reuse, PT ;  /* 0x000000d6a9a97233 */ /* 0x100fe40003803000 */
[----:B------:R-:W-:Y:S02]  /*a440*/  PRMT R2, R172, 0x5410, R173 ;  /* 0x00005410ac027816 */ /* 0x000fe400000000ad */
[----:B------:R-:W-:Y:S02]  /*a450*/  PRMT R4, R178, 0x5410, R188 ;  /* 0x00005410b2047816 */ /* 0x000fe400000000bc */
[----:B------:R-:W-:Y:S02]  /*a460*/  PRMT R175, R174, 0x7632, R175 ;  /* 0x00007632aeaf7816 */ /* 0x000fe400000000af */
[----:B---3--:R-:W-:Y:S02]  /*a470*/  F2FP.BF16.F32.PACK_AB R177, R229, R227 ;  /* 0x000000e3e5b1723e */ /* 0x008fe400000010ff */
[----:B------:R-:W-:Y:S02]  /*a480*/  LOP3.LUT R4, R4, 0xff00ff, RZ, 0xc0, !PT ;  /* 0x00ff00ff04047812 */ /* 0x000fe400078ec0ff */
[----:B------:R-:W-:Y:S02]  /*a490*/  LOP3.LUT R169, R2, R169, RZ, 0xc0, !PT ;  /* 0x000000a902a97212 */ /* 0x000fe400078ec0ff */
[--C-:B------:R-:W-:Y:S02]  /*a4a0*/  HSET2.LE.AND R170, R170, R214.reuse, PT ;  /* 0x000000d6aaaa7233 */ /* 0x100fe40003803000 */
[----:B------:R-:W-:Y:S02]  /*a4b0*/  PRMT R2, R174, 0x5410, R175 ;  /* 0x00005410ae027816 */ /* 0x000fe400000000af */
[C---:B------:R-:W-:Y:S02]  /*a4c0*/  PRMT R176, R177.reuse, 0x7632, R176 ;  /* 0x00007632b1b07816 */ /* 0x040fe400000000b0 */
[----:B------:R-:W-:Y:S02]  /*a4d0*/  HSET2.LE.AND R171, R4, R214, PT ;  /* 0x000000d604ab7233 */ /* 0x000fe40003803000 */
[----:B------:R-:W-:Y:S02]  /*a4e0*/  LOP3.LUT R170, R2, R170, RZ, 0xc0, !PT ;  /* 0x000000aa02aa7212 */ /* 0x000fe400078ec0ff */
[----:B------:R-:W-:Y:S02]  /*a4f0*/  PRMT R2, R177, 0x5410, R176 ;  /* 0x00005410b1027816 */ /* 0x000fe400000000b0 */
[----:B------:R-:W-:Y:S02]  /*a500*/  LOP3.LUT R6, R179, 0xffff, RZ, 0xc0, !PT ;  /* 0x0000ffffb3067812 */ /* 0x000fe400078ec0ff */
[----:B------:R-:W-:Y:S01]  /*a510*/  LOP3.LUT R171, R2, R171, RZ, 0xc0, !PT ;  /* 0x000000ab02ab7212 */ /* 0x000fe200078ec0ff */
[----:B------:R-:W-:Y:S01]  /*a520*/  FMUL.FTZ R2, R0, UR4 ;  /* 0x0000000400027c20 */ /* 0x000fe20008410000 */
[----:B------:R-:W-:Y:S01]  /*a530*/  FADD.FTZ R0, -R3, R133 ;  /* 0x0000008503007221 */ /* 0x000fe20000010100 */
[----:B------:R-:W-:Y:S01]  /*a540*/  SHF.R.U32.HI R181, RZ, 0x8, R6 ;  /* 0x00000008ffb57819 */ /* 0x000fe20000011606 */
[----:B------:R-:W-:Y:S01]  /*a550*/  VIADD R133, R204, 0x18040 ;  /* 0x00018040cc857836 */ /* 0x000fe20000000000 */
[----:B------:R-:W-:Y:S01]  /*a560*/  LOP3.LUT R7, R5, 0xffff, RZ, 0xc0, !PT ;  /* 0x0000ffff05077812 */ /* 0x000fe200078ec0ff */
[----:B------:R-:W-:Y:S01]  /*a570*/  FMUL.FTZ R0, R0, UR4 ;  /* 0x0000000400007c20 */ /* 0x000fe20008410000 */
[----:B------:R-:W1:Y:S01]  /*a580*/  MUFU.EX2 R2, R2 ;  /* 0x0000000200027308 */ /* 0x000e620000000800 */
[----:B------:R-:W-:Y:S01]  /*a590*/  @P0 VIADD R133, R184, 0xffffffc0 ;  /* 0xffffffc0b8850836 */ /* 0x000fe20000000000 */
[----:B------:R-:W-:Y:S02]  /*a5a0*/  LOP3.LUT R6, R181, 0xffff, RZ, 0xc0, !PT ;  /* 0x0000ffffb5067812 */ /* 0x000fe400078ec0ff */
[----:B------:R-:W-:Y:S01]  /*a5b0*/  ISETP.LE.U32.AND P2, PT, R7, UR7, PT ;  /* 0x0000000707007c0c */ /* 0x000fe2000bf43070 */
[----:B------:R-:W-:Y:S01]  /*a5c0*/  IMAD.IADD R184, R207, 0x1, R133 ;  /* 0x00000001cfb87824 */ /* 0x000fe200078e0285 */
[----:B------:R-:W3:Y:S01]  /*a5d0*/  LDSM.16.MT88.4 R28, [R133] ;  /* 0x00000000851c783b */ /* 0x000ee20000004200 */
[----:B------:R-:W-:Y:S03]  /*a5e0*/  ISETP.LE.U32.AND P3, PT, R6, UR7, PT ;  /* 0x0000000706007c0c */ /* 0x000fe6000bf63070 */
[----:B------:R-:W4:Y:S01]  /*a5f0*/  MUFU.EX2 R0, R0 ;  /* 0x0000000000007308 */ /* 0x000f220000000800 */
[----:B------:R-:W-:Y:S02]  /*a600*/  ISETP.LE.U32.AND P5, PT, R32, UR7, PT ;  /* 0x0000000720007c0c */ /* 0x000fe4000bfa3070 */
[----:B------:R-:W-:Y:S02]  /*a610*/  ISETP.LE.U32.AND P6, PT, R183, UR7, PT ;  /* 0x00000007b7007c0c */ /* 0x000fe4000bfc3070 */
[----:B------:R-:W-:Y:S01]  /*a620*/  ISETP.GT.U32.AND P4, PT, R178, UR7, PT ;  /* 0x00000007b2007c0c */ /* 0x000fe2000bf84070 */
[C---:B-1----:R-:W-:Y:S01]  /*a630*/  FMUL.FTZ R4, R2.reuse, R136 ;  /* 0x0000008802047220 */ /* 0x042fe20000410000 */
        /* <DEDUP_REMOVED lines=8> */
[C---:B------:R-:W-:Y:S01]  /*a6c0*/  FMUL.FTZ R7, R0.reuse, R139 ;  /* 0x0000008b00077220 */ /* 0x040fe20000410000 */
[C---:B------:R-:W-:Y:S01]  /*a6d0*/  FMUL.FTZ R10, R0.reuse, R142 ;  /* 0x0000008e000a7220 */ /* 0x040fe20000410000 */
[----:B------:R-:W1:Y:S01]  /*a6e0*/  LDSM.16.MT88.4 R136, [R184] ;  /* 0x00000000b888783b */ /* 0x000e620000004200 */
[C---:B------:R-:W-:Y:S01]  /*a6f0*/  FMUL.FTZ R11, R0.reuse, R143 ;  /* 0x0000008f000b7220 */ /* 0x040fe20000410000 */
[C---:B------:R-:W-:Y:S01]  /*a700*/  FMUL.FTZ R18, R0.reuse, R150 ;  /* 0x0000009600127220 */ /* 0x040fe20000410000 */
[C---:B------:R-:W-:Y:S01]  /*a710*/  FMUL.FTZ R19, R0.reuse, R151 ;  /* 0x0000009700137220 */ /* 0x040fe20000410000 */
[----:B------:R-:W-:Y:S01]  /*a720*/  FMUL.FTZ R35, R0, R167 ;  /* 0x000000a700237220 */ /* 0x000fe20000410000 */
[C---:B--2---:R-:W-:Y:S03]  /*a730*/  HMMA.16816.F32.BF16 R4, R168.reuse, R12, R4 ;  /* 0x0000000ca804723c */ /* 0x044fe60000041804 */
[----:B------:R-:W-:Y:S02]  /*a740*/  LDSM.16.MT88.4 R140, [R184+0x6000] ;  /* 0x00600000b88c783b */ /* 0x000fe40000004200 */
[C---:B------:R-:W-:Y:S01]  /*a750*/  FMUL.FTZ R12, R2.reuse, R144 ;  /* 0x00000090020c7220 */ /* 0x040fe20000410000 */
[----:B------:R-:W-:Y:S01]  /*a760*/  FMUL.FTZ R13, R2, R145 ;  /* 0x00000091020d7220 */ /* 0x000fe20000410000 */
[C---:B------:R-:W-:Y:S01]  /*a770*/  FMUL.FTZ R26, R0.reuse, R158 ;  /* 0x0000009e001a7220 */ /* 0x040fe20000410000 */
[C---:B------:R-:W-:Y:S03]  /*a780*/  HMMA.16816.F32.BF16 R8, R168.reuse, R14, R8 ;  /* 0x0000000ea808723c */ /* 0x040fe60000041808 */
[C---:B------:R-:W-:Y:S01]  /*a790*/  FMUL.FTZ R14, R0.reuse, R146 ;  /* 0x00000092000e7220 */ /* 0x040fe20000410000 */
[C---:B------:R-:W-:Y:S01]  /*a7a0*/  FMUL.FTZ R15, R0.reuse, R147 ;  /* 0x00000093000f7220 */ /* 0x040fe20000410000 */
[----:B------:R2:W4:Y:S01]  /*a7b0*/  LDL.S16 R146, [R1+0x54] ;  /* 0x0000540001927983 */ /* 0x0005220000100600 */
[----:B------:R-:W-:Y:S01]  /*a7c0*/  FMUL.FTZ R27, R0, R159 ;  /* 0x0000009f001b7220 */ /* 0x000fe20000410000 */
[C---:B------:R-:W-:Y:S01]  /*a7d0*/  FMUL.FTZ R32, R2.reuse, R164 ;  /* 0x000000a402207220 */ /* 0x040fe20000410000 */
[----:B------:R-:W-:Y:S01]  /*a7e0*/  FMUL.FTZ R33, R2, R165 ;  /* 0x000000a502217220 */ /* 0x000fe20000410000 */
[----:B------:R2:W2:Y:S01]  /*a7f0*/  LDL.S16 R147, [R1+0x58] ;  /* 0x0000580001937983 */ /* 0x0004a20000100600 */
[----:B------:R-:W-:Y:S01]  /*a800*/  FMUL.FTZ R34, R0, R166 ;  /* 0x000000a600227220 */ /* 0x000fe20000410000 */
[C---:B-----5:R-:W-:Y:S01]  /*a810*/  HMMA.16816.F32.BF16 R12, R168.reuse, R20, R12 ;  /* 0x00000014a80c723c */ /* 0x060fe2000004180c */
[----:B------:R-:W-:Y:S01]  /*a820*/  MUFU.EX2 R164, R180 ;  /* 0x000000b400a47308 */ /* 0x000fe20000000800 */
[----:B------:R-:W-:Y:S01]  /*a830*/  LDSM.16.MT88.4 R148, [R184+0x4800] ;  /* 0x00480000b894783b */ /* 0x000fe20000004200 */
        /* <DEDUP_REMOVED lines=10> */
[C---:B------:R-:W-:Y:S01]  /*a8e0*/  FMUL.FTZ R40, R2.reuse, R40 ;  /* 0x0000002802287220 */ /* 0x040fe20000410000 */
[----:B------:R-:W-:Y:S01]  /*a8f0*/  FMUL.FTZ R41, R2, R41 ;  /* 0x0000002902297220 */ /* 0x000fe20000410000 */
[C---:B------:R-:W-:Y:S04]  /*a900*/  FMUL.FTZ R42, R0.reuse, R42 ;  /* 0x0000002a002a7220 */ /* 0x040fe80000410000 */
[----:B------:R-:W-:Y:S01]  /*a910*/  MUFU.EX2 R154, R191 ;  /* 0x000000bf009a7308 */ /* 0x000fe20000000800 */
[----:B------:R-:W-:Y:S01]  /*a920*/  FMUL.FTZ R43, R0, R43 ;  /* 0x0000002b002b7220 */ /* 0x000fe20000410000 */
[C---:B---3--:R-:W-:Y:S03]  /*a930*/  HMMA.16816.F32.BF16 R20, R168.reuse, R28, R20 ;  /* 0x0000001ca814723c */ /* 0x048fe60000041814 */
[C---:B------:R-:W-:Y:S01]  /*a940*/  FMUL.FTZ R28, R2.reuse, R160 ;  /* 0x000000a0021c7220 */ /* 0x040fe20000410000 */
[C---:B------:R-:W-:Y:S01]  /*a950*/  FMUL.FTZ R29, R2.reuse, R161 ;  /* 0x000000a1021d7220 */ /* 0x040fe20000410000 */
[C---:B------:R-:W-:Y:S01]  /*a960*/  FMUL.FTZ R44, R2.reuse, R44 ;  /* 0x0000002c022c7220 */ /* 0x040fe20000410000 */
[----:B------:R-:W-:Y:S01]  /*a970*/  FMUL.FTZ R45, R2, R45 ;  /* 0x0000002d022d7220 */ /* 0x000fe20000410000 */
[C---:B------:R-:W-:Y:S01]  /*a980*/  FMUL.FTZ R46, R0.reuse, R46 ;  /* 0x0000002e002e7220 */ /* 0x040fe20000410000 */
[C---:B------:R-:W-:Y:S01]  /*a990*/  HMMA.16816.F32.BF16 R24, R168.reuse, R30, R24 ;  /* 0x0000001ea818723c */ /* 0x040fe20000041818 */
[----:B------:R-:W3:Y:S02]  /*a9a0*/  MUFU.EX2 R155, R195 ;  /* 0x000000c3009b7308 */ /* 0x000ee40000000800 */
[C---:B------:R-:W-:Y:S01]  /*a9b0*/  FMUL.FTZ R30, R0.reuse, R162 ;  /* 0x000000a2001e7220 */ /* 0x040fe20000410000 */
[----:B------:R-:W-:Y:S01]  /*a9c0*/  FMUL.FTZ R31, R0, R163 ;  /* 0x000000a3001f7220 */ /* 0x000fe20000410000 */
[----:B------:R-:W-:Y:S01]  /*a9d0*/  F2FP.BF16.F32.PACK_AB R163, R192, R193 ;  /* 0x000000c1c0a3723e */ /* 0x000fe200000010ff */
[----:B------:R-:W-:Y:S01]  /*a9e0*/  FMUL.FTZ R47, R0, R47 ;  /* 0x0000002f002f7220 */ /* 0x000fe20000410000 */
[C---:B------:R-:W-:Y:S01]  /*a9f0*/  FMUL.FTZ R48, R2.reuse, R48 ;  /* 0x0000003002307220 */ /* 0x040fe20000410000 */
[----:B------:R-:W-:Y:S01]  /*aa00*/  FMUL.FTZ R49, R2, R49 ;  /* 0x0000003102317220 */ /* 0x000fe20000410000 */
[C---:B------:R-:W-:Y:S01]  /*aa10*/  FMUL.FTZ R50, R0.reuse, R50 ;  /* 0x0000003200327220 */ /* 0x040fe20000410000 */
[----:B------:R-:W-:Y:S01]  /*aa20*/  FMUL.FTZ R51, R0, R51 ;  /* 0x0000003300337220 */ /* 0x000fe20000410000 */
[C---:B-1----:R-:W-:Y:S01]  /*aa30*/  HMMA.16816.F32.BF16 R28, R168.reuse, R136, R28 ;  /* 0x00000088a81c723c */ /* 0x042fe2000004181c */
[----:B------:R1:W5:Y:S02]  /*aa40*/  MUFU.EX2 R161, R186 ;  /* 0x000000ba00a17308 */ /* 0x0003640000000800 */
[C---:B------:R-:W-:Y:S01]  /*aa50*/  FMUL.FTZ R52, R2.reuse, R52 ;  /* 0x0000003402347220 */ /* 0x040fe20000410000 */
[----:B------:R-:W-:Y:S01]  /*aa60*/  FMUL.FTZ R53, R2, R53 ;  /* 0x0000003502357220 */ /* 0x000fe20000410000 */
[C---:B------:R-:W-:Y:S01]  /*aa70*/  FMUL.FTZ R54, R0.reuse, R54 ;  /* 0x0000003600367220 */ /* 0x040fe20000410000 */
[----:B------:R-:W-:Y:S01]  /*aa80*/  FMUL.FTZ R55, R0, R55 ;  /* 0x0000003700377220 */ /* 0x000fe20000410000 */
[C---:B------:R-:W-:Y:S01]  /*aa90*/  FMUL.FTZ R56, R2.reuse, R56 ;  /* 0x0000003802387220 */ /* 0x040fe20000410000 */
[C---:B------:R-:W-:Y:S01]  /*aaa0*/  HMMA.16816.F32.BF16 R32, R168.reuse, R138, R32 ;  /* 0x0000008aa820723c */ /* 0x040fe20000041820 */
[----:B------:R-:W3:Y:S02]  /*aab0*/  LDSM.16.MT88.4 R136, [R204+0x1a000] ;  /* 0x01a00000cc88783b */ /* 0x000ee40000004200 */
        /* <DEDUP_REMOVED lines=40> */
[----:B-1----:R-:W-:Y:S02]  /*ad40*/  IMAD.U32 R186, RZ, RZ, UR14 ;  /* 0x0000000effba7e24 */ /* 0x002fe4000f8e00ff */
        /* <DEDUP_REMOVED lines=39> */
[----:B------:R-:W-:Y:S01]  /*afc0*/  FFMA.FTZ R144, R2, R241, R225 ;  /* 0x000000f102907223 */ /* 0x000fe200000100e1 */
[----:B------:R-:W-:Y:S01]  /*afd0*/  LOP3.LUT R160, R179, 0xff, RZ, 0xc0, !PT ;  /* 0x000000ffb3a07812 */ /* 0x000fe200078ec0ff */
[----:B------:R-:W-:Y:S01]  /*afe0*/  FFMA.FTZ R0, R0, R244, R226 ;  /* 0x000000f400007223 */ /* 0x000fe200000100e2 */
[----:B------:R-:W-:Y:S02]  /*aff0*/  F2FP.BF16.F32.PACK_AB R2, R194, R155 ;  /* 0x0000009bc202723e */ /* 0x000fe400000010ff */
[----:B------:R-:W-:Y:S01]  /*b000*/  SHF.R.U32.HI R180, RZ, 0x18, R179 ;  /* 0x00000018ffb47819 */ /* 0x000fe200000116b3 */
[C---:B-1----:R-:W-:Y:S03]  /*b010*/  HMMA.16816.F32.BF16 R44, R168.reuse, R136, R44 ;  /* 0x00000088a82c723c */ /* 0x042fe6000004182c */
[----:B------:R-:W-:Y:S01]  /*b020*/  PRMT R156, R2, 0x7632, R156 ;  /* 0x00007632029c7816 */ /* 0x000fe2000000009c */
[----:B------:R-:W-:Y:S01]  /*b030*/  FADD.FTZ R0, R228, R0 ;  /* 0x00000000e4007221 */ /* 0x000fe20000010000 */
[----:B------:R-:W-:Y:S02]  /*b040*/  F2FP.BF16.F32.PACK_AB R157, R187, R154 ;  /* 0x0000009abb9d723e */ /* 0x000fe400000010ff */
[----:B------:R-:W-:Y:S01]  /*b050*/  PRMT R162, R163, 0x7632, R162 ;  /* 0x00007632a3a27816 */ /* 0x000fe200000000a2 */
[C---:B------:R-:W-:Y:S01]  /*b060*/  HMMA.16816.F32.BF16 R48, R168.reuse, R138, R48 ;  /* 0x0000008aa830723c */ /* 0x040fe20000041830 */
[----:B------:R-:W1:Y:S02]  /*b070*/  LDSM.16.MT88.4 R136, [R133+0x2000] ;  /* 0x002000008588783b */ /* 0x000e640000004200 */
[----:B------:R-:W-:Y:S02]  /*b080*/  PRMT R158, R157, 0x7632, R158 ;  /* 0x000076329d9e7816 */ /* 0x000fe4000000009e */
[----:B-----5:R-:W-:Y:S04]  /*b090*/  F2FP.BF16.F32.PACK_AB R159, R164, R161 ;  /* 0x000000a1a49f723e */ /* 0x020fe800000010ff */
[----:B------:R-:W-:Y:S01]  /*b0a0*/  PRMT R165, R159, 0x7632, R165 ;  /* 0x000076329fa57816 */ /* 0x000fe200000000a5 */
        /* <DEDUP_REMOVED lines=9> */
[----:B----4-:R-:W-:Y:S02]  /*b140*/  @!P2 HFMA2.BF16_V2 R146, -RZ.H0_H0, RZ.H0_H0, -R135.H0_H0 ;  /* 0x200000ffff92a231 */ /* 0x010fe40000340987 */
[----:B--2---:R-:W-:Y:S05]  /*b150*/  @!P5 HFMA2.BF16_V2 R147, -RZ.H0_H0, RZ.H0_H0, -R134.H0_H0 ;  /* 0x200000ffff93d231 */ /* 0x004fea0000340986 */
[----:B------:R-:W-:Y:S01]  /*b160*/  @!P5 STL.S16 [R1+0x58], R147 ;  /* 0x000058930100d387 */ /* 0x000fe20000100600 */
[----:B------:R-:W-:Y:S03]  /*b170*/  PRMT R145, R147, 0x7610, R145 ;  /* 0x0000761093917816 */ /* 0x000fe60000000091 */
[----:B------:R-:W-:Y:S01]  /*b180*/  @!P2 STL.S16 [R1+0x54], R146 ;  /* 0x000054920100a387 */ /* 0x000fe20000100600 */
[----:B------:R-:W-:Y:S02]  /*b190*/  @!P5 PRMT R134, R145, 0x5410, RZ ;  /* 0x000054109186d816 */ /* 0x000fe400000000ff */
[----:B------:R-:W-:Y:S01]  /*b1a0*/  ISETP.LE.U32.AND P5, PT, R182, UR7, PT ;  /* 0x00000007b6007c0c */ /* 0x000fe2000bfa3070 */
[----:B------:R2:W3:Y:S01]  /*b1b0*/  LDL.S16 R152, [R1+0x64] ;  /* 0x0000640001987983 */ /* 0x0004e20000100600 */
[----:B------:R-:W4:Y:S03]  /*b1c0*/  MUFU.EX2 R182, R218 ;  /* 0x000000da00b67308 */ /* 0x000f260000000800 */
[----:B------:R2:W5:Y:S04]  /*b1d0*/  LDL.S16 R167, [R1+0x5c] ;  /* 0x00005c0001a77983 */ /* 0x0005680000100600 */
[----:B------:R4:W-:Y:S03]  /*b1e0*/  STG.E.U16 desc[UR22][R216.64+-0x80], R134 ;  /* 0xffff8086d8007986 */ /* 0x0009e6000c101516 */
[----:B------:R-:W-:Y:S01]  /*b1f0*/  MUFU.EX2 R218, R234 ;  /* 0x000000ea00da7308 */ /* 0x000fe20000000800 */
[C---:B-1----:R-:W-:Y:S08]  /*b200*/  HMMA.16816.F32.BF16 R76, R168.reuse, R136, R76 ;  /* 0x00000088a84c723c */ /* 0x042ff0000004184c */
[C---:B------:R-:W-:Y:S01]  /*b210*/  HMMA.16816.F32.BF16 R80, R168.reuse, R138, R80 ;  /* 0x0000008aa850723c */ /* 0x040fe20000041850 */
[----:B------:R-:W1:Y:S08]  /*b220*/  LDSM.16.MT88.4 R136, [R133+0x4000] ;  /* 0x004000008588783b */ /* 0x000e700000004200 */
[----:B----4-:R2:W4:Y:S01]  /*b230*/  LDL.S16 R134, [R1+0x60] ;  /* 0x0000600001867983 */ /* 0x0105220000100600 */
        /* <DEDUP_REMOVED lines=12> */
[C---:B-1----:R-:W-:Y:S03]  /*b300*/  HMMA.16816.F32.BF16 R116, R168.reuse, R136, R116 ;  /* 0x00000088a874723c */ /* 0x042fe60000041874 */
[--C-:B------:R-:W-:Y:S01]  /*b310*/  FADD.FTZ R137, R231, R144.reuse ;  /* 0x00000090e7897221 */ /* 0x100fe20000010000 */
[----:B------:R-:W-:Y:S02]  /*b320*/  PRMT R144, R146, 0x7610, R144 ;  /* 0x0000761092907816 */ /* 0x000fe40000000090 */
[----:B------:R-:W-:Y:S01]  /*b330*/  PRMT R136, R160, 0x5410, R181 ;  /* 0x00005410a0887816 */ /* 0x000fe200000000b5 */
[----:B------:R-:W-:Y:S01]  /*b340*/  FADD.FTZ R137, R230, R137 ;  /* 0x00000089e6897221 */ /* 0x000fe20000010000 */
[C---:B------:R-:W-:Y:S03]  /*b350*/  HMMA.16816.F32.BF16 R120, R168.reuse, R138, R120 ;  /* 0x0000008aa878723c */ /* 0x040fe60000041878 */
[----:B------:R-:W-:Y:S01]  /*b360*/  @!P2 PRMT R135, R144, 0x5410, RZ ;  /* 0x000054109087a816 */ /* 0x000fe200000000ff */
[--C-:B------:R-:W-:Y:S01]  /*b370*/  FADD.FTZ R138, R227, R0.reuse ;  /* 0x00000000e38a7221 */ /* 0x100fe20000010000 */
[----:B------:R-:W-:Y:S01]  /*b380*/  LDSM.16.MT88.4 R144, [R206+0x18800] ;  /* 0x01880000ce90783b */ /* 0x000fe20000004200 */
[----:B------:R-:W-:Y:S01]  /*b390*/  LEA R186, P2, R186, R216, 0x1 ;  /* 0x000000d8baba7211 */ /* 0x000fe200078408ff */
[----:B------:R-:W-:Y:S01]  /*b3a0*/  FADD.FTZ R137, R232, R137 ;  /* 0x00000089e8897221 */ /* 0x000fe20000010000 */
[C---:B------:R-:W-:Y:S03]  /*b3b0*/  HMMA.16816.F32.BF16 R124, R168.reuse, R140, R124 ;  /* 0x0000008ca87c723c */ /* 0x040fe6000004187c */
[----:B------:R-:W-:Y:S01]  /*b3c0*/  PRMT R0, R179, 0x7632, R0 ;  /* 0x00007632b3007816 */ /* 0x000fe20000000000 */
[----:B------:R-:W-:Y:S01]  /*b3d0*/  FADD.FTZ R155, R155, R137 ;  /* 0x000000899b9b7221 */ /* 0x000fe20000010000 */
[----:B------:R1:W-:Y:S01]  /*b3e0*/  STG.E.U16 desc[UR22][R216.64+-0x7e], R135 ;  /* 0xffff8287d8007986 */ /* 0x0003e2000c101516 */
[----:B------:R-:W-:Y:S01]  /*b3f0*/  LOP3.LUT R179, R196, 0xff, RZ, 0xc0, !PT ;  /* 0x000000ffc4b37812 */ /* 0x000fe200078ec0ff */
[----:B------:R-:W-:Y:S01]  /*b400*/  FADD.FTZ R138, R229, R138 ;  /* 0x0000008ae58a7221 */ /* 0x000fe20000010000 */
[----:B------:R-:W-:Y:S01]  /*b410*/  HMMA.16816.F32.BF16 R128, R168, R142, R128 ;  /* 0x0000008ea880723c */ /* 0x000fe20000041880 */
[----:B------:R2:W2:Y:S02]  /*b420*/  LDL.S16 R168, [R1+0x48] ;  /* 0x0000480001a87983 */ /* 0x0004a40000100600 */
[----:B------:R-:W-:Y:S01]  /*b430*/  LOP3.LUT R178, R0, 0xff, RZ, 0xc0, !PT ;  /* 0x000000ff00b27812 */ /* 0x000fe200078ec0ff */
[----:B------:R-:W-:Y:S01]  /*b440*/  FADD.FTZ R154, R154, R138 ;  /* 0x0000008a9a9a7221 */ /* 0x000fe20000010000 */
[----:B------:R-:W-:Y:S01]  /*b450*/  HSET2.LE.AND R136, R136, R214, PT ;  /* 0x000000d688887233 */ /* 0x000fe20003803000 */
[----:B------:R-:W5:Y:S01]  /*b460*/  LDSM.16.MT88.4 R140, [R204+0x18800] ;  /* 0x01880000cc8c783b */ /* 0x000f620000004200 */
[----:B------:R-:W-:Y:S01]  /*b470*/  PRMT R137, R178, 0x5410, R180 ;  /* 0x00005410b2897816 */ /* 0x000fe200000000b4 */
[----:B------:R-:W-:Y:S01]  /*b480*/  FADD.FTZ R154, R187, R154 ;  /* 0x0000009abb9a7221 */ /* 0x000fe20000010000 */
[----:B------:R-:W-:Y:S01]  /*b490*/  PRMT R0, R2, 0x5410, R156 ;  /* 0x0000541002007816 */ /* 0x000fe2000000009c */
[----:B---3--:R-:W-:Y:S01]  /*b4a0*/  @!P6 HFMA2.BF16_V2 R152, -RZ.H0_H0, RZ.H0_H0, -R172.H0_H0 ;  /* 0x200000ffff98e231 */ /* 0x008fe200003409ac */
[----:B------:R-:W-:Y:S01]  /*b4b0*/  PRMT R138, R179, 0x5410, R197 ;  /* 0x00005410b38a7816 */ /* 0x000fe200000000c5 */
[----:B------:R-:W-:Y:S01]  /*b4c0*/  FADD.FTZ R155, R194, R155 ;  /* 0x0000009bc29b7221 */ /* 0x000fe20000010000 */
[----:B------:R-:W-:Y:S01]  /*b4d0*/  LOP3.LUT R136, R0, R136, RZ, 0xc0, !PT ;  /* 0x0000008800887212 */ /* 0x000fe200078ec0ff */
[----:B------:R-:W-:Y:S01]  /*b4e0*/  MUFU.EX2 R194, R222 ;  /* 0x000000de00c27308 */ /* 0x000fe20000000800 */
[--C-:B------:R-:W-:Y:S01]  /*b4f0*/  HSET2.LE.AND R137, R137, R214.reuse, PT ;  /* 0x000000d689897233 */ /* 0x100fe20003803000 */
[----:B------:R3:W-:Y:S01]  /*b500*/  @!P6 STL.S16 [R1+0x64], R152 ;  /* 0x000064980100e387 */ /* 0x0007e20000100600 */
[----:B------:R-:W-:Y:S01]  /*b510*/  PRMT R0, R157, 0x5410, R158 ;  /* 0x000054109d007816 */ /* 0x000fe2000000009e */
[----:B------:R-:W-:Y:S01]  /*b520*/  FADD.FTZ R155, R193, R155 ;  /* 0x0000009bc19b7221 */ /* 0x000fe20000010000 */
[----:B------:R-:W-:Y:S01]  /*b530*/  PRMT R139, R198, 0x5410, R199 ;  /* 0x00005410c68b7816 */ /* 0x000fe200000000c7 */
[----:B------:R-:W-:Y:S01]  /*b540*/  FADD.FTZ R154, R161, R154 ;  /* 0x0000009aa19a7221 */ /* 0x000fe20000010000 */
[----:B------:R-:W-:Y:S03]  /*b550*/  LOP3.LUT R137, R0, R137, RZ, 0xc0, !PT ;  /* 0x0000008900897212 */ /* 0x000fe600078ec0ff */
[----:B------:R-:W-:Y:S01]  /*b560*/  MUFU.EX2 R193, R224 ;  /* 0x000000e000c17308 */ /* 0x000fe20000000800 */
[--C-:B------:R-:W-:Y:S01]  /*b570*/  HSET2.LE.AND R138, R138, R214.reuse, PT ;  /* 0x000000d68a8a7233 */ /* 0x100fe20003803000 */
[----:B------:R-:W-:Y:S01]  /*b580*/  FADD.FTZ R154, R164, R154 ;  /* 0x0000009aa49a7221 */ /* 0x000fe20000010000 */
[----:B------:R-:W-:Y:S02]  /*b590*/  LOP3.LUT R139, R139, 0xff00ff, RZ, 0xc0, !PT ;  /* 0x00ff00ff8b8b7812 */ /* 0x000fe400078ec0ff */
[----:B------:R-:W-:Y:S02]  /*b5a0*/  PRMT R0, R163, 0x5410, R162 ;  /* 0x00005410a3007816 */ /* 0x000fe400000000a2 */
[----:B-1----:R-:W-:Y:S02]  /*b5b0*/  PRMT R135, R152, 0x7610, R135 ;  /* 0x0000761098877816 */ /* 0x002fe40000000087 */
[----:B------:R-:W-:Y:S02]  /*b5c0*/  LOP3.LUT R138, R0, R138, RZ, 0xc0, !PT ;  /* 0x0000008a008a7212 */ /* 0x000fe400078ec0ff */
[----:B------:R-:W-:Y:S02]  /*b5d0*/  HSET2.LE.AND R139, R139, R214, PT ;  /* 0x000000d68b8b7233 */ /* 0x000fe40003803000 */
[----:B------:R-:W-:Y:S02]  /*b5e0*/  PRMT R0, R159, 0x5410, R165 ;  /* 0x000054109f007816 */ /* 0x000fe400000000a5 */
[----:B------:R-:W-:Y:S02]  /*b5f0*/  @!P6 PRMT R172, R135, 0x5410, RZ ;  /* 0x0000541087ace816 */ /* 0x000fe400000000ff */
[----:B------:R-:W-:Y:S01]  /*b600*/  LOP3.LUT R139, R0, R139, RZ, 0xc0, !PT ;  /* 0x0000008b008b7212 */ /* 0x000fe200078ec0ff */
[----:B------:R-:W-:Y:S01]  /*b610*/  IMAD.U32 R0, RZ, RZ, UR14 ;  /* 0x0000000eff007e24 */ /* 0x000fe2000f8e00ff */
[----:B------:R-:W-:Y:S01]  /*b620*/  ISETP.LE.U32.AND P6, PT, R185, UR7, PT ;  /* 0x00000007b9007c0c */ /* 0x000fe2000bfc3070 */
[----:B---3--:R-:W-:Y:S01]  /*b630*/  IMAD.WIDE.U32 R152, R220, -0x326172a9, RZ ;  /* 0xcd9e8d57dc987825 */ /* 0x008fe200078e00ff */
[----:B------:R-:W-:Y:S02]  /*b640*/  MUFU.EX2 R185, R203 ;  /* 0x000000cb00b97308 */ /* 0x000fe40000000800 */
[----:B------:R-:W-:Y:S01]  /*b650*/  LEA.HI.X.SX32 R187, R0, R217, 0x1, P2 ;  /* 0x000000d900bb7211 */ /* 0x000fe200010f0eff */
[C---:B-----5:R-:W-:Y:S04]  /*b660*/  HMMA.16816.F32.BF16 R4, R136.reuse, R140, R4 ;  /* 0x0000008c8804723c */ /* 0x060fe80000041804 */
[----:B------:R-:W-:Y:S01]  /*b670*/  STG.E.U16 desc[UR22][R186.64+-0x80], R172 ;  /* 0xffff80acba007986 */ /* 0x000fe2000c101516 */
[----:B----4-:R-:W-:Y:S01]  /*b680*/  @!P5 HFMA2.BF16_V2 R134, -RZ.H0_H0, RZ.H0_H0, -R173.H0_H0 ;  /* 0x200000ffff86d231 */ /* 0x010fe200003409ad */
[----:B------:R-:W-:Y:S01]  /*b690*/  LOP3.LUT R181, R190, UR13, R153, 0x96, !PT ;  /* 0x0000000dbeb57c12 */ /* 0x000fe2000f8e9699 */
[----:B------:R-:W-:Y:S01]  /*b6a0*/  MUFU.EX2 R203, R235 ;  /* 0x000000eb00cb7308 */ /* 0x000fe20000000800 */
[C---:B------:R-:W-:Y:S01]  /*b6b0*/  HMMA.16816.F32.BF16 R8, R136.reuse, R142, R8 ;  /* 0x0000008e8808723c */ /* 0x040fe20000041808 */
[----:B------:R-:W1:Y:S02]  /*b6c0*/  LDSM.16.MT88.4 R140, [R133+0x800] ;  /* 0x00080000858c783b */ /* 0x000e640000004200 */
[----:B------:R-:W-:Y:S01]  /*b6d0*/  PRMT R0, R134, 0x7610, R0 ;  /* 0x0000761086007816 */ /* 0x000fe20000000000 */
[----:B------:R-:W-:Y:S01]  /*b6e0*/  @!P6 HFMA2.BF16_V2 R167, -RZ.H0_H0, RZ.H0_H0, -R174.H0_H0 ;  /* 0x200000ffffa7e231 */ /* 0x000fe200003409ae */
[----:B------:R-:W-:Y:S02]  /*b6f0*/  ISETP.GT.U32.AND P2, PT, R188, UR7, PT ;  /* 0x00000007bc007c0c */ /* 0x000fe4000bf44070 */
[----:B------:R-:W-:Y:S01]  /*b700*/  @!P5 PRMT R173, R0, 0x5410, RZ ;  /* 0x0000541000add816 */ /* 0x000fe200000000ff */
[C---:B------:R-:W-:Y:S01]  /*b710*/  HMMA.16816.F32.BF16 R12, R136.reuse, R144, R12 ;  /* 0x00000090880c723c */ /* 0x040fe2000004180c */
[----:B------:R3:W-:Y:S01]  /*b720*/  @!P5 STL.S16 [R1+0x60], R134 ;  /* 0x000060860100d387 */ /* 0x0007e20000100600 */
[----:B------:R-:W-:Y:S01]  /*b730*/  MUFU.EX2 R188, R221 ;  /* 0x000000dd00bc7308 */ /* 0x000fe20000000800 */
[----:B------:R-:W-:Y:S02]  /*b740*/  ISETP.GT.U32.AND P5, PT, R189, UR7, PT ;  /* 0x00000007bd007c0c */ /* 0x000fe4000bfa4070 */
[----:B------:R4:W5:Y:S03]  /*b750*/  LDL.S16 R190, [R1+0x50] ;  /* 0x0000500001be7983 */ /* 0x0009660000100600 */
[C---:B------:R-:W-:Y:S01]  /*b760*/  HMMA.16816.F32.BF16 R16, R136.reuse, R146, R16 ;  /* 0x000000928810723c */ /* 0x040fe20000041810 */
[----:B------:R-:W-:Y:S04]  /*b770*/  @!P6 STL.S16 [R1+0x5c], R167 ;  /* 0x00005ca70100e387 */ /* 0x000fe80000100600 */
[----:B------:R4:W4:Y:S04]  /*b780*/  LDL.S16 R189, [R1+0x4c] ;  /* 0x00004c0001bd7983 */ /* 0x0009280000100600 */
[----:B------:R-:W1:Y:S08]  /*b790*/  LDSM.16.MT88.4 R144, [R184+0x800] ;  /* 0x00080000b890783b */ /* 0x000e700000004200 */
[----:B------:R1:W-:Y:S01]  /*b7a0*/  STG.E.U16 desc[UR22][R186.64+-0x7e], R173 ;  /* 0xffff82adba007986 */ /* 0x0003e2000c101516 */
[----:B---3--:R-:W-:Y:S05]  /*b7b0*/  IMAD.WIDE.U32 R134, R219, -0x326172a9, RZ ;  /* 0xcd9e8d57db867825 */ /* 0x008fea00078e00ff */
[----:B------:R-:W-:Y:S01]  /*b7c0*/  LOP3.LUT R152, R152, UR12, R135, 0x96, !PT ;  /* 0x0000000c98987c12 */ /* 0x000fe2000f8e9687 */
[C---:B-1----:R-:W-:Y:S03]  /*b7d0*/  HMMA.16816.F32.BF16 R20, R136.reuse, R140, R20 ;  /* 0x0000008c8814723c */ /* 0x042fe60000041814 */
[----:B------:R-:W-:Y:S02]  /*b7e0*/  LOP3.LUT R153, R152, 0xffff, RZ, 0xc0, !PT ;  /* 0x0000ffff98997812 */ /* 0x000fe400078ec0ff */
[C---:B------:R-:W-:Y:S02]  /*b7f0*/  PRMT R172, R134.reuse, 0x7771, RZ ;  /* 0x0000777186ac7816 */ /* 0x040fe400000000ff */
[----:B------:R-:W-:Y:S01]  /*b800*/  SHF.R.U32.HI R153, RZ, 0x8, R153 ;  /* 0x00000008ff997819 */ /* 0x000fe20000011699 */
[C---:B------:R-:W-:Y:S01]  /*b810*/  HMMA.16816.F32.BF16 R24, R136.reuse, R142, R24 ;  /* 0x0000008e8818723c */ /* 0x040fe20000041818 */
[----:B------:R-:W1:Y:S02]  /*b820*/  LDSM.16.MT88.4 R140, [R204+0x1a800] ;  /* 0x01a80000cc8c783b */ /* 0x000e640000004200 */
[----:B------:R-:W-:Y:S02]  /*b830*/  LOP3.LUT R0, R153, 0xffff, RZ, 0xc0, !PT ;  /* 0x0000ffff99007812 */ /* 0x000fe400078ec0ff */
[C---:B------:R-:W-:Y:S02]  /*b840*/  PRMT R195, R134.reuse, 0x7773, RZ ;  /* 0x0000777386c37816 */ /* 0x040fe400000000ff */
[----:B------:R-:W-:Y:S01]  /*b850*/  PRMT R173, R134, 0x7772, RZ ;  /* 0x0000777286ad7816 */ /* 0x000fe200000000ff */
[C---:B------:R-:W-:Y:S08]  /*b860*/  HMMA.16816.F32.BF16 R28, R136.reuse, R144, R28 ;  /* 0x00000090881c723c */ /* 0x040ff0000004181c */
        /* <DEDUP_REMOVED lines=22> */
[----:B------:R-:W1:Y:S02]  /*b9d0*/  LDSM.16.MT88.4 R140, [R206+0x1e800] ;  /* 0x01e80000ce8c783b */ /* 0x000e640000004200 */
[----:B--2---:R-:W-:Y:S05]  /*b9e0*/  @P5 HFMA2.BF16_V2 R168, -RZ.H0_H0, RZ.H0_H0, -R175.H0_H0 ;  /* 0x200000ffffa85231 */ /* 0x004fea00003409af */
[C---:B------:R-:W-:Y:S01]  /*b9f0*/  HMMA.16816.F32.BF16 R92, R136.reuse, R148, R92 ;  /* 0x00000094885c723c */ /* 0x040fe2000004185c */
[----:B------:R2:W-:Y:S02]  /*ba00*/  @P5 STL.S16 [R1+0x48], R168 ;  /* 0x000048a801005387 */ /* 0x0005e40000100600 */
[----:B------:R-:W-:Y:S02]  /*ba10*/  PRMT R170, R168, 0x7610, R170 ;  /* 0x00007610a8aa7816 */ /* 0x000fe400000000aa */
[----:B------:R1:W4:Y:S01]  /*ba20*/  LDL.S16 R171, [R1+0x3c] ;  /* 0x00003c0001ab7983 */ /* 0x0003220000100600 */
[----:B------:R-:W-:Y:S02]  /*ba30*/  PRMT R148, R167, 0x7610, R148 ;  /* 0x00007610a7947816 */ /* 0x000fe40000000094 */
[C---:B------:R-:W-:Y:S01]  /*ba40*/  HMMA.16816.F32.BF16 R96, R136.reuse, R150, R96 ;  /* 0x000000968860723c */ /* 0x040fe20000041860 */
[----:B------:R-:W2:Y:S02]  /*ba50*/  MUFU.EX2 R167, R201 ;  /* 0x000000c900a77308 */ /* 0x000ea40000000800 */
[----:B------:R-:W-:Y:S02]  /*ba60*/  @P5 PRMT R175, R170, 0x5410, RZ ;  /* 0x00005410aaaf5816 */ /* 0x000fe400000000ff */
[----:B------:R4:W4:Y:S01]  /*ba70*/  LDL.S16 R170, [R1+0x38] ;  /* 0x0000380001aa7983 */ /* 0x0009220000100600 */
[----:B------:R-:W-:Y:S02]  /*ba80*/  ISETP.LE.U32.AND P5, PT, R160, UR7, PT ;  /* 0x00000007a0007c0c */ /* 0x000fe4000bfa3070 */
[C---:B---3--:R-:W-:Y:S01]  /*ba90*/  HMMA.16816.F32.BF16 R100, R136.reuse, R144, R100 ;  /* 0x000000908864723c */ /* 0x048fe20000041864 */
[----:B------:R-:W-:Y:S02]  /*baa0*/  STG.E.U16 desc[UR22][R216.64+-0x6e], R175 ;  /* 0xffff92afd8007986 */ /* 0x000fe4000c101516 */
[----:B------:R-:W-:Y:S02]  /*bab0*/  @!P6 PRMT R174, R148, 0x5410, RZ ;  /* 0x0000541094aee816 */ /* 0x000fe400000000ff */
[----:B------:R-:W3:Y:S01]  /*bac0*/  LDSM.16.MT88.4 R148, [R133+0x6800] ;  /* 0x006800008594783b */ /* 0x000ee20000004200 */
[----:B------:R-:W-:Y:S02]  /*bad0*/  ISETP.LE.U32.AND P6, PT, R0, UR7, PT ;  /* 0x0000000700007c0c */ /* 0x000fe4000bfc3070 */
[C---:B------:R-:W-:Y:S03]  /*bae0*/  HMMA.16816.F32.BF16 R104, R136.reuse, R146, R104 ;  /* 0x000000928868723c */ /* 0x040fe60000041868 */
[----:B------:R-:W-:Y:S01]  /*baf0*/  F2FP.BF16.F32.PACK_AB R0, R182, R166 ;  /* 0x000000a6b600723e */ /* 0x000fe200000010ff */
[----:B--2---:R-:W-:Y:S01]  /*bb00*/  IMAD.MOV.U32 R168, RZ, RZ, R134 ;  /* 0x000000ffffa87224 */ /* 0x004fe200078e0086 */
[----:B------:R-:W2:Y:S01]  /*bb10*/  LDSM.16.MT88.4 R144, [R184+0x6800] ;  /* 0x00680000b890783b */ /* 0x000ea20000004200 */
[----:B------:R-:W-:Y:S01]  /*bb20*/  F2FP.BF16.F32.PACK_AB R134, R185, R167 ;  /* 0x000000a7b986723e */ /* 0x000fe200000010ff */
[----:B------:R-:W-:Y:S01]  /*bb30*/  FADD.FTZ R167, R167, R154 ;  /* 0x0000009aa7a77221 */ /* 0x000fe20000010000 */
[----:B------:R-:W-:Y:S01]  /*bb40*/  PRMT R135, R0, 0x7632, R135 ;  /* 0x0000763200877816 */ /* 0x000fe20000000087 */
[C---:B-1----:R-:W-:Y:S03]  /*bb50*/  HMMA.16816.F32.BF16 R108, R136.reuse, R140, R108 ;  /* 0x0000008c886c723c */ /* 0x042fe6000004186c */
[----:B------:R-:W-:Y:S01]  /*bb60*/  FADD.FTZ R141, R192, R155 ;  /* 0x0000009bc08d7221 */ /* 0x000fe20000010000 */
[----:B------:R1:W-:Y:S01]  /*bb70*/  STG.E.U16 desc[UR22][R216.64+-0x70], R174 ;  /* 0xffff90aed8007986 */ /* 0x0003e2000c101516 */
[----:B------:R-:W-:Y:S01]  /*bb80*/  FADD.FTZ R167, R185, R167 ;  /* 0x000000a7b9a77221 */ /* 0x000fe20000010000 */
[----:B------:R-:W-:Y:S01]  /*bb90*/  PRMT R161, R134, 0x7632, R161 ;  /* 0x0000763286a17816 */ /* 0x000fe200000000a1 */
[----:B------:R-:W-:Y:S01]  /*bba0*/  FADD.FTZ R166, R166, R141 ;  /* 0x0000008da6a67221 */ /* 0x000fe20000010000 */
[C---:B------:R-:W-:Y:S03]  /*bbb0*/  HMMA.16816.F32.BF16 R112, R136.reuse, R142, R112 ;  /* 0x0000008e8870723c */ /* 0x040fe60000041870 */
[----:B------:R-:W-:Y:S01]  /*bbc0*/  PRMT R141, R0, 0x5410, R135 ;  /* 0x00005410008d7816 */ /* 0x000fe20000000087 */
[----:B------:R-:W-:Y:S01]  /*bbd0*/  FADD.FTZ R166, R182, R166 ;  /* 0x000000a6b6a67221 */ /* 0x000fe20000010000 */
[----:B------:R-:W-:Y:S02]  /*bbe0*/  F2FP.BF16.F32.PACK_AB R160, R194, R188 ;  /* 0x000000bcc2a0723e */ /* 0x000fe400000010ff */
[----:B------:R-:W-:Y:S02]  /*bbf0*/  F2FP.BF16.F32.PACK_AB R182, R203, R218 ;  /* 0x000000dacbb6723e */ /* 0x000fe400000010ff */
[----:B------:R-:W-:Y:S01]  /*bc00*/  PRMT R164, R160, 0x7632, R164 ;  /* 0x00007632a0a47816 */ /* 0x000fe200000000a4 */
[----:B-----5:R-:W-:Y:S01]  /*bc10*/  @P4 HFMA2.BF16_V2 R190, -RZ.H0_H0, RZ.H0_H0, -R177.H0_H0 ;  /* 0x200000ffffbe4231 */ /* 0x020fe200003409b1 */
[C---:B---3--:R-:W-:Y:S01]  /*bc20*/  HMMA.16816.F32.BF16 R116, R136.reuse, R148, R116 ;  /* 0x000000948874723c */ /* 0x048fe20000041874 */
[----:B-1----:R-:W1:Y:S03]  /*bc30*/  MUFU.EX2 R174, R223 ;  /* 0x000000df00ae7308 */ /* 0x002e660000000800 */
[----:B------:R-:W-:Y:S01]  /*bc40*/  @P4 STL.S16 [R1+0x50], R190 ;  /* 0x000050be01004387 */ /* 0x000fe20000100600 */
[----:B------:R-:W-:Y:S01]  /*bc50*/  PRMT R169, R190, 0x7610, R169 ;  /* 0x00007610bea97816 */ /* 0x000fe200000000a9 */
[----:B----4-:R-:W-:Y:S02]  /*bc60*/  @P2 HFMA2.BF16_V2 R189, -RZ.H0_H0, RZ.H0_H0, -R176.H0_H0 ;  /* 0x200000ffffbd2231 */ /* 0x010fe400003409b0 */
[C---:B------:R-:W-:Y:S01]  /*bc70*/  HMMA.16816.F32.BF16 R120, R136.reuse, R150, R120 ;  /* 0x000000968878723c */ /* 0x040fe20000041878 */
[----:B------:R-:W3:Y:S02]  /*bc80*/  LDSM.16.MT88.4 R148, [R204+0x19000] ;  /* 0x01900000cc94783b */ /* 0x000ee40000004200 */
[----:B------:R-:W-:Y:S02]  /*bc90*/  @P4 PRMT R177, R169, 0x5410, RZ ;  /* 0x00005410a9b14816 */ /* 0x000fe400000000ff */
[----:B------:R-:W-:Y:S02]  /*bca0*/  PRMT R140, R189, 0x7610, R140 ;  /* 0x00007610bd8c7816 */ /* 0x000fe4000000008c */
[----:B------:R-:W-:Y:S01]  /*bcb0*/  LOP3.LUT R169, R152, 0xff, RZ, 0xc0, !PT ;  /* 0x000000ff98a97812 */ /* 0x000fe200078ec0ff */
[C---:B--2---:R-:W-:Y:S01]  /*bcc0*/  HMMA.16816.F32.BF16 R124, R136.reuse, R144, R124 ;  /* 0x00000090887c723c */ /* 0x044fe2000004187c */
[----:B------:R-:W-:Y:S02]  /*bcd0*/  @P2 STL.S16 [R1+0x4c], R189 ;  /* 0x00004cbd01002387 */ /* 0x000fe40000100600 */
[----:B------:R-:W-:Y:S02]  /*bce0*/  @P2 PRMT R176, R140, 0x5410, RZ ;  /* 0x000054108cb02816 */ /* 0x000fe400000000ff */
[----:B------:R-:W-:Y:S01]  /*bcf0*/  STG.E.U16 desc[UR22][R186.64+-0x70], R177 ;  /* 0xffff90b1ba007986 */ /* 0x000fe2000c101516 */
[----:B------:R-:W-:Y:S02]  /*bd00*/  PRMT R140, R169, 0x5410, R153 ;  /* 0x00005410a98c7816 */ /* 0x000fe40000000099 */
[----:B------:R-:W-:Y:S01]  /*bd10*/  HMMA.16816.F32.BF16 R128, R136, R146, R128 ;  /* 0x000000928880723c */ /* 0x000fe20000041880 */
[----:B------:R-:W-:Y:S02]  /*bd20*/  STG.E.U16 desc[UR22][R186.64+-0x6e], R176 ;  /* 0xffff92b0ba007986 */ /* 0x000fe4000c101516 */
[----:B------:R-:W-:Y:S02]  /*bd30*/  HSET2.LE.AND R140, R140, R214, PT ;  /* 0x000000d68c8c7233 */ /* 0x000fe40003803000 */
[----:B------:R-:W-:Y:S01]  /*bd40*/  LDSM.16.MT88.4 R136, [R133+0x1000] ;  /* 0x001000008588783b */ /* 0x000fe20000004200 */
[----:B------:R-:W-:Y:S02]  /*bd50*/  ISETP.LE.U32.AND P2, PT, R180, UR7, PT ;  /* 0x00000007b4007c0c */ /* 0x000fe4000bf43070 */
[----:B------:R-:W-:Y:S02]  /*bd60*/  LOP3.LUT R140, R141, R140, RZ, 0xc0, !PT ;  /* 0x0000008c8d8c7212 */ /* 0x000fe400078ec0ff */
[----:B------:R-:W-:Y:S02]  /*bd70*/  PRMT R141, R152, 0x7632, R141 ;  /* 0x00007632988d7816 */ /* 0x000fe4000000008d */
[----:B------:R-:W-:Y:S01]  /*bd80*/  ISETP.LE.U32.AND P4, PT, R179, UR7, PT ;  /* 0x00000007b3007c0c */ /* 0x000fe2000bf83070 */
[----:B------:R-:W-:Y:S01]  /*bd90*/  LDSM.16.MT88.4 R144, [R184+0x1000] ;  /* 0x00100000b890783b */ /* 0x000fe20000004200 */
[----:B------:R-:W-:Y:S07]  /*bda0*/  @!P5 HFMA2.BF16_V2 R171, -RZ.H0_H0, RZ.H0_H0, -R2.H0_H0 ;  /* 0x200000ffffabd231 */ /* 0x000fee0000340902 */
[----:B------:R2:W-:Y:S01]  /*bdb0*/  @!P5 STL.S16 [R1+0x3c], R171 ;  /* 0x00003cab0100d387 */ /* 0x0005e20000100600 */
[----:B------:R-:W-:Y:S01]  /*bdc0*/  PRMT R142, R171, 0x7610, R142 ;  /* 0x00007610ab8e7816 */ /* 0x000fe2000000008e */
[----:B------:R-:W-:Y:S03]  /*bdd0*/  @!P3 HFMA2.BF16_V2 R170, -RZ.H0_H0, RZ.H0_H0, -R156.H0_H0 ;  /* 0x200000ffffaab231 */ /* 0x000fe6000034099c */
[----:B------:R-:W-:Y:S02]  /*bde0*/  @!P5 PRMT R2, R142, 0x5410, RZ ;  /* 0x000054108e02d816 */ /* 0x000fe400000000ff */
[----:B------:R-:W-:Y:S01]  /*bdf0*/  ISETP.LE.U32.AND P5, PT, R178, UR7, PT ;  /* 0x00000007b2007c0c */ /* 0x000fe2000bfa3070 */
[----:B------:R4:W-:Y:S01]  /*be00*/  @!P3 STL.S16 [R1+0x38], R170 ;  /* 0x000038aa0100b387 */ /* 0x0009e20000100600 */
[----:B------:R-:W-:Y:S03]  /*be10*/  PRMT R143, R170, 0x7610, R143 ;  /* 0x00007610aa8f7816 */ /* 0x000fe6000000008f */
[----:B------:R1:W5:Y:S01]  /*be20*/  LDL.S16 R201, [R1+0x34] ;  /* 0x0000340001c97983 */ /* 0x0003620000100600 */
[----:B------:R-:W-:Y:S02]  /*be30*/  @!P3 PRMT R156, R143, 0x5410, RZ ;  /* 0x000054108f9cb816 */ /* 0x000fe400000000ff */
[----:B------:R-:W-:Y:S01]  /*be40*/  PRMT R143, R173, 0x5410, R195 ;  /* 0x00005410ad8f7816 */ /* 0x000fe200000000c3 */
[----:B------:R1:W5:Y:S01]  /*be50*/  LDL.S16 R196, [R1+0x2c] ;  /* 0x00002c0001c47983 */ /* 0x0003620000100600 */
[----:B------:R-:W-:Y:S02]  /*be60*/  ISETP.GT.U32.AND P3, PT, R197, UR7, PT ;  /* 0x00000007c5007c0c */ /* 0x000fe4000bf64070 */
[----:B------:R-:W-:Y:S01]  /*be70*/  LOP3.LUT R143, R143, 0xff00ff, RZ, 0xc0, !PT ;  /* 0x00ff00ff8f8f7812 */ /* 0x000fe200078ec0ff */
[----:B------:R1:W5:Y:S01]  /*be80*/  LDL.S16 R175, [R1+0x30] ;  /* 0x0000300001af7983 */ /* 0x0003620000100600 */
[----:B------:R-:W-:Y:S03]  /*be90*/  MUFU.EX2 R197, R238 ;  /* 0x000000ee00c57308 */ /* 0x000fe60000000800 */
[----:B------:R3:W-:Y:S01]  /*bea0*/  STG.E.U16 desc[UR22][R216.64+-0x60], R2 ;  /* 0xffffa002d8007986 */ /* 0x0007e2000c101516 */
[----:B--2---:R-:W-:Y:S02]  /*beb0*/  LOP3.LUT R171, R168, 0xff, RZ, 0xc0, !PT ;  /* 0x000000ffa8ab7812 */ /* 0x004fe400078ec0ff */
[----:B------:R-:W-:Y:S01]  /*bec0*/  LOP3.LUT R168, R141, 0xff, RZ, 0xc0, !PT ;  /* 0x000000ff8da87812 */ /* 0x000fe200078ec0ff */
[----:B------:R2:W-:Y:S01]  /*bed0*/  STG.E.U16 desc[UR22][R216.64+-0x5e], R156 ;  /* 0xffffa29cd8007986 */ /* 0x0005e2000c101516 */
[----:B------:R-:W-:Y:S02]  /*bee0*/  PRMT R142, R171, 0x5410, R172 ;  /* 0x00005410ab8e7816 */ /* 0x000fe400000000ac */
[--C-:B------:R-:W-:Y:S01]  /*bef0*/  HSET2.LE.AND R143, R143, R214.reuse, PT ;  /* 0x000000d68f8f7233 */ /* 0x100fe20003803000 */
[----:B------:R1:W5:Y:S01]  /*bf00*/  LDL.S16 R192, [R1+0x28] ;  /* 0x0000280001c07983 */ /* 0x0003620000100600 */
[----:B----4-:R-:W-:Y:S02]  /*bf10*/  SHF.R.U32.HI R170, RZ, 0x18, R152 ;  /* 0x00000018ffaa7819 */ /* 0x010fe40000011698 */
[--C-:B------:R-:W-:Y:S01]  /*bf20*/  HSET2.LE.AND R142, R142, R214.reuse, PT ;  /* 0x000000d68e8e7233 */ /* 0x100fe20003803000 */
[----:B------:R-:W4:Y:S01]  /*bf30*/  LDSM.16.MT88.4 R152, [R206+0x19000] ;  /* 0x01900000ce98783b */ /* 0x000f220000004200 */
[----:B------:R-:W-:Y:S05]  /*bf40*/  PRMT R141, R168, 0x5410, R170 ;  /* 0x00005410a88d7816 */ /* 0x000fea00000000aa */
[----:B------:R-:W-:Y:S02]  /*bf50*/  HSET2.LE.AND R141, R141, R214, PT ;  /* 0x000000d68d8d7233 */ /* 0x000fe40003803000 */
[----:B------:R2:W5:Y:S04]  /*bf60*/  LDL.S16 R191, [R1+0x20] ;  /* 0x0000200001bf7983 */ /* 0x0005680000100600 */
[----:B------:R2:W5:Y:S01]  /*bf70*/  LDL.S16 R190, [R1+0x24] ;  /* 0x0000240001be7983 */ /* 0x0005620000100600 */
[----:B---3--:R-:W-:Y:S03]  /*bf80*/  PRMT R2, R134, 0x5410, R161 ;  /* 0x0000541086027816 */ /* 0x008fe600000000a1 */
[----:B------:R3:W3:Y:S01]  /*bf90*/  LDL.S16 R189, [R1+0x14] ;  /* 0x0000140001bd7983 */ /* 0x0006e20000100600 */
[----:B------:R-:W-:Y:S02]  /*bfa0*/  LOP3.LUT R141, R2, R141, RZ, 0xc0, !PT ;  /* 0x0000008d028d7212 */ /* 0x000fe400078ec0ff */
[----:B------:R-:W-:Y:S04]  /*bfb0*/  PRMT R2, R160, 0x5410, R164 ;  /* 0x00005410a0027816 */ /* 0x000fe800000000a4 */
[----:B------:R-:W-:Y:S02]  /*bfc0*/  LOP3.LUT R142, R2, R142, RZ, 0xc0, !PT ;  /* 0x0000008e028e7212 */ /* 0x000fe400078ec0ff */
[----:B-1----:R-:W-:Y:S04]  /*bfd0*/  F2FP.BF16.F32.PACK_AB R2, R193, R174 ;  /* 0x000000aec102723e */ /* 0x002fe800000010ff */
[C---:B------:R-:W-:Y:S04]  /*bfe0*/  PRMT R183, R2.reuse, 0x7632, R183 ;  /* 0x0000763202b77816 */ /* 0x040fe800000000b7 */
[----:B--2---:R-:W-:Y:S04]  /*bff0*/  PRMT R156, R2, 0x5410, R183 ;  /* 0x00005410029c7816 */ /* 0x004fe800000000b7 */
[----:B------:R-:W-:Y:S07]  /*c000*/  LOP3.LUT R143, R156, R143, RZ, 0xc0, !PT ;  /* 0x0000008f9c8f7212 */ /* 0x000fee00078ec0ff */
[C---:B------:R-:W-:Y:S08]  /*c010*/  HMMA.16816.F32.BF16 R4, R140.reuse, R148, R4 ;  /* 0x000000948c04723c */ /* 0x040ff00000041804 */
[C---:B------:R-:W-:Y:S01]  /*c020*/  HMMA.16816.F32.BF16 R8, R140.reuse, R150, R8 ;  /* 0x000000968c08723c */ /* 0x040fe20000041808 */
[----:B------:R-:W1:Y:S07]  /*c030*/  LDSM.16.MT88.4 R148, [R204+0x1b000] ;  /* 0x01b00000cc94783b */ /* 0x000e6e0000004200 */
        /* <DEDUP_REMOVED lines=20> */
[----:B------:R-:W4:Y:S07]  /*c180*/  LDSM.16.MT88.4 R144, [R184+0x5000] ;  /* 0x00500000b890783b */ /* 0x000f2e0000004200 */
[C---:B-1----:R-:W-:Y:S08]  /*c190*/  HMMA.16816.F32.BF16 R68, R140.reuse, R148, R68 ;  /* 0x000000948c44723c */ /* 0x042ff00000041844 */
[C---:B------:R-:W-:Y:S08]  /*c1a0*/  HMMA.16816.F32.BF16 R72, R140.reuse, R150, R72 ;  /* 0x000000968c48723c */ /* 0x040ff00000041848 */
[C---:B--2---:R-:W-:Y:S08]  /*c1b0*/  HMMA.16816.F32.BF16 R76, R140.reuse, R152, R76 ;  /* 0x000000988c4c723c */ /* 0x044ff0000004184c */
[C---:B------:R-:W-:Y:S08]  /*c1c0*/  HMMA.16816.F32.BF16 R80, R140.reuse, R154, R80 ;  /* 0x0000009a8c50723c */ /* 0x040ff00000041850 */
[C---:B----4-:R-:W-:Y:S08]  /*c1d0*/  HMMA.16816.F32.BF16 R84, R140.reuse, R136, R84 ;  /* 0x000000888c54723c */ /* 0x050ff00000041854 */
[C---:B------:R-:W-:Y:S01]  /*c1e0*/  HMMA.16816.F32.BF16 R88, R140.reuse, R138, R88 ;  /* 0x0000008a8c58723c */ /* 0x040fe20000041858 */
[----:B------:R-:W-:Y:S07]  /*c1f0*/  LDSM.16.MT88.4 R136, [R206+0x1f000] ;  /* 0x01f00000ce88783b */ /* 0x000fee0000004200 */
[C---:B------:R-:W-:Y:S08]  /*c200*/  HMMA.16816.F32.BF16 R92, R140.reuse, R144, R92 ;  /* 0x000000908c5c723c */ /* 0x040ff0000004185c */
[C---:B------:R-:W-:Y:S03]  /*c210*/  HMMA.16816.F32.BF16 R96, R140.reuse, R146, R96 ;  /* 0x000000928c60723c */ /* 0x040fe60000041860 */
[----:B-----5:R-:W-:Y:S02]  /*c220*/  @!P5 HFMA2.BF16_V2 R201, -RZ.H0_H0, RZ.H0_H0, -R157.H0_H0 ;  /* 0x200000ffffc9d231 */ /* 0x020fe4000034099d */
[----:B------:R-:W-:Y:S03]  /*c230*/  @!P2 HFMA2.BF16_V2 R196, -RZ.H0_H0, RZ.H0_H0, -R158.H0_H0 ;  /* 0x200000ffffc4a231 */ /* 0x000fe6000034099e */
[----:B------:R1:W-:Y:S01]  /*c240*/  @!P5 STL.S16 [R1+0x34], R201 ;  /* 0x000034c90100d387 */ /* 0x0003e20000100600 */
[----:B------:R-:W-:Y:S01]  /*c250*/  PRMT R185, R201, 0x7610, R185 ;  /* 0x00007610c9b97816 */ /* 0x000fe200000000b9 */
[----:B------:R-:W-:Y:S02]  /*c260*/  @!P4 HFMA2.BF16_V2 R175, -RZ.H0_H0, RZ.H0_H0, -R163.H0_H0 ;  /* 0x200000ffffafc231 */ /* 0x000fe400003409a3 */
[----:B------:R-:W-:Y:S01]  /*c270*/  @!P2 STL.S16 [R1+0x2c], R196 ;  /* 0x00002cc40100a387 */ /* 0x000fe20000100600 */
[----:B------:R-:W-:Y:S02]  /*c280*/  @!P5 PRMT R157, R185, 0x5410, RZ ;  /* 0x00005410b99dd816 */ /* 0x000fe400000000ff */
[----:B------:R-:W-:Y:S01]  /*c290*/  ISETP.GT.U32.AND P5, PT, R198, UR7, PT ;  /* 0x00000007c6007c0c */ /* 0x000fe2000bfa4070 */
[----:B------:R2:W-:Y:S01]  /*c2a0*/  @!P4 STL.S16 [R1+0x30], R175 ;  /* 0x000030af0100c387 */ /* 0x0005e20000100600 */
[----:B------:R-:W-:Y:S01]  /*c2b0*/  PRMT R148, R175, 0x7610, R148 ;  /* 0x00007610af947816 */ /* 0x000fe20000000094 */
[----:B------:R-:W-:Y:S01]  /*c2c0*/  MUFU.EX2 R198, R239 ;  /* 0x000000ef00c67308 */ /* 0x000fe20000000800 */
[----:B------:R-:W-:Y:S01]  /*c2d0*/  PRMT R149, R196, 0x7610, R149 ;  /* 0x00007610c4957816 */ /* 0x000fe20000000095 */
[----:B------:R4:W5:Y:S01]  /*c2e0*/  LDL.S16 R185, [R1+0x1c] ;  /* 0x00001c0001b97983 */ /* 0x0009620000100600 */
[----:B------:R-:W-:Y:S02]  /*c2f0*/  @!P4 PRMT R163, R148, 0x5410, RZ ;  /* 0x0000541094a3c816 */ /* 0x000fe400000000ff */
[----:B------:R-:W-:Y:S01]  /*c300*/  @!P2 PRMT R158, R149, 0x5410, RZ ;  /* 0x00005410959ea816 */ /* 0x000fe200000000ff */
[----:B------:R-:W-:Y:S01]  /*c310*/  @P3 HFMA2.BF16_V2 R192, -RZ.H0_H0, RZ.H0_H0, -R162.H0_H0 ;  /* 0x200000ffffc03231 */ /* 0x000fe200003409a2 */
[----:B------:R-:W-:Y:S01]  /*c320*/  ISETP.GT.U32.AND P2, PT, R199, UR7, PT ;  /* 0x00000007c7007c0c */ /* 0x000fe2000bf44070 */
[----:B------:R4:W-:Y:S01]  /*c330*/  STG.E.U16 desc[UR22][R186.64+-0x60], R157 ;  /* 0xffffa09dba007986 */ /* 0x0009e2000c101516 */
[----:B------:R-:W-:Y:S01]  /*c340*/  ISETP.LE.U32.AND P4, PT, R169, UR7, PT ;  /* 0x00000007a9007c0c */ /* 0x000fe2000bf83070 */
[----:B------:R-:W-:Y:S01]  /*c350*/  MUFU.EX2 R199, R237 ;  /* 0x000000ed00c77308 */ /* 0x000fe20000000800 */
[----:B------:R-:W-:Y:S01]  /*c360*/  PRMT R152, R192, 0x7610, R152 ;  /* 0x00007610c0987816 */ /* 0x000fe20000000098 */
[----:B------:R-:W-:Y:S03]  /*c370*/  STG.E.U16 desc[UR22][R186.64+-0x5e], R158 ;  /* 0xffffa29eba007986 */ /* 0x000fe6000c101516 */
[----:B------:R-:W-:Y:S01]  /*c380*/  @P3 PRMT R162, R152, 0x5410, RZ ;  /* 0x0000541098a23816 */ /* 0x000fe200000000ff */
[----:B------:R-:W4:Y:S01]  /*c390*/  LDSM.16.MT88.4 R148, [R204+0x1f000] ;  /* 0x01f00000cc94783b */ /* 0x000f220000004200 */
[----:B------:R-:W-:Y:S02]  /*c3a0*/  @P5 HFMA2.BF16_V2 R191, -RZ.H0_H0, RZ.H0_H0, -R159.H0_H0 ;  /* 0x200000ffffbf5231 */ /* 0x000fe4000034099f */
[----:B------:R-:W-:Y:S01]  /*c3b0*/  IMAD.WIDE.U32 R152, R181, -0x2daee0ad, RZ ;  /* 0xd2511f53b5987825 */ /* 0x000fe200078e00ff */
[----:B------:R-:W-:Y:S01]  /*c3c0*/  PRMT R181, R182, 0x7632, R181 ;  /* 0x00007632b6b57816 */ /* 0x000fe200000000b5 */
[----:B-1----:R-:W1:Y:S02]  /*c3d0*/  MUFU.EX2 R201, R236 ;  /* 0x000000ec00c97308 */ /* 0x002e640000000800 */
[----:B------:R-:W-:Y:S01]  /*c3e0*/  @P2 HFMA2.BF16_V2 R190, -RZ.H0_H0, RZ.H0_H0, -R165.H0_H0 ;  /* 0x200000ffffbe2231 */ /* 0x000fe200003409a5 */
[----:B------:R-:W-:Y:S01]  /*c3f0*/  PRMT R169, R191, 0x7610, R169 ;  /* 0x00007610bfa97816 */ /* 0x000fe200000000a9 */
[----:B--2---:R2:W2:Y:S01]  /*c400*/  LDL.S16 R175, [R1+0x18] ;  /* 0x0000180001af7983 */ /* 0x0044a20000100600 */
[----:B---3--:R-:W-:Y:S02]  /*c410*/  @!P4 HFMA2.BF16_V2 R189, -RZ.H0_H0, RZ.H0_H0, -R0.H0_H0 ;  /* 0x200000ffffbdc231 */ /* 0x008fe40000340900 */
[----:B------:R-:W-:Y:S01]  /*c420*/  @P5 PRMT R159, R169, 0x5410, RZ ;  /* 0x00005410a99f5816 */ /* 0x000fe200000000ff */
[----:B------:R3:W-:Y:S01]  /*c430*/  @P3 STL.S16 [R1+0x28], R192 ;  /* 0x000028c001003387 */ /* 0x0007e20000100600 */
[----:B------:R-:W-:Y:S01]  /*c440*/  PRMT R156, R190, 0x7610, R156 ;  /* 0x00007610be9c7816 */ /* 0x000fe2000000009c */
[----:B------:R-:W1:Y:S01]  /*c450*/  MUFU.EX2 R196, R240 ;  /* 0x000000f000c47308 */ /* 0x000e620000000800 */
[----:B------:R-:W-:Y:S01]  /*c460*/  LOP3.LUT R153, R200, UR10, R153, 0x96, !PT ;  /* 0x0000000ac8997c12 */ /* 0x000fe2000f8e9699 */
[----:B------:R1:W-:Y:S01]  /*c470*/  @P5 STL.S16 [R1+0x20], R191 ;  /* 0x000020bf01005387 */ /* 0x0003e20000100600 */
[----:B------:R-:W-:Y:S02]  /*c480*/  ISETP.LE.U32.AND P5, PT, R168, UR7, PT ;  /* 0x00000007a8007c0c */ /* 0x000fe4000bfa3070 */
[----:B----4-:R-:W-:Y:S01]  /*c490*/  PRMT R157, R189, 0x7610, R157 ;  /* 0x00007610bd9d7816 */ /* 0x010fe2000000009d */
[----:B------:R4:W-:Y:S01]  /*c4a0*/  @P2 STL.S16 [R1+0x24], R190 ;  /* 0x000024be01002387 */ /* 0x0009e20000100600 */
[----:B------:R-:W-:Y:S02]  /*c4b0*/  @P2 PRMT R165, R156, 0x5410, RZ ;  /* 0x000054109ca52816 */ /* 0x000fe400000000ff */
[----:B------:R-:W-:Y:S01]  /*c4c0*/  @!P4 PRMT R0, R157, 0x5410, RZ ;  /* 0x000054109d00c816 */ /* 0x000fe200000000ff */
[----:B------:R4:W-:Y:S01]  /*c4d0*/  @!P4 STL.S16 [R1+0x14], R189 ;  /* 0x000014bd0100c387 */ /* 0x0009e20000100600 */
[----:B------:R-:W-:Y:S02]  /*c4e0*/  ISETP.LE.U32.AND P4, PT, R170, UR7, PT ;  /* 0x00000007aa007c0c */ /* 0x000fe4000bf83070 */
[----:B------:R-:W-:Y:S01]  /*c4f0*/  LOP3.LUT R156, R153, 0xffff, RZ, 0xc0, !PT ;  /* 0x0000ffff999c7812 */ /* 0x000fe200078ec0ff */
[----:B------:R-:W-:Y:S01]  /*c500*/  STG.E.U16 desc[UR22][R216.64+-0x50], R163 ;  /* 0xffffb0a3d8007986 */ /* 0x000fe2000c101516 */
[----:B------:R-:W-:Y:S02]  /*c510*/  ISETP.GT.U32.AND P3, PT, R172, UR7, PT ;  /* 0x00000007ac007c0c */ /* 0x000fe4000bf64070 */
[----:B------:R-:W-:Y:S01]  /*c520*/  SHF.R.U32.HI R156, RZ, 0x8, R156 ;  /* 0x00000008ff9c7819 */ /* 0x000fe2000001169c */
[----:B------:R-:W-:Y:S01]  /*c530*/  STG.E.U16 desc[UR22][R216.64+-0x4e], R162 ;  /* 0xffffb2a2d8007986 */ /* 0x000fe2000c101516 */
[----:B------:R-:W-:Y:S02]  /*c540*/  ISETP.GT.U32.AND P2, PT, R173, UR7, PT ;  /* 0x00000007ad007c0c */ /* 0x000fe4000bf44070 */
[----:B------:R-:W-:Y:S01]  /*c550*/  LOP3.LUT R144, R156, 0xffff, RZ, 0xc0, !PT ;  /* 0x0000ffff9c907812 */ /* 0x000fe200078ec0ff */
[----:B------:R-:W-:Y:S01]  /*c560*/  STG.E.U16 desc[UR22][R186.64+-0x50], R159 ;  /* 0xffffb09fba007986 */ /* 0x000fe2000c101516 */
[C---:B---3--:R-:W-:Y:S02]  /*c570*/  PRMT R192, R152.reuse, 0x7773, RZ ;  /* 0x0000777398c07816 */ /* 0x048fe400000000ff */
[----:B-1----:R-:W-:Y:S01]  /*c580*/  F2FP.BF16.F32.PACK_AB R180, R201, R202 ;  /* 0x000000cac9b4723e */ /* 0x002fe200000010ff */
[C---:B------:R-:W-:Y:S01]  /*c590*/  HMMA.16816.F32.BF16 R100, R140.reuse, R148, R100 ;  /* 0x000000948c64723c */ /* 0x040fe20000041864 */
[----:B------:R-:W-:Y:S02]  /*c5a0*/  STG.E.U16 desc[UR22][R186.64+-0x4e], R165 ;  /* 0xffffb2a5ba007986 */ /* 0x000fe4000c101516 */
[C---:B------:R-:W-:Y:S02]  /*c5b0*/  PRMT R191, R152.reuse, 0x7772, RZ ;  /* 0x0000777298bf7816 */ /* 0x040fe400000000ff */
[----:B------:R1:W-:Y:S01]  /*c5c0*/  STG.E.U16 desc[UR22][R216.64+-0x40], R0 ;  /* 0xffffc000d8007986 */ /* 0x0003e2000c101516 */
[----:B----4-:R-:W-:Y:S02]  /*c5d0*/  PRMT R190, R152, 0x7771, RZ ;  /* 0x0000777198be7816 */ /* 0x010fe400000000ff */
[C---:B------:R-:W-:Y:S01]  /*c5e0*/  HMMA.16816.F32.BF16 R104, R140.reuse, R150, R104 ;  /* 0x000000968c68723c */ /* 0x040fe20000041868 */
[----:B------:R-:W-:Y:S02]  /*c5f0*/  LDSM.16.MT88.4 R148, [R184+0x7000] ;  /* 0x00700000b894783b */ /* 0x000fe40000004200 */
[----:B------:R-:W-:Y:S02]  /*c600*/  SHF.R.U32.HI R189, RZ, 0x18, R153 ;  /* 0x00000018ffbd7819 */ /* 0x000fe40000011699 */
[----:B------:R-:W-:Y:S02]  /*c610*/  PRMT R179, R180, 0x7632, R179 ;  /* 0x00007632b4b37816 */ /* 0x000fe400000000b3 */
[----:B------:R-:W-:Y:S01]  /*c620*/  F2FP.BF16.F32.PACK_AB R176, R198, R199 ;  /* 0x000000c7c6b0723e */ /* 0x000fe200000010ff */
[C---:B------:R-:W-:Y:S03]  /*c630*/  HMMA.16816.F32.BF16 R108, R140.reuse, R136, R108 ;  /* 0x000000888c6c723c */ /* 0x040fe6000004186c */
[----:B------:R-:W-:Y:S04]  /*c640*/  F2FP.BF16.F32.PACK_AB R178, R196, R197 ;  /* 0x000000c5c4b2723e */ /* 0x000fe800000010ff */
[----:B------:R-:W-:Y:S01]  /*c650*/  PRMT R177, R178, 0x7632, R177 ;  /* 0x00007632b2b17816 */ /* 0x000fe200000000b1 */
[C---:B------:R-:W-:Y:S03]  /*c660*/  HMMA.16816.F32.BF16 R112, R140.reuse, R138, R112 ;  /* 0x0000008a8c70723c */ /* 0x040fe60000041870 */
[----:B-1----:R-:W-:Y:S01]  /*c670*/  PRMT R0, R176, 0x7632, R0 ;  /* 0x00007632b0007816 */ /* 0x002fe20000000000 */
[----:B-----5:R-:W-:Y:S05]  /*c680*/  @!P6 HFMA2.BF16_V2 R185, -RZ.H0_H0, RZ.H0_H0, -R135.H0_H0 ;  /* 0x200000ffffb9e231 */ /* 0x020fea0000340987 */
[----:B------:R-:W-:Y:S01]  /*c690*/  @!P6 STL.S16 [R1+0x1c], R185 ;  /* 0x00001cb90100e387 */ /* 0x000fe20000100600 */
[----:B------:R-:W-:Y:S04]  /*c6a0*/  PRMT R155, R185, 0x7610, R155 ;  /* 0x00007610b99b7816 */ /* 0x000fe8000000009b */
[----:B------:R-:W-:Y:S01]  /*c6b0*/  @!P6 PRMT R135, R155, 0x5410, RZ ;  /* 0x000054109b87e816 */ /* 0x000fe200000000ff */
[----:B------:R-:W-:Y:S01]  /*c6c0*/  FADD.FTZ R155, R174, R167 ;  /* 0x000000a7ae9b7221 */ /* 0x000fe20000010000 */
[----:B------:R-:W-:Y:S02]  /*c6d0*/  ISETP.LE.U32.AND P6, PT, R171, UR7, PT ;  /* 0x00000007ab007c0c */ /* 0x000fe4000bfc3070 */
[----:B------:R-:W-:Y:S01]  /*c6e0*/  PRMT R171, R191, 0x5410, R192 ;  /* 0x00005410bfab7816 */ /* 0x000fe200000000c0 */
[----:B------:R1:W-:Y:S01]  /*c6f0*/  STG.E.U16 desc[UR22][R216.64+-0x3e], R135 ;  /* 0xffffc287d8007986 */ /* 0x0003e2000c101516 */
[----:B------:R-:W-:Y:S02]  /*c700*/  FADD.FTZ R193, R193, R155 ;  /* 0x0000009bc1c17221 */ /* 0x000fe40000010000 */
[----:B------:R-:W-:Y:S01]  /*c710*/  LOP3.LUT R171, R171, 0xff00ff, RZ, 0xc0, !PT ;  /* 0x00ff00ffabab7812 */ /* 0x000fe200078ec0ff */
[----:B--2---:R-:W-:Y:S04]  /*c720*/  @!P5 HFMA2.BF16_V2 R175, -RZ.H0_H0, RZ.H0_H0, -R134.H0_H0 ;  /* 0x200000ffffafd231 */ /* 0x004fe80000340986 */
[--C-:B------:R-:W-:Y:S01]  /*c730*/  HSET2.LE.AND R171, R171, R214.reuse, PT ;  /* 0x000000d6abab7233 */ /* 0x100fe20003803000 */
[----:B------:R-:W-:Y:S01]  /*c740*/  @!P5 STL.S16 [R1+0x18], R175 ;  /* 0x000018af0100d387 */ /* 0x000fe20000100600 */
[----:B------:R-:W-:Y:S03]  /*c750*/  PRMT R154, R175, 0x7610, R154 ;  /* 0x00007610af9a7816 */ /* 0x000fe6000000009a */
[----:B------:R2:W3:Y:S01]  /*c760*/  LDL.S16 R169, [R1+0x10] ;  /* 0x0000100001a97983 */ /* 0x0004e20000100600 */
[----:B------:R-:W-:Y:S01]  /*c770*/  @!P5 PRMT R134, R154, 0x5410, RZ ;  /* 0x000054109a86d816 */ /* 0x000fe200000000ff */
[----:B------:R-:W-:Y:S01]  /*c780*/  FADD.FTZ R154, R188, R166 ;  /* 0x000000a6bc9a7221 */ /* 0x000fe20000010000 */
[----:B------:R-:W-:Y:S01]  /*c790*/  LOP3.LUT R188, R153, 0xff, RZ, 0xc0, !PT ;  /* 0x000000ff99bc7812 */ /* 0x000fe200078ec0ff */
[----:B------:R2:W4:Y:S01]  /*c7a0*/  LDL.S16 R168, [R1+0xc] ;  /* 0x00000c0001a87983 */ /* 0x0005220000100600 */
[----:B------:R-:W-:Y:S01]  /*c7b0*/  IMAD.MOV.U32 R166, RZ, RZ, R152 ;  /* 0x000000ffffa67224 */ /* 0x000fe200078e0098 */
[----:B------:R-:W-:Y:S01]  /*c7c0*/  ISETP.LE.U32.AND P5, PT, R144, UR7, PT ;  /* 0x0000000790007c0c */ /* 0x000fe2000bfa3070 */
[----:B------:R-:W-:Y:S01]  /*c7d0*/  FADD.FTZ R194, R194, R154 ;  /* 0x0000009ac2c27221 */ /* 0x000fe20000010000 */
[----:B------:R2:W5:Y:S02]  /*c7e0*/  LDL.S16 R158, [R1+0x8] ;  /* 0x00000800019e7983 */ /* 0x0005640000100600 */
[----:B-1----:R-:W-:Y:S02]  /*c7f0*/  LOP3.LUT R135, R166, 0xff, RZ, 0xc0, !PT ;  /* 0x000000ffa6877812 */ /* 0x002fe400078ec0ff */
[----:B------:R2:W2:Y:S02]  /*c800*/  LDL.S16 R157, [R1+0x4] ;  /* 0x00000400019d7983 */ /* 0x0004a40000100600 */
[----:B------:R-:W-:Y:S02]  /*c810*/  PRMT R170, R135, 0x5410, R190 ;  /* 0x0000541087aa7816 */ /* 0x000fe400000000be */
[----:B------:R1:W-:Y:S03]  /*c820*/  STG.E.U16 desc[UR22][R186.64+-0x40], R134 ;  /* 0xffffc086ba007986 */ /* 0x0003e6000c101516 */
[----:B------:R-:W-:Y:S01]  /*c830*/  @!P5 HFMA2.BF16_V2 R251, -RZ.H0_H0, RZ.H0_H0, -R181.H0_H0 ;  /* 0x200000fffffbd231 */ /* 0x000fe200003409b5 */
[----:B------:R-:W-:Y:S01]  /*c840*/  HSET2.LE.AND R170, R170, R214, PT ;  /* 0x000000d6aaaa7233 */ /* 0x000fe20003803000 */
[----:B------:R-:W1:Y:S08]  /*c850*/  LDSM.16.MT88.4 R144, [R133+0x7000] ;  /* 0x007000008590783b */ /* 0x000e700000004200 */
[----:B------:R-:W-:Y:S01]  /*c860*/  LDSM.16.MT88.4 R172, [R204+0x1b800] ;  /* 0x01b80000ccac783b */ /* 0x000fe20000004200 */
[----:B-1----:R-:W-:Y:S07]  /*c870*/  PRMT R134, R153, 0x7632, R134 ;  /* 0x0000763299867816 */ /* 0x002fee0000000086 */
[----:B------:R-:W1:Y:S01]  /*c880*/  LDSM.16.MT88.4 R152, [R204+0x19800] ;  /* 0x01980000cc98783b */ /* 0x000e620000004200 */
[----:B------:R-:W-:Y:S02]  /*c890*/  LOP3.LUT R185, R134, 0xff, RZ, 0xc0, !PT ;  /* 0x000000ff86b97812 */ /* 0x000fe400078ec0ff */
[----:B------:R-:W-:Y:S02]  /*c8a0*/  PRMT R134, R182, 0x5410, R181 ;  /* 0x00005410b6867816 */ /* 0x000fe400000000b5 */
[----:B------:R-:W-:Y:S02]  /*c8b0*/  @!P5 PRMT R181, R251, 0x5410, RZ ;  /* 0x00005410fbb5d816 */ /* 0x000fe400000000ff */
[----:B------:R-:W-:Y:S01]  /*c8c0*/  ISETP.LE.U32.AND P5, PT, R135, UR7, PT ;  /* 0x0000000787007c0c */ /* 0x000fe2000bfa3070 */
[C---:B------:R-:W-:Y:S11]  /*c8d0*/  HMMA.16816.F32.BF16 R116, R140.reuse, R144, R116 ;  /* 0x000000908c74723c */ /* 0x040ff60000041874 */
[----:B------:R-:W-:Y:S01]  /*c8e0*/  @!UPT UIADD3 URZ, UPT, UPT, URZ, URZ, URZ ;  /* 0x000000fffffff290 */ /* 0x000fe2000fffe0ff */
[----:B------:R-:W-:Y:S01]  /*c8f0*/  @!P5 HFMA2.BF16_V2 R248, -RZ.H0_H0, RZ.H0_H0, -R176.H0_H0 ;  /* 0x200000fffff8d231 */ /* 0x000fe200003409b0 */
[C---:B------:R-:W-:Y:S08]  /*c900*/  HMMA.16816.F32.BF16 R120, R140.reuse, R146, R120 ;  /* 0x000000928c78723c */ /* 0x040ff00000041878 */
[C---:B------:R-:W-:Y:S08]  /*c910*/  HMMA.16816.F32.BF16 R124, R140.reuse, R148, R124 ;  /* 0x000000948c7c723c */ /* 0x040ff0000004187c */
[----:B------:R-:W-:Y:S03]  /*c920*/  HMMA.16816.F32.BF16 R128, R140, R150, R128 ;  /* 0x000000968c80723c */ /* 0x000fe60000041880 */
[----:B---3--:R-:W-:Y:S02]  /*c930*/  @!P4 HFMA2.BF16_V2 R169, -RZ.H0_H0, RZ.H0_H0, -R161.H0_H0 ;  /* 0x200000ffffa9c231 */ /* 0x008fe400003409a1 */
[----:B----4-:R-:W-:Y:S03]  /*c940*/  @!P6 HFMA2.BF16_V2 R168, -RZ.H0_H0, RZ.H0_H0, -R160.H0_H0 ;  /* 0x200000ffffa8e231 */ /* 0x010fe600003409a0 */
[----:B------:R3:W-:Y:S01]  /*c950*/  @!P4 STL.S16 [R1+0x10], R169 ;  /* 0x000010a90100c387 */ /* 0x0007e20000100600 */
[----:B------:R-:W-:Y:S01]  /*c960*/  PRMT R162, R169, 0x7610, R162 ;  /* 0x00007610a9a27816 */ /* 0x000fe200000000a2 */
[----:B-----5:R-:W-:Y:S02]  /*c970*/  @P3 HFMA2.BF16_V2 R158, -RZ.H0_H0, RZ.H0_H0, -R164.H0_H0 ;  /* 0x200000ffff9e3231 */ /* 0x020fe400003409a4 */
[----:B------:R4:W-:Y:S01]  /*c980*/  @!P6 STL.S16 [R1+0xc], R168 ;  /* 0x00000ca80100e387 */ /* 0x0009e20000100600 */
[----:B------:R-:W-:Y:S01]  /*c990*/  PRMT R138, R168, 0x7610, R138 ;  /* 0x00007610a88a7816 */ /* 0x000fe2000000008a */
[----:B--2---:R-:W-:Y:S02]  /*c9a0*/  @P2 HFMA2.BF16_V2 R157, -RZ.H0_H0, RZ.H0_H0, -R2.H0_H0 ;  /* 0x200000ffff9d2231 */ /* 0x004fe40000340902 */
[----:B------:R-:W-:Y:S01]  /*c9b0*/  @P3 STL.S16 [R1+0x8], R158 ;  /* 0x0000089e01003387 */ /* 0x000fe20000100600 */
[----:B------:R-:W-:Y:S02]  /*c9c0*/  PRMT R137, R158, 0x7610, R137 ;  /* 0x000076109e897816 */ /* 0x000fe40000000089 */
[----:B------:R-:W-:Y:S01]  /*c9d0*/  @!P4 PRMT R161, R162, 0x5410, RZ ;  /* 0x00005410a2a1c816 */ /* 0x000fe200000000ff */
[----:B------:R-:W-:Y:S01]  /*c9e0*/  @P2 STL.S16 [R1+0x4], R157 ;  /* 0x0000049d01002387 */ /* 0x000fe20000100600 */
[----:B------:R-:W-:Y:S02]  /*c9f0*/  PRMT R136, R157, 0x7610, R136 ;  /* 0x000076109d887816 */ /* 0x000fe40000000088 */
[----:B------:R-:W-:Y:S01]  /*ca00*/  @!P6 PRMT R160, R138, 0x5410, RZ ;  /* 0x000054108aa0e816 */ /* 0x000fe200000000ff */
[----:B------:R-:W-:Y:S01]  /*ca10*/  STG.E.U16 desc[UR22][R186.64+-0x3e], R161 ;  /* 0xffffc2a1ba007986 */ /* 0x000fe2000c101516 */
[----:B------:R-:W-:Y:S02]  /*ca20*/  @P3 PRMT R164, R137, 0x5410, RZ ;  /* 0x0000541089a43816 */ /* 0x000fe400000000ff */
[----:B------:R-:W-:Y:S01]  /*ca30*/  @P2 PRMT R2, R136, 0x5410, RZ ;  /* 0x0000541088022816 */ /* 0x000fe200000000ff */
[----:B------:R-:W-:Y:S01]  /*ca40*/  STG.E.U16 desc[UR22][R216.64+-0x30], R160 ;  /* 0xffffd0a0d8007986 */ /* 0x000fe2000c101516 */
[----:B------:R-:W-:Y:S02]  /*ca50*/  ISETP.GT.U32.AND P4, PT, R195, UR7, PT ;  /* 0x00000007c3007c0c */ /* 0x000fe4000bf84070 */
[C---:B------:R-:W-:Y:S01]  /*ca60*/  ISETP.LE.U32.AND P2, PT, R188.reuse, UR7, PT ;  /* 0x00000007bc007c0c */ /* 0x040fe2000bf43070 */
[----:B------:R-:W-:Y:S01]  /*ca70*/  STG.E.U16 desc[UR22][R216.64+-0x2e], R164 ;  /* 0xffffd2a4d8007986 */ /* 0x000fe2000c101516 */
[C---:B---3--:R-:W-:Y:S02]  /*ca80*/  PRMT R169, R185.reuse, 0x5410, R189 ;  /* 0x00005410b9a97816 */ /* 0x048fe400000000bd */
[----:B------:R-:W-:Y:S01]  /*ca90*/  ISETP.LE.U32.AND P6, PT, R185, UR7, PT ;  /* 0x00000007b9007c0c */ /* 0x000fe2000bfc3070 */
[----:B------:R2:W-:Y:S01]  /*caa0*/  STG.E.U16 desc[UR22][R186.64+-0x30], R2 ;  /* 0xffffd002ba007986 */ /* 0x0005e2000c101516 */
[----:B----4-:R-:W-:Y:S02]  /*cab0*/  PRMT R168, R188, 0x5410, R156 ;  /* 0x00005410bca87816 */ /* 0x010fe4000000009c */
[--C-:B------:R-:W-:Y:S01]  /*cac0*/  HSET2.LE.AND R169, R169, R214.reuse, PT ;  /* 0x000000d6a9a97233 */ /* 0x100fe20003803000 */
[----:B------:R-:W3:Y:S01]  /*cad0*/  LDSM.16.MT88.4 R156, [R206+0x19800] ;  /* 0x01980000ce9c783b */ /* 0x000ee20000004200 */
[----:B------:R-:W-:Y:S02]  /*cae0*/  ISETP.GT.U32.AND P3, PT, R190, UR7, PT ;  /* 0x00000007be007c0c */ /* 0x000fe4000bf64070 */
[----:B------:R-:W-:Y:S01]  /*caf0*/  HSET2.LE.AND R168, R168, R214, PT ;  /* 0x000000d6a8a87233 */ /* 0x000fe20003803000 */
[----:B------:R-:W-:Y:S04]  /*cb00*/  @!P2 HFMA2.BF16_V2 R252, -RZ.H0_H0, RZ.H0_H0, -R182.H0_H0 ;  /* 0x200000fffffca231 */ /* 0x000fe800003409b6 */
[----:B------:R-:W-:Y:S01]  /*cb10*/  LOP3.LUT R168, R134, R168, RZ, 0xc0, !PT ;  /* 0x000000a886a87212 */ /* 0x000fe200078ec0ff */
[----:B------:R-:W4:Y:S01]  /*cb20*/  LDSM.16.MT88.4 R160, [R133+0x1800] ;  /* 0x0018000085a0783b */ /* 0x000f220000004200 */
[----:B------:R-:W-:Y:S01]  /*cb30*/  PRMT R134, R180, 0x5410, R179 ;  /* 0x00005410b4867816 */ /* 0x000fe200000000b3 */
[----:B------:R-:W-:Y:S01]  /*cb40*/  @!P6 HFMA2.BF16_V2 R250, -RZ.H0_H0, RZ.H0_H0, -R180.H0_H0 ;  /* 0x200000fffffae231 */ /* 0x000fe200003409b4 */
[----:B------:R-:W-:Y:S02]  /*cb50*/  @!P2 PRMT R182, R252, 0x5410, RZ ;  /* 0x00005410fcb6a816 */ /* 0x000fe400000000ff */
[----:B------:R-:W-:Y:S01]  /*cb60*/  LOP3.LUT R169, R134, R169, RZ, 0xc0, !PT ;  /* 0x000000a986a97212 */ /* 0x000fe200078ec0ff */
[----:B------:R-:W-:Y:S01]  /*cb70*/  @P3 HFMA2.BF16_V2 R247, -RZ.H0_H0, RZ.H0_H0, -R0.H0_H0 ;  /* 0x200000fffff73231 */ /* 0x000fe20000340900 */
[----:B------:R-:W-:Y:S01]  /*cb80*/  PRMT R134, R176, 0x5410, R0 ;  /* 0x00005410b0867816 */ /* 0x000fe20000000000 */
[----:B------:R-:W5:Y:S01]  /*cb90*/  LDSM.16.MT88.4 R164, [R184+0x1800] ;  /* 0x00180000b8a4783b */ /* 0x000f620000004200 */
[----:B------:R-:W-:Y:S02]  /*cba0*/  @!P6 PRMT R180, R250, 0x5410, RZ ;  /* 0x00005410fab4e816 */ /* 0x000fe400000000ff */
[----:B------:R-:W-:Y:S02]  /*cbb0*/  LOP3.LUT R170, R134, R170, RZ, 0xc0, !PT ;  /* 0x000000aa86aa7212 */ /* 0x000fe400078ec0ff */
[----:B------:R-:W-:Y:S02]  /*cbc0*/  @P3 PRMT R0, R247, 0x5410, RZ ;  /* 0x00005410f7003816 */ /* 0x000fe400000000ff */
[----:B--2---:R-:W-:Y:S01]  /*cbd0*/  PRMT R2, R178, 0x5410, R177 ;  /* 0x00005410b2027816 */ /* 0x004fe200000000b1 */
[----:B------:R2:W2:Y:S01]  /*cbe0*/  LDL.S16 R134, [R1] ;  /* 0x0000000001867983 */ /* 0x0004a20000100600 */
[----:B------:R-:W-:Y:S02]  /*cbf0*/  @!P5 PRMT R176, R248, 0x5410, RZ ;  /* 0x00005410f8b0d816 */ /* 0x000fe400000000ff */
[----:B------:R-:W-:Y:S02]  /*cc00*/  LOP3.LUT R171, R2, R171, RZ, 0xc0, !PT ;  /* 0x000000ab02ab7212 */ /* 0x000fe400078ec0ff */
[----:B------:R-:W-:Y:S02]  /*cc10*/  ISETP.GT.U32.AND P2, PT, R191, UR7, PT ;  /* 0x00000007bf007c0c */ /* 0x000fe4000bf44070 */
[----:B------:R-:W-:Y:S03]  /*cc20*/  ISETP.GT.U32.AND P6, PT, R192, UR7, PT ;  /* 0x00000007c0007c0c */ /* 0x000fe6000bfc4070 */
[C---:B-1----:R-:W-:Y:S01]  /*cc30*/  HMMA.16816.F32.BF16 R136, R168.reuse, R152, R4 ;  /* 0x00000098a888723c */ /* 0x042fe20000041804 */
[----:B------:R-:W1:Y:S07]  /*cc40*/  LDSM.16.MT88.4 R4, [R206+0x1b800] ;  /* 0x01b80000ce04783b */ /* 0x000e6e0000004200 */
[C---:B------:R-:W-:Y:S01]  /*cc50*/  HMMA.16816.F32.BF16 R140, R168.reuse, R154, R8 ;  /* 0x0000009aa88c723c */ /* 0x040fe20000041808 */
[----:B------:R-:W1:Y:S02]  /*cc60*/  LDSM.16.MT88.4 R8, [R133+0x3800] ;  /* 0x003800008508783b */ /* 0x000e640000004200 */
[----:B------:R-:W-:Y:S02]  /*cc70*/  @P2 HFMA2.BF16_V2 R246, -RZ.H0_H0, RZ.H0_H0, -R178.H0_H0 ;  /* 0x200000fffff62231 */ /* 0x000fe400003409b2 */
[----:B------:R-:W-:Y:S03]  /*cc80*/  @P6 HFMA2.BF16_V2 R245, -RZ.H0_H0, RZ.H0_H0, -R177.H0_H0 ;  /* 0x200000fffff56231 */ /* 0x000fe600003409b1 */
[C---:B---3--:R-:W-:Y:S01]  /*cc90*/  HMMA.16816.F32.BF16 R144, R168.reuse, R156, R12 ;  /* 0x0000009ca890723c */ /* 0x048fe2000004180c */
[----:B------:R-:W3:Y:S02]  /*cca0*/  LDSM.16.MT88.4 R12, [R184+0x3800] ;  /* 0x00380000b80c783b */ /* 0x000ee40000004200 */
[----:B------:R-:W-:Y:S02]  /*ccb0*/  @P2 PRMT R178, R246, 0x5410, RZ ;  /* 0x00005410f6b22816 */ /* 0x000fe400000000ff */
[----:B------:R-:W-:Y:S03]  /*ccc0*/  @P6 PRMT R177, R245, 0x5410, RZ ;  /* 0x00005410f5b16816 */ /* 0x000fe600000000ff */
[C---:B------:R-:W-:Y:S01]  /*ccd0*/  HMMA.16816.F32.BF16 R148, R168.reuse, R158, R16 ;  /* 0x0000009ea894723c */ /* 0x040fe20000041810 */
[----:B------:R-:W3:Y:S07]  /*cce0*/  LDSM.16.MT88.4 R16, [R204+0x1d800] ;  /* 0x01d80000cc10783b */ /* 0x000eee0000004200 */
[C---:B----4-:R-:W-:Y:S01]  /*ccf0*/  HMMA.16816.F32.BF16 R152, R168.reuse, R160, R20 ;  /* 0x000000a0a898723c */ /* 0x050fe20000041814 */
[----:B------:R-:W4:Y:S07]  /*cd00*/  LDSM.16.MT88.4 R20, [R206+0x1d800] ;  /* 0x01d80000ce14783b */ /* 0x000f2e0000004200 */
[C---:B------:R-:W-:Y:S01]  /*cd10*/  HMMA.16816.F32.BF16 R156, R168.reuse, R162, R24 ;  /* 0x000000a2a89c723c */ /* 0x040fe20000041818 */
[----:B------:R-:W4:Y:S07]  /*cd20*/  LDSM.16.MT88.4 R24, [R133+0x5800] ;  /* 0x005800008518783b */ /* 0x000f2e0000004200 */
[C---:B-----5:R-:W-:Y:S01]  /*cd30*/  HMMA.16816.F32.BF16 R160, R168.reuse, R164, R28 ;  /* 0x000000a4a8a0723c */ /* 0x060fe2000004181c */
[----:B------:R-:W5:Y:S07]  /*cd40*/  LDSM.16.MT88.4 R28, [R184+0x5800] ;  /* 0x00580000b81c783b */ /* 0x000f6e0000004200 */
[C---:B------:R-:W-:Y:S08]  /*cd50*/  HMMA.16816.F32.BF16 R164, R168.reuse, R166, R32 ;  /* 0x000000a6a8a4723c */ /* 0x040ff00000041820 */
[C---:B------:R-:W-:Y:S08]  /*cd60*/  HMMA.16816.F32.BF16 R36, R168.reuse, R172, R36 ;  /* 0x000000aca824723c */ /* 0x040ff00000041824 */
[C---:B------:R-:W-:Y:S08]  /*cd70*/  HMMA.16816.F32.BF16 R40, R168.reuse, R174, R40 ;  /* 0x000000aea828723c */ /* 0x040ff00000041828 */
[C---:B-1----:R-:W-:Y:S08]  /*cd80*/  HMMA.16816.F32.BF16 R44, R168.reuse, R4, R44 ;  /* 0x00000004a82c723c */ /* 0x042ff0000004182c */
[C---:B------:R-:W-:Y:S01]  /*cd90*/  HMMA.16816.F32.BF16 R48, R168.reuse, R6, R48 ;  /* 0x00000006a830723c */ /* 0x040fe20000041830 */
[----:B------:R-:W1:Y:S07]  /*cda0*/  LDSM.16.MT88.4 R4, [R204+0x1f800] ;  /* 0x01f80000cc04783b */ /* 0x000e6e0000004200 */
[C---:B------:R-:W-:Y:S08]  /*cdb0*/  HMMA.16816.F32.BF16 R52, R168.reuse, R8, R52 ;  /* 0x00000008a834723c */ /* 0x040ff00000041834 */
[C---:B------:R-:W-:Y:S01]  /*cdc0*/  HMMA.16816.F32.BF16 R56, R168.reuse, R10, R56 ;  /* 0x0000000aa838723c */ /* 0x040fe20000041838 */
[----:B------:R-:W1:Y:S07]  /*cdd0*/  LDSM.16.MT88.4 R8, [R206+0x1f800] ;  /* 0x01f80000ce08783b */ /* 0x000e6e0000004200 */
[C---:B---3--:R-:W-:Y:S08]  /*cde0*/  HMMA.16816.F32.BF16 R60, R168.reuse, R12, R60 ;  /* 0x0000000ca83c723c */ /* 0x048ff0000004183c */
[C---:B------:R-:W-:Y:S01]  /*cdf0*/  HMMA.16816.F32.BF16 R64, R168.reuse, R14, R64 ;  /* 0x0000000ea840723c */ /* 0x040fe20000041840 */
[----:B------:R3:W1:Y:S07]  /*ce00*/  LDSM.16.MT88.4 R12, [R133+0x7800] ;  /* 0x00780000850c783b */ /* 0x00066e0000004200 */
[C---:B------:R-:W-:Y:S08]  /*ce10*/  HMMA.16816.F32.BF16 R68, R168.reuse, R16, R68 ;  /* 0x00000010a844723c */ /* 0x040ff00000041844 */
[C---:B------:R-:W-:Y:S01]  /*ce20*/  HMMA.16816.F32.BF16 R72, R168.reuse, R18, R72 ;  /* 0x00000012a848723c */ /* 0x040fe20000041848 */
[----:B------:R-:W1:Y:S07]  /*ce30*/  LDSM.16.MT88.4 R16, [R184+0x7800] ;  /* 0x00780000b810783b */ /* 0x000e6e0000004200 */
[C---:B----4-:R-:W-:Y:S03]  /*ce40*/  HMMA.16816.F32.BF16 R76, R168.reuse, R20, R76 ;  /* 0x00000014a84c723c */ /* 0x050fe6000004184c */
[----:B---3--:R-:W-:Y:S05]  /*ce50*/  IMAD.MOV.U32 R133, RZ, RZ, R3 ;  /* 0x000000ffff857224 */ /* 0x008fea00078e0003 */
[C---:B------:R-:W-:Y:S08]  /*ce60*/  HMMA.16816.F32.BF16 R80, R168.reuse, R22, R80 ;  /* 0x00000016a850723c */ /* 0x040ff00000041850 */
[C---:B------:R-:W-:Y:S08]  /*ce70*/  HMMA.16816.F32.BF16 R84, R168.reuse, R24, R84 ;  /* 0x00000018a854723c */ /* 0x040ff00000041854 */
[C---:B------:R-:W-:Y:S08]  /*ce80*/  HMMA.16816.F32.BF16 R88, R168.reuse, R26, R88 ;  /* 0x0000001aa858723c */ /* 0x040ff00000041858 */
[C---:B-----5:R-:W-:Y:S08]  /*ce90*/  HMMA.16816.F32.BF16 R92, R168.reuse, R28, R92 ;  /* 0x0000001ca85c723c */ /* 0x060ff0000004185c */
[C---:B------:R-:W-:Y:S08]  /*cea0*/  HMMA.16816.F32.BF16 R96, R168.reuse, R30, R96 ;  /* 0x0000001ea860723c */ /* 0x040ff00000041860 */
[C---:B-1----:R-:W-:Y:S03]  /*ceb0*/  HMMA.16816.F32.BF16 R100, R168.reuse, R4, R100 ;  /* 0x00000004a864723c */ /* 0x042fe60000041864 */
[----:B------:R-:W-:Y:S04]  /*cec0*/  IADD3 R5, P2, PT, R216, -0x80, RZ ;  /* 0xffffff80d8057810 */ /* 0x000fe80007f5e0ff */
[----:B------:R-:W-:Y:S01]  /*ced0*/  IADD3.X R4, PT, PT, R217, -0x1, RZ, P2, !PT ;  /* 0xffffffffd9047810 */ /* 0x000fe200017fe4ff */
[C---:B------:R-:W-:Y:S08]  /*cee0*/  HMMA.16816.F32.BF16 R104, R168.reuse, R6, R104 ;  /* 0x00000006a868723c */ /* 0x040ff00000041868 */
[C---:B------:R-:W-:Y:S08]  /*cef0*/  HMMA.16816.F32.BF16 R108, R168.reuse, R8, R108 ;  /* 0x00000008a86c723c */ /* 0x040ff0000004186c */
[C---:B------:R-:W-:Y:S08]  /*cf00*/  HMMA.16816.F32.BF16 R112, R168.reuse, R10, R112 ;  /* 0x0000000aa870723c */ /* 0x040ff00000041870 */
[C---:B------:R-:W-:Y:S08]  /*cf10*/  HMMA.16816.F32.BF16 R116, R168.reuse, R12, R116 ;  /* 0x0000000ca874723c */ /* 0x040ff00000041874 */
[C---:B------:R-:W-:Y:S08]  /*cf20*/  HMMA.16816.F32.BF16 R120, R168.reuse, R14, R120 ;  /* 0x0000000ea878723c */ /* 0x040ff00000041878 */
[C---:B------:R-:W-:Y:S08]  /*cf30*/  HMMA.16816.F32.BF16 R124, R168.reuse, R16, R124 ;  /* 0x00000010a87c723c */ /* 0x040ff0000004187c */
[----:B------:R-:W-:Y:S03]  /*cf40*/  HMMA.16816.F32.BF16 R128, R168, R18, R128 ;  /* 0x00000012a880723c */ /* 0x000fe60000041880 */
[----:B--2---:R-:W-:Y:S05]  /*cf50*/  @P4 HFMA2.BF16_V2 R134, -RZ.H0_H0, RZ.H0_H0, -R183.H0_H0 ;  /* 0x200000ffff864231 */ /* 0x004fea00003409b7 */
[----:B------:R-:W-:Y:S01]  /*cf60*/  @P4 STL.S16 [R1], R134 ;  /* 0x0000008601004387 */ /* 0x000fe20000100600 */
[----:B------:R-:W-:Y:S04]  /*cf70*/  PRMT R2, R134, 0x7610, R2 ;  /* 0x0000761086027816 */ /* 0x000fe80000000002 */
[----:B------:R-:W-:Y:S01]  /*cf80*/  @P4 PRMT R183, R2, 0x5410, RZ ;  /* 0x0000541002b74816 */ /* 0x000fe200000000ff */
[----:B------:R-:W-:Y:S01]  /*cf90*/  FADD.FTZ R2, R218, R194 ;  /* 0x000000c2da027221 */ /* 0x000fe20000010000 */
[----:B------:R-:W-:Y:S03]  /*cfa0*/  ISETP.LE.U32.AND P4, PT, R189, UR7, PT ;  /* 0x00000007bd007c0c */ /* 0x000fe6000bf83070 */
[----:B------:R-:W-:Y:S01]  /*cfb0*/  STG.E.U16 desc[UR22][R186.64+-0x2e], R183 ;  /* 0xffffd2b7ba007986 */ /* 0x000fe2000c101516 */
[----:B------:R-:W-:Y:S03]  /*cfc0*/  FADD.FTZ R2, R203, R2 ;  /* 0x00000002cb027221 */ /* 0x000fe60000010000 */
[----:B------:R-:W-:Y:S01]  /*cfd0*/  STG.E.U16 desc[UR22][R216.64+-0x20], R182 ;  /* 0xffffe0b6d8007986 */ /* 0x000fe2000c101516 */
[----:B------:R-:W-:Y:S03]  /*cfe0*/  FADD.FTZ R2, R199, R2 ;  /* 0x00000002c7027221 */ /* 0x000fe60000010000 */
[----:B------:R-:W-:Y:S01]  /*cff0*/  STG.E.U16 desc[UR22][R216.64+-0x1e], R181 ;  /* 0xffffe2b5d8007986 */ /* 0x000fe2000c101516 */
[----:B------:R-:W-:Y:S01]  /*d000*/  FADD.FTZ R241, R198, R2 ;  /* 0x00000002c6f17221 */ /* 0x000fe20000010000 */
[----:B------:R-:W-:Y:S02]  /*d010*/  @!P4 HFMA2.BF16_V2 R249, -RZ.H0_H0, RZ.H0_H0, -R179.H0_H0 ;  /* 0x200000fffff9c231 */ /* 0x000fe400003409b3 */
[----:B------:R-:W-:Y:S03]  /*d020*/  STG.E.U16 desc[UR22][R186.64+-0x20], R180 ;  /* 0xffffe0b4ba007986 */ /* 0x000fe6000c101516 */
[----:B------:R-:W-:Y:S05]  /*d030*/  @!P4 PRMT R179, R249, 0x5410, RZ ;  /* 0x00005410f9b3c816 */ /* 0x000fea00000000ff */
[----:B------:R-:W-:Y:S04]  /*d040*/  STG.E.U16 desc[UR22][R186.64+-0x1e], R179 ;  /* 0xffffe2b3ba007986 */ /* 0x000fe8000c101516 */
[----:B------:R1:W-:Y:S04]  /*d050*/  STG.E.U16 desc[UR22][R216.64+-0xe], R0 ;  /* 0xfffff200d8007986 */ /* 0x0003e8000c101516 */
[----:B------:R2:W-:Y:S04]  /*d060*/  STG.E.U16 desc[UR22][R216.64+-0x10], R176 ;  /* 0xfffff0b0d8007986 */ /* 0x0005e8000c101516 */
[----:B------:R3:W-:Y:S04]  /*d070*/  STG.E.U16 desc[UR22][R186.64+-0x10], R178 ;  /* 0xfffff0b2ba007986 */ /* 0x0007e8000c101516 */
[----:B------:R3:W-:Y:S01]  /*d080*/  STG.E.U16 desc[UR22][R186.64+-0xe], R177 ;  /* 0xfffff2b1ba007986 */ /* 0x0007e2000c101516 */
[----:B-1----:R-:W-:Y:S01]  /*d090*/  FADD.FTZ R0, R202, R193 ;  /* 0x000000c1ca007221 */ /* 0x002fe20000010000 */
[----:B--2---:R-:W-:Y:S03]  /*d0a0*/  IMAD.MOV.U32 R216, RZ, RZ, R5 ;  /* 0x000000ffffd87224 */ /* 0x004fe600078e0005 */
[----:B------:R-:W-:Y:S01]  /*d0b0*/  FADD.FTZ R0, R201, R0 ;  /* 0x00000000c9007221 */ /* 0x000fe20000010000 */
[----:B------:R-:W-:Y:S03]  /*d0c0*/  IMAD.MOV.U32 R217, RZ, RZ, R4 ;  /* 0x000000ffffd97224 */ /* 0x000fe600078e0004 */
[----:B------:R-:W-:Y:S04]  /*d0d0*/  FADD.FTZ R0, R197, R0 ;  /* 0x00000000c5007221 */ /* 0x000fe80000010000 */
[----:B------:R-:W-:Y:S01]  /*d0e0*/  FADD.FTZ R244, R196, R0 ;  /* 0x00000000c4f47221 */ /* 0x000fe20000010000 */
[----:B------:R-:W-:Y:S01]  /*d0f0*/  IMAD.MOV.U32 R0, RZ, RZ, R132 ;  /* 0x000000ffff007224 */ /* 0x000fe200078e0084 */
[----:B---3--:R-:W-:Y:S06]  /*d100*/  BRA.U UP0, `(.L_x_1796) ;  /* 0xffffffb500847547 */ /* 0x008fec000b83ffff */
.L_x_1795:
[----:B------:R-:W1:Y:S01]  /*d110*/  SHFL.BFLY PT, R0, R241, 0x2, 0x1f ;  /* 0x0c401f00f1007f89 */ /* 0x000e6200000e0000 */
[----:B------:R-:W2:Y:S01]  /*d120*/  LDCU UR4, c[0x0][0x4fc] ;  /* 0x00009f80ff0477ac */ /* 0x000ea20008000800 */
[----:B------:R-:W-:Y:S02]  /*d130*/  S2UR UR11, SR_CgaCtaId ;  /* 0x00000000000b79c3 */ /* 0x000fe40000008800 */
[----:B------:R-:W3:Y:S01]  /*d140*/  SHFL.BFLY PT, R2, R244, 0x2, 0x1f ;  /* 0x0c401f00f4027f89 */ /* 0x000ee200000e0000 */
[----:B------:R-:W-:Y:S01]  /*d150*/  UISETP.NE.AND UP3, UPT, UR21, -0x1, UPT ;  /* 0xffffffff1500788c */ /* 0x000fe2000bf65270 */
[----:B------:R-:W4:Y:S01]  /*d160*/  LDCU.U8 UR8, c[0x0][0x549] ;  /* 0x0000a920ff0877ac */ /* 0x000f220008000000 */
[----:B------:R-:W2:Y:S03]  /*d170*/  S2R R176, SR_TID.X ;  /* 0x0000000000b07919 */ /* 0x000ea60000002100 */
[----:B------:R-:W2:Y:S01]  /*d180*/  S2UR UR12, SR_CTAID.Y ;  /* 0x00000000000c79c3 */ /* 0x000ea20000002600 */
[----:B------:R-:W2:Y:S01]  /*d190*/  LDCU UR9, c[0x0][0x434] ;  /* 0x00008680ff0977ac */ /* 0x000ea20008000800 */
[----:B------:R-:W3:Y:S04]  /*d1a0*/  LDCU.U8 UR10, c[0x0][0x548] ;  /* 0x0000a900ff0a77ac */ /* 0x000ee80008000000 */
[----:B------:R-:W2:Y:S01]  /*d1b0*/  @!UP3 LDCU.64 UR6, c[0x0][0x400] ;  /* 0x00008000ff06b7ac */ /* 0x000ea20008000a00 */
[----:B------:R-:W-:Y:S01]  /*d1c0*/  UISETP.NE.AND UP2, UPT, UR21, -0x1, UPT ;  /* 0xffffffff1500788c */ /* 0x000fe2000bf45270 */
[----:B-1----:R-:W-:Y:S01]  /*d1d0*/  FADD.FTZ R241, R0, R241 ;  /* 0x000000f100f17221 */ /* 0x002fe20000010000 */
[----:B----4-:R-:W-:Y:S01]  /*d1e0*/  UISETP.NE.AND UP1, UPT, UR8, URZ, UPT ;  /* 0x000000ff0800728c */ /* 0x010fe2000bf25270 */
[----:B------:R-:W1:Y:S01]  /*d1f0*/  LDCU UR13, c[0x0][0x434] ;  /* 0x00008680ff0d77ac */ /* 0x000e620008000800 */
[----:B---3--:R-:W-:-:S02]  /*d200*/  FADD.FTZ R244, R2, R244 ;  /* 0x000000f402f47221 */ /* 0x008fc40000010000 */
[----:B------:R-:W3:Y:S04]  /*d210*/  SHFL.BFLY PT, R0, R241, 0x1, 0x1f ;  /* 0x0c201f00f1007f89 */ /* 0x000ee800000e0000 */
[----:B------:R-:W4:Y:S01]  /*d220*/  SHFL.BFLY PT, R2, R244, 0x1, 0x1f ;  /* 0x0c201f00f4027f89 */ /* 0x000f2200000e0000 */
[----:B------:R-:W-:Y:S02]  /*d230*/  UISETP.NE.AND UP0, UPT, UR10, URZ, !UP1 ;  /* 0x000000ff0a00728c */ /* 0x000fe4000cf05270 */
[----:B------:R-:W1:Y:S01]  /*d240*/  @UP1 LDCU UR8, c[0x0][0x430] ;  /* 0x00008600ff0817ac */ /* 0x000e620008000800 */
[C---:B--2---:R-:W-:Y:S01]  /*d250*/  SHF.L.U32 R4, R176.reuse, 0x4, RZ ;  /* 0x00000004b0047819 */ /* 0x044fe200000006ff */
[----:B------:R-:W-:Y:S01]  /*d260*/  @!UP3 UIMAD.WIDE.U32 UR14, UR12, UR6, URZ ;  /* 0x000000060c0eb2a5 */ /* 0x000fe2000f8e00ff */
[----:B------:R-:W-:Y:S01]  /*d270*/  LOP3.LUT P1, RZ, R176, 0x10, RZ, 0xc0, !PT ;  /* 0x00000010b0ff7812 */ /* 0x000fe2000782c0ff */
[----:B------:R-:W2:Y:S01]  /*d280*/  S2UR UR6, SR_CTAID.Z ;  /* 0x00000000000679c3 */ /* 0x000ea20000002700 */
[----:B------:R-:W-:Y:S01]  /*d290*/  LOP3.LUT R4, R4, 0x1c0, RZ, 0xc0, !PT ;  /* 0x000001c004047812 */ /* 0x000fe200078ec0ff */
[----:B------:R-:W-:Y:S01]  /*d2a0*/  @!UP3 UIMAD UR7, UR12, UR7, UR15 ;  /* 0x000000070c07b2a4 */ /* 0x000fe2000f8e020f */
[----:B------:R-:W-:Y:S01]  /*d2b0*/  LOP3.LUT P2, RZ, R176, 0x8, RZ, 0xc0, !PT ;  /* 0x00000008b0ff7812 */ /* 0x000fe2000784c0ff */
[----:B---3--:R-:W-:Y:S01]  /*d2c0*/  FADD.FTZ R241, R241, R0 ;  /* 0x00000000f1f17221 */ /* 0x008fe20000010000 */
[----:B-1----:R-:W-:Y:S01]  /*d2d0*/  @UP1 UIMAD UR13, UR8, UR9, URZ ;  /* 0x00000009080d12a4 */ /* 0x002fe2000f8e02ff */
[----:B----4-:R-:W-:-:S02]  /*d2e0*/  FADD.FTZ R244, R244, R2 ;  /* 0x00000002f4f47221 */ /* 0x010fc40000010000 */
[----:B------:R-:W1:Y:S01]  /*d2f0*/  MUFU.RCP R0, R241 ;  /* 0x000000f100007308 */ /* 0x000e620000001000 */
[----:B------:R-:W-:Y:S02]  /*d300*/  FSETP.NE.FTZ.AND P4, PT, R241, RZ, PT ;  /* 0x000000fff100720b */ /* 0x000fe40003f95000 */
[----:B------:R-:W-:Y:S02]  /*d310*/  SHF.L.U32 R2, R176, 0x1, RZ ;  /* 0x00000001b0027819 */ /* 0x000fe400000006ff */
[----:B------:R-:W-:Y:S02]  /*d320*/  FSETP.NE.FTZ.AND P3, PT, R244, RZ, PT ;  /* 0x000000fff400720b */ /* 0x000fe40003f75000 */
[--C-:B-----5:R-:W-:Y:S01]  /*d330*/  LOP3.LUT R209, R209, 0x6, R2.reuse, 0xf8, !PT ;  /* 0x00000006d1d17812 */ /* 0x120fe200078ef802 */
[----:B------:R-:W3:Y:S01]  /*d340*/  MUFU.RCP R26, R244 ;  /* 0x000000f4001a7308 */ /* 0x000ee20000001000 */
[----:B------:R-:W-:-:S04]  /*d350*/  LOP3.LUT R2, R4, 0x38, R2, 0xf8, !PT ;  /* 0x0000003804027812 */ /* 0x000fc800078ef802 */
[----:B------:R-:W-:Y:S02]  /*d360*/  LOP3.LUT R209, R209, R2, RZ, 0xfc, !PT ;  /* 0x00000002d1d17212 */ /* 0x000fe400078efcff */
[----:B-1----:R-:W-:-:S05]  /*d370*/  FSEL R0, R0, 1, P4 ;  /* 0x3f80000000007808 */ /* 0x002fca0002000000 */
[----:B------:R-:W-:Y:S01]  /*d380*/  FMUL.FTZ R0, R0, UR4 ;  /* 0x0000000400007c20 */ /* 0x000fe20008410000 */
[----:B---3--:R-:W-:-:S03]  /*d390*/  FSEL R26, R26, 1, P3 ;  /* 0x3f8000001a1a7808 */ /* 0x008fc60001800000 */
        /* <DEDUP_REMOVED lines=11> */
[C---:B------:R-:W-:Y:S01]  /*d450*/  FMUL.FTZ R49, R26.reuse, R63 ;  /* 0x0000003f1a317220 */ /* 0x040fe20000410000 */
[----:B------:R-:W-:Y:S01]  /*d460*/  UMOV UR4, 0x400 ;  /* 0x0000040000047882 */ /* 0x000fe20000000000 */
[C---:B------:R-:W-:Y:S01]  /*d470*/  FMUL.FTZ R50, R26.reuse, R50 ;  /* 0x000000321a327220 */ /* 0x040fe20000410000 */
[----:B------:R-:W-:Y:S01]  /*d480*/  FMUL.FTZ R2, R26, R51 ;  /* 0x000000331a027220 */ /* 0x000fe20000410000 */
[----:B------:R-:W-:Y:S01]  /*d490*/  F2FP.BF16.F32.PACK_AB R57, R57, R46 ;  /* 0x0000002e3939723e */ /* 0x000fe200000010ff */
[----:B------:R-:W-:Y:S01]  /*d4a0*/  ULEA UR11, UR11, UR4, 0x18 ;  /* 0x000000040b0b7291 */ /* 0x000fe2000f8ec0ff */
[----:B------:R-:W-:Y:S01]  /*d4b0*/  F2FP.BF16.F32.PACK_AB R46, R69, R141 ;  /* 0x0000008d452e723e */ /* 0x000fe200000010ff */
[C---:B------:R-:W-:Y:S01]  /*d4c0*/  FMUL.FTZ R134, R0.reuse, R53 ;  /* 0x0000003500867220 */ /* 0x040fe20000410000 */
[----:B------:R-:W-:Y:S01]  /*d4d0*/  MOV R69, 0x10 ;  /* 0x0000001000457802 */ /* 0x000fe20000000f00 */
[C---:B------:R-:W-:Y:S01]  /*d4e0*/  FMUL.FTZ R175, R0.reuse, R136 ;  /* 0x0000008800af7220 */ /* 0x040fe20000410000 */
[----:B------:R-:W-:Y:S01]  /*d4f0*/  F2FP.BF16.F32.PACK_AB R49, R49, R9 ;  /* 0x000000093131723e */ /* 0x000fe200000010ff */
[----:B------:R-:W-:Y:S01]  /*d500*/  FMUL.FTZ R168, R0, R137 ;  /* 0x0000008900a87220 */ /* 0x000fe20000410000 */
[C---:B------:R-:W-:Y:S01]  /*d510*/  FMUL.FTZ R138, R26.reuse, R138 ;  /* 0x0000008a1a8a7220 */ /* 0x040fe20000410000 */
[C---:B------:R-:W-:Y:S01]  /*d520*/  FMUL.FTZ R5, R26.reuse, R139 ;  /* 0x0000008b1a057220 */ /* 0x040fe20000410000 */
[C---:B------:R-:W-:Y:S01]  /*d530*/  FMUL.FTZ R53, R26.reuse, R55 ;  /* 0x000000371a357220 */ /* 0x040fe20000410000 */
[C---:B------:R-:W-:Y:S01]  /*d540*/  FMUL.FTZ R7, R26.reuse, R66 ;  /* 0x000000421a077220 */ /* 0x040fe20000410000 */
[----:B------:R-:W-:Y:S01]  /*d550*/  FMUL.FTZ R47, R26, R67 ;  /* 0x000000431a2f7220 */ /* 0x000fe20000410000 */
[----:B------:R-:W-:Y:S01]  /*d560*/  MOV R9, 0x20 ;  /* 0x0000002000097802 */ /* 0x000fe20000000f00 */
[----:B------:R-:W-:Y:S01]  /*d570*/  FMUL.FTZ R174, R0, R140 ;  /* 0x0000008c00ae7220 */ /* 0x000fe20000410000 */
[----:B------:R-:W-:Y:S01]  /*d580*/  F2FP.BF16.F32.PACK_AB R55, R2, R50 ;  /* 0x000000320237723e */ /* 0x000fe200000010ff */
[C---:B------:R-:W-:Y:S01]  /*d590*/  FMUL.FTZ R171, R0.reuse, R152 ;  /* 0x0000009800ab7220 */ /* 0x040fe20000410000 */
[C---:B------:R-:W-:Y:S01]  /*d5a0*/  FMUL.FTZ R14, R0.reuse, R153 ;  /* 0x00000099000e7220 */ /* 0x040fe20000410000 */
[C---:B------:R-:W-:Y:S01]  /*d5b0*/  FMUL.FTZ R170, R0.reuse, R156 ;  /* 0x0000009c00aa7220 */ /* 0x040fe20000410000 */
[----:B------:R-:W-:Y:S01]  /*d5c0*/  FMUL.FTZ R169, R0, R160 ;  /* 0x000000a000a97220 */ /* 0x000fe20000410000 */
[C---:B------:R-:W-:Y:S01]  /*d5d0*/  FMUL.FTZ R42, R26.reuse, R42 ;  /* 0x0000002a1a2a7220 */ /* 0x040fe20000410000 */
[----:B------:R-:W-:Y:S01]  /*d5e0*/  FMUL.FTZ R4, R26, R43 ;  /* 0x0000002b1a047220 */ /* 0x000fe20000410000 */
[----:B------:R-:W-:Y:S01]  /*d5f0*/  SEL R69, R69, 0xfffffff0, !P0 ;  /* 0xfffffff045457807 */ /* 0x000fe20004000000 */
[C---:B------:R-:W-:Y:S01]  /*d600*/  FMUL.FTZ R173, R0.reuse, R144 ;  /* 0x0000009000ad7220 */ /* 0x040fe20000410000 */
        /* <DEDUP_REMOVED lines=59> */
[----:B------:R1:W-:Y:S01]  /*d9c0*/  STS [R2], R0 ;  /* 0x0000000002007388 */ /* 0x0003e20000000800 */
[----:B------:R-:W-:Y:S01]  /*d9d0*/  IADD3 R7, PT, PT, R2, R69, RZ ;  /* 0x0000004502077210 */ /* 0x000fe20007ffe0ff */
[----:B------:R-:W-:Y:S01]  /*d9e0*/  FMUL.FTZ R150, R26, R150 ;  /* 0x000000961a967220 */ /* 0x000fe20000410000 */
[----:B------:R-:W-:Y:S01]  /*d9f0*/  F2FP.BF16.F32.PACK_AB R59, R4, R42 ;  /* 0x0000002a043b723e */ /* 0x000fe200000010ff */
[----:B------:R-:W-:Y:S01]  /*da00*/  STS [R2+0x400], R5 ;  /* 0x0004000502007388 */ /* 0x000fe20000000800 */
[----:B------:R-:W-:Y:S01]  /*da10*/  IADD3 R4, PT, PT, R2, R9, RZ ;  /* 0x0000000902047210 */ /* 0x000fe20007ffe0ff */
[----:B------:R-:W-:Y:S01]  /*da20*/  FMUL.FTZ R15, R26, R151 ;  /* 0x000000971a0f7220 */ /* 0x000fe20000410000 */
[----:B------:R-:W-:Y:S01]  /*da30*/  F2FP.BF16.F32.PACK_AB R12, R12, R142 ;  /* 0x0000008e0c0c723e */ /* 0x000fe200000010ff */
[----:B------:R3:W-:Y:S01]  /*da40*/  STS [R7], R6 ;  /* 0x0000000607007388 */ /* 0x0007e20000000800 */
        /* <DEDUP_REMOVED lines=10> */
[C---:B------:R-:W-:Y:S01]  /*daf0*/  FMUL.FTZ R167, R26.reuse, R167 ;  /* 0x000000a71aa77220 */ /* 0x040fe20000410000 */
[----:B------:R-:W-:Y:S01]  /*db00*/  STS [R7+0x400], R12 ;  /* 0x0004000c07007388 */ /* 0x000fe20000000800 */
[C---:B------:R-:W-:Y:S01]  /*db10*/  FMUL.FTZ R38, R26.reuse, R38 ;  /* 0x000000261a267220 */ /* 0x040fe20000410000 */
[----:B------:R-:W-:Y:S01]  /*db20*/  FMUL.FTZ R61, R26, R39 ;  /* 0x000000271a3d7220 */ /* 0x000fe20000410000 */
[----:B------:R-:W-:Y:S01]  /*db30*/  F2FP.BF16.F32.PACK_AB R15, R15, R150 ;  /* 0x000000960f0f723e */ /* 0x000fe200000010ff */
[----:B------:R-:W-:Y:S01]  /*db40*/  STS [R4], R11 ;  /* 0x0000000b04007388 */ /* 0x000fe20000000800 */
[----:B-1----:R-:W-:Y:S01]  /*db50*/  IADD3 R0, PT, PT, R2, 0x40, RZ ;  /* 0x0000004002007810 */ /* 0x002fe20007ffe0ff */
[----:B------:R-:W-:Y:S01]  /*db60*/  FMUL.FTZ R17, R26, R54 ;  /* 0x000000361a117220 */ /* 0x000fe20000410000 */
[----:B------:R-:W-:Y:S01]  /*db70*/  @P1 IADD3 R0, PT, PT, R2, -0x40, RZ ;  /* 0xffffffc002001810 */ /* 0x000fe20007ffe0ff */
[----:B------:R-:W-:Y:S01]  /*db80*/  STS [R4+0x400], R10 ;  /* 0x0004000a04007388 */ /* 0x000fe20000000800 */
[----:B------:R-:W-:Y:S01]  /*db90*/  F2FP.BF16.F32.PACK_AB R14, R14, R171 ;  /* 0x000000ab0e0e723e */ /* 0x000fe200000010ff */
[C---:B------:R-:W-:Y:S01]  /*dba0*/  FMUL.FTZ R16, R26.reuse, R58 ;  /* 0x0000003a1a107220 */ /* 0x040fe20000410000 */
[----:B------:R-:W-:Y:S01]  /*dbb0*/  IADD3 R9, PT, PT, R9, R0, RZ ;  /* 0x0000000009097210 */ /* 0x000fe20007ffe0ff */
[C---:B------:R-:W-:Y:S01]  /*dbc0*/  FMUL.FTZ R70, R26.reuse, R70 ;  /* 0x000000461a467220 */ /* 0x040fe20000410000 */
[----:B---3--:R-:W-:Y:S01]  /*dbd0*/  IADD3 R6, PT, PT, R69, R4, RZ ;  /* 0x0000000445067210 */ /* 0x008fe20007ffe0ff */
[C---:B------:R-:W-:Y:S01]  /*dbe0*/  FMUL.FTZ R45, R26.reuse, R71 ;  /* 0x000000471a2d7220 */ /* 0x040fe20000410000 */
[----:B------:R-:W-:Y:S01]  /*dbf0*/  F2FP.BF16.F32.PACK_AB R13, R13, R154 ;  /* 0x0000009a0d0d723e */ /* 0x000fe200000010ff */
[C---:B------:R-:W-:Y:S01]  /*dc00*/  FMUL.FTZ R74, R26.reuse, R74 ;  /* 0x0000004a1a4a7220 */ /* 0x040fe20000410000 */
[----:B------:R-:W-:Y:S01]  /*dc10*/  F2FP.BF16.F32.PACK_AB R68, R157, R170 ;  /* 0x000000aa9d44723e */ /* 0x000fe200000010ff */
[----:B------:R1:W-:Y:S01]  /*dc20*/  STS [R6], R8 ;  /* 0x0000000806007388 */ /* 0x0003e20000000800 */
        /* <DEDUP_REMOVED lines=21> */
[----:B------:R-:W-:Y:S01]  /*dd80*/  FMUL.FTZ R90, R26, R90 ;  /* 0x0000005a1a5a7220 */ /* 0x000fe20000410000 */
[----:B------:R-:W-:Y:S01]  /*dd90*/  F2FP.BF16.F32.PACK_AB R54, R134, R149 ;  /* 0x000000958636723e */ /* 0x000fe200000010ff */
[C---:B------:R-:W-:Y:S01]  /*dda0*/  FMUL.FTZ R35, R26.reuse, R91 ;  /* 0x0000005b1a237220 */ /* 0x040fe20000410000 */
[----:B-1----:R-:W-:Y:S01]  /*ddb0*/  IADD3 R8, PT, PT, R69, R0, RZ ;  /* 0x0000000045087210 */ /* 0x002fe20007ffe0ff */
[C---:B------:R-:W-:Y:S01]  /*ddc0*/  FMUL.FTZ R94, R26.reuse, R94 ;  /* 0x0000005e1a5e7220 */ /* 0x040fe20000410000 */
        /* <DEDUP_REMOVED lines=69> */
[----:B------:R-:W-:Y:S01]  /*e220*/  F2FP.BF16.F32.PACK_AB R17, R125, R124 ;  /* 0x0000007c7d11723e */ /* 0x000fe200000010ff */
[----:B-1----:R-:W-:Y:S01]  /*e230*/  @UP3 UIMAD.WIDE.U32 UR16, UR21, UR4, URZ ;  /* 0x00000004151032a5 */ /* 0x002fe2000f8e00ff */
[----:B------:R-:W-:Y:S01]  /*e240*/  F2FP.BF16.F32.PACK_AB R16, R127, R126 ;  /* 0x0000007e7f10723e */ /* 0x000fe200000010ff */
[----:B------:R-:W-:Y:S01]  /*e250*/  STS [R9+0x4000], R50 ;  /* 0x0040003209007388 */ /* 0x000fe20000000800 */
[----:B------:R-:W-:Y:S01]  /*e260*/  @UP1 UMOV UR4, 0x1 ;  /* 0x0000000100041882 */ /* 0x000fe20000000000 */
[----:B------:R-:W-:-:S02]  /*e270*/  @UP3 UIMAD UR7, UR21, UR5, UR17 ;  /* 0x00000005150732a4 */ /* 0x000fc4000f8e0211 */
[----:B------:R-:W-:Y:S01]  /*e280*/  STS [R9+0x4400], R49 ;  /* 0x0044003109007388 */ /* 0x000fe20000000800 */
[----:B------:R-:W-:Y:S01]  /*e290*/  @!UP2 UIMAD UR21, UR12, UR9, URZ ;  /* 0x000000090c15a2a4 */ /* 0x000fe2000f8e02ff */
[----:B------:R-:W1:Y:S02]  /*e2a0*/  @UP1 LDCU UR5, c[0x0][0x430] ;  /* 0x00008600ff0517ac */ /* 0x000e640008000800 */
[----:B------:R-:W-:Y:S01]  /*e2b0*/  STS [R5+0x4000], R48 ;  /* 0x0040003005007388 */ /* 0x000fe20000000800 */
[----:B------:R-:W-:-:S03]  /*e2c0*/  @UP3 UMOV UR14, UR16 ;  /* 0x00000010000e3c82 */ /* 0x000fc60008000000 */
        /* <DEDUP_REMOVED lines=19> */
[----:B------:R4:W-:Y:S04]  /*e400*/  STS [R2+0xc400], R29 ;  /* 0x00c4001d02007388 */ /* 0x0009e80000000800 */
[----:B------:R-:W-:Y:S04]  /*e410*/  STS [R7+0xc000], R28 ;  /* 0x00c0001c07007388 */ /* 0x000fe80000000800 */
[----:B------:R-:W-:Y:S01]  /*e420*/  STS [R7+0xc400], R27 ;  /* 0x00c4001b07007388 */ /* 0x000fe20000000800 */
[----:B---3--:R-:W-:-:S03]  /*e430*/  SHF.L.U32 R33, R176, 0x3, RZ ;  /* 0x00000003b0217819 */ /* 0x008fc600000006ff */
[----:B------:R-:W-:Y:S01]  /*e440*/  STS [R4+0xc000], R25 ;  /* 0x00c0001904007388 */ /* 0x000fe20000000800 */
[----:B------:R-:W-:-:S03]  /*e450*/  LOP3.LUT R10, R33, 0x1f8, RZ, 0xc0, !PT ;  /* 0x000001f8210a7812 */ /* 0x000fc600078ec0ff */
[----:B------:R-:W-:Y:S01]  /*e460*/  STS [R4+0xc400], R24 ;  /* 0x00c4001804007388 */ /* 0x000fe20000000800 */
[----:B------:R-:W-:-:S03]  /*e470*/  LOP3.LUT R10, R10, 0x38, R176, 0x78, !PT ;  /* 0x000000380a0a7812 */ /* 0x000fc600078e78b0 */
[----:B------:R-:W-:Y:S01]  /*e480*/  STS [R6+0xc000], R23 ;  /* 0x00c0001706007388 */ /* 0x000fe20000000800 */
[----:B------:R-:W-:-:S03]  /*e490*/  LOP3.LUT R10, R10, 0x1e00, R33, 0xf8, !PT ;  /* 0x00001e000a0a7812 */ /* 0x000fc600078ef821 */
[----:B------:R-:W-:Y:S01]  /*e4a0*/  STS [R6+0xc400], R22 ;  /* 0x00c4001606007388 */ /* 0x000fe20000000800 */
[----:B----4-:R-:W-:-:S03]  /*e4b0*/  F2FP.BF16.F32.PACK_AB R2, R129, R128 ;  /* 0x000000808102723e */ /* 0x010fc600000010ff */
[----:B------:R-:W-:Y:S04]  /*e4c0*/  STS [R0+0xc000], R21 ;  /* 0x00c0001500007388 */ /* 0x000fe80000000800 */
[----:B------:R3:W-:Y:S04]  /*e4d0*/  STS [R0+0xc400], R20 ;  /* 0x00c4001400007388 */ /* 0x0007e80000000800 */
[----:B------:R4:W-:Y:S04]  /*e4e0*/  STS [R8+0xc000], R19 ;  /* 0x00c0001308007388 */ /* 0x0009e80000000800 */
[----:B------:R4:W-:Y:S04]  /*e4f0*/  STS [R8+0xc400], R18 ;  /* 0x00c4001208007388 */ /* 0x0009e80000000800 */
[----:B------:R4:W-:Y:S04]  /*e500*/  STS [R9+0xc000], R17 ;  /* 0x00c0001109007388 */ /* 0x0009e80000000800 */
[----:B------:R4:W-:Y:S01]  /*e510*/  STS [R9+0xc400], R16 ;  /* 0x00c4001009007388 */ /* 0x0009e20000000800 */
[----:B---3--:R-:W-:-:S05]  /*e520*/  FMUL.FTZ R0, R26, R131 ;  /* 0x000000831a007220 */ /* 0x008fca0000410000 */
[----:B------:R-:W-:Y:S01]  /*e530*/  F2FP.BF16.F32.PACK_AB R0, R0, R130 ;  /* 0x000000820000723e */ /* 0x000fe200000010ff */
        /* <DEDUP_REMOVED lines=9> */
.L_x_1799:
        /* <DEDUP_REMOVED lines=13> */
[----:B------:R-:W-:-:S03]  /*e6a0*/  USHF.R.S32.HI UR10, URZ, 0x1f, UR13 ;  /* 0x0000001fff0a7899 */ /* 0x000fc6000801140d */
[----:B------:R-:W5:Y:S01]  /*e6b0*/  @P3 LDC R4, c[0x0][0x458] ;  /* 0x00011600ff043b82 */ /* 0x000f620000000800 */
[----:B-1----:R-:W1:Y:S01]  /*e6c0*/  @P4 MUFU.LG2 R2, R241 ;  /* 0x000000f100024308 */ /* 0x002e620000000c00 */
[----:B--2---:R-:W-:-:S06]  /*e6d0*/  UIMAD UR11, UR9, UR5, URZ ;  /* 0x00000005090b72a4 */ /* 0x004fcc000f8e02ff */
[----:B---3--:R-:W2:Y:S01]  /*e6e0*/  @P4 LDC R5, c[0x0][0x458] ;  /* 0x00011600ff054b82 */ /* 0x008ea20000000800 */
[----:B------:R-:W-:Y:S01]  /*e6f0*/  USHF.L.U32 UR11, UR11, 0x7, URZ ;  /* 0x000000070b0b7899 */ /* 0x000fe200080006ff */
[----:B------:R3:W2:Y:S01]  /*e700*/  LDS.128 R28, [R10+0x3000] ;  /* 0x003000000a1c7984 */ /* 0x0006a20000000c00 */
[----:B------:R-:W4:Y:S02]  /*e710*/  @P3 MUFU.LG2 R0, R244 ;  /* 0x000000f400003308 */ /* 0x000f240000000c00 */
[----:B------:R-:W-:Y:S02]  /*e720*/  USHF.R.S32.HI UR4, URZ, 0x1f, UR11 ;  /* 0x0000001fff047899 */ /* 0x000fe4000801140b */
[----:B------:R-:W-:-:S04]  /*e730*/  UIADD3 UR21, UP1, UP0, UR11, UR21, UR13 ;  /* 0x000000150b157290 */ /* 0x000fc8000f83e00d */
[----:B------:R-:W-:Y:S01]  /*e740*/  UIADD3.X UR4, UPT, UPT, UR4, UR8, UR10, UP1, UP0 ;  /* 0x0000000804047290 */ /* 0x000fe20008fe040a */
[----:B-1----:R-:W-:Y:S01]  /*e750*/  @P4 FMUL.FTZ R2, R2, 0.69314718246459960938 ;  /* 0x3f31721802024820 */ /* 0x002fe20000410000 */
[----:B----4-:R-:W-:-:S03]  /*e760*/  @P3 FMUL.FTZ R0, R0, 0.69314718246459960938 ;  /* 0x3f31721800003820 */ /* 0x010fc60000410000 */
[----:B--2---:R-:W-:Y:S01]  /*e770*/  @P4 FFMA.FTZ R11, R132, R5, R2 ;  /* 0x00000005840b4223 */ /* 0x004fe20000010002 */
[----:B-----5:R-:W-:Y:S01]  /*e780*/  @P3 FFMA.FTZ R7, R3, R4, R0 ;  /* 0x0000000403073223 */ /* 0x020fe20000010000 */
        /* <DEDUP_REMOVED lines=21> */
.L_x_1801:
[----:B------:R-:W-:Y:S05]  /*e8e0*/  BSYNC.RECONVERGENT B0 ;  /* 0x0000000000007941 */ /* 0x000fea0003800200 */
.L_x_1800:
[----:B------:R2:W5:Y:S01]  /*e8f0*/  LDL R34, [R1+0x80] ;  /* 0x0000800001227983 */ /* 0x0005620000100800 */
[----:B------:R-:W3:Y:S03]  /*e900*/  LDCU.64 UR4, c[0x0][0x410] ;  /* 0x00008200ff0477ac */ /* 0x000ee60008000a00 */
[----:B------:R2:W5:Y:S04]  /*e910*/  LDL R35, [R1+0x78] ;  /* 0x0000780001237983 */ /* 0x0005680000100800 */
[----:B------:R2:W5:Y:S01]  /*e920*/  LDL R36, [R1+0x7c] ;  /* 0x00007c0001247983 */ /* 0x0005620000100800 */
[----:B-1----:R-:W-:Y:S01]  /*e930*/  SHF.R.U32.HI R4, RZ, 0x3, R176 ;  /* 0x00000003ff047819 */ /* 0x002fe200000116b0 */
[----:B------:R-:W-:Y:S01]  /*e940*/  UIMAD.WIDE.U32 UR8, UR9, 0x80, URZ ;  /* 0x00000080090878a5 */ /* 0x000fe2000f8e00ff */
[----:B------:R-:W-:Y:S01]  /*e950*/  LOP3.LUT R33, R33, 0x38, RZ, 0xc0, !PT ;  /* 0x0000003821217812 */ /* 0x000fe200078ec0ff */
[----:B------:R2:W1:Y:S01]  /*e960*/  LDS.128 R24, [R10] ;  /* 0x000000000a187984 */ /* 0x0004620000000c00 */
[C---:B------:R-:W-:Y:S01]  /*e970*/  ISETP.GE.AND P3, PT, R4.reuse, UR20, PT ;  /* 0x0000001404007c0c */ /* 0x040fe2000bf66270 */
[C---:B------:R-:W-:Y:S01]  /*e980*/  VIADD R3, R4.reuse, 0x20 ;  /* 0x0000002004037836 */ /* 0x040fe20000000000 */
[----:B------:R-:W-:Y:S01]  /*e990*/  IADD3 R2, P0, PT, R33, UR14, RZ ;  /* 0x0000000e21027c10 */ /* 0x000fe2000ff1e0ff */
[----:B------:R2:W4:Y:S01]  /*e9a0*/  LDS.128 R20, [R10+0x4000] ;  /* 0x004000000a147984 */ /* 0x0005220000000c00 */
[----:B------:R-:W-:Y:S01]  /*e9b0*/  VIADD R0, R4, 0x40 ;  /* 0x0000004004007836 */ /* 0x000fe20000000000 */
[----:B------:R-:W-:Y:S01]  /*e9c0*/  BSSY.RECONVERGENT B0, `(.L_x_1802) ;  /* 0x0000021000007945 */ /* 0x000fe20003800200 */
[----:B------:R-:W-:Y:S01]  /*e9d0*/  ISETP.GE.AND P2, PT, R3, UR20, PT ;  /* 0x0000001403007c0c */ /* 0x000fe2000bf46270 */
[----:B------:R2:W1:Y:S01]  /*e9e0*/  LDS.128 R16, [R10+0x8000] ;  /* 0x008000000a107984 */ /* 0x0004620000000c00 */
[----:B------:R-:W-:Y:S01]  /*e9f0*/  IMAD.X R3, RZ, RZ, UR7, P0 ;  /* 0x00000007ff037e24 */ /* 0x000fe200080e06ff */
[----:B------:R-:W-:Y:S01]  /*ea00*/  ISETP.GE.AND P1, PT, R0, UR20, PT ;  /* 0x0000001400007c0c */ /* 0x000fe2000bf26270 */
[----:B---3--:R-:W-:Y:S01]  /*ea10*/  IMAD.U32 R0, RZ, RZ, UR4 ;  /* 0x00000004ff007e24 */ /* 0x008fe2000f8e00ff */
[----:B------:R2:W3:Y:S01]  /*ea20*/  LDS.128 R12, [R10+0xc000] ;  /* 0x00c000000a0c7984 */ /* 0x0004e20000000c00 */
[C---:B------:R-:W-:Y:S01]  /*ea30*/  VIADD R5, R4.reuse, 0x60 ;  /* 0x0000006004057836 */ /* 0x040fe20000000000 */
[----:B------:R-:W-:Y:S01]  /*ea40*/  LOP3.LUT R32, R4, UR8, RZ, 0xfc, !PT ;  /* 0x0000000804207c12 */ /* 0x000fe2000f8efcff */
[----:B------:R-:W-:-:S03]  /*ea50*/  IMAD.WIDE.U32 R8, R0, UR6, R2 ;  /* 0x0000000600087c25 */ /* 0x000fc6000f8e0002 */
[----:B------:R-:W-:Y:S01]  /*ea60*/  ISETP.GE.AND P0, PT, R5, UR20, PT ;  /* 0x0000001405007c0c */ /* 0x000fe2000bf06270 */
[----:B------:R-:W-:-:S04]  /*ea70*/  IMAD.U32 R0, RZ, RZ, UR5 ;  /* 0x00000005ff007e24 */ /* 0x000fc8000f8e00ff */
[----:B------:R-:W-:Y:S01]  /*ea80*/  IMAD R7, R0, UR6, R9 ;  /* 0x0000000600077c24 */ /* 0x000fe2000f8e0209 */
[----:B------:R-:W-:Y:S07]  /*ea90*/  @P3 BRA `(.L_x_1803) ;  /* 0x00000000004c3947 */ /* 0x000fee0003800000 */
[----:B------:R-:W2:Y:S01]  /*eaa0*/  LDCU.64 UR6, c[0x0][0x408] ;  /* 0x00008100ff0677ac */ /* 0x000ea20008000a00 */
[----:B------:R-:W-:Y:S01]  /*eab0*/  IMAD.MOV.U32 R6, RZ, RZ, R8 ;  /* 0x000000ffff067224 */ /* 0x000fe200078e0008 */
[----:B------:R-:W4:Y:S01]  /*eac0*/  LDCU.64 UR4, c[0x0][0x3f0] ;  /* 0x00007e00ff0477ac */ /* 0x000f220008000a00 */
[----:B------:R-:W1:Y:S01]  /*ead0*/  LDCU UR11, c[0x0][0x440] ;  /* 0x00008800ff0b77ac */ /* 0x000e620008000800 */
[----:B--2---:R-:W-:Y:S01]  /*eae0*/  UIMAD UR10, UR9, UR6, URZ ;  /* 0x00000006090a72a4 */ /* 0x004fe2000f8e02ff */
[----:B------:R-:W-:-:S05]  /*eaf0*/  IMAD.WIDE.U32 R4, R32, UR6, R6 ;  /* 0x0000000620047c25 */ /* 0x000fca000f8e0006 */
[----:B------:R-:W-:Y:S01]  /*eb00*/  IMAD.U32 R0, RZ, RZ, UR10 ;  /* 0x0000000aff007e24 */ /* 0x000fe2000f8e00ff */
[----:B----4-:R-:W-:Y:S02]  /*eb10*/  LEA R2, P3, R4, UR4, 0x1 ;  /* 0x0000000404027c11 */ /* 0x010fe4000f8608ff */
[----:B-1----:R-:W-:Y:S01]  /*eb20*/  ISETP.GE.AND P6, PT, R33, UR11, PT ;  /* 0x0000000b21007c0c */ /* 0x002fe2000bfc6270 */
[----:B------:R-:W-:Y:S01]  /*eb30*/  IMAD R0, R32, UR7, R0 ;  /* 0x0000000720007c24 */ /* 0x000fe2000f8e0200 */
[----:B-----5:R-:W-:Y:S02]  /*eb40*/  ISETP.GE.AND P5, PT, R36, UR11, PT ;  /* 0x0000000b24007c0c */ /* 0x020fe4000bfa6270 */
[----:B------:R-:W-:Y:S01]  /*eb50*/  ISETP.GE.AND P4, PT, R35, UR11, PT ;  /* 0x0000000b23007c0c */ /* 0x000fe2000bf86270 */
[----:B------:R-:W-:-:S05]  /*eb60*/  IMAD.IADD R0, R0, 0x1, R5 ;  /* 0x0000000100007824 */ /* 0x000fca00078e0205 */
[----:B------:R-:W-:Y:S02]  /*eb70*/  LEA.HI.X R3, R4, UR5, R0, 0x1, P3 ;  /* 0x0000000504037c11 */ /* 0x000fe400098f0c00 */
[----:B------:R-:W-:-:S03]  /*eb80*/  ISETP.GE.AND P3, PT, R34, UR11, PT ;  /* 0x0000000b22007c0c */ /* 0x000fc6000bf66270 */
[----:B------:R1:W-:Y:S04]  /*eb90*/  @!P6 STG.E.128 desc[UR22][R2.64], R24 ;  /* 0x000000180200e986 */ /* 0x0003e8000c101d16 */
[----:B------:R1:W-:Y:S04]  /*eba0*/  @!P5 STG.E.128 desc[UR22][R2.64+0x80], R20 ;  /* 0x000080140200d986 */ /* 0x0003e8000c101d16 */
[----:B------:R1:W-:Y:S04]  /*ebb0*/  @!P4 STG.E.128 desc[UR22][R2.64+0x100], R16 ;  /* 0x000100100200c986 */ /* 0x0003e8000c101d16 */
[----:B---3--:R1:W-:Y:S02]  /*ebc0*/  @!P3 STG.E.128 desc[UR22][R2.64+0x180], R12 ;  /* 0x0001800c0200b986 */ /* 0x0083e4000c101d16 */
.L_x_1803:
[----:B------:R-:W-:Y:S05]  /*ebd0*/  BSYNC.RECONVERGENT B0 ;  /* 0x0000000000007941 */ /* 0x000fea0003800200 */
.L_x_1802:
        /* <DEDUP_REMOVED lines=10> */
[----:B------:R-:W-:Y:S01]  /*ec80*/  IMAD.X R2, RZ, RZ, UR9, P2 ;  /* 0x00000009ff027e24 */ /* 0x000fe200090e06ff */
        /* <DEDUP_REMOVED lines=16> */
.L_x_1805:
[----:B------:R-:W-:Y:S05]  /*ed90*/  BSYNC.RECONVERGENT B0 ;  /* 0x0000000000007941 */ /* 0x000fea0003800200 */
.L_x_1804:
        /* <DEDUP_REMOVED lines=10> */
[----:B------:R-:W-:Y:S01]  /*ee40*/  IMAD.X R2, RZ, RZ, UR9, P1 ;  /* 0x00000009ff027e24 */ /* 0x000fe200088e06ff */
        /* <DEDUP_REMOVED lines=16> */
.L_x_1807:
[----:B------:R-:W-:Y:S05]  /*ef50*/  BSYNC.RECONVERGENT B0 ;  /* 0x0000000000007941 */ /* 0x000fea0003800200 */
.L_x_1806:
[----:B-1----:R1:W1:Y:S04]  /*ef60*/  LDS.128 R20, [R10+0x7000] ;  /* 0x007000000a147984 */ /* 0x0022680000000c00 */
[----:B------:R1:W1:Y:S01]  /*ef70*/  LDS.128 R16, [R10+0xb000] ;  /* 0x00b000000a107984 */ /* 0x0002620000000c00 */
[----:B------:R-:W-:Y:S05]  /*ef80*/  @P0 EXIT ;  /* 0x000000000000094d */ /* 0x000fea0003800000 */
[----:B------:R-:W2:Y:S01]  /*ef90*/  LDCU.64 UR6, c[0x0][0x408] ;  /* 0x00008100ff0677ac */ /* 0x000ea20008000a00 */
[----:B------:R-:W-:Y:S01]  /*efa0*/  IADD3 R0, P0, PT, R32, 0x60, RZ ;  /* 0x0000006020007810 */ /* 0x000fe20007f1e0ff */
[----:B------:R1:W1:Y:S01]  /*efb0*/  LDS.128 R12, [R10+0xf000] ;  /* 0x00f000000a0c7984 */ /* 0x0002620000000c00 */
[----:B------:R-:W-:Y:S01]  /*efc0*/  IMAD.MOV.U32 R3, RZ, RZ, R7 ;  /* 0x000000ffff037224 */ /* 0x000fe200078e0007 */
[----:B------:R-:W4:Y:S02]  /*efd0*/  LDCU.64 UR4, c[0x0][0x3f0] ;  /* 0x00007e00ff0477ac */ /* 0x000f240008000a00 */
[----:B------:R-:W-:Y:S01]  /*efe0*/  IMAD.X R2, RZ, RZ, UR9, P0 ;  /* 0x00000009ff027e24 */ /* 0x000fe200080e06ff */
[----:B------:R-:W3:Y:S03]  /*eff0*/  LDCU UR10, c[0x0][0x440] ;  /* 0x00008800ff0a77ac */ /* 0x000ee60008000800 */
[----:B--2---:R-:W-:-:S02]  /*f000*/  IMAD R6, R2, UR6, RZ ;  /* 0x0000000602067c24 */ /* 0x004fc4000f8e02ff */
[----:B------:R-:W-:-:S04]  /*f010*/  IMAD.MOV.U32 R2, RZ, RZ, R8 ;  /* 0x000000ffff027224 */ /* 0x000fc800078e0008 */
[----:B------:R-:W-:Y:S01]  /*f020*/  IMAD.WIDE.U32 R4, R0, UR6, R2 ;  /* 0x0000000600047c25 */ /* 0x000fe2000f8e0002 */
[----:B---3--:R-:W-:-:S03]  /*f030*/  ISETP.GE.AND P3, PT, R33, UR10, PT ;  /* 0x0000000a21007c0c */ /* 0x008fc6000bf66270 */
[----:B------:R-:W-:Y:S01]  /*f040*/  IMAD R0, R0, UR7, R6 ;  /* 0x0000000700007c24 */ /* 0x000fe2000f8e0206 */
[----:B----4-:R-:W-:Y:S02]  /*f050*/  LEA R2, P0, R4, UR4, 0x1 ;  /* 0x0000000404027c11 */ /* 0x010fe4000f8008ff */
[----:B-----5:R-:W-:Y:S01]  /*f060*/  ISETP.GE.AND P2, PT, R36, UR10, PT ;  /* 0x0000000a24007c0c */ /* 0x020fe2000bf46270 */
[----:B------:R-:W-:Y:S01]  /*f070*/  IMAD.IADD R0, R0, 0x1, R5 ;  /* 0x0000000100007824 */ /* 0x000fe200078e0205 */
[----:B------:R-:W-:-:S04]  /*f080*/  ISETP.GE.AND P1, PT, R35, UR10, PT ;  /* 0x0000000a23007c0c */ /* 0x000fc8000bf26270 */
[----:B------:R-:W-:Y:S02]  /*f090*/  LEA.HI.X R3, R4, UR5, R0, 0x1, P0 ;  /* 0x0000000504037c11 */ /* 0x000fe400080f0c00 */
[----:B------:R-:W-:-:S03]  /*f0a0*/  ISETP.GE.AND P0, PT, R34, UR10, PT ;  /* 0x0000000a22007c0c */ /* 0x000fc6000bf06270 */
[----:B------:R2:W-:Y:S04]  /*f0b0*/  @!P3 STG.E.128 desc[UR22][R2.64], R28 ;  /* 0x0000001c0200b986 */ /* 0x0005e8000c101d16 */
[----:B-1----:R2:W-:Y:S04]  /*f0c0*/  @!P2 STG.E.128 desc[UR22][R2.64+0x80], R20 ;  /* 0x000080140200a986 */ /* 0x0025e8000c101d16 */
[----:B------:R2:W-:Y:S02]  /*f0d0*/  @!P1 STG.E.128 desc[UR22][R2.64+0x100], R16 ;  /* 0x0001001002009986 */ /* 0x0005e4000c101d16 */
[----:B------:R-:W-:Y:S05]  /*f0e0*/  @P0 EXIT ;  /* 0x000000000000094d */ /* 0x000fea0003800000 */
[----:B------:R-:W-:Y:S01]  /*f0f0*/  STG.E.128 desc[UR22][R2.64+0x180], R12 ;  /* 0x0001800c02007986 */ /* 0x000fe2000c101d16 */
[----:B------:R-:W-:Y:S05]  /*f100*/  EXIT ;  /* 0x000000000000794d */ /* 0x000fea0003800000 */
.L_x_1808:
        /* <DEDUP_REMOVED lines=15> */
.L_x_2366:


//--------------------- .text._ZN5flash16flash_fwd_kernelI23Flash_fwd_kernel_traitsILi256ELi128ELi64ELi8ELb0ELb0EN7cutlass10bfloat16_tE19Flash_kernel_traitsILi256ELi128ELi64ELi8ES3_EELb0ELb0ELb0ELb0ELb0ELb0ELb1ELb0EEEvNS_16Flash_fwd_paramsE --------------------------
	.section	.text._ZN5flash16flash_fwd_kernelI23Flash_fwd_kernel_traitsILi256ELi128ELi64ELi8ELb0ELb0EN7cutlass10bfloat16_tE19Flash_kernel_traitsILi256ELi128ELi64ELi8ES3_EELb0ELb0ELb0ELb0ELb0ELb0ELb1ELb0EEEvNS_16Flash_fwd_paramsE,"ax",@progbits
	.align	128
        .global         _ZN5flash16flash_fwd_kernelI23Flash_fwd_kernel_traitsILi256ELi128ELi64ELi8ELb0ELb0EN7cutlass10bfloat16_tE19Flash_kernel_traitsILi256ELi128ELi64ELi8ES3_EELb0ELb0ELb0ELb0ELb0ELb0ELb1ELb0EEEvNS_16Flash_fwd_paramsE
        .type           _ZN5flash16flash_fwd_kernelI23Flash_fwd_kernel_traitsILi256ELi128ELi64ELi8ELb0ELb0EN7cutlass10bfloat16_tE19Flash_kernel_traitsILi256ELi128ELi64ELi8ES3_EELb0ELb0ELb0ELb0ELb0ELb0ELb1ELb0EEEvNS_16Flash_fwd_paramsE,@function
        .size           _ZN5flash16flash_fwd_kernelI23Flash_fwd_kernel_traitsILi256ELi128ELi64ELi8ELb0ELb0EN7cutlass10bfloat16_tE19Flash_kernel_traitsILi256ELi128ELi64ELi8ES3_EELb0ELb0ELb0ELb0ELb0ELb0ELb1ELb0EEEvNS_16Flash_fwd_paramsE,(.L_x_2367 - _ZN5flash16flash_fwd_kernelI23Flash_fwd_kernel_traitsILi256ELi128ELi64ELi8ELb0ELb0EN7cutlass10bfloat16_tE19Flash_kernel_traitsILi256ELi128ELi64ELi8ES3_EELb0ELb0ELb0ELb0ELb0ELb0ELb1ELb0EEEvNS_16Flash_fwd_paramsE)
        .other          _ZN5flash16flash_fwd_kernelI23Flash_fwd_kernel_traitsILi256ELi128ELi64ELi8ELb0ELb0EN7cutlass10bfloat16_tE19Flash_kernel_traitsILi256ELi128ELi64ELi8ES3_EELb0ELb0ELb0ELb0ELb0ELb0ELb1ELb0EEEvNS_16Flash_fwd_paramsE,@"STO_CUDA_ENTRY STV_DEFAULT"
_ZN5flash16flash_fwd_kernelI23Flash_fwd_kernel_traitsILi256ELi128ELi64ELi8ELb0ELb0EN7cutlass10bfloat16_tE19Flash_kernel_traitsILi256ELi128ELi64ELi8ES3_EELb0ELb0ELb0ELb0ELb0ELb0ELb1ELb0EEEvNS_16Flash_fwd_paramsE:
.text._ZN5flash16flash_fwd_kernelI23Flash_fwd_kernel_traitsILi256ELi128ELi64ELi8ELb0ELb0EN7cutlass10bfloat16_tE19Flash_kernel_traitsILi256ELi128ELi64ELi8ES3_EELb0ELb0ELb0ELb0ELb0ELb0ELb1ELb0EEEvNS_16Flash_fwd_paramsE:
        /* <DEDUP_REMOVED lines=77> */
.L_x_1809:
        /* <DEDUP_REMOVED lines=34> */
.L_x_1811:
        /* <DEDUP_REMOVED lines=56> */
.L_x_1813:
[----:B------:R-:W-:Y:S05]  /*0a70*/  BSYNC.RECONVERGENT B0 ;  /* 0x0000000000007941 */ /* 0x000fea0003800200 */
.L_x_1812:
        /* <DEDUP_REMOVED lines=25> */
.L_x_1815:
[----:B------:R-:W-:Y:S05]  /*0c10*/  BSYNC.RECONVERGENT B0 ;  /* 0x0000000000007941 */ /* 0x000fea0003800200 */
.L_x_1814:
        /* <DEDUP_REMOVED lines=24> */
.L_x_1817:
[----:B------:R-:W-:Y:S05]  /*0da0*/  BSYNC.RECONVERGENT B0 ;  /* 0x0000000000007941 */ /* 0x000fea0003800200 */
.L_x_1816:
        /* <DEDUP_REMOVED lines=26> */
.L_x_1819:
[----:B------:R-:W-:Y:S05]  /*0f50*/  BSYNC.RECONVERGENT B0 ;  /* 0x0000000000007941 */ /* 0x000fea0003800200 */
.L_x_1818:
        /* <DEDUP_REMOVED lines=10> */
.L_x_1821:
[----:B------:R-:W-:Y:S05]  /*1000*/  BSYNC.RECONVERGENT B0 ;  /* 0x0000000000007941 */ /* 0x000fea0003800200 */
.L_x_1820:
        /* <DEDUP_REMOVED lines=10> */
.L_x_1823:
[----:B------:R-:W-:Y:S05]  /*10b0*/  BSYNC.RECONVERGENT B0 ;  /* 0x0000000000007941 */ /* 0x000fea0003800200 */
.L_x_1822:
        /* <DEDUP_REMOVED lines=10> */
.L_x_1825:
[----:B------:R-:W-:Y:S05]  /*1160*/  BSYNC.RECONVERGENT B0 ;  /* 0x0000000000007941 */ /* 0x000fea0003800200 */
.L_x_1824:
        /* <DEDUP_REMOVED lines=10> */
.L_x_1810:
        /* <DEDUP_REMOVED lines=22> */
.L_x_1826:
[----:B------:R-:W1:Y:S01]  /*1370*/  LDCU.64 UR10, c[0x0][0x3b8] ;  /* 0x00007700ff0a77ac */ /* 0x000e620008000a00 */
[----:B------:R-:W-:-:S04]  /*1380*/  UIADD3 UR6, UPT, UPT, UR14, UR15, URZ ;  /* 0x0000000f0e067290 */ /* 0x000fc8000fffe0ff */
[----:B-1----:R-:W-:Y:S02]  /*1390*/  UIMAD.WIDE.U32 UR16, UR6, UR10, URZ ;  /* 0x0000000a061072a5 */ /* 0x002fe4000f8e00ff */
[----:B------:R-:W-:-:S04]  /*13a0*/  UIMAD UR6, UR6, UR11, URZ ;  /* 0x0000000b060672a4 */ /* 0x000fc8000f8e02ff */
[----:B------:R-:W-:Y:S02]  /*13b0*/  UIADD3 UR6, UPT, UPT, UR17, UR6, URZ ;  /* 0x0000000611067290 */ /* 0x000fe4000fffe0ff */
.L_x_1827:
        /* <DEDUP_REMOVED lines=38> */
.L_x_1828:
[----:B------:R-:W1:Y:S01]  /*1620*/  LDCU.64 UR8, c[0x0][0x3c0] ;  /* 0x00007800ff0877ac */ /* 0x000e620008000a00 */
[----:B------:R-:W-:-:S04]  /*1630*/  UIADD3 UR14, UPT, UPT, UR14, UR15, URZ ;  /* 0x0000000f0e0e7290 */ /* 0x000fc8000fffe0ff */
[----:B-1----:R-:W-:Y:S02]  /*1640*/  UIMAD.WIDE.U32 UR4, UR14, UR8, URZ ;  /* 0x000000080e0472a5 */ /* 0x002fe4000f8e00ff */
[----:B------:R-:W-:-:S04]  /*1650*/  UIMAD UR14, UR14, UR9, URZ ;  /* 0x000000090e0e72a4 */ /* 0x000fc8000f8e02ff */
[----:B------:R-:W-:-:S12]  /*1660*/  UIADD3 UR14, UPT, UPT, UR5, UR14, URZ ;  /* 0x0000000e050e7290 */ /* 0x000fd8000fffe0ff */
.L_x_1829:
[----:B------:R-:W-:Y:S01]  /*1670*/  IMAD.SHL.U32 R238, R222, 0x8, RZ ;  /* 0x00000008deee7824 */ /* 0x000fe200078e00ff */
[--C-:B------:R-:W-:Y:S01]  /*1680*/  SHF.R.U32.HI R5, RZ, 0x3, R222.reuse ;  /* 0x00000003ff057819 */ /* 0x100fe200000116de */
[----:B------:R-:W-:Y:S01]  /*1690*/  UIADD3 UR18, UPT, UPT, -UR18, UR13, URZ ;  /* 0x0000000d12127290 */ /* 0x000fe2000fffe1ff */
[----:B------:R-:W1:Y:S01]  /*16a0*/  S2UR UR28, SR_CgaCtaId ;  /* 0x00000000001c79c3 */ /* 0x000e620000008800 */
[----:B------:R-:W2:Y:S01]  /*16b0*/  LDCU.64 UR12, c[0x0][0x3c8] ;  /* 0x00007900ff0c77ac */ /* 0x000ea20008000a00 */
[C---:B------:R-:W-:Y:S01]  /*16c0*/  LOP3.LUT R223, R238.reuse, 0x38, RZ, 0xc0, !PT ;  /* 0x00000038eedf7812 */ /* 0x040fe200078ec0ff */
[C---:B------:R-:W-:Y:S01]  /*16d0*/  VIADD R0, R5.reuse, 0x40 ;  /* 0x0000004005007836 */ /* 0x040fe20000000000 */
[C---:B------:R-:W-:Y:S01]  /*16e0*/  LOP3.LUT R7, R238.reuse, 0x1f8, RZ, 0xc0, !PT ;  /* 0x000001f8ee077812 */ /* 0x040fe200078ec0ff */
[----:B------:R-:W-:Y:S01]  /*16f0*/  VIADD R4, R5, 0x20 ;  /* 0x0000002005047836 */ /* 0x000fe20000000000 */
[C---:B------:R-:W-:Y:S01]  /*1700*/  IADD3 R10, P1, PT, R223.reuse, UR16, RZ ;  /* 0x00000010df0a7c10 */ /* 0x040fe2000ff3e0ff */
[----:B------:R-:W3:Y:S01]  /*1710*/  LDCU.64 UR16, c[0x0][0x388] ;  /* 0x00007100ff1077ac */ /* 0x000ee20008000a00 */
[----:B------:R-:W-:Y:S01]  /*1720*/  IADD3 R16, P0, PT, R223, UR4, RZ ;  /* 0x00000004df107c10 */ /* 0x000fe2000ff1e0ff */
[----:B------:R-:W-:Y:S01]  /*1730*/  BSSY.RECONVERGENT B0, `(.L_x_1830) ;  /* 0x000004f000007945 */ /* 0x000fe20003800200 */
[----:B------:R-:W-:Y:S01]  /*1740*/  LOP3.LUT R236, R7, 0x38, R222, 0x78, !PT ;  /* 0x0000003807ec7812 */ /* 0x000fe200078e78de */
[----:B------:R-:W-:Y:S01]  /*1750*/  IMAD.X R11, RZ, RZ, UR6, P1 ;  /* 0x00000006ff0b7e24 */ /* 0x000fe200088e06ff */
[----:B------:R-:W4:Y:S01]  /*1760*/  LDCU.128 UR4, c[0x0][0x3d0] ;  /* 0x00007a00ff0477ac */ /* 0x000f220008000c00 */
[----:B------:R-:W-:Y:S01]  /*1770*/  SHF.R.S32.HI R7, RZ, 0x1f, R2 ;  /* 0x0000001fff077819 */ /* 0x000fe20000011402 */
[----:B------:R-:W-:Y:S01]  /*1780*/  IMAD.X R17, RZ, RZ, UR14, P0 ;  /* 0x0000000eff117e24 */ /* 0x000fe200080e06ff */
[----:B------:R-:W-:Y:S01]  /*1790*/  LOP3.LUT R3, R238, 0x1e00, RZ, 0xc0, !PT ;  /* 0x00001e00ee037812 */ /* 0x000fe200078ec0ff */
[----:B------:R-:W-:Y:S01]  /*17a0*/  IMAD.WIDE.U32 R10, R5, UR10, R10 ;  /* 0x0000000a050a7c25 */ /* 0x000fe2000f8e000a */
[----:B------:R-:W5:Y:S01]  /*17b0*/  LDCU.64 UR14, c[0x0][0x390] ;  /* 0x00007200ff0e77ac */ /* 0x000f620008000a00 */
[----:B------:R-:W-:-:S02]  /*17c0*/  IADD3 R14, P0, PT, R223, UR26, RZ ;  /* 0x0000001adf0e7c10 */ /* 0x000fc4000ff1e0ff */
[C---:B------:R-:W-:Y:S01]  /*17d0*/  IMAD R11, R5.reuse, UR11, R11 ;  /* 0x0000000b050b7c24 */ /* 0x040fe2000f8e020b */
[----:B------:R-:W-:Y:S01]  /*17e0*/  LOP3.LUT R236, R236, R3, RZ, 0xfc, !PT ;  /* 0x00000003ecec7212 */ /* 0x000fe200078efcff */
[C---:B------:R-:W-:Y:S01]  /*17f0*/  IMAD.WIDE.U32 R16, R5.reuse, UR8, R16 ;  /* 0x0000000805107c25 */ /* 0x040fe2000f8e0010 */
[----:B------:R-:W-:Y:S02]  /*1800*/  IADD3.X R15, PT, PT, RZ, UR25, RZ, P0, !PT ;  /* 0x00000019ff0f7c10 */ /* 0x000fe400087fe4ff */
[----:B------:R-:W-:Y:S01]  /*1810*/  ISETP.GE.AND P6, PT, R0, UR18, PT ;  /* 0x0000001200007c0c */ /* 0x000fe2000bfc6270 */
[----:B------:R-:W-:Y:S01]  /*1820*/  IMAD R17, R5, UR9, R17 ;  /* 0x0000000905117c24 */ /* 0x000fe2000f8e0211 */
[C---:B------:R-:W-:Y:S01]  /*1830*/  LOP3.LUT R243, R223.reuse, 0x40, RZ, 0xfc, !PT ;  /* 0x00000040dff37812 */ /* 0x040fe200078efcff */
[----:B--2---:R-:W-:Y:S01]  /*1840*/  IMAD.U32 R8, RZ, RZ, UR12 ;  /* 0x0000000cff087e24 */ /* 0x004fe2000f8e00ff */
[----:B------:R-:W-:Y:S01]  /*1850*/  LOP3.LUT R242, R223, 0x80, RZ, 0xfc, !PT ;  /* 0x00000080dff27812 */ /* 0x000fe200078efcff */
[----:B----4-:R-:W-:Y:S01]  /*1860*/  IMAD R13, R7, UR4, RZ ;  /* 0x00000004070d7c24 */ /* 0x010fe2000f8e02ff */
[----:B------:R-:W-:Y:S01]  /*1870*/  LOP3.LUT R240, R223, 0xc0, RZ, 0xfc, !PT ;  /* 0x000000c0dff07812 */ /* 0x000fe200078efcff */
[----:B------:R-:W-:Y:S01]  /*1880*/  IMAD.WIDE.U32 R10, R2, UR4, R10 ;  /* 0x00000004020a7c25 */ /* 0x000fe2000f8e000a */
[----:B------:R-:W-:-:S03]  /*1890*/  USHF.R.U32.HI UR4, URZ, 0x19, UR27 ;  /* 0x00000019ff047899 */ /* 0x000fc6000801161b */
[----:B------:R-:W-:Y:S01]  /*18a0*/  IMAD R13, R2, UR5, R13 ;  /* 0x00000005020d7c24 */ /* 0x000fe2000f8e020d */
[----:B---3--:R-:W-:Y:S01]  /*18b0*/  LEA R235, P1, R10, UR16, 0x1 ;  /* 0x000000100aeb7c11 */ /* 0x008fe2000f8208ff */
[----:B------:R-:W-:Y:S01]  /*18c0*/  IMAD R7, R7, UR6, RZ ;  /* 0x0000000607077c24 */ /* 0x000fe2000f8e02ff */
[----:B------:R-:W-:Y:S01]  /*18d0*/  UMOV UR5, 0x400 ;  /* 0x0000040000057882 */ /* 0x000fe20000000000 */
[----:B------:R-:W-:Y:S01]  /*18e0*/  IMAD.IADD R234, R11, 0x1, R13 ;  /* 0x000000010bea7824 */ /* 0x000fe200078e020d */
[----:B------:R-:W-:Y:S01]  /*18f0*/  MOV R11, UR13 ;  /* 0x0000000d000b7c02 */ /* 0x000fe20008000f00 */
[C---:B------:R-:W-:Y:S01]  /*1900*/  IMAD R7, R2.reuse, UR7, R7 ;  /* 0x0000000702077c24 */ /* 0x040fe2000f8e0207 */
[----:B-1----:R-:W-:Y:S01]  /*1910*/  ULEA UR5, UR28, UR5, 0x18 ;  /* 0x000000051c057291 */ /* 0x002fe2000f8ec0ff */
[----:B------:R-:W-:Y:S01]  /*1920*/  IMAD.WIDE.U32 R2, R2, UR6, R16 ;  /* 0x0000000602027c25 */ /* 0x000fe2000f8e0010 */
[----:B------:R-:W-:Y:S01]  /*1930*/  LEA.HI.X R234, R10, UR17, R234, 0x1, P1 ;  /* 0x000000110aea7c11 */ /* 0x000fe200088f0cea */
[----:B------:R-:W-:Y:S01]  /*1940*/  USHF.L.U32 UR6, UR27, 0x7, URZ ;  /* 0x000000071b067899 */ /* 0x000fe200080006ff */
[----:B------:R-:W-:Y:S01]  /*1950*/  ISETP.GE.AND P1, PT, R5, UR18, PT ;  /* 0x0000001205007c0c */ /* 0x000fe2000bf26270 */
[----:B------:R-:W-:Y:S01]  /*1960*/  IMAD.IADD R232, R3, 0x1, R7 ;  /* 0x0000000103e87824 */ /* 0x000fe200078e0207 */
[----:B-----5:R-:W-:Y:S01]  /*1970*/  LEA R233, P0, R2, UR14, 0x1 ;  /* 0x0000000e02e97c11 */ /* 0x020fe2000f8008ff */
[----:B------:R-:W-:Y:S01]  /*1980*/  IMAD.WIDE.U32 R8, R8, UR24, R14 ;  /* 0x0000001808087c25 */ /* 0x000fe2000f8e000e */
[----:B------:R-:W-:-:S02]  /*1990*/  LEA R236, R236, UR5, 0x1 ;  /* 0x00000005ecec7c11 */ /* 0x000fc4000f8e08ff */
[----:B------:R-:W-:Y:S01]  /*19a0*/  LEA.HI.X R232, R2, UR15, R232, 0x1, P0 ;  /* 0x0000000f02e87c11 */ /* 0x000fe200080f0ce8 */
[----:B------:R-:W-:Y:S01]  /*19b0*/  IMAD R11, R11, UR24, R9 ;  /* 0x000000180b0b7c24 */ /* 0x000fe2000f8e0209 */
[C---:B------:R-:W-:Y:S01]  /*19c0*/  LOP3.LUT R7, R5.reuse, UR6, RZ, 0xfc, !PT ;  /* 0x0000000605077c12 */ /* 0x040fe2000f8efcff */
[----:B------:R-:W-:Y:S01]  /*19d0*/  VIADD R0, R5, 0x60 ;  /* 0x0000006005007836 */ /* 0x000fe20000000000 */
[----:B------:R-:W-:-:S03]  /*19e0*/  ISETP.GE.AND P0, PT, R4, UR18, PT ;  /* 0x0000001204007c0c */ /* 0x000fc6000bf06270 */
[----:B------:R-:W-:Y:S10]  /*19f0*/  @P1 BRA `(.L_x_1831) ;  /* 0x0000000000881947 */ /* 0x000ff40003800000 */
        /* <DEDUP_REMOVED lines=34> */
.L_x_1831:
[----:B------:R-:W-:Y:S05]  /*1c20*/  BSYNC.RECONVERGENT B0 ;  /* 0x0000000000007941 */ /* 0x000fea0003800200 */
.L_x_1830:
        /* <DEDUP_REMOVED lines=41> */
.L_x_1833:
[----:B------:R-:W-:Y:S05]  /*1ec0*/  BSYNC.RECONVERGENT B0 ;  /* 0x0000000000007941 */ /* 0x000fea0003800200 */
.L_x_1832:
        /* <DEDUP_REMOVED lines=39> */
.L_x_1835:
[----:B------:R-:W-:Y:S05]  /*2140*/  BSYNC.RECONVERGENT B0 ;  /* 0x0000000000007941 */ /* 0x000fea0003800200 */
.L_x_1834:
        /* <DEDUP_REMOVED lines=39> */
.L_x_1837:
[----:B------:R-:W-:Y:S05]  /*23c0*/  BSYNC.RECONVERGENT B0 ;  /* 0x0000000000007941 */ /* 0x000fea0003800200 */
.L_x_1836:
        /* <DEDUP_REMOVED lines=46> */
.L_x_1839:
[----:B------:R-:W-:Y:S05]  /*26b0*/  BSYNC.RECONVERGENT B0 ;  /* 0x0000000000007941 */ /* 0x000fea0003800200 */
.L_x_1838:
[----:B------:R-:W-:Y:S04]  /*26c0*/  BSSY.RECONVERGENT B0, `(.L_x_1840) ;  /* 0x0000021000007945 */ /* 0x000fe80003800200 */
[----:B------:R-:W-:Y:S05]  /*26d0*/  @P5 BRA `(.L_x_1841) ;  /* 0x00000000007c5947 */ /* 0x000fea0003800000 */
[----:B------:R-:W5:Y:S01]  /*26e0*/  LDCU UR4, c[0x0][0x440] ;  /* 0x00008800ff0477ac */ /* 0x000f620008000800 */
[----:B------:R-:W-:-:S04]  /*26f0*/  UIADD3 UR11, UP0, UPT, UR17, UR26, URZ ;  /* 0x0000001a110b7290 */ /* 0x000fc8000ff1e0ff */
[----:B------:R-:W-:Y:S02]  /*2700*/  UIADD3.X UR10, UPT, UPT, UR16, UR7, URZ, UP0, !UPT ;  /* 0x00000007100a7290 */ /* 0x000fe400087fe4ff */
[----:B------:R-:W-:-:S04]  /*2710*/  IMAD.U32 R0, RZ, RZ, UR11 ;  /* 0x0000000bff007e24 */ /* 0x000fc8000f8e00ff */
[----:B-123--:R-:W-:Y:S01]  /*2720*/  IMAD.U32 R3, RZ, RZ, UR10 ;  /* 0x0000000aff037e24 */ /* 0x00efe2000f8e00ff */
        /* <DEDUP_REMOVED lines=26> */
.L_x_1841:
[----:B------:R-:W-:Y:S05]  /*28d0*/  BSYNC.RECONVERGENT B0 ;  /* 0x0000000000007941 */ /* 0x000fea0003800200 */
.L_x_1840:
        /* <DEDUP_REMOVED lines=45> */
.L_x_1843:
[----:B------:R2:W-:Y:S04]  /*2bb0*/  STS.128 [R236+0x18000], RZ ;  /* 0x018000ffec007388 */ /* 0x0005e80000000c00 */
[----:B------:R2:W-:Y:S04]  /*2bc0*/  STS.128 [R236+0x1a000], RZ ;  /* 0x01a000ffec007388 */ /* 0x0005e80000000c00 */
[----:B------:R2:W-:Y:S04]  /*2bd0*/  STS.128 [R236+0x1c000], RZ ;  /* 0x01c000ffec007388 */ /* 0x0005e80000000c00 */
[----:B------:R2:W-:Y:S02]  /*2be0*/  STS.128 [R236+0x1e000], RZ ;  /* 0x01e000ffec007388 */ /* 0x0005e40000000c00 */
.L_x_1844:
[----:B------:R-:W-:Y:S05]  /*2bf0*/  BSYNC.RECONVERGENT B0 ;  /* 0x0000000000007941 */ /* 0x000fea0003800200 */
.L_x_1842:
        /* <DEDUP_REMOVED lines=47> */
.L_x_1846:
[----:B------:R-:W-:Y:S05]  /*2ef0*/  BSYNC.RECONVERGENT B0 ;  /* 0x0000000000007941 */ /* 0x000fea0003800200 */
.L_x_1845:
[----:B------:R-:W-:Y:S01]  /*2f00*/  LDSM.16.M88.4 R32, [R87+UR5+0x10000] ;  /* 0x010000055720783b */ /* 0x000fe20008000200 */
[----:B------:R-:W-:Y:S01]  /*2f10*/  IMAD.MOV.U32 R81, RZ, RZ, 0x20 ;  /* 0x00000020ff517424 */ /* 0x000fe200078e00ff */
[C---:B------:R-:W-:Y:S01]  /*2f20*/  LOP3.LUT P2, RZ, R222.reuse, 0x2, RZ, 0xc0, !PT ;  /* 0x00000002deff7812 */ /* 0x040fe2000784c0ff */
[----:B------:R-:W-:Y:S01]  /*2f30*/  VIADD R80, R87, UR5 ;  /* 0x0000000557507c36 */ /* 0x000fe20008000000 */
[----:B------:R-:W5:Y:S01]  /*2f40*/  LDSM.16.M88.4 R48, [R90] ;  /* 0x000000005a30783b */ /* 0x000f620000000200 */
[----:B------:R-:W-:Y:S01]  /*2f50*/  IMAD.MOV.U32 R83, RZ, RZ, 0x40 ;  /* 0x00000040ff537424 */ /* 0x000fe200078e00ff */
[----:B------:R-:W-:Y:S01]  /*2f60*/  SEL R81, R81, 0xffffffe0, !P2 ;  /* 0xffffffe051517807 */ /* 0x000fe20005000000 */
[----:B------:R-:W2:Y:S01]  /*2f70*/  LDCU UR4, c[0x0][0x50c] ;  /* 0x0000a180ff0477ac */ /* 0x000ea20008000800 */
[----:B------:R-:W3:Y:S01]  /*2f80*/  LDSM.16.M88.4 R24, [R87+UR5+0x10800] ;  /* 0x010800055718783b */ /* 0x000ee20008000200 */
[----:B------:R-:W-:Y:S02]  /*2f90*/  LOP3.LUT P0, RZ, R222, 0x4, RZ, 0xc0, !PT ;  /* 0x00000004deff7812 */ /* 0x000fe4000780c0ff */
[--C-:B------:R-:W-:Y:S01]  /*2fa0*/  IMAD.IADD R82, R80, 0x1, R81.reuse ;  /* 0x0000000150527824 */ /* 0x100fe200078e0251 */
[----:B------:R-:W2:Y:S01]  /*2fb0*/  LDSM.16.M88.4 R56, [R87+UR5+0x11000] ;  /* 0x011000055738783b */ /* 0x000ea20008000200 */
[----:B------:R-:W-:Y:S01]  /*2fc0*/  IMAD.IADD R88, R90, 0x1, R81 ;  /* 0x000000015a587824 */ /* 0x000fe200078e0251 */
[----:B------:R-:W-:Y:S01]  /*2fd0*/  SEL R83, R83, 0xffffffc0, !P0 ;  /* 0xffffffc053537807 */ /* 0x000fe20004000000 */
[----:B------:R-:W-:Y:S01]  /*2fe0*/  UISETP.GE.U32.AND UP1, UPT, UR21, 0x41, UPT ;  /* 0x000000411500788c */ /* 0x000fe2000bf26070 */
[----:B----4-:R-:W4:Y:S03]  /*2ff0*/  LDSM.16.M88.4 R4, [R87+UR5+0x11800] ;  /* 0x011800055704783b */ /* 0x010f260008000200 */
[--C-:B------:R-:W-:Y:S01]  /*3000*/  IMAD.IADD R80, R80, 0x1, R83.reuse ;  /* 0x0000000150507824 */ /* 0x100fe200078e0253 */
[----:B------:R-:W-:Y:S01]  /*3010*/  LDSM.16.M88.4 R36, [R82+0x10000] ;  /* 0x010000005224783b */ /* 0x000fe20000000200 */
[----:B------:R-:W-:-:S02]  /*3020*/  IMAD.IADD R86, R90, 0x1, R83 ;  /* 0x000000015a567824 */ /* 0x000fc400078e0253 */
[C---:B------:R-:W-:Y:S01]  /*3030*/  IMAD.IADD R3, R81.reuse, 0x1, R80 ;  /* 0x0000000151037824 */ /* 0x040fe200078e0250 */
[----:B------:R-:W4:Y:S01]  /*3040*/  LDSM.16.M88.4 R16, [R88] ;  /* 0x000000005810783b */ /* 0x000f220000000200 */
[----:B------:R-:W-:-:S03]  /*3050*/  IMAD.IADD R84, R81, 0x1, R86 ;  /* 0x0000000151547824 */ /* 0x000fc600078e0256 */
[----:B------:R-:W4:Y:S04]  /*3060*/  LDSM.16.M88.4 R44, [R82+0x10800] ;  /* 0x01080000522c783b */ /* 0x000f280000000200 */
[----:B------:R-:W4:Y:S04]  /*3070*/  LDSM.16.M88.4 R64, [R82+0x11000] ;  /* 0x011000005240783b */ /* 0x000f280000000200 */
[----:B------:R-:W4:Y:S04]  /*3080*/  LDSM.16.M88.4 R40, [R82+0x11800] ;  /* 0x011800005228783b */ /* 0x000f280000000200 */
[----:B-1----:R-:W-:Y:S01]  /*3090*/  LDSM.16.M88.4 R8, [R80+0x10000] ;  /* 0x010000005008783b */ /* 0x002fe20000000200 */
[C---:B-----5:R-:W-:Y:S03]  /*30a0*/  HMMA.16816.F32.BF16 R12, R48.reuse, R32, RZ ;  /* 0x00000020300c723c */ /* 0x060fe600000418ff */
[----:B------:R-:W1:Y:S04]  /*30b0*/  LDSM.16.M88.4 R20, [R86] ;  /* 0x000000005614783b */ /* 0x000e680000000200 */
[----:B------:R-:W-:Y:S01]  /*30c0*/  LDSM.16.M88.4 R68, [R90+0x4000] ;  /* 0x004000005a44783b */ /* 0x000fe20000000200 */
[C---:B---3--:R-:W-:Y:S03]  /*30d0*/  HMMA.16816.F32.BF16 R28, R48.reuse, R24, RZ ;  /* 0x00000018301c723c */ /* 0x048fe600000418ff */
[----:B------:R-:W-:Y:S04]  /*30e0*/  LDSM.16.M88.4 R72, [R87+UR5+0x13800] ;  /* 0x013800055748783b */ /* 0x000fe80008000200 */
[----:B------:R-:W-:Y:S01]  /*30f0*/  LDSM.16.M88.4 R76, [R3+0x14000] ;  /* 0x01400000034c783b */ /* 0x000fe20000000200 */
[C---:B--2---:R-:W-:Y:S03]  /*3100*/  HMMA.16816.F32.BF16 R60, R48.reuse, R56, RZ ;  /* 0x00000038303c723c */ /* 0x044fe600000418ff */
[----:B------:R-:W0:Y:S05]  /*3110*/  LDGDEPBAR ;  /* 0x00000000000079af */ /* 0x000e2a0000000000 */
        /* <DEDUP_REMOVED lines=116> */
[----:B---3--:R-:W-:Y:S08]  /*3860*/  HMMA.16816.F32.BF16 R60, R8, R16, R60 ;  /* 0x00000010083c723c */ /* 0x008ff0000004183c */
[C---:B----4-:R-:W-:Y:S08]  /*3870*/  HMMA.16816.F32.BF16 R12, R72.reuse, R36, R12 ;  /* 0x00000024480c723c */ /* 0x050ff0000004180c */
[----:B------:R-:W-:Y:S01]  /*3880*/  HMMA.16816.F32.BF16 R32, R72, R38, R32 ;  /* 0x000000264820723c */ /* 0x000fe20000041820 */
[----:B------:R-:W2:Y:S07]  /*3890*/  LDSM.16.M88.4 R36, [R3+0x15000] ;  /* 0x015000000324783b */ /* 0x000eae0000000200 */
[C---:B------:R-:W-:Y:S01]  /*38a0*/  HMMA.16816.F32.BF16 R56, R8.reuse, R18, R56 ;  /* 0x000000120838723c */ /* 0x040fe20000041838 */
[----:B------:R-:W3:Y:S07]  /*38b0*/  LDSM.16.M88.4 R16, [R87+UR5+0x16000] ;  /* 0x016000055710783b */ /* 0x000eee0008000200 */
[C---:B------:R-:W-:Y:S08]  /*38c0*/  HMMA.16816.F32.BF16 R52, R8.reuse, R40, R52 ;  /* 0x000000280834723c */ /* 0x040ff00000041834 */
[----:B------:R-:W-:Y:S01]  /*38d0*/  HMMA.16816.F32.BF16 R48, R8, R42, R48 ;  /* 0x0000002a0830723c */ /* 0x000fe20000041830 */
[----:B------:R-:W4:Y:S04]  /*38e0*/  LDSM.16.M88.4 R40, [R3+0x14800] ;  /* 0x014800000328783b */ /* 0x000f280000000200 */
[----:B------:R-:W-:Y:S03]  /*38f0*/  LDSM.16.M88.4 R8, [R88+0xc000] ;  /* 0x00c000005808783b */ /* 0x000fe60000000200 */
[C---:B------:R-:W-:Y:S01]  /*3900*/  HMMA.16816.F32.BF16 R60, R72.reuse, R68, R60 ;  /* 0x00000044483c723c */ /* 0x040fe2000004183c */
[----:B------:R-:W-:Y:S07]  /*3910*/  LDSM.16.M88.4 R88, [R87+UR5+0x17000] ;  /* 0x017000055758783b */ /* 0x000fee0008000200 */
[C---:B------:R-:W-:Y:S08]  /*3920*/  HMMA.16816.F32.BF16 R56, R72.reuse, R70, R56 ;  /* 0x000000464838723c */ /* 0x040ff00000041838 */
[C---:B-1----:R-:W-:Y:S08]  /*3930*/  HMMA.16816.F32.BF16 R28, R72.reuse, R4, R28 ;  /* 0x00000004481c723c */ /* 0x042ff0000004181c */
[----:B------:R-:W-:Y:S01]  /*3940*/  HMMA.16816.F32.BF16 R24, R72, R6, R24 ;  /* 0x000000064818723c */ /* 0x000fe20000041818 */
[----:B------:R-:W1:Y:S07]  /*3950*/  LDSM.16.M88.4 R4, [R82+0x16000] ;  /* 0x016000005204783b */ /* 0x000e6e0000000200 */
[C---:B------:R-:W-:Y:S08]  /*3960*/  HMMA.16816.F32.BF16 R12, R44.reuse, R76, R12 ;  /* 0x0000004c2c0c723c */ /* 0x040ff0000004180c */
[C---:B------:R-:W-:Y:S01]  /*3970*/  HMMA.16816.F32.BF16 R32, R44.reuse, R78, R32 ;  /* 0x0000004e2c20723c */ /* 0x040fe20000041820 */
[----:B------:R-:W-:Y:S07]  /*3980*/  LDSM.16.M88.4 R76, [R84+0xc000] ;  /* 0x00c00000544c783b */ /* 0x000fee0000000200 */
[C---:B--2---:R-:W-:Y:S08]  /*3990*/  HMMA.16816.F32.BF16 R60, R44.reuse, R36, R60 ;  /* 0x000000242c3c723c */ /* 0x044ff0000004183c */
[----:B------:R-:W-:Y:S01]  /*39a0*/  HMMA.16816.F32.BF16 R56, R44, R38, R56 ;  /* 0x000000262c38723c */ /* 0x000fe20000041838 */
[----:B------:R-:W2:Y:S07]  /*39b0*/  LDSM.16.M88.4 R36, [R87+UR5+0x16800] ;  /* 0x016800055724783b */ /* 0x000eae0008000200 */
[C---:B------:R-:W-:Y:S08]  /*39c0*/  HMMA.16816.F32.BF16 R52, R72.reuse, R64, R52 ;  /* 0x000000404834723c */ /* 0x040ff00000041834 */
[----:B------:R-:W-:Y:S01]  /*39d0*/  HMMA.16816.F32.BF16 R48, R72, R66, R48 ;  /* 0x000000424830723c */ /* 0x000fe20000041830 */
[----:B------:R-:W-:Y:S04]  /*39e0*/  LDSM.16.M88.4 R72, [R86+0xc000] ;  /* 0x00c000005648783b */ /* 0x000fe80000000200 */
[----:B------:R-:W-:Y:S03]  /*39f0*/  LDSM.16.M88.4 R64, [R3+0x15800] ;  /* 0x015800000340783b */ /* 0x000fe60000000200 */
[C---:B---3--:R-:W-:Y:S01]  /*3a00*/  HMMA.16816.F32.BF16 R68, R20.reuse, R16, R12 ;  /* 0x000000101444723c */ /* 0x048fe2000004180c */
[----:B------:R-:W3:Y:S07]  /*3a10*/  LDSM.16.M88.4 R12, [R80+0x16000] ;  /* 0x01600000500c783b */ /* 0x000eee0000000200 */
[----:B------:R-:W-:Y:S01]  /*3a20*/  HMMA.16816.F32.BF16 R32, R20, R18, R32 ;  /* 0x000000121420723c */ /* 0x000fe20000041820 */
[----:B------:R-:W5:Y:S07]  /*3a30*/  LDSM.16.M88.4 R16, [R82+0x16800] ;  /* 0x016800005210783b */ /* 0x000f6e0000000200 */
[C---:B----4-:R-:W-:Y:S08]  /*3a40*/  HMMA.16816.F32.BF16 R28, R44.reuse, R40, R28 ;  /* 0x000000282c1c723c */ /* 0x050ff0000004181c */
[----:B------:R-:W-:Y:S01]  /*3a50*/  HMMA.16816.F32.BF16 R24, R44, R42, R24 ;  /* 0x0000002a2c18723c */ /* 0x000fe20000041818 */
[----:B------:R-:W4:Y:S07]  /*3a60*/  LDSM.16.M88.4 R40, [R3+0x16000] ;  /* 0x016000000328783b */ /* 0x000f2e0000000200 */
[C---:B-1----:R-:W-:Y:S08]  /*3a70*/  HMMA.16816.F32.BF16 R68, R8.reuse, R4, R68 ;  /* 0x000000040844723c */ /* 0x042ff00000041844 */
[----:B------:R-:W-:Y:S01]  /*3a80*/  HMMA.16816.F32.BF16 R32, R8, R6, R32 ;  /* 0x000000060820723c */ /* 0x000fe20000041820 */
[----:B------:R-:W1:Y:S07]  /*3a90*/  LDSM.16.M88.4 R4, [R80+0x16800] ;  /* 0x016800005004783b */ /* 0x000e6e0000000200 */
[C---:B--2---:R-:W-:Y:S08]  /*3aa0*/  HMMA.16816.F32.BF16 R28, R20.reuse, R36, R28 ;  /* 0x00000024141c723c */ /* 0x044ff0000004181c */
[----:B------:R-:W-:Y:S01]  /*3ab0*/  HMMA.16816.F32.BF16 R24, R20, R38, R24 ;  /* 0x000000261418723c */ /* 0x000fe20000041818 */
[----:B------:R-:W2:Y:S07]  /*3ac0*/  LDSM.16.M88.4 R36, [R82+0x17000] ;  /* 0x017000005224783b */ /* 0x000eae0000000200 */
[C---:B---3--:R-:W-:Y:S08]  /*3ad0*/  HMMA.16816.F32.BF16 R68, R72.reuse, R12, R68 ;  /* 0x0000000c4844723c */ /* 0x048ff00000041844 */
[----:B------:R-:W-:Y:S01]  /*3ae0*/  HMMA.16816.F32.BF16 R32, R72, R14, R32 ;  /* 0x0000000e4820723c */ /* 0x000fe20000041820 */
[----:B------:R-:W3:Y:S07]  /*3af0*/  LDSM.16.M88.4 R12, [R3+0x16800] ;  /* 0x01680000030c783b */ /* 0x000eee0000000200 */
[C---:B-----5:R-:W-:Y:S08]  /*3b00*/  HMMA.16816.F32.BF16 R28, R8.reuse, R16, R28 ;  /* 0x00000010081c723c */ /* 0x060ff0000004181c */
[----:B------:R-:W-:Y:S01]  /*3b10*/  HMMA.16816.F32.BF16 R24, R8, R18, R24 ;  /* 0x000000120818723c */ /* 0x000fe20000041818 */
[----:B------:R-:W5:Y:S07]  /*3b20*/  LDSM.16.M88.4 R16, [R80+0x17000] ;  /* 0x017000005010783b */ /* 0x000f6e0000000200 */
[----:B------:R-:W-:Y:S08]  /*3b30*/  HMMA.16816.F32.BF16 R56, R20, R90, R56 ;  /* 0x0000005a1438723c */ /* 0x000ff00000041838 */
[----:B----4-:R-:W-:Y:S08]  /*3b40*/  HMMA.16816.F32.BF16 R68, R76, R40, R68 ;  /* 0x000000284c44723c */ /* 0x010ff00000041844 */
[----:B------:R-:W-:Y:S08]  /*3b50*/  HMMA.16816.F32.BF16 R60, R20, R88, R60 ;  /* 0x00000058143c723c */ /* 0x000ff0000004183c */
[----:B------:R-:W-:Y:S01]  /*3b60*/  HMMA.16816.F32.BF16 R32, R76, R42, R32 ;  /* 0x0000002a4c20723c */ /* 0x000fe20000041820 */
[----:B------:R-:W4:Y:S07]  /*3b70*/  LDSM.16.M88.4 R40, [R87+UR5+0x17800] ;  /* 0x017800055728783b */ /* 0x000f2e0008000200 */
[C---:B-1----:R-:W-:Y:S08]  /*3b80*/  HMMA.16816.F32.BF16 R28, R72.reuse, R4, R28 ;  /* 0x00000004481c723c */ /* 0x042ff0000004181c */
[----:B------:R-:W-:Y:S01]  /*3b90*/  HMMA.16816.F32.BF16 R24, R72, R6, R24 ;  /* 0x000000064818723c */ /* 0x000fe20000041818 */
[----:B------:R-:W1:Y:S02]  /*3ba0*/  LDSM.16.M88.4 R4, [R3+0x17000] ;  /* 0x017000000304783b */ /* 0x000e640000000200 */
[----:B------:R-:W-:Y:S01]  /*3bb0*/  FMUL.FTZ R32, R32, UR4 ;  /* 0x0000000420207c20 */ /* 0x000fe20008410000 */
[----:B------:R-:W-:Y:S01]  /*3bc0*/  FMUL.FTZ R34, R34, UR4 ;  /* 0x0000000422227c20 */ /* 0x000fe20008410000 */
[----:B------:R-:W-:Y:S01]  /*3bd0*/  FMUL.FTZ R33, R33, UR4 ;  /* 0x0000000421217c20 */ /* 0x000fe20008410000 */
[----:B------:R-:W-:-:S02]  /*3be0*/  FMUL.FTZ R35, R35, UR4 ;  /* 0x0000000423237c20 */ /* 0x000fc40008410000 */
[----:B--2---:R-:W-:Y:S01]  /*3bf0*/  HMMA.16816.F32.BF16 R56, R8, R38, R56 ;  /* 0x000000260838723c */ /* 0x004fe20000041838 */
[----:B------:R-:W-:Y:S07]  /*3c00*/  MUFU.TANH R32, R32 ;  /* 0x0000002000207308 */ /* 0x000fee0000002400 */
[----:B---3--:R-:W-:Y:S01]  /*3c10*/  HMMA.16816.F32.BF16 R28, R76, R12, R28 ;  /* 0x0000000c4c1c723c */ /* 0x008fe2000004181c */
[----:B------:R-:W-:Y:S07]  /*3c20*/  MUFU.TANH R34, R34 ;  /* 0x0000002200227308 */ /* 0x000fee0000002400 */
[----:B------:R-:W-:Y:S01]  /*3c30*/  HMMA.16816.F32.BF16 R60, R8, R36, R60 ;  /* 0x00000024083c723c */ /* 0x000fe2000004183c */
[----:B------:R-:W-:Y:S07]  /*3c40*/  MUFU.TANH R33, R33 ;  /* 0x0000002100217308 */ /* 0x000fee0000002400 */
[----:B------:R-:W-:Y:S01]  /*3c50*/  HMMA.16816.F32.BF16 R24, R76, R14, R24 ;  /* 0x0000000e4c18723c */ /* 0x000fe20000041818 */
[----:B------:R-:W2:Y:S01]  /*3c60*/  LDSM.16.M88.4 R12, [R82+0x17800] ;  /* 0x01780000520c783b */ /* 0x000ea20000000200 */
[----:B------:R-:W-:Y:S01]  /*3c70*/  MUFU.TANH R35, R35 ;  /* 0x0000002300237308 */ /* 0x000fe20000002400 */
[----:B------:R-:W-:Y:S01]  /*3c80*/  FMUL.FTZ R28, R28, UR4 ;  /* 0x000000041c1c7c20 */ /* 0x000fe20008410000 */
[----:B------:R-:W-:Y:S01]  /*3c90*/  FMUL.FTZ R29, R29, UR4 ;  /* 0x000000041d1d7c20 */ /* 0x000fe20008410000 */
[----:B------:R-:W-:Y:S01]  /*3ca0*/  FMUL.FTZ R30, R30, UR4 ;  /* 0x000000041e1e7c20 */ /* 0x000fe20008410000 */
[----:B------:R-:W-:-:S02]  /*3cb0*/  FMUL.FTZ R31, R31, UR4 ;  /* 0x000000041f1f7c20 */ /* 0x000fc40008410000 */
[----:B------:R-:W-:Y:S01]  /*3cc0*/  HMMA.16816.F32.BF16 R52, R44, R64, R52 ;  /* 0x000000402c34723c */ /* 0x000fe20000041834 */
[----:B------:R-:W-:Y:S01]  /*3cd0*/  FMUL.FTZ R64, R68, UR4 ;  /* 0x0000000444407c20 */ /* 0x000fe20008410000 */
[----:B------:R-:W-:Y:S01]  /*3ce0*/  MUFU.TANH R36, R28 ;  /* 0x0000001c00247308 */ /* 0x000fe20000002400 */
[----:B------:R-:W-:Y:S01]  /*3cf0*/  FMUL.FTZ R68, R70, UR4 ;  /* 0x0000000446447c20 */ /* 0x000fe20008410000 */
[----:B------:R-:W-:Y:S01]  /*3d00*/  FMUL.FTZ R65, R69, UR4 ;  /* 0x0000000445417c20 */ /* 0x000fe20008410000 */
[----:B------:R-:W-:-:S03]  /*3d10*/  FMUL.FTZ R69, R71, UR4 ;  /* 0x0000000447457c20 */ /* 0x000fc60008410000 */
[----:B------:R-:W-:Y:S02]  /*3d20*/  HMMA.16816.F32.BF16 R48, R44, R66, R48 ;  /* 0x000000422c30723c */ /* 0x000fe40000041830 */
[----:B------:R-:W-:Y:S01]  /*3d30*/  MUFU.TANH R37, R29 ;  /* 0x0000001d00257308 */ /* 0x000fe20000002400 */
[----:B------:R-:W-:-:S05]  /*3d40*/  FMUL.FTZ R24, R24, UR4 ;  /* 0x0000000418187c20 */ /* 0x000fca0008410000 */
[C---:B-----5:R-:W-:Y:S02]  /*3d50*/  HMMA.16816.F32.BF16 R56, R72.reuse, R18, R56 ;  /* 0x000000124838723c */ /* 0x060fe40000041838 */
[----:B------:R-:W-:Y:S06]  /*3d60*/  MUFU.TANH R38, R30 ;  /* 0x0000001e00267308 */ /* 0x000fec0000002400 */
[----:B------:R-:W-:Y:S01]  /*3d70*/  HMMA.16816.F32.BF16 R60, R72, R16, R60 ;  /* 0x00000010483c723c */ /* 0x000fe2000004183c */
[----:B------:R-:W3:Y:S01]  /*3d80*/  LDSM.16.M88.4 R16, [R80+0x17800] ;  /* 0x017800005010783b */ /* 0x000ee20000000200 */
[----:B------:R5:W-:Y:S06]  /*3d90*/  MUFU.TANH R39, R31 ;  /* 0x0000001f00277308 */ /* 0x000bec0000002400 */
[C---:B----4-:R-:W-:Y:S02]  /*3da0*/  HMMA.16816.F32.BF16 R52, R20.reuse, R40, R52 ;  /* 0x000000281434723c */ /* 0x050fe40000041834 */
[----:B------:R-:W-:Y:S06]  /*3db0*/  MUFU.TANH R64, R64 ;  /* 0x0000004000407308 */ /* 0x000fec0000002400 */
[----:B------:R-:W-:Y:S02]  /*3dc0*/  HMMA.16816.F32.BF16 R48, R20, R42, R48 ;  /* 0x0000002a1430723c */ /* 0x000fe40000041830 */
[----:B------:R-:W4:Y:S01]  /*3dd0*/  MUFU.TANH R68, R68 ;  /* 0x0000004400447308 */ /* 0x000f220000002400 */
[----:B-----5:R5:W4:Y:S01]  /*3de0*/  LDSM.16.M88.4 R28, [R3+0x17800] ;  /* 0x01780000031c783b */ /* 0x020b220000000200 */
[----:B------:R-:W-:-:S04]  /*3df0*/  DEPBAR.LE SB0, 0x0 ;  /* 0x000080000000791a */ /* 0x000fc80000000000 */
[----:B-1----:R-:W-:Y:S01]  /*3e00*/  HMMA.16816.F32.BF16 R56, R76, R6, R56 ;  /* 0x000000064c38723c */ /* 0x002fe20000041838 */
[----:B------:R-:W-:Y:S01]  /*3e10*/  IMAD.SHL.U32 R6, R222, 0x2, RZ ;  /* 0x00000002de067824 */ /* 0x000fe200078e00ff */
[----:B------:R-:W-:Y:S04]  /*3e20*/  MUFU.TANH R65, R65 ;  /* 0x0000004100417308 */ /* 0x000fe80000002400 */
[----:B------:R-:W-:Y:S02]  /*3e30*/  LOP3.LUT R6, R6, 0x6, RZ, 0xc0, !PT ;  /* 0x0000000606067812 */ /* 0x000fe400078ec0ff */
[C---:B--2---:R-:W-:Y:S01]  /*3e40*/  HMMA.16816.F32.BF16 R52, R8.reuse, R12, R52 ;  /* 0x0000000c0834723c */ /* 0x044fe20000041834 */
[----:B------:R-:W-:Y:S01]  /*3e50*/  FMUL.FTZ R13, R27, UR4 ;  /* 0x000000041b0d7c20 */ /* 0x000fe20008410000 */
[----:B------:R-:W1:Y:S06]  /*3e60*/  MUFU.TANH R69, R69 ;  /* 0x0000004500457308 */ /* 0x000e6c0000002400 */
[----:B------:R-:W-:Y:S01]  /*3e70*/  HMMA.16816.F32.BF16 R48, R8, R14, R48 ;  /* 0x0000000e0830723c */ /* 0x000fe20000041830 */
[----:B-----5:R-:W-:Y:S01]  /*3e80*/  IMAD.U32 R3, RZ, RZ, UR13 ;  /* 0x0000000dff037e24 */ /* 0x020fe2000f8e00ff */
[----:B------:R-:W-:Y:S01]  /*3e90*/  MUFU.TANH R24, R24 ;  /* 0x0000001800187308 */ /* 0x000fe20000002400 */
[----:B------:R-:W-:Y:S01]  /*3ea0*/  FMUL.FTZ R56, R56, UR4 ;  /* 0x0000000438387c20 */ /* 0x000fe20008410000 */
[----:B------:R-:W-:Y:S01]  /*3eb0*/  FMUL.FTZ R57, R57, UR4 ;  /* 0x0000000439397c20 */ /* 0x000fe20008410000 */
[----:B------:R-:W-:-:S02]  /*3ec0*/  IMAD R3, R3, 0x40, R6 ;  /* 0x0000004003037824 */ /* 0x000fc400078e0206 */
[----:B------:R-:W-:Y:S01]  /*3ed0*/  FMUL.FTZ R58, R58, UR4 ;  /* 0x000000043a3a7c20 */ /* 0x000fe20008410000 */
[----:B------:R-:W-:Y:S01]  /*3ee0*/  HMMA.16816.F32.BF16 R60, R76, R4, R60 ;  /* 0x000000044c3c723c */ /* 0x000fe2000004183c */
[----:B------:R-:W-:Y:S01]  /*3ef0*/  FMUL.FTZ R4, R25, UR4 ;  /* 0x0000000419047c20 */ /* 0x000fe20008410000 */
[C---:B------:R-:W-:Y:S01]  /*3f00*/  VIADD R6, R3.reuse, 0x1 ;  /* 0x0000000103067836 */ /* 0x040fe20000000000 */
[C---:B------:R-:W-:Y:S01]  /*3f10*/  ISETP.GE.AND P1, PT, R3.reuse, UR21, PT ;  /* 0x0000001503007c0c */ /* 0x040fe2000bf26270 */
[C---:B------:R-:W-:Y:S02]  /*3f20*/  VIADD R7, R3.reuse, 0x9 ;  /* 0x0000000903077836 */ /* 0x040fe40000000000 */
[----:B------:R-:W-:Y:S01]  /*3f30*/  FMUL.FTZ R5, R26, UR4 ;  /* 0x000000041a057c20 */ /* 0x000fe20008410000 */
[----:B------:R-:W-:Y:S01]  /*3f40*/  MUFU.TANH R13, R13 ;  /* 0x0000000d000d7308 */ /* 0x000fe20000002400 */
[----:B------:R-:W-:Y:S01]  /*3f50*/  ISETP.GE.AND P6, PT, R6, UR21, PT ;  /* 0x0000001506007c0c */ /* 0x000fe2000bfc6270 */
[C---:B------:R-:W-:Y:S01]  /*3f60*/  VIADD R6, R3.reuse, 0x8 ;  /* 0x0000000803067836 */ /* 0x040fe20000000000 */
[C---:B---3--:R-:W-:Y:S01]  /*3f70*/  HMMA.16816.F32.BF16 R52, R72.reuse, R16, R52 ;  /* 0x000000104834723c */ /* 0x048fe20000041834 */
[----:B----4-:R-:W-:Y:S01]  /*3f80*/  FSEL R68, R68, -INF , !P1 ;  /* 0xff80000044447808 */ /* 0x010fe20004800000 */
[----:B------:R-:W-:Y:S01]  /*3f90*/  VIADD R8, R3, 0x28 ;  /* 0x0000002803087836 */ /* 0x000fe20000000000 */
[----:B------:R-:W-:Y:S01]  /*3fa0*/  FSEL R15, R64, -INF , !P1 ;  /* 0xff800000400f7808 */ /* 0x000fe20004800000 */
[----:B------:R-:W-:Y:S01]  /*3fb0*/  FMUL.FTZ R59, R59, UR4 ;  /* 0x000000043b3b7c20 */ /* 0x000fe20008410000 */
[----:B------:R-:W-:Y:S01]  /*3fc0*/  ISETP.GE.AND P5, PT, R6, UR21, PT ;  /* 0x0000001506007c0c */ /* 0x000fe2000bfa6270 */
[----:B------:R-:W-:Y:S01]  /*3fd0*/  VIADD R6, R3, 0x10 ;  /* 0x0000001003067836 */ /* 0x000fe20000000000 */
[----:B------:R-:W2:Y:S01]  /*3fe0*/  MUFU.TANH R4, R4 ;  /* 0x0000000400047308 */ /* 0x000ea20000002400 */
[----:B------:R-:W-:Y:S01]  /*3ff0*/  HMMA.16816.F32.BF16 R48, R72, R18, R48 ;  /* 0x000000124830723c */ /* 0x000fe20000041830 */
[----:B-1----:R-:W-:Y:S01]  /*4000*/  FSEL R16, R69, -INF , !P6 ;  /* 0xff80000045107808 */ /* 0x002fe20007000000 */
[----:B------:R-:W-:Y:S01]  /*4010*/  FMUL.FTZ R60, R60, UR4 ;  /* 0x000000043c3c7c20 */ /* 0x000fe20008410000 */
[----:B------:R-:W-:Y:S01]  /*4020*/  ISETP.GE.AND P3, PT, R6, UR21, PT ;  /* 0x0000001506007c0c */ /* 0x000fe2000bf66270 */
[----:B------:R-:W-:-:S02]  /*4030*/  VIADD R6, R3, 0x11 ;  /* 0x0000001103067836 */ /* 0x000fc40000000000 */
[----:B------:R-:W-:Y:S01]  /*4040*/  FMUL.FTZ R62, R62, UR4 ;  /* 0x000000043e3e7c20 */ /* 0x000fe20008410000 */
[----:B------:R-:W-:Y:S01]  /*4050*/  FSEL R65, R65, -INF , !P6 ;  /* 0xff80000041417808 */ /* 0x000fe20007000000 */
[----:B------:R-:W-:Y:S01]  /*4060*/  MUFU.TANH R199, R60 ;  /* 0x0000003c00c77308 */ /* 0x000fe20000002400 */
[----:B------:R-:W-:Y:S01]  /*4070*/  FMUL.FTZ R61, R61, UR4 ;  /* 0x000000043d3d7c20 */ /* 0x000fe20008410000 */
[----:B------:R-:W-:Y:S01]  /*4080*/  ISETP.GE.AND P1, PT, R6, UR21, PT ;  /* 0x0000001506007c0c */ /* 0x000fe2000bf26270 */
[----:B------:R-:W-:Y:S02]  /*4090*/  VIADD R6, R3, 0x18 ;  /* 0x0000001803067836 */ /* 0x000fe40000000000 */
[----:B------:R-:W-:Y:S01]  /*40a0*/  FMUL.FTZ R63, R63, UR4 ;  /* 0x000000043f3f7c20 */ /* 0x000fe20008410000 */
[C---:B------:R-:W-:Y:S01]  /*40b0*/  HMMA.16816.F32.BF16 R52, R76.reuse, R28, R52 ;  /* 0x0000001c4c34723c */ /* 0x040fe20000041834 */
[----:B------:R-:W-:Y:S01]  /*40c0*/  ISETP.GE.AND P4, PT, R7, UR21, PT ;  /* 0x0000001507007c0c */ /* 0x000fe2000bf86270 */
[C---:B------:R-:W-:Y:S01]  /*40d0*/  VIADD R7, R3.reuse, 0x20 ;  /* 0x0000002003077836 */ /* 0x040fe20000000000 */
[----:B------:R-:W1:Y:S01]  /*40e0*/  MUFU.TANH R214, R62 ;  /* 0x0000003e00d67308 */ /* 0x000e620000002400 */
[----:B------:R-:W-:Y:S01]  /*40f0*/  ISETP.GE.AND P6, PT, R6, UR21, PT ;  /* 0x0000001506007c0c */ /* 0x000fe2000bfc6270 */
[C---:B------:R-:W-:Y:S01]  /*4100*/  VIADD R6, R3.reuse, 0x19 ;  /* 0x0000001903067836 */ /* 0x040fe20000000000 */
[----:B------:R-:W-:Y:S01]  /*4110*/  FSEL R34, R34, -INF , !P5 ;  /* 0xff80000022227808 */ /* 0x000fe20006800000 */
[----:B------:R-:W-:Y:S01]  /*4120*/  VIADD R18, R3, 0x30 ;  /* 0x0000003003127836 */ /* 0x000fe20000000000 */
[----:B------:R-:W-:Y:S01]  /*4130*/  HMMA.16816.F32.BF16 R48, R76, R30, R48 ;  /* 0x0000001e4c30723c */ /* 0x000fe20000041830 */
[----:B------:R-:W-:-:S02]  /*4140*/  FSEL R17, R32, -INF , !P5 ;  /* 0xff80000020117808 */ /* 0x000fc40006800000 */
[----:B------:R-:W-:Y:S01]  /*4150*/  MUFU.TANH R193, R61 ;  /* 0x0000003d00c17308 */ /* 0x000fe20000002400 */
[----:B------:R-:W-:Y:S02]  /*4160*/  ISETP.GE.AND P5, PT, R6, UR21, PT ;  /* 0x0000001506007c0c */ /* 0x000fe4000bfa6270 */
[----:B------:R-:W-:Y:S02]  /*4170*/  FSEL R6, R35, -INF , !P4 ;  /* 0xff80000023067808 */ /* 0x000fe40006000000 */
[----:B------:R-:W-:Y:S02]  /*4180*/  FSEL R33, R33, -INF , !P4 ;  /* 0xff80000021217808 */ /* 0x000fe40006000000 */
[----:B--2---:R-:W-:Y:S01]  /*4190*/  FSEL R9, R4, -INF , !P5 ;  /* 0xff80000004097808 */ /* 0x004fe20006800000 */
[----:B------:R-:W2:Y:S01]  /*41a0*/  MUFU.TANH R198, R63 ;  /* 0x0000003f00c67308 */ /* 0x000ea20000002400 */
[----:B------:R-:W-:Y:S01]  /*41b0*/  ISETP.GE.AND P4, PT, R7, UR21, PT ;  /* 0x0000001507007c0c */ /* 0x000fe2000bf86270 */
[C---:B------:R-:W-:Y:S01]  /*41c0*/  VIADD R4, R3.reuse, 0x31 ;  /* 0x0000003103047836 */ /* 0x040fe20000000000 */
[----:B------:R-:W-:Y:S01]  /*41d0*/  FSEL R14, R38, -INF , !P3 ;  /* 0xff800000260e7808 */ /* 0x000fe20005800000 */
[----:B------:R-:W-:Y:S01]  /*41e0*/  VIADD R7, R3, 0x21 ;  /* 0x0000002103077836 */ /* 0x000fe20000000000 */
[----:B-1----:R-:W-:Y:S01]  /*41f0*/  FSEL R214, R214, -INF , !P4 ;  /* 0xff800000d6d67808 */ /* 0x002fe20006000000 */
[----:B------:R-:W-:Y:S01]  /*4200*/  FMUL.FTZ R52, R52, UR4 ;  /* 0x0000000434347c20 */ /* 0x000fe20008410000 */
[----:B------:R-:W-:Y:S01]  /*4210*/  FSEL R199, R199, -INF , !P4 ;  /* 0xff800000c7c77808 */ /* 0x000fe20006000000 */
[----:B------:R-:W1:Y:S01]  /*4220*/  MUFU.TANH R5, R5 ;  /* 0x0000000500057308 */ /* 0x000e620000002400 */
[----:B------:R-:W-:Y:S01]  /*4230*/  FSEL R11, R36, -INF , !P3 ;  /* 0xff800000240b7808 */ /* 0x000fe20005800000 */
[----:B------:R-:W-:Y:S01]  /*4240*/  FMUL.FTZ R53, R53, UR4 ;  /* 0x0000000435357c20 */ /* 0x000fe20008410000 */
[----:B------:R-:W-:Y:S01]  /*4250*/  ISETP.GE.AND P4, PT, R4, UR21, PT ;  /* 0x0000001504007c0c */ /* 0x000fe2000bf86270 */
[----:B------:R-:W-:Y:S01]  /*4260*/  VIADD R4, R3, 0x38 ;  /* 0x0000003803047836 */ /* 0x000fe20000000000 */
[----:B------:R-:W-:Y:S01]  /*4270*/  ISETP.GE.AND P3, PT, R7, UR21, PT ;  /* 0x0000001507007c0c */ /* 0x000fe2000bf66270 */
[----:B------:R-:W-:Y:S01]  /*4280*/  FMUL.FTZ R48, R48, UR4 ;  /* 0x0000000430307c20 */ /* 0x000fe20008410000 */
[----:B------:R-:W-:Y:S01]  /*4290*/  FSEL R12, R39, -INF , !P1 ;  /* 0xff800000270c7808 */ /* 0x000fe20004800000 */
[----:B------:R-:W3:Y:S01]  /*42a0*/  MUFU.TANH R197, R56 ;  /* 0x0000003800c57308 */ /* 0x000ee20000002400 */
[----:B--2---:R-:W-:Y:S01]  /*42b0*/  FSEL R198, R198, -INF , !P3 ;  /* 0xff800000c6c67808 */ /* 0x004fe20005800000 */
[----:B------:R-:W-:Y:S01]  /*42c0*/  FMUL.FTZ R49, R49, UR4 ;  /* 0x0000000431317c20 */ /* 0x000fe20008410000 */
[----:B------:R-:W-:Y:S01]  /*42d0*/  FSEL R193, R193, -INF , !P3 ;  /* 0xff800000c1c17808 */ /* 0x000fe20005800000 */
[----:B------:R-:W-:Y:S01]  /*42e0*/  FMUL.FTZ R54, R54, UR4 ;  /* 0x0000000436367c20 */ /* 0x000fe20008410000 */
[----:B------:R-:W-:Y:S01]  /*42f0*/  ISETP.GE.AND P3, PT, R4, UR21, PT ;  /* 0x0000001504007c0c */ /* 0x000fe2000bf66270 */
[----:B------:R-:W-:Y:S01]  /*4300*/  FMUL.FTZ R55, R55, UR4 ;  /* 0x0000000437377c20 */ /* 0x000fe20008410000 */
[----:B------:R-:W-:Y:S01]  /*4310*/  FMNMX3.FTZ R4, R15, R65, R17, !PT ;  /* 0x000000410f047276 */ /* 0x000fe20007810011 */
[----:B------:R-:W2:Y:S01]  /*4320*/  MUFU.TANH R195, R57 ;  /* 0x0000003900c37308 */ /* 0x000ea20000002400 */
[----:B------:R-:W-:Y:S01]  /*4330*/  FSEL R7, R37, -INF , !P1 ;  /* 0xff80000025077808 */ /* 0x000fe20004800000 */
[----:B------:R-:W-:Y:S01]  /*4340*/  FMUL.FTZ R50, R50, UR4 ;  /* 0x0000000432327c20 */ /* 0x000fe20008410000 */
[----:B------:R-:W-:Y:S01]  /*4350*/  ISETP.GE.AND P1, PT, R8, UR21, PT ;  /* 0x0000001508007c0c */ /* 0x000fe2000bf26270 */
[----:B------:R-:W-:Y:S01]  /*4360*/  VIADD R8, R3, 0x29 ;  /* 0x0000002903087836 */ /* 0x000fe20000000000 */
[----:B-1----:R-:W-:Y:S01]  /*4370*/  FSEL R10, R5, -INF , !P6 ;  /* 0xff800000050a7808 */ /* 0x002fe20007000000 */
[----:B------:R-:W-:Y:S01]  /*4380*/  FMUL.FTZ R51, R51, UR4 ;  /* 0x0000000433337c20 */ /* 0x000fe20008410000 */
[----:B------:R-:W-:Y:S01]  /*4390*/  FSEL R5, R24, -INF , !P6 ;  /* 0xff80000018057808 */ /* 0x000fe20007000000 */
[----:B------:R-:W1:Y:S01]  /*43a0*/  MUFU.TANH R209, R52 ;  /* 0x0000003400d17308 */ /* 0x000e620000002400 */
[----:B------:R-:W-:Y:S01]  /*43b0*/  FMNMX3.FTZ R4, R4, R33, R11, !PT ;  /* 0x0000002104047276 */ /* 0x000fe2000781000b */
[----:B------:R-:W-:Y:S01]  /*43c0*/  VIADD R3, R3, 0x39 ;  /* 0x0000003903037836 */ /* 0x000fe20000000000 */
[----:B------:R-:W-:-:S02]  /*43d0*/  ISETP.GE.AND P6, PT, R8, UR21, PT ;  /* 0x0000001508007c0c */ /* 0x000fc4000bfc6270 */
[----:B------:R-:W-:Y:S02]  /*43e0*/  FMNMX3.FTZ R4, R4, R7, R5, !PT ;  /* 0x0000000704047276 */ /* 0x000fe40007810005 */
[----:B------:R-:W-:Y:S01]  /*43f0*/  FSEL R8, R13, -INF , !P5 ;  /* 0xff8000000d087808 */ /* 0x000fe20006800000 */
[----:B------:R-:W4:Y:S01]  /*4400*/  MUFU.TANH R212, R58 ;  /* 0x0000003a00d47308 */ /* 0x000f220000002400 */
[----:B------:R-:W-:Y:S02]  /*4410*/  ISETP.GE.AND P5, PT, R18, UR21, PT ;  /* 0x0000001512007c0c */ /* 0x000fe4000bfa6270 */
[----:B---3--:R-:W-:Y:S02]  /*4420*/  FSEL R197, R197, -INF , !P1 ;  /* 0xff800000c5c57808 */ /* 0x008fe40004800000 */
[----:B------:R-:W-:Y:S02]  /*4430*/  FMNMX3.FTZ R18, R4, R9, R199, !PT ;  /* 0x0000000904127276 */ /* 0x000fe400078100c7 */
[----:B--2---:R-:W-:Y:S01]  /*4440*/  FSEL R195, R195, -INF , !P6 ;  /* 0xff800000c3c37808 */ /* 0x004fe20007000000 */
[----:B------:R-:W2:Y:S01]  /*4450*/  MUFU.TANH R207, R53 ;  /* 0x0000003500cf7308 */ /* 0x000ea20000002400 */
[----:B-1----:R-:W-:-:S02]  /*4460*/  FSEL R209, R209, -INF , !P5 ;  /* 0xff800000d1d17808 */ /* 0x002fc40006800000 */
[----:B------:R-:W-:Y:S02]  /*4470*/  FMNMX3.FTZ R18, R18, R193, R197, !PT ;  /* 0x000000c112127276 */ /* 0x000fe400078100c5 */
[----:B------:R-:W-:Y:S02]  /*4480*/  FMNMX3.FTZ R19, R68, R16, R34, !PT ;  /* 0x0000001044137276 */ /* 0x000fe40007810022 */
[----:B------:R-:W-:Y:S01]  /*4490*/  FMNMX3.FTZ R18, R18, R195, R209, !PT ;  /* 0x000000c312127276 */ /* 0x000fe200078100d1 */
[----:B------:R-:W1:Y:S01]  /*44a0*/  MUFU.TANH R205, R48 ;  /* 0x0000003000cd7308 */ /* 0x000e620000002400 */
[----:B----4-:R-:W-:Y:S02]  /*44b0*/  FSEL R212, R212, -INF , !P1 ;  /* 0xff800000d4d47808 */ /* 0x010fe40004800000 */
[----:B------:R-:W-:Y:S02]  /*44c0*/  ISETP.GE.AND P1, PT, R3, UR21, PT ;  /* 0x0000001503007c0c */ /* 0x000fe4000bf26270 */
[----:B------:R-:W-:-:S03]  /*44d0*/  FMNMX3.FTZ R19, R19, R6, R14, !PT ;  /* 0x0000000613137276 */ /* 0x000fc6000781000e */
[----:B------:R-:W3:Y:S01]  /*44e0*/  MUFU.TANH R203, R49 ;  /* 0x0000003100cb7308 */ /* 0x000ee20000002400 */
[----:B--2---:R-:W-:Y:S02]  /*44f0*/  FSEL R207, R207, -INF , !P4 ;  /* 0xff800000cfcf7808 */ /* 0x004fe40006000000 */
[----:B------:R-:W-:-:S05]  /*4500*/  FMNMX3.FTZ R19, R19, R12, R10, !PT ;  /* 0x0000000c13137276 */ /* 0x000fca000781000a */
        /* <DEDUP_REMOVED lines=77> */
.L_x_1847:
        /* <DEDUP_REMOVED lines=36> */
[----:B------:R-:W2:Y:S01]  /*4c20*/  LDSM.16.MT88.4 R64, [R189+0x1a000] ;  /* 0x01a00000bd40783b */ /* 0x000ea20000004200 */
[--C-:B------:R-:W-:Y:S01]  /*4c30*/  FFMA.FTZ R179, R7, UR4, -R210.reuse ;  /* 0x0000000407b37c23 */ /* 0x100fe200080108d2 */
[----:B----4-:R-:W-:Y:S01]  /*4c40*/  FMNMX.FTZ R3, R4, R3, !PT ;  /* 0x0000000304037209 */ /* 0x010fe20007810000 */
[--C-:B------:R-:W-:Y:S01]  /*4c50*/  FFMA.FTZ R176, R5, UR4, -R210.reuse ;  /* 0x0000000405b07c23 */ /* 0x100fe200080108d2 */
[----:B------:R-:W3:Y:S01]  /*4c60*/  LDSM.16.MT88.4 R104, [R196+0x1e000] ;  /* 0x01e00000c468783b */ /* 0x000ee20000004200 */
        /* <DEDUP_REMOVED lines=8> */
[----:B------:R-:W5:Y:S01]  /*4cf0*/  LDSM.16.MT88.4 R120, [R190+0x1e000] ;  /* 0x01e00000be78783b */ /* 0x000f620000004200 */
[----:B------:R-:W1:Y:S01]  /*4d00*/  MUFU.EX2 R187, R187 ;  /* 0x000000bb00bb7308 */ /* 0x000e620000000800 */
[--C-:B------:R-:W-:Y:S01]  /*4d10*/  FFMA.FTZ R194, R197, UR4, -R210.reuse ;  /* 0x00000004c5c27c23 */ /* 0x100fe200080108d2 */
[--C-:B------:R-:W-:Y:S01]  /*4d20*/  FFMA.FTZ R193, R193, UR4, -R210.reuse ;  /* 0x00000004c1c17c23 */ /* 0x100fe200080108d2 */
[--C-:B------:R-:W-:Y:S01]  /*4d30*/  FFMA.FTZ R186, R68, UR4, -R201.reuse ;  /* 0x0000000444ba7c23 */ /* 0x100fe200080108c9 */
[--C-:B------:R-:W-:Y:S01]  /*4d40*/  FFMA.FTZ R185, R16, UR4, -R201.reuse ;  /* 0x0000000410b97c23 */ /* 0x100fe200080108c9 */
        /* <DEDUP_REMOVED lines=12> */
[----:B------:R-:W2:Y:S01]  /*4e10*/  MUFU.EX2 R183, R183 ;  /* 0x000000b700b77308 */ /* 0x000ea20000000800 */
[----:B-1----:R-:W-:Y:S01]  /*4e20*/  F2FP.BF16.F32.PACK_AB R128, R187, R188 ;  /* 0x000000bcbb80723e */ /* 0x002fe200000010ff */
        /* <DEDUP_REMOVED lines=14> */
[----:B------:R-:W3:Y:S01]  /*4f10*/  MUFU.EX2 R185, R185 ;  /* 0x000000b900b97308 */ /* 0x000ee20000000800 */
        /* <DEDUP_REMOVED lines=11> */
[----:B---3--:R-:W-:Y:S01]  /*4fd0*/  F2FP.BF16.F32.PACK_AB R129, R185, R186 ;  /* 0x000000bab981723e */ /* 0x008fe200000010ff */
[----:B------:R-:W-:-:S06]  /*4fe0*/  FADD.FTZ R185, R186, R185 ;  /* 0x000000b9bab97221 */ /* 0x000fcc0000010000 */
[----:B------:R-:W-:Y:S08]  /*4ff0*/  MUFU.EX2 R180, R180 ;  /* 0x000000b400b47308 */ /* 0x000ff00000000800 */
[----:B------:R-:W3:Y:S01]  /*5000*/  MUFU.EX2 R179, R179 ;  /* 0x000000b300b37308 */ /* 0x000ee20000000800 */
        /* <DEDUP_REMOVED lines=32> */
[C---:B----4-:R-:W-:Y:S07]  /*5210*/  HMMA.16816.F32.BF16 R108, R128.reuse, R112, RZ ;  /* 0x00000070806c723c */ /* 0x050fee00000418ff */
        /* <DEDUP_REMOVED lines=226> */
.L_x_1851:
[----:B------:R-:W2:Y:S01]  /*6040*/  LDC.64 R2, c[0x0][0x3b8] ;  /* 0x0000ee00ff027b82 */ /* 0x000ea20000000a00 */
[----:B------:R-:W-:Y:S01]  /*6050*/  UIADD3 UR7, UPT, UPT, UR20, -0x1, URZ ;  /* 0xffffffff14077890 */ /* 0x000fe2000fffe0ff */
[----:B------:R-:W-:Y:S02]  /*6060*/  LOP3.LUT R5, R238, 0x1f8, RZ, 0xc0, !PT ;  /* 0x000001f8ee057812 */ /* 0x000fe400078ec0ff */
[----:B------:R-:W-:Y:S02]  /*6070*/  ISETP.GE.AND P1, PT, R223, UR9, PT ;  /* 0x00000009df007c0c */ /* 0x000fe4000bf26270 */
[----:B------:R-:W-:Y:S04]  /*6080*/  LOP3.LUT R5, R5, 0x38, R222, 0x78, !PT ;  /* 0x0000003805057812 */ /* 0x000fe800078e78de */
[----:B------:R-:W-:Y:S04]  /*6090*/  LOP3.LUT R5, R5, 0x1e00, R238, 0xf8, !PT ;  /* 0x00001e0005057812 */ /* 0x000fe800078ef8ee */
[----:B------:R-:W-:Y:S01]  /*60a0*/  LEA R236, R5, UR5, 0x1 ;  /* 0x0000000505ec7c11 */ /* 0x000fe2000f8e08ff */
[----:B--2---:R-:W-:Y:S04]  /*60b0*/  IMAD.WIDE.U32 R12, R2, UR7, RZ ;  /* 0x00000007020c7c25 */ /* 0x004fe8000f8e00ff */
[C---:B------:R-:W-:Y:S01]  /*60c0*/  IMAD.SHL.U32 R15, R12.reuse, 0x40, RZ ;  /* 0x000000400c0f7824 */ /* 0x040fe200078e00ff */
[----:B------:R-:W-:Y:S01]  /*60d0*/  LEA R14, P6, R12, R235, 0x7 ;  /* 0x000000eb0c0e7211 */ /* 0x000fe200078c38ff */
[----:B------:R-:W-:Y:S03]  /*60e0*/  IMAD R11, R3, UR7, R13 ;  /* 0x00000007030b7c24 */ /* 0x000fe6000f8e020d */
[----:B------:R-:W-:Y:S02]  /*60f0*/  LEA R4, P5, R2, R15, 0x5 ;  /* 0x0000000f02047211 */ /* 0x000fe400078a28ff */
[C-C-:B------:R-:W-:Y:S02]  /*6100*/  LEA.HI.X R15, R12.reuse, R234, R11.reuse, 0x7, P6 ;  /* 0x000000ea0c0f7211 */ /* 0x140fe400030f3c0b */
[----:B------:R-:W-:Y:S03]  /*6110*/  SHF.L.U64.HI R8, R12, 0x6, R11 ;  /* 0x000000060c087819 */ /* 0x000fe6000001020b */
[----:B------:R-:W-:Y:S01]  /*6120*/  @!PT LDS RZ, [RZ] ;  /* 0x00000000fffff984 */ /* 0x000fe20000000800 */
[----:B------:R-:W-:Y:S01]  /*6130*/  @!PT LDS RZ, [RZ] ;  /* 0x00000000fffff984 */ /* 0x000fe20000000800 */
[----:B------:R-:W-:Y:S01]  /*6140*/  @!PT LDS RZ, [RZ] ;  /* 0x00000000fffff984 */ /* 0x000fe20000000800 */
[----:B------:R2:W-:Y:S01]  /*6150*/  @!P1 LDGSTS.E.BYPASS.LTC128B.128 [R236+0x10000], desc[UR22][R14.64] ;  /* 0x100000000eec9fae */ /* 0x0005e2000b981a16 */
[----:B------:R-:W-:Y:S02]  /*6160*/  LEA.HI.X R3, R2, R8, R3, 0x5, P5 ;  /* 0x0000000802037211 */ /* 0x000fe400028f2c03 */
        /* <DEDUP_REMOVED lines=40> */
.L_x_1849:
        /* <DEDUP_REMOVED lines=14> */
[-C--:B------:R-:W-:Y:S02]  /*64d0*/  LEA.HI.X R167, R204, R232.reuse, R167, 0x7, P2 ;  /* 0x000000e8cca77211 */ /* 0x080fe400010f3ca7 */
[----:B------:R-:W-:Y:S02]  /*64e0*/  ISETP.GE.AND P4, PT, R243, UR9, PT ;  /* 0x00000009f3007c0c */ /* 0x000fe4000bf86270 */
[C---:B------:R-:W-:Y:S02]  /*64f0*/  LOP3.LUT R242, R223.reuse, 0x80, RZ, 0xfc, !PT ;  /* 0x00000080dff27812 */ /* 0x040fe400078efcff */
[C---:B------:R-:W-:Y:S01]  /*6500*/  LOP3.LUT R240, R223.reuse, 0xc0, RZ, 0xfc, !PT ;  /* 0x000000c0dff07812 */ /* 0x040fe200078efcff */
[----:B------:R-:W-:Y:S01]  /*6510*/  @!PT LDS RZ, [RZ] ;  /* 0x00000000fffff984 */ /* 0x000fe20000000800 */
[----:B------:R-:W-:Y:S01]  /*6520*/  @!PT LDS RZ, [RZ] ;  /* 0x00000000fffff984 */ /* 0x000fe20000000800 */
[----:B------:R-:W-:Y:S01]  /*6530*/  @!PT LDS RZ, [RZ] ;  /* 0x00000000fffff984 */ /* 0x000fe20000000800 */
[----:B------:R-:W-:Y:S01]  /*6540*/  @!P1 LDGSTS.E.BYPASS.LTC128B.128 [R236+0x18000], desc[UR22][R166.64] ;  /* 0x18000000a6ec9fae */ /* 0x000fe2000b981a16 */
[----:B------:R-:W-:Y:S01]  /*6550*/  ISETP.GE.AND P3, PT, R242, UR9, PT ;  /* 0x00000009f2007c0c */ /* 0x000fe2000bf66270 */
[----:B------:R-:W-:Y:S01]  /*6560*/  UMOV UR5, UR6 ;  /* 0x0000000600057c82 */ /* 0x000fe20008000000 */
[----:B------:R-:W-:Y:S02]  /*6570*/  ISETP.GE.AND P2, PT, R240, UR9, PT ;  /* 0x00000009f0007c0c */ /* 0x000fe4000bf46270 */
[----:B------:R-:W-:Y:S01]  /*6580*/  @P1 STS.128 [R236+0x18000], RZ ;  /* 0x018000ffec001388 */ /* 0x000fe20000000c00 */
[----:B------:R-:W-:Y:S02]  /*6590*/  LEA.HI.X R165, R230, R165, R231, 0x5, P0 ;  /* 0x000000a5e6a57211 */ /* 0x000fe400000f2ce7 */
[C---:B------:R-:W-:Y:S02]  /*65a0*/  LEA R164, P0, R168.reuse, R233, 0x1 ;  /* 0x000000e9a8a47211 */ /* 0x040fe400078008ff */
[----:B------:R-:W-:Y:S01]  /*65b0*/  @!PT LDS RZ, [RZ] ;  /* 0x00000000fffff984 */ /* 0x000fe20000000800 */
[----:B------:R-:W-:Y:S01]  /*65c0*/  @!PT LDS RZ, [RZ] ;  /* 0x00000000fffff984 */ /* 0x000fe20000000800 */
[----:B------:R-:W-:Y:S01]  /*65d0*/  @!PT LDS RZ, [RZ] ;  /* 0x00000000fffff984 */ /* 0x000fe20000000800 */
[----:B------:R-:W-:Y:S01]  /*65e0*/  @!P4 LDGSTS.E.BYPASS.LTC128B.128 [R236+0x1a000], desc[UR22][R166.64+0x80] ;  /* 0x1a000080a6eccfae */ /* 0x000fe2000b981a16 */
[--C-:B------:R-:W-:Y:S02]  /*65f0*/  LOP3.LUT R171, R223, 0x1c0, R218.reuse, 0xf8, !PT ;  /* 0x000001c0dfab7812 */ /* 0x100fe400078ef8da */
[----:B------:R-:W-:Y:S02]  /*6600*/  LEA.HI.X R165, R168, R232, R165, 0x1, P0 ;  /* 0x000000e8a8a57211 */ /* 0x000fe400000f0ca5 */
[----:B------:R-:W-:Y:S01]  /*6610*/  @P4 STS.128 [R236+0x1a000], RZ ;  /* 0x01a000ffec004388 */ /* 0x000fe20000000c00 */
[----:B------:R-:W-:Y:S02]  /*6620*/  LOP3.LUT R3, R225, 0x200, R218, 0xf8, !PT ;  /* 0x00000200e1037812 */ /* 0x000fe400078ef8da */
[----:B------:R-:W-:Y:S02]  /*6630*/  LOP3.LUT R2, R224, 0x8, RZ, 0xc0, !PT ;  /* 0x00000008e0027812 */ /* 0x000fe400078ec0ff */
[----:B------:R-:W-:Y:S01]  /*6640*/  @!PT LDS RZ, [RZ] ;  /* 0x00000000fffff984 */ /* 0x000fe20000000800 */
[----:B------:R-:W-:Y:S01]  /*6650*/  @!PT LDS RZ, [RZ] ;  /* 0x00000000fffff984 */ /* 0x000fe20000000800 */
[----:B------:R-:W-:Y:S01]  /*6660*/  @!PT LDS RZ, [RZ] ;  /* 0x00000000fffff984 */ /* 0x000fe20000000800 */
[----:B------:R-:W-:Y:S01]  /*6670*/  @!P3 LDGSTS.E.BYPASS.LTC128B.128 [R236+0x1c000], desc[UR22][R166.64+0x100] ;  /* 0x1c000100a6ecbfae */ /* 0x000fe2000b981a16 */
[----:B------:R-:W-:Y:S02]  /*6680*/  LOP3.LUT P0, RZ, R222, 0x4, RZ, 0xc0, !PT ;  /* 0x00000004deff7812 */ /* 0x000fe4000780c0ff */
[----:B------:R-:W-:Y:S02]  /*6690*/  LOP3.LUT R3, R3, R171, R2, 0xf6, !PT ;  /* 0x000000ab03037212 */ /* 0x000fe400078ef602 */
[----:B------:R-:W-:Y:S01]  /*66a0*/  @P3 STS.128 [R236+0x1c000], RZ ;  /* 0x01c000ffec003388 */ /* 0x000fe20000000c00 */
[----:B------:R-:W-:Y:S02]  /*66b0*/  LOP3.LUT R2, R171, 0x8, R222, 0x78, !PT ;  /* 0x00000008ab027812 */ /* 0x000fe400078e78de */
[----:B------:R-:W-:Y:S02]  /*66c0*/  LEA R229, R3, UR5, 0x1 ;  /* 0x0000000503e57c11 */ /* 0x000fe4000f8e08ff */
[----:B------:R-:W-:Y:S01]  /*66d0*/  @!PT LDS RZ, [RZ] ;  /* 0x00000000fffff984 */ /* 0x000fe20000000800 */
[----:B------:R-:W-:Y:S01]  /*66e0*/  @!PT LDS RZ, [RZ] ;  /* 0x00000000fffff984 */ /* 0x000fe20000000800 */
[----:B------:R-:W-:Y:S01]  /*66f0*/  @!PT LDS RZ, [RZ] ;  /* 0x00000000fffff984 */ /* 0x000fe20000000800 */
[----:B------:R-:W-:Y:S01]  /*6700*/  @!P2 LDGSTS.E.BYPASS.LTC128B.128 [R236+0x1e000], desc[UR22][R166.64+0x180] ;  /* 0x1e000180a6ecafae */ /* 0x000fe2000b981a16 */
[----:B------:R-:W-:Y:S02]  /*6710*/  LEA R227, R2, R217, 0x1 ;  /* 0x000000d902e37211 */ /* 0x000fe400078e08ff */
[----:B------:R-:W-:Y:S02]  /*6720*/  SEL R2, R219, 0xffffffc0, !P0 ;  /* 0xffffffc0db027807 */ /* 0x000fe40004000000 */
[----:B------:R-:W-:Y:S01]  /*6730*/  @P2 STS.128 [R236+0x1e000], RZ ;  /* 0x01e000ffec002388 */ /* 0x000fe20000000c00 */
[--C-:B------:R-:W-:Y:S02]  /*6740*/  IMAD.IADD R226, R216, 0x1, R229.reuse ;  /* 0x00000001d8e27824 */ /* 0x100fe400078e02e5 */
[----:B------:R-:W-:Y:S02]  /*6750*/  VIADD R3, R227, UR5 ;  /* 0x00000005e3037c36 */ /* 0x000fe40008000000 */
[----:B------:R-:W-:Y:S01]  /*6760*/  @!PT LDS RZ, [RZ] ;  /* 0x00000000fffff984 */ /* 0x000fe20000000800 */
[----:B------:R-:W-:Y:S01]  /*6770*/  @!PT LDS RZ, [RZ] ;  /* 0x00000000fffff984 */ /* 0x000fe20000000800 */
[----:B------:R-:W-:Y:S01]  /*6780*/  @!PT LDS RZ, [RZ] ;  /* 0x00000000fffff984 */ /* 0x000fe20000000800 */
[----:B------:R-:W-:Y:S01]  /*6790*/  @!P1 LDGSTS.E.BYPASS.LTC128B.128 [R236+0x19000], desc[UR22][R164.64] ;  /* 0x19000000a4ec9fae */ /* 0x000fe2000b981a16 */
[----:B------:R-:W-:Y:S04]  /*67a0*/  IMAD.IADD R171, R2, 0x1, R229 ;  /* 0x0000000102ab7824 */ /* 0x000fe800078e02e5 */
[----:B------:R-:W-:Y:S01]  /*67b0*/  @P1 STS.128 [R236+0x19000], RZ ;  /* 0x019000ffec001388 */ /* 0x000fe20000000c00 */
[C---:B------:R-:W-:Y:S01]  /*67c0*/  IADD3 R170, PT, PT, R3.reuse, R216, RZ ;  /* 0x000000d803aa7210 */ /* 0x040fe20007ffe0ff */
[C---:B------:R-:W-:Y:S01]  /*67d0*/  IMAD.IADD R168, R216.reuse, 0x1, R171 ;  /* 0x00000001d8a87824 */ /* 0x040fe200078e02ab */
[----:B------:R-:W-:Y:S02]  /*67e0*/  IADD3 R3, PT, PT, R3, R2, RZ ;  /* 0x0000000203037210 */ /* 0x000fe40007ffe0ff */
[----:B------:R-:W-:Y:S01]  /*67f0*/  @!PT LDS RZ, [RZ] ;  /* 0x00000000fffff984 */ /* 0x000fe20000000800 */
[----:B------:R-:W-:Y:S01]  /*6800*/  @!PT LDS RZ, [RZ] ;  /* 0x00000000fffff984 */ /* 0x000fe20000000800 */
[----:B------:R-:W-:Y:S01]  /*6810*/  @!PT LDS RZ, [RZ] ;  /* 0x00000000fffff984 */ /* 0x000fe20000000800 */
[----:B------:R-:W-:Y:S02]  /*6820*/  @!P4 LDGSTS.E.BYPASS.LTC128B.128 [R236+0x1b000], desc[UR22][R164.64+0x80] ;  /* 0x1b000080a4eccfae */ /* 0x000fe4000b981a16 */
[----:B------:R-:W-:Y:S03]  /*6830*/  IADD3 R2, PT, PT, R216, R3, RZ ;  /* 0x00000003d8027210 */ /* 0x000fe60007ffe0ff */
        /* <DEDUP_REMOVED lines=227> */
[----:B------:R-:W-:Y:S01]  /*7670*/  FMUL.FTZ R251, R12, UR8 ;  /* 0x000000080cfb7c20 */ /* 0x000fe20008410000 */
[----:B------:R-:W-:Y:S03]  /*7680*/  FMUL.FTZ R250, R13, UR8 ;  /* 0x000000080dfa7c20 */ /* 0x000fe60008410000 */
[----:B------:R1:W-:Y:S01]  /*7690*/  MUFU.TANH R10, R164 ;  /* 0x000000a4000a7308 */ /* 0x0003e20000002400 */
[C---:B------:R-:W-:Y:S03]  /*76a0*/  HMMA.16816.F32.BF16 R24, R200.reuse, R174, R24 ;  /* 0x000000aec818723c */ /* 0x040fe60000041818 */
[----:B------:R-:W-:Y:S01]  /*76b0*/  FMUL.FTZ R244, R18, UR8 ;  /* 0x0000000812f47c20 */ /* 0x000fe20008410000 */
[----:B------:R-:W-:Y:S01]  /*76c0*/  FMUL.FTZ R214, R19, UR8 ;  /* 0x0000000813d67c20 */ /* 0x000fe20008410000 */
[----:B--2---:R-:W-:Y:S01]  /*76d0*/  FMUL.FTZ R168, R9, UR8 ;  /* 0x0000000809a87c20 */ /* 0x004fe20008410000 */
[----:B------:R-:W-:Y:S03]  /*76e0*/  FMUL.FTZ R249, R16, UR8 ;  /* 0x0000000810f97c20 */ /* 0x000fe60008410000 */
[----:B------:R-:W-:Y:S01]  /*76f0*/  MUFU.TANH R194, R205 ;  /* 0x000000cd00c27308 */ /* 0x000fe20000002400 */
[----:B------:R-:W-:Y:S01]  /*7700*/  FMUL.FTZ R247, R17, UR8 ;  /* 0x0000000811f77c20 */ /* 0x000fe20008410000 */
[----:B------:R-:W-:Y:S01]  /*7710*/  FMUL.FTZ R212, R22, UR8 ;  /* 0x0000000816d47c20 */ /* 0x000fe20008410000 */
[----:B------:R-:W-:Y:S01]  /*7720*/  FMUL.FTZ R210, R23, UR8 ;  /* 0x0000000817d27c20 */ /* 0x000fe20008410000 */
[----:B------:R-:W-:Y:S01]  /*7730*/  FMUL.FTZ R245, R20, UR8 ;  /* 0x0000000814f57c20 */ /* 0x000fe20008410000 */
[----:B------:R-:W-:Y:S05]  /*7740*/  FMUL.FTZ R215, R21, UR8 ;  /* 0x0000000815d77c20 */ /* 0x000fea0008410000 */
[----:B------:R-:W2:Y:S01]  /*7750*/  MUFU.TANH R252, R252 ;  /* 0x000000fc00fc7308 */ /* 0x000ea20000002400 */
[----:B-1----:R-:W1:Y:S01]  /*7760*/  LDSM.16.M88.4 R164, [R2+0x17800] ;  /* 0x0178000002a4783b */ /* 0x002e620000000200 */
[----:B------:R-:W-:Y:S04]  /*7770*/  DEPBAR.LE SB0, 0x0 ;  /* 0x000080000000791a */ /* 0x000fe80000000000 */
[----:B------:R-:W-:Y:S01]  /*7780*/  FMUL.FTZ R213, R24, UR8 ;  /* 0x0000000818d57c20 */ /* 0x000fe20008410000 */
[----:B------:R-:W-:Y:S03]  /*7790*/  FMUL.FTZ R211, R25, UR8 ;  /* 0x0000000819d37c20 */ /* 0x000fe60008410000 */
[----:B------:R-:W-:Y:S01]  /*77a0*/  MUFU.TANH R248, R248 ;  /* 0x000000f800f87308 */ /* 0x000fe20000002400 */
[----:B------:R-:W-:Y:S01]  /*77b0*/  BAR.SYNC.DEFER_BLOCKING 0x0 ;  /* 0x0000000000007b1d */ /* 0x000fe20000010000 */
[----:B------:R-:W-:Y:S08]  /*77c0*/  FMUL.FTZ R208, R26, UR8 ;  /* 0x000000081ad07c20 */ /* 0x000ff00008410000 */
[----:B------:R-:W-:Y:S10]  /*77d0*/  MUFU.TANH R246, R246 ;  /* 0x000000f600f67308 */ /* 0x000ff40000002400 */
[----:B------:R3:W4:Y:S10]  /*77e0*/  MUFU.TANH R193, R206 ;  /* 0x000000ce00c17308 */ /* 0x0007340000002400 */
[----:B------:R-:W-:Y:S10]  /*77f0*/  MUFU.TANH R197, R204 ;  /* 0x000000cc00c57308 */ /* 0x000ff40000002400 */
[----:B------:R-:W5:Y:S01]  /*7800*/  MUFU.TANH R9, R168 ;  /* 0x000000a800097308 */ /* 0x000f620000002400 */
[C---:B-1----:R-:W-:Y:S05]  /*7810*/  HMMA.16816.F32.BF16 R28, R200.reuse, R164, R28 ;  /* 0x000000a4c81c723c */ /* 0x042fea000004181c */
[----:B--2---:R-:W-:Y:S01]  /*7820*/  FMNMX3.FTZ R165, R0, R194, R252, !PT ;  /* 0x000000c200a57276 */ /* 0x004fe200078100fc */
[----:B---3--:R-:W-:Y:S03]  /*7830*/  FMUL.FTZ R206, R27, UR8 ;  /* 0x000000081bce7c20 */ /* 0x008fe60008410000 */
[----:B------:R-:W-:Y:S01]  /*7840*/  MUFU.TANH R244, R244 ;  /* 0x000000f400f47308 */ /* 0x000fe20000002400 */
[----:B------:R-:W-:Y:S03]  /*7850*/  HMMA.16816.F32.BF16 R32, R200, R166, R32 ;  /* 0x000000a6c820723c */ /* 0x000fe60000041820 */
[----:B------:R-:W-:Y:S02]  /*7860*/  FMNMX3.FTZ R165, R165, R198, R10, !PT ;  /* 0x000000c6a5a57276 */ /* 0x000fe4000781000a */
[----:B----4-:R-:W-:Y:S04]  /*7870*/  FMNMX3.FTZ R164, R169, R195, R193, !PT ;  /* 0x000000c3a9a47276 */ /* 0x010fe800078100c1 */
[----:B------:R-:W1:Y:S01]  /*7880*/  MUFU.TANH R214, R214 ;  /* 0x000000d600d67308 */ /* 0x000e620000002400 */
[----:B------:R-:W-:Y:S02]  /*7890*/  FMNMX3.FTZ R165, R165, R248, R246, !PT ;  /* 0x000000f8a5a57276 */ /* 0x000fe400078100f6 */
[----:B-----5:R-:W-:Y:S01]  /*78a0*/  FMNMX3.FTZ R164, R164, R197, R9, !PT ;  /* 0x000000c5a4a47276 */ /* 0x020fe20007810009 */
[----:B------:R-:W-:Y:S01]  /*78b0*/  FMUL.FTZ R209, R28, UR8 ;  /* 0x000000081cd17c20 */ /* 0x000fe20008410000 */
[----:B------:R-:W-:Y:S01]  /*78c0*/  FMUL.FTZ R207, R29, UR8 ;  /* 0x000000081dcf7c20 */ /* 0x000fe20008410000 */
[----:B------:R-:W-:Y:S01]  /*78d0*/  FMUL.FTZ R168, R30, UR8 ;  /* 0x000000081ea87c20 */ /* 0x000fe20008410000 */
[----:B------:R-:W-:Y:S03]  /*78e0*/  FMUL.FTZ R167, R31, UR8 ;  /* 0x000000081fa77c20 */ /* 0x000fe60008410000 */
[----:B------:R-:W-:Y:S01]  /*78f0*/  MUFU.TANH R212, R212 ;  /* 0x000000d400d47308 */ /* 0x000fe20000002400 */
[----:B------:R-:W-:Y:S01]  /*7900*/  FMUL.FTZ R205, R32, UR8 ;  /* 0x0000000820cd7c20 */ /* 0x000fe20008410000 */
[----:B------:R-:W-:Y:S01]  /*7910*/  FMUL.FTZ R204, R33, UR8 ;  /* 0x0000000821cc7c20 */ /* 0x000fe20008410000 */
[----:B------:R-:W-:Y:S01]  /*7920*/  FMUL.FTZ R34, R34, UR8 ;  /* 0x0000000822227c20 */ /* 0x000fe20008410000 */
[----:B------:R-:W-:Y:S06]  /*7930*/  FMUL.FTZ R35, R35, UR8 ;  /* 0x0000000823237c20 */ /* 0x000fec0008410000 */
        /* <DEDUP_REMOVED lines=26> */
[----:B------:R1:W3:Y:S10]  /*7ae0*/  MUFU.TANH R166, R34 ;  /* 0x0000002200a67308 */ /* 0x0002f40000002400 */
[----:B------:R1:W4:Y:S01]  /*7af0*/  MUFU.TANH R165, R35 ;  /* 0x0000002300a57308 */ /* 0x0003220000002400 */
[----:B--2---:R-:W-:Y:S01]  /*7b00*/  FMNMX3.FTZ R6, R164, R205, R204, !PT ;  /* 0x000000cda4067276 */ /* 0x004fe200078100cc */
[----:B------:R-:W-:Y:S06]  /*7b10*/  BRA.U.ANY UP0, `(.L_x_1851) ;  /* 0xffffffe500487547 */ /* 0x000fec000b93ffff */
.L_x_1850:
[----:B--2---:R-:W2:Y:S01]  /*7b20*/  SHFL.BFLY PT, R3, R6, 0x2, 0x1f ;  /* 0x0c401f0006037f89 */ /* 0x004ea200000e0000 */
[----:B---34-:R-:W-:Y:S01]  /*7b30*/  FMNMX3.FTZ R7, R7, R166, R165, !PT ;  /* 0x000000a607077276 */ /* 0x018fe200078100a5 */
[----:B------:R-:W-:Y:S01]  /*7b40*/  UISETP.GT.AND UP0, UPT, UR20, URZ, UPT ;  /* 0x000000ff1400728c */ /* 0x000fe2000bf04270 */
[----:B------:R-:W-:Y:S05]  /*7b50*/  IADD3 R181, PT, PT, R221, 0x18040, RZ ;  /* 0x00018040ddb57810 */ /* 0x000fea0007ffe0ff */
[----:B------:R-:W-:Y:S01]  /*7b60*/  LDSM.16.MT88.4 R12, [R221+0x18000] ;  /* 0x01800000dd0c783b */ /* 0x000fe20000004200 */
[----:B------:R-:W-:Y:S01]  /*7b70*/  @P0 IADD3 R181, PT, PT, R237, -0x40, RZ ;  /* 0xffffffc0edb50810 */ /* 0x000fe20007ffe0ff */
[----:B------:R-:W-:Y:S03]  /*7b80*/  UIADD3 UR7, UPT, UPT, UR20, -0x1, URZ ;  /* 0xffffffff14077890 */ /* 0x000fe6000fffe0ff */
[----:B------:R-:W-:Y:S03]  /*7b90*/  IADD3 R180, PT, PT, R216, R181, RZ ;  /* 0x000000b5d8b47210 */ /* 0x000fe60007ffe0ff */
[----:B------:R-:W3:Y:S01]  /*7ba0*/  SHFL.BFLY PT, R2, R7, 0x2, 0x1f ;  /* 0x0c401f0007027f89 */ /* 0x000ee200000e0000 */
[----:B------:R-:W-:Y:S07]  /*7bb0*/  UMOV UR20, UR7 ;  /* 0x0000000700147c82 */ /* 0x000fee0008000000 */
[----:B------:R-:W-:Y:S08]  /*7bc0*/  LDSM.16.MT88.4 R20, [R220+0x18000] ;  /* 0x01800000dc14783b */ /* 0x000ff00000004200 */
[----:B------:R-:W-:Y:S08]  /*7bd0*/  LDSM.16.MT88.4 R28, [R181] ;  /* 0x00000000b51c783b */ /* 0x000ff00000004200 */
[----:B------:R-:W-:Y:S08]  /*7be0*/  LDSM.16.MT88.4 R172, [R220+0x1c800] ;  /* 0x01c80000dcac783b */ /* 0x000ff00000004200 */
        /* <DEDUP_REMOVED lines=63> */
[C---:B-1----:R-:W-:Y:S01]  /*7fe0*/  FMUL.FTZ R34, R0.reuse, R134 ;  /* 0x0000008600227220 */ /* 0x042fe20000410000 */
[----:B------:R-:W-:Y:S03]  /*7ff0*/  FMUL.FTZ R35, R0, R135 ;  /* 0x0000008700237220 */ /* 0x000fe60000410000 */
[----:B------:R-:W1:Y:S01]  /*8000*/  MUFU.EX2 R184, R184 ;  /* 0x000000b800b87308 */ /* 0x000e620000000800 */
        /* <DEDUP_REMOVED lines=16> */
[----:B-1----:R-:W-:Y:S01]  /*8110*/  F2FP.BF16.F32.PACK_AB R161, R184, R187 ;  /* 0x000000bbb8a1723e */ /* 0x002fe200000010ff */
        /* <DEDUP_REMOVED lines=14> */
[----:B------:R-:W1:Y:S01]  /*8200*/  MUFU.EX2 R182, R182 ;  /* 0x000000b600b67308 */ /* 0x000e620000000800 */
        /* <DEDUP_REMOVED lines=16> */
[----:B-1----:R-:W-:Y:S01]  /*8310*/  F2FP.BF16.F32.PACK_AB R163, R182, R183 ;  /* 0x000000b7b6a3723e */ /* 0x002fe200000010ff */
        /* <DEDUP_REMOVED lines=335> */
.L_x_1848:
        /* <DEDUP_REMOVED lines=328> */
.L_x_1852:
        /* <DEDUP_REMOVED lines=45> */
.L_x_1854:
[----:B------:R-:W-:Y:S05]  /*af60*/  BSYNC.RECONVERGENT B0 ;  /* 0x0000000000007941 */ /* 0x000fea0003800200 */
.L_x_1853:
        /* <DEDUP_REMOVED lines=42> */
.L_x_1856:
[----:B------:R-:W-:Y:S05]  /*b210*/  BSYNC.RECONVERGENT B0 ;  /* 0x0000000000007941 */ /* 0x000fea0003800200 */
.L_x_1855:
        /* <DEDUP_REMOVED lines=27> */
.L_x_1858:
[----:B------:R-:W-:Y:S05]  /*b3d0*/  BSYNC.RECONVERGENT B0 ;  /* 0x0000000000007941 */ /* 0x000fea0003800200 */
.L_x_1857:
        /* <DEDUP_REMOVED lines=27> */
.L_x_1860:
[----:B------:R-:W-:Y:S05]  /*b590*/  BSYNC.RECONVERGENT B0 ;  /* 0x0000000000007941 */ /* 0x000fea0003800200 */
.L_x_1859:
        /* <DEDUP_REMOVED lines=27> */
.L_x_1861:
        /* <DEDUP_REMOVED lines=11> */
.L_x_2367:


//--------------------- .text._ZN5flash16flash_fwd_kernelI23Flash_fwd_kernel_traitsILi256ELi128ELi64ELi8ELb0ELb0EN7cutlass10bfloat16_tE19Flash_kernel_traitsILi256ELi128ELi64ELi8ES3_EELb1ELb0ELb0ELb1ELb0ELb0ELb0ELb1EEEvNS_16Flash_fwd_paramsE --------------------------
	.section	.text._ZN5flash16flash_fwd_kernelI23Flash_fwd_kernel_traitsILi256ELi128ELi64ELi8ELb0ELb0EN7cutlass10bfloat16_tE19Flash_kernel_traitsILi256ELi128ELi64ELi8ES3_EELb1ELb0ELb0ELb1ELb0ELb0ELb0ELb1EEEvNS_16Flash_fwd_paramsE,"ax",@progbits
	.align	128
        .global         _ZN5flash16flash_fwd_kernelI23Flash_fwd_kernel_traitsILi256ELi128ELi64ELi8ELb0ELb0EN7cutlass10bfloat16_tE19Flash_kernel_traitsILi256ELi128ELi64ELi8ES3_EELb1ELb0ELb0ELb1ELb0ELb0ELb0ELb1EEEvNS_16Flash_fwd_paramsE
        .type           _ZN5flash16flash_fwd_kernelI23Flash_fwd_kernel_traitsILi256ELi128ELi64ELi8ELb0ELb0EN7cutlass10bfloat16_tE19Flash_kernel_traitsILi256ELi128ELi64ELi8ES3_EELb1ELb0ELb0ELb1ELb0ELb0ELb0ELb1EEEvNS_16Flash_fwd_paramsE,@function
        .size           _ZN5flash16flash_fwd_kernelI23Flash_fwd_kernel_traitsILi256ELi128ELi64ELi8ELb0ELb0EN7cutlass10bfloat16_tE19Flash_kernel_traitsILi256ELi128ELi64ELi8ES3_EELb1ELb0ELb0ELb1ELb0ELb0ELb0ELb1EEEvNS_16Flash_fwd_paramsE,(.L_x_2368 - _ZN5flash16flash_fwd_kernelI23Flash_fwd_kernel_traitsILi256ELi128ELi64ELi8ELb0ELb0EN7cutlass10bfloat16_tE19Flash_kernel_traitsILi256ELi128ELi64ELi8ES3_EELb1ELb0ELb0ELb1ELb0ELb0ELb0ELb1EEEvNS_16Flash_fwd_paramsE)
        .other          _ZN5flash16flash_fwd_kernelI23Flash_fwd_kernel_traitsILi256ELi128ELi64ELi8ELb0ELb0EN7cutlass10bfloat16_tE19Flash_kernel_traitsILi256ELi128ELi64ELi8ES3_EELb1ELb0ELb0ELb1ELb0ELb0ELb0ELb1EEEvNS_16Flash_fwd_paramsE,@"STO_CUDA_ENTRY STV_DEFAULT"
_ZN5flash16flash_fwd_kernelI23Flash_fwd_kernel_traitsILi256ELi128ELi64ELi8ELb0ELb0EN7cutlass10bfloat16_tE19Flash_kernel_traitsILi256ELi128ELi64ELi8ES3_EELb1ELb0ELb0ELb1ELb0ELb0ELb0ELb1EEEvNS_16Flash_fwd_paramsE:
.text._ZN5flash16flash_fwd_kernelI23Flash_fwd_kernel_traitsILi256ELi128ELi64ELi8ELb0ELb0EN7cutlass10bfloat16_tE19Flash_kernel_traitsILi256ELi128ELi64ELi8ES3_EELb1ELb0ELb0ELb1ELb0ELb0ELb0ELb1EEEvNS_16Flash_fwd_paramsE:
        /* <DEDUP_REMOVED lines=65> */
[----:B------:R-:W2:Y:S04]  /*0410*/  @!UP3 LDCU UR9, c[0x0][0x43c] ;  /* 0x00008780ff09b7ac */ /* 0x000ea80008000800 */
[----:B------:R-:W3:Y:S01]  /*0420*/  @P1 LDG.E R5, desc[UR24][R4.64] ;  /* 0x0000001804051981 */ /* 0x000ee2000c1e1900 */
[----:B-1----:R-:W-:-:S02]  /*0430*/  IMAD.U32 R2, RZ, RZ, UR14 ;  /* 0x0000000eff027e24 */ /* 0x002fc4000f8e00ff */
[----:B------:R-:W-:-:S05]  /*0440*/  IMAD.U32 R3, RZ, RZ, UR15 ;  /* 0x0000000fff037e24 */ /* 0x000fca000f8e00ff */
[----:B------:R-:W4:Y:S04]  /*0450*/  @P4 LDG.E R7, desc[UR24][R2.64] ;  /* 0x0000001802074981 */ /* 0x000f28000c1e1900 */
[----:B------:R1:W5:Y:S02]  /*0460*/  @P2 LDG.E R6, desc[UR24][R2.64+0x4] ;  /* 0x0000041802062981 */ /* 0x000364000c1e1900 */
[----:B-1----:R-:W-:Y:S01]  /*0470*/  MOV R2, UR6 ;  /* 0x0000000600027c02 */ /* 0x002fe20008000f00 */
[----:B------:R-:W-:Y:S01]  /*0480*/  IMAD.U32 R3, RZ, RZ, UR7 ;  /* 0x00000007ff037e24 */ /* 0x000fe2000f8e00ff */
[----:B------:R-:W1:Y:S04]  /*0490*/  @!UP3 LDCU.64 UR6, c[0x0][0x488] ;  /* 0x00009100ff06b7ac */ /* 0x000e680008000a00 */
[----:B------:R2:W5:Y:S02]  /*04a0*/  @P0 LDG.E R0, desc[UR24][R2.64] ;  /* 0x0000001802000981 */ /* 0x000564000c1e1900 */
[----:B--2---:R-:W-:-:S02]  /*04b0*/  IMAD.U32 R2, RZ, RZ, UR11 ;  /* 0x0000000bff027e24 */ /* 0x004fc4000f8e00ff */
[----:B------:R-:W-:Y:S01]  /*04c0*/  IMAD.U32 R3, RZ, RZ, UR10 ;  /* 0x0000000aff037e24 */ /* 0x000fe2000f8e00ff */
[----:B------:R-:W2:Y:S04]  /*04d0*/  @!UP0 LDCU UR23, c[0x0][0x434] ;  /* 0x00008680ff1787ac */ /* 0x000ea80008000800 */
[----:B------:R-:W2:Y:S01]  /*04e0*/  @!P3 LDG.E R4, desc[UR24][R2.64] ;  /* 0x000000180204b981 */ /* 0x000ea2000c1e1900 */
[----:B-1----:R-:W-:Y:S01]  /*04f0*/  @!UP3 UISETP.NE.U32.AND UP2, UPT, UR6, URZ, UPT ;  /* 0x000000ff0600b28c */ /* 0x002fe2000bf45070 */
[----:B------:R-:W1:Y:S03]  /*0500*/  LDCU UR10, c[0x0][0x3e0] ;  /* 0x00007c00ff0a77ac */ /* 0x000e660008000800 */
[----:B------:R-:W-:Y:S01]  /*0510*/  @!UP3 UISETP.NE.AND.EX UP2, UPT, UR7, URZ, UPT, UP2 ;  /* 0x000000ff0700b28c */ /* 0x000fe2000bf45320 */
[----:B------:R-:W-:Y:S01]  /*0520*/  UMOV UR8, URZ ;  /* 0x000000ff00087c82 */ /* 0x000fe20008000000 */
[----:B------:R-:W-:-:S02]  /*0530*/  USHF.L.U32 UR34, UR21, 0x7, URZ ;  /* 0x0000000715227899 */ /* 0x000fc400080006ff */
[----:B-1----:R-:W-:Y:S01]  /*0540*/  UIMAD UR35, UR33, UR10, UR32 ;  /* 0x0000000a212372a4 */ /* 0x002fe2000f8e0220 */
[----:B---3--:R-:W-:Y:S02]  /*0550*/  @P1 R2UR UR8, R5 ;  /* 0x00000000050812ca */ /* 0x008fe400000e0000 */
[----:B----4-:R-:W-:Y:S02]  /*0560*/  @P4 R2UR UR20, R7 ;  /* 0x00000000071442ca */ /* 0x010fe400000e0000 */
[----:B-----5:R-:W-:-:S13]  /*0570*/  @P2 R2UR UR11, R6 ;  /* 0x00000000060b22ca */ /* 0x020fda00000e0000 */
[----:B--2---:R-:W-:Y:S02]  /*0580*/  @UP0 UIADD3 UR23, UPT, UPT, UR11, -UR20, URZ ;  /* 0x800000140b170290 */ /* 0x004fe4000fffe0ff */
[----:B------:R-:W-:Y:S02]  /*0590*/  UISETP.NE.U32.AND UP0, UPT, UR4, URZ, UPT ;  /* 0x000000ff0400728c */ /* 0x000fe4000bf05070 */
[----:B------:R-:W-:Y:S02]  /*05a0*/  @!UP3 USEL UR4, UR9, URZ, UP2 ;  /* 0x000000ff0904b287 */ /* 0x000fe40009000000 */
[----:B------:R-:W-:Y:S01]  /*05b0*/  UISETP.NE.AND.EX UP0, UPT, UR5, URZ, UPT, UP0 ;  /* 0x000000ff0500728c */ /* 0x000fe2000bf05300 */
[----:B------:R-:W-:Y:S01]  /*05c0*/  UMOV UR9, 0xffffffff ;  /* 0xffffffff00097882 */ /* 0x000fe20000000000 */
        /* <DEDUP_REMOVED lines=13> */
.L_x_1862:
        /* <DEDUP_REMOVED lines=30> */
.L_x_1864:
[----:B------:R-:W2:Y:S01]  /*0880*/  LDCU UR12, c[0x0][0x434] ;  /* 0x00008680ff0c77ac */ /* 0x000ea20008000800 */
[----:B------:R-:W-:Y:S01]  /*0890*/  IMAD.SHL.U32 R11, R110, 0x8, RZ ;  /* 0x000000086e0b7824 */ /* 0x000fe200078e00ff */
[----:B------:R-:W-:Y:S01]  /*08a0*/  SHF.R.U32.HI R16, RZ, 0x3, R110 ;  /* 0x00000003ff107819 */ /* 0x000fe2000001166e */
[----:B------:R-:W-:Y:S01]  /*08b0*/  BSSY.RECONVERGENT B0, `(.L_x_1865) ;  /* 0x0000037000007945 */ /* 0x000fe20003800200 */
[----:B------:R-:W-:Y:S01]  /*08c0*/  UISETP.NE.AND UP1, UPT, UR11, URZ, !UP1 ;  /* 0x000000ff0b00728c */ /* 0x000fe2000cf25270 */
[----:B------:R-:W3:Y:S01]  /*08d0*/  LDCU.64 UR4, c[0x0][0x410] ;  /* 0x00008200ff0477ac */ /* 0x000ee20008000a00 */
[----:B------:R-:W-:Y:S01]  /*08e0*/  LOP3.LUT R11, R11, 0x38, RZ, 0xc0, !PT ;  /* 0x000000380b0b7812 */ /* 0x000fe200078ec0ff */
[C---:B------:R-:W-:Y:S01]  /*08f0*/  VIADD R17, R16.reuse, 0x20 ;  /* 0x0000002010117836 */ /* 0x040fe20000000000 */
[----:B----4-:R-:W-:Y:S02]  /*0900*/  UIMAD UR8, UR32, UR8, URZ ;  /* 0x00000008200872a4 */ /* 0x010fe4000f8e02ff */
[----:B------:R-:W-:Y:S01]  /*0910*/  IADD3 R2, P0, PT, R11, UR14, RZ ;  /* 0x0000000e0b027c10 */ /* 0x000fe2000ff1e0ff */
[----:B------:R-:W-:Y:S01]  /*0920*/  UIADD3 UR23, UPT, UPT, -UR34, UR23, URZ ;  /* 0x0000001722177290 */ /* 0x000fe2000fffe1ff */
[C---:B------:R-:W-:Y:S01]  /*0930*/  VIADD R18, R16.reuse, 0x40 ;  /* 0x0000004010127836 */ /* 0x040fe20000000000 */
[----:B------:R-:W-:Y:S01]  /*0940*/  UISETP.NE.AND UP0, UPT, UR20, -0x1, UPT ;  /* 0xffffffff1400788c */ /* 0x000fe2000bf05270 */
[C---:B------:R-:W-:Y:S01]  /*0950*/  VIADD R19, R16.reuse, 0x60 ;  /* 0x0000006010137836 */ /* 0x040fe20000000000 */
[----:B------:R-:W-:Y:S01]  /*0960*/  @!UP1 UIMAD UR8, UR33, UR7, UR8 ;  /* 0x00000007210892a4 */ /* 0x000fe2000f8e0208 */
[----:B------:R-:W-:Y:S01]  /*0970*/  IMAD.X R3, RZ, RZ, UR9, P0 ;  /* 0x00000009ff037e24 */ /* 0x000fe200080e06ff */
[----:B--2---:R-:W-:Y:S01]  /*0980*/  UIMAD UR7, UR33, UR12, URZ ;  /* 0x0000000c210772a4 */ /* 0x004fe2000f8e02ff */
[----:B------:R-:W-:Y:S01]  /*0990*/  ISETP.GE.AND P0, PT, R16, UR23, PT ;  /* 0x0000001710007c0c */ /* 0x000fe2000bf06270 */
[----:B-1----:R-:W-:Y:S01]  /*09a0*/  UIMAD UR34, UR34, UR6, URZ ;  /* 0x00000006222272a4 */ /* 0x002fe2000f8e02ff */
[----:B------:R-:W-:Y:S01]  /*09b0*/  ISETP.GE.AND P2, PT, R17, UR23, PT ;  /* 0x0000001711007c0c */ /* 0x000fe2000bf46270 */
[----:B------:R-:W-:Y:S01]  /*09c0*/  USEL UR7, UR7, UR20, !UP0 ;  /* 0x0000001407077287 */ /* 0x000fe2000c000000 */
[----:B------:R-:W-:Y:S01]  /*09d0*/  ISETP.GE.AND P1, PT, R18, UR23, PT ;  /* 0x0000001712007c0c */ /* 0x000fe2000bf26270 */
[----:B---3--:R-:W-:Y:S01]  /*09e0*/  IMAD.U32 R0, RZ, RZ, UR4 ;  /* 0x00000004ff007e24 */ /* 0x008fe2000f8e00ff */
[----:B------:R-:W-:Y:S01]  /*09f0*/  USHF.R.S32.HI UR12, URZ, 0x1f, UR34 ;  /* 0x0000001fff0c7899 */ /* 0x000fe20008011422 */
[C---:B------:R-:W-:Y:S01]  /*0a00*/  LOP3.LUT R14, R11.reuse, 0x40, RZ, 0xfc, !PT ;  /* 0x000000400b0e7812 */ /* 0x040fe200078efcff */
[----:B------:R-:W-:Y:S01]  /*0a10*/  USHF.R.S32.HI UR4, URZ, 0x1f, UR7 ;  /* 0x0000001fff047899 */ /* 0x000fe20008011407 */
[----:B------:R-:W-:Y:S01]  /*0a20*/  IMAD.WIDE.U32 R8, R0, UR32, R2 ;  /* 0x0000002000087c25 */ /* 0x000fe2000f8e0002 */
[----:B------:R-:W-:Y:S01]  /*0a30*/  USEL UR7, UR7, URZ, UP1 ;  /* 0x000000ff07077287 */ /* 0x000fe20008800000 */
[C---:B------:R-:W-:Y:S01]  /*0a40*/  LOP3.LUT R13, R11.reuse, 0x80, RZ, 0xfc, !PT ;  /* 0x000000800b0d7812 */ /* 0x040fe200078efcff */
[----:B------:R-:W-:Y:S01]  /*0a50*/  USEL UR4, UR4, URZ, UP1 ;  /* 0x000000ff04047287 */ /* 0x000fe20008800000 */
[----:B------:R-:W-:Y:S01]  /*0a60*/  IMAD.U32 R0, RZ, RZ, UR5 ;  /* 0x00000005ff007e24 */ /* 0x000fe2000f8e00ff */
[----:B------:R-:W-:Y:S01]  /*0a70*/  USHF.R.S32.HI UR5, URZ, 0x1f, UR8 ;  /* 0x0000001fff057899 */ /* 0x000fe20008011408 */
[----:B------:R-:W-:Y:S01]  /*0a80*/  LOP3.LUT R12, R11, 0xc0, RZ, 0xfc, !PT ;  /* 0x000000c00b0c7812 */ /* 0x000fe200078efcff */
[----:B------:R-:W-:Y:S01]  /*0a90*/  UIADD3 UR7, UP1, UP0, UR34, UR7, UR8 ;  /* 0x0000000722077290 */ /* 0x000fe2000f83e008 */
[----:B------:R-:W-:Y:S01]  /*0aa0*/  IMAD R7, R0, UR32, R9 ;  /* 0x0000002000077c24 */ /* 0x000fe2000f8e0209 */
[----:B------:R-:W-:-:S02]  /*0ab0*/  UIMAD.WIDE.U32 UR10, UR21, 0x80, URZ ;  /* 0x00000080150a78a5 */ /* 0x000fc4000f8e00ff */
        /* <DEDUP_REMOVED lines=22> */
.L_x_1866:
[----:B------:R-:W-:Y:S05]  /*0c20*/  BSYNC.RECONVERGENT B0 ;  /* 0x0000000000007941 */ /* 0x000fea0003800200 */
.L_x_1865:
        /* <DEDUP_REMOVED lines=24> */
.L_x_1868:
[----:B------:R-:W-:Y:S05]  /*0db0*/  BSYNC.RECONVERGENT B0 ;  /* 0x0000000000007941 */ /* 0x000fea0003800200 */
.L_x_1867:
[----:B------:R-:W-:Y:S01]  /*0dc0*/  BSSY.RECONVERGENT B0, `(.L_x_1869) ;  /* 0x0000018000007945 */ /* 0x000fe20003800200 */
[----:B------:R-:W-:-:S03]  /*0dd0*/  ISETP.NE.AND P3, PT, R11, RZ, PT ;  /* 0x000000ff0b00720c */ /* 0x000fc60003f65270 */
        /* <DEDUP_REMOVED lines=22> */
.L_x_1870:
[----:B------:R-:W-:Y:S05]  /*0f40*/  BSYNC.RECONVERGENT B0 ;  /* 0x0000000000007941 */ /* 0x000fea0003800200 */
.L_x_1869:
        /* <DEDUP_REMOVED lines=27> */
.L_x_1872:
[----:B------:R-:W-:Y:S05]  /*1100*/  BSYNC.RECONVERGENT B0 ;  /* 0x0000000000007941 */ /* 0x000fea0003800200 */
.L_x_1871:
        /* <DEDUP_REMOVED lines=10> */
.L_x_1874:
[----:B------:R-:W-:Y:S05]  /*11b0*/  BSYNC.RECONVERGENT B0 ;  /* 0x0000000000007941 */ /* 0x000fea0003800200 */
.L_x_1873:
        /* <DEDUP_REMOVED lines=10> */
.L_x_1876:
[----:B------:R-:W-:Y:S05]  /*1260*/  BSYNC.RECONVERGENT B0 ;  /* 0x0000000000007941 */ /* 0x000fea0003800200 */
.L_x_1875:
        /* <DEDUP_REMOVED lines=10> */
.L_x_1878:
[----:B------:R-:W-:Y:S05]  /*1310*/  BSYNC.RECONVERGENT B0 ;  /* 0x0000000000007941 */ /* 0x000fea0003800200 */
.L_x_1877:
        /* <DEDUP_REMOVED lines=10> */
.L_x_1863:
        /* <DEDUP_REMOVED lines=24> */
.L_x_1879:
[----:B------:R-:W1:Y:S01]  /*1540*/  LDCU.64 UR18, c[0x0][0x3b8] ;  /* 0x00007700ff1277ac */ /* 0x000e620008000a00 */
[----:B------:R-:W-:-:S04]  /*1550*/  UIADD3 UR6, UPT, UPT, UR8, UR9, URZ ;  /* 0x0000000908067290 */ /* 0x000fc8000fffe0ff */
[----:B-1----:R-:W-:Y:S02]  /*1560*/  UIMAD.WIDE.U32 UR10, UR6, UR18, URZ ;  /* 0x00000012060a72a5 */ /* 0x002fe4000f8e00ff */
[----:B------:R-:W-:-:S04]  /*1570*/  UIMAD UR6, UR6, UR19, URZ ;  /* 0x00000013060672a4 */ /* 0x000fc8000f8e02ff */
[----:B------:R-:W-:Y:S02]  /*1580*/  UIADD3 UR6, UPT, UPT, UR11, UR6, URZ ;  /* 0x000000060b067290 */ /* 0x000fe4000fffe0ff */
.L_x_1880:
        /* <DEDUP_REMOVED lines=43> */
.L_x_1881:
[----:B------:R-:W1:Y:S01]  /*1840*/  LDCU.64 UR16, c[0x0][0x3c0] ;  /* 0x00007800ff1077ac */ /* 0x000e620008000a00 */
[----:B------:R-:W-:-:S04]  /*1850*/  UIADD3 UR8, UPT, UPT, UR8, UR9, URZ ;  /* 0x0000000908087290 */ /* 0x000fc8000fffe0ff */
[----:B-1----:R-:W-:Y:S02]  /*1860*/  UIMAD.WIDE.U32 UR4, UR8, UR16, URZ ;  /* 0x00000010080472a5 */ /* 0x002fe4000f8e00ff */
[----:B------:R-:W-:-:S04]  /*1870*/  UIMAD UR8, UR8, UR17, URZ ;  /* 0x00000011080872a4 */ /* 0x000fc8000f8e02ff */
[----:B------:R-:W-:-:S12]  /*1880*/  UIADD3 UR8, UPT, UPT, UR5, UR8, URZ ;  /* 0x0000000805087290 */ /* 0x000fd8000fffe0ff */
.L_x_1882:
[----:B------:R-:W-:Y:S01]  /*1890*/  IMAD.SHL.U32 R16, R110, 0x8, RZ ;  /* 0x000000086e107824 */ /* 0x000fe200078e00ff */
[--C-:B------:R-:W-:Y:S01]  /*18a0*/  SHF.R.U32.HI R15, RZ, 0x3, R110.reuse ;  /* 0x00000003ff0f7819 */ /* 0x100fe2000001166e */
[----:B------:R-:W-:Y:S01]  /*18b0*/  UIADD3 UR36, UPT, UPT, -UR34, UR23, URZ ;  /* 0x0000001722247290 */ /* 0x000fe2000fffe1ff */
[----:B------:R-:W-:Y:S01]  /*18c0*/  SHF.R.U32.HI R202, RZ, 0x1, R110 ;  /* 0x00000001ffca7819 */ /* 0x000fe2000001166e */
[----:B------:R-:W1:Y:S01]  /*18d0*/  LDCU.64 UR14, c[0x0][0x388] ;  /* 0x00007100ff0e77ac */ /* 0x000e620008000a00 */
[----:B------:R-:W-:Y:S01]  /*18e0*/  LOP3.LUT R106, R16, 0x38, RZ, 0xc0, !PT ;  /* 0x00000038106a7812 */ /* 0x000fe200078ec0ff */
[C---:B------:R-:W-:Y:S01]  /*18f0*/  VIADD R4, R15.reuse, 0x40 ;  /* 0x000000400f047836 */ /* 0x040fe20000000000 */
[----:B------:R-:W2:Y:S01]  /*1900*/  S2UR UR37, SR_CgaCtaId ;  /* 0x00000000002579c3 */ /* 0x000ea20000008800 */
[----:B------:R-:W3:Y:S01]  /*1910*/  LDCU.64 UR12, c[0x0][0x390] ;  /* 0x00007200ff0c77ac */ /* 0x000ee20008000a00 */
[----:B------:R-:W-:Y:S01]  /*1920*/  IADD3 R2, P0, PT, R106, UR10, RZ ;  /* 0x0000000a6a027c10 */ /* 0x000fe2000ff1e0ff */
[----:B------:R-:W-:Y:S01]  /*1930*/  BSSY.RECONVERGENT B0, `(.L_x_1883) ;  /* 0x0000066000007945 */ /* 0x000fe20003800200 */
[----:B------:R-:W-:Y:S01]  /*1940*/  ISETP.GE.AND P1, PT, R4, UR36, PT ;  /* 0x0000002404007c0c */ /* 0x000fe2000bf26270 */
[----:B------:R-:W4:Y:S01]  /*1950*/  LDCU.64 UR10, c[0x0][0x418] ;  /* 0x00008300ff0a77ac */ /* 0x000f220008000a00 */
[C---:B------:R-:W-:Y:S01]  /*1960*/  LOP3.LUT R120, R106.reuse, 0x40, RZ, 0xfc, !PT ;  /* 0x000000406a787812 */ /* 0x040fe200078efcff */
[----:B------:R-:W-:Y:S01]  /*1970*/  IMAD.X R3, RZ, RZ, UR6, P0 ;  /* 0x00000006ff037e24 */ /* 0x000fe200080e06ff */
[C---:B------:R-:W-:Y:S01]  /*1980*/  IADD3 R6, P0, PT, R106.reuse, UR4, RZ ;  /* 0x000000046a067c10 */ /* 0x040fe2000ff1e0ff */
[----:B------:R-:W5:Y:S01]  /*1990*/  LDCU.128 UR4, c[0x0][0x3d0] ;  /* 0x00007a00ff0477ac */ /* 0x000f620008000c00 */
[C---:B------:R-:W-:Y:S01]  /*19a0*/  LOP3.LUT R119, R106.reuse, 0x80, RZ, 0xfc, !PT ;  /* 0x000000806a777812 */ /* 0x040fe200078efcff */
[----:B------:R-:W-:Y:S01]  /*19b0*/  IMAD.WIDE.U32 R2, R15, UR18, R2 ;  /* 0x000000120f027c25 */ /* 0x000fe2000f8e0002 */
[----:B------:R-:W-:Y:S01]  /*19c0*/  LOP3.LUT R117, R106, 0xc0, RZ, 0xfc, !PT ;  /* 0x000000c06a757812 */ /* 0x000fe200078efcff */
[----:B------:R-:W-:-:S02]  /*19d0*/  USHF.R.S32.HI UR41, URZ, 0x1f, UR39 ;  /* 0x0000001fff297899 */ /* 0x000fc40008011427 */
[----:B------:R-:W-:Y:S01]  /*19e0*/  IMAD.X R7, RZ, RZ, UR8, P0 ;  /* 0x00000008ff077e24 */ /* 0x000fe200080e06ff */
[----:B------:R-:W2:Y:S01]  /*19f0*/  LDCU.64 UR8, c[0x0][0x3c8] ;  /* 0x00007900ff0877ac */ /* 0x000ea20008000a00 */
[C---:B------:R-:W-:Y:S02]  /*1a00*/  IMAD R5, R15.reuse, UR19, R3 ;  /* 0x000000130f057c24 */ /* 0x040fe4000f8e0203 */
[----:B------:R-:W-:Y:S02]  /*1a10*/  IMAD.MOV.U32 R4, RZ, RZ, R2 ;  /* 0x000000ffff047224 */ /* 0x000fe400078e0002 */
[----:B------:R-:W-:Y:S01]  /*1a20*/  IMAD.WIDE.U32 R2, R15, UR16, R6 ;  /* 0x000000100f027c25 */ /* 0x000fe2000f8e0006 */
[----:B------:R-:W-:-:S03]  /*1a30*/  LOP3.LUT R6, R202, 0x70, RZ, 0xc0, !PT ;  /* 0x00000070ca067812 */ /* 0x000fc600078ec0ff */
[----:B------:R-:W-:Y:S01]  /*1a40*/  IMAD.SHL.U32 R7, R110, 0x2, RZ ;  /* 0x000000026e077824 */ /* 0x000fe200078e00ff */
[----:B------:R-:W-:Y:S01]  /*1a50*/  LEA.HI R8, R113, R6, RZ, 0x1e ;  /* 0x0000000671087211 */ /* 0x000fe200078ff0ff */
[----:B------:R-:W-:Y:S01]  /*1a60*/  IMAD R3, R15, UR17, R3 ;  /* 0x000000110f037c24 */ /* 0x000fe2000f8e0203 */
[----:B------:R-:W-:Y:S01]  /*1a70*/  SHF.R.S32.HI R6, RZ, 0x1f, R0 ;  /* 0x0000001fff067819 */ /* 0x000fe20000011400 */
[----:B-----5:R-:W-:Y:S01]  /*1a80*/  IMAD.WIDE.U32 R4, R0, UR4, R4 ;  /* 0x0000000400047c25 */ /* 0x020fe2000f8e0004 */
[----:B------:R-:W-:-:S03]  /*1a90*/  LOP3.LUT R112, R7, 0x6, RZ, 0xc0, !PT ;  /* 0x0000000607707812 */ /* 0x000fc600078ec0ff */
[----:B------:R-:W-:Y:S02]  /*1aa0*/  IMAD R9, R6, UR4, RZ ;  /* 0x0000000406097c24 */ /* 0x000fe4000f8e02ff */
[----:B------:R-:W-:Y:S02]  /*1ab0*/  IMAD R8, R8, UR31, R112 ;  /* 0x0000001f08087c24 */ /* 0x000fe4000f8e0270 */
[----:B------:R-:W-:Y:S01]  /*1ac0*/  IMAD R7, R6, UR6, RZ ;  /* 0x0000000606077c24 */ /* 0x000fe2000f8e02ff */
[----:B------:R-:W-:Y:S01]  /*1ad0*/  IADD3 R6, P0, PT, R106, UR40, RZ ;  /* 0x000000286a067c10 */ /* 0x000fe2000ff1e0ff */
[----:B------:R-:W-:Y:S01]  /*1ae0*/  IMAD R14, R0, UR5, R9 ;  /* 0x00000005000e7c24 */ /* 0x000fe2000f8e0209 */
[----:B------:R-:W-:Y:S01]  /*1af0*/  IADD3 R10, P2, PT, R8, UR39, RZ ;  /* 0x00000027080a7c10 */ /* 0x000fe2000ff5e0ff */
[----:B------:R-:W-:Y:S02]  /*1b00*/  IMAD R13, R0, UR7, R7 ;  /* 0x00000007000d7c24 */ /* 0x000fe4000f8e0207 */
[----:B------:R-:W-:Y:S01]  /*1b10*/  IMAD.X R7, RZ, RZ, UR38, P0 ;  /* 0x00000026ff077e24 */ /* 0x000fe200080e06ff */
[----:B------:R-:W-:Y:S01]  /*1b20*/  LEA.HI.X.SX32 R11, R8, UR41, 0x1, P2 ;  /* 0x00000029080b7c11 */ /* 0x000fe200090f0eff */
[----:B------:R-:W-:Y:S01]  /*1b30*/  IMAD.WIDE.U32 R2, R0, UR6, R2 ;  /* 0x0000000600027c25 */ /* 0x000fe2000f8e0002 */
[----:B----4-:R-:W-:Y:S01]  /*1b40*/  LEA R210, P0, R10, UR10, 0x1 ;  /* 0x0000000a0ad27c11 */ /* 0x010fe2000f8008ff */
[----:B------:R-:W-:Y:S01]  /*1b50*/  USHF.L.U32 UR10, UR18, 0x6, URZ ;  /* 0x00000006120a7899 */ /* 0x000fe200080006ff */
[----:B-1----:R-:W-:Y:S01]  /*1b60*/  LEA R118, P2, R4, UR14, 0x1 ;  /* 0x0000000e04767c11 */ /* 0x002fe2000f8408ff */
[----:B------:R-:W-:Y:S01]  /*1b70*/  IMAD.IADD R0, R5, 0x1, R14 ;  /* 0x0000000105007824 */ /* 0x000fe200078e020e */
[----:B------:R-:W-:Y:S01]  /*1b80*/  LEA.HI.X R11, R10, UR11, R11, 0x1, P0 ;  /* 0x0000000b0a0b7c11 */ /* 0x000fe200080f0c0b */
[----:B------:R-:W-:Y:S01]  /*1b90*/  IMAD.IADD R3, R3, 0x1, R13 ;  /* 0x0000000103037824 */ /* 0x000fe200078e020d */
[----:B---3--:R-:W-:Y:S01]  /*1ba0*/  LEA R19, P0, R2, UR12, 0x1 ;  /* 0x0000000c02137c11 */ /* 0x008fe2000f8008ff */
[----:B------:R1:W-:Y:S01]  /*1bb0*/  STL [R1+0x68], R118 ;  /* 0x0000687601007387 */ /* 0x0003e20000100800 */
[----:B------:R-:W-:Y:S01]  /*1bc0*/  LEA.HI.X R114, R4, UR15, R0, 0x1, P2 ;  /* 0x0000000f04727c11 */ /* 0x000fe200090f0c00 */
[----:B--2---:R-:W-:Y:S01]  /*1bd0*/  IMAD.U32 R12, RZ, RZ, UR8 ;  /* 0x00000008ff0c7e24 */ /* 0x004fe2000f8e00ff */
[----:B------:R-:W-:Y:S01]  /*1be0*/  LEA.HI.X R17, R2, UR13, R3, 0x1, P0 ;  /* 0x0000000d02117c11 */ /* 0x000fe200080f0c03 */
[----:B------:R1:W-:Y:S01]  /*1bf0*/  STL [R1+0x70], R19 ;  /* 0x0000701301007387 */ /* 0x0003e20000100800 */
[C---:B------:R-:W-:Y:S01]  /*1c00*/  ISETP.GE.AND P2, PT, R15.reuse, UR36, PT ;  /* 0x000000240f007c0c */ /* 0x040fe2000bf46270 */
[----:B------:R-:W-:Y:S01]  /*1c10*/  UMOV UR11, 0x400 ;  /* 0x00000400000b7882 */ /* 0x000fe20000000000 */
[----:B------:R-:W-:Y:S01]  /*1c20*/  LOP3.LUT R0, R16, 0x1f8, RZ, 0xc0, !PT ;  /* 0x000001f810007812 */ /* 0x000fe200078ec0ff */
[----:B------:R1:W-:Y:S01]  /*1c30*/  STL [R1+0x64], R114 ;  /* 0x0000647201007387 */ /* 0x0003e20000100800 */
[----:B------:R-:W-:Y:S01]  /*1c40*/  IMAD.WIDE.U32 R8, R12, UR32, R6 ;  /* 0x000000200c087c25 */ /* 0x000fe2000f8e0006 */
[----:B------:R-:W-:Y:S01]  /*1c50*/  UIMAD.WIDE.U32 UR14, UR21, 0x80, URZ ;  /* 0x00000080150e78a5 */ /* 0x000fe2000f8e00ff */
[----:B------:R-:W-:Y:S01]  /*1c60*/  LOP3.LUT R0, R0, 0x38, R110, 0x78, !PT ;  /* 0x0000003800007812 */ /* 0x000fe200078e786e */
[----:B------:R1:W-:Y:S01]  /*1c70*/  STL [R1+0x6c], R17 ;  /* 0x00006c1101007387 */ /* 0x0003e20000100800 */
[----:B------:R-:W-:Y:S01]  /*1c80*/  ULEA UR11, UR37, UR11, 0x18 ;  /* 0x0000000b250b7291 */ /* 0x000fe2000f8ec0ff */
[C---:B------:R-:W-:Y:S01]  /*1c90*/  VIADD R12, R15.reuse, 0x20 ;  /* 0x000000200f0c7836 */ /* 0x040fe20000000000 */
[----:B------:R-:W-:Y:S01]  /*1ca0*/  LOP3.LUT R0, R0, 0x1e00, R16, 0xf8, !PT ;  /* 0x00001e0000007812 */ /* 0x000fe200078ef810 */
[----:B------:R1:W-:Y:S01]  /*1cb0*/  STL [R1+0x5c], R120 ;  /* 0x00005c7801007387 */ /* 0x0003e20000100800 */
[----:B------:R-:W-:Y:S01]  /*1cc0*/  IMAD.U32 R4, RZ, RZ, UR9 ;  /* 0x00000009ff047e24 */ /* 0x000fe2000f8e00ff */
[----:B------:R-:W-:Y:S01]  /*1cd0*/  USHF.L.U64.HI UR8, UR18, 0x6, UR19 ;  /* 0x0000000612087899 */ /* 0x000fe20008010213 */
[----:B------:R-:W-:Y:S01]  /*1ce0*/  ISETP.GE.AND P0, PT, R12, UR36, PT ;  /* 0x000000240c007c0c */ /* 0x000fe2000bf06270 */
[----:B------:R1:W-:Y:S01]  /*1cf0*/  STL [R1+0x58], R119 ;  /* 0x0000587701007387 */ /* 0x0003e20000100800 */
[----:B------:R-:W-:Y:S01]  /*1d00*/  UIADD3 UR9, UPT, UPT, -UR28, UR22, URZ ;  /* 0x000000161c097290 */ /* 0x000fe2000fffe1ff */
[----:B------:R-:W-:Y:S01]  /*1d10*/  LOP3.LUT R10, R15, UR14, RZ, 0xfc, !PT ;  /* 0x0000000e0f0a7c12 */ /* 0x000fe2000f8efcff */
[----:B------:R-:W-:Y:S01]  /*1d20*/  IMAD R5, R4, UR32, R9 ;  /* 0x0000002004057c24 */ /* 0x000fe2000f8e0209 */
[----:B------:R1:W-:Y:S01]  /*1d30*/  STL [R1+0x60], R117 ;  /* 0x0000607501007387 */ /* 0x0003e20000100800 */
[----:B------:R-:W-:Y:S01]  /*1d40*/  LEA R0, R0, UR11, 0x1 ;  /* 0x0000000b00007c11 */ /* 0x000fe2000f8e08ff */
[----:B------:R-:W-:Y:S07]  /*1d50*/  @P2 BRA `(.L_x_1884) ;  /* 0x00000000008c2947 */ /* 0x000fee0003800000 */
[----:B------:R-:W2:Y:S01]  /*1d60*/  LDCU.64 UR4, c[0x0][0x3b0] ;  /* 0x00007600ff0477ac */ /* 0x000ea20008000a00 */
[----:B------:R-:W-:Y:S01]  /*1d70*/  IMAD.MOV.U32 R4, RZ, RZ, R8 ;  /* 0x000000ffff047224 */ /* 0x000fe200078e0008 */
[----:B------:R-:W3:Y:S01]  /*1d80*/  LDCU UR12, c[0x0][0x440] ;  /* 0x00008800ff0c77ac */ /* 0x000ee20008000800 */
[----:B------:R-:W4:Y:S01]  /*1d90*/  LDCU.64 UR6, c[0x0][0x380] ;  /* 0x00007000ff0677ac */ /* 0x000f220008000a00 */
[----:B--2---:R-:W-:Y:S01]  /*1da0*/  UIMAD UR13, UR15, UR4, URZ ;  /* 0x000000040f0d72a4 */ /* 0x004fe2000f8e02ff */
[----:B------:R-:W-:Y:S01]  /*1db0*/  IMAD.WIDE.U32 R6, R10, UR4, R4 ;  /* 0x000000040a067c25 */ /* 0x000fe2000f8e0004 */
[----:B---3--:R-:W-:-:S04]  /*1dc0*/  ISETP.GE.AND P5, PT, R106, UR12, PT ;  /* 0x0000000c6a007c0c */ /* 0x008fc8000bfa6270 */
[----:B------:R-:W-:Y:S01]  /*1dd0*/  IMAD.U32 R2, RZ, RZ, UR13 ;  /* 0x0000000dff027e24 */ /* 0x000fe2000f8e00ff */
[----:B------:R-:W-:Y:S02]  /*1de0*/  ISETP.GE.AND P4, PT, R120, UR12, PT ;  /* 0x0000000c78007c0c */ /* 0x000fe4000bf86270 */
[----:B------:R-:W-:Y:S01]  /*1df0*/  ISETP.GE.AND P3, PT, R119, UR12, PT ;  /* 0x0000000c77007c0c */ /* 0x000fe2000bf66270 */
[----:B------:R-:W-:Y:S01]  /*1e00*/  IMAD R3, R10, UR5, R2 ;  /* 0x000000050a037c24 */ /* 0x000fe2000f8e0202 */
[----:B----4-:R-:W-:Y:S02]  /*1e10*/  LEA R2, P6, R6, UR6, 0x1 ;  /* 0x0000000606027c11 */ /* 0x010fe4000f8c08ff */
        /* <DEDUP_REMOVED lines=23> */
.L_x_1884:
[----:B------:R-:W-:Y:S05]  /*1f90*/  BSYNC.RECONVERGENT B0 ;  /* 0x0000000000007941 */ /* 0x000fea0003800200 */
.L_x_1883:
[----:B------:R-:W-:Y:S01]  /*1fa0*/  USHF.L.U64.HI UR12, UR18, 0x5, UR19 ;  /* 0x00000005120c7899 */ /* 0x000fe20008010213 */
[----:B------:R-:W-:Y:S01]  /*1fb0*/  BSSY.RECONVERGENT B0, `(.L_x_1885) ;  /* 0x0000029000007945 */ /* 0x000fe20003800200 */
[C---:B------:R-:W-:Y:S02]  /*1fc0*/  ISETP.GE.AND P6, PT, R15.reuse, UR9, PT ;  /* 0x000000090f007c0c */ /* 0x040fe4000bfc6270 */
[----:B------:R-:W-:Y:S01]  /*1fd0*/  IADD3 R15, PT, PT, R15, 0x60, RZ ;  /* 0x000000600f0f7810 */ /* 0x000fe20007ffe0ff */
[----:B------:R-:W-:Y:S05]  /*1fe0*/  @P0 BRA `(.L_x_1886) ;  /* 0x0000000000940947 */ /* 0x000fea0003800000 */
[----:B------:R-:W3:Y:S01]  /*1ff0*/  LDCU.64 UR6, c[0x0][0x3b0] ;  /* 0x00007600ff0677ac */ /* 0x000ee20008000a00 */
[----:B--2---:R-:W-:Y:S01]  /*2000*/  IADD3 R3, P0, PT, R10, 0x20, RZ ;  /* 0x000000200a037810 */ /* 0x004fe20007f1e0ff */
[----:B------:R-:W-:Y:S01]  /*2010*/  IMAD.MOV.U32 R6, RZ, RZ, R8 ;  /* 0x000000ffff067224 */ /* 0x000fe200078e0008 */
[----:B------:R-:W2:Y:S01]  /*2020*/  LDCU UR13, c[0x0][0x440] ;  /* 0x00008800ff0d77ac */ /* 0x000ea20008000800 */
[----:B------:R-:W-:Y:S02]  /*2030*/  IMAD.MOV.U32 R7, RZ, RZ, R5 ;  /* 0x000000ffff077224 */ /* 0x000fe400078e0005 */
[----:B------:R-:W-:Y:S01]  /*2040*/  IMAD.X R2, RZ, RZ, UR15, P0 ;  /* 0x0000000fff027e24 */ /* 0x000fe200080e06ff */
[----:B------:R-:W4:Y:S03]  /*2050*/  LDCU.64 UR4, c[0x0][0x380] ;  /* 0x00007000ff0477ac */ /* 0x000f260008000a00 */
[----:B---3--:R-:W-:-:S02]  /*2060*/  IMAD R2, R2, UR6, RZ ;  /* 0x0000000602027c24 */ /* 0x008fc4000f8e02ff */
[----:B------:R-:W-:Y:S01]  /*2070*/  IMAD.WIDE.U32 R6, R3, UR6, R6 ;  /* 0x0000000603067c25 */ /* 0x000fe2000f8e0006 */
[----:B--2---:R-:W-:-:S03]  /*2080*/  ISETP.GE.AND P4, PT, R106, UR13, PT ;  /* 0x0000000d6a007c0c */ /* 0x004fc6000bf86270 */
[----:B------:R-:W-:Y:S01]  /*2090*/  IMAD R3, R3, UR7, R2 ;  /* 0x0000000703037c24 */ /* 0x000fe2000f8e0202 */
[----:B------:R-:W-:Y:S02]  /*20a0*/  ISETP.GE.AND P3, PT, R120, UR13, PT ;  /* 0x0000000d78007c0c */ /* 0x000fe4000bf66270 */
[C---:B----4-:R-:W-:Y:S01]  /*20b0*/  LEA R2, P5, R6.reuse, UR4, 0x1 ;  /* 0x0000000406027c11 */ /* 0x050fe2000f8a08ff */
        /* <DEDUP_REMOVED lines=24> */
.L_x_1886:
[----:B------:R-:W-:Y:S05]  /*2240*/  BSYNC.RECONVERGENT B0 ;  /* 0x0000000000007941 */ /* 0x000fea0003800200 */
.L_x_1885:
[----:B------:R-:W-:Y:S01]  /*2250*/  USHF.L.U32 UR13, UR18, 0x5, URZ ;  /* 0x00000005120d7899 */ /* 0x000fe200080006ff */
[----:B------:R-:W-:Y:S01]  /*2260*/  BSSY.RECONVERGENT B0, `(.L_x_1887) ;  /* 0x0000028000007945 */ /* 0x000fe20003800200 */
[----:B------:R-:W-:-:S03]  /*2270*/  ISETP.GE.AND P0, PT, R15, UR36, PT ;  /* 0x000000240f007c0c */ /* 0x000fc6000bf06270 */
[----:B------:R-:W-:Y:S10]  /*2280*/  @P1 BRA `(.L_x_1888) ;  /* 0x0000000000941947 */ /* 0x000ff40003800000 */
[----:B------:R-:W4:Y:S01]  /*2290*/  LDCU.64 UR6, c[0x0][0x3b0] ;  /* 0x00007600ff0677ac */ /* 0x000f220008000a00 */
[----:B--23--:R-:W-:Y:S01]  /*22a0*/  IADD3 R3, P1, PT, R10, 0x40, RZ ;  /* 0x000000400a037810 */ /* 0x00cfe20007f3e0ff */
[----:B------:R-:W-:Y:S01]  /*22b0*/  IMAD.MOV.U32 R6, RZ, RZ, R8 ;  /* 0x000000ffff067224 */ /* 0x000fe200078e0008 */
[----:B------:R-:W2:Y:S01]  /*22c0*/  LDCU UR37, c[0x0][0x440] ;  /* 0x00008800ff2577ac */ /* 0x000ea20008000800 */
[----:B------:R-:W-:Y:S02]  /*22d0*/  IMAD.MOV.U32 R7, RZ, RZ, R5 ;  /* 0x000000ffff077224 */ /* 0x000fe400078e0005 */
[----:B------:R-:W-:Y:S01]  /*22e0*/  IMAD.X R2, RZ, RZ, UR15, P1 ;  /* 0x0000000fff027e24 */ /* 0x000fe200088e06ff */
[----:B------:R-:W3:Y:S03]  /*22f0*/  LDCU.64 UR4, c[0x0][0x380] ;  /* 0x00007000ff0477ac */ /* 0x000ee60008000a00 */
[----:B----4-:R-:W-:-:S02]  /*2300*/  IMAD R2, R2, UR6, RZ ;  /* 0x0000000602027c24 */ /* 0x010fc4000f8e02ff */
[----:B------:R-:W-:Y:S01]  /*2310*/  IMAD.WIDE.U32 R6, R3, UR6, R6 ;  /* 0x0000000603067c25 */ /* 0x000fe2000f8e0006 */
[----:B--2---:R-:W-:-:S03]  /*2320*/  ISETP.GE.AND P4, PT, R106, UR37, PT ;  /* 0x000000256a007c0c */ /* 0x004fc6000bf86270 */
[----:B------:R-:W-:Y:S01]  /*2330*/  IMAD R3, R3, UR7, R2 ;  /* 0x0000000703037c24 */ /* 0x000fe2000f8e0202 */
[----:B------:R-:W-:Y:S02]  /*2340*/  ISETP.GE.AND P3, PT, R120, UR37, PT ;  /* 0x0000002578007c0c */ /* 0x000fe4000bf66270 */
[C---:B---3--:R-:W-:Y:S01]  /*2350*/  LEA R2, P5, R6.reuse, UR4, 0x1 ;  /* 0x0000000406027c11 */ /* 0x048fe2000f8a08ff */
        /* <DEDUP_REMOVED lines=24> */
.L_x_1888:
[----:B------:R-:W-:Y:S05]  /*24e0*/  BSYNC.RECONVERGENT B0 ;  /* 0x0000000000007941 */ /* 0x000fea0003800200 */
.L_x_1887:
[----:B------:R-:W-:Y:S01]  /*24f0*/  UIMAD.WIDE.U32 UR38, UR10, UR29, URZ ;  /* 0x0000001d0a2672a5 */ /* 0x000fe2000f8e00ff */
[----:B------:R-:W-:Y:S01]  /*2500*/  BSSY.RECONVERGENT B0, `(.L_x_1889) ;  /* 0x0000027000007945 */ /* 0x000fe20003800200 */
[----:B------:R-:W-:-:S03]  /*2510*/  ISETP.GE.AND P5, PT, R12, UR9, PT ;  /* 0x000000090c007c0c */ /* 0x000fc6000bfa6270 */
[----:B------:R-:W-:Y:S10]  /*2520*/  @P0 BRA `(.L_x_1890) ;  /* 0x0000000000900947 */ /* 0x000ff40003800000 */
[----:B------:R-:W5:Y:S01]  /*2530*/  LDCU.64 UR6, c[0x0][0x3b0] ;  /* 0x00007600ff0677ac */ /* 0x000f620008000a00 */
[----:B--234-:R-:W-:Y:S01]  /*2540*/  IADD3 R3, P0, PT, R10, 0x60, RZ ;  /* 0x000000600a037810 */ /* 0x01cfe20007f1e0ff */
[----:B------:R-:W-:Y:S01]  /*2550*/  IMAD.MOV.U32 R4, RZ, RZ, R8 ;  /* 0x000000ffff047224 */ /* 0x000fe200078e0008 */
[----:B------:R-:W2:Y:S03]  /*2560*/  LDCU UR36, c[0x0][0x440] ;  /* 0x00008800ff2477ac */ /* 0x000ea60008000800 */
[----:B------:R-:W-:Y:S01]  /*2570*/  IMAD.X R2, RZ, RZ, UR15, P0 ;  /* 0x0000000fff027e24 */ /* 0x000fe200080e06ff */
[----:B------:R-:W3:Y:S03]  /*2580*/  LDCU.64 UR4, c[0x0][0x380] ;  /* 0x00007000ff0477ac */ /* 0x000ee60008000a00 */
[----:B-----5:R-:W-:-:S02]  /*2590*/  IMAD R2, R2, UR6, RZ ;  /* 0x0000000602027c24 */ /* 0x020fc4000f8e02ff */
        /* <DEDUP_REMOVED lines=29> */
.L_x_1890:
[----:B------:R-:W-:Y:S05]  /*2770*/  BSYNC.RECONVERGENT B0 ;  /* 0x0000000000007941 */ /* 0x000fea0003800200 */
.L_x_1889:
[----:B------:R-:W-:Y:S01]  /*2780*/  UIMAD UR5, UR8, UR29, URZ ;  /* 0x0000001d080572a4 */ /* 0x000fe2000f8e02ff */
[----:B------:R-:W-:Y:S03]  /*2790*/  BSSY.RECONVERGENT B0, `(.L_x_1891) ;  /* 0x0000021000007945 */ /* 0x000fe60003800200 */
[----:B------:R-:W-:Y:S01]  /*27a0*/  UIADD3 UR5, UPT, UPT, UR39, UR5, URZ ;  /* 0x0000000527057290 */ /* 0x000fe2000fffe0ff */
[----:B------:R-:W-:Y:S11]  /*27b0*/  @P6 BRA `(.L_x_1892) ;  /* 0x0000000000786947 */ /* 0x000ff60003800000 */
[----:B------:R-:W5:Y:S01]  /*27c0*/  LDCU UR4, c[0x0][0x440] ;  /* 0x00008800ff0477ac */ /* 0x000f620008000800 */
[----:B------:R-:W-:Y:S02]  /*27d0*/  IMAD.U32 R4, RZ, RZ, UR38 ;  /* 0x00000026ff047e24 */ /* 0x000fe4000f8e00ff */
[----:B--234-:R-:W-:Y:S02]  /*27e0*/  IMAD.U32 R3, RZ, RZ, UR5 ;  /* 0x00000005ff037e24 */ /* 0x01cfe4000f8e00ff */
        /* <DEDUP_REMOVED lines=27> */
.L_x_1892:
[----:B------:R-:W-:Y:S05]  /*29a0*/  BSYNC.RECONVERGENT B0 ;  /* 0x0000000000007941 */ /* 0x000fea0003800200 */
.L_x_1891:
[----:B------:R-:W-:Y:S04]  /*29b0*/  BSSY.RECONVERGENT B0, `(.L_x_1893) ;  /* 0x0000021000007945 */ /* 0x000fe80003800200 */
[----:B------:R-:W-:Y:S05]  /*29c0*/  @P5 BRA `(.L_x_1894) ;  /* 0x00000000007c5947 */ /* 0x000fea0003800000 */
[----:B------:R-:W5:Y:S01]  /*29d0*/  LDCU UR4, c[0x0][0x440] ;  /* 0x00008800ff0477ac */ /* 0x000f620008000800 */
[----:B------:R-:W-:-:S04]  /*29e0*/  UIADD3 UR7, UP0, UPT, UR13, UR38, URZ ;  /* 0x000000260d077290 */ /* 0x000fc8000ff1e0ff */
[----:B------:R-:W-:Y:S02]  /*29f0*/  UIADD3.X UR6, UPT, UPT, UR12, UR5, URZ, UP0, !UPT ;  /* 0x000000050c067290 */ /* 0x000fe400087fe4ff */
[----:B--234-:R-:W-:-:S04]  /*2a00*/  IMAD.U32 R3, RZ, RZ, UR7 ;  /* 0x00000007ff037e24 */ /* 0x01cfc8000f8e00ff */
        /* <DEDUP_REMOVED lines=27> */
.L_x_1894:
[----:B------:R-:W-:Y:S05]  /*2bc0*/  BSYNC.RECONVERGENT B0 ;  /* 0x0000000000007941 */ /* 0x000fea0003800200 */
.L_x_1893:
        /* <DEDUP_REMOVED lines=16> */
[----:B--234-:R-:W-:-:S04]  /*2cd0*/  IMAD.U32 R2, RZ, RZ, UR6 ;  /* 0x00000006ff027e24 */ /* 0x01cfc8000f8e00ff */
[----:B------:R-:W-:-:S06]  /*2ce0*/  IMAD.U32 R3, RZ, RZ, UR7 ;  /* 0x00000007ff037e24 */ /* 0x000fcc000f8e00ff */
[----:B------:R5:W2:Y:S01]  /*2cf0*/  @P0 LDG.E R3, desc[UR24][R2.64] ;  /* 0x0000001802030981 */ /* 0x000aa2000c1e1900 */
[----:B------:R-:W-:Y:S01]  /*2d00*/  USHF.L.U32 UR14, UR16, 0x6, URZ ;  /* 0x00000006100e7899 */ /* 0x000fe200080006ff */
[----:B------:R-:W-:Y:S01]  /*2d10*/  LOP3.LUT R6, R111, 0x1c0, RZ, 0xc0, !PT ;  /* 0x000001c06f067812 */ /* 0x000fe200078ec0ff */
[----:B------:R-:W-:Y:S01]  /*2d20*/  UMOV UR7, URZ ;  /* 0x000000ff00077c82 */ /* 0x000fe20008000000 */
[----:B------:R-:W-:Y:S01]  /*2d30*/  SHF.R.U32.HI R115, RZ, 0x5, R110 ;  /* 0x00000005ff737819 */ /* 0x000fe2000001166e */
[----:B------:R-:W-:Y:S01]  /*2d40*/  UIMAD.WIDE.U32 UR14, UR14, UR29, URZ ;  /* 0x0000001d0e0e72a5 */ /* 0x000fe2000f8e00ff */
[----:B------:R-:W-:Y:S01]  /*2d50*/  LOP3.LUT R6, R6, 0x38, R16, 0xf8, !PT ;  /* 0x0000003806067812 */ /* 0x000fe200078ef810 */
[----:B------:R-:W-:Y:S01]  /*2d60*/  IMAD.MOV.U32 R211, RZ, RZ, R11 ;  /* 0x000000ffffd37224 */ /* 0x000fe200078e000b */
[----:B-----5:R-:W2:Y:S01]  /*2d70*/  @P0 MUFU.RCP R2, UR4 ;  /* 0x0000000400020d08 */ /* 0x020ea20008001000 */
[----:B------:R-:W-:-:S04]  /*2d80*/  USHF.L.U64.HI UR4, UR16, 0x6, UR17 ;  /* 0x0000000610047899 */ /* 0x000fc80008010211 */
[----:B------:R-:W-:-:S04]  /*2d90*/  UIMAD UR4, UR4, UR29, URZ ;  /* 0x0000001d040472a4 */ /* 0x000fc8000f8e02ff */
[----:B------:R-:W-:Y:S01]  /*2da0*/  UIADD3 UR4, UPT, UPT, UR15, UR4, URZ ;  /* 0x000000040f047290 */ /* 0x000fe2000fffe0ff */
[----:B------:R-:W-:Y:S01]  /*2db0*/  BAR.SYNC.DEFER_BLOCKING 0x0 ;  /* 0x0000000000007b1d */ /* 0x000fe20000010000 */
[----:B--2---:R-:W-:-:S05]  /*2dc0*/  @P0 FMUL.FTZ R2, R3, R2 ;  /* 0x0000000203020220 */ /* 0x004fca0000410000 */
[----:B------:R-:W-:-:S13]  /*2dd0*/  @P0 R2UR UR5, R2 ;  /* 0x00000000020502ca */ /* 0x000fda00000e0000 */
        /* <DEDUP_REMOVED lines=33> */
.L_x_1896:
[----:B------:R3:W-:Y:S04]  /*2ff0*/  STS.128 [R0+0x18000], RZ ;  /* 0x018000ff00007388 */ /* 0x0007e80000000c00 */
[----:B------:R3:W-:Y:S04]  /*3000*/  STS.128 [R0+0x1a000], RZ ;  /* 0x01a000ff00007388 */ /* 0x0007e80000000c00 */
[----:B------:R3:W-:Y:S04]  /*3010*/  STS.128 [R0+0x1c000], RZ ;  /* 0x01c000ff00007388 */ /* 0x0007e80000000c00 */
[----:B------:R3:W-:Y:S02]  /*3020*/  STS.128 [R0+0x1e000], RZ ;  /* 0x01e000ff00007388 */ /* 0x0007e40000000c00 */
.L_x_1897:
[----:B------:R-:W-:Y:S05]  /*3030*/  BSYNC.RECONVERGENT B0 ;  /* 0x0000000000007941 */ /* 0x000fea0003800200 */
.L_x_1895:
[----:B------:R-:W-:Y:S01]  /*3040*/  ISETP.GE.AND P0, PT, R12, UR9, PT ;  /* 0x000000090c007c0c */ /* 0x000fe2000bf06270 */
[----:B------:R-:W-:Y:S01]  /*3050*/  IMAD.SHL.U32 R203, R110, 0x20, RZ ;  /* 0x000000206ecb7824 */ /* 0x000fe200078e00ff */
[C---:B------:R-:W-:Y:S01]  /*3060*/  LOP3.LUT R109, R6.reuse, 0x8, R202, 0x78, !PT ;  /* 0x00000008066d7812 */ /* 0x040fe200078e78ca */
[----:B------:R-:W-:Y:S01]  /*3070*/  BSSY.RECONVERGENT B0, `(.L_x_1898) ;  /* 0x000002c000007945 */ /* 0x000fe20003800200 */
[----:B------:R-:W-:Y:S02]  /*3080*/  LOP3.LUT R16, R6, 0x8, R110, 0x78, !PT ;  /* 0x0000000806107812 */ /* 0x000fe400078e786e */
[----:B------:R-:W-:Y:S02]  /*3090*/  LOP3.LUT R203, R203, 0x7c00, RZ, 0xc0, !PT ;  /* 0x00007c00cbcb7812 */ /* 0x000fe400078ec0ff */
[----:B--2---:R-:W-:Y:S02]  /*30a0*/  LOP3.LUT R3, R111, 0x400, RZ, 0xc0, !PT ;  /* 0x000004006f037812 */ /* 0x004fe400078ec0ff */
        /* <DEDUP_REMOVED lines=40> */
.L_x_1899:
[----:B------:R-:W-:Y:S05]  /*3330*/  BSYNC.RECONVERGENT B0 ;  /* 0x0000000000007941 */ /* 0x000fea0003800200 */
.L_x_1898:
[----:B------:R-:W-:Y:S01]  /*3340*/  LDSM.16.M88.4 R12, [R16+UR11+0x10000] ;  /* 0x0100000b100c783b */ /* 0x000fe20008000200 */
[----:B------:R-:W-:Y:S01]  /*3350*/  IMAD.MOV.U32 R116, RZ, RZ, 0x20 ;  /* 0x00000020ff747424 */ /* 0x000fe200078e00ff */
[----:B------:R-:W-:Y:S01]  /*3360*/  LOP3.LUT P2, RZ, R110, 0x2, RZ, 0xc0, !PT ;  /* 0x000000026eff7812 */ /* 0x000fe2000784c0ff */
[----:B----4-:R-:W-:Y:S01]  /*3370*/  VIADD R3, R16, UR11 ;  /* 0x0000000b10037c36 */ /* 0x010fe20008000000 */
[----:B------:R-:W4:Y:S01]  /*3380*/  LDSM.16.M88.4 R4, [R18] ;  /* 0x000000001204783b */ /* 0x000f220000000200 */
[----:B------:R-:W-:Y:S01]  /*3390*/  IMAD.MOV.U32 R2, RZ, RZ, 0x40 ;  /* 0x00000040ff027424 */ /* 0x000fe200078e00ff */
[----:B------:R-:W-:Y:S01]  /*33a0*/  SEL R116, R116, 0xffffffe0, !P2 ;  /* 0xffffffe074747807 */ /* 0x000fe20005000000 */
[----:B------:R-:W-:Y:S01]  /*33b0*/  UISETP.GE.U32.AND UP1, UPT, UR22, 0x41, UPT ;  /* 0x000000411600788c */ /* 0x000fe2000bf26070 */
[----:B------:R-:W5:Y:S01]  /*33c0*/  LDSM.16.M88.4 R24, [R16+UR11+0x10800] ;  /* 0x0108000b1018783b */ /* 0x000f620008000200 */
[----:B------:R-:W-:Y:S01]  /*33d0*/  LOP3.LUT P0, RZ, R110, 0x4, RZ, 0xc0, !PT ;  /* 0x000000046eff7812 */ /* 0x000fe2000780c0ff */
[----:B------:R-:W2:Y:S01]  /*33e0*/  LDCU.U8 UR4, c[0x0][0x4f8] ;  /* 0x00009f00ff0477ac */ /* 0x000ea20008000000 */
[--C-:B-1----:R-:W-:Y:S01]  /*33f0*/  IMAD.IADD R17, R3, 0x1, R116.reuse ;  /* 0x0000000103117824 */ /* 0x102fe200078e0274 */
[----:B------:R-:W1:Y:S01]  /*3400*/  LDSM.16.M88.4 R40, [R16+UR11+0x11000] ;  /* 0x0110000b1028783b */ /* 0x000e620008000200 */
[----:B------:R-:W-:Y:S01]  /*3410*/  IMAD.IADD R105, R18, 0x1, R116 ;  /* 0x0000000112697824 */ /* 0x000fe200078e0274 */
[----:B------:R-:W-:-:S02]  /*3420*/  SEL R2, R2, 0xffffffc0, !P0 ;  /* 0xffffffc002027807 */ /* 0x000fc40004000000 */
[----:B------:R-:W3:Y:S01]  /*3430*/  LDSM.16.M88.4 R36, [R16+UR11+0x11800] ;  /* 0x0118000b1024783b */ /* 0x000ee20008000200 */
[----:B------:R-:W-:Y:S02]  /*3440*/  LOP3.LUT R121, R202, 0x1f0, RZ, 0xc0, !PT ;  /* 0x000001f0ca797812 */ /* 0x000fe400078ec0ff */
[--C-:B------:R-:W-:Y:S01]  /*3450*/  IMAD.IADD R3, R3, 0x1, R2.reuse ;  /* 0x0000000103037824 */ /* 0x100fe200078e0202 */
[----:B------:R-:W-:Y:S01]  /*3460*/  LDSM.16.M88.4 R32, [R17+0x10000] ;  /* 0x010000001120783b */ /* 0x000fe20000000200 */
[----:B------:R-:W-:Y:S02]  /*3470*/  IMAD.IADD R19, R18, 0x1, R2 ;  /* 0x0000000112137824 */ /* 0x000fe400078e0202 */
[C---:B------:R-:W-:Y:S01]  /*3480*/  IMAD.IADD R2, R116.reuse, 0x1, R3 ;  /* 0x0000000174027824 */ /* 0x040fe200078e0203 */
[----:B------:R-:W2:Y:S01]  /*3490*/  LDSM.16.M88.4 R8, [R105] ;  /* 0x000000006908783b */ /* 0x000ea20000000200 */
        /* <DEDUP_REMOVED lines=15> */
[C---:B-1----:R-:W-:Y:S08]  /*3590*/  HMMA.16816.F32.BF16 R52, R4.reuse, R40, RZ ;  /* 0x000000280434723c */ /* 0x042ff000000418ff */
[C---:B------:R-:W-:Y:S01]  /*35a0*/  HMMA.16816.F32.BF16 R64, R4.reuse, R42, RZ ;  /* 0x0000002a0440723c */ /* 0x040fe200000418ff */
[----:B------:R-:W-:Y:S07]  /*35b0*/  LDSM.16.M88.4 R40, [R3+0x11000] ;  /* 0x011000000328783b */ /* 0x000fee0000000200 */
[C---:B---3--:R-:W-:Y:S08]  /*35c0*/  HMMA.16816.F32.BF16 R84, R4.reuse, R36, RZ ;  /* 0x000000240454723c */ /* 0x048ff000000418ff */
        /* <DEDUP_REMOVED lines=17> */
[C---:B------:R-:W-:Y:S08]  /*36e0*/  HMMA.16816.F32.BF16 R72, R4.reuse, R68, R72 ;  /* 0x000000440448723c */ /* 0x040ff00000041848 */
[C---:B------:R-:W-:Y:S08]  /*36f0*/  HMMA.16816.F32.BF16 R60, R4.reuse, R40, R28 ;  /* 0x00000028043c723c */ /* 0x040ff0000004181c */
[C---:B------:R-:W-:Y:S01]  /*3700*/  HMMA.16816.F32.BF16 R64, R4.reuse, R42, R24 ;  /* 0x0000002a0440723c */ /* 0x040fe20000041818 */
[----:B------:R-:W1:Y:S07]  /*3710*/  LDSM.16.M88.4 R40, [R2+0x11800] ;  /* 0x011800000228783b */ /* 0x000e6e0000000200 */
[C---:B---3--:R-:W-:Y:S08]  /*3720*/  HMMA.16816.F32.BF16 R52, R4.reuse, R36, R20 ;  /* 0x000000240434723c */ /* 0x048ff00000041814 */
[C---:B------:R-:W-:Y:S01]  /*3730*/  HMMA.16816.F32.BF16 R48, R4.reuse, R50, R76 ;  /* 0x000000320430723c */ /* 0x040fe2000004184c */
[----:B------:R-:W-:Y:S07]  /*3740*/  LDSM.16.M88.4 R76, [R16+UR11+0x13800] ;  /* 0x0138000b104c783b */ /* 0x000fee0008000200 */
[C---:B------:R-:W-:Y:S01]  /*3750*/  HMMA.16816.F32.BF16 R68, R4.reuse, R70, R32 ;  /* 0x000000460444723c */ /* 0x040fe20000041820 */
[----:B------:R-:W-:Y:S07]  /*3760*/  LDSM.16.M88.4 R32, [R16+UR11+0x12000] ;  /* 0x0120000b1020783b */ /* 0x000fee0008000200 */
[----:B------:R-:W-:Y:S01]  /*3770*/  HMMA.16816.F32.BF16 R36, R4, R38, R8 ;  /* 0x000000260424723c */ /* 0x000fe20000041808 */
[----:B------:R-:W3:Y:S04]  /*3780*/  LDSM.16.M88.4 R8, [R18+0x4000] ;  /* 0x004000001208783b */ /* 0x000ee80000000200 */
[----:B------:R-:W-:Y:S03]  /*3790*/  LDSM.16.M88.4 R4, [R105+0x4000] ;  /* 0x004000006904783b */ /* 0x000fe60000000200 */
[C---:B--2---:R-:W-:Y:S01]  /*37a0*/  HMMA.16816.F32.BF16 R28, R12.reuse, R84, R44 ;  /* 0x000000540c1c723c */ /* 0x044fe2000004182c */
[----:B------:R-:W2:Y:S07]  /*37b0*/  LDSM.16.M88.4 R44, [R16+UR11+0x12800] ;  /* 0x0128000b102c783b */ /* 0x000eae0008000200 */
[C---:B----4-:R-:W-:Y:S01]  /*37c0*/  HMMA.16816.F32.BF16 R20, R12.reuse, R88, R72 ;  /* 0x000000580c14723c */ /* 0x050fe20000041848 */
[----:B------:R-:W4:Y:S07]  /*37d0*/  LDSM.16.M88.4 R72, [R16+UR11+0x13000] ;  /* 0x0130000b1048783b */ /* 0x000f2e0008000200 */
[C---:B------:R-:W-:Y:S01]  /*37e0*/  HMMA.16816.F32.BF16 R24, R12.reuse, R86, R48 ;  /* 0x000000560c18723c */ /* 0x040fe20000041830 */
[----:B------:R-:W-:Y:S07]  /*37f0*/  LDSM.16.M88.4 R84, [R3+0x12000] ;  /* 0x012000000354783b */ /* 0x000fee0000000200 */
        /* <DEDUP_REMOVED lines=11> */
[C---:B----4-:R-:W-:Y:S08]  /*38b0*/  HMMA.16816.F32.BF16 R28, R8.reuse, R72, R60 ;  /* 0x00000048081c723c */ /* 0x050ff0000004183c */
        /* <DEDUP_REMOVED lines=16> */
[----:B------:R-:W2:Y:S07]  /*39c0*/  LDSM.16.M88.4 R8, [R104+0x4000] ;  /* 0x004000006808783b */ /* 0x000eae0000000200 */
        /* <DEDUP_REMOVED lines=9> */
[----:B------:R-:W3:Y:S07]  /*3a60*/  LDSM.16.M88.4 R88, [R16+UR11+0x14000] ;  /* 0x0140000b1058783b */ /* 0x000eee0008000200 */
[----:B------:R-:W-:Y:S01]  /*3a70*/  HMMA.16816.F32.BF16 R68, R12, R72, R44 ;  /* 0x000000480c44723c */ /* 0x000fe2000004182c */
[----:B------:R-:W4:Y:S07]  /*3a80*/  LDSM.16.M88.4 R44, [R16+UR11+0x15000] ;  /* 0x0150000b102c783b */ /* 0x000f2e0008000200 */
[----:B--2---:R-:W-:Y:S08]  /*3a90*/  HMMA.16816.F32.BF16 R60, R8, R36, R32 ;  /* 0x00000024083c723c */ /* 0x004ff00000041820 */
[----:B------:R-:W-:Y:S01]  /*3aa0*/  HMMA.16816.F32.BF16 R64, R12, R74, R40 ;  /* 0x0000004a0c40723c */ /* 0x000fe20000041828 */
[----:B------:R-:W2:Y:S04]  /*3ab0*/  LDSM.16.M88.4 R40, [R16+UR11+0x15800] ;  /* 0x0158000b1028783b */ /* 0x000ea80008000200 */
        /* <DEDUP_REMOVED lines=9> */
[----:B---3--:R-:W-:Y:S01]  /*3b50*/  HMMA.16816.F32.BF16 R20, R4, R88, R60 ;  /* 0x000000580414723c */ /* 0x008fe2000004183c */
[----:B------:R-:W3:Y:S07]  /*3b60*/  LDSM.16.M88.4 R60, [R17+0x15000] ;  /* 0x01500000113c783b */ /* 0x000eee0000000200 */
[C---:B------:R-:W-:Y:S01]  /*3b70*/  HMMA.16816.F32.BF16 R28, R8.reuse, R94, R76 ;  /* 0x0000005e081c723c */ /* 0x040fe2000004184c */
[----:B------:R-:W3:Y:S07]  /*3b80*/  LDSM.16.M88.4 R76, [R17+0x15800] ;  /* 0x01580000114c783b */ /* 0x000eee0000000200 */
[----:B------:R-:W-:Y:S01]  /*3b90*/  HMMA.16816.F32.BF16 R8, R8, R86, R64 ;  /* 0x000000560808723c */ /* 0x000fe20000041840 */
[----:B------:R-:W-:Y:S07]  /*3ba0*/  LDSM.16.M88.4 R84, [R2+0x14800] ;  /* 0x014800000254783b */ /* 0x000fee0000000200 */
[C---:B------:R-:W-:Y:S08]  /*3bb0*/  HMMA.16816.F32.BF16 R48, R4.reuse, R90, R48 ;  /* 0x0000005a0430723c */ /* 0x040ff00000041830 */
[C---:B----4-:R-:W-:Y:S08]  /*3bc0*/  HMMA.16816.F32.BF16 R56, R4.reuse, R44, R32 ;  /* 0x0000002c0438723c */ /* 0x050ff00000041820 */
[C---:B------:R-:W-:Y:S08]  /*3bd0*/  HMMA.16816.F32.BF16 R52, R4.reuse, R96, R52 ;  /* 0x000000600434723c */ /* 0x040ff00000041834 */
[C---:B------:R-:W-:Y:S01]  /*3be0*/  HMMA.16816.F32.BF16 R32, R4.reuse, R46, R28 ;  /* 0x0000002e0420723c */ /* 0x040fe2000004181c */
[----:B------:R-:W-:Y:S07]  /*3bf0*/  LDSM.16.M88.4 R44, [R3+0x14800] ;  /* 0x01480000032c783b */ /* 0x000fee0000000200 */
[C---:B------:R-:W-:Y:S08]  /*3c00*/  HMMA.16816.F32.BF16 R36, R4.reuse, R98, R36 ;  /* 0x000000620424723c */ /* 0x040ff00000041824 */
[C---:B--2---:R-:W-:Y:S01]  /*3c10*/  HMMA.16816.F32.BF16 R64, R4.reuse, R40, R24 ;  /* 0x000000280440723c */ /* 0x044fe20000041818 */
[----:B------:R-:W-:Y:S07]  /*3c20*/  LDSM.16.M88.4 R24, [R3+0x14000] ;  /* 0x014000000318783b */ /* 0x000fee0000000200 */
[----:B------:R-:W-:Y:S01]  /*3c30*/  HMMA.16816.F32.BF16 R8, R4, R42, R8 ;  /* 0x0000002a0408723c */ /* 0x000fe20000041808 */
[----:B------:R-:W2:Y:S07]  /*3c40*/  LDSM.16.M88.4 R4, [R19+0x8000] ;  /* 0x008000001304783b */ /* 0x000eae0000000200 */
[C---:B-----5:R-:W-:Y:S08]  /*3c50*/  HMMA.16816.F32.BF16 R28, R12.reuse, R74, R48 ;  /* 0x0000004a0c1c723c */ /* 0x060ff00000041830 */
[C---:B-1----:R-:W-:Y:S01]  /*3c60*/  HMMA.16816.F32.BF16 R40, R12.reuse, R68, R52 ;  /* 0x000000440c28723c */ /* 0x042fe20000041834 */
[----:B------:R-:W1:Y:S07]  /*3c70*/  LDSM.16.M88.4 R52, [R3+0x15000] ;  /* 0x015000000334783b */ /* 0x000e6e0000000200 */
[C---:B---3--:R-:W-:Y:S08]  /*3c80*/  HMMA.16816.F32.BF16 R56, R12.reuse, R60, R56 ;  /* 0x0000003c0c38723c */ /* 0x048ff00000041838 */
        /* <DEDUP_REMOVED lines=57> */
[----:B---3--:R-:W-:-:S04]  /*4020*/  SHF.R.U32.HI R3, RZ, 0x2, R110 ;  /* 0x00000002ff037819 */ /* 0x008fc8000001166e */
[----:B------:R-:W-:-:S03]  /*4030*/  LOP3.LUT R3, R3, 0x7, RZ, 0xc0, !PT ;  /* 0x0000000703037812 */ /* 0x000fc600078ec0ff */
[----:B--2---:R-:W-:Y:S01]  /*4040*/  HMMA.16816.F32.BF16 R40, R8, R24, R36 ;  /* 0x000000180828723c */ /* 0x004fe20000041824 */
[----:B------:R-:W-:-:S07]  /*4050*/  IADD3 R3, PT, PT, R3, UR34, R121 ;  /* 0x0000002203037c10 */ /* 0x000fce000fffe079 */
        /* <DEDUP_REMOVED lines=12> */
[C---:B------:R-:W-:Y:S01]  /*4120*/  ISETP.GE.U32.AND P1, PT, R14.reuse, UR22, PT ;  /* 0x000000160e007c0c */ /* 0x040fe2000bf26070 */
[C---:B------:R-:W-:Y:S01]  /*4130*/  VIADD R15, R14.reuse, 0x11 ;  /* 0x000000110e0f7836 */ /* 0x040fe20000000000 */
[----:B------:R-:W-:Y:S01]  /*4140*/  HMMA.16816.F32.BF16 R32, R4, R70, R48 ;  /* 0x000000460420723c */ /* 0x000fe20000041830 */
[----:B--2---:R-:W-:Y:S01]  /*4150*/  IMAD.U32 R2, RZ, RZ, UR22 ;  /* 0x00000016ff027e24 */ /* 0x004fe2000f8e00ff */
[----:B------:R-:W-:Y:S01]  /*4160*/  BAR.SYNC.DEFER_BLOCKING 0x0 ;  /* 0x0000000000007b1d */ /* 0x000fe20000010000 */
[----:B------:R-:W-:Y:S01]  /*4170*/  VIADD R12, R14, 0x28 ;  /* 0x000000280e0c7836 */ /* 0x000fe20000000000 */
[----:B------:R-:W-:Y:S02]  /*4180*/  ISETP.GE.U32.AND P3, PT, R13, UR22, PT ;  /* 0x000000160d007c0c */ /* 0x000fe4000bf66070 */
[----:B------:R-:W-:Y:S02]  /*4190*/  IADD3 R2, PT, PT, R2, -UR23, R3 ;  /* 0x8000001702027c10 */ /* 0x000fe4000fffe003 */
[----:B------:R-:W-:Y:S01]  /*41a0*/  HMMA.16816.F32.BF16 R48, R28, R76, R36 ;  /* 0x0000004c1c30723c */ /* 0x000fe20000041824 */
[----:B------:R-:W-:-:S04]  /*41b0*/  VIADD R36, R14, 0x1 ;  /* 0x000000010e247836 */ /* 0x000fc80000000000 */
[----:B------:R-:W-:Y:S01]  /*41c0*/  IMAD.IADD R3, R2, 0x1, -R36 ;  /* 0x0000000102037824 */ /* 0x000fe200078e0a24 */
[----:B------:R-:W-:Y:S02]  /*41d0*/  ISETP.GE.U32.AND P6, PT, R36, UR22, PT ;  /* 0x0000001624007c0c */ /* 0x000fe4000bfc6070 */
[----:B------:R-:W-:Y:S02]  /*41e0*/  HMMA.16816.F32.BF16 R20, R4, R68, R52 ;  /* 0x000000440414723c */ /* 0x000fe40000041834 */
[----:B------:R-:W-:-:S04]  /*41f0*/  IABS R3, R3 ;  /* 0x0000000300037213 */ /* 0x000fc80000000000 */
[----:B------:R-:W-:Y:S02]  /*4200*/  I2FP.F32.S32 R3, R3 ;  /* 0x0000000300037245 */ /* 0x000fe40000201400 */
[----:B-1----:R-:W-:Y:S03]  /*4210*/  HMMA.16816.F32.BF16 R68, R28, R26, R32 ;  /* 0x0000001a1c44723c */ /* 0x002fe60000041820 */
[----:B------:R-:W-:Y:S01]  /*4220*/  FFMA.FTZ R27, R3, -UR7, R49 ;  /* 0x80000007031b7c23 */ /* 0x000fe20008010031 */
[----:B------:R-:W-:-:S04]  /*4230*/  VIADD R3, R14, 0x8 ;  /* 0x000000080e037836 */ /* 0x000fc80000000000 */
[----:B------:R-:W-:Y:S01]  /*4240*/  HMMA.16816.F32.BF16 R64, R28, R82, R8 ;  /* 0x000000521c40723c */ /* 0x000fe20000041808 */
[----:B------:R-:W-:Y:S01]  /*4250*/  VIADD R10, R14, 0x9 ;  /* 0x000000090e0a7836 */ /* 0x000fe20000000000 */
[----:B------:R-:W-:Y:S02]  /*4260*/  ISETP.GE.U32.AND P5, PT, R3, UR22, PT ;  /* 0x0000001603007c0c */ /* 0x000fe4000bfa6070 */
[----:B------:R-:W-:Y:S02]  /*4270*/  FSEL R33, R27, -INF , !P6 ;  /* 0xff8000001b217808 */ /* 0x000fe40007000000 */
[----:B------:R-:W-:Y:S02]  /*4280*/  ISETP.GE.U32.AND P4, PT, R10, UR22, PT ;  /* 0x000000160a007c0c */ /* 0x000fe4000bf86070 */
        /* <DEDUP_REMOVED lines=76> */
[----:B------:R-:W-:Y:S01]  /*4750*/  ISETP.GE.U32.AND P1, PT, R15, UR22, PT ;  /* 0x000000160f007c0c */ /* 0x000fe2000bf26070 */
        /* <DEDUP_REMOVED lines=46> */
[----:B------:R-:W-:Y:S01]  /*4a40*/  ISETP.GE.U32.AND P1, PT, R12, UR22, PT ;  /* 0x000000160c007c0c */ /* 0x000fe2000bf26070 */
[----:B------:R-:W-:Y:S01]  /*4a50*/  FFMA.FTZ R6, R6, -UR7, R62 ;  /* 0x8000000706067c23 */ /* 0x000fe2000801003e */
[----:B------:R-:W-:Y:S01]  /*4a60*/  FSEL R98, R5, -INF , !P3 ;  /* 0xff80000005627808 */ /* 0x000fe20005800000 */
[----:B------:R-:W-:Y:S01]  /*4a70*/  IMAD.IADD R5, R2, 0x1, -R10 ;  /* 0x0000000102057824 */ /* 0x000fe200078e0a0a */
[----:B------:R-:W-:Y:S01]  /*4a80*/  ISETP.GE.U32.AND P5, PT, R16, UR22, PT ;  /* 0x0000001610007c0c */ /* 0x000fe2000bfa6070 */
[----:B------:R-:W-:Y:S01]  /*4a90*/  VIADD R9, R14, 0x30 ;  /* 0x000000300e097836 */ /* 0x000fe20000000000 */
[----:B------:R-:W-:Y:S01]  /*4aa0*/  ISETP.GE.U32.AND P6, PT, R24, UR22, PT ;  /* 0x0000001618007c0c */ /* 0x000fe2000bfc6070 */
[----:B------:R-:W-:Y:S01]  /*4ab0*/  VIADD R12, R14, 0x38 ;  /* 0x000000380e0c7836 */ /* 0x000fe20000000000 */
[----:B------:R-:W-:Y:S01]  /*4ac0*/  ISETP.GE.U32.AND P4, PT, R17, UR22, PT ;  /* 0x0000001611007c0c */ /* 0x000fe2000bf86070 */
[C---:B------:R-:W-:Y:S01]  /*4ad0*/  IMAD.IADD R14, R3.reuse, 0x1, -R13 ;  /* 0x00000001030e7824 */ /* 0x040fe200078e0a0d */
[----:B------:R-:W-:Y:S01]  /*4ae0*/  FSEL R88, R4, -INF , !P1 ;  /* 0xff80000004587808 */ /* 0x000fe20004800000 */
[----:B------:R-:W-:Y:S01]  /*4af0*/  IMAD.IADD R16, R3, 0x1, -R12 ;  /* 0x0000000103107824 */ /* 0x000fe200078e0a0c */
[----:B------:R-:W-:Y:S01]  /*4b00*/  IABS R4, R5 ;  /* 0x0000000500047213 */ /* 0x000fe20000000000 */
[----:B------:R-:W-:Y:S01]  /*4b10*/  IMAD.IADD R5, R2, 0x1, -R9 ;  /* 0x0000000102057824 */ /* 0x000fe200078e0a09 */
[----:B------:R-:W-:-:S02]  /*4b20*/  FSEL R19, R26, -INF , !P5 ;  /* 0xff8000001a137808 */ /* 0x000fc40006800000 */
[----:B------:R-:W-:Y:S01]  /*4b30*/  FSEL R24, R8, -INF , !P6 ;  /* 0xff80000008187808 */ /* 0x000fe20007000000 */
[C---:B------:R-:W-:Y:S01]  /*4b40*/  IMAD.IADD R8, R2.reuse, 0x1, -R12 ;  /* 0x0000000102087824 */ /* 0x040fe200078e0a0c */
[----:B------:R-:W-:Y:S01]  /*4b50*/  FSEL R26, R7, -INF , !P5 ;  /* 0xff800000071a7808 */ /* 0x000fe20006800000 */
[----:B------:R-:W-:Y:S01]  /*4b60*/  IMAD.IADD R7, R2, 0x1, -R13 ;  /* 0x0000000102077824 */ /* 0x000fe200078e0a0d */
[----:B------:R-:W-:Y:S01]  /*4b70*/  FSEL R70, R6, -INF , !P4 ;  /* 0xff80000006467808 */ /* 0x000fe20006000000 */
[----:B------:R-:W-:Y:S01]  /*4b80*/  IMAD.IADD R6, R2, 0x1, -R11 ;  /* 0x0000000102067824 */ /* 0x000fe200078e0a0b */
[----:B------:R-:W-:Y:S02]  /*4b90*/  I2FP.F32.S32 R2, R4 ;  /* 0x0000000400027245 */ /* 0x000fe40000201400 */
[----:B------:R-:W-:Y:S02]  /*4ba0*/  FSEL R18, R32, -INF , !P6 ;  /* 0xff80000020127808 */ /* 0x000fe40007000000 */
[----:B------:R-:W-:Y:S01]  /*4bb0*/  FSEL R94, R25, -INF , !P4 ;  /* 0xff800000195e7808 */ /* 0x000fe20006000000 */
[----:B------:R-:W-:Y:S01]  /*4bc0*/  FFMA.FTZ R17, R2, -UR7, R69 ;  /* 0x8000000702117c23 */ /* 0x000fe20008010045 */
[----:B------:R-:W-:Y:S01]  /*4bd0*/  ISETP.GE.U32.AND P6, PT, R10, UR22, PT ;  /* 0x000000160a007c0c */ /* 0x000fe2000bfc6070 */
[----:B------:R-:W-:Y:S01]  /*4be0*/  IMAD.IADD R10, R3, 0x1, -R10 ;  /* 0x00000001030a7824 */ /* 0x000fe200078e0a0a */
[----:B------:R-:W-:Y:S01]  /*4bf0*/  ISETP.GE.U32.AND P4, PT, R13, UR22, PT ;  /* 0x000000160d007c0c */ /* 0x000fe2000bf86070 */
[----:B------:R-:W-:Y:S01]  /*4c00*/  IMAD.IADD R13, R3, 0x1, -R11 ;  /* 0x00000001030d7824 */ /* 0x000fe200078e0a0b */
[----:B------:R-:W-:Y:S01]  /*4c10*/  FSEL R89, R15, -INF , !P1 ;  /* 0xff8000000f597808 */ /* 0x000fe20004800000 */
[----:B------:R-:W-:Y:S01]  /*4c20*/  IMAD.IADD R15, R3, 0x1, -R9 ;  /* 0x00000001030f7824 */ /* 0x000fe200078e0a09 */
[----:B------:R-:W-:-:S02]  /*4c30*/  IABS R4, R5 ;  /* 0x0000000500047213 */ /* 0x000fc40000000000 */
[----:B------:R-:W-:Y:S02]  /*4c40*/  IABS R3, R7 ;  /* 0x0000000700037213 */ /* 0x000fe40000000000 */
[----:B------:R-:W-:Y:S01]  /*4c50*/  IABS R2, R8 ;  /* 0x0000000800027213 */ /* 0x000fe20000000000 */
[----:B------:R-:W-:Y:S01]  /*4c60*/  IMAD.MOV.U32 R5, RZ, RZ, R4 ;  /* 0x000000ffff057224 */ /* 0x000fe200078e0004 */
[----:B------:R-:W-:Y:S01]  /*4c70*/  IABS R6, R6 ;  /* 0x0000000600067213 */ /* 0x000fe20000000000 */
[----:B------:R-:W-:Y:S01]  /*4c80*/  IMAD.MOV.U32 R4, RZ, RZ, R3 ;  /* 0x000000ffff047224 */ /* 0x000fe200078e0003 */
[----:B------:R-:W-:Y:S01]  /*4c90*/  FSEL R95, R23, -INF , !P3 ;  /* 0xff800000175f7808 */ /* 0x000fe20005800000 */
[----:B------:R-:W-:Y:S01]  /*4ca0*/  IMAD.MOV.U32 R3, RZ, RZ, R2 ;  /* 0x000000ffff037224 */ /* 0x000fe200078e0002 */
[----:B------:R-:W-:Y:S02]  /*4cb0*/  IABS R2, R10 ;  /* 0x0000000a00027213 */ /* 0x000fe40000000000 */
[----:B------:R-:W-:-:S02]  /*4cc0*/  I2FP.F32.S32 R8, R5 ;  /* 0x0000000500087245 */ /* 0x000fc40000201400 */
[----:B------:R-:W-:Y:S02]  /*4cd0*/  I2FP.F32.S32 R7, R4 ;  /* 0x0000000400077245 */ /* 0x000fe40000201400 */
[----:B------:R-:W-:Y:S02]  /*4ce0*/  I2FP.F32.S32 R5, R3 ;  /* 0x0000000300057245 */ /* 0x000fe40000201400 */
[----:B------:R-:W-:Y:S02]  /*4cf0*/  I2FP.F32.S32 R4, R6 ;  /* 0x0000000600047245 */ /* 0x000fe40000201400 */
[----:B------:R-:W-:Y:S01]  /*4d00*/  I2FP.F32.S32 R3, R2 ;  /* 0x0000000200037245 */ /* 0x000fe20000201400 */
[----:B------:R-:W-:Y:S01]  /*4d10*/  FFMA.FTZ R10, R5, -UR7, R28 ;  /* 0x80000007050a7c23 */ /* 0x000fe2000801001c */
[----:B------:R-:W-:Y:S02]  /*4d20*/  IABS R2, R15 ;  /* 0x0000000f00027213 */ /* 0x000fe40000000000 */
[----:B------:R-:W-:Y:S01]  /*4d30*/  ISETP.GE.U32.AND P5, PT, R9, UR22, PT ;  /* 0x0000001609007c0c */ /* 0x000fe2000bfa6070 */
[----:B------:R-:W-:Y:S01]  /*4d40*/  FFMA.FTZ R9, R4, -UR7, R29 ;  /* 0x8000000704097c23 */ /* 0x000fe2000801001d */
[----:B------:R-:W-:Y:S01]  /*4d50*/  ISETP.GE.U32.AND P3, PT, R12, UR22, PT ;  /* 0x000000160c007c0c */ /* 0x000fe2000bf66070 */
[----:B------:R-:W-:Y:S01]  /*4d60*/  FFMA.FTZ R12, R8, -UR7, R72 ;  /* 0x80000007080c7c23 */ /* 0x000fe20008010048 */
[----:B------:R-:W-:Y:S01]  /*4d70*/  FFMA.FTZ R8, R3, -UR7, R71 ;  /* 0x8000000703087c23 */ /* 0x000fe20008010047 */
[----:B------:R-:W-:Y:S01]  /*4d80*/  IABS R4, R14 ;  /* 0x0000000e00047213 */ /* 0x000fe20000000000 */
[----:B------:R-:W-:Y:S01]  /*4d90*/  IMAD.MOV.U32 R3, RZ, RZ, R2 ;  /* 0x000000ffff037224 */ /* 0x000fe200078e0002 */
[----:B------:R-:W-:-:S02]  /*4da0*/  IABS R2, R16 ;  /* 0x0000001000027213 */ /* 0x000fc40000000000 */
[----:B------:R-:W-:Y:S01]  /*4db0*/  IABS R5, R13 ;  /* 0x0000000d00057213 */ /* 0x000fe20000000000 */
[----:B------:R-:W-:Y:S01]  /*4dc0*/  IMAD.MOV.U32 R6, RZ, RZ, R4 ;  /* 0x000000ffff067224 */ /* 0x000fe200078e0004 */
[----:B------:R-:W-:Y:S01]  /*4dd0*/  ISETP.GE.U32.AND P1, PT, R11, UR22, PT ;  /* 0x000000160b007c0c */ /* 0x000fe2000bf26070 */
[----:B------:R-:W-:Y:S01]  /*4de0*/  FFMA.FTZ R11, R7, -UR7, R73 ;  /* 0x80000007070b7c23 */ /* 0x000fe20008010049 */
[----:B------:R-:W-:Y:S01]  /*4df0*/  I2FP.F32.S32 R7, R3 ;  /* 0x0000000300077245 */ /* 0x000fe20000201400 */
[----:B------:R-:W-:Y:S01]  /*4e00*/  IMAD.MOV.U32 R3, RZ, RZ, R2 ;  /* 0x000000ffff037224 */ /* 0x000fe200078e0002 */
[----:B------:R-:W-:Y:S01]  /*4e10*/  FMNMX3.FTZ R4, R35, R27, R22, !PT ;  /* 0x0000001b23047276 */ /* 0x000fe20007810016 */
[----:B------:R-:W-:Y:S01]  /*4e20*/  IMAD.MOV.U32 R2, RZ, RZ, R5 ;  /* 0x000000ffff027224 */ /* 0x000fe200078e0005 */
[----:B------:R-:W-:Y:S01]  /*4e30*/  I2FP.F32.S32 R6, R6 ;  /* 0x0000000600067245 */ /* 0x000fe20000201400 */
[----:B------:R-:W-:Y:S01]  /*4e40*/  FFMA.FTZ R7, R7, -UR7, R74 ;  /* 0x8000000707077c23 */ /* 0x000fe2000801004a */
[----:B------:R-:W-:-:S02]  /*4e50*/  FMNMX3.FTZ R4, R4, R21, R20, !PT ;  /* 0x0000001504047276 */ /* 0x000fc40007810014 */
[----:B------:R-:W-:Y:S01]  /*4e60*/  I2FP.F32.S32 R5, R3 ;  /* 0x0000000300057245 */ /* 0x000fe20000201400 */
[----:B------:R-:W-:Y:S01]  /*4e70*/  FFMA.FTZ R6, R6, -UR7, R75 ;  /* 0x8000000706067c23 */ /* 0x000fe2000801004b */
[----:B------:R-:W-:Y:S02]  /*4e80*/  I2FP.F32.S32 R3, R2 ;  /* 0x0000000200037245 */ /* 0x000fe40000201400 */
[----:B------:R-:W-:Y:S01]  /*4e90*/  FMNMX3.FTZ R2, R4, R37, R24, !PT ;  /* 0x0000002504027276 */ /* 0x000fe20007810018 */
[----:B------:R-:W-:Y:S01]  /*4ea0*/  FFMA.FTZ R5, R5, -UR7, R30 ;  /* 0x8000000705057c23 */ /* 0x000fe2000801001e */
[----:B------:R-:W-:Y:S01]  /*4eb0*/  FSEL R69, R8, -INF , !P6 ;  /* 0xff80000008457808 */ /* 0x000fe20007000000 */
[----:B------:R-:W-:Y:S01]  /*4ec0*/  FFMA.FTZ R3, R3, -UR7, R31 ;  /* 0x8000000703037c23 */ /* 0x000fe2000801001f */
        /* <DEDUP_REMOVED lines=8> */
[----:B------:R-:W-:Y:S02]  /*4f50*/  FSEL R68, R17, -INF , !P6 ;  /* 0xff80000011447808 */ /* 0x000fe40007000000 */
[----:B------:R-:W-:Y:S02]  /*4f60*/  FSEL R92, R12, -INF , !P5 ;  /* 0xff8000000c5c7808 */ /* 0x000fe40006800000 */
        /* <DEDUP_REMOVED lines=66> */
.L_x_1900:
[----:B-1----:R-:W-:Y:S01]  /*5390*/  FMNMX3.FTZ R0, R38, R33, R34, !PT ;  /* 0x0000002126007276 */ /* 0x002fe20007810022 */
[----:B------:R-:W1:Y:S01]  /*53a0*/  SHFL.BFLY PT, R3, R8, 0x2, 0x1f ;  /* 0x0c401f0008037f89 */ /* 0x000e6200000e0000 */
[----:B------:R-:W2:Y:S01]  /*53b0*/  LDCU UR5, c[0x0][0x45c] ;  /* 0x00008b80ff0577ac */ /* 0x000ea20008000800 */
[----:B------:R-:W-:Y:S01]  /*53c0*/  IMAD.U32 R4, RZ, RZ, UR21 ;  /* 0x00000015ff047e24 */ /* 0x000fe2000f8e00ff */
[----:B------:R-:W-:Y:S01]  /*53d0*/  FMNMX3.FTZ R0, R0, R36, R39, !PT ;  /* 0x0000002400007276 */ /* 0x000fe20007810027 */
[----:B------:R-:W-:Y:S01]  /*53e0*/  STL [R1+0x7c], R203 ;  /* 0x00007ccb01007387 */ /* 0x000fe20000100800 */
[----:B------:R-:W-:Y:S01]  /*53f0*/  USHF.L.U32 UR35, UR35, 0x5, URZ ;  /* 0x0000000523237899 */ /* 0x000fe200080006ff */
[----:B------:R-:W-:Y:S01]  /*5400*/  IMAD R4, R4, 0x8, R115 ;  /* 0x0000000804047824 */ /* 0x000fe200078e0273 */
[----:B------:R-:W-:Y:S01]  /*5410*/  FMNMX3.FTZ R0, R0, R40, R18, !PT ;  /* 0x0000002800007276 */ /* 0x000fe20007810012 */
[----:B------:R-:W-:Y:S01]  /*5420*/  USHF.L.U32 UR29, UR29, 0x1, URZ ;  /* 0x000000011d1d7899 */ /* 0x000fe200080006ff */
[----:B------:R-:W-:Y:S01]  /*5430*/  STL [R1+0x78], R202 ;  /* 0x000078ca01007387 */ /* 0x000fe20000100800 */
[----:B------:R-:W-:Y:S01]  /*5440*/  USHF.R.S32.HI UR6, URZ, 0x1f, UR35 ;  /* 0x0000001fff067899 */ /* 0x000fe20008011423 */
[----:B------:R-:W-:Y:S01]  /*5450*/  FMNMX3.FTZ R0, R0, R19, R94, !PT ;  /* 0x0000001300007276 */ /* 0x000fe2000781005e */
[----:B------:R-:W-:Y:S01]  /*5460*/  IMAD.WIDE.U32 R146, R4, -0x326172a9, RZ ;  /* 0xcd9e8d5704927825 */ /* 0x000fe200078e00ff */
[----:B------:R-:W-:Y:S01]  /*5470*/  IADD3 R6, P3, P1, R107, UR35, R113 ;  /* 0x000000236b067c10 */ /* 0x000fe2000f97e071 */
[----:B------:R-:W-:Y:S01]  /*5480*/  UIADD3 UR18, UPT, UPT, UR26, -0x61c88647, URZ ;  /* 0x9e3779b91a127890 */ /* 0x000fe2000fffe0ff */
[----:B------:R-:W-:Y:S01]  /*5490*/  FMNMX3.FTZ R0, R0, R95, R89, !PT ;  /* 0x0000005f00007276 */ /* 0x000fe20007810059 */
[----:B------:R-:W-:-:S02]  /*54a0*/  UIADD3 UR17, UPT, UPT, UR26, 0x3c6ef372, URZ ;  /* 0x3c6ef3721a117890 */ /* 0x000fc4000fffe0ff */
[----:B------:R-:W-:Y:S01]  /*54b0*/  IMAD.WIDE.U32 R152, R6, -0x2daee0ad, RZ ;  /* 0xd2511f5306987825 */ /* 0x000fe200078e00ff */
[----:B------:R-:W-:Y:S01]  /*54c0*/  FMNMX3.FTZ R0, R0, R68, R92, !PT ;  /* 0x0000004400007276 */ /* 0x000fe2000781005c */
[----:B------:R-:W-:Y:S02]  /*54d0*/  UIADD3 UR16, UPT, UPT, UR27, 0x76cf5d0a, URZ ;  /* 0x76cf5d0a1b107890 */ /* 0x000fe4000fffe0ff */
[----:B------:R-:W-:Y:S01]  /*54e0*/  UIADD3 UR14, UPT, UPT, UR27, 0x32370b8f, URZ ;  /* 0x32370b8f1b0e7890 */ /* 0x000fe2000fffe0ff */
[----:B------:R-:W-:Y:S01]  /*54f0*/  FMNMX3.FTZ R0, R0, R96, R93, !PT ;  /* 0x0000006000007276 */ /* 0x000fe2000781005d */
[----:B------:R-:W-:Y:S01]  /*5500*/  UIADD3 UR15, UPT, UPT, UR26, -0x255992d5, URZ ;  /* 0xdaa66d2b1a0f7890 */ /* 0x000fe2000fffe0ff */
[----:B-1----:R-:W-:Y:S01]  /*5510*/  FMNMX.FTZ R3, R8, R3, !PT ;  /* 0x0000000308037209 */ /* 0x002fe20007810000 */
[----:B------:R-:W-:Y:S01]  /*5520*/  UIADD3 UR13, UPT, UPT, UR26, 0x78dde6e4, URZ ;  /* 0x78dde6e41a0d7890 */ /* 0x000fe2000fffe0ff */
[----:B------:R-:W-:Y:S01]  /*5530*/  FMNMX.FTZ R0, R97, R0, !PT ;  /* 0x0000000061007209 */ /* 0x000fe20007810000 */
[----:B------:R-:W-:Y:S01]  /*5540*/  UIADD3 UR12, UPT, UPT, UR27, -0x126145ec, URZ ;  /* 0xed9eba141b0c7890 */ /* 0x000fe2000fffe0ff */
[----:B------:R-:W-:Y:S01]  /*5550*/  STL.64 [R1+0x50], R152 ;  /* 0x0000509801007387 */ /* 0x000fe20000100a00 */
[----:B------:R-:W-:-:S02]  /*5560*/  UIADD3 UR10, UPT, UPT, UR26, 0x1715609d, URZ ;  /* 0x1715609d1a0a7890 */ /* 0x000fc4000fffe0ff */
[----:B------:R-:W-:Y:S01]  /*5570*/  UIADD3 UR9, UPT, UPT, UR27, -0x56f99767, URZ ;  /* 0xa90668991b097890 */ /* 0x000fe2000fffe0ff */
[----:B------:R-:W1:Y:S01]  /*5580*/  SHFL.BFLY PT, R5, R0, 0x2, 0x1f ;  /* 0x0c401f0000057f89 */ /* 0x000e6200000e0000 */
[----:B------:R-:W-:-:S03]  /*5590*/  UIADD3 UR8, UPT, UPT, UR26, -0x4ab325aa, URZ ;  /* 0xb54cda561a087890 */ /* 0x000fc6000fffe0ff */
[----:B------:R-:W3:Y:S01]  /*55a0*/  SHFL.BFLY PT, R2, R3, 0x1, 0x1f ;  /* 0x0c201f0003027f89 */ /* 0x000ee200000e0000 */
[----:B-1----:R-:W-:Y:S02]  /*55b0*/  FMNMX.FTZ R132, R0, R5, !PT ;  /* 0x0000000500847209 */ /* 0x002fe40007810000 */
[----:B------:R-:W-:Y:S01]  /*55c0*/  IADD3.X R0, PT, PT, R108, UR6, RZ, P3, P1 ;  /* 0x000000066c007c10 */ /* 0x000fe20009fe24ff */
[----:B------:R-:W-:Y:S01]  /*55d0*/  UIADD3 UR6, UPT, UPT, UR27, -0x4498517b, URZ ;  /* 0xbb67ae851b067890 */ /* 0x000fe2000fffe0ff */
[----:B---3--:R-:W-:Y:S01]  /*55e0*/  FMNMX.FTZ R3, R3, R2, !PT ;  /* 0x0000000203037209 */ /* 0x008fe20007810000 */
[----:B------:R-:W1:Y:S01]  /*55f0*/  SHFL.BFLY PT, R8, R132, 0x1, 0x1f ;  /* 0x0c201f0084087f89 */ /* 0x000e6200000e0000 */
[----:B------:R-:W-:Y:S01]  /*5600*/  LOP3.LUT R4, R0, UR26, R147, 0x96, !PT ;  /* 0x0000001a00047c12 */ /* 0x000fe2000f8e9693 */
[----:B------:R-:W-:Y:S01]  /*5610*/  IMAD.U32 R0, RZ, RZ, UR29 ;  /* 0x0000001dff007e24 */ /* 0x000fe2000f8e00ff */
[C---:B------:R-:W-:Y:S01]  /*5620*/  FSETP.NEU.FTZ.AND P4, PT, R3.reuse, -INF , PT ;  /* 0xff8000000300780b */ /* 0x040fe20003f9d000 */
[----:B--2---:R-:W-:Y:S01]  /*5630*/  FMUL.FTZ R2, R3, UR5 ;  /* 0x0000000503027c20 */ /* 0x004fe20008410000 */
[----:B------:R-:W-:Y:S01]  /*5640*/  UIADD3 UR29, UPT, UPT, UR29, 0x1, URZ ;  /* 0x000000011d1d7890 */ /* 0x000fe2000fffe0ff */
[----:B------:R-:W-:Y:S01]  /*5650*/  IMAD.WIDE.U32 R144, R4, -0x2daee0ad, RZ ;  /* 0xd2511f5304907825 */ /* 0x000fe200078e00ff */
[----:B------:R-:W-:-:S02]  /*5660*/  LOP3.LUT R0, R0, UR27, R153, 0x96, !PT ;  /* 0x0000001b00007c12 */ /* 0x000fc4000f8e9699 */
[----:B------:R-:W-:Y:S02]  /*5670*/  FSEL R2, R2, RZ, P4 ;  /* 0x000000ff02027208 */ /* 0x000fe40002000000 */
[----:B------:R-:W-:Y:S01]  /*5680*/  LOP3.LUT R6, R152, UR6, R145, 0x96, !PT ;  /* 0x0000000698067c12 */ /* 0x000fe2000f8e9691 */
[----:B------:R-:W-:Y:S01]  /*5690*/  UIADD3 UR6, UPT, UPT, UR27, 0x646e171e, URZ ;  /* 0x646e171e1b067890 */ /* 0x000fe2000fffe0ff */
[----:B------:R-:W-:Y:S01]  /*56a0*/  STL.64 [R1+0x48], R144 ;  /* 0x0000489001007387 */ /* 0x000fe20000100a00 */
[--C-:B------:R-:W-:Y:S01]  /*56b0*/  FFMA.FTZ R5, R35, UR5, -R2.reuse ;  /* 0x0000000523057c23 */ /* 0x100fe20008010802 */
[----:B------:R-:W-:Y:S01]  /*56c0*/  FFMA.FTZ R7, R27, UR5, -R2 ;  /* 0x000000051b077c23 */ /* 0x000fe20008010802 */
[----:B------:R-:W-:Y:S02]  /*56d0*/  IMAD.WIDE.U32 R234, R6, -0x326172a9, RZ ;  /* 0xcd9e8d5706ea7825 */ /* 0x000fe400078e00ff */
[----:B------:R2:W-:Y:S01]  /*56e0*/  MUFU.EX2 R182, R5 ;  /* 0x0000000500b67308 */ /* 0x0005e20000000800 */
[----:B-1----:R-:W-:-:S07]  /*56f0*/  FMNMX.FTZ R132, R132, R8, !PT ;  /* 0x0000000884847209 */ /* 0x002fce0007810000 */
[----:B------:R1:W-:Y:S01]  /*5700*/  MUFU.EX2 R137, R7 ;  /* 0x0000000700897308 */ /* 0x0003e20000000800 */
[----:B------:R-:W-:Y:S01]  /*5710*/  FSETP.NEU.FTZ.AND P1, PT, R132, -INF , PT ;  /* 0xff8000008400780b */ /* 0x000fe20003f3d000 */
[----:B--2---:R-:W-:-:S04]  /*5720*/  IMAD.WIDE.U32 R4, R0, -0x326172a9, RZ ;  /* 0xcd9e8d5700047825 */ /* 0x004fc800078e00ff */
[----:B------:R-:W-:Y:S01]  /*5730*/  FFMA.FTZ R0, R22, UR5, -R2 ;  /* 0x0000000516007c23 */ /* 0x000fe20008010802 */
[----:B------:R-:W-:-:S03]  /*5740*/  LOP3.LUT R10, R146, UR18, R5, 0x96, !PT ;  /* 0x00000012920a7c12 */ /* 0x000fc6000f8e9605 */
[----:B------:R2:W-:Y:S01]  /*5750*/  MUFU.EX2 R160, R0 ;  /* 0x0000000000a07308 */ /* 0x0005e20000000800 */
[----:B------:R-:W-:Y:S01]  /*5760*/  LOP3.LUT R8, R4, UR17, R235, 0x96, !PT ;  /* 0x0000001104087c12 */ /* 0x000fe2000f8e96eb */
[----:B------:R-:W-:Y:S01]  /*5770*/  FMUL.FTZ R4, R132, UR5 ;  /* 0x0000000584047c20 */ /* 0x000fe20008410000 */
[----:B------:R-:W-:Y:S01]  /*5780*/  FFMA.FTZ R5, R37, UR5, -R2 ;  /* 0x0000000525057c23 */ /* 0x000fe20008010802 */
[----:B------:R-:W-:-:S03]  /*5790*/  IMAD.WIDE.U32 R10, R10, -0x2daee0ad, RZ ;  /* 0xd2511f530a0a7825 */ /* 0x000fc600078e00ff */
[----:B------:R-:W-:Y:S01]  /*57a0*/  FSEL R4, R4, RZ, P1 ;  /* 0x000000ff04047208 */ /* 0x000fe20000800000 */
[----:B------:R-:W-:Y:S01]  /*57b0*/  IMAD.WIDE.U32 R8, R8, -0x2daee0ad, RZ ;  /* 0xd2511f5308087825 */ /* 0x000fe200078e00ff */
[----:B------:R-:W-:Y:S01]  /*57c0*/  LOP3.LUT R6, R144, UR16, R11, 0x96, !PT ;  /* 0x0000001090067c12 */ /* 0x000fe2000f8e960b */
[----:B------:R-:W-:Y:S03]  /*57d0*/  MUFU.EX2 R142, R5 ;  /* 0x00000005008e7308 */ /* 0x000fe60000000800 */
[----:B------:R-:W-:Y:S01]  /*57e0*/  LOP3.LUT R10, R10, UR14, R9, 0x96, !PT ;  /* 0x0000000e0a0a7c12 */ /* 0x000fe2000f8e9609 */
[----:B-1----:R-:W-:-:S04]  /*57f0*/  IMAD.WIDE.U32 R6, R6, -0x326172a9, RZ ;  /* 0xcd9e8d5706067825 */ /* 0x002fc800078e00ff */
[----:B--2---:R-:W-:Y:S01]  /*5800*/  FFMA.FTZ R0, R21, UR5, -R2 ;  /* 0x0000000515007c23 */ /* 0x004fe20008010802 */
[----:B------:R-:W-:Y:S01]  /*5810*/  IMAD.WIDE.U32 R10, R10, -0x326172a9, RZ ;  /* 0xcd9e8d570a0a7825 */ /* 0x000fe200078e00ff */
[----:B------:R-:W-:Y:S02]  /*5820*/  LOP3.LUT R12, R234, UR15, R7, 0x96, !PT ;  /* 0x0000000fea0c7c12 */ /* 0x000fe4000f8e9607 */
[----:B------:R1:W2:Y:S02]  /*5830*/  MUFU.EX2 R161, R0 ;  /* 0x0000000000a17308 */ /* 0x0002a40000000800 */
[----:B------:R-:W-:Y:S01]  /*5840*/  LOP3.LUT R9, R6, UR13, R11, 0x96, !PT ;  /* 0x0000000d06097c12 */ /* 0x000fe2000f8e960b */
[----:B------:R-:W-:Y:S01]  /*5850*/  IMAD.WIDE.U32 R12, R12, -0x2daee0ad, RZ ;  /* 0xd2511f530c0c7825 */ /* 0x000fe200078e00ff */
[----:B------:R-:W3:Y:S04]  /*5860*/  LDC R11, c[0x0][0x4f8] ;  /* 0x00013e00ff0b7b82 */ /* 0x000ee80000000800 */
[----:B------:R-:W-:Y:S01]  /*5870*/  LOP3.LUT R6, R8, UR12, R13, 0x96, !PT ;  /* 0x0000000c08067c12 */ /* 0x000fe2000f8e960d */
[----:B------:R-:W-:-:S04]  /*5880*/  IMAD.WIDE.U32 R8, R9, -0x2daee0ad, RZ ;  /* 0xd2511f5309087825 */ /* 0x000fc800078e00ff */
[----:B------:R-:W-:Y:S01]  /*5890*/  IMAD.WIDE.U32 R6, R6, -0x326172a9, RZ ;  /* 0xcd9e8d5706067825 */ /* 0x000fe200078e00ff */
[----:B------:R-:W-:Y:S02]  /*58a0*/  LOP3.LUT R12, R12, UR9, R9, 0x96, !PT ;  /* 0x000000090c0c7c12 */ /* 0x000fe4000f8e9609 */
[----:B------:R-:W-:Y:S01]  /*58b0*/  LOP3.LUT R9, R109, 0x200, R111, 0xf8, !PT ;  /* 0x000002006d097812 */ /* 0x000fe200078ef86f */
[----:B-1----:R-:W-:Y:S01]  /*58c0*/  FFMA.FTZ R0, R38, UR5, -R4 ;  /* 0x0000000526007c23 */ /* 0x002fe20008010804 */
[----:B------:R-:W-:Y:S01]  /*58d0*/  LOP3.LUT R10, R10, UR10, R7, 0x96, !PT ;  /* 0x0000000a0a0a7c12 */ /* 0x000fe2000f8e9607 */
[----:B------:R-:W-:Y:S02]  /*58e0*/  IMAD.WIDE.U32 R84, R12, -0x326172a9, RZ ;  /* 0xcd9e8d570c547825 */ /* 0x000fe400078e00ff */
[----:B------:R1:W-:Y:S02]  /*58f0*/  MUFU.EX2 R180, R0 ;  /* 0x0000000000b47308 */ /* 0x0003e40000000800 */
[----:B------:R-:W-:Y:S01]  /*5900*/  IMAD.WIDE.U32 R86, R10, -0x2daee0ad, RZ ;  /* 0xd2511f530a567825 */ /* 0x000fe200078e00ff */
[----:B------:R-:W-:-:S02]  /*5910*/  PRMT R151, R84, 0x7771, RZ ;  /* 0x0000777154977816 */ /* 0x000fc400000000ff */
[----:B------:R-:W-:Y:S02]  /*5920*/  LOP3.LUT R6, R6, UR8, R85, 0x96, !PT ;  /* 0x0000000806067c12 */ /* 0x000fe4000f8e9655 */
[----:B---3--:R-:W-:Y:S02]  /*5930*/  LOP3.LUT R5, R11, 0xff, RZ, 0xc0, !PT ;  /* 0x000000ff0b057812 */ /* 0x008fe400078ec0ff */
[----:B------:R-:W-:Y:S02]  /*5940*/  LOP3.LUT R10, R8, UR6, R87, 0x96, !PT ;  /* 0x00000006080a7c12 */ /* 0x000fe4000f8e9657 */
[----:B--2---:R-:W-:Y:S02]  /*5950*/  F2FP.BF16.F32.PACK_AB R8, R161, R160 ;  /* 0x000000a0a108723e */ /* 0x004fe400000010ff */
[----:B------:R-:W-:Y:S01]  /*5960*/  LEA R85, R9, UR11, 0x1 ;  /* 0x0000000b09557c11 */ /* 0x000fe2000f8e08ff */
[--C-:B------:R-:W-:Y:S01]  /*5970*/  FFMA.FTZ R9, R40, UR5, -R4.reuse ;  /* 0x0000000528097c23 */ /* 0x100fe20008010804 */
[C---:B------:R-:W-:Y:S01]  /*5980*/  PRMT R199, R8.reuse, 0x7632, R199 ;  /* 0x0000763208c77816 */ /* 0x040fe200000000c7 */
[----:B-1----:R-:W-:Y:S01]  /*5990*/  FFMA.FTZ R0, R33, UR5, -R4 ;  /* 0x0000000521007c23 */ /* 0x002fe20008010804 */
[----:B------:R-:W-:Y:S01]  /*59a0*/  PRMT R198, R8, 0x7610, R198 ;  /* 0x0000761008c67816 */ /* 0x000fe200000000c6 */
[----:B------:R1:W-:Y:S01]  /*59b0*/  MUFU.EX2 R141, R9 ;  /* 0x00000009008d7308 */ /* 0x0003e20000000800 */
[----:B------:R-:W-:-:S02]  /*59c0*/  PRMT R150, R84, 0x7773, RZ ;  /* 0x0000777354967816 */ /* 0x000fc400000000ff */
[----:B------:R-:W-:Y:S02]  /*59d0*/  PRMT R149, R84, 0x7772, RZ ;  /* 0x0000777254957816 */ /* 0x000fe400000000ff */
[----:B------:R-:W-:Y:S02]  /*59e0*/  LOP3.LUT R103, R6, 0xff, RZ, 0xc0, !PT ;  /* 0x000000ff06677812 */ /* 0x000fe400078ec0ff */
[----:B------:R-:W-:Y:S01]  /*59f0*/  SHF.R.U32.HI R121, RZ, 0x18, R6 ;  /* 0x00000018ff797819 */ /* 0x000fe20000011606 */
[----:B------:R2:W3:Y:S01]  /*5a00*/  MUFU.EX2 R128, R0 ;  /* 0x0000000000807308 */ /* 0x0004e20000000800 */
[C---:B------:R-:W-:Y:S02]  /*5a10*/  PRMT R123, R86.reuse, 0x7771, RZ ;  /* 0x00007771567b7816 */ /* 0x040fe400000000ff */
[C---:B------:R-:W-:Y:S02]  /*5a20*/  PRMT R122, R86.reuse, 0x7772, RZ ;  /* 0x00007772567a7816 */ /* 0x040fe400000000ff */
[----:B------:R-:W-:-:S02]  /*5a30*/  PRMT R148, R86, 0x7773, RZ ;  /* 0x0000777356947816 */ /* 0x000fc400000000ff */
[----:B------:R-:W-:Y:S01]  /*5a40*/  LOP3.LUT R102, R10, 0xff, RZ, 0xc0, !PT ;  /* 0x000000ff0a667812 */ /* 0x000fe200078ec0ff */
[----:B-1----:R-:W-:Y:S01]  /*5a50*/  FFMA.FTZ R9, R18, UR5, -R4 ;  /* 0x0000000512097c23 */ /* 0x002fe20008010804 */
[----:B------:R-:W-:Y:S02]  /*5a60*/  SHF.R.U32.HI R120, RZ, 0x18, R10 ;  /* 0x00000018ff787819 */ /* 0x000fe4000001160a */
[----:B------:R-:W-:Y:S01]  /*5a70*/  ISETP.LE.U32.AND P5, PT, R121, UR4, PT ;  /* 0x0000000479007c0c */ /* 0x000fe2000bfa3070 */
[----:B------:R1:W-:Y:S01]  /*5a80*/  MUFU.EX2 R129, R9 ;  /* 0x0000000900817308 */ /* 0x0003e20000000800 */
[----:B------:R-:W-:Y:S02]  /*5a90*/  ISETP.LE.U32.AND P4, PT, R103, UR4, PT ;  /* 0x0000000467007c0c */ /* 0x000fe4000bf83070 */
[----:B------:R-:W-:Y:S01]  /*5aa0*/  ISETP.GT.U32.AND P1, PT, R151, UR4, PT ;  /* 0x0000000497007c0c */ /* 0x000fe2000bf24070 */
[----:B--2---:R-:W-:Y:S01]  /*5ab0*/  FFMA.FTZ R0, R34, UR5, -R4 ;  /* 0x0000000522007c23 */ /* 0x004fe20008010804 */
[----:B---3--:R-:W-:Y:S01]  /*5ac0*/  F2FP.BF16.F32.PACK_AB R7, R128, R180 ;  /* 0x000000b48007723e */ /* 0x008fe200000010ff */
[----:B------:R-:W-:Y:S02]  /*5ad0*/  LDSM.16.MT88.4 R32, [R85+0x18000] ;  /* 0x018000005520783b */ /* 0x000fe40000004200 */
[----:B------:R2:W-:Y:S01]  /*5ae0*/  MUFU.EX2 R130, R0 ;  /* 0x0000000000827308 */ /* 0x0005e20000000800 */
[----:B------:R-:W-:-:S02]  /*5af0*/  PRMT R195, R7, 0x7610, R195 ;  /* 0x0000761007c37816 */ /* 0x000fc400000000c3 */
[----:B------:R-:W-:Y:S01]  /*5b00*/  PRMT R201, R7, 0x7632, R201 ;  /* 0x0000763207c97816 */ /* 0x000fe200000000c9 */
[--C-:B------:R-:W-:Y:S02]  /*5b10*/  FFMA.FTZ R7, R39, UR5, -R4.reuse ;  /* 0x0000000527077c23 */ /* 0x100fe40008010804 */
[----:B------:R-:W-:Y:S02]  /*5b20*/  @!P4 HFMA2.BF16_V2 R165, -RZ.H0_H0, RZ.H0_H0, -R195.H0_H0 ;  /* 0x200000ffffa5c231 */ /* 0x000fe400003409c3 */
[----:B------:R3:W-:Y:S01]  /*5b30*/  MUFU.EX2 R163, R7 ;  /* 0x0000000700a37308 */ /* 0x0007e20000000800 */
[----:B-1----:R-:W-:-:S07]  /*5b40*/  FFMA.FTZ R9, R19, UR5, -R4 ;  /* 0x0000000513097c23 */ /* 0x002fce0008010804 */
[----:B------:R-:W-:Y:S01]  /*5b50*/  MUFU.EX2 R104, R9 ;  /* 0x0000000900687308 */ /* 0x000fe20000000800 */
[----:B--2---:R-:W-:-:S07]  /*5b60*/  FFMA.FTZ R0, R36, UR5, -R4 ;  /* 0x0000000524007c23 */ /* 0x004fce0008010804 */
[----:B------:R1:W2:Y:S01]  /*5b70*/  MUFU.EX2 R162, R0 ;  /* 0x0000000000a27308 */ /* 0x0002a20000000800 */
[----:B---3--:R-:W-:-:S05]  /*5b80*/  IMAD.MOV.U32 R7, RZ, RZ, R84 ;  /* 0x000000ffff077224 */ /* 0x008fca00078e0054 */
[----:B------:R-:W-:-:S04]  /*5b90*/  LOP3.LUT R7, R7, 0xff, RZ, 0xc0, !PT ;  /* 0x000000ff07077812 */ /* 0x000fc800078ec0ff */
[----:B------:R-:W-:Y:S01]  /*5ba0*/  PRMT R7, R7, 0x5410, R151 ;  /* 0x0000541007077816 */ /* 0x000fe20000000097 */
[----:B-1----:R-:W-:-:S04]  /*5bb0*/  FFMA.FTZ R0, R20, UR5, -R2 ;  /* 0x0000000514007c23 */ /* 0x002fc80008010802 */
[----:B------:R1:W3:Y:S02]  /*5bc0*/  MUFU.EX2 R119, R0 ;  /* 0x0000000000777308 */ /* 0x0002e40000000800 */
[----:B-1----:R-:W-:-:S04]  /*5bd0*/  F2FP.BF16.F32.PACK_AB R0, R137, R182 ;  /* 0x000000b68900723e */ /* 0x002fc800000010ff */
[C---:B------:R-:W-:Y:S02]  /*5be0*/  PRMT R205, R0.reuse, 0x7610, R205 ;  /* 0x0000761000cd7816 */ /* 0x040fe400000000cd */
[----:B------:R-:W-:Y:S02]  /*5bf0*/  PRMT R200, R0, 0x7632, R200 ;  /* 0x0000763200c87816 */ /* 0x000fe400000000c8 */
[----:B--2---:R-:W-:-:S03]  /*5c00*/  F2FP.BF16.F32.PACK_AB R0, R162, R130 ;  /* 0x00000082a200723e */ /* 0x004fc600000010ff */
[----:B------:R-:W-:Y:S01]  /*5c10*/  @!P5 HFMA2.BF16_V2 R167, -RZ.H0_H0, RZ.H0_H0, -R200.H0_H0 ;  /* 0x200000ffffa7d231 */ /* 0x000fe200003409c8 */
[C---:B------:R-:W-:Y:S02]  /*5c20*/  PRMT R206, R0.reuse, 0x7610, R206 ;  /* 0x0000761000ce7816 */ /* 0x040fe400000000ce */
[----:B------:R-:W-:Y:S01]  /*5c30*/  PRMT R204, R0, 0x7632, R204 ;  /* 0x0000763200cc7816 */ /* 0x000fe200000000cc */
[----:B------:R-:W-:Y:S02]  /*5c40*/  IMAD R0, R5, 0x10000, R5 ;  /* 0x0001000005007824 */ /* 0x000fe400078e0205 */
[----:B------:R-:W-:Y:S01]  /*5c50*/  IMAD.IADD R5, R116, 0x1, R85 ;  /* 0x0000000174057824 */ /* 0x000fe200078e0255 */
[----:B------:R-:W-:Y:S01]  /*5c60*/  PRMT R8, R206, 0x5410, R204 ;  /* 0x00005410ce087816 */ /* 0x000fe200000000cc */
[----:B------:R-:W-:Y:S01]  /*5c70*/  @P1 HFMA2.BF16_V2 R227, -RZ.H0_H0, RZ.H0_H0, -R204.H0_H0 ;  /* 0x200000ffffe31231 */ /* 0x000fe200003409cc */
[----:B------:R-:W-:Y:S02]  /*5c80*/  HSET2.LE.AND R7, R7, R0, PT ;  /* 0x0000000007077233 */ /* 0x000fe40003803000 */
[----:B------:R-:W1:Y:S02]  /*5c90*/  LDSM.16.MT88.4 R12, [R5+0x18000] ;  /* 0x01800000050c783b */ /* 0x000e640000004200 */
[----:B------:R-:W-:-:S02]  /*5ca0*/  @P1 PRMT R204, R227, 0x5410, RZ ;  /* 0x00005410e3cc1816 */ /* 0x000fc400000000ff */
[----:B------:R-:W-:Y:S01]  /*5cb0*/  LOP3.LUT R18, R8, R7, RZ, 0xc0, !PT ;  /* 0x0000000708127212 */ /* 0x000fe200078ec0ff */
[----:B------:R-:W-:Y:S01]  /*5cc0*/  LDSM.16.MT88.4 R60, [R5+0x1e000] ;  /* 0x01e00000053c783b */ /* 0x000fe20000004200 */
[----:B------:R-:W-:Y:S02]  /*5cd0*/  PRMT R7, R149, 0x5410, R150 ;  /* 0x0000541095077816 */ /* 0x000fe40000000096 */
[C---:B------:R-:W-:Y:S01]  /*5ce0*/  LOP3.LUT R8, R6.reuse, 0xffff, RZ, 0xc0, !PT ;  /* 0x0000ffff06087812 */ /* 0x040fe200078ec0ff */
[----:B------:R-:W2:Y:S01]  /*5cf0*/  LDSM.16.MT88.4 R20, [R5+0x1c000] ;  /* 0x01c000000514783b */ /* 0x000ea20000004200 */
[----:B------:R-:W-:Y:S02]  /*5d00*/  LOP3.LUT R7, R7, 0xff00ff, RZ, 0xc0, !PT ;  /* 0x00ff00ff07077812 */ /* 0x000fe400078ec0ff */
[--C-:B------:R-:W-:Y:S01]  /*5d10*/  SHF.R.U32.HI R248, RZ, 0x8, R8.reuse ;  /* 0x00000008fff87819 */ /* 0x100fe20000011608 */
[----:B------:R-:W-:Y:S01]  /*5d20*/  LDSM.16.MT88.4 R56, [R5+0x18800] ;  /* 0x018800000538783b */ /* 0x000fe20000004200 */
[----:B------:R-:W-:-:S02]  /*5d30*/  PRMT R8, R6, 0x7632, R8 ;  /* 0x0000763206087816 */ /* 0x000fc40000000008 */
[--C-:B------:R-:W-:Y:S01]  /*5d40*/  HSET2.LE.AND R6, R7, R0.reuse, PT ;  /* 0x0000000007067233 */ /* 0x100fe20003803000 */
[----:B------:R-:W-:Y:S01]  /*5d50*/  LDSM.16.MT88.4 R44, [R5+0x1e800] ;  /* 0x01e80000052c783b */ /* 0x000fe20000004200 */
[----:B------:R-:W-:Y:S02]  /*5d60*/  PRMT R7, R103, 0x5410, R248 ;  /* 0x0000541067077816 */ /* 0x000fe400000000f8 */
[----:B------:R-:W-:Y:S01]  /*5d70*/  LOP3.LUT R100, R8, 0xff, RZ, 0xc0, !PT ;  /* 0x000000ff08647812 */ /* 0x000fe200078ec0ff */
[----:B------:R-:W-:Y:S01]  /*5d80*/  LDSM.16.MT88.4 R48, [R5+0x1c800] ;  /* 0x01c800000530783b */ /* 0x000fe20000004200 */
[----:B------:R-:W-:Y:S02]  /*5d90*/  PRMT R8, R198, 0x5410, R199 ;  /* 0x00005410c6087816 */ /* 0x000fe400000000c7 */
[----:B------:R-:W-:Y:S01]  /*5da0*/  HSET2.LE.AND R7, R7, R0, PT ;  /* 0x0000000007077233 */ /* 0x000fe20003803000 */
[----:B------:R-:W4:Y:S01]  /*5db0*/  LDSM.16.MT88.4 R28, [R5+0x1a000] ;  /* 0x01a00000051c783b */ /* 0x000f220000004200 */
[----:B------:R-:W-:-:S02]  /*5dc0*/  LOP3.LUT R19, R8, R6, RZ, 0xc0, !PT ;  /* 0x0000000608137212 */ /* 0x000fc400078ec0ff */
[----:B------:R-:W-:Y:S01]  /*5dd0*/  PRMT R6, R195, 0x5410, R201 ;  /* 0x00005410c3067816 */ /* 0x000fe200000000c9 */
[----:B------:R-:W4:Y:S01]  /*5de0*/  LDSM.16.MT88.4 R52, [R5+0x1a800] ;  /* 0x01a800000534783b */ /* 0x000f220000004200 */
[----:B------:R-:W-:Y:S02]  /*5df0*/  F2FP.BF16.F32.PACK_AB R8, R141, R163 ;  /* 0x000000a38d08723e */ /* 0x000fe400000010ff */
[----:B------:R-:W-:Y:S01]  /*5e00*/  LOP3.LUT R16, R6, R7, RZ, 0xc0, !PT ;  /* 0x0000000706107212 */ /* 0x000fe200078ec0ff */
[----:B------:R-:W-:Y:S01]  /*5e10*/  FFMA.FTZ R7, R24, UR5, -R2 ;  /* 0x0000000518077c23 */ /* 0x000fe20008010802 */
[----:B------:R-:W-:Y:S02]  /*5e20*/  PRMT R6, R100, 0x5410, R121 ;  /* 0x0000541064067816 */ /* 0x000fe40000000079 */
[C---:B------:R-:W-:Y:S01]  /*5e30*/  PRMT R197, R8.reuse, 0x7610, R197 ;  /* 0x0000761008c57816 */ /* 0x040fe200000000c5 */
[----:B------:R3:W-:Y:S01]  /*5e40*/  MUFU.EX2 R139, R7 ;  /* 0x00000007008b7308 */ /* 0x0007e20000000800 */
[----:B------:R-:W-:-:S02]  /*5e50*/  PRMT R196, R8, 0x7632, R196 ;  /* 0x0000763208c47816 */ /* 0x000fc400000000c4 */
[----:B------:R-:W-:Y:S02]  /*5e60*/  HSET2.LE.AND R6, R6, R0, PT ;  /* 0x0000000006067233 */ /* 0x000fe40003803000 */
[----:B------:R-:W-:Y:S02]  /*5e70*/  PRMT R8, R122, 0x5410, R148 ;  /* 0x000054107a087816 */ /* 0x000fe40000000094 */
[----:B------:R-:W-:Y:S02]  /*5e80*/  ISETP.LE.U32.AND P3, PT, R100, UR4, PT ;  /* 0x0000000464007c0c */ /* 0x000fe4000bf63070 */
[----:B------:R-:W-:Y:S02]  /*5e90*/  @!P4 PRMT R195, R165, 0x5410, RZ ;  /* 0x00005410a5c3c816 */ /* 0x000fe400000000ff */
[----:B------:R-:W-:Y:S02]  /*5ea0*/  ISETP.GT.U32.AND P4, PT, R150, UR4, PT ;  /* 0x0000000496007c0c */ /* 0x000fe4000bf84070 */
[----:B---3--:R-:W-:-:S02]  /*5eb0*/  PRMT R7, R205, 0x5410, R200 ;  /* 0x00005410cd077816 */ /* 0x008fc400000000c8 */
[----:B------:R-:W-:-:S05]  /*5ec0*/  @!P5 PRMT R200, R167, 0x5410, RZ ;  /* 0x00005410a7c8d816 */ /* 0x000fca00000000ff */
[----:B------:R-:W-:Y:S01]  /*5ed0*/  @!P3 HFMA2.BF16_V2 R164, -RZ.H0_H0, RZ.H0_H0, -R205.H0_H0 ;  /* 0x200000ffffa4b231 */ /* 0x000fe200003409cd */
[----:B------:R-:W-:Y:S01]  /*5ee0*/  LOP3.LUT R17, R7, R6, RZ, 0xc0, !PT ;  /* 0x0000000607117212 */ /* 0x000fe200078ec0ff */
[----:B------:R-:W-:Y:S01]  /*5ef0*/  FFMA.FTZ R6, R26, UR5, -R2 ;  /* 0x000000051a067c23 */ /* 0x000fe20008010802 */
[----:B------:R-:W-:Y:S01]  /*5f00*/  F2FP.BF16.F32.PACK_AB R7, R142, R119 ;  /* 0x000000778e07723e */ /* 0x000fe200000010ff */
[----:B------:R-:W-:Y:S01]  /*5f10*/  @P4 HFMA2.BF16_V2 R233, -RZ.H0_H0, RZ.H0_H0, -R199.H0_H0 ;  /* 0x200000ffffe94231 */ /* 0x000fe200003409c7 */
[----:B------:R-:W-:Y:S01]  /*5f20*/  @!P3 PRMT R205, R164, 0x5410, RZ ;  /* 0x00005410a4cdb816 */ /* 0x000fe200000000ff */
[----:B------:R3:W4:Y:S01]  /*5f30*/  MUFU.EX2 R131, R6 ;  /* 0x0000000600837308 */ /* 0x0007220000000800 */
[C---:B------:R-:W-:Y:S01]  /*5f40*/  PRMT R194, R7.reuse, 0x7610, R194 ;  /* 0x0000761007c27816 */ /* 0x040fe200000000c2 */
[----:B-1----:R-:W-:Y:S01]  /*5f50*/  HMMA.16816.F32.BF16 R40, R16, R14, RZ ;  /* 0x0000000e1028723c */ /* 0x002fe200000418ff */
[----:B------:R-:W-:Y:S02]  /*5f60*/  PRMT R193, R7, 0x7632, R193 ;  /* 0x0000763207c17816 */ /* 0x000fe400000000c1 */
[----:B------:R-:W-:-:S02]  /*5f70*/  ISETP.GT.U32.AND P3, PT, R149, UR4, PT ;  /* 0x0000000495007c0c */ /* 0x000fc4000bf64070 */
[----:B------:R-:W-:Y:S02]  /*5f80*/  @P4 PRMT R199, R233, 0x5410, RZ ;  /* 0x00005410e9c74816 */ /* 0x000fe400000000ff */
[----:B------:R-:W-:Y:S01]  /*5f90*/  ISETP.GT.U32.AND P4, PT, R123, UR4, PT ;  /* 0x000000047b007c0c */ /* 0x000fe2000bf84070 */
[----:B------:R-:W-:Y:S01]  /*5fa0*/  HMMA.16816.F32.BF16 R64, R16, R12, RZ ;  /* 0x0000000c1040723c */ /* 0x000fe200000418ff */
[----:B---3--:R-:W-:-:S07]  /*5fb0*/  F2FP.BF16.F32.PACK_AB R6, R104, R129 ;  /* 0x000000816806723e */ /* 0x008fce00000010ff */
[C---:B--2---:R-:W-:Y:S01]  /*5fc0*/  HMMA.16816.F32.BF16 R24, R16.reuse, R20, RZ ;  /* 0x000000141018723c */ /* 0x044fe200000418ff */
[----:B----4-:R-:W-:Y:S01]  /*5fd0*/  F2FP.BF16.F32.PACK_AB R7, R131, R139 ;  /* 0x0000008b8307723e */ /* 0x010fe200000010ff */
[----:B------:R-:W-:Y:S01]  /*5fe0*/  @P3 HFMA2.BF16_V2 R237, -RZ.H0_H0, RZ.H0_H0, -R198.H0_H0 ;  /* 0x200000ffffed3231 */ /* 0x000fe200003409c6 */
[C---:B------:R-:W-:Y:S02]  /*5ff0*/  PRMT R192, R6.reuse, 0x7610, R192 ;  /* 0x0000761006c07816 */ /* 0x040fe400000000c0 */
[----:B------:R-:W-:Y:S01]  /*6000*/  PRMT R179, R6, 0x7632, R179 ;  /* 0x0000763206b37816 */ /* 0x000fe200000000b3 */
[----:B------:R-:W-:Y:S01]  /*6010*/  IMAD.MOV.U32 R6, RZ, RZ, R86 ;  /* 0x000000ffff067224 */ /* 0x000fe200078e0056 */
[C---:B------:R-:W-:Y:S01]  /*6020*/  PRMT R178, R7.reuse, 0x7610, R178 ;  /* 0x0000761007b27816 */ /* 0x040fe200000000b2 */
[----:B------:R-:W-:Y:S01]  /*6030*/  HMMA.16816.F32.BF16 R20, R16, R22, RZ ;  /* 0x000000161014723c */ /* 0x000fe200000418ff */
[----:B------:R-:W-:Y:S01]  /*6040*/  PRMT R177, R7, 0x7632, R177 ;  /* 0x0000763207b17816 */ /* 0x000fe200000000b1 */
[----:B------:R-:W-:Y:S01]  /*6050*/  @P4 HFMA2.BF16_V2 R245, -RZ.H0_H0, RZ.H0_H0, -R179.H0_H0 ;  /* 0x200000fffff54231 */ /* 0x000fe200003409b3 */
[----:B------:R-:W-:-:S02]  /*6060*/  LOP3.LUT R6, R6, 0xff, RZ, 0xc0, !PT ;  /* 0x000000ff06067812 */ /* 0x000fc400078ec0ff */
[----:B------:R-:W-:Y:S02]  /*6070*/  PRMT R7, R192, 0x5410, R179 ;  /* 0x00005410c0077816 */ /* 0x000fe400000000b3 */
[----:B------:R-:W-:Y:S01]  /*6080*/  PRMT R6, R6, 0x5410, R123 ;  /* 0x0000541006067816 */ /* 0x000fe2000000007b */
[C---:B------:R-:W-:Y:S01]  /*6090*/  HMMA.16816.F32.BF16 R36, R16.reuse, R28, RZ ;  /* 0x0000001c1024723c */ /* 0x040fe200000418ff */
[----:B------:R-:W-:Y:S02]  /*60a0*/  @P3 PRMT R198, R237, 0x5410, RZ ;  /* 0x00005410edc63816 */ /* 0x000fe400000000ff */
[----:B------:R-:W-:Y:S02]  /*60b0*/  ISETP.GT.U32.AND P3, PT, R122, UR4, PT ;  /* 0x000000047a007c0c */ /* 0x000fe4000bf64070 */
[----:B------:R-:W-:Y:S02]  /*60c0*/  HSET2.LE.AND R6, R6, R0, PT ;  /* 0x0000000006067233 */ /* 0x000fe40003803000 */
[----:B------:R-:W-:Y:S01]  /*60d0*/  @P4 PRMT R179, R245, 0x5410, RZ ;  /* 0x00005410f5b34816 */ /* 0x000fe200000000ff */
[----:B------:R-:W-:Y:S02]  /*60e0*/  HMMA.16816.F32.BF16 R28, R16, R30, RZ ;  /* 0x0000001e101c723c */ /* 0x000fe400000418ff */
[----:B------:R-:W-:-:S02]  /*60f0*/  LOP3.LUT R14, R7, R6, RZ, 0xc0, !PT ;  /* 0x00000006070e7212 */ /* 0x000fc400078ec0ff */
[----:B------:R-:W-:Y:S02]  /*6100*/  LOP3.LUT R6, R8, 0xff00ff, RZ, 0xc0, !PT ;  /* 0x00ff00ff08067812 */ /* 0x000fe400078ec0ff */
[C---:B------:R-:W-:Y:S02]  /*6110*/  LOP3.LUT R7, R10.reuse, 0xffff, RZ, 0xc0, !PT ;  /* 0x0000ffff0a077812 */ /* 0x040fe400078ec0ff */
[----:B------:R-:W-:Y:S01]  /*6120*/  PRMT R8, R10, 0x7632, R8 ;  /* 0x000076320a087816 */ /* 0x000fe20000000008 */
[----:B------:R-:W-:Y:S01]  /*6130*/  @P3 HFMA2.BF16_V2 R244, -RZ.H0_H0, RZ.H0_H0, -R178.H0_H0 ;  /* 0x200000fffff43231 */ /* 0x000fe200003409b2 */
[----:B------:R-:W-:Y:S02]  /*6140*/  HSET2.LE.AND R6, R6, R0, PT ;  /* 0x0000000006067233 */ /* 0x000fe40003803000 */
[----:B------:R-:W-:Y:S02]  /*6150*/  SHF.R.U32.HI R238, RZ, 0x8, R7 ;  /* 0x00000008ffee7819 */ /* 0x000fe40000011607 */
[----:B------:R-:W-:-:S02]  /*6160*/  PRMT R7, R178, 0x5410, R177 ;  /* 0x00005410b2077816 */ /* 0x000fc400000000b1 */
[----:B------:R-:W-:Y:S02]  /*6170*/  LOP3.LUT R101, R8, 0xff, RZ, 0xc0, !PT ;  /* 0x000000ff08657812 */ /* 0x000fe400078ec0ff */
[----:B------:R-:W-:Y:S02]  /*6180*/  LOP3.LUT R15, R7, R6, RZ, 0xc0, !PT ;  /* 0x00000006070f7212 */ /* 0x000fe400078ec0ff */
[----:B------:R-:W-:Y:S02]  /*6190*/  PRMT R6, R102, 0x5410, R238 ;  /* 0x0000541066067816 */ /* 0x000fe400000000ee */
[----:B------:R-:W-:Y:S02]  /*61a0*/  PRMT R7, R101, 0x5410, R120 ;  /* 0x0000541065077816 */ /* 0x000fe40000000078 */
[----:B------:R-:W-:Y:S02]  /*61b0*/  PRMT R8, R197, 0x5410, R196 ;  /* 0x00005410c5087816 */ /* 0x000fe400000000c4 */
[----:B------:R-:W-:-:S02]  /*61c0*/  HSET2.LE.AND R6, R6, R0, PT ;  /* 0x0000000006067233 */ /* 0x000fc40003803000 */
[----:B------:R-:W-:Y:S02]  /*61d0*/  HSET2.LE.AND R7, R7, R0, PT ;  /* 0x0000000007077233 */ /* 0x000fe40003803000 */
[----:B------:R-:W-:Y:S02]  /*61e0*/  ISETP.LE.U32.AND P1, PT, R101, UR4, PT ;  /* 0x0000000465007c0c */ /* 0x000fe4000bf23070 */
[----:B------:R-:W-:Y:S02]  /*61f0*/  LOP3.LUT R12, R8, R6, RZ, 0xc0, !PT ;  /* 0x00000006080c7212 */ /* 0x000fe400078ec0ff */
[----:B------:R-:W-:Y:S01]  /*6200*/  PRMT R6, R194, 0x5410, R193 ;  /* 0x00005410c2067816 */ /* 0x000fe200000000c1 */
[----:B------:R-:W-:Y:S01]  /*6210*/  HMMA.16816.F32.BF16 R8, R16, R60, RZ ;  /* 0x0000003c1008723c */ /* 0x000fe200000418ff */
[----:B------:R-:W-:Y:S02]  /*6220*/  @P3 PRMT R178, R244, 0x5410, RZ ;  /* 0x00005410f4b23816 */ /* 0x000fe400000000ff */
[----:B------:R-:W-:Y:S01]  /*6230*/  LOP3.LUT R13, R6, R7, RZ, 0xc0, !PT ;  /* 0x00000007060d7212 */ /* 0x000fe200078ec0ff */
[----:B------:R-:W-:-:S02]  /*6240*/  VIADD R6, R85, 0x18000 ;  /* 0x0001800055067836 */ /* 0x000fc40000000000 */
[----:B------:R-:W-:Y:S02]  /*6250*/  VIADD R7, R85, 0x18040 ;  /* 0x0001804055077836 */ /* 0x000fe40000000000 */
[----:B------:R-:W-:Y:S02]  /*6260*/  @P0 VIADD R7, R6, 0xffffffc0 ;  /* 0xffffffc006070836 */ /* 0x000fe40000000000 */
[----:B------:R-:W-:Y:S01]  /*6270*/  @!P1 HFMA2.BF16_V2 R236, -RZ.H0_H0, RZ.H0_H0, -R194.H0_H0 ;  /* 0x200000ffffec9231 */ /* 0x000fe200003409c2 */
[----:B------:R-:W-:Y:S01]  /*6280*/  HMMA.16816.F32.BF16 R72, R12, R58, R40 ;  /* 0x0000003a0c48723c */ /* 0x000fe20000041828 */
[----:B------:R-:W1:Y:S01]  /*6290*/  LDSM.16.MT88.4 R40, [R85+0x18800] ;  /* 0x018800005528783b */ /* 0x000e620000004200 */
[----:B------:R-:W-:Y:S02]  /*62a0*/  IMAD.U32 R6, RZ, RZ, UR29 ;  /* 0x0000001dff067e24 */ /* 0x000fe4000f8e00ff */
[----:B------:R-:W-:Y:S02]  /*62b0*/  @!P1 PRMT R194, R236, 0x5410, RZ ;  /* 0x00005410ecc29816 */ /* 0x000fe400000000ff */
[----:B------:R-:W-:-:S02]  /*62c0*/  ISETP.LE.U32.AND P1, PT, R120, UR4, PT ;  /* 0x0000000478007c0c */ /* 0x000fc4000bf23070 */
[----:B------:R-:W-:Y:S01]  /*62d0*/  LOP3.LUT R6, R6, UR27, R153, 0x96, !PT ;  /* 0x0000001b06067c12 */ /* 0x000fe2000f8e9699 */
[C---:B------:R-:W-:Y:S01]  /*62e0*/  HMMA.16816.F32.BF16 R76, R12.reuse, R48, R24 ;  /* 0x000000300c4c723c */ /* 0x040fe20000041818 */
[----:B------:R-:W-:Y:S07]  /*62f0*/  LDSM.16.MT88.4 R152, [R5+0x19800] ;  /* 0x019800000598783b */ /* 0x000fee0000004200 */
[----:B------:R-:W-:Y:S01]  /*6300*/  HMMA.16816.F32.BF16 R108, R12, R44, R8 ;  /* 0x0000002c0c6c723c */ /* 0x000fe20000041808 */
[----:B------:R-:W-:-:S04]  /*6310*/  IMAD.WIDE.U32 R8, R6, -0x326172a9, RZ ;  /* 0xcd9e8d5706087825 */ /* 0x000fc800078e00ff */
[----:B------:R-:W-:Y:S01]  /*6320*/  FFMA.FTZ R6, R70, UR5, -R2 ;  /* 0x0000000546067c23 */ /* 0x000fe20008010802 */
[----:B------:R-:W-:-:S03]  /*6330*/  @!P1 HFMA2.BF16_V2 R239, -RZ.H0_H0, RZ.H0_H0, -R193.H0_H0 ;  /* 0x200000ffffef9231 */ /* 0x000fc600003409c1 */
[----:B------:R2:W-:Y:S01]  /*6340*/  MUFU.EX2 R136, R6 ;  /* 0x0000000600887308 */ /* 0x0005e20000000800 */
[----:B------:R-:W-:Y:S01]  /*6350*/  LOP3.LUT R10, R146, UR18, R9, 0x96, !PT ;  /* 0x00000012920a7c12 */ /* 0x000fe2000f8e9609 */
[----:B------:R-:W-:Y:S01]  /*6360*/  HMMA.16816.F32.BF16 R24, R16, R32, RZ ;  /* 0x000000201018723c */ /* 0x000fe200000418ff */
[----:B------:R-:W-:Y:S01]  /*6370*/  FFMA.FTZ R9, R88, UR5, -R2 ;  /* 0x0000000558097c23 */ /* 0x000fe20008010802 */
[----:B------:R-:W-:Y:S02]  /*6380*/  @!P1 PRMT R193, R239, 0x5410, RZ ;  /* 0x00005410efc19816 */ /* 0x000fe400000000ff */
[----:B------:R-:W-:Y:S02]  /*6390*/  IMAD.WIDE.U32 R10, R10, -0x2daee0ad, RZ ;  /* 0xd2511f530a0a7825 */ /* 0x000fe400078e00ff */
[----:B------:R3:W-:Y:S02]  /*63a0*/  MUFU.EX2 R140, R9 ;  /* 0x00000009008c7308 */ /* 0x0007e40000000800 */
[----:B------:R-:W-:Y:S01]  /*63b0*/  HMMA.16816.F32.BF16 R80, R12, R50, R20 ;  /* 0x000000320c50723c */ /* 0x000fe20000041814 */
[----:B------:R-:W4:Y:S01]  /*63c0*/  LDSM.16.MT88.4 R48, [R7] ;  /* 0x000000000730783b */ /* 0x000f220000004200 */
[----:B------:R-:W-:-:S02]  /*63d0*/  LOP3.LUT R11, R144, UR16, R11, 0x96, !PT ;  /* 0x00000010900b7c12 */ /* 0x000fc4000f8e960b */
[----:B--2---:R-:W-:-:S04]  /*63e0*/  LOP3.LUT R6, R8, UR17, R235, 0x96, !PT ;  /* 0x0000001108067c12 */ /* 0x004fc8000f8e96eb */
[----:B------:R-:W-:Y:S01]  /*63f0*/  HMMA.16816.F32.BF16 R156, R12, R56, R64 ;  /* 0x000000380c9c723c */ /* 0x000fe20000041840 */
[----:B---3--:R-:W-:-:S04]  /*6400*/  IMAD.WIDE.U32 R8, R6, -0x2daee0ad, RZ ;  /* 0xd2511f5306087825 */ /* 0x008fc800078e00ff */
[----:B------:R-:W-:-:S03]  /*6410*/  FFMA.FTZ R6, R89, UR5, -R4 ;  /* 0x0000000559067c23 */ /* 0x000fc60008010804 */
[C---:B------:R-:W-:Y:S01]  /*6420*/  HMMA.16816.F32.BF16 R64, R12.reuse, R52, R36 ;  /* 0x000000340c40723c */ /* 0x040fe20000041824 */
[----:B------:R2:W-:Y:S07]  /*6430*/  MUFU.EX2 R147, R6 ;  /* 0x0000000600937308 */ /* 0x0005ee0000000800 */
[----:B-1----:R-:W-:Y:S01]  /*6440*/  HMMA.16816.F32.BF16 R240, R12, R40, R24 ;  /* 0x000000280cf0723c */ /* 0x002fe20000041818 */
[----:B------:R-:W-:-:S07]  /*6450*/  IMAD.WIDE.U32 R24, R11, -0x326172a9, RZ ;  /* 0xcd9e8d570b187825 */ /* 0x000fce00078e00ff */
[----:B------:R-:W-:Y:S01]  /*6460*/  HMMA.16816.F32.BF16 R56, R12, R54, R28 ;  /* 0x000000360c38723c */ /* 0x000fe2000004181c */
[----:B------:R-:W1:Y:S01]  /*6470*/  LDSM.16.MT88.4 R52, [R7+0x800] ;  /* 0x000800000734783b */ /* 0x000e620000004200 */
[----:B--2---:R-:W-:Y:S01]  /*6480*/  LOP3.LUT R6, R10, UR14, R9, 0x96, !PT ;  /* 0x0000000e0a067c12 */ /* 0x004fe2000f8e9609 */
[----:B------:R-:W-:Y:S01]  /*6490*/  FFMA.FTZ R9, R68, UR5, -R4 ;  /* 0x0000000544097c23 */ /* 0x000fe20008010804 */
[----:B------:R-:W-:-:S04]  /*64a0*/  FFMA.FTZ R10, R69, UR5, -R2 ;  /* 0x00000005450a7c23 */ /* 0x000fc80008010802 */
[C---:B------:R-:W-:Y:S01]  /*64b0*/  HMMA.16816.F32.BF16 R20, R16.reuse, R62, RZ ;  /* 0x0000003e1014723c */ /* 0x040fe200000418ff */
[----:B------:R-:W-:Y:S01]  /*64c0*/  IMAD.WIDE.U32 R38, R6, -0x326172a9, RZ ;  /* 0xcd9e8d5706267825 */ /* 0x000fe200078e00ff */
[----:B------:R2:W3:Y:S04]  /*64d0*/  MUFU.EX2 R117, R9 ;  /* 0x0000000900757308 */ /* 0x0004e80000000800 */
[----:B------:R-:W-:Y:S02]  /*64e0*/  LOP3.LUT R6, R24, UR13, R39, 0x96, !PT ;  /* 0x0000000d18067c12 */ /* 0x000fe4000f8e9627 */
[----:B------:R-:W-:Y:S01]  /*64f0*/  HMMA.16816.F32.BF16 R28, R16, R34, RZ ;  /* 0x00000022101c723c */ /* 0x000fe200000418ff */
[----:B------:R-:W-:Y:S01]  /*6500*/  LDSM.16.MT88.4 R32, [R5+0x1b000] ;  /* 0x01b000000520783b */ /* 0x000fe20000004200 */
[----:B------:R4:W1:Y:S01]  /*6510*/  MUFU.EX2 R70, R10 ;  /* 0x0000000a00467308 */ /* 0x0008620000000800 */
[----:B------:R-:W-:-:S04]  /*6520*/  IMAD.WIDE.U32 R36, R6, -0x2daee0ad, RZ ;  /* 0xd2511f5306247825 */ /* 0x000fc800078e00ff */
[----:B------:R-:W-:-:S04]  /*6530*/  FFMA.FTZ R6, R94, UR5, -R4 ;  /* 0x000000055e067c23 */ /* 0x000fc80008010804 */
[----:B------:R3:W-:Y:S01]  /*6540*/  MUFU.EX2 R181, R6 ;  /* 0x0000000600b57308 */ /* 0x0007e20000000800 */
[----:B--2---:R-:W-:Y:S01]  /*6550*/  LOP3.LUT R9, R234, UR15, R25, 0x96, !PT ;  /* 0x0000000fea097c12 */ /* 0x004fe2000f8e9619 */
[----:B------:R-:W-:Y:S01]  /*6560*/  HMMA.16816.F32.BF16 R112, R12, R46, R20 ;  /* 0x0000002e0c70723c */ /* 0x000fe20000041814 */
[----:B------:R-:W2:Y:S03]  /*6570*/  LDSM.16.MT88.4 R44, [R5+0x19000] ;  /* 0x01900000052c783b */ /* 0x000ea60000004200 */
[----:B----4-:R-:W-:-:S04]  /*6580*/  IMAD.WIDE.U32 R10, R9, -0x2daee0ad, RZ ;  /* 0xd2511f53090a7825 */ /* 0x010fc800078e00ff */
[----:B------:R-:W-:Y:S01]  /*6590*/  HMMA.16816.F32.BF16 R20, R16, R48, RZ ;  /* 0x000000301014723c */ /* 0x000fe200000418ff */
[----:B------:R-:W-:Y:S01]  /*65a0*/  LOP3.LUT R9, R10, UR9, R37, 0x96, !PT ;  /* 0x000000090a097c12 */ /* 0x000fe2000f8e9625 */
[----:B------:R-:W-:Y:S01]  /*65b0*/  FFMA.FTZ R10, R98, UR5, -R2 ;  /* 0x00000005620a7c23 */ /* 0x000fe20008010802 */
[----:B------:R-:W-:Y:S01]  /*65c0*/  LOP3.LUT R26, R8, UR12, R11, 0x96, !PT ;  /* 0x0000000c081a7c12 */ /* 0x000fe2000f8e960b */
[----:B------:R-:W-:Y:S01]  /*65d0*/  FFMA.FTZ R8, R95, UR5, -R4 ;  /* 0x000000055f087c23 */ /* 0x000fe20008010804 */
[----:B---3--:R-:W-:Y:S01]  /*65e0*/  F2FP.BF16.F32.PACK_AB R6, R117, R147 ;  /* 0x000000937506723e */ /* 0x008fe200000010ff */
[----:B------:R-:W-:Y:S01]  /*65f0*/  IMAD.WIDE.U32 R24, R9, -0x326172a9, RZ ;  /* 0xcd9e8d5709187825 */ /* 0x000fe200078e00ff */
[----:B------:R3:W-:Y:S01]  /*6600*/  MUFU.EX2 R138, R10 ;  /* 0x0000000a008a7308 */ /* 0x0007e20000000800 */
[----:B------:R-:W-:Y:S01]  /*6610*/  HMMA.16816.F32.BF16 R228, R12, R42, R28 ;  /* 0x0000002a0ce4723c */ /* 0x000fe2000004181c */
[C---:B------:R-:W-:Y:S01]  /*6620*/  PRMT R175, R6.reuse, 0x7610, R175 ;  /* 0x0000761006af7816 */ /* 0x040fe200000000af */
[----:B------:R-:W4:Y:S01]  /*6630*/  LDSM.16.MT88.4 R40, [R5+0x1d000] ;  /* 0x01d000000528783b */ /* 0x000f220000004200 */
[----:B------:R-:W-:Y:S01]  /*6640*/  PRMT R176, R6, 0x7632, R176 ;  /* 0x0000763206b07816 */ /* 0x000fe200000000b0 */
[----:B------:R-:W-:Y:S01]  /*6650*/  IMAD.MOV.U32 R6, RZ, RZ, R24 ;  /* 0x000000ffff067224 */ /* 0x000fe200078e0018 */
[----:B------:R-:W-:-:S02]  /*6660*/  PRMT R106, R24, 0x7773, RZ ;  /* 0x00007773186a7816 */ /* 0x000fc400000000ff */
[----:B------:R-:W-:Y:S01]  /*6670*/  PRMT R107, R24, 0x7772, RZ ;  /* 0x00007772186b7816 */ /* 0x000fe200000000ff */
[----:B------:R2:W2:Y:S01]  /*6680*/  MUFU.EX2 R143, R8 ;  /* 0x00000008008f7308 */ /* 0x0004a20000000800 */
[----:B------:R-:W-:-:S03]  /*6690*/  LOP3.LUT R9, R6, 0xff, RZ, 0xc0, !PT ;  /* 0x000000ff06097812 */ /* 0x000fc600078ec0ff */
[----:B-1----:R-:W-:Y:S01]  /*66a0*/  HMMA.16816.F32.BF16 R220, R12, R52, R20 ;  /* 0x000000340cdc723c */ /* 0x002fe20000041814 */
[----:B------:R-:W-:Y:S01]  /*66b0*/  PRMT R6, R107, 0x5410, R106 ;  /* 0x000054106b067816 */ /* 0x000fe2000000006a */
[----:B------:R-:W-:Y:S01]  /*66c0*/  IMAD.WIDE.U32 R20, R26, -0x326172a9, RZ ;  /* 0xcd9e8d571a147825 */ /* 0x000fe200078e00ff */
[----:B------:R-:W-:Y:S02]  /*66d0*/  PRMT R105, R24, 0x7771, RZ ;  /* 0x0000777118697816 */ /* 0x000fe400000000ff */
[----:B------:R-:W-:Y:S01]  /*66e0*/  LOP3.LUT R11, R6, 0xff00ff, RZ, 0xc0, !PT ;  /* 0x00ff00ff060b7812 */ /* 0x000fe200078ec0ff */
[----:B------:R-:W-:Y:S01]  /*66f0*/  IMAD.MOV.U32 R26, RZ, RZ, R104 ;  /* 0x000000ffff1a7224 */ /* 0x000fe200078e0068 */
[----:B------:R-:W-:Y:S01]  /*6700*/  PRMT R6, R9, 0x5410, R105 ;  /* 0x0000541009067816 */ /* 0x000fe20000000069 */
[----:B------:R-:W-:Y:S01]  /*6710*/  HMMA.16816.F32.BF16 R28, R16, R50, RZ ;  /* 0x00000032101c723c */ /* 0x000fe200000418ff */
[----:B---3--:R-:W-:Y:S01]  /*6720*/  PRMT R10, R175, 0x5410, R176 ;  /* 0x00005410af0a7816 */ /* 0x008fe200000000b0 */
[----:B------:R-:W-:Y:S01]  /*6730*/  LDSM.16.MT88.4 R48, [R5+0x1b800] ;  /* 0x01b800000530783b */ /* 0x000fe20000004200 */
[----:B------:R-:W-:-:S02]  /*6740*/  HSET2.LE.AND R11, R11, R0, PT ;  /* 0x000000000b0b7233 */ /* 0x000fc40003803000 */
[----:B------:R-:W-:Y:S02]  /*6750*/  HSET2.LE.AND R6, R6, R0, PT ;  /* 0x0000000006067233 */ /* 0x000fe40003803000 */
[----:B--2---:R-:W-:-:S03]  /*6760*/  F2FP.BF16.F32.PACK_AB R8, R70, R140 ;  /* 0x0000008c4608723e */ /* 0x004fc600000010ff */
[----:B------:R-:W-:Y:S02]  /*6770*/  LOP3.LUT R10, R10, R6, RZ, 0xc0, !PT ;  /* 0x000000060a0a7212 */ /* 0x000fe400078ec0ff */
[C---:B------:R-:W-:Y:S02]  /*6780*/  PRMT R174, R8.reuse, 0x7632, R174 ;  /* 0x0000763208ae7816 */ /* 0x040fe400000000ae */
[----:B------:R-:W-:Y:S02]  /*6790*/  PRMT R173, R8, 0x7610, R173 ;  /* 0x0000761008ad7816 */ /* 0x000fe400000000ad */
[----:B------:R-:W-:Y:S02]  /*67a0*/  F2FP.BF16.F32.PACK_AB R8, R143, R181 ;  /* 0x000000b58f08723e */ /* 0x000fe400000010ff */
[----:B------:R-:W-:Y:S02]  /*67b0*/  PRMT R6, R173, 0x5410, R174 ;  /* 0x00005410ad067816 */ /* 0x000fe400000000ae */
[----:B------:R-:W-:Y:S01]  /*67c0*/  PRMT R172, R8, 0x7610, R172 ;  /* 0x0000761008ac7816 */ /* 0x000fe200000000ac */
[----:B------:R-:W-:Y:S01]  /*67d0*/  HMMA.16816.F32.BF16 R216, R12, R54, R28 ;  /* 0x000000360cd8723c */ /* 0x000fe2000004181c */
[----:B------:R-:W-:Y:S01]  /*67e0*/  LOP3.LUT R11, R6, R11, RZ, 0xc0, !PT ;  /* 0x0000000b060b7212 */ /* 0x000fe200078ec0ff */
[----:B------:R-:W1:Y:S01]  /*67f0*/  LDSM.16.MT88.4 R28, [R5+0x1f000] ;  /* 0x01f00000051c783b */ /* 0x000e620000004200 */
[----:B------:R-:W-:-:S02]  /*6800*/  LOP3.LUT R6, R20, UR8, R25, 0x96, !PT ;  /* 0x0000000814067c12 */ /* 0x000fc4000f8e9619 */
[----:B------:R-:W-:Y:S02]  /*6810*/  PRMT R171, R8, 0x7632, R171 ;  /* 0x0000763208ab7816 */ /* 0x000fe400000000ab */
[C---:B------:R-:W-:Y:S02]  /*6820*/  LOP3.LUT R9, R6.reuse, 0xffff, RZ, 0xc0, !PT ;  /* 0x0000ffff06097812 */ /* 0x040fe400078ec0ff */
[C---:B------:R-:W-:Y:S02]  /*6830*/  LOP3.LUT R104, R6.reuse, 0xff, RZ, 0xc0, !PT ;  /* 0x000000ff06687812 */ /* 0x040fe400078ec0ff */
[----:B------:R-:W-:Y:S02]  /*6840*/  SHF.R.U32.HI R226, RZ, 0x8, R9 ;  /* 0x00000008ffe27819 */ /* 0x000fe40000011609 */
[----:B------:R-:W-:Y:S02]  /*6850*/  PRMT R20, R6, 0x7632, R20 ;  /* 0x0000763206147816 */ /* 0x000fe40000000014 */
[----:B------:R-:W-:-:S02]  /*6860*/  SHF.R.U32.HI R94, RZ, 0x18, R6 ;  /* 0x00000018ff5e7819 */ /* 0x000fc40000011606 */
[----:B------:R-:W-:Y:S02]  /*6870*/  PRMT R6, R104, 0x5410, R226 ;  /* 0x0000541068067816 */ /* 0x000fe400000000e2 */
[----:B------:R-:W-:Y:S02]  /*6880*/  F2FP.BF16.F32.PACK_AB R8, R138, R136 ;  /* 0x000000888a08723e */ /* 0x000fe400000010ff */
[----:B------:R-:W-:Y:S01]  /*6890*/  LOP3.LUT R95, R20, 0xff, RZ, 0xc0, !PT ;  /* 0x000000ff145f7812 */ /* 0x000fe200078ec0ff */
[----:B------:R-:W-:Y:S01]  /*68a0*/  FFMA.FTZ R20, R71, UR5, -R2 ;  /* 0x0000000547147c23 */ /* 0x000fe20008010802 */
[C---:B------:R-:W-:Y:S02]  /*68b0*/  PRMT R170, R8.reuse, 0x7610, R170 ;  /* 0x0000761008aa7816 */ /* 0x040fe400000000aa */
[----:B------:R-:W-:Y:S01]  /*68c0*/  PRMT R169, R8, 0x7632, R169 ;  /* 0x0000763208a97816 */ /* 0x000fe200000000a9 */
[----:B------:R-:W-:Y:S01]  /*68d0*/  MUFU.EX2 R68, R20 ;  /* 0x0000001400447308 */ /* 0x000fe20000000800 */
[----:B------:R-:W-:-:S02]  /*68e0*/  HSET2.LE.AND R6, R6, R0, PT ;  /* 0x0000000006067233 */ /* 0x000fc40003803000 */
[----:B------:R-:W-:Y:S02]  /*68f0*/  PRMT R9, R95, 0x5410, R94 ;  /* 0x000054105f097816 */ /* 0x000fe4000000005e */
[----:B------:R-:W-:Y:S02]  /*6900*/  PRMT R8, R172, 0x5410, R171 ;  /* 0x00005410ac087816 */ /* 0x000fe400000000ab */
[----:B------:R-:W-:Y:S02]  /*6910*/  ISETP.LE.U32.AND P3, PT, R94, UR4, PT ;  /* 0x000000045e007c0c */ /* 0x000fe4000bf63070 */
[----:B------:R-:W-:Y:S02]  /*6920*/  HSET2.LE.AND R9, R9, R0, PT ;  /* 0x0000000009097233 */ /* 0x000fe40003803000 */
[----:B------:R-:W-:Y:S02]  /*6930*/  LOP3.LUT R8, R8, R6, RZ, 0xc0, !PT ;  /* 0x0000000608087212 */ /* 0x000fe400078ec0ff */
[----:B------:R-:W-:-:S02]  /*6940*/  PRMT R6, R170, 0x5410, R169 ;  /* 0x00005410aa067816 */ /* 0x000fc400000000a9 */
[----:B------:R-:W-:Y:S02]  /*6950*/  ISETP.LE.U32.AND P4, PT, R104, UR4, PT ;  /* 0x0000000468007c0c */ /* 0x000fe4000bf83070 */
[----:B------:R-:W-:Y:S01]  /*6960*/  LOP3.LUT R9, R6, R9, RZ, 0xc0, !PT ;  /* 0x0000000906097212 */ /* 0x000fe200078ec0ff */
[----:B------:R-:W-:Y:S02]  /*6970*/  FFMA.FTZ R6, R90, UR5, -R2 ;  /* 0x000000055a067c23 */ /* 0x000fe40008010802 */
[----:B------:R-:W-:Y:S02]  /*6980*/  @!P3 HFMA2.BF16_V2 R251, -RZ.H0_H0, RZ.H0_H0, -R169.H0_H0 ;  /* 0x200000fffffbb231 */ /* 0x000fe400003409a9 */
[----:B------:R2:W3:Y:S02]  /*6990*/  MUFU.EX2 R203, R6 ;  /* 0x0000000600cb7308 */ /* 0x0004e40000000800 */
[----:B------:R-:W-:Y:S01]  /*69a0*/  HMMA.16816.F32.BF16 R156, R8, R44, R156 ;  /* 0x0000002c089c723c */ /* 0x000fe2000004189c */
[----:B------:R-:W-:-:S03]  /*69b0*/  @!P3 PRMT R169, R251, 0x5410, RZ ;  /* 0x00005410fba9b816 */ /* 0x000fc600000000ff */
[----:B------:R-:W-:-:S04]  /*69c0*/  @!P4 HFMA2.BF16_V2 R250, -RZ.H0_H0, RZ.H0_H0, -R172.H0_H0 ;  /* 0x200000fffffac231 */ /* 0x000fc800003409ac */
[C---:B------:R-:W-:Y:S01]  /*69d0*/  HMMA.16816.F32.BF16 R44, R8.reuse, R46, R72 ;  /* 0x0000002e082c723c */ /* 0x040fe20000041848 */
[----:B------:R-:W-:Y:S01]  /*69e0*/  LDSM.16.MT88.4 R72, [R7+0x2000] ;  /* 0x002000000748783b */ /* 0x000fe20000004200 */
[----:B------:R-:W-:Y:S02]  /*69f0*/  @!P4 PRMT R172, R250, 0x5410, RZ ;  /* 0x00005410faacc816 */ /* 0x000fe400000000ff */
[----:B------:R-:W-:Y:S01]  /*6a00*/  ISETP.GT.U32.AND P4, PT, R106, UR4, PT ;  /* 0x000000046a007c0c */ /* 0x000fe2000bf84070 */
[----:B--2---:R-:W-:Y:S01]  /*6a10*/  FFMA.FTZ R6, R91, UR5, -R2 ;  /* 0x000000055b067c23 */ /* 0x004fe20008010802 */
[----:B---3--:R-:W-:Y:S02]  /*6a20*/  F2FP.BF16.F32.PACK_AB R23, R203, R68 ;  /* 0x00000044cb17723e */ /* 0x008fe400000010ff */
[----:B------:R-:W-:Y:S01]  /*6a30*/  HMMA.16816.F32.BF16 R52, R8, R32, R64 ;  /* 0x000000200834723c */ /* 0x000fe20000041840 */
[----:B------:R2:W-:Y:S01]  /*6a40*/  MUFU.EX2 R144, R6 ;  /* 0x0000000600907308 */ /* 0x0005e20000000800 */
[----:B------:R-:W-:-:S02]  /*6a50*/  PRMT R125, R23, 0x7610, R125 ;  /* 0x00007610177d7816 */ /* 0x000fc4000000007d */
[----:B------:R-:W-:Y:S01]  /*6a60*/  PRMT R124, R23, 0x7632, R124 ;  /* 0x00007632177c7816 */ /* 0x000fe2000000007c */
[----:B------:R-:W-:-:S03]  /*6a70*/  IMAD.MOV.U32 R23, RZ, RZ, R131 ;  /* 0x000000ffff177224 */ /* 0x000fc600078e0083 */
[C---:B------:R-:W-:Y:S01]  /*6a80*/  HMMA.16816.F32.BF16 R60, R8.reuse, R34, R56 ;  /* 0x00000022083c723c */ /* 0x040fe20000041838 */
[----:B------:R-:W-:Y:S07]  /*6a90*/  LDSM.16.MT88.4 R32, [R85+0x1a000] ;  /* 0x01a000005520783b */ /* 0x000fee0000004200 */
[----:B----4-:R-:W-:Y:S01]  /*6aa0*/  HMMA.16816.F32.BF16 R76, R8, R40, R76 ;  /* 0x00000028084c723c */ /* 0x010fe2000004184c */
[----:B--2---:R-:W-:Y:S01]  /*6ab0*/  FFMA.FTZ R6, R92, UR5, -R4 ;  /* 0x000000055c067c23 */ /* 0x004fe20008010804 */
[----:B------:R-:W-:-:S03]  /*6ac0*/  IMAD.IADD R92, R116, 0x1, R7 ;  /* 0x00000001745c7824 */ /* 0x000fc600078e0207 */
[----:B------:R2:W-:Y:S03]  /*6ad0*/  MUFU.EX2 R145, R6 ;  /* 0x0000000600917308 */ /* 0x0005e60000000800 */
[C---:B------:R-:W-:Y:S01]  /*6ae0*/  HMMA.16816.F32.BF16 R40, R8.reuse, R42, R80 ;  /* 0x0000002a0828723c */ /* 0x040fe20000041850 */
[----:B------:R-:W3:Y:S04]  /*6af0*/  LDSM.16.MT88.4 R56, [R92] ;  /* 0x000000005c38783b */ /* 0x000ee80000004200 */
[----:B------:R-:W-:Y:S03]  /*6b00*/  LDSM.16.MT88.4 R80, [R5+0x1d800] ;  /* 0x01d800000550783b */ /* 0x000fe60000004200 */
[----:B-1----:R-:W-:Y:S01]  /*6b10*/  HMMA.16816.F32.BF16 R108, R8, R28, R108 ;  /* 0x0000001c086c723c */ /* 0x002fe2000004186c */
[----:B------:R-:W-:Y:S04]  /*6b20*/  LDSM.16.MT88.4 R88, [R92+0x2000] ;  /* 0x002000005c58783b */ /* 0x000fe80000004200 */
[----:B------:R-:W-:Y:S01]  /*6b30*/  LDSM.16.MT88.4 R64, [R92+0x2800] ;  /* 0x002800005c40783b */ /* 0x000fe20000004200 */
[----:B--2---:R-:W-:-:S02]  /*6b40*/  FFMA.FTZ R6, R96, UR5, -R4 ;  /* 0x0000000560067c23 */ /* 0x004fc40008010804 */
[----:B------:R-:W-:Y:S02]  /*6b50*/  HMMA.16816.F32.BF16 R112, R8, R30, R112 ;  /* 0x0000001e0870723c */ /* 0x000fe40000041870 */
[----:B------:R1:W2:Y:S02]  /*6b60*/  MUFU.EX2 R118, R6 ;  /* 0x0000000600767308 */ /* 0x0002a40000000800 */
[--C-:B-1----:R-:W-:Y:S01]  /*6b70*/  FFMA.FTZ R6, R93, UR5, -R4.reuse ;  /* 0x000000055d067c23 */ /* 0x102fe20008010804 */
[----:B------:R-:W-:Y:S01]  /*6b80*/  FFMA.FTZ R4, R97, UR5, -R4 ;  /* 0x0000000561047c23 */ /* 0x000fe20008010804 */
[----:B--2---:R-:W-:-:S04]  /*6b90*/  F2FP.BF16.F32.PACK_AB R25, R118, R145 ;  /* 0x000000917619723e */ /* 0x004fc800000010ff */
[----:B------:R1:W-:Y:S01]  /*6ba0*/  MUFU.EX2 R146, R6 ;  /* 0x0000000600927308 */ /* 0x0003e20000000800 */
[----:B---3--:R-:W-:Y:S01]  /*6bb0*/  HMMA.16816.F32.BF16 R28, R16, R56, RZ ;  /* 0x00000038101c723c */ /* 0x008fe200000418ff */
[C---:B------:R-:W-:Y:S02]  /*6bc0*/  PRMT R127, R25.reuse, 0x7610, R127 ;  /* 0x00007610197f7816 */ /* 0x040fe4000000007f */
[----:B------:R-:W-:-:S04]  /*6bd0*/  PRMT R126, R25, 0x7632, R126 ;  /* 0x00007632197e7816 */ /* 0x000fc8000000007e */
[----:B------:R2:W3:Y:S01]  /*6be0*/  MUFU.EX2 R202, R4 ;  /* 0x0000000400ca7308 */ /* 0x0004e20000000800 */
[----:B------:R-:W-:Y:S01]  /*6bf0*/  HMMA.16816.F32.BF16 R56, R16, R58, RZ ;  /* 0x0000003a1038723c */ /* 0x000fe200000418ff */
[----:B-1----:R-:W-:-:S05]  /*6c00*/  LOP3.LUT R6, R38, UR10, R21, 0x96, !PT ;  /* 0x0000000a26067c12 */ /* 0x002fca000f8e9615 */
[----:B------:R-:W-:-:S04]  /*6c10*/  IMAD.WIDE.U32 R20, R6, -0x2daee0ad, RZ ;  /* 0xd2511f5306147825 */ /* 0x000fc800078e00ff */
[----:B--2---:R-:W-:Y:S01]  /*6c20*/  FFMA.FTZ R4, R99, UR5, -R2 ;  /* 0x0000000563047c23 */ /* 0x004fe20008010802 */
[--C-:B------:R-:W-:Y:S01]  /*6c30*/  LOP3.LUT R2, R36, UR6, R21.reuse, 0x96, !PT ;  /* 0x0000000624027c12 */ /* 0x100fe2000f8e9615 */
[----:B------:R-:W1:Y:S02]  /*6c40*/  LDSM.16.MT88.4 R96, [R92+0x800] ;  /* 0x000800005c60783b */ /* 0x000e640000004200 */
[----:B------:R2:W4:Y:S01]  /*6c50*/  MUFU.EX2 R27, R4 ;  /* 0x00000004001b7308 */ /* 0x0005220000000800 */
[C---:B------:R-:W-:Y:S02]  /*6c60*/  PRMT R209, R20.reuse, 0x7772, RZ ;  /* 0x0000777214d17816 */ /* 0x040fe400000000ff */
[----:B------:R-:W-:Y:S01]  /*6c70*/  PRMT R224, R20, 0x7773, RZ ;  /* 0x0000777314e07816 */ /* 0x000fe200000000ff */
[----:B------:R3:W4:Y:S01]  /*6c80*/  LDSM.16.MT88.4 R36, [R5+0x1f800] ;  /* 0x01f800000524783b */ /* 0x0007220000004200 */
[C---:B------:R-:W-:Y:S02]  /*6c90*/  LOP3.LUT R6, R2.reuse, 0xffff, RZ, 0xc0, !PT ;  /* 0x0000ffff02067812 */ /* 0x040fe400078ec0ff */
[----:B------:R-:W-:-:S02]  /*6ca0*/  PRMT R21, R2, 0x7632, R21 ;  /* 0x0000763202157816 */ /* 0x000fc40000000015 */
[----:B------:R-:W-:Y:S02]  /*6cb0*/  LOP3.LUT R87, R2, 0xff, RZ, 0xc0, !PT ;  /* 0x000000ff02577812 */ /* 0x000fe400078ec0ff */
[----:B------:R-:W-:Y:S02]  /*6cc0*/  SHF.R.U32.HI R207, RZ, 0x18, R2 ;  /* 0x00000018ffcf7819 */ /* 0x000fe40000011602 */
[----:B------:R-:W-:Y:S02]  /*6cd0*/  PRMT R2, R209, 0x5410, R224 ;  /* 0x00005410d1027816 */ /* 0x000fe400000000e0 */
[----:B------:R-:W-:Y:S01]  /*6ce0*/  PRMT R208, R20, 0x7771, RZ ;  /* 0x0000777114d07816 */ /* 0x000fe200000000ff */
[----:B--2---:R-:W-:Y:S01]  /*6cf0*/  IMAD.MOV.U32 R4, RZ, RZ, R20 ;  /* 0x000000ffff047224 */ /* 0x004fe200078e0014 */
[----:B------:R-:W-:Y:S02]  /*6d00*/  SHF.R.U32.HI R225, RZ, 0x8, R6 ;  /* 0x00000008ffe17819 */ /* 0x000fe40000011606 */
[----:B------:R-:W-:-:S02]  /*6d10*/  LOP3.LUT R93, R21, 0xff, RZ, 0xc0, !PT ;  /* 0x000000ff155d7812 */ /* 0x000fc400078ec0ff */
[----:B------:R-:W-:Y:S02]  /*6d20*/  LOP3.LUT R4, R4, 0xff, RZ, 0xc0, !PT ;  /* 0x000000ff04047812 */ /* 0x000fe400078ec0ff */
[----:B------:R-:W-:Y:S02]  /*6d30*/  LOP3.LUT R21, R2, 0xff00ff, RZ, 0xc0, !PT ;  /* 0x00ff00ff02157812 */ /* 0x000fe400078ec0ff */
[----:B------:R-:W-:Y:S01]  /*6d40*/  PRMT R2, R4, 0x5410, R208 ;  /* 0x0000541004027816 */ /* 0x000fe200000000d0 */
[----:B---3--:R-:W-:Y:S01]  /*6d50*/  IMAD.MOV.U32 R5, RZ, RZ, R128 ;  /* 0x000000ffff057224 */ /* 0x008fe200078e0080 */
[----:B------:R-:W-:Y:S02]  /*6d60*/  PRMT R6, R87, 0x5410, R225 ;  /* 0x0000541057067816 */ /* 0x000fe400000000e1 */
[----:B------:R-:W-:Y:S02]  /*6d70*/  PRMT R22, R93, 0x5410, R207 ;  /* 0x000054105d167816 */ /* 0x000fe400000000cf */
[----:B------:R-:W-:-:S02]  /*6d80*/  HSET2.LE.AND R2, R2, R0, PT ;  /* 0x0000000002027233 */ /* 0x000fc40003803000 */
[--C-:B------:R-:W-:Y:S02]  /*6d90*/  HSET2.LE.AND R4, R21, R0.reuse, PT ;  /* 0x0000000015047233 */ /* 0x100fe40003803000 */
[--C-:B------:R-:W-:Y:S02]  /*6da0*/  HSET2.LE.AND R6, R6, R0.reuse, PT ;  /* 0x0000000006067233 */ /* 0x100fe40003803000 */
[----:B------:R-:W-:Y:S01]  /*6db0*/  HSET2.LE.AND R0, R22, R0, PT ;  /* 0x0000000016007233 */ /* 0x000fe20003803000 */
[----:B-1----:R-:W-:Y:S01]  /*6dc0*/  HMMA.16816.F32.BF16 R212, R12, R96, R28 ;  /* 0x000000600cd4723c */ /* 0x002fe2000004181c */
[----:B------:R-:W-:Y:S02]  /*6dd0*/  F2FP.BF16.F32.PACK_AB R22, R202, R146 ;  /* 0x00000092ca16723e */ /* 0x000fe400000010ff */
[----:B----4-:R-:W-:Y:S02]  /*6de0*/  F2FP.BF16.F32.PACK_AB R21, R27, R144 ;  /* 0x000000901b15723e */ /* 0x010fe400000010ff */
[----:B------:R-:W-:-:S02]  /*6df0*/  PRMT R168, R22, 0x7610, R168 ;  /* 0x0000761016a87816 */ /* 0x000fc400000000a8 */
[----:B------:R-:W-:Y:S01]  /*6e00*/  PRMT R135, R22, 0x7632, R135 ;  /* 0x0000763216877816 */ /* 0x000fe20000000087 */
[----:B------:R-:W-:Y:S01]  /*6e10*/  IMAD.MOV.U32 R22, RZ, RZ, R130 ;  /* 0x000000ffff167224 */ /* 0x000fe200078e0082 */
[C---:B------:R-:W-:Y:S01]  /*6e20*/  PRMT R134, R21.reuse, 0x7610, R134 ;  /* 0x0000761015867816 */ /* 0x040fe20000000086 */
[----:B------:R-:W-:Y:S01]  /*6e30*/  HMMA.16816.F32.BF16 R28, R16, R88, RZ ;  /* 0x00000058101c723c */ /* 0x000fe200000418ff */
[----:B------:R-:W-:Y:S01]  /*6e40*/  PRMT R133, R21, 0x7632, R133 ;  /* 0x0000763215857816 */ /* 0x000fe20000000085 */
[----:B------:R-:W-:Y:S01]  /*6e50*/  IMAD.MOV.U32 R89, RZ, RZ, R182 ;  /* 0x000000ffff597224 */ /* 0x000fe200078e00b6 */
[----:B------:R-:W-:Y:S01]  /*6e60*/  PRMT R21, R168, 0x5410, R135 ;  /* 0x00005410a8157816 */ /* 0x000fe20000000087 */
[----:B------:R-:W-:Y:S01]  /*6e70*/  IMAD.MOV.U32 R88, RZ, RZ, R181 ;  /* 0x000000ffff587224 */ /* 0x000fe200078e00b5 */
[----:B------:R-:W-:Y:S02]  /*6e80*/  ISETP.LE.U32.AND P3, PT, R87, UR4, PT ;  /* 0x0000000457007c0c */ /* 0x000fe4000bf63070 */
[----:B------:R-:W-:Y:S01]  /*6e90*/  LOP3.LUT R130, R21, R2, RZ, 0xc0, !PT ;  /* 0x0000000215827212 */ /* 0x000fe200078ec0ff */
[----:B------:R-:W-:Y:S01]  /*6ea0*/  HMMA.16816.F32.BF16 R188, R12, R98, R56 ;  /* 0x000000620cbc723c */ /* 0x000fe20000041838 */
[----:B------:R-:W-:Y:S01]  /*6eb0*/  PRMT R2, R134, 0x5410, R133 ;  /* 0x0000541086027816 */ /* 0x000fe20000000085 */
[----:B------:R-:W-:-:S02]  /*6ec0*/  IMAD.MOV.U32 R59, RZ, RZ, R160 ;  /* 0x000000ffff3b7224 */ /* 0x000fc400078e00a0 */
[----:B------:R-:W-:Y:S01]  /*6ed0*/  IMAD.MOV.U32 R56, RZ, RZ, R119 ;  /* 0x000000ffff387224 */ /* 0x000fe200078e0077 */
[----:B------:R-:W-:Y:S01]  /*6ee0*/  LOP3.LUT R131, R2, R4, RZ, 0xc0, !PT ;  /* 0x0000000402837212 */ /* 0x000fe200078ec0ff */
[----:B------:R-:W-:Y:S01]  /*6ef0*/  IMAD.MOV.U32 R4, RZ, RZ, R70 ;  /* 0x000000ffff047224 */ /* 0x000fe200078e0046 */
[----:B------:R-:W-:Y:S01]  /*6f00*/  PRMT R2, R127, 0x5410, R126 ;  /* 0x000054107f027816 */ /* 0x000fe2000000007e */
[----:B------:R-:W-:Y:S02]  /*6f10*/  IMAD.MOV.U32 R57, RZ, RZ, R118 ;  /* 0x000000ffff397224 */ /* 0x000fe400078e0076 */
[----:B------:R-:W-:Y:S01]  /*6f20*/  IMAD.MOV.U32 R58, RZ, RZ, R117 ;  /* 0x000000ffff3a7224 */ /* 0x000fe200078e0075 */
[----:B------:R-:W-:Y:S01]  /*6f30*/  LOP3.LUT R128, R2, R6, RZ, 0xc0, !PT ;  /* 0x0000000602807212 */ /* 0x000fe200078ec0ff */
[----:B------:R-:W-:Y:S01]  /*6f40*/  IMAD.MOV.U32 R6, RZ, RZ, R129 ;  /* 0x000000ffff067224 */ /* 0x000fe200078e0081 */
[----:B------:R-:W-:-:S04]  /*6f50*/  PRMT R2, R125, 0x5410, R124 ;  /* 0x000054107d027816 */ /* 0x000fc8000000007c */
[----:B------:R-:W-:Y:S01]  /*6f60*/  LOP3.LUT R129, R2, R0, RZ, 0xc0, !PT ;  /* 0x0000000002817212 */ /* 0x000fe200078ec0ff */
[----:B------:R-:W-:Y:S01]  /*6f70*/  IMAD.MOV.U32 R2, RZ, RZ, R68 ;  /* 0x000000ffff027224 */ /* 0x000fe200078e0044 */
[----:B------:R-:W-:Y:S01]  /*6f80*/  PRMT R0, R84, 0x7770, RZ ;  /* 0x0000777054007816 */ /* 0x000fe200000000ff */
[----:B------:R-:W-:Y:S03]  /*6f90*/  LDSM.16.MT88.4 R68, [R85+0x1a800] ;  /* 0x01a800005544783b */ /* 0x000fe60000004200 */
[----:B------:R-:W-:Y:S01]  /*6fa0*/  ISETP.LE.U32.AND P6, PT, R0, UR4, PT ;  /* 0x0000000400007c0c */ /* 0x000fe2000bfc3070 */
[C---:B------:R-:W-:Y:S08]  /*6fb0*/  HMMA.16816.F32.BF16 R156, R128.reuse, R152, R156 ;  /* 0x00000098809c723c */ /* 0x040ff0000004189c */
[----:B------:R-:W-:Y:S04]  /*6fc0*/  HMMA.16816.F32.BF16 R152, R128, R154, R44 ;  /* 0x0000009a8098723c */ /* 0x000fe8000004182c */
[----:B------:R-:W-:-:S04]  /*6fd0*/  @!P6 HFMA2.BF16_V2 R166, -RZ.H0_H0, RZ.H0_H0, -R206.H0_H0 ;  /* 0x200000ffffa6e231 */ /* 0x000fc800003409ce */
[----:B------:R-:W-:Y:S01]  /*6fe0*/  HMMA.16816.F32.BF16 R44, R128, R48, R52 ;  /* 0x00000030802c723c */ /* 0x000fe20000041834 */
[----:B------:R-:W-:Y:S02]  /*6ff0*/  @!P6 PRMT R206, R166, 0x5410, RZ ;  /* 0x00005410a6cee816 */ /* 0x000fe400000000ff */
[----:B------:R-:W-:-:S05]  /*7000*/  ISETP.LE.U32.AND P6, PT, R102, UR4, PT ;  /* 0x0000000466007c0c */ /* 0x000fca000bfc3070 */
[C---:B------:R-:W-:Y:S01]  /*7010*/  HMMA.16816.F32.BF16 R48, R128.reuse, R50, R60 ;  /* 0x000000328030723c */ /* 0x040fe2000004183c */
[----:B------:R-:W1:Y:S07]  /*7020*/  LDSM.16.MT88.4 R60, [R7+0x2800] ;  /* 0x00280000073c783b */ /* 0x000e6e0000004200 */
[----:B------:R-:W-:Y:S01]  /*7030*/  HMMA.16816.F32.BF16 R108, R128, R36, R108 ;  /* 0x00000024806c723c */ /* 0x000fe2000004186c */
[----:B------:R-:W-:-:S05]  /*7040*/  @!P6 HFMA2.BF16_V2 R232, -RZ.H0_H0, RZ.H0_H0, -R197.H0_H0 ;  /* 0x200000ffffe8e231 */ /* 0x000fca00003409c5 */
[----:B------:R-:W-:Y:S02]  /*7050*/  @!P6 PRMT R197, R232, 0x5410, RZ ;  /* 0x00005410e8c5e816 */ /* 0x000fe400000000ff */
[----:B------:R-:W-:Y:S01]  /*7060*/  HMMA.16816.F32.BF16 R112, R128, R38, R112 ;  /* 0x000000268070723c */ /* 0x000fe20000041870 */
[----:B------:R-:W-:-:S07]  /*7070*/  ISETP.GT.U32.AND P6, PT, R148, UR4, PT ;  /* 0x0000000494007c0c */ /* 0x000fce000bfc4070 */
[----:B------:R-:W-:Y:S01]  /*7080*/  HMMA.16816.F32.BF16 R36, R16, R72, RZ ;  /* 0x000000481024723c */ /* 0x000fe200000418ff */
[----:B------:R-:W-:Y:S02]  /*7090*/  IMAD.MOV.U32 R73, RZ, RZ, R163 ;  /* 0x000000ffff497224 */ /* 0x000fe400078e00a3 */
[----:B------:R-:W-:-:S03]  /*70a0*/  IMAD.MOV.U32 R72, RZ, RZ, R162 ;  /* 0x000000ffff487224 */ /* 0x000fc600078e00a2 */
[----:B------:R-:W-:Y:S02]  /*70b0*/  @P6 HFMA2.BF16_V2 R247, -RZ.H0_H0, RZ.H0_H0, -R177.H0_H0 ;  /* 0x200000fffff76231 */ /* 0x000fe400003409b1 */
[----:B------:R-:W-:Y:S03]  /*70c0*/  HMMA.16816.F32.BF16 R76, R128, R80, R76 ;  /* 0x00000050804c723c */ /* 0x000fe6000004184c */
[----:B------:R-:W-:Y:S02]  /*70d0*/  @P6 PRMT R177, R247, 0x5410, RZ ;  /* 0x00005410f7b16816 */ /* 0x000fe400000000ff */
[----:B------:R-:W-:-:S03]  /*70e0*/  ISETP.LE.U32.AND P6, PT, R95, UR4, PT ;  /* 0x000000045f007c0c */ /* 0x000fc6000bfc3070 */
[----:B------:R-:W-:Y:S08]  /*70f0*/  HMMA.16816.F32.BF16 R80, R128, R82, R40 ;  /* 0x000000528050723c */ /* 0x000ff00000041828 */
[----:B------:R-:W-:Y:S02]  /*7100*/  HMMA.16816.F32.BF16 R40, R16, R34, RZ ;  /* 0x000000221028723c */ /* 0x000fe400000418ff */
[----:B------:R-:W-:-:S05]  /*7110*/  @!P6 HFMA2.BF16_V2 R249, -RZ.H0_H0, RZ.H0_H0, -R170.H0_H0 ;  /* 0x200000fffff9e231 */ /* 0x000fca00003409aa */
[----:B------:R-:W-:Y:S01]  /*7120*/  @!P6 PRMT R170, R249, 0x5410, RZ ;  /* 0x00005410f9aae816 */ /* 0x000fe200000000ff */
[----:B-1----:R-:W-:Y:S01]  /*7130*/  HMMA.16816.F32.BF16 R184, R12, R60, R36 ;  /* 0x0000003c0cb8723c */ /* 0x002fe20000041824 */
[----:B------:R-:W1:Y:S01]  /*7140*/  LDSM.16.MT88.4 R36, [R85+0x1c000] ;  /* 0x01c000005524783b */ /* 0x000e620000004200 */
[----:B------:R-:W-:Y:S01]  /*7150*/  IMAD.MOV.U32 R60, RZ, RZ, R22 ;  /* 0x000000ffff3c7224 */ /* 0x000fe200078e0016 */
[----:B------:R-:W-:Y:S01]  /*7160*/  ISETP.GT.U32.AND P6, PT, R107, UR4, PT ;  /* 0x000000046b007c0c */ /* 0x000fe2000bfc4070 */
[----:B------:R-:W-:-:S04]  /*7170*/  IMAD.MOV.U32 R61, RZ, RZ, R139 ;  /* 0x000000ffff3d7224 */ /* 0x000fc800078e008b */
[C---:B------:R-:W-:Y:S08]  /*7180*/  HMMA.16816.F32.BF16 R52, R16.reuse, R32, RZ ;  /* 0x000000201034723c */ /* 0x040ff000000418ff */
[----:B------:R-:W-:Y:S01]  /*7190*/  HMMA.16816.F32.BF16 R32, R16, R74, RZ ;  /* 0x0000004a1020723c */ /* 0x000fe200000418ff */
[----:B------:R-:W-:Y:S02]  /*71a0*/  IMAD.MOV.U32 R75, RZ, RZ, R161 ;  /* 0x000000ffff4b7224 */ /* 0x000fe400078e00a1 */
[----:B------:R-:W-:-:S05]  /*71b0*/  IMAD.MOV.U32 R74, RZ, RZ, R180 ;  /* 0x000000ffff4a7224 */ /* 0x000fca00078e00b4 */
[C---:B------:R-:W-:Y:S01]  /*71c0*/  HMMA.16816.F32.BF16 R96, R12.reuse, R70, R40 ;  /* 0x000000460c60723c */ /* 0x040fe20000041828 */
[----:B------:R-:W2:Y:S07]  /*71d0*/  LDSM.16.MT88.4 R40, [R85+0x1c800] ;  /* 0x01c800005528783b */ /* 0x000eae0000004200 */
[----:B------:R-:W-:Y:S01]  /*71e0*/  HMMA.16816.F32.BF16 R160, R12, R64, R28 ;  /* 0x000000400ca0723c */ /* 0x000fe2000004181c */
[----:B------:R-:W-:Y:S02]  /*71f0*/  IMAD.MOV.U32 R64, RZ, RZ, R58 ;  /* 0x000000ffff407224 */ /* 0x000fe400078e003a */
[----:B------:R-:W-:-:S02]  /*7200*/  IMAD.MOV.U32 R58, RZ, RZ, R88 ;  /* 0x000000ffff3a7224 */ /* 0x000fc400078e0058 */
[----:B------:R-:W-:Y:S02]  /*7210*/  IMAD.MOV.U32 R65, RZ, RZ, R56 ;  /* 0x000000ffff417224 */ /* 0x000fe400078e0038 */
[----:B------:R-:W-:Y:S01]  /*7220*/  IMAD.MOV.U32 R56, RZ, RZ, R2 ;  /* 0x000000ffff387224 */ /* 0x000fe200078e0002 */
[----:B------:R-:W-:Y:S01]  /*7230*/  HMMA.16816.F32.BF16 R28, R16, R90, RZ ;  /* 0x0000005a101c723c */ /* 0x000fe200000418ff */
[----:B------:R-:W-:Y:S01]  /*7240*/  PRMT R2, R86, 0x7770, RZ ;  /* 0x0000777056027816 */ /* 0x000fe200000000ff */
[----:B------:R-:W-:-:S03]  /*7250*/  IMAD.MOV.U32 R86, RZ, RZ, R64 ;  /* 0x000000ffff567224 */ /* 0x000fc600078e0040 */
[----:B------:R-:W-:Y:S01]  /*7260*/  ISETP.LE.U32.AND P5, PT, R2, UR4, PT ;  /* 0x0000000402007c0c */ /* 0x000fe2000bfa3070 */
[----:B------:R-:W-:Y:S02]  /*7270*/  IMAD.MOV.U32 R2, RZ, RZ, R73 ;  /* 0x000000ffff027224 */ /* 0x000fe400078e0049 */
[C---:B------:R-:W-:Y:S01]  /*7280*/  HMMA.16816.F32.BF16 R116, R12.reuse, R68, R52 ;  /* 0x000000440c74723c */ /* 0x040fe20000041834 */
[----:B------:R-:W-:Y:S02]  /*7290*/  IMAD.MOV.U32 R52, RZ, RZ, R147 ;  /* 0x000000ffff347224 */ /* 0x000fe400078e0093 */
[----:B------:R-:W-:Y:S02]  /*72a0*/  IMAD.MOV.U32 R53, RZ, RZ, R146 ;  /* 0x000000ffff357224 */ /* 0x000fe400078e0092 */
[----:B------:R-:W-:Y:S02]  /*72b0*/  IMAD.MOV.U32 R54, RZ, RZ, R145 ;  /* 0x000000ffff367224 */ /* 0x000fe400078e0091 */
[----:B------:R-:W-:Y:S01]  /*72c0*/  IMAD.MOV.U32 R55, RZ, RZ, R144 ;  /* 0x000000ffff377224 */ /* 0x000fe200078e0090 */
[----:B------:R-:W-:Y:S01]  /*72d0*/  HMMA.16816.F32.BF16 R180, R12, R62, R32 ;  /* 0x0000003e0cb4723c */ /* 0x000fe20000041820 */
[----:B------:R-:W-:Y:S01]  /*72e0*/  IMAD.MOV.U32 R62, RZ, RZ, R5 ;  /* 0x000000ffff3e7224 */ /* 0x000fe200078e0005 */
[----:B------:R-:W-:Y:S01]  /*72f0*/  PRMT R5, R20, 0x7770, RZ ;  /* 0x0000777014057816 */ /* 0x000fe200000000ff */
[----:B------:R-:W-:-:S02]  /*7300*/  IMAD.MOV.U32 R63, RZ, RZ, R23 ;  /* 0x000000ffff3f7224 */ /* 0x000fc400078e0017 */
[----:B------:R-:W-:Y:S02]  /*7310*/  @!P5 HFMA2.BF16_V2 R246, -RZ.H0_H0, RZ.H0_H0, -R192.H0_H0 ;  /* 0x200000fffff6d231 */ /* 0x000fe400003409c0 */
[----:B------:R-:W-:Y:S02]  /*7320*/  IMAD.MOV.U32 R84, RZ, RZ, R52 ;  /* 0x000000ffff547224 */ /* 0x000fe400078e0034 */
[----:B------:R-:W-:Y:S01]  /*7330*/  IMAD.MOV.U32 R52, RZ, RZ, R137 ;  /* 0x000000ffff347224 */ /* 0x000fe200078e0089 */
[----:B-1----:R-:W-:Y:S01]  /*7340*/  HMMA.16816.F32.BF16 R32, R16, R36, RZ ;  /* 0x000000241020723c */ /* 0x002fe200000418ff */
[----:B------:R-:W-:Y:S01]  /*7350*/  IMAD.MOV.U32 R36, RZ, RZ, R27 ;  /* 0x000000ffff247224 */ /* 0x000fe200078e001b */
[----:B------:R-:W-:Y:S01]  /*7360*/  @!P5 PRMT R192, R246, 0x5410, RZ ;  /* 0x00005410f6c0d816 */ /* 0x000fe200000000ff */
[----:B------:R-:W-:Y:S01]  /*7370*/  IMAD.MOV.U32 R37, RZ, RZ, R53 ;  /* 0x000000ffff257224 */ /* 0x000fe200078e0035 */
[----:B------:R-:W-:Y:S01]  /*7380*/  ISETP.GT.U32.AND P5, PT, R105, UR4, PT ;  /* 0x0000000469007c0c */ /* 0x000fe2000bfa4070 */
[----:B------:R-:W-:Y:S01]  /*7390*/  IMAD.MOV.U32 R53, RZ, RZ, R136 ;  /* 0x000000ffff357224 */ /* 0x000fe200078e0088 */
[----:B------:R-:W-:Y:S01]  /*73a0*/  USHF.L.U32 UR31, UR31, 0x3, URZ ;  /* 0x000000031f1f7899 */ /* 0x000fe200080006ff */
[----:B------:R-:W-:Y:S01]  /*73b0*/  IMAD.MOV.U32 R167, RZ, RZ, R62 ;  /* 0x000000ffffa77224 */ /* 0x000fe200078e003e */
[----:B------:R-:W-:Y:S01]  /*73c0*/  HMMA.16816.F32.BF16 R144, R12, R66, R28 ;  /* 0x000000420c90723c */ /* 0x000fe2000004181c */
[----:B------:R-:W-:Y:S01]  /*73d0*/  IMAD.MOV.U32 R66, RZ, RZ, R55 ;  /* 0x000000ffff427224 */ /* 0x000fe200078e0037 */
[----:B------:R-:W-:Y:S01]  /*73e0*/  STG.E.U16 desc[UR24][R210.64], R195 ;  /* 0x000000c3d2007986 */ /* 0x000fe2000c101518 */
[----:B------:R-:W-:-:S02]  /*73f0*/  IMAD.MOV.U32 R55, RZ, RZ, R6 ;  /* 0x000000ffff377224 */ /* 0x000fc400078e0006 */
[----:B------:R-:W-:Y:S01]  /*7400*/  IMAD.MOV.U32 R6, RZ, RZ, R26 ;  /* 0x000000ffff067224 */ /* 0x000fe200078e001a */
[----:B------:R-:W-:Y:S01]  /*7410*/  LDSM.16.MT88.4 R104, [R85+0x1f800] ;  /* 0x01f800005568783b */ /* 0x000fe20000004200 */
[----:B------:R-:W-:Y:S01]  /*7420*/  IMAD.MOV.U32 R67, RZ, RZ, R57 ;  /* 0x000000ffff437224 */ /* 0x000fe200078e0039 */
[----:B------:R-:W-:Y:S01]  /*7430*/  HMMA.16816.F32.BF16 R28, R16, R38, RZ ;  /* 0x00000026101c723c */ /* 0x000fe200000418ff */
[----:B------:R-:W-:Y:S02]  /*7440*/  IMAD.MOV.U32 R39, RZ, RZ, R143 ;  /* 0x000000ffff277224 */ /* 0x000fe400078e008f */
[----:B------:R-:W-:Y:S02]  /*7450*/  IMAD.MOV.U32 R38, RZ, RZ, R142 ;  /* 0x000000ffff267224 */ /* 0x000fe400078e008e */
[----:B------:R-:W-:Y:S02]  /*7460*/  IMAD.MOV.U32 R57, RZ, RZ, R89 ;  /* 0x000000ffff397224 */ /* 0x000fe400078e0059 */
[----:B------:R-:W-:Y:S01]  /*7470*/  IMAD.MOV.U32 R62, RZ, RZ, R63 ;  /* 0x000000ffff3e7224 */ /* 0x000fe200078e003f */
[----:B--2---:R-:W-:Y:S01]  /*7480*/  HMMA.16816.F32.BF16 R68, R12, R40, R32 ;  /* 0x000000280c44723c */ /* 0x004fe20000041820 */
[----:B------:R-:W-:-:S02]  /*7490*/  IMAD.MOV.U32 R33, RZ, RZ, R141 ;  /* 0x000000ffff217224 */ /* 0x000fc400078e008d */
[----:B------:R-:W-:Y:S02]  /*74a0*/  IMAD.MOV.U32 R32, RZ, RZ, R140 ;  /* 0x000000ffff207224 */ /* 0x000fe400078e008c */
[----:B------:R-:W-:Y:S01]  /*74b0*/  IMAD.MOV.U32 R35, RZ, RZ, R4 ;  /* 0x000000ffff237224 */ /* 0x000fe200078e0004 */
[----:B------:R-:W-:Y:S01]  /*74c0*/  PRMT R4, R24, 0x7770, RZ ;  /* 0x0000777018047816 */ /* 0x000fe200000000ff */
[----:B------:R-:W-:Y:S01]  /*74d0*/  IMAD.MOV.U32 R34, RZ, RZ, R54 ;  /* 0x000000ffff227224 */ /* 0x000fe200078e0036 */
[----:B------:R-:W-:Y:S01]  /*74e0*/  LDSM.16.MT88.4 R24, [R7+0x4800] ;  /* 0x004800000718783b */ /* 0x000fe20000004200 */
[----:B------:R-:W-:Y:S01]  /*74f0*/  IMAD.MOV.U32 R54, RZ, RZ, R138 ;  /* 0x000000ffff367224 */ /* 0x000fe200078e008a */
[----:B------:R-:W-:Y:S01]  /*7500*/  ISETP.LE.U32.AND P1, PT, R4, UR4, PT ;  /* 0x0000000404007c0c */ /* 0x000fe2000bf23070 */
[----:B------:R-:W-:Y:S01]  /*7510*/  IMAD.MOV.U32 R63, RZ, RZ, R61 ;  /* 0x000000ffff3f7224 */ /* 0x000fe200078e003d */
[----:B------:R-:W-:Y:S01]  /*7520*/  HMMA.16816.F32.BF16 R140, R12, R42, R28 ;  /* 0x0000002a0c8c723c */ /* 0x000fe2000004181c */
[----:B------:R-:W1:Y:S01]  /*7530*/  LDSM.16.MT88.4 R28, [R7+0x4000] ;  /* 0x00400000071c783b */ /* 0x000e620000004200 */
[----:B------:R-:W-:-:S02]  /*7540*/  IMAD.MOV.U32 R166, RZ, RZ, R52 ;  /* 0x000000ffffa67224 */ /* 0x000fc400078e0034 */
[----:B------:R-:W-:Y:S02]  /*7550*/  IMAD.MOV.U32 R61, RZ, RZ, R53 ;  /* 0x000000ffff3d7224 */ /* 0x000fe400078e0035 */
[----:B------:R-:W-:Y:S02]  /*7560*/  IMAD.MOV.U32 R52, RZ, RZ, R54 ;  /* 0x000000ffff347224 */ /* 0x000fe400078e0036 */
[----:B------:R-:W-:Y:S02]  /*7570*/  IMAD.MOV.U32 R53, RZ, RZ, R55 ;  /* 0x000000ffff357224 */ /* 0x000fe400078e0037 */
[----:B------:R-:W-:Y:S02]  /*7580*/  IMAD.MOV.U32 R54, RZ, RZ, R56 ;  /* 0x000000ffff367224 */ /* 0x000fe400078e0038 */
[----:B------:R-:W-:Y:S02]  /*7590*/  @!P1 HFMA2.BF16_V2 R252, -RZ.H0_H0, RZ.H0_H0, -R175.H0_H0 ;  /* 0x200000fffffc9231 */ /* 0x000fe400003409af */
[----:B------:R-:W-:-:S02]  /*75a0*/  IMAD.MOV.U32 R0, RZ, RZ, R57 ;  /* 0x000000ffff007224 */ /* 0x000fc400078e0039 */
[----:B------:R-:W-:Y:S02]  /*75b0*/  IMAD.MOV.U32 R55, RZ, RZ, R58 ;  /* 0x000000ffff377224 */ /* 0x000fe400078e003a */
[----:B------:R-:W-:Y:S01]  /*75c0*/  IMAD.MOV.U32 R58, RZ, RZ, R74 ;  /* 0x000000ffff3a7224 */ /* 0x000fe200078e004a */
[----:B------:R-:W-:Y:S01]  /*75d0*/  @!P1 PRMT R175, R252, 0x5410, RZ ;  /* 0x00005410fcaf9816 */ /* 0x000fe200000000ff */
[----:B------:R-:W-:Y:S01]  /*75e0*/  IMAD.MOV.U32 R57, RZ, RZ, R75 ;  /* 0x000000ffff397224 */ /* 0x000fe200078e004b */
[----:B------:R-:W-:Y:S01]  /*75f0*/  ISETP.LE.U32.AND P1, PT, R93, UR4, PT ;  /* 0x000000045d007c0c */ /* 0x000fe2000bf23070 */
        /* <DEDUP_REMOVED lines=11> */
[----:B-1----:R-:W-:Y:S01]  /*76b0*/  HMMA.16816.F32.BF16 R20, R16, R28, RZ ;  /* 0x0000001c1014723c */ /* 0x002fe200000418ff */
[----:B------:R-:W-:Y:S02]  /*76c0*/  IMAD.MOV.U32 R122, RZ, RZ, R55 ;  /* 0x000000ffff7a7224 */ /* 0x000fe400078e0037 */
        /* <DEDUP_REMOVED lines=8> */
[----:B------:R-:W-:Y:S01]  /*7750*/  IMAD.MOV.U32 R122, RZ, RZ, R149 ;  /* 0x000000ffff7a7224 */ /* 0x000fe200078e0095 */
[----:B------:R-:W-:Y:S01]  /*7760*/  HMMA.16816.F32.BF16 R136, R12, R24, R20 ;  /* 0x000000180c88723c */ /* 0x000fe20000041814 */
[----:B------:R-:W-:-:S02]  /*7770*/  IMAD.MOV.U32 R233, RZ, RZ, R150 ;  /* 0x000000ffffe97224 */ /* 0x000fc400078e0096 */
[----:B------:R-:W-:Y:S02]  /*7780*/  IMAD.MOV.U32 R123, RZ, RZ, R151 ;  /* 0x000000ffff7b7224 */ /* 0x000fe400078e0097 */
[----:B------:R-:W-:Y:S02]  /*7790*/  IMAD.MOV.U32 R149, RZ, RZ, R121 ;  /* 0x000000ffff957224 */ /* 0x000fe400078e0079 */
[----:B------:R-:W-:Y:S01]  /*77a0*/  IMAD.MOV.U32 R150, RZ, RZ, R84 ;  /* 0x000000ffff967224 */ /* 0x000fe200078e0054 */
[----:B------:R-:W-:Y:S01]  /*77b0*/  HMMA.16816.F32.BF16 R20, R16, R30, RZ ;  /* 0x0000001e1014723c */ /* 0x000fe200000418ff */
[----:B------:R-:W-:Y:S01]  /*77c0*/  LDSM.16.MT88.4 R28, [R92+0x4800] ;  /* 0x004800005c1c783b */ /* 0x000fe20000004200 */
        /* <DEDUP_REMOVED lines=10> */
[----:B------:R-:W1:Y:S01]  /*7870*/  LDSM.16.MT88.4 R24, [R92+0x4000] ;  /* 0x004000005c18783b */ /* 0x000e620000004200 */
[----:B------:R-:W-:Y:S02]  /*7880*/  IMAD.MOV.U32 R227, RZ, RZ, R165 ;  /* 0x000000ffffe37224 */ /* 0x000fe400078e00a5 */
        /* <DEDUP_REMOVED lines=8> */
[----:B------:R-:W-:Y:S01]  /*7910*/  IMAD.MOV.U32 R87, RZ, RZ, R37 ;  /* 0x000000ffff577224 */ /* 0x000fe200078e0025 */
[----:B-1----:R-:W-:-:S15]  /*7920*/  HMMA.16816.F32.BF16 R20, R16, R24, RZ ;  /* 0x000000181014723c */ /* 0x002fde00000418ff */
[----:B------:R-:W-:-:S05]  /*7930*/  NOP ;  /* 0x0000000000007918 */ /* 0x000fca0000000000 */
[----:B------:R-:W-:Y:S08]  /*7940*/  HMMA.16816.F32.BF16 R72, R12, R28, R20 ;  /* 0x0000001c0c48723c */ /* 0x000ff00000041814 */
[----:B------:R-:W-:Y:S01]  /*7950*/  HMMA.16816.F32.BF16 R20, R16, R26, RZ ;  /* 0x0000001a1014723c */ /* 0x000fe200000418ff */
[----:B------:R-:W1:-:S15]  /*7960*/  LDSM.16.MT88.4 R24, [R85+0x1e000] ;  /* 0x01e000005518783b */ /* 0x000e5e0000004200 */
[----:B------:R-:W-:-:S04]  /*7970*/  NOP ;  /* 0x0000000000007918 */ /* 0x000fc80000000000 */
        /* <DEDUP_REMOVED lines=25> */
[----:B------:R-:W-:-:S02]  /*7b10*/  IMAD.MOV.U32 R243, RZ, RZ, R2 ;  /* 0x000000fffff37224 */ /* 0x000fc400078e0002 */
[----:B------:R-:W-:Y:S02]  /*7b20*/  IMAD.MOV.U32 R242, RZ, RZ, R56 ;  /* 0x000000fffff27224 */ /* 0x000fe400078e0038 */
[----:B------:R-:W-:Y:S02]  /*7b30*/  IMAD.MOV.U32 R241, RZ, RZ, R57 ;  /* 0x000000fffff17224 */ /* 0x000fe400078e0039 */
[----:B------:R-:W-:Y:S02]  /*7b40*/  IMAD.MOV.U32 R2, RZ, RZ, R58 ;  /* 0x000000ffff027224 */ /* 0x000fe400078e003a */
[----:B------:R-:W-:Y:S02]  /*7b50*/  IMAD.MOV.U32 R240, RZ, RZ, R59 ;  /* 0x000000fffff07224 */ /* 0x000fe400078e003b */
[----:B------:R-:W-:Y:S01]  /*7b60*/  HMMA.16816.F32.BF16 R56, R8, R18, R228 ;  /* 0x000000120838723c */ /* 0x000fe200000418e4 */
[----:B------:R-:W1:Y:S01]  /*7b70*/  LDSM.16.MT88.4 R16, [R92+0x1000] ;  /* 0x001000005c10783b */ /* 0x000e620000004200 */
[----:B------:R-:W-:-:S02]  /*7b80*/  IMAD.MOV.U32 R230, RZ, RZ, R232 ;  /* 0x000000ffffe67224 */ /* 0x000fc400078e00e8 */
[----:B------:R-:W-:Y:S01]  /*7b90*/  IMAD.MOV.U32 R231, RZ, RZ, R148 ;  /* 0x000000ffffe77224 */ /* 0x000fe200078e0094 */
[----:B------:R3:W4:Y:S01]  /*7ba0*/  LDL.LU.S16 R228, [R1+0x4] ;  /* 0x0000040001e47983 */ /* 0x0007220000300600 */
[----:B------:R-:W-:Y:S02]  /*7bb0*/  IMAD.MOV.U32 R232, RZ, RZ, R122 ;  /* 0x000000ffffe87224 */ /* 0x000fe400078e007a */
        /* <DEDUP_REMOVED lines=8> */
[----:B------:R-:W-:Y:S01]  /*7c40*/  IMAD.MOV.U32 R229, RZ, RZ, R231 ;  /* 0x000000ffffe57224 */ /* 0x000fe200078e00e7 */
[----:B------:R-:W-:Y:S06]  /*7c50*/  LDSM.16.MT88.4 R12, [R92+0x3000] ;  /* 0x003000005c0c783b */ /* 0x000fec0000004200 */
[C---:B-1----:R-:W-:Y:S08]  /*7c60*/  HMMA.16816.F32.BF16 R96, R8.reuse, R16, R184 ;  /* 0x000000100860723c */ /* 0x042ff000000418b8 */
[C---:B------:R-:W-:Y:S01]  /*7c70*/  HMMA.16816.F32.BF16 R116, R8.reuse, R18, R180 ;  /* 0x000000120874723c */ /* 0x040fe200000418b4 */
[----:B------:R-:W1:Y:S07]  /*7c80*/  LDSM.16.MT88.4 R16, [R85+0x1d000] ;  /* 0x01d000005510783b */ /* 0x000e6e0000004200 */
[C---:B-1----:R-:W-:Y:S08]  /*7c90*/  HMMA.16816.F32.BF16 R68, R8.reuse, R16, R68 ;  /* 0x000000100844723c */ /* 0x042ff00000041844 */
[C---:B------:R-:W-:Y:S01]  /*7ca0*/  HMMA.16816.F32.BF16 R24, R8.reuse, R18, R140 ;  /* 0x000000120818723c */ /* 0x040fe2000004188c */
[----:B------:R-:W1:Y:S07]  /*7cb0*/  LDSM.16.MT88.4 R16, [R92+0x5000] ;  /* 0x005000005c10783b */ /* 0x000e6e0000004200 */
[----:B-1----:R-:W-:Y:S01]  /*7cc0*/  HMMA.16816.F32.BF16 R184, R8, R16, R72 ;  /* 0x0000001008b8723c */ /* 0x002fe20000041848 */
[----:B------:R-:W1:Y:S07]  /*7cd0*/  LDSM.16.MT88.4 R72, [R85+0x1d800] ;  /* 0x01d800005548783b */ /* 0x000e6e0000004200 */
[C---:B-1----:R-:W-:Y:S08]  /*7ce0*/  HMMA.16816.F32.BF16 R68, R128.reuse, R72, R68 ;  /* 0x000000488044723c */ /* 0x042ff00000041844 */
[----:B------:R-:W-:Y:S01]  /*7cf0*/  HMMA.16816.F32.BF16 R72, R128, R74, R24 ;  /* 0x0000004a8048723c */ /* 0x000fe20000041818 */
[----:B------:R3:W2:Y:S01]  /*7d00*/  LDL.LU.S16 R27, [R1] ;  /* 0x00000000011b7983 */ /* 0x0006a20000300600 */
[----:B------:R-:W-:-:S02]  /*7d10*/  IMAD.MOV.U32 R231, RZ, RZ, R241 ;  /* 0x000000ffffe77224 */ /* 0x000fc400078e00f1 */
[----:B------:R-:W-:Y:S02]  /*7d20*/  IMAD.MOV.U32 R241, RZ, RZ, R242 ;  /* 0x000000fffff17224 */ /* 0x000fe400078e00f2 */
[----:B------:R-:W-:Y:S02]  /*7d30*/  IMAD.MOV.U32 R242, RZ, RZ, R243 ;  /* 0x000000fffff27224 */ /* 0x000fe400078e00f3 */
[----:B------:R-:W-:Y:S02]  /*7d40*/  IMAD.MOV.U32 R243, RZ, RZ, R236 ;  /* 0x000000fffff37224 */ /* 0x000fe400078e00ec */
[----:B------:R-:W-:Y:S02]  /*7d50*/  IMAD.MOV.U32 R236, RZ, RZ, R203 ;  /* 0x000000ffffec7224 */ /* 0x000fe400078e00cb */
[----:B------:R3:W5:Y:S01]  /*7d60*/  LDL.LU R203, [R1+0x7c] ;  /* 0x00007c0001cb7983 */ /* 0x0007620000300800 */
[----:B--2---:R-:W-:-:S05]  /*7d70*/  @P4 HFMA2.BF16_V2 R27, -RZ.H0_H0, RZ.H0_H0, -R174.H0_H0 ;  /* 0x200000ffff1b4231 */ /* 0x004fca00003409ae */
[----:B------:R-:W-:Y:S02]  /*7d80*/  PRMT R25, R27, 0x7610, R25 ;  /* 0x000076101b197816 */ /* 0x000fe40000000019 */
[----:B------:R3:W2:Y:S02]  /*7d90*/  LDL.LU.S16 R27, [R1+0xc] ;  /* 0x00000c00011b7983 */ /* 0x0006a40000300600 */
[----:B------:R-:W-:Y:S02]  /*7da0*/  @P4 PRMT R174, R25, 0x5410, RZ ;  /* 0x0000541019ae4816 */ /* 0x000fe400000000ff */
[----:B------:R3:W3:Y:S01]  /*7db0*/  LDL.LU.S16 R25, [R1+0x10] ;  /* 0x0000100001197983 */ /* 0x0006e20000300600 */
[----:B--2---:R-:W-:-:S05]  /*7dc0*/  @P6 HFMA2.BF16_V2 R27, -RZ.H0_H0, RZ.H0_H0, -R173.H0_H0 ;  /* 0x200000ffff1b6231 */ /* 0x004fca00003409ad */
[----:B------:R-:W-:-:S04]  /*7dd0*/  PRMT R24, R27, 0x7610, R24 ;  /* 0x000076101b187816 */ /* 0x000fc80000000018 */
[----:B------:R-:W-:Y:S02]  /*7de0*/  @P6 PRMT R173, R24, 0x5410, RZ ;  /* 0x0000541018ad6816 */ /* 0x000fe400000000ff */
[----:B------:R1:W2:Y:S01]  /*7df0*/  LDL.LU.S16 R24, [R1+0x8] ;  /* 0x0000080001187983 */ /* 0x0002a20000300600 */
[----:B----4-:R-:W-:-:S05]  /*7e00*/  @P5 HFMA2.BF16_V2 R228, -RZ.H0_H0, RZ.H0_H0, -R176.H0_H0 ;  /* 0x200000ffffe45231 */ /* 0x010fca00003409b0 */
[----:B------:R-:W-:-:S04]  /*7e10*/  PRMT R26, R228, 0x7610, R26 ;  /* 0x00007610e41a7816 */ /* 0x000fc8000000001a */
[----:B------:R-:W-:Y:S02]  /*7e20*/  @P5 PRMT R176, R26, 0x5410, RZ ;  /* 0x000054101ab05816 */ /* 0x000fe400000000ff */
[----:B------:R-:W-:Y:S01]  /*7e30*/  ISETP.LE.U32.AND P5, PT, R5, UR4, PT ;  /* 0x0000000405007c0c */ /* 0x000fe2000bfa3070 */
[C---:B------:R-:W-:Y:S08]  /*7e40*/  HMMA.16816.F32.BF16 R188, R8.reuse, R12, R160 ;  /* 0x0000000c08bc723c */ /* 0x040ff000000418a0 */
[----:B------:R-:W-:Y:S01]  /*7e50*/  HMMA.16816.F32.BF16 R212, R8, R14, R144 ;  /* 0x0000000e08d4723c */ /* 0x000fe20000041890 */
[----:B------:R-:W4:Y:S01]  /*7e60*/  LDSM.16.MT88.4 R12, [R7+0x5000] ;  /* 0x00500000070c783b */ /* 0x000f220000004200 */
[----:B------:R-:W-:Y:S01]  /*7e70*/  ISETP.LE.U32.AND P6, PT, R207, UR4, PT ;  /* 0x00000004cf007c0c */ /* 0x000fe2000bfc3070 */
[----:B------:R-:W-:Y:S01]  /*7e80*/  FADD.FTZ R2, R2, R230 ;  /* 0x000000e602027221 */ /* 0x000fe20000010000 */
[----:B---3--:R-:W-:-:S04]  /*7e90*/  @!P3 HFMA2.BF16_V2 R25, -RZ.H0_H0, RZ.H0_H0, -R127.H0_H0 ;  /* 0x200000ffff19b231 */ /* 0x008fc8000034097f */
[C---:B------:R-:W-:Y:S01]  /*7ea0*/  HMMA.16816.F32.BF16 R180, R8.reuse, R18, R64 ;  /* 0x0000001208b4723c */ /* 0x040fe20000041840 */
[----:B------:R-:W-:Y:S01]  /*7eb0*/  FADD.FTZ R0, R0, R229 ;  /* 0x000000e500007221 */ /* 0x000fe20000010000 */
[----:B------:R-:W-:Y:S01]  /*7ec0*/  ISETP.GT.U32.AND P4, PT, R208, UR4, PT ;  /* 0x00000004d0007c0c */ /* 0x000fe2000bf84070 */
[----:B------:R-:W3:Y:S04]  /*7ed0*/  LDSM.16.MT88.4 R160, [R85+0x19800] ;  /* 0x0198000055a0783b */ /* 0x000ee80000004200 */
[----:B------:R-:W-:Y:S01]  /*7ee0*/  LDSM.16.MT88.4 R144, [R7+0x1800] ;  /* 0x001800000790783b */ /* 0x000fe20000004200 */
[----:B----4-:R-:W-:Y:S01]  /*7ef0*/  HMMA.16816.F32.BF16 R136, R8, R12, R136 ;  /* 0x0000000c0888723c */ /* 0x010fe20000041888 */
[----:B--2---:R-:W-:-:S07]  /*7f00*/  @!P1 HFMA2.BF16_V2 R24, -RZ.H0_H0, RZ.H0_H0, -R125.H0_H0 ;  /* 0x200000ffff189231 */ /* 0x004fce000034097d */
[----:B------:R-:W-:Y:S01]  /*7f10*/  HMMA.16816.F32.BF16 R140, R8, R14, R88 ;  /* 0x0000000e088c723c */ /* 0x000fe20000041858 */
[----:B------:R-:W2:Y:S01]  /*7f20*/  LDSM.16.MT88.4 R12, [R85+0x1f000] ;  /* 0x01f00000550c783b */ /* 0x000ea20000004200 */
[----:B------:R-:W-:Y:S01]  /*7f30*/  PRMT R5, R24, 0x7610, R5 ;  /* 0x0000761018057816 */ /* 0x000fe20000000005 */
[----:B------:R-:W-:Y:S02]  /*7f40*/  IMAD.MOV.U32 R230, RZ, RZ, R231 ;  /* 0x000000ffffe67224 */ /* 0x000fe400078e00e7 */
[----:B------:R-:W-:Y:S01]  /*7f50*/  FADD.FTZ R2, R243, R2 ;  /* 0x00000002f3027221 */ /* 0x000fe20000010000 */
[----:B------:R-:W-:Y:S01]  /*7f60*/  LDSM.16.MT88.4 R16, [R7+0x7000] ;  /* 0x007000000710783b */ /* 0x000fe20000004200 */
[----:B------:R-:W-:-:S03]  /*7f70*/  @!P1 PRMT R125, R5, 0x5410, RZ ;  /* 0x00005410057d9816 */ /* 0x000fc600000000ff */
[----:B------:R1:W4:Y:S01]  /*7f80*/  LDL.LU.S16 R5, [R1+0x14] ;  /* 0x0000140001057983 */ /* 0x0003220000300600 */
[----:B------:R-:W-:Y:S01]  /*7f90*/  FADD.FTZ R0, R240, R0 ;  /* 0x00000000f0007221 */ /* 0x000fe20000010000 */
[----:B---3--:R-:W-:Y:S02]  /*7fa0*/  HMMA.16816.F32.BF16 R164, R128, R160, R164 ;  /* 0x000000a080a4723c */ /* 0x008fe400000418a4 */
[----:B------:R-:W-:Y:S04]  /*7fb0*/  LDSM.16.MT88.4 R88, [R7+0x5800] ;  /* 0x005800000758783b */ /* 0x000fe80000004200 */
[----:B------:R-:W-:Y:S02]  /*7fc0*/  LDSM.16.MT88.4 R64, [R92+0x3800] ;  /* 0x003800005c40783b */ /* 0x000fe40000004200 */
[C---:B--2---:R-:W-:Y:S08]  /*7fd0*/  HMMA.16816.F32.BF16 R100, R8.reuse, R12, R100 ;  /* 0x0000000c0864723c */ /* 0x044ff00000041864 */
[----:B------:R-:W-:Y:S01]  /*7fe0*/  HMMA.16816.F32.BF16 R52, R8, R14, R52 ;  /* 0x0000000e0834723c */ /* 0x000fe20000041834 */
[----:B------:R-:W2:Y:S01]  /*7ff0*/  LDSM.16.MT88.4 R12, [R92+0x7000] ;  /* 0x007000005c0c783b */ /* 0x000ea20000004200 */
[----:B------:R-:W-:-:S03]  /*8000*/  IMAD.MOV.U32 R231, RZ, RZ, R241 ;  /* 0x000000ffffe77224 */ /* 0x000fc600078e00f1 */
[----:B------:R1:W3:Y:S03]  /*8010*/  LDL.LU.S16 R24, [R1+0x18] ;  /* 0x0000180001187983 */ /* 0x0002e60000300600 */
[C---:B--2---:R-:W-:Y:S08]  /*8020*/  HMMA.16816.F32.BF16 R32, R8.reuse, R12, R32 ;  /* 0x0000000c0820723c */ /* 0x044ff00000041820 */
[----:B------:R-:W-:Y:S01]  /*8030*/  HMMA.16816.F32.BF16 R20, R8, R14, R20 ;  /* 0x0000000e0814723c */ /* 0x000fe20000041814 */
[----:B------:R-:W-:-:S04]  /*8040*/  PRMT R15, R25, 0x7610, R15 ;  /* 0x00007610190f7816 */ /* 0x000fc8000000000f */
[----:B------:R-:W-:Y:S02]  /*8050*/  @!P3 PRMT R127, R15, 0x5410, RZ ;  /* 0x000054100f7fb816 */ /* 0x000fe400000000ff */
[----:B------:R1:W2:Y:S01]  /*8060*/  LDL.LU.S16 R15, [R1+0x1c] ;  /* 0x00001c00010f7983 */ /* 0x0002a20000300600 */
[----:B----4-:R-:W-:-:S05]  /*8070*/  @!P6 HFMA2.BF16_V2 R5, -RZ.H0_H0, RZ.H0_H0, -R124.H0_H0 ;  /* 0x200000ffff05e231 */ /* 0x010fca000034097c */
[----:B------:R-:W-:Y:S01]  /*8080*/  PRMT R12, R5, 0x7610, R12 ;  /* 0x00007610050c7816 */ /* 0x000fe2000000000c */
[----:B------:R-:W-:Y:S01]  /*8090*/  FADD.FTZ R5, R231, R2 ;  /* 0x00000002e7057221 */ /* 0x000fe20000010000 */
[----:B------:R-:W-:Y:S02]  /*80a0*/  LOP3.LUT R2, R248, 0xffff, RZ, 0xc0, !PT ;  /* 0x0000fffff8027812 */ /* 0x000fe400078ec0ff */
[----:B------:R-:W-:Y:S02]  /*80b0*/  @!P6 PRMT R124, R12, 0x5410, RZ ;  /* 0x000054100c7ce816 */ /* 0x000fe400000000ff */
[----:B------:R1:W4:Y:S01]  /*80c0*/  LDL.LU.S16 R12, [R1+0x24] ;  /* 0x00002400010c7983 */ /* 0x0003220000300600 */
[----:B------:R-:W-:-:S03]  /*80d0*/  ISETP.LE.U32.AND P6, PT, R2, UR4, PT ;  /* 0x0000000402007c0c */ /* 0x000fc6000bfc3070 */
[----:B------:R1:W3:Y:S01]  /*80e0*/  LDL.LU.S16 R2, [R1+0x20] ;  /* 0x0000200001027983 */ /* 0x0002e20000300600 */
[----:B------:R-:W-:Y:S02]  /*80f0*/  ISETP.GT.U32.AND P3, PT, R209, UR4, PT ;  /* 0x00000004d1007c0c */ /* 0x000fe4000bf64070 */
[----:B------:R-:W-:Y:S01]  /*8100*/  ISETP.GT.U32.AND P1, PT, R224, UR4, PT ;  /* 0x00000004e0007c0c */ /* 0x000fe2000bf24070 */
[C---:B------:R-:W-:Y:S08]  /*8110*/  HMMA.16816.F32.BF16 R60, R8.reuse, R16, R60 ;  /* 0x00000010083c723c */ /* 0x040ff0000004183c */
[----:B------:R-:W-:Y:S01]  /*8120*/  HMMA.16816.F32.BF16 R16, R8, R18, R40 ;  /* 0x000000120810723c */ /* 0x000fe20000041828 */
[----:B------:R-:W-:-:S02]  /*8130*/  IMAD.MOV.U32 R240, RZ, RZ, R242 ;  /* 0x000000fffff07224 */ /* 0x000fc400078e00f2 */
[----:B------:R-:W-:Y:S01]  /*8140*/  FADD.FTZ R0, R230, R0 ;  /* 0x00000000e6007221 */ /* 0x000fe20000010000 */
[----:B------:R-:W-:Y:S01]  /*8150*/  IMAD.MOV.U32 R241, RZ, RZ, R247 ;  /* 0x000000fffff17224 */ /* 0x000fe200078e00f7 */
[----:B------:R-:W-:Y:S01]  /*8160*/  LDSM.16.MT88.4 R40, [R85+0x1b800] ;  /* 0x01b800005528783b */ /* 0x000fe20000004200 */
[----:B----4-:R-:W-:Y:S02]  /*8170*/  @P3 HFMA2.BF16_V2 R12, -RZ.H0_H0, RZ.H0_H0, -R134.H0_H0 ;  /* 0x200000ffff0c3231 */ /* 0x010fe40000340986 */
[----:B---3--:R-:W-:-:S03]  /*8180*/  @P1 HFMA2.BF16_V2 R2, -RZ.H0_H0, RZ.H0_H0, -R133.H0_H0 ;  /* 0x200000ffff021231 */ /* 0x008fc60000340985 */
[----:B------:R-:W-:Y:S02]  /*8190*/  PRMT R11, R12, 0x7610, R11 ;  /* 0x000076100c0b7816 */ /* 0x000fe4000000000b */
[----:B------:R1:W3:Y:S01]  /*81a0*/  LDL.LU.S16 R12, [R1+0x30] ;  /* 0x00003000010c7983 */ /* 0x0002e20000300600 */
[----:B------:R-:W-:Y:S02]  /*81b0*/  PRMT R10, R2, 0x7610, R10 ;  /* 0x00007610020a7816 */ /* 0x000fe4000000000a */
[----:B------:R-:W-:Y:S02]  /*81c0*/  @P3 PRMT R134, R11, 0x5410, RZ ;  /* 0x000054100b863816 */ /* 0x000fe400000000ff */
[----:B------:R1:W4:Y:S01]  /*81d0*/  LDL.LU.S16 R11, [R1+0x2c] ;  /* 0x00002c00010b7983 */ /* 0x0003220000300600 */
[----:B------:R-:W-:-:S03]  /*81e0*/  @P1 PRMT R133, R10, 0x5410, RZ ;  /* 0x000054100a851816 */ /* 0x000fc600000000ff */
[----:B------:R1:W4:Y:S01]  /*81f0*/  LDL.LU.S16 R10, [R1+0x28] ;  /* 0x00002800010a7983 */ /* 0x0003220000300600 */
[----:B------:R-:W-:-:S03]  /*8200*/  FADD.FTZ R2, R240, R5 ;  /* 0x00000005f0027221 */ /* 0x000fc60000010000 */
[----:B------:R1:W4:Y:S01]  /*8210*/  LDL.LU.S16 R5, [R1+0x34] ;  /* 0x0000340001057983 */ /* 0x0003220000300600 */
[----:B------:R-:W-:Y:S02]  /*8220*/  @!P5 HFMA2.BF16_V2 R24, -RZ.H0_H0, RZ.H0_H0, -R168.H0_H0 ;  /* 0x200000ffff18d231 */ /* 0x000fe400003409a8 */
[----:B------:R-:W-:Y:S01]  /*8230*/  FADD.FTZ R4, R4, R0 ;  /* 0x0000000004047221 */ /* 0x000fe20000010000 */
[----:B--2---:R-:W-:Y:S01]  /*8240*/  @P4 HFMA2.BF16_V2 R15, -RZ.H0_H0, RZ.H0_H0, -R135.H0_H0 ;  /* 0x200000ffff0f4231 */ /* 0x004fe20000340987 */
[----:B------:R-:W-:Y:S02]  /*8250*/  LOP3.LUT R0, R238, 0xffff, RZ, 0xc0, !PT ;  /* 0x0000ffffee007812 */ /* 0x000fe400078ec0ff */
[----:B------:R-:W-:Y:S02]  /*8260*/  PRMT R14, R24, 0x7610, R14 ;  /* 0x00007610180e7816 */ /* 0x000fe4000000000e */
[----:B------:R-:W-:Y:S02]  /*8270*/  PRMT R13, R15, 0x7610, R13 ;  /* 0x000076100f0d7816 */ /* 0x000fe4000000000d */
[----:B------:R-:W-:-:S02]  /*8280*/  @!P5 PRMT R168, R14, 0x5410, RZ ;  /* 0x000054100ea8d816 */ /* 0x000fc400000000ff */
[----:B------:R-:W-:Y:S02]  /*8290*/  ISETP.LE.U32.AND P5, PT, R0, UR4, PT ;  /* 0x0000000400007c0c */ /* 0x000fe4000bfa3070 */
[----:B------:R-:W-:Y:S02]  /*82a0*/  LOP3.LUT R0, R226, 0xffff, RZ, 0xc0, !PT ;  /* 0x0000ffffe2007812 */ /* 0x000fe400078ec0ff */
[----:B------:R-:W-:Y:S02]  /*82b0*/  @P4 PRMT R135, R13, 0x5410, RZ ;  /* 0x000054100d874816 */ /* 0x000fe400000000ff */
[----:B------:R-:W-:Y:S02]  /*82c0*/  ISETP.LE.U32.AND P4, PT, R0, UR4, PT ;  /* 0x0000000400007c0c */ /* 0x000fe4000bf83070 */
[----:B------:R-:W-:-:S04]  /*82d0*/  LOP3.LUT R0, R225, 0xffff, RZ, 0xc0, !PT ;  /* 0x0000ffffe1007812 */ /* 0x000fc800078ec0ff */
[----:B------:R-:W-:Y:S01]  /*82e0*/  ISETP.LE.U32.AND P3, PT, R0, UR4, PT ;  /* 0x0000000400007c0c */ /* 0x000fe2000bf63070 */
[----:B------:R-:W-:Y:S02]  /*82f0*/  IMAD.MOV.U32 R242, RZ, RZ, R94 ;  /* 0x000000fffff27224 */ /* 0x000fe400078e005e */
[----:B------:R-:W-:Y:S01]  /*8300*/  FADD.FTZ R4, R241, R4 ;  /* 0x00000004f1047221 */ /* 0x000fe20000010000 */
[----:B------:R-:W-:Y:S02]  /*8310*/  IMAD.MOV.U32 R243, RZ, RZ, R93 ;  /* 0x000000fffff37224 */ /* 0x000fe400078e005d */
[----:B------:R-:W-:Y:S02]  /*8320*/  FADD.FTZ R0, R242, R2 ;  /* 0x00000002f2007221 */ /* 0x000fe40000010000 */
[----:B------:R-:W-:Y:S01]  /*8330*/  FADD.FTZ R2, R243, R4 ;  /* 0x00000004f3027221 */ /* 0x000fe20000010000 */
[----:B------:R-:W-:Y:S01]  /*8340*/  HMMA.16816.F32.BF16 R148, R128, R144, R148 ;  /* 0x000000908094723c */ /* 0x000fe20000041894 */
[----:B------:R-:W-:-:S04]  /*8350*/  IMAD.MOV.U32 R93, RZ, RZ, R87 ;  /* 0x000000ffff5d7224 */ /* 0x000fc800078e0057 */
[----:B------:R-:W-:-:S03]  /*8360*/  FADD.FTZ R0, R93, R0 ;  /* 0x000000005d007221 */ /* 0x000fc60000010000 */
[----:B------:R-:W-:Y:S01]  /*8370*/  HMMA.16816.F32.BF16 R160, R128, R162, R56 ;  /* 0x000000a280a0723c */ /* 0x000fe20000041838 */
[----:B------:R-:W2:Y:S01]  /*8380*/  LDSM.16.MT88.4 R56, [R7+0x3800] ;  /* 0x003800000738783b */ /* 0x000ea20000004200 */
[----:B------:R-:W-:-:S06]  /*8390*/  FADD.FTZ R2, R252, R2 ;  /* 0x00000002fc027221 */ /* 0x000fcc0000010000 */
[----:B------:R-:W-:Y:S01]  /*83a0*/  HMMA.16816.F32.BF16 R144, R128, R146, R120 ;  /* 0x000000928090723c */ /* 0x000fe20000041878 */
[----:B------:R1:W2:Y:S01]  /*83b0*/  LDSM.16.MT88.4 R120, [R7+0x7800] ;  /* 0x007800000778783b */ /* 0x0002a20000004200 */
[----:B------:R-:W-:Y:S01]  /*83c0*/  FADD.FTZ R6, R6, R0 ;  /* 0x0000000006067221 */ /* 0x000fe20000010000 */
[----:B------:R-:W-:-:S03]  /*83d0*/  FADD.FTZ R0, R251, R2 ;  /* 0x00000002fb007221 */ /* 0x000fc60000010000 */
[----:B------:R-:W-:Y:S01]  /*83e0*/  FADD.FTZ R2, R249, R6 ;  /* 0x00000006f9027221 */ /* 0x000fe20000010000 */
[----:B------:R-:W-:Y:S02]  /*83f0*/  IMAD.MOV.U32 R247, RZ, RZ, R244 ;  /* 0x000000fffff77224 */ /* 0x000fe400078e00f4 */
[----:B------:R-:W-:Y:S01]  /*8400*/  FADD.FTZ R0, R250, R0 ;  /* 0x00000000fa007221 */ /* 0x000fe20000010000 */
[----:B------:R-:W-:Y:S02]  /*8410*/  IMAD.MOV.U32 R94, RZ, RZ, R245 ;  /* 0x000000ffff5e7224 */ /* 0x000fe400078e00f5 */
[----:B------:R-:W-:Y:S01]  /*8420*/  FADD.FTZ R2, R95, R2 ;  /* 0x000000025f027221 */ /* 0x000fe20000010000 */
[----:B------:R-:W-:Y:S02]  /*8430*/  IMAD.MOV.U32 R244, RZ, RZ, R246 ;  /* 0x000000fffff47224 */ /* 0x000fe400078e00f6 */
[----:B------:R-:W-:Y:S01]  /*8440*/  FADD.FTZ R0, R247, R0 ;  /* 0x00000000f7007221 */ /* 0x000fe20000010000 */
[----:B------:R-:W-:-:S02]  /*8450*/  IMAD.MOV.U32 R245, RZ, RZ, R86 ;  /* 0x000000fffff57224 */ /* 0x000fc400078e0056 */
[----:B------:R-:W-:Y:S01]  /*8460*/  FADD.FTZ R2, R94, R2 ;  /* 0x000000025e027221 */ /* 0x000fe20000010000 */
[----:B------:R-:W-:Y:S02]  /*8470*/  IMAD.MOV.U32 R246, RZ, RZ, R84 ;  /* 0x000000fffff67224 */ /* 0x000fe400078e0054 */
[----:B------:R-:W-:Y:S01]  /*8480*/  FADD.FTZ R0, R244, R0 ;  /* 0x00000000f4007221 */ /* 0x000fe20000010000 */
[----:B---3--:R-:W-:Y:S02]  /*8490*/  @!P6 HFMA2.BF16_V2 R12, -RZ.H0_H0, RZ.H0_H0, -R201.H0_H0 ;  /* 0x200000ffff0ce231 */ /* 0x008fe400003409c9 */
[----:B----4-:R-:W-:-:S03]  /*84a0*/  @!P4 HFMA2.BF16_V2 R10, -RZ.H0_H0, RZ.H0_H0, -R171.H0_H0 ;  /* 0x200000ffff0ac231 */ /* 0x010fc600003409ab */
[----:B------:R-:W-:Y:S01]  /*84b0*/  PRMT R9, R12, 0x7610, R9 ;  /* 0x000076100c097816 */ /* 0x000fe20000000009 */
[----:B------:R-:W-:Y:S01]  /*84c0*/  @!P5 HFMA2.BF16_V2 R11, -RZ.H0_H0, RZ.H0_H0, -R196.H0_H0 ;  /* 0x200000ffff0bd231 */ /* 0x000fe200003409c4 */
[----:B------:R-:W-:Y:S01]  /*84d0*/  PRMT R4, R10, 0x7610, R4 ;  /* 0x000076100a047816 */ /* 0x000fe20000000004 */
[----:B------:R-:W-:-:S03]  /*84e0*/  @!P3 HFMA2.BF16_V2 R5, -RZ.H0_H0, RZ.H0_H0, -R126.H0_H0 ;  /* 0x200000ffff05b231 */ /* 0x000fc6000034097e */
[----:B------:R-:W-:Y:S01]  /*84f0*/  @!P4 PRMT R171, R4, 0x5410, RZ ;  /* 0x0000541004abc816 */ /* 0x000fe200000000ff */
[----:B------:R-:W-:Y:S01]  /*8500*/  IMAD.U32 R4, RZ, RZ, UR31 ;  /* 0x0000001fff047e24 */ /* 0x000fe2000f8e00ff */
[----:B------:R-:W-:Y:S02]  /*8510*/  PRMT R8, R11, 0x7610, R8 ;  /* 0x000076100b087816 */ /* 0x000fe40000000008 */
[----:B------:R-:W-:Y:S02]  /*8520*/  @!P6 PRMT R201, R9, 0x5410, RZ ;  /* 0x0000541009c9e816 */ /* 0x000fe400000000ff */
[----:B-1----:R-:W-:Y:S01]  /*8530*/  PRMT R7, R5, 0x7610, R7 ;  /* 0x0000761005077816 */ /* 0x002fe20000000007 */
[----:B------:R-:W-:Y:S01]  /*8540*/  IMAD.WIDE R4, R4, 0x2, R210 ;  /* 0x0000000204047825 */ /* 0x000fe200078e02d2 */
[----:B------:R-:W-:Y:S01]  /*8550*/  @!P5 PRMT R196, R8, 0x5410, RZ ;  /* 0x0000541008c4d816 */ /* 0x000fe200000000ff */
[----:B------:R-:W-:Y:S04]  /*8560*/  STG.E.U16 desc[UR24][R210.64+0x2], R201 ;  /* 0x000002c9d2007986 */ /* 0x000fe8000c101518 */
        /* <DEDUP_REMOVED lines=30> */
[----:B------:R1:W-:Y:S01]  /*8750*/  STG.E.U16 desc[UR24][R4.64+0x72], R133 ;  /* 0x0000728504007986 */ /* 0x0003e2000c101518 */
[----:B------:R-:W-:Y:S03]  /*8760*/  HMMA.16816.F32.BF16 R100, R128, R104, R100 ;  /* 0x000000688064723c */ /* 0x000fe60000041864 */
[----:B------:R-:W-:Y:S01]  /*8770*/  LDSM.16.MT88.4 R8, [R92+0x7800] ;  /* 0x007800005c08783b */ /* 0x000fe20000004200 */
[----:B-1----:R-:W-:Y:S01]  /*8780*/  FADD.FTZ R4, R245, R2 ;  /* 0x00000002f5047221 */ /* 0x002fe20000010000 */
[----:B------:R-:W-:-:S03]  /*8790*/  FADD.FTZ R2, R246, R0 ;  /* 0x00000000f6027221 */ /* 0x000fc60000010000 */
[----:B------:R-:W-:-:S04]  /*87a0*/  FADD.FTZ R0, R239, R4 ;  /* 0x00000004ef007221 */ /* 0x000fc80000010000 */
[----:B------:R-:W-:-:S04]  /*87b0*/  FADD.FTZ R0, R232, R0 ;  /* 0x00000000e8007221 */ /* 0x000fc80000010000 */
[----:B------:R-:W-:-:S04]  /*87c0*/  FADD.FTZ R233, R233, R0 ;  /* 0x00000000e9e97221 */ /* 0x000fc80000010000 */
[----:B------:R-:W-:Y:S02]  /*87d0*/  FADD.FTZ R233, R202, R233 ;  /* 0x000000e9cae97221 */ /* 0x000fe40000010000 */
[----:B------:R1:W5:Y:S01]  /*87e0*/  LDL.LU R202, [R1+0x78] ;  /* 0x0000780001ca7983 */ /* 0x0003620000300800 */
[C---:B------:R-:W-:Y:S08]  /*87f0*/  HMMA.16816.F32.BF16 R104, R128.reuse, R106, R52 ;  /* 0x0000006a8068723c */ /* 0x040ff00000041834 */
[C---:B--2---:R-:W-:Y:S01]  /*8800*/  HMMA.16816.F32.BF16 R52, R128.reuse, R56, R96 ;  /* 0x000000388034723c */ /* 0x044fe20000041860 */
[----:B------:R-:W-:Y:S07]  /*8810*/  LDSM.16.MT88.4 R96, [R92+0x5800] ;  /* 0x005800005c60783b */ /* 0x000fee0000004200 */
[C---:B------:R-:W-:Y:S01]  /*8820*/  HMMA.16816.F32.BF16 R84, R128.reuse, R88, R136 ;  /* 0x000000588054723c */ /* 0x040fe20000041888 */
[----:B------:R-:W2:Y:S07]  /*8830*/  LDSM.16.MT88.4 R136, [R92+0x1800] ;  /* 0x001800005c88783b */ /* 0x000eae0000004200 */
        /* <DEDUP_REMOVED lines=14> */
[----:B------:R-:W-:-:S04]  /*8920*/  FADD.FTZ R236, R236, R2 ;  /* 0x00000002ecec7221 */ /* 0x000fc80000010000 */
[----:B------:R-:W-:-:S04]  /*8930*/  FADD.FTZ R236, R237, R236 ;  /* 0x000000ecedec7221 */ /* 0x000fc80000010000 */
[----:B------:R-:W-:Y:S01]  /*8940*/  FADD.FTZ R236, R227, R236 ;  /* 0x000000ece3ec7221 */ /* 0x000fe20000010000 */
[----:B-1----:R-:W-:Y:S10]  /*8950*/  BRA.U !UP1, `(.L_x_1901) ;  /* 0x0000005909047547 */ /* 0x002ff4000b800000 */
[----:B------:R-:W2:Y:S01]  /*8960*/  LDL.LU R227, [R1+0x38] ;  /* 0x0000380001e37983 */ /* 0x000ea20000300800 */
[----:B------:R-:W-:Y:S01]  /*8970*/  IMAD.U32 R0, RZ, RZ, UR21 ;  /* 0x00000015ff007e24 */ /* 0x000fe2000f8e00ff */
[----:B------:R-:W1:Y:S01]  /*8980*/  LDCU UR4, c[0x0][0x440] ;  /* 0x00008800ff0477ac */ /* 0x000e620008000800 */
[----:B------:R-:W3:Y:S01]  /*8990*/  S2UR UR5, SR_CgaCtaId ;  /* 0x00000000000579c3 */ /* 0x000ee20000008800 */
[----:B------:R-:W4:Y:S01]  /*89a0*/  S2R R205, SR_TID.X ;  /* 0x0000000000cd7919 */ /* 0x000f220000002100 */
[----:B------:R-:W-:Y:S01]  /*89b0*/  IMAD.MOV.U32 R133, RZ, RZ, R3 ;  /* 0x000000ffff857224 */ /* 0x000fe200078e0003 */
[----:B------:R-:W1:Y:S01]  /*89c0*/  LDCU UR11, c[0x0][0x448] ;  /* 0x00008900ff0b77ac */ /* 0x000e620008000800 */
[----:B------:R-:W-:Y:S02]  /*89d0*/  IMAD.MOV.U32 R198, RZ, RZ, 0x20 ;  /* 0x00000020ffc67424 */ /* 0x000fe400078e00ff */
[----:B------:R-:W-:Y:S01]  /*89e0*/  IMAD.MOV.U32 R201, RZ, RZ, 0x20 ;  /* 0x00000020ffc97424 */ /* 0x000fe200078e00ff */
[----:B------:R-:W-:Y:S01]  /*89f0*/  UMOV UR6, 0x400 ;  /* 0x0000040000067882 */ /* 0x000fe20000000000 */
[----:B------:R-:W4:Y:S01]  /*8a00*/  LDC R209, c[0x0][0x4f8] ;  /* 0x00013e00ffd17b82 */ /* 0x000f220000000800 */
[----:B------:R-:W-:Y:S01]  /*8a10*/  SEL R198, R198, 0xffffffe0, !P2 ;  /* 0xffffffe0c6c67807 */ /* 0x000fe20005000000 */
[----:B------:R-:W-:Y:S01]  /*8a20*/  UIADD3 UR10, UPT, UPT, UR22, 0x3f, URZ ;  /* 0x0000003f160a7890 */ /* 0x000fe2000fffe0ff */
[----:B------:R-:W-:Y:S01]  /*8a30*/  IMAD.MOV.U32 R207, RZ, RZ, 0x40 ;  /* 0x00000040ffcf7424 */ /* 0x000fe200078e00ff */
[----:B------:R-:W2:Y:S01]  /*8a40*/  LDCU UR9, c[0x0][0x440] ;  /* 0x00008800ff0977ac */ /* 0x000ea20008000800 */
[----:B------:R-:W2:Y:S01]  /*8a50*/  LDCU.U8 UR8, c[0x0][0x4f8] ;  /* 0x00009f00ff0877ac */ /* 0x000ea20008000000 */
[----:B------:R-:W-:-:S02]  /*8a60*/  ULEA.HI UR10, UR10, 0xfffffffe, URZ, 0x1a ;  /* 0xfffffffe0a0a7891 */ /* 0x000fc4000f8fd0ff */
[----:B---3--:R-:W-:Y:S02]  /*8a70*/  ULEA UR5, UR5, UR6, 0x18 ;  /* 0x0000000605057291 */ /* 0x008fe4000f8ec0ff */
[----:B-1----:R-:W-:Y:S01]  /*8a80*/  USHF.L.U32 UR6, UR11, 0x3, URZ ;  /* 0x000000030b067899 */ /* 0x002fe200080006ff */
[----:B----4-:R-:W-:Y:S01]  /*8a90*/  LOP3.LUT R209, R209, 0xff, RZ, 0xc0, !PT ;  /* 0x000000ffd1d17812 */ /* 0x010fe200078ec0ff */
[C---:B------:R-:W-:Y:S01]  /*8aa0*/  IMAD.SHL.U32 R5, R205.reuse, 0x40, RZ ;  /* 0x00000040cd057824 */ /* 0x040fe200078e00ff */
[--C-:B------:R-:W-:Y:S01]  /*8ab0*/  SHF.R.U32.HI R212, RZ, 0x2, R205.reuse ;  /* 0x00000002ffd47819 */ /* 0x100fe200000116cd */
[C---:B------:R-:W-:Y:S01]  /*8ac0*/  IMAD.SHL.U32 R2, R205.reuse, 0x8, RZ ;  /* 0x00000008cd027824 */ /* 0x040fe200078e00ff */
[----:B------:R-:W-:Y:S01]  /*8ad0*/  SHF.R.U32.HI R197, RZ, 0x1, R205 ;  /* 0x00000001ffc57819 */ /* 0x000fe200000116cd */
[----:B------:R-:W-:Y:S01]  /*8ae0*/  IMAD.SHL.U32 R206, R205, 0x40, RZ ;  /* 0x00000040cdce7824 */ /* 0x000fe200078e00ff */
[----:B------:R-:W-:Y:S01]  /*8af0*/  LOP3.LUT R212, R212, 0x7, RZ, 0xc0, !PT ;  /* 0x00000007d4d47812 */ /* 0x000fe200078ec0ff */
[----:B------:R-:W-:Y:S01]  /*8b00*/  IMAD R209, R209, 0x10000, R209 ;  /* 0x00010000d1d17824 */ /* 0x000fe200078e02d1 */
[----:B------:R-:W-:-:S02]  /*8b10*/  LOP3.LUT R4, R2, 0x38, RZ, 0xc0, !PT ;  /* 0x0000003802047812 */ /* 0x000fc400078ec0ff */
[----:B------:R-:W-:Y:S02]  /*8b20*/  LOP3.LUT R3, R2, 0x1f8, RZ, 0xc0, !PT ;  /* 0x000001f802037812 */ /* 0x000fe400078ec0ff */
[----:B------:R-:W-:Y:S01]  /*8b30*/  ISETP.GE.AND P1, PT, R4, UR4, PT ;  /* 0x0000000404007c0c */ /* 0x000fe2000bf26270 */
[----:B------:R-:W-:Y:S01]  /*8b40*/  IMAD.U32 R4, RZ, RZ, UR23 ;  /* 0x00000017ff047e24 */ /* 0x000fe2000f8e00ff */
[----:B------:R-:W-:Y:S01]  /*8b50*/  LOP3.LUT R204, R206, 0x1c0, RZ, 0xc0, !PT ;  /* 0x000001c0cecc7812 */ /* 0x000fe200078ec0ff */
[----:B------:R-:W1:Y:S01]  /*8b60*/  LDCU UR4, c[0x0][0x45c] ;  /* 0x00008b80ff0477ac */ /* 0x000e620008000800 */
[----:B------:R-:W-:Y:S02]  /*8b70*/  LOP3.LUT R3, R3, 0x38, R205, 0x78, !PT ;  /* 0x0000003803037812 */ /* 0x000fe400078e78cd */
[--C-:B------:R-:W-:Y:S02]  /*8b80*/  LOP3.LUT R204, R204, 0x38, R2.reuse, 0xf8, !PT ;  /* 0x00000038cccc7812 */ /* 0x100fe400078ef802 */
[----:B------:R-:W-:-:S02]  /*8b90*/  LOP3.LUT R3, R3, 0x1e00, R2, 0xf8, !PT ;  /* 0x00001e0003037812 */ /* 0x000fc400078ef802 */
[----:B------:R-:W-:Y:S02]  /*8ba0*/  LOP3.LUT R196, R204, 0x8, R205, 0x78, !PT ;  /* 0x00000008ccc47812 */ /* 0x000fe400078e78cd */
[----:B------:R-:W-:Y:S02]  /*8bb0*/  LOP3.LUT P0, RZ, R205, 0x2, RZ, 0xc0, !PT ;  /* 0x00000002cdff7812 */ /* 0x000fe4000780c0ff */
[----:B------:R-:W-:Y:S02]  /*8bc0*/  LEA R208, R3, UR5, 0x1 ;  /* 0x0000000503d07c11 */ /* 0x000fe4000f8e08ff */
[----:B------:R-:W-:Y:S01]  /*8bd0*/  SEL R201, R201, 0xffffffe0, !P0 ;  /* 0xffffffe0c9c97807 */ /* 0x000fe20004000000 */
[----:B--2---:R-:W-:-:S04]  /*8be0*/  IMAD R0, R0, 0x80, R227 ;  /* 0x0000008000007824 */ /* 0x004fc800078e02e3 */
[----:B------:R-:W-:Y:S01]  /*8bf0*/  IMAD.IADD R212, R212, 0x1, R0 ;  /* 0x00000001d4d47824 */ /* 0x000fe200078e0200 */
[----:B------:R-:W-:-:S04]  /*8c00*/  LOP3.LUT R0, R5, 0x1c0, RZ, 0xc0, !PT ;  /* 0x000001c005007812 */ /* 0x000fc800078ec0ff */
[----:B------:R-:W-:-:S04]  /*8c10*/  LOP3.LUT R0, R0, 0x38, R2, 0xf8, !PT ;  /* 0x0000003800007812 */ /* 0x000fc800078ef802 */
[----:B------:R-:W-:Y:S01]  /*8c20*/  LOP3.LUT R197, R0, 0x8, R197, 0x78, !PT ;  /* 0x0000000800c57812 */ /* 0x000fe200078e78c5 */
[----:B------:R-:W-:-:S03]  /*8c30*/  IMAD.U32 R0, RZ, RZ, UR22 ;  /* 0x00000016ff007e24 */ /* 0x000fc6000f8e00ff */
[----:B------:R-:W-:Y:S02]  /*8c40*/  LOP3.LUT R197, R197, 0x200, R5, 0xf8, !PT ;  /* 0x00000200c5c57812 */ /* 0x000fe400078ef805 */
[----:B------:R-:W-:Y:S01]  /*8c50*/  IADD3 R213, PT, PT, R0, -UR23, R212 ;  /* 0x8000001700d57c10 */ /* 0x000fe2000fffe0d4 */
[----:B------:R-:W-:Y:S01]  /*8c60*/  VIADD R212, R212, UR22 ;  /* 0x00000016d4d47c36 */ /* 0x000fe20008000000 */
[----:B------:R-:W-:Y:S02]  /*8c70*/  LOP3.LUT R0, R206, 0x400, RZ, 0xc0, !PT ;  /* 0x00000400ce007812 */ /* 0x000fe400078ec0ff */
[----:B------:R-:W-:Y:S02]  /*8c80*/  IADD3 R213, PT, PT, R213, 0x8, R4 ;  /* 0x00000008d5d57810 */ /* 0x000fe40007ffe004 */
[----:B------:R-:W2:Y:S01]  /*8c90*/  LDC.64 R4, c[0x0][0x3c0] ;  /* 0x0000f000ff047b82 */ /* 0x000ea20000000a00 */
[----:B------:R-:W-:Y:S01]  /*8ca0*/  LEA R197, R197, UR5, 0x1 ;  /* 0x00000005c5c57c11 */ /* 0x000fe2000f8e08ff */
[----:B------:R-:W-:-:S02]  /*8cb0*/  IMAD R196, R196, 0x2, R0 ;  /* 0x00000002c4c47824 */ /* 0x000fc400078e0200 */
[----:B------:R-:W-:Y:S02]  /*8cc0*/  IMAD.MOV.U32 R0, RZ, RZ, R132 ;  /* 0x000000ffff007224 */ /* 0x000fe400078e0084 */
[----:B------:R-:W-:Y:S02]  /*8cd0*/  IMAD.IADD R198, R198, 0x1, R197 ;  /* 0x00000001c6c67824 */ /* 0x000fe400078e02c5 */
[----:B------:R-:W-:Y:S01]  /*8ce0*/  VIADD R3, R197, 0x18000 ;  /* 0x00018000c5037836 */ /* 0x000fe20000000000 */
[----:B--2---:R2:W-:Y:S02]  /*8cf0*/  STL.64 [R1+0x40], R4 ;  /* 0x0000400401007387 */ /* 0x0045e40000100a00 */
[----:B--2---:R-:W-:-:S05]  /*8d00*/  IMAD.SHL.U32 R4, R205, 0x2, RZ ;  /* 0x00000002cd047824 */ /* 0x004fca00078e00ff */
[----:B------:R-:W-:-:S05]  /*8d10*/  LOP3.LUT R4, R4, 0x6, RZ, 0xc0, !PT ;  /* 0x0000000604047812 */ /* 0x000fca00078ec0ff */
[----:B------:R-:W-:-:S05]  /*8d20*/  VIADD R2, R4, UR23 ;  /* 0x0000001704027c36 */ /* 0x000fca0008000000 */
[----:B------:R2:W-:Y:S02]  /*8d30*/  STL [R1+0x74], R2 ;  /* 0x0000740201007387 */ /* 0x0005e40000100800 */
[----:B--2---:R-:W-:Y:S01]  /*8d40*/  VIADD R2, R197, 0x18040 ;  /* 0x00018040c5027836 */ /* 0x004fe20000000000 */
[----:B-1----:R-:W-:Y:S06]  /*8d50*/  BRA `(.L_x_1902) ;  /* 0x0000000000e07947 */ /* 0x002fec0003800000 */
.L_x_1904:
        /* <DEDUP_REMOVED lines=56> */
.L_x_1902:
[----:B------:R-:W2:Y:S01]  /*90e0*/  LDL R8, [R1+0x40] ;  /* 0x0000400001087983 */ /* 0x000ea20000100800 */
[----:B------:R-:W-:Y:S04]  /*90f0*/  DEPBAR.LE SB0, 0x0 ;  /* 0x000080000000791a */ /* 0x000fe80000000000 */
[----:B------:R-:W3:Y:S01]  /*9100*/  LDL R12, [R1+0x44] ;  /* 0x00004400010c7983 */ /* 0x000ee20000100800 */
[C---:B------:R-:W-:Y:S01]  /*9110*/  IMAD.SHL.U32 R10, R205.reuse, 0x8, RZ ;  /* 0x00000008cd0a7824 */ /* 0x040fe200078e00ff */
[----:B-----5:R-:W-:Y:S01]  /*9120*/  SHF.R.U32.HI R202, RZ, 0x1, R205 ;  /* 0x00000001ffca7819 */ /* 0x020fe200000116cd */
[----:B------:R-:W-:Y:S02]  /*9130*/  IMAD.SHL.U32 R15, R205, 0x20, RZ ;  /* 0x00000020cd0f7824 */ /* 0x000fe400078e00ff */
[----:B------:R-:W4:Y:S01]  /*9140*/  LDL R11, [R1+0x70] ;  /* 0x00007000010b7983 */ /* 0x000f220000100800 */
[----:B------:R-:W-:Y:S01]  /*9150*/  VIADD R132, R196, UR5 ;  /* 0x00000005c4847c36 */ /* 0x000fe20008000000 */
[----:B------:R-:W-:Y:S01]  /*9160*/  LOP3.LUT R10, R10, 0x38, RZ, 0xc0, !PT ;  /* 0x000000380a0a7812 */ /* 0x000fe200078ec0ff */
[----:B------:R-:W-:Y:S02]  /*9170*/  UISETP.NE.AND UP0, UPT, UR10, URZ, UPT ;  /* 0x000000ff0a00728c */ /* 0x000fe4000bf05270 */
[----:B------:R-:W4:Y:S01]  /*9180*/  LDL R9, [R1+0x6c] ;  /* 0x00006c0001097983 */ /* 0x000f220000100800 */
[----:B------:R-:W-:Y:S01]  /*9190*/  LOP3.LUT R203, R15, 0x7c00, RZ, 0xc0, !PT ;  /* 0x00007c000fcb7812 */ /* 0x000fe200078ec0ff */
[----:B------:R-:W-:Y:S01]  /*91a0*/  USHF.L.U32 UR13, UR10, 0x1, URZ ;  /* 0x000000010a0d7899 */ /* 0x000fe200080006ff */
[C---:B------:R-:W-:Y:S01]  /*91b0*/  LOP3.LUT R14, R10.reuse, 0x40, RZ, 0xfc, !PT ;  /* 0x000000400a0e7812 */ /* 0x040fe200078efcff */
[----:B------:R-:W-:Y:S01]  /*91c0*/  BAR.SYNC.DEFER_BLOCKING 0x0 ;  /* 0x0000000000007b1d */ /* 0x000fe20000010000 */
[----:B------:R-:W-:Y:S02]  /*91d0*/  LOP3.LUT R13, R10, 0x80, RZ, 0xfc, !PT ;  /* 0x000000800a0d7812 */ /* 0x000fe400078efcff */
[----:B------:R-:W-:Y:S02]  /*91e0*/  ISETP.GE.AND P4, PT, R14, UR9, PT ;  /* 0x000000090e007c0c */ /* 0x000fe4000bf86270 */
[----:B------:R-:W-:Y:S02]  /*91f0*/  ISETP.GE.AND P3, PT, R13, UR9, PT ;  /* 0x000000090d007c0c */ /* 0x000fe4000bf66270 */
[----:B------:R-:W-:Y:S01]  /*9200*/  LOP3.LUT R3, R10, 0xc0, RZ, 0xfc, !PT ;  /* 0x000000c00a037812 */ /* 0x000fe200078efcff */
[----:B------:R-:W-:Y:S03]  /*9210*/  STL [R1+0x5c], R14 ;  /* 0x00005c0e01007387 */ /* 0x000fe60000100800 */
[----:B------:R-:W-:Y:S02]  /*9220*/  ISETP.GE.AND P2, PT, R3, UR9, PT ;  /* 0x0000000903007c0c */ /* 0x000fe4000bf46270 */
[----:B------:R-:W-:Y:S05]  /*9230*/  STL [R1+0x58], R13 ;  /* 0x0000580d01007387 */ /* 0x000fea0000100800 */
[----:B------:R1:W-:Y:S05]  /*9240*/  STL [R1+0x60], R3 ;  /* 0x0000600301007387 */ /* 0x0003ea0000100800 */
[----:B------:R-:W4:Y:S01]  /*9250*/  LDL R214, [R1+0x74] ;  /* 0x0000740001d67983 */ /* 0x000f220000100800 */
[----:B-1----:R-:W-:Y:S01]  /*9260*/  LOP3.LUT R3, R203, 0x200, R206, 0xf8, !PT ;  /* 0x00000200cb037812 */ /* 0x002fe200078ef8ce */
[----:B--2---:R-:W-:Y:S04]  /*9270*/  IMAD.WIDE.U32 R6, R8, UR10, RZ ;  /* 0x0000000a08067c25 */ /* 0x004fe8000f8e00ff */
[----:B---3--:R-:W-:Y:S02]  /*9280*/  IMAD R2, R12, UR10, R7 ;  /* 0x0000000a0c027c24 */ /* 0x008fe4000f8e0207 */
[C---:B------:R-:W-:Y:S01]  /*9290*/  IMAD.SHL.U32 R7, R6.reuse, 0x40, RZ ;  /* 0x0000004006077824 */ /* 0x040fe200078e00ff */
[C---:B----4-:R-:W-:Y:S04]  /*92a0*/  LEA R4, P0, R6.reuse, R11, 0x7 ;  /* 0x0000000b06047211 */ /* 0x050fe800078038ff */
[C-C-:B------:R-:W-:Y:S02]  /*92b0*/  LEA.HI.X R5, R6.reuse, R9, R2.reuse, 0x7, P0 ;  /* 0x0000000906057211 */ /* 0x140fe400000f3c02 */
[----:B------:R-:W-:Y:S02]  /*92c0*/  SHF.L.U64.HI R6, R6, 0x6, R2 ;  /* 0x0000000606067819 */ /* 0x000fe40000010202 */
[----:B------:R-:W-:Y:S01]  /*92d0*/  LEA R7, P0, R8, R7, 0x5 ;  /* 0x0000000708077211 */ /* 0x000fe200078028ff */
[----:B------:R-:W-:Y:S01]  /*92e0*/  @!PT LDS RZ, [RZ] ;  /* 0x00000000fffff984 */ /* 0x000fe20000000800 */
[----:B------:R-:W-:Y:S01]  /*92f0*/  @!PT LDS RZ, [RZ] ;  /* 0x00000000fffff984 */ /* 0x000fe20000000800 */
[----:B------:R-:W-:Y:S01]  /*9300*/  @!PT LDS RZ, [RZ] ;  /* 0x00000000fffff984 */ /* 0x000fe20000000800 */
[----:B------:R-:W-:Y:S01]  /*9310*/  @!P1 LDGSTS.E.BYPASS.LTC128B.128 [R208+0x18000], desc[UR24][R4.64] ;  /* 0x1800000004d09fae */ /* 0x000fe2000b981a18 */
[----:B------:R-:W-:Y:S02]  /*9320*/  LOP3.LUT R2, R202, 0x8, RZ, 0xc0, !PT ;  /* 0x00000008ca027812 */ /* 0x000fe400078ec0ff */
[----:B------:R-:W-:Y:S02]  /*9330*/  LEA.HI.X R8, R8, R6, R12, 0x5, P0 ;  /* 0x0000000608087211 */ /* 0x000fe400000f2c0c */
[----:B------:R-:W-:Y:S01]  /*9340*/  @P1 STS.128 [R208+0x18000], RZ ;  /* 0x018000ffd0001388 */ /* 0x000fe20000000c00 */
[----:B------:R-:W-:Y:S02]  /*9350*/  ISETP.GE.AND P1, PT, R10, UR9, PT ;  /* 0x000000090a007c0c */ /* 0x000fe4000bf26270 */
[----:B------:R-:W-:Y:S02]  /*9360*/  LEA R6, P0, R7, R11, 0x1 ;  /* 0x0000000b07067211 */ /* 0x000fe400078008ff */
[----:B------:R-:W-:Y:S01]  /*9370*/  @!PT LDS RZ, [RZ] ;  /* 0x00000000fffff984 */ /* 0x000fe20000000800 */
[----:B------:R-:W-:Y:S01]  /*9380*/  @!PT LDS RZ, [RZ] ;  /* 0x00000000fffff984 */ /* 0x000fe20000000800 */
[----:B------:R-:W-:Y:S01]  /*9390*/  @!PT LDS RZ, [RZ] ;  /* 0x00000000fffff984 */ /* 0x000fe20000000800 */
[----:B------:R-:W-:Y:S01]  /*93a0*/  @!P4 LDGSTS.E.BYPASS.LTC128B.128 [R208+0x1a000], desc[UR24][R4.64+0x80] ;  /* 0x1a00008004d0cfae */ /* 0x000fe2000b981a18 */
[----:B------:R-:W-:Y:S01]  /*93b0*/  LOP3.LUT R2, R3, R204, R2, 0xf6, !PT ;  /* 0x000000cc03027212 */ /* 0x000fe200078ef602 */
[----:B------:R-:W-:Y:S01]  /*93c0*/  IMAD.IADD R3, R132, 0x1, R201 ;  /* 0x0000000184037824 */ /* 0x000fe200078e02c9 */
[----:B------:R-:W-:Y:S02]  /*93d0*/  LEA.HI.X R7, R7, R9, R8, 0x1, P0 ;  /* 0x0000000907077211 */ /* 0x000fe400000f0c08 */
[----:B------:R-:W-:Y:S01]  /*93e0*/  @P4 STS.128 [R208+0x1a000], RZ ;  /* 0x01a000ffd0004388 */ /* 0x000fe20000000c00 */
[----:B------:R-:W-:Y:S02]  /*93f0*/  LEA R134, R2, UR5, 0x1 ;  /* 0x0000000502867c11 */ /* 0x000fe4000f8e08ff */
[----:B------:R-:W-:Y:S02]  /*9400*/  LOP3.LUT P0, RZ, R205, 0x4, RZ, 0xc0, !PT ;  /* 0x00000004cdff7812 */ /* 0x000fe4000780c0ff */
[----:B------:R-:W-:Y:S01]  /*9410*/  @!PT LDS RZ, [RZ] ;  /* 0x00000000fffff984 */ /* 0x000fe20000000800 */
[----:B------:R-:W-:Y:S01]  /*9420*/  @!PT LDS RZ, [RZ] ;  /* 0x00000000fffff984 */ /* 0x000fe20000000800 */
[----:B------:R-:W-:Y:S01]  /*9430*/  @!PT LDS RZ, [RZ] ;  /* 0x00000000fffff984 */ /* 0x000fe20000000800 */
[----:B------:R-:W-:Y:S01]  /*9440*/  @!P3 LDGSTS.E.BYPASS.LTC128B.128 [R208+0x1c000], desc[UR24][R4.64+0x100] ;  /* 0x1c00010004d0bfae */ /* 0x000fe2000b981a18 */
[--C-:B------:R-:W-:Y:S01]  /*9450*/  IMAD.IADD R200, R201, 0x1, R134.reuse ;  /* 0x00000001c9c87824 */ /* 0x100fe200078e0286 */
[----:B------:R-:W-:Y:S03]  /*9460*/  SEL R2, R207, 0xffffffc0, !P0 ;  /* 0xffffffc0cf027807 */ /* 0x000fe60004000000 */
[----:B------:R-:W-:Y:S05]  /*9470*/  @P3 STS.128 [R208+0x1c000], RZ ;  /* 0x01c000ffd0003388 */ /* 0x000fea0000000c00 */
        /* <DEDUP_REMOVED lines=36> */
[----:B------:R-:W4:Y:S05]  /*96c0*/  LDSM.16.M88.4 R176, [R3+0x10000] ;  /* 0x0100000003b0783b */ /* 0x000f2a0000000200 */
[----:B------:R-:W4:Y:S05]  /*96d0*/  LDSM.16.M88.4 R180, [R3+0x10800] ;  /* 0x0108000003b4783b */ /* 0x000f2a0000000200 */
[----:B------:R-:W-:Y:S01]  /*96e0*/  LDSM.16.M88.4 R184, [R135] ;  /* 0x0000000087b8783b */ /* 0x000fe20000000200 */
[C---:B-1----:R-:W-:Y:S04]  /*96f0*/  HMMA.16816.F32.BF16 R4, R32.reuse, R8, RZ ;  /* 0x000000082004723c */ /* 0x042fe800000418ff */
[----:B------:R-:W-:Y:S04]  /*9700*/  LDSM.16.M88.4 R188, [R2+0x10000] ;  /* 0x0100000002bc783b */ /* 0x000fe80000000200 */
[C---:B------:R-:W-:Y:S01]  /*9710*/  HMMA.16816.F32.BF16 R8, R32.reuse, R10, RZ ;  /* 0x0000000a2008723c */ /* 0x040fe200000418ff */
[----:B------:R-:W-:Y:S07]  /*9720*/  LDSM.16.M88.4 R192, [R2+0x10800] ;  /* 0x0108000002c0783b */ /* 0x000fee0000000200 */
[C---:B--2---:R-:W-:Y:S08]  /*9730*/  HMMA.16816.F32.BF16 R12, R32.reuse, R16, RZ ;  /* 0x00000010200c723c */ /* 0x044ff000000418ff */
[C---:B------:R-:W-:Y:S08]  /*9740*/  HMMA.16816.F32.BF16 R16, R32.reuse, R18, RZ ;  /* 0x000000122010723c */ /* 0x040ff000000418ff */
[C---:B---3--:R-:W-:Y:S08]  /*9750*/  HMMA.16816.F32.BF16 R20, R32.reuse, R24, RZ ;  /* 0x000000182014723c */ /* 0x048ff000000418ff */
        /* <DEDUP_REMOVED lines=13> */
[C---:B--2---:R-:W-:Y:S08]  /*9830*/  HMMA.16816.F32.BF16 R28, R172.reuse, R176, R28 ;  /* 0x000000b0ac1c723c */ /* 0x044ff0000004181c */
[----:B------:R-:W-:Y:S01]  /*9840*/  HMMA.16816.F32.BF16 R32, R172, R178, R32 ;  /* 0x000000b2ac20723c */ /* 0x000fe20000041820 */
[----:B------:R-:W2:Y:S05]  /*9850*/  LDSM.16.M88.4 R172, [R2+0x11800] ;  /* 0x0118000002ac783b */ /* 0x000eaa0000000200 */
[----:B------:R-:W3:Y:S02]  /*9860*/  LDSM.16.M88.4 R176, [R199] ;  /* 0x00000000c7b0783b */ /* 0x000ee40000000200 */
[C---:B------:R-:W-:Y:S08]  /*9870*/  HMMA.16816.F32.BF16 R4, R184.reuse, R188, R4 ;  /* 0x000000bcb804723c */ /* 0x040ff00000041804 */
[C---:B------:R-:W-:Y:S01]  /*9880*/  HMMA.16816.F32.BF16 R8, R184.reuse, R190, R8 ;  /* 0x000000beb808723c */ /* 0x040fe20000041808 */
[----:B------:R-:W4:Y:S07]  /*9890*/  LDSM.16.M88.4 R188, [R132+0x10800] ;  /* 0x0108000084bc783b */ /* 0x000f2e0000000200 */
        /* <DEDUP_REMOVED lines=9> */
[----:B------:R-:W-:Y:S02]  /*9930*/  LDSM.16.M88.4 R184, [R196+UR5+0x12000] ;  /* 0x01200005c4b8783b */ /* 0x000fe40008000200 */
[C---:B---3--:R-:W-:Y:S08]  /*9940*/  HMMA.16816.F32.BF16 R4, R176.reuse, R180, R4 ;  /* 0x000000b4b004723c */ /* 0x048ff00000041804 */
[C---:B------:R-:W-:Y:S01]  /*9950*/  HMMA.16816.F32.BF16 R8, R176.reuse, R182, R8 ;  /* 0x000000b6b008723c */ /* 0x040fe20000041808 */
[----:B------:R-:W3:Y:S07]  /*9960*/  LDSM.16.M88.4 R180, [R134+0x4000] ;  /* 0x0040000086b4783b */ /* 0x000eee0000000200 */
[C---:B----4-:R-:W-:Y:S08]  /*9970*/  HMMA.16816.F32.BF16 R12, R176.reuse, R188, R12 ;  /* 0x000000bcb00c723c */ /* 0x050ff0000004180c */
[C---:B------:R-:W-:Y:S01]  /*9980*/  HMMA.16816.F32.BF16 R16, R176.reuse, R190, R16 ;  /* 0x000000beb010723c */ /* 0x040fe20000041810 */
[----:B------:R-:W4:Y:S07]  /*9990*/  LDSM.16.M88.4 R188, [R196+UR5+0x12800] ;  /* 0x01280005c4bc783b */ /* 0x000f2e0008000200 */
[C---:B-1----:R-:W-:Y:S08]  /*99a0*/  HMMA.16816.F32.BF16 R20, R176.reuse, R168, R20 ;  /* 0x000000a8b014723c */ /* 0x042ff00000041814 */
[C---:B------:R-:W-:Y:S01]  /*99b0*/  HMMA.16816.F32.BF16 R24, R176.reuse, R170, R24 ;  /* 0x000000aab018723c */ /* 0x040fe20000041818 */
[----:B------:R-:W1:Y:S07]  /*99c0*/  LDSM.16.M88.4 R168, [R196+UR5+0x13000] ;  /* 0x01300005c4a8783b */ /* 0x000e6e0008000200 */
[C---:B--2---:R-:W-:Y:S08]  /*99d0*/  HMMA.16816.F32.BF16 R28, R176.reuse, R172, R28 ;  /* 0x000000acb01c723c */ /* 0x044ff0000004181c */
[----:B------:R-:W-:Y:S01]  /*99e0*/  HMMA.16816.F32.BF16 R32, R176, R174, R32 ;  /* 0x000000aeb020723c */ /* 0x000fe20000041820 */
[----:B------:R-:W2:Y:S05]  /*99f0*/  LDSM.16.M88.4 R172, [R196+UR5+0x13800] ;  /* 0x01380005c4ac783b */ /* 0x000eaa0008000200 */
[----:B------:R-:W-:Y:S02]  /*9a00*/  LDSM.16.M88.4 R176, [R200+0x4000] ;  /* 0x00400000c8b0783b */ /* 0x000fe40000000200 */
        /* <DEDUP_REMOVED lines=41> */
[----:B------:R-:W3:Y:S07]  /*9ca0*/  LDSM.16.M88.4 R184, [R196+UR5+0x14000] ;  /* 0x01400005c4b8783b */ /* 0x000eee0008000200 */
        /* <DEDUP_REMOVED lines=83> */
[----:B------:R3:W4:Y:S07]  /*a1e0*/  LDSM.16.M88.4 R192, [R2+0x17800] ;  /* 0x0178000002c0783b */ /* 0x00072e0000000200 */
[C---:B-1----:R-:W-:Y:S08]  /*a1f0*/  HMMA.16816.F32.BF16 R28, R176.reuse, R168, R28 ;  /* 0x000000a8b01c723c */ /* 0x042ff0000004181c */
[----:B------:R-:W-:Y:S01]  /*a200*/  HMMA.16816.F32.BF16 R32, R176, R170, R32 ;  /* 0x000000aab020723c */ /* 0x000fe20000041820 */
[----:B------:R-:W-:Y:S05]  /*a210*/  LDSM.16.M88.4 R168, [R199+0xc000] ;  /* 0x00c00000c7a8783b */ /* 0x000fea0000000200 */
[----:B------:R-:W1:Y:S02]  /*a220*/  LDSM.16.M88.4 R176, [R132+0x16000] ;  /* 0x0160000084b0783b */ /* 0x000e640000000200 */
[C---:B--2---:R-:W-:Y:S01]  /*a230*/  HMMA.16816.F32.BF16 R4, R172.reuse, R180, R4 ;  /* 0x000000b4ac04723c */ /* 0x044fe20000041804 */
[----:B---3--:R-:W-:Y:S04]  /*a240*/  IMAD.U32 R2, RZ, RZ, UR10 ;  /* 0x0000000aff027e24 */ /* 0x008fe8000f8e00ff */
[----:B------:R-:W-:Y:S03]  /*a250*/  IMAD R2, R2, 0x40, R214 ;  /* 0x0000004002027824 */ /* 0x000fe600078e02d6 */
[C---:B------:R-:W-:Y:S01]  /*a260*/  HMMA.16816.F32.BF16 R8, R172.reuse, R182, R8 ;  /* 0x000000b6ac08723c */ /* 0x040fe20000041808 */
[----:B------:R-:W2:Y:S02]  /*a270*/  LDSM.16.M88.4 R180, [R132+0x16800] ;  /* 0x0168000084b4783b */ /* 0x000ea40000000200 */
[----:B------:R-:W-:Y:S01]  /*a280*/  LOP3.LUT R3, RZ, R2, RZ, 0x33, !PT ;  /* 0x00000002ff037212 */ /* 0x000fe200078e33ff */
[C-C-:B------:R-:W-:Y:S04]  /*a290*/  IMAD.IADD R134, R212.reuse, 0x1, -R2.reuse ;  /* 0x00000001d4867824 */ /* 0x140fe800078e0a02 */
[C---:B------:R-:W-:Y:S03]  /*a2a0*/  HMMA.16816.F32.BF16 R12, R172.reuse, R184, R12 ;  /* 0x000000b8ac0c723c */ /* 0x040fe6000004180c */
[----:B------:R-:W-:Y:S04]  /*a2b0*/  IMAD.IADD R3, R212, 0x1, R3 ;  /* 0x00000001d4037824 */ /* 0x000fe800078e0203 */
[----:B------:R-:W-:Y:S01]  /*a2c0*/  VIADD R135, R3, 0x8 ;  /* 0x0000000803877836 */ /* 0x000fe20000000000 */
[C---:B------:R-:W-:Y:S08]  /*a2d0*/  HMMA.16816.F32.BF16 R16, R172.reuse, R186, R16 ;  /* 0x000000baac10723c */ /* 0x040ff00000041810 */
[C---:B----4-:R-:W-:Y:S08]  /*a2e0*/  HMMA.16816.F32.BF16 R20, R172.reuse, R188, R20 ;  /* 0x000000bcac14723c */ /* 0x050ff00000041814 */
[C---:B------:R-:W-:Y:S08]  /*a2f0*/  HMMA.16816.F32.BF16 R24, R172.reuse, R190, R24 ;  /* 0x000000beac18723c */ /* 0x040ff00000041818 */
[C---:B------:R-:W-:Y:S08]  /*a300*/  HMMA.16816.F32.BF16 R28, R172.reuse, R192, R28 ;  /* 0x000000c0ac1c723c */ /* 0x040ff0000004181c */
[----:B------:R-:W-:Y:S01]  /*a310*/  HMMA.16816.F32.BF16 R32, R172, R194, R32 ;  /* 0x000000c2ac20723c */ /* 0x000fe20000041820 */
[----:B------:R-:W3:Y:S07]  /*a320*/  LDSM.16.M88.4 R172, [R132+0x17000] ;  /* 0x0170000084ac783b */ /* 0x000eee0000000200 */
[C---:B-1----:R-:W-:Y:S05]  /*a330*/  HMMA.16816.F32.BF16 R4, R168.reuse, R176, R4 ;  /* 0x000000b0a804723c */ /* 0x042fea0000041804 */
[----:B------:R-:W-:Y:S01]  /*a340*/  IABS R176, R3 ;  /* 0x0000000300b07213 */ /* 0x000fe20000000000 */
[----:B------:R-:W-:Y:S01]  /*a350*/  IMAD.IADD R177, R213, 0x1, -R2 ;  /* 0x00000001d5b17824 */ /* 0x000fe200078e0a02 */
[----:B------:R-:W-:Y:S01]  /*a360*/  IABS R3, R135 ;  /* 0x0000008700037213 */ /* 0x000fe20000000000 */
[C---:B------:R-:W-:Y:S03]  /*a370*/  HMMA.16816.F32.BF16 R8, R168.reuse, R178, R8 ;  /* 0x000000b2a808723c */ /* 0x040fe60000041808 */
[----:B------:R-:W-:Y:S02]  /*a380*/  IABS R135, R177 ;  /* 0x000000b100877213 */ /* 0x000fe40000000000 */
[----:B------:R-:W-:Y:S02]  /*a390*/  I2FP.F32.S32 R178, R176 ;  /* 0x000000b000b27245 */ /* 0x000fe40000201400 */
[----:B------:R-:W-:Y:S01]  /*a3a0*/  I2FP.F32.S32 R135, R135 ;  /* 0x0000008700877245 */ /* 0x000fe20000201400 */
[C---:B--2---:R-:W-:Y:S03]  /*a3b0*/  HMMA.16816.F32.BF16 R12, R168.reuse, R180, R12 ;  /* 0x000000b4a80c723c */ /* 0x044fe6000004180c */
[----:B------:R-:W-:Y:S01]  /*a3c0*/  I2FP.F32.S32 R176, R3 ;  /* 0x0000000300b07245 */ /* 0x000fe20000201400 */
[----:B------:R-:W-:Y:S01]  /*a3d0*/  FFMA.FTZ R5, R178, -UR7, R5 ;  /* 0x80000007b2057c23 */ /* 0x000fe20008010005 */
[----:B------:R-:W-:Y:S01]  /*a3e0*/  IABS R177, R134 ;  /* 0x0000008600b17213 */ /* 0x000fe20000000000 */
[----:B------:R-:W-:Y:S01]  /*a3f0*/  FFMA.FTZ R6, R135, -UR7, R6 ;  /* 0x8000000787067c23 */ /* 0x000fe20008010006 */
[--C-:B------:R-:W-:Y:S01]  /*a400*/  IADD3 R178, PT, PT, R212, -0x10, -R2.reuse ;  /* 0xfffffff0d4b27810 */ /* 0x100fe20007ffe802 */
[----:B------:R-:W-:Y:S01]  /*a410*/  VIADD R135, R134, 0xfffffff8 ;  /* 0xfffffff886877836 */ /* 0x000fe20000000000 */
[--C-:B------:R-:W-:Y:S01]  /*a420*/  IADD3 R134, PT, PT, R212, -0x9, -R2.reuse ;  /* 0xfffffff7d4867810 */ /* 0x100fe20007ffe802 */
[----:B------:R-:W-:Y:S01]  /*a430*/  FFMA.FTZ R7, R176, -UR7, R7 ;  /* 0x80000007b0077c23 */ /* 0x000fe20008010007 */
[----:B------:R-:W-:Y:S01]  /*a440*/  IADD3 R176, PT, PT, R213, -0x9, -R2 ;  /* 0xfffffff7d5b07810 */ /* 0x000fe20007ffe802 */
[C---:B------:R-:W-:Y:S03]  /*a450*/  HMMA.16816.F32.BF16 R16, R168.reuse, R182, R16 ;  /* 0x000000b6a810723c */ /* 0x040fe60000041810 */
[----:B------:R-:W-:Y:S02]  /*a460*/  I2FP.F32.S32 R3, R177 ;  /* 0x000000b100037245 */ /* 0x000fe40000201400 */
[----:B------:R-:W-:Y:S02]  /*a470*/  IABS R177, R135 ;  /* 0x0000008700b17213 */ /* 0x000fe40000000000 */
[----:B------:R-:W-:Y:S01]  /*a480*/  IABS R134, R134 ;  /* 0x0000008600867213 */ /* 0x000fe20000000000 */
[C---:B------:R-:W-:Y:S01]  /*a490*/  FFMA.FTZ R4, R3.reuse, -UR7, R4 ;  /* 0x8000000703047c23 */ /* 0x040fe20008010004 */
[----:B------:R-:W-:Y:S01]  /*a4a0*/  IABS R135, R176 ;  /* 0x000000b000877213 */ /* 0x000fe20000000000 */
[----:B------:R-:W-:Y:S01]  /*a4b0*/  FFMA.FTZ R10, R3, -UR7, R10 ;  /* 0x80000007030a7c23 */ /* 0x000fe2000801000a */
[----:B------:R-:W-:Y:S01]  /*a4c0*/  IABS R176, R178 ;  /* 0x000000b200b07213 */ /* 0x000fe20000000000 */
[C---:B---3--:R-:W-:Y:S03]  /*a4d0*/  HMMA.16816.F32.BF16 R20, R168.reuse, R172, R20 ;  /* 0x000000aca814723c */ /* 0x048fe60000041814 */
[----:B------:R-:W-:Y:S02]  /*a4e0*/  I2FP.F32.S32 R178, R177 ;  /* 0x000000b100b27245 */ /* 0x000fe40000201400 */
[----:B------:R-:W-:Y:S02]  /*a4f0*/  I2FP.F32.S32 R177, R134 ;  /* 0x0000008600b17245 */ /* 0x000fe40000201400 */
[----:B------:R-:W-:Y:S01]  /*a500*/  I2FP.F32.S32 R134, R135 ;  /* 0x0000008700867245 */ /* 0x000fe20000201400 */
[----:B------:R-:W-:Y:S01]  /*a510*/  FFMA.FTZ R8, R178, -UR7, R8 ;  /* 0x80000007b2087c23 */ /* 0x000fe20008010008 */
[----:B------:R-:W-:Y:S01]  /*a520*/  I2FP.F32.S32 R135, R176 ;  /* 0x000000b000877245 */ /* 0x000fe20000201400 */
[----:B------:R-:W-:Y:S01]  /*a530*/  FFMA.FTZ R9, R177, -UR7, R9 ;  /* 0x80000007b1097c23 */ /* 0x000fe20008010009 */
[--C-:B------:R-:W-:Y:S01]  /*a540*/  IADD3 R3, PT, PT, R212, -0x11, -R2.reuse ;  /* 0xffffffefd4037810 */ /* 0x100fe20007ffe802 */
[----:B------:R-:W-:Y:S01]  /*a550*/  FFMA.FTZ R11, R134, -UR7, R11 ;  /* 0x80000007860b7c23 */ /* 0x000fe2000801000b */
[C---:B------:R-:W-:Y:S01]  /*a560*/  IADD3 R176, PT, PT, R212.reuse, -0x18, -R2 ;  /* 0xffffffe8d4b07810 */ /* 0x040fe20007ffe802 */
[----:B------:R-:W-:Y:S01]  /*a570*/  FFMA.FTZ R12, R135, -UR7, R12 ;  /* 0x80000007870c7c23 */ /* 0x000fe2000801000c */
[C-C-:B------:R-:W-:Y:S01]  /*a580*/  IADD3 R135, PT, PT, R213.reuse, -0x10, -R2.reuse ;  /* 0xfffffff0d5877810 */ /* 0x140fe20007ffe802 */
[C---:B------:R-:W-:Y:S03]  /*a590*/  HMMA.16816.F32.BF16 R24, R168.reuse, R174, R24 ;  /* 0x000000aea818723c */ /* 0x040fe60000041818 */
[----:B------:R-:W-:Y:S02]  /*a5a0*/  IABS R134, R3 ;  /* 0x0000000300867213 */ /* 0x000fe40000000000 */
[----:B------:R-:W-:Y:S02]  /*a5b0*/  IABS R3, R135 ;  /* 0x0000008700037213 */ /* 0x000fe40000000000 */
[----:B------:R-:W-:Y:S02]  /*a5c0*/  IABS R135, R176 ;  /* 0x000000b000877213 */ /* 0x000fe40000000000 */
[--C-:B------:R-:W-:Y:S01]  /*a5d0*/  IADD3 R172, PT, PT, R213, -0x11, -R2.reuse ;  /* 0xffffffefd5ac7810 */ /* 0x100fe20007ffe802 */
[----:B------:R1:W2:Y:S01]  /*a5e0*/  LDSM.16.M88.4 R176, [R132+0x17800] ;  /* 0x0178000084b0783b */ /* 0x0002a20000000200 */
[----:B------:R-:W-:Y:S01]  /*a5f0*/  IADD3 R173, PT, PT, R212, -0x19, -R2 ;  /* 0xffffffe7d4ad7810 */ /* 0x000fe20007ffe802 */
        /* <DEDUP_REMOVED lines=8> */
[----:B------:R-:W-:Y:S01]  /*a680*/  I2FP.F32.S32 R135, R135 ;  /* 0x0000008700877245 */ /* 0x000fe20000201400 */
[----:B------:R-:W-:Y:S01]  /*a690*/  FFMA.FTZ R14, R134, -UR7, R14 ;  /* 0x80000007860e7c23 */ /* 0x000fe2000801000e */
[C-C-:B------:R-:W-:Y:S01]  /*a6a0*/  IADD3 R134, PT, PT, R212.reuse, -0x21, -R2.reuse ;  /* 0xffffffdfd4867810 */ /* 0x140fe20007ffe802 */
[----:B------:R-:W-:Y:S01]  /*a6b0*/  FFMA.FTZ R17, R3, -UR7, R17 ;  /* 0x8000000703117c23 */ /* 0x000fe20008010011 */
[----:B------:R-:W-:Y:S01]  /*a6c0*/  IADD3 R3, PT, PT, R213, -0x19, -R2 ;  /* 0xffffffe7d5037810 */ /* 0x000fe20007ffe802 */
[----:B------:R-:W-:Y:S01]  /*a6d0*/  FFMA.FTZ R16, R135, -UR7, R16 ;  /* 0x8000000787107c23 */ /* 0x000fe20008010010 */
[C---:B------:R-:W-:Y:S01]  /*a6e0*/  IADD3 R173, PT, PT, R213.reuse, -0x20, -R2 ;  /* 0xffffffe0d5ad7810 */ /* 0x040fe20007ffe802 */
[----:B-1----:R-:W-:Y:S01]  /*a6f0*/  IMAD.MOV.U32 R132, RZ, RZ, R180 ;  /* 0x000000ffff847224 */ /* 0x002fe200078e00b4 */
[--C-:B------:R-:W-:Y:S02]  /*a700*/  IADD3 R135, PT, PT, R212, -0x20, -R2.reuse ;  /* 0xffffffe0d4877810 */ /* 0x100fe40007ffe802 */
[----:B------:R-:W-:Y:S02]  /*a710*/  IABS R3, R3 ;  /* 0x0000000300037213 */ /* 0x000fe40000000000 */
[----:B------:R-:W-:Y:S02]  /*a720*/  I2FP.F32.S32 R132, R132 ;  /* 0x0000008400847245 */ /* 0x000fe40000201400 */
[----:B------:R-:W-:Y:S02]  /*a730*/  IABS R134, R134 ;  /* 0x0000008600867213 */ /* 0x000fe40000000000 */
[----:B------:R-:W-:Y:S01]  /*a740*/  IABS R135, R135 ;  /* 0x0000008700877213 */ /* 0x000fe20000000000 */
[----:B------:R-:W-:Y:S01]  /*a750*/  FFMA.FTZ R15, R132, -UR7, R15 ;  /* 0x80000007840f7c23 */ /* 0x000fe2000801000f */
[----:B------:R-:W-:Y:S02]  /*a760*/  IADD3 R132, PT, PT, R213, -0x18, -R2 ;  /* 0xffffffe8d5847810 */ /* 0x000fe40007ffe802 */
[----:B------:R-:W-:Y:S02]  /*a770*/  I2FP.F32.S32 R3, R3 ;  /* 0x0000000300037245 */ /* 0x000fe40000201400 */
[----:B------:R-:W-:Y:S02]  /*a780*/  IABS R172, R132 ;  /* 0x0000008400ac7213 */ /* 0x000fe40000000000 */
[----:B------:R-:W-:Y:S01]  /*a790*/  IABS R132, R173 ;  /* 0x000000ad00847213 */ /* 0x000fe20000000000 */
[----:B------:R-:W-:Y:S01]  /*a7a0*/  FFMA.FTZ R19, R3, -UR7, R19 ;  /* 0x8000000703137c23 */ /* 0x000fe20008010013 */
[----:B------:R-:W-:Y:S01]  /*a7b0*/  I2FP.F32.S32 R134, R134 ;  /* 0x0000008600867245 */ /* 0x000fe20000201400 */
[C---:B--2---:R-:W-:Y:S05]  /*a7c0*/  HMMA.16816.F32.BF16 R28, R168.reuse, R176, R28 ;  /* 0x000000b0a81c723c */ /* 0x044fea000004181c */
[----:B------:R-:W-:Y:S01]  /*a7d0*/  I2FP.F32.S32 R132, R132 ;  /* 0x0000008400847245 */ /* 0x000fe20000201400 */
[----:B------:R-:W-:Y:S01]  /*a7e0*/  FFMA.FTZ R21, R134, -UR7, R21 ;  /* 0x8000000786157c23 */ /* 0x000fe20008010015 */
[----:B------:R-:W-:Y:S01]  /*a7f0*/  I2FP.F32.S32 R172, R172 ;  /* 0x000000ac00ac7245 */ /* 0x000fe20000201400 */
[----:B------:R-:W-:Y:S03]  /*a800*/  HMMA.16816.F32.BF16 R32, R168, R178, R32 ;  /* 0x000000b2a820723c */ /* 0x000fe60000041820 */
[----:B------:R-:W-:Y:S01]  /*a810*/  I2FP.F32.S32 R135, R135 ;  /* 0x0000008700877245 */ /* 0x000fe20000201400 */
[----:B------:R-:W-:Y:S01]  /*a820*/  FFMA.FTZ R22, R132, -UR7, R22 ;  /* 0x8000000784167c23 */ /* 0x000fe20008010016 */
[----:B------:R-:W-:Y:S01]  /*a830*/  IADD3 R3, PT, PT, R213, -0x21, -R2 ;  /* 0xffffffdfd5037810 */ /* 0x000fe20007ffe802 */
[----:B------:R-:W-:Y:S01]  /*a840*/  FFMA.FTZ R18, R172, -UR7, R18 ;  /* 0x80000007ac127c23 */ /* 0x000fe20008010012 */
[C---:B------:R-:W-:Y:S01]  /*a850*/  IADD3 R132, PT, PT, R212.reuse, -0x28, -R2 ;  /* 0xffffffd8d4847810 */ /* 0x040fe20007ffe802 */
[----:B------:R-:W-:Y:S01]  /*a860*/  FFMA.FTZ R20, R135, -UR7, R20 ;  /* 0x8000000787147c23 */ /* 0x000fe20008010014 */
[--C-:B------:R-:W-:Y:S02]  /*a870*/  IADD3 R134, PT, PT, R212, -0x29, -R2.reuse ;  /* 0xffffffd7d4867810 */ /* 0x100fe40007ffe802 */
[C-C-:B------:R-:W-:Y:S02]  /*a880*/  IADD3 R172, PT, PT, R213.reuse, -0x28, -R2.reuse ;  /* 0xffffffd8d5ac7810 */ /* 0x140fe40007ffe802 */
[----:B------:R-:W-:Y:S02]  /*a890*/  IADD3 R174, PT, PT, R213, -0x29, -R2 ;  /* 0xffffffd7d5ae7810 */ /* 0x000fe40007ffe802 */
[----:B------:R-:W-:Y:S02]  /*a8a0*/  IABS R173, R3 ;  /* 0x0000000300ad7213 */ /* 0x000fe40000000000 */
[----:B------:R-:W-:Y:S02]  /*a8b0*/  IABS R135, R132 ;  /* 0x0000008400877213 */ /* 0x000fe40000000000 */
[----:B------:R-:W-:Y:S02]  /*a8c0*/  IABS R134, R134 ;  /* 0x0000008600867213 */ /* 0x000fe40000000000 */
[----:B------:R-:W-:Y:S01]  /*a8d0*/  IABS R3, R172 ;  /* 0x000000ac00037213 */ /* 0x000fe20000000000 */
[----:B------:R-:W-:Y:S01]  /*a8e0*/  IMAD.U32 R172, RZ, RZ, UR27 ;  /* 0x0000001bffac7e24 */ /* 0x000fe2000f8e00ff */
[----:B------:R-:W-:Y:S02]  /*a8f0*/  IABS R132, R174 ;  /* 0x000000ae00847213 */ /* 0x000fe40000000000 */
        /* <DEDUP_REMOVED lines=10> */
[C-C-:B------:R-:W-:Y:S02]  /*a9a0*/  IADD3 R132, PT, PT, R213.reuse, -0x30, -R2.reuse ;  /* 0xffffffd0d5847810 */ /* 0x140fe40007ffe802 */
[--C-:B------:R-:W-:Y:S02]  /*a9b0*/  IADD3 R168, PT, PT, R213, -0x31, -R2.reuse ;  /* 0xffffffcfd5a87810 */ /* 0x100fe40007ffe802 */
[----:B------:R-:W-:Y:S02]  /*a9c0*/  IABS R135, R134 ;  /* 0x0000008600877213 */ /* 0x000fe40000000000 */
[----:B------:R-:W-:Y:S02]  /*a9d0*/  IABS R3, R3 ;  /* 0x0000000300037213 */ /* 0x000fe40000000000 */
[----:B------:R-:W-:Y:S02]  /*a9e0*/  IABS R134, R132 ;  /* 0x0000008400867213 */ /* 0x000fe40000000000 */
[----:B------:R-:W-:Y:S02]  /*a9f0*/  IADD3 R170, PT, PT, R212, -0x38, -R2 ;  /* 0xffffffc8d4aa7810 */ /* 0x000fe40007ffe802 */
[----:B------:R-:W-:Y:S02]  /*aa00*/  IABS R132, R168 ;  /* 0x000000a800847213 */ /* 0x000fe40000000000 */
[----:B------:R-:W-:Y:S02]  /*aa10*/  I2FP.F32.S32 R168, R135 ;  /* 0x0000008700a87245 */ /* 0x000fe40000201400 */
[----:B------:R-:W-:Y:S02]  /*aa20*/  I2FP.F32.S32 R169, R3 ;  /* 0x0000000300a97245 */ /* 0x000fe40000201400 */
[----:B------:R-:W-:Y:S01]  /*aa30*/  I2FP.F32.S32 R135, R134 ;  /* 0x0000008600877245 */ /* 0x000fe20000201400 */
[----:B------:R-:W-:Y:S01]  /*aa40*/  FFMA.FTZ R29, R168, -UR7, R29 ;  /* 0x80000007a81d7c23 */ /* 0x000fe2000801001d */
[----:B------:R-:W-:Y:S01]  /*aa50*/  IABS R3, R170 ;  /* 0x000000aa00037213 */ /* 0x000fe20000000000 */
[----:B------:R-:W-:Y:S01]  /*aa60*/  FFMA.FTZ R28, R169, -UR7, R28 ;  /* 0x80000007a91c7c23 */ /* 0x000fe2000801001c */
[----:B------:R-:W-:Y:S01]  /*aa70*/  I2FP.F32.S32 R134, R132 ;  /* 0x0000008400867245 */ /* 0x000fe20000201400 */
[----:B------:R-:W-:Y:S01]  /*aa80*/  FFMA.FTZ R30, R135, -UR7, R30 ;  /* 0x80000007871e7c23 */ /* 0x000fe2000801001e */
[----:B------:R-:W-:Y:S02]  /*aa90*/  I2FP.F32.S32 R132, R3 ;  /* 0x0000000300847245 */ /* 0x000fe40000201400 */
[--C-:B------:R-:W-:Y:S01]  /*aaa0*/  IADD3 R135, PT, PT, R212, -0x39, -R2.reuse ;  /* 0xffffffc7d4877810 */ /* 0x100fe20007ffe802 */
[----:B------:R-:W-:Y:S01]  /*aab0*/  FFMA.FTZ R31, R134, -UR7, R31 ;  /* 0x80000007861f7c23 */ /* 0x000fe2000801001f */
[C---:B------:R-:W-:Y:S01]  /*aac0*/  IADD3 R3, PT, PT, R213.reuse, -0x38, -R2 ;  /* 0xffffffc8d5037810 */ /* 0x040fe20007ffe802 */
[----:B------:R-:W-:Y:S01]  /*aad0*/  FFMA.FTZ R32, R132, -UR7, R32 ;  /* 0x8000000784207c23 */ /* 0x000fe20008010020 */
[----:B------:R-:W-:Y:S02]  /*aae0*/  IADD3 R2, PT, PT, R213, -0x39, -R2 ;  /* 0xffffffc7d5027810 */ /* 0x000fe40007ffe802 */
[----:B------:R-:W-:Y:S02]  /*aaf0*/  IABS R134, R135 ;  /* 0x0000008700867213 */ /* 0x000fe40000000000 */
[----:B------:R-:W-:Y:S02]  /*ab00*/  IABS R132, R3 ;  /* 0x0000000300847213 */ /* 0x000fe40000000000 */
[----:B------:R-:W-:Y:S02]  /*ab10*/  IABS R135, R2 ;  /* 0x0000000200877213 */ /* 0x000fe40000000000 */
[----:B------:R-:W-:Y:S02]  /*ab20*/  FMNMX3.FTZ R3, R0, R4, R5, !PT ;  /* 0x0000000400037276 */ /* 0x000fe40007810005 */
[----:B------:R-:W-:Y:S02]  /*ab30*/  FMNMX3.FTZ R2, R133, R6, R7, !PT ;  /* 0x0000000685027276 */ /* 0x000fe40007810007 */
[----:B------:R-:W-:Y:S02]  /*ab40*/  FMNMX3.FTZ R3, R3, R8, R9, !PT ;  /* 0x0000000803037276 */ /* 0x000fe40007810009 */
[----:B------:R-:W-:Y:S02]  /*ab50*/  FMNMX3.FTZ R2, R2, R10, R11, !PT ;  /* 0x0000000a02027276 */ /* 0x000fe4000781000b */
[----:B------:R-:W-:Y:S02]  /*ab60*/  I2FP.F32.S32 R173, R173 ;  /* 0x000000ad00ad7245 */ /* 0x000fe40000201400 */
[----:B------:R-:W-:Y:S02]  /*ab70*/  FMNMX3.FTZ R3, R3, R12, R13, !PT ;  /* 0x0000000c03037276 */ /* 0x000fe4000781000d */
[----:B------:R-:W-:Y:S01]  /*ab80*/  FMNMX3.FTZ R2, R2, R14, R15, !PT ;  /* 0x0000000e02027276 */ /* 0x000fe2000781000f */
[----:B------:R-:W-:Y:S01]  /*ab90*/  FFMA.FTZ R23, R173, -UR7, R23 ;  /* 0x80000007ad177c23 */ /* 0x000fe20008010017 */
[----:B------:R-:W-:Y:S02]  /*aba0*/  FMNMX3.FTZ R3, R3, R16, R17, !PT ;  /* 0x0000001003037276 */ /* 0x000fe40007810011 */
[----:B------:R-:W-:Y:S02]  /*abb0*/  FMNMX3.FTZ R2, R2, R18, R19, !PT ;  /* 0x0000001202027276 */ /* 0x000fe40007810013 */
[----:B------:R-:W-:Y:S02]  /*abc0*/  FMNMX3.FTZ R170, R3, R20, R21, !PT ;  /* 0x0000001403aa7276 */ /* 0x000fe40007810015 */
[----:B------:R-:W-:Y:S02]  /*abd0*/  FMNMX3.FTZ R2, R2, R22, R23, !PT ;  /* 0x0000001602027276 */ /* 0x000fe40007810017 */
[----:B------:R-:W-:Y:S02]  /*abe0*/  I2FP.F32.S32 R134, R134 ;  /* 0x0000008600867245 */ /* 0x000fe40000201400 */
[----:B------:R-:W-:Y:S02]  /*abf0*/  I2FP.F32.S32 R132, R132 ;  /* 0x0000008400847245 */ /* 0x000fe40000201400 */
[----:B------:R-:W-:Y:S01]  /*ac00*/  I2FP.F32.S32 R135, R135 ;  /* 0x0000008700877245 */ /* 0x000fe20000201400 */
[----:B------:R-:W-:Y:S01]  /*ac10*/  FFMA.FTZ R33, R134, -UR7, R33 ;  /* 0x8000000786217c23 */ /* 0x000fe20008010021 */
[----:B------:R-:W-:Y:S01]  /*ac20*/  FMNMX3.FTZ R170, R170, R24, R25, !PT ;  /* 0x00000018aaaa7276 */ /* 0x000fe20007810019 */
[----:B------:R-:W-:Y:S01]  /*ac30*/  FFMA.FTZ R34, R132, -UR7, R34 ;  /* 0x8000000784227c23 */ /* 0x000fe20008010022 */
[----:B------:R-:W-:Y:S01]  /*ac40*/  FMNMX3.FTZ R2, R2, R26, R27, !PT ;  /* 0x0000001a02027276 */ /* 0x000fe2000781001b */
[----:B------:R-:W-:Y:S01]  /*ac50*/  FFMA.FTZ R35, R135, -UR7, R35 ;  /* 0x8000000787237c23 */ /* 0x000fe20008010023 */
[----:B------:R-:W-:Y:S02]  /*ac60*/  FMNMX3.FTZ R170, R170, R28, R29, !PT ;  /* 0x0000001caaaa7276 */ /* 0x000fe4000781001d */
[----:B------:R-:W-:Y:S02]  /*ac70*/  FMNMX3.FTZ R2, R2, R30, R31, !PT ;  /* 0x0000001e02027276 */ /* 0x000fe4000781001f */
[----:B------:R-:W-:Y:S02]  /*ac80*/  FMNMX3.FTZ R170, R170, R32, R33, !PT ;  /* 0x00000020aaaa7276 */ /* 0x000fe40007810021 */
[----:B------:R-:W-:Y:S01]  /*ac90*/  FMNMX3.FTZ R171, R2, R34, R35, !PT ;  /* 0x0000002202ab7276 */ /* 0x000fe20007810023 */
[----:B------:R-:W-:Y:S06]  /*aca0*/  BRA.U.ANY UP0, `(.L_x_1904) ;  /* 0xffffffe1002c7547 */ /* 0x000fec000b93ffff */
.L_x_1903:
[----:B------:R-:W2:Y:S01]  /*acb0*/  LDL.64 R174, [R1+0x50] ;  /* 0x0000500001ae7983 */ /* 0x000ea20000100a00 */
[----:B------:R-:W-:Y:S01]  /*acc0*/  IMAD.U32 R176, RZ, RZ, UR21 ;  /* 0x00000015ffb07e24 */ /* 0x000fe2000f8e00ff */
[----:B------:R-:W-:Y:S01]  /*acd0*/  UIADD3 UR12, UPT, UPT, UR26, 0x3c6ef372, URZ ;  /* 0x3c6ef3721a0c7890 */ /* 0x000fe2000fffe0ff */
[C---:B------:R-:W-:Y:S01]  /*ace0*/  VIADD R194, R197.reuse, 0x18040 ;  /* 0x00018040c5c27836 */ /* 0x040fe20000000000 */
[----:B------:R-:W-:Y:S01]  /*acf0*/  UIADD3 UR11, UPT, UPT, UR26, -0x61c88647, URZ ;  /* 0x9e3779b91a0b7890 */ /* 0x000fe2000fffe0ff */
[----:B------:R-:W-:Y:S01]  /*ad00*/  VIADD R184, R197, 0x18000 ;  /* 0x00018000c5b87836 */ /* 0x000fe20000000000 */
[----:B------:R-:W3:Y:S01]  /*ad10*/  LDL.64 R182, [R1+0x48] ;  /* 0x0000480001b67983 */ /* 0x000ee20000100a00 */
[----:B------:R-:W-:Y:S02]  /*ad20*/  UIADD3 UR16, UPT, UPT, UR27, 0x76cf5d0a, URZ ;  /* 0x76cf5d0a1b107890 */ /* 0x000fe4000fffe0ff */
[----:B------:R-:W-:Y:S02]  /*ad30*/  UIADD3 UR15, UPT, UPT, UR27, 0x32370b8f, URZ ;  /* 0x32370b8f1b0f7890 */ /* 0x000fe4000fffe0ff */
[----:B------:R-:W-:Y:S01]  /*ad40*/  UIADD3 UR14, UPT, UPT, UR26, 0x78dde6e4, URZ ;  /* 0x78dde6e41a0e7890 */ /* 0x000fe2000fffe0ff */
[----:B------:R-:W4:Y:S01]  /*ad50*/  S2R R173, SR_TID.X ;  /* 0x0000000000ad7919 */ /* 0x000f220000002100 */
[----:B------:R-:W-:Y:S01]  /*ad60*/  UISETP.GT.AND UP0, UPT, UR10, URZ, UPT ;  /* 0x000000ff0a00728c */ /* 0x000fe2000bf04270 */
[----:B-1----:R-:W1:Y:S08]  /*ad70*/  SHFL.BFLY PT, R134, R170, 0x2, 0x1f ;  /* 0x0c401f00aa867f89 */ /* 0x002e7000000e0000 */
[----:B------:R-:W5:Y:S01]  /*ad80*/  SHFL.BFLY PT, R135, R171, 0x2, 0x1f ;  /* 0x0c401f00ab877f89 */ /* 0x000f6200000e0000 */
[----:B----4-:R-:W-:Y:S05]  /*ad90*/  SHF.R.U32.HI R173, RZ, 0x5, R173 ;  /* 0x00000005ffad7819 */ /* 0x010fea00000116ad */
[----:B------:R-:W-:Y:S04]  /*ada0*/  IMAD R176, R176, 0x8, R173 ;  /* 0x00000008b0b07824 */ /* 0x000fe800078e02ad */
[----:B------:R-:W-:Y:S01]  /*adb0*/  IMAD.WIDE.U32 R176, R176, -0x326172a9, RZ ;  /* 0xcd9e8d57b0b07825 */ /* 0x000fe200078e00ff */
[----:B--2---:R-:W-:Y:S01]  /*adc0*/  LOP3.LUT R2, R175, UR13, R172, 0x96, !PT ;  /* 0x0000000daf027c12 */ /* 0x004fe2000f8e96ac */
[----:B------:R-:W-:Y:S04]  /*add0*/  UIADD3 UR13, UPT, UPT, UR13, 0x1, URZ ;  /* 0x000000010d0d7890 */ /* 0x000fe8000fffe0ff */
[----:B------:R-:W-:Y:S03]  /*ade0*/  IMAD.WIDE.U32 R168, R2, -0x326172a9, RZ ;  /* 0xcd9e8d5702a87825 */ /* 0x000fe600078e00ff */
[----:B------:R-:W-:Y:S01]  /*adf0*/  LOP3.LUT R132, R235, UR12, R168, 0x96, !PT ;  /* 0x0000000ceb847c12 */ /* 0x000fe2000f8e96a8 */
[----:B------:R-:W-:Y:S01]  /*ae00*/  IMAD.U32 R168, RZ, RZ, UR13 ;  /* 0x0000000dffa87e24 */ /* 0x000fe2000f8e00ff */
[----:B------:R-:W-:Y:S01]  /*ae10*/  LOP3.LUT R2, R176, UR11, R169, 0x96, !PT ;  /* 0x0000000bb0027c12 */ /* 0x000fe2000f8e96a9 */
[----:B------:R-:W-:Y:S02]  /*ae20*/  UIADD3 UR13, UPT, UPT, UR26, -0x255992d5, URZ ;  /* 0xdaa66d2b1a0d7890 */ /* 0x000fe4000fffe0ff */
[----:B------:R-:W-:Y:S01]  /*ae30*/  IMAD.WIDE.U32 R178, R132, -0x2daee0ad, RZ ;  /* 0xd2511f5384b27825 */ /* 0x000fe200078e00ff */
[----:B------:R-:W-:Y:S03]  /*ae40*/  LOP3.LUT R132, R175, UR27, R168, 0x96, !PT ;  /* 0x0000001baf847c12 */ /* 0x000fe6000f8e96a8 */
[----:B------:R-:W-:Y:S04]  /*ae50*/  IMAD.WIDE.U32 R2, R2, -0x2daee0ad, RZ ;  /* 0xd2511f5302027825 */ /* 0x000fe800078e00ff */
[----:B------:R-:W-:Y:S01]  /*ae60*/  IMAD.WIDE.U32 R174, R132, -0x326172a9, RZ ;  /* 0xcd9e8d5784ae7825 */ /* 0x000fe200078e00ff */
[----:B-1----:R-:W-:Y:S02]  /*ae70*/  FMNMX.FTZ R132, R170, R134, !PT ;  /* 0x00000086aa847209 */ /* 0x002fe40007810000 */
[----:B---3--:R-:W-:Y:S02]  /*ae80*/  LOP3.LUT R3, R182, UR16, R3, 0x96, !PT ;  /* 0x00000010b6037c12 */ /* 0x008fe4000f8e9603 */
[----:B-----5:R-:W-:Y:S02]  /*ae90*/  FMNMX.FTZ R170, R171, R135, !PT ;  /* 0x00000087abaa7209 */ /* 0x020fe40007810000 */
[----:B------:R-:W1:Y:S01]  /*aea0*/  SHFL.BFLY PT, R171, R132, 0x1, 0x1f ;  /* 0x0c201f0084ab7f89 */ /* 0x000e6200000e0000 */
[----:B------:R-:W-:Y:S01]  /*aeb0*/  LOP3.LUT R168, R2, UR15, R179, 0x96, !PT ;  /* 0x0000000f02a87c12 */ /* 0x000fe2000f8e96b3 */
[----:B------:R-:W-:Y:S01]  /*aec0*/  IMAD.WIDE.U32 R172, R3, -0x326172a9, RZ ;  /* 0xcd9e8d5703ac7825 */ /* 0x000fe200078e00ff */
[----:B------:R-:W-:Y:S01]  /*aed0*/  LOP3.LUT R134, R235, UR12, R174, 0x96, !PT ;  /* 0x0000000ceb867c12 */ /* 0x000fe2000f8e96ae */
[----:B------:R-:W-:Y:S04]  /*aee0*/  UIADD3 UR12, UPT, UPT, UR27, -0x126145ec, URZ ;  /* 0xed9eba141b0c7890 */ /* 0x000fe8000fffe0ff */
[----:B------:R-:W2:Y:S01]  /*aef0*/  SHFL.BFLY PT, R174, R170, 0x1, 0x1f ;  /* 0x0c201f00aaae7f89 */ /* 0x000ea200000e0000 */
[----:B------:R-:W-:Y:S01]  /*af00*/  LOP3.LUT R2, R176, UR11, R175, 0x96, !PT ;  /* 0x0000000bb0027c12 */ /* 0x000fe2000f8e96af */
[----:B------:R-:W-:Y:S01]  /*af10*/  IMAD.WIDE.U32 R168, R168, -0x326172a9, RZ ;  /* 0xcd9e8d57a8a87825 */ /* 0x000fe200078e00ff */
[----:B------:R-:W-:Y:S01]  /*af20*/  LOP3.LUT R135, R234, UR13, R173, 0x96, !PT ;  /* 0x0000000dea877c12 */ /* 0x000fe2000f8e96ad */
[----:B------:R-:W-:Y:S02]  /*af30*/  UIADD3 UR11, UPT, UPT, UR27, -0x56f99767, URZ ;  /* 0xa90668991b0b7890 */ /* 0x000fe4000fffe0ff */
        /* <DEDUP_REMOVED lines=9> */
[----:B------:R-:W-:Y:S01]  /*afd0*/  UIADD3 UR15, UPT, UPT, UR26, -0x4ab325aa, URZ ;  /* 0xb54cda561a0f7890 */ /* 0x000fe2000fffe0ff */
[----:B-1----:R-:W-:Y:S01]  /*afe0*/  FMNMX.FTZ R132, R132, R171, !PT ;  /* 0x000000ab84847209 */ /* 0x002fe20007810000 */
[----:B------:R-:W-:Y:S01]  /*aff0*/  IMAD.WIDE.U32 R178, R2, -0x326172a9, RZ ;  /* 0xcd9e8d5702b27825 */ /* 0x000fe200078e00ff */
[----:B------:R-:W-:Y:S02]  /*b000*/  LOP3.LUT R135, R176, UR11, R173, 0x96, !PT ;  /* 0x0000000bb0877c12 */ /* 0x000fe4000f8e96ad */
[C---:B------:R-:W-:Y:S01]  /*b010*/  FSETP.NEU.FTZ.AND P2, PT, R132.reuse, -INF , PT ;  /* 0xff8000008400780b */ /* 0x040fe20003f5d000 */
[----:B------:R-:W-:Y:S04]  /*b020*/  IMAD.WIDE.U32 R2, R3, -0x326172a9, RZ ;  /* 0xcd9e8d5703027825 */ /* 0x000fe800078e00ff */
[----:B------:R-:W-:Y:S01]  /*b030*/  FADD.FTZ R0, -R132, R0 ;  /* 0x0000000084007221 */ /* 0x000fe20000010100 */
[----:B------:R-:W-:Y:S01]  /*b040*/  IMAD.WIDE.U32 R176, R134, -0x326172a9, RZ ;  /* 0xcd9e8d5786b07825 */ /* 0x000fe200078e00ff */
[----:B------:R-:W-:Y:S02]  /*b050*/  LOP3.LUT R171, R168, UR16, R3, 0x96, !PT ;  /* 0x00000010a8ab7c12 */ /* 0x000fe4000f8e9603 */
[----:B--2---:R-:W-:Y:S01]  /*b060*/  FMNMX.FTZ R3, R170, R174, !PT ;  /* 0x000000aeaa037209 */ /* 0x004fe20007810000 */
[----:B------:R-:W-:Y:S01]  /*b070*/  IMAD.WIDE.U32 R134, R135, -0x326172a9, RZ ;  /* 0xcd9e8d5787867825 */ /* 0x000fe200078e00ff */
[----:B------:R-:W-:Y:S02]  /*b080*/  LOP3.LUT R173, R176, UR14, R179, 0x96, !PT ;  /* 0x0000000eb0ad7c12 */ /* 0x000fe4000f8e96b3 */
[----:B------:R-:W-:Y:S02]  /*b090*/  LOP3.LUT R169, R234, UR13, R177, 0x96, !PT ;  /* 0x0000000deaa97c12 */ /* 0x000fe4000f8e96b1 */
[----:B------:R-:W-:Y:S01]  /*b0a0*/  LOP3.LUT R168, R2, UR15, R135, 0x96, !PT ;  /* 0x0000000f02a87c12 */ /* 0x000fe2000f8e9687 */
[----:B------:R-:W-:Y:S01]  /*b0b0*/  FMUL.FTZ R2, R0, UR4 ;  /* 0x0000000400027c20 */ /* 0x000fe20008410000 */
[----:B------:R-:W-:Y:S01]  /*b0c0*/  FADD.FTZ R0, -R3, R133 ;  /* 0x0000008503007221 */ /* 0x000fe20000010100 */
[----:B------:R-:W-:Y:S01]  /*b0d0*/  FMUL.FTZ R133, R132, UR4 ;  /* 0x0000000484857c20 */ /* 0x000fe20008410000 */
[----:B------:R-:W-:Y:S01]  /*b0e0*/  IMAD.WIDE.U32 R174, R169, -0x2daee0ad, RZ ;  /* 0xd2511f53a9ae7825 */ /* 0x000fe200078e00ff */
[----:B------:R-:W-:Y:S02]  /*b0f0*/  MOV R176, R134 ;  /* 0x0000008600b07202 */ /* 0x000fe40000000f00 */
[----:B------:R-:W-:Y:S01]  /*b100*/  PRMT R170, R134, 0x7772, RZ ;  /* 0x0000777286aa7816 */ /* 0x000fe200000000ff */
[----:B------:R-:W-:Y:S01]  /*b110*/  IMAD.WIDE.U32 R214, R173, -0x2daee0ad, RZ ;  /* 0xd2511f53add67825 */ /* 0x000fe200078e00ff */
[----:B------:R-:W-:Y:S01]  /*b120*/  FSEL R133, R133, RZ, P2 ;  /* 0x000000ff85857208 */ /* 0x000fe20001000000 */
[----:B------:R-:W1:Y:S01]  /*b130*/  MUFU.EX2 R2, R2 ;  /* 0x0000000200027308 */ /* 0x000e620000000800 */
[----:B------:R-:W-:Y:S01]  /*b140*/  LOP3.LUT R180, R180, UR12, R175, 0x96, !PT ;  /* 0x0000000cb4b47c12 */ /* 0x000fe2000f8e96af */
[----:B------:R-:W-:Y:S01]  /*b150*/  UIADD3 UR12, UPT, UPT, UR27, 0x646e171e, URZ ;  /* 0x646e171e1b0c7890 */ /* 0x000fe2000fffe0ff */
[----:B------:R-:W-:Y:S01]  /*b160*/  LOP3.LUT R181, R174, UR11, R215, 0x96, !PT ;  /* 0x0000000baeb57c12 */ /* 0x000fe2000f8e96d7 */
[--C-:B------:R-:W-:Y:S01]  /*b170*/  FFMA.FTZ R4, R4, UR4, -R133.reuse ;  /* 0x0000000404047c23 */ /* 0x100fe20008010885 */
[----:B------:R-:W-:Y:S01]  /*b180*/  PRMT R179, R134, 0x7773, RZ ;  /* 0x0000777386b37816 */ /* 0x000fe200000000ff */
[----:B------:R-:W-:Y:S01]  /*b190*/  FMUL.FTZ R0, R0, UR4 ;  /* 0x0000000400007c20 */ /* 0x000fe20008410000 */
[----:B------:R-:W-:Y:S03]  /*b1a0*/  PRMT R177, R134, 0x7771, RZ ;  /* 0x0000777186b17816 */ /* 0x000fe600000000ff */
[----:B------:R2:W-:Y:S01]  /*b1b0*/  MUFU.EX2 R174, R4 ;  /* 0x0000000400ae7308 */ /* 0x0005e20000000800 */
[----:B------:R-:W-:Y:S01]  /*b1c0*/  IMAD.WIDE.U32 R134, R171, -0x2daee0ad, RZ ;  /* 0xd2511f53ab867825 */ /* 0x000fe200078e00ff */
[----:B------:R-:W-:Y:S01]  /*b1d0*/  FSETP.NEU.FTZ.AND P2, PT, R3, -INF , PT ;  /* 0xff8000000300780b */ /* 0x000fe20003f5d000 */
[----:B------:R-:W-:Y:S02]  /*b1e0*/  UIADD3 UR11, UPT, UPT, UR10, -0x1, URZ ;  /* 0xffffffff0a0b7890 */ /* 0x000fe4000fffe0ff */
[--C-:B------:R-:W-:Y:S01]  /*b1f0*/  FFMA.FTZ R5, R5, UR4, -R133.reuse ;  /* 0x0000000405057c23 */ /* 0x100fe20008010885 */
[----:B------:R-:W-:Y:S01]  /*b200*/  FFMA.FTZ R8, R8, UR4, -R133 ;  /* 0x0000000408087c23 */ /* 0x000fe20008010885 */
[----:B------:R-:W-:Y:S01]  /*b210*/  LOP3.LUT R172, R172, UR12, R135, 0x96, !PT ;  /* 0x0000000cacac7c12 */ /* 0x000fe2000f8e9687 */
[----:B------:R-:W-:Y:S02]  /*b220*/  FMUL.FTZ R135, R3, UR4 ;  /* 0x0000000403877c20 */ /* 0x000fe40008410000 */
[----:B------:R-:W3:Y:S01]  /*b230*/  MUFU.EX2 R0, R0 ;  /* 0x0000000000007308 */ /* 0x000ee20000000800 */
[--C-:B------:R-:W-:Y:S01]  /*b240*/  FFMA.FTZ R9, R9, UR4, -R133.reuse ;  /* 0x0000000409097c23 */ /* 0x100fe20008010885 */
[----:B------:R-:W-:Y:S01]  /*b250*/  IMAD.MOV.U32 R189, RZ, RZ, R134 ;  /* 0x000000ffffbd7224 */ /* 0x000fe200078e0086 */
[----:B------:R-:W-:Y:S01]  /*b260*/  PRMT R190, R134, 0x7771, RZ ;  /* 0x0000777186be7816 */ /* 0x000fe200000000ff */
[--C-:B------:R-:W-:Y:S01]  /*b270*/  FFMA.FTZ R225, R28, UR4, -R133.reuse ;  /* 0x000000041ce17c23 */ /* 0x100fe20008010885 */
[C---:B------:R-:W-:Y:S01]  /*b280*/  PRMT R193, R134.reuse, 0x7772, RZ ;  /* 0x0000777286c17816 */ /* 0x040fe200000000ff */
[--C-:B------:R-:W-:Y:S01]  /*b290*/  FFMA.FTZ R227, R29, UR4, -R133.reuse ;  /* 0x000000041de37c23 */ /* 0x100fe20008010885 */
[----:B------:R-:W-:Y:S03]  /*b2a0*/  PRMT R191, R134, 0x7773, RZ ;  /* 0x0000777386bf7816 */ /* 0x000fe600000000ff */
[----:B------:R4:W5:Y:S01]  /*b2b0*/  MUFU.EX2 R224, R5 ;  /* 0x0000000500e07308 */ /* 0x0009620000000800 */
[----:B--2---:R-:W-:Y:S01]  /*b2c0*/  LOP3.LUT R4, R172, 0xffff, RZ, 0xc0, !PT ;  /* 0x0000ffffac047812 */ /* 0x004fe200078ec0ff */
[----:B-1----:R-:W-:Y:S01]  /*b2d0*/  FMUL.FTZ R28, R2, R140 ;  /* 0x0000008c021c7220 */ /* 0x002fe20000410000 */
[----:B------:R-:W-:Y:S01]  /*b2e0*/  LOP3.LUT R169, R168, 0xffff, RZ, 0xc0, !PT ;  /* 0x0000ffffa8a97812 */ /* 0x000fe200078ec0ff */
[----:B------:R-:W-:Y:S01]  /*b2f0*/  FMUL.FTZ R29, R2, R141 ;  /* 0x0000008d021d7220 */ /* 0x000fe20000410000 */
[----:B------:R-:W-:Y:S01]  /*b300*/  SHF.R.U32.HI R171, RZ, 0x8, R4 ;  /* 0x00000008ffab7819 */ /* 0x000fe20000011604 */
[----:B------:R-:W-:Y:S01]  /*b310*/  FFMA.FTZ R200, R21, UR4, -R133 ;  /* 0x0000000415c87c23 */ /* 0x000fe20008010885 */
[----:B------:R-:W-:Y:S03]  /*b320*/  FSEL R4, R135, RZ, P2 ;  /* 0x000000ff87047208 */ /* 0x000fe60001000000 */
[----:B------:R1:W-:Y:S01]  /*b330*/  MUFU.EX2 R222, R8 ;  /* 0x0000000800de7308 */ /* 0x0003e20000000800 */
[----:B------:R-:W-:Y:S01]  /*b340*/  SHF.R.U32.HI R169, RZ, 0x8, R169 ;  /* 0x00000008ffa97819 */ /* 0x000fe200000116a9 */
[--C-:B------:R-:W-:Y:S01]  /*b350*/  FFMA.FTZ R195, R20, UR4, -R133.reuse ;  /* 0x0000000414c37c23 */ /* 0x100fe20008010885 */
[--C-:B------:R-:W-:Y:S01]  /*b360*/  FFMA.FTZ R183, R12, UR4, -R133.reuse ;  /* 0x000000040cb77c23 */ /* 0x100fe20008010885 */
[--C-:B------:R-:W-:Y:S01]  /*b370*/  FFMA.FTZ R10, R10, UR4, -R4.reuse ;  /* 0x000000040a0a7c23 */ /* 0x100fe20008010804 */
[--C-:B------:R-:W-:Y:S01]  /*b380*/  FFMA.FTZ R11, R11, UR4, -R4.reuse ;  /* 0x000000040b0b7c23 */ /* 0x100fe20008010804 */
[--C-:B------:R-:W-:Y:S01]  /*b390*/  FFMA.FTZ R6, R6, UR4, -R4.reuse ;  /* 0x0000000406067c23 */ /* 0x100fe20008010804 */
[--C-:B------:R-:W-:Y:S03]  /*b3a0*/  FFMA.FTZ R7, R7, UR4, -R4.reuse ;  /* 0x0000000407077c23 */ /* 0x100fe60008010804 */
[----:B------:R2:W-:Y:S01]  /*b3b0*/  MUFU.EX2 R223, R9 ;  /* 0x0000000900df7308 */ /* 0x0005e20000000800 */
[--C-:B------:R-:W-:Y:S01]  /*b3c0*/  FFMA.FTZ R226, R30, UR4, -R4.reuse ;  /* 0x000000041ee27c23 */ /* 0x100fe20008010804 */
[--C-:B------:R-:W-:Y:S01]  /*b3d0*/  FFMA.FTZ R228, R31, UR4, -R4.reuse ;  /* 0x000000041fe47c23 */ /* 0x100fe20008010804 */
[C---:B---3--:R-:W-:Y:S01]  /*b3e0*/  FMUL.FTZ R30, R0.reuse, R142 ;  /* 0x0000008e001e7220 */ /* 0x048fe20000410000 */
[----:B------:R-:W-:Y:S01]  /*b3f0*/  FMUL.FTZ R31, R0, R143 ;  /* 0x0000008f001f7220 */ /* 0x000fe20000410000 */
[----:B------:R-:W-:Y:S01]  /*b400*/  LOP3.LUT R135, R169, 0xffff, RZ, 0xc0, !PT ;  /* 0x0000ffffa9877812 */ /* 0x000fe200078ec0ff */
[----:B------:R-:W3:Y:S01]  /*b410*/  LDSM.16.MT88.4 R140, [R197+0x18000] ;  /* 0x01800000c58c783b */ /* 0x000ee20000004200 */
[----:B----4-:R-:W-:Y:S03]  /*b420*/  LOP3.LUT R5, R171, 0xffff, RZ, 0xc0, !PT ;  /* 0x0000ffffab057812 */ /* 0x010fe600078ec0ff */
[----:B------:R4:W-:Y:S01]  /*b430*/  MUFU.EX2 R219, R10 ;  /* 0x0000000a00db7308 */ /* 0x0009e20000000800 */
[----:B------:R-:W-:Y:S01]  /*b440*/  ISETP.LE.U32.AND P3, PT, R135, UR8, PT ;  /* 0x0000000887007c0c */ /* 0x000fe2000bf63070 */
[--C-:B------:R-:W-:Y:S01]  /*b450*/  FFMA.FTZ R175, R15, UR4, -R4.reuse ;  /* 0x000000040faf7c23 */ /* 0x100fe20008010804 */
[----:B------:R-:W-:Y:S01]  /*b460*/  ISETP.LE.U32.AND P5, PT, R5, UR8, PT ;  /* 0x0000000805007c0c */ /* 0x000fe2000bfa3070 */
[--C-:B------:R-:W-:Y:S01]  /*b470*/  FFMA.FTZ R188, R19, UR4, -R4.reuse ;  /* 0x0000000413bc7c23 */ /* 0x100fe20008010804 */
[--C-:B------:R-:W-:Y:S01]  /*b480*/  FFMA.FTZ R192, R22, UR4, -R4.reuse ;  /* 0x0000000416c07c23 */ /* 0x100fe20008010804 */
[--C-:B------:R-:W-:Y:S01]  /*b490*/  FFMA.FTZ R182, R13, UR4, -R133.reuse ;  /* 0x000000040db67c23 */ /* 0x100fe20008010885 */
[--C-:B------:R-:W-:Y:S03]  /*b4a0*/  FFMA.FTZ R173, R14, UR4, -R4.reuse ;  /* 0x000000040ead7c23 */ /* 0x100fe60008010804 */
[----:B------:R4:W-:Y:S01]  /*b4b0*/  MUFU.EX2 R215, R11 ;  /* 0x0000000b00d77308 */ /* 0x0009e20000000800 */
[--C-:B------:R-:W-:Y:S01]  /*b4c0*/  FFMA.FTZ R187, R18, UR4, -R4.reuse ;  /* 0x0000000412bb7c23 */ /* 0x100fe20008010804 */
[--C-:B------:R-:W-:Y:S01]  /*b4d0*/  FFMA.FTZ R218, R26, UR4, -R4.reuse ;  /* 0x000000041ada7c23 */ /* 0x100fe20008010804 */
[--C-:B------:R-:W-:Y:S01]  /*b4e0*/  FFMA.FTZ R220, R27, UR4, -R4.reuse ;  /* 0x000000041bdc7c23 */ /* 0x100fe20008010804 */
[----:B------:R-:W-:Y:S01]  /*b4f0*/  FMUL.FTZ R21, R2, R149 ;  /* 0x0000009502157220 */ /* 0x000fe20000410000 */
[----:B------:R-:W-:Y:S01]  /*b500*/  LOP3.LUT R135, R168, 0xff, RZ, 0xc0, !PT ;  /* 0x000000ffa8877812 */ /* 0x000fe200078ec0ff */
[--C-:B------:R-:W-:Y:S01]  /*b510*/  FFMA.FTZ R186, R16, UR4, -R133.reuse ;  /* 0x0000000410ba7c23 */ /* 0x100fe20008010885 */
[--C-:B------:R-:W-:Y:S03]  /*b520*/  FFMA.FTZ R185, R17, UR4, -R133.reuse ;  /* 0x0000000411b97c23 */ /* 0x100fe60008010885 */
[----:B------:R3:W3:Y:S01]  /*b530*/  MUFU.EX2 R134, R6 ;  /* 0x0000000600867308 */ /* 0x0006e20000000800 */
[--C-:B------:R-:W-:Y:S01]  /*b540*/  FFMA.FTZ R216, R24, UR4, -R133.reuse ;  /* 0x0000000418d87c23 */ /* 0x100fe20008010885 */
[--C-:B------:R-:W-:Y:S01]  /*b550*/  FFMA.FTZ R217, R25, UR4, -R133.reuse ;  /* 0x0000000419d97c23 */ /* 0x100fe20008010885 */
[--C-:B------:R-:W-:Y:S01]  /*b560*/  FFMA.FTZ R229, R32, UR4, -R133.reuse ;  /* 0x0000000420e57c23 */ /* 0x100fe20008010885 */
[--C-:B------:R-:W-:Y:S01]  /*b570*/  FFMA.FTZ R232, R33, UR4, -R133.reuse ;  /* 0x0000000421e87c23 */ /* 0x100fe20008010885 */
[--C-:B------:R-:W-:Y:S01]  /*b580*/  FFMA.FTZ R199, R23, UR4, -R4.reuse ;  /* 0x0000000417c77c23 */ /* 0x100fe20008010804 */
[--C-:B------:R-:W-:Y:S01]  /*b590*/  FFMA.FTZ R230, R34, UR4, -R4.reuse ;  /* 0x0000000422e67c23 */ /* 0x100fe20008010804 */
[----:B------:R-:W-:Y:S03]  /*b5a0*/  FFMA.FTZ R231, R35, UR4, -R4 ;  /* 0x0000000423e77c23 */ /* 0x000fe60008010804 */
[----:B------:R3:W3:Y:S01]  /*b5b0*/  MUFU.EX2 R221, R7 ;  /* 0x0000000700dd7308 */ /* 0x0006e20000000800 */
[C---:B------:R-:W-:Y:S01]  /*b5c0*/  FMUL.FTZ R4, R2.reuse, R164 ;  /* 0x000000a402047220 */ /* 0x040fe20000410000 */
[C---:B------:R-:W-:Y:S01]  /*b5d0*/  FMUL.FTZ R5, R2.reuse, R165 ;  /* 0x000000a502057220 */ /* 0x040fe20000410000 */
[C---:B-1----:R-:W-:Y:S01]  /*b5e0*/  FMUL.FTZ R8, R2.reuse, R160 ;  /* 0x000000a002087220 */ /* 0x042fe20000410000 */
[C---:B--2---:R-:W-:Y:S01]  /*b5f0*/  FMUL.FTZ R9, R2.reuse, R161 ;  /* 0x000000a102097220 */ /* 0x044fe20000410000 */
        /* <DEDUP_REMOVED lines=57> */
[----:B------:R-:W-:Y:S01]  /*b990*/  FFMA.FTZ R149, R2, R233, R174 ;  /* 0x000000e902957223 */ /* 0x000fe200000100ae */
[----:B------:R-:W-:Y:S01]  /*b9a0*/  PRMT R133, R168, 0x7632, R133 ;  /* 0x00007632a8857816 */ /* 0x000fe20000000085 */
[----:B------:R-:W-:Y:S01]  /*b9b0*/  FMUL.FTZ R26, R0, R146 ;  /* 0x00000092001a7220 */ /* 0x000fe20000410000 */
[----:B-----5:R-:W-:Y:S01]  /*b9c0*/  F2FP.BF16.F32.PACK_AB R2, R224, R174 ;  /* 0x000000aee002723e */ /* 0x020fe200000010ff */
[C---:B----4-:R-:W-:Y:S01]  /*b9d0*/  FMUL.FTZ R10, R0.reuse, R162 ;  /* 0x000000a2000a7220 */ /* 0x050fe20000410000 */
[----:B------:R-:W-:Y:S01]  /*b9e0*/  PRMT R136, R135, 0x5410, R169 ;  /* 0x0000541087887816 */ /* 0x000fe200000000a9 */
[C---:B------:R-:W-:Y:S01]  /*b9f0*/  FMUL.FTZ R11, R0.reuse, R163 ;  /* 0x000000a3000b7220 */ /* 0x040fe20000410000 */
[C---:B------:R-:W-:Y:S01]  /*ba00*/  FMUL.FTZ R27, R0.reuse, R147 ;  /* 0x00000093001b7220 */ /* 0x040fe20000410000 */
[----:B------:R-:W-:Y:S01]  /*ba10*/  LOP3.LUT R146, R133, 0xff, RZ, 0xc0, !PT ;  /* 0x000000ff85927812 */ /* 0x000fe200078ec0ff */
        /* <DEDUP_REMOVED lines=58> */
[----:B------:R-:W-:Y:S01]  /*bdc0*/  SHF.R.U32.HI R168, RZ, 0x18, R168 ;  /* 0x00000018ffa87819 */ /* 0x000fe200000116a8 */
[----:B------:R-:W-:Y:S01]  /*bdd0*/  FFMA.FTZ R148, R0, R236, R134 ;  /* 0x000000ec00947223 */ /* 0x000fe20000010086 */
[----:B------:R-:W-:Y:S01]  /*bde0*/  PRMT R0, R2, 0x7632, R0 ;  /* 0x0000763202007816 */ /* 0x000fe20000000000 */
[----:B------:R1:W2:Y:S01]  /*bdf0*/  LDL.S16 R147, [R1+0x38] ;  /* 0x0000380001937983 */ /* 0x0002a20000100600 */
[----:B------:R-:W-:Y:S01]  /*be00*/  F2FP.BF16.F32.PACK_AB R152, R221, R134 ;  /* 0x00000086dd98723e */ /* 0x000fe200000010ff */
[----:B------:R-:W-:Y:S01]  /*be10*/  IMAD.WIDE.U32 R144, R180, -0x326172a9, RZ ;  /* 0xcd9e8d57b4907825 */ /* 0x000fe200078e00ff */
[----:B------:R-:W-:Y:S01]  /*be20*/  PRMT R137, R146, 0x5410, R168 ;  /* 0x0000541092897816 */ /* 0x000fe200000000a8 */
[----:B------:R1:W3:Y:S01]  /*be30*/  LDL.S16 R163, [R1+0x34] ;  /* 0x0000340001a37983 */ /* 0x0002e20000100600 */
[--C-:B------:R-:W-:Y:S01]  /*be40*/  HSET2.LE.AND R136, R136, R209.reuse, PT ;  /* 0x000000d188887233 */ /* 0x100fe20003803000 */
[----:B------:R-:W-:Y:S01]  /*be50*/  IMAD.WIDE.U32 R160, R181, -0x326172a9, RZ ;  /* 0xcd9e8d57b5a07825 */ /* 0x000fe200078e00ff */
[----:B------:R-:W-:Y:S01]  /*be60*/  LOP3.LUT R165, R176, 0xff, RZ, 0xc0, !PT ;  /* 0x000000ffb0a57812 */ /* 0x000fe200078ec0ff */
[----:B------:R1:W4:Y:S01]  /*be70*/  LDL.S16 R162, [R1+0x3c] ;  /* 0x00003c0001a27983 */ /* 0x0003220000100600 */
[----:B------:R-:W-:Y:S01]  /*be80*/  PRMT R133, R2, 0x5410, R0 ;  /* 0x0000541002857816 */ /* 0x000fe20000000000 */
[----:B------:R-:W-:Y:S01]  /*be90*/  MUFU.EX2 R150, R173 ;  /* 0x000000ad00967308 */ /* 0x000fe20000000800 */
[----:B------:R-:W-:Y:S01]  /*bea0*/  PRMT R153, R152, 0x7632, R153 ;  /* 0x0000763298997816 */ /* 0x000fe20000000099 */
[----:B------:R1:W5:Y:S01]  /*beb0*/  LDL.S16 R176, [R1+0x30] ;  /* 0x0000300001b07983 */ /* 0x0003620000100600 */
[----:B------:R-:W-:Y:S01]  /*bec0*/  F2FP.BF16.F32.PACK_AB R154, R223, R222 ;  /* 0x000000dedf9a723e */ /* 0x000fe200000010ff */
[----:B------:R-:W-:Y:S01]  /*bed0*/  FADD.FTZ R148, R221, R148 ;  /* 0x00000094dd947221 */ /* 0x000fe20000010000 */
[----:B------:R-:W-:Y:S01]  /*bee0*/  LOP3.LUT R136, R133, R136, RZ, 0xc0, !PT ;  /* 0x0000008885887212 */ /* 0x000fe200078ec0ff */
[----:B------:R-:W-:Y:S01]  /*bef0*/  UMOV UR10, UR11 ;  /* 0x0000000b000a7c82 */ /* 0x000fe20008000000 */
[--C-:B------:R-:W-:Y:S01]  /*bf00*/  HSET2.LE.AND R137, R137, R209.reuse, PT ;  /* 0x000000d189897233 */ /* 0x100fe20003803000 */
[----:B------:R-:W-:Y:S01]  /*bf10*/  FADD.FTZ R148, R219, R148 ;  /* 0x00000094db947221 */ /* 0x000fe20000010000 */
[----:B------:R-:W-:Y:S01]  /*bf20*/  PRMT R138, R165, 0x5410, R177 ;  /* 0x00005410a58a7816 */ /* 0x000fe200000000b1 */
[----:B------:R-:W-:Y:S01]  /*bf30*/  MUFU.EX2 R151, R182 ;  /* 0x000000b600977308 */ /* 0x000fe20000000800 */
[----:B------:R-:W-:Y:S02]  /*bf40*/  PRMT R134, R170, 0x5410, R179 ;  /* 0x00005410aa867816 */ /* 0x000fe400000000b3 */
[----:B------:R-:W-:Y:S02]  /*bf50*/  PRMT R133, R152, 0x5410, R153 ;  /* 0x0000541098857816 */ /* 0x000fe40000000099 */
[----:B------:R-:W-:Y:S02]  /*bf60*/  PRMT R155, R154, 0x7632, R155 ;  /* 0x000076329a9b7816 */ /* 0x000fe4000000009b */
[----:B------:R-:W-:Y:S03]  /*bf70*/  F2FP.BF16.F32.PACK_AB R158, R215, R219 ;  /* 0x000000dbd79e723e */ /* 0x000fe600000010ff */
[----:B------:R-:W-:Y:S01]  /*bf80*/  MUFU.EX2 R185, R185 ;  /* 0x000000b900b97308 */ /* 0x000fe20000000800 */
[----:B------:R-:W-:Y:S02]  /*bf90*/  LOP3.LUT R137, R133, R137, RZ, 0xc0, !PT ;  /* 0x0000008985897212 */ /* 0x000fe400078ec0ff */
[--C-:B------:R-:W-:Y:S02]  /*bfa0*/  HSET2.LE.AND R138, R138, R209.reuse, PT ;  /* 0x000000d18a8a7233 */ /* 0x100fe40003803000 */
[----:B------:R-:W-:Y:S02]  /*bfb0*/  LOP3.LUT R134, R134, 0xff00ff, RZ, 0xc0, !PT ;  /* 0x00ff00ff86867812 */ /* 0x000fe400078ec0ff */
[----:B------:R-:W-:Y:S03]  /*bfc0*/  PRMT R133, R154, 0x5410, R155 ;  /* 0x000054109a857816 */ /* 0x000fe6000000009b */
[----:B------:R-:W-:Y:S01]  /*bfd0*/  MUFU.EX2 R180, R216 ;  /* 0x000000d800b47308 */ /* 0x000fe20000000800 */
[C---:B------:R-:W-:Y:S02]  /*bfe0*/  PRMT R157, R158.reuse, 0x7632, R157 ;  /* 0x000076329e9d7816 */ /* 0x040fe4000000009d */
[----:B------:R-:W-:Y:S02]  /*bff0*/  LOP3.LUT R138, R133, R138, RZ, 0xc0, !PT ;  /* 0x0000008a858a7212 */ /* 0x000fe400078ec0ff */
[----:B------:R-:W-:Y:S02]  /*c000*/  HSET2.LE.AND R139, R134, R209, PT ;  /* 0x000000d1868b7233 */ /* 0x000fe40003803000 */
[----:B------:R-:W-:Y:S03]  /*c010*/  PRMT R133, R158, 0x5410, R157 ;  /* 0x000054109e857816 */ /* 0x000fe6000000009d */
[----:B------:R-:W-:Y:S01]  /*c020*/  MUFU.EX2 R216, R227 ;  /* 0x000000e300d87308 */ /* 0x000fe20000000800 */
[----:B------:R-:W-:Y:S01]  /*c030*/  MOV R134, R194 ;  /* 0x000000c200867202 */ /* 0x000fe20000000f00 */
[----:B------:R-:W-:Y:S01]  /*c040*/  @P0 VIADD R134, R184, 0xffffffc0 ;  /* 0xffffffc0b8860836 */ /* 0x000fe20000000000 */
[----:B------:R-:W-:Y:S02]  /*c050*/  LOP3.LUT R139, R133, R139, RZ, 0xc0, !PT ;  /* 0x0000008b858b7212 */ /* 0x000fe400078ec0ff */
[----:B------:R-:W-:Y:S01]  /*c060*/  ISETP.LE.U32.AND P6, PT, R135, UR8, PT ;  /* 0x0000000887007c0c */ /* 0x000fe2000bfc3070 */
[----:B------:R-:W-:Y:S01]  /*c070*/  IMAD.IADD R184, R201, 0x1, R134 ;  /* 0x00000001c9b87824 */ /* 0x000fe200078e0286 */
[----:B------:R-:W-:Y:S02]  /*c080*/  ISETP.LE.U32.AND P4, PT, R168, UR8, PT ;  /* 0x00000008a8007c0c */ /* 0x000fe4000bf83070 */
[----:B------:R-:W-:Y:S01]  /*c090*/  ISETP.GT.U32.AND P2, PT, R170, UR8, PT ;  /* 0x00000008aa007c0c */ /* 0x000fe2000bf44070 */
[C---:B------:R-:W-:Y:S01]  /*c0a0*/  HMMA.16816.F32.BF16 R4, R136.reuse, R140, R4 ;  /* 0x0000008c8804723c */ /* 0x040fe20000041804 */
[----:B------:R1:W1:Y:S04]  /*c0b0*/  MUFU.EX2 R168, R186 ;  /* 0x000000ba00a87308 */ /* 0x0002680000000800 */
[----:B------:R-:W-:Y:S02]  /*c0c0*/  LOP3.LUT R159, R144, UR15, R161, 0x96, !PT ;  /* 0x0000000f909f7c12 */ /* 0x000fe4000f8e96a1 */
[----:B------:R-:W-:Y:S01]  /*c0d0*/  LOP3.LUT R194, R178, UR16, R145, 0x96, !PT ;  /* 0x00000010b2c27c12 */ /* 0x000fe2000f8e9691 */
[C---:B------:R-:W-:Y:S01]  /*c0e0*/  HMMA.16816.F32.BF16 R8, R136.reuse, R142, R8 ;  /* 0x0000008e8808723c */ /* 0x040fe20000041808 */
[----:B------:R-:W1:Y:S02]  /*c0f0*/  LDSM.16.MT88.4 R140, [R198+0x18000] ;  /* 0x01800000c68c783b */ /* 0x000e640000004200 */
[----:B------:R-:W-:Y:S02]  /*c100*/  LOP3.LUT R178, R189, 0xff, RZ, 0xc0, !PT ;  /* 0x000000ffbdb27812 */ /* 0x000fe400078ec0ff */
[----:B-1----:R-:W-:Y:S02]  /*c110*/  MOV R186, UR6 ;  /* 0x0000000600ba7c02 */ /* 0x002fe40008000f00 */
[----:B------:R-:W-:Y:S04]  /*c120*/  F2FP.BF16.F32.PACK_AB R167, R185, R168 ;  /* 0x000000a8b9a7723e */ /* 0x000fe800000010ff */
[----:B------:R-:W-:Y:S01]  /*c130*/  PRMT R169, R167, 0x7632, R169 ;  /* 0x00007632a7a97816 */ /* 0x000fe200000000a9 */
[C---:B------:R-:W-:Y:S08]  /*c140*/  HMMA.16816.F32.BF16 R12, R136.reuse, R140, R12 ;  /* 0x0000008c880c723c */ /* 0x040ff0000004180c */
        /* <DEDUP_REMOVED lines=10> */
[----:B------:R-:W1:Y:S07]  /*c1f0*/  LDSM.16.MT88.4 R140, [R198+0x1a000] ;  /* 0x01a00000c68c783b */ /* 0x000e6e0000004200 */
[C---:B-1----:R-:W-:Y:S03]  /*c200*/  HMMA.16816.F32.BF16 R44, R136.reuse, R140, R44 ;  /* 0x0000008c882c723c */ /* 0x042fe6000004182c */
[----:B--2---:R-:W-:Y:S02]  /*c210*/  @!P6 HFMA2.BF16_V2 R147, -RZ.H0_H0, RZ.H0_H0, -R2.H0_H0 ;  /* 0x200000ffff93e231 */ /* 0x004fe40000340902 */
[----:B---3--:R-:W-:Y:S03]  /*c220*/  @!P3 HFMA2.BF16_V2 R163, -RZ.H0_H0, RZ.H0_H0, -R0.H0_H0 ;  /* 0x200000ffffa3b231 */ /* 0x008fe60000340900 */
[C---:B------:R-:W-:Y:S01]  /*c230*/  HMMA.16816.F32.BF16 R48, R136.reuse, R142, R48 ;  /* 0x0000008e8830723c */ /* 0x040fe20000041830 */
[----:B------:R-:W1:Y:S02]  /*c240*/  LDSM.16.MT88.4 R140, [R134+0x2000] ;  /* 0x00200000868c783b */ /* 0x000e640000004200 */
[----:B------:R-:W-:Y:S01]  /*c250*/  PRMT R135, R147, 0x7610, R135 ;  /* 0x0000761093877816 */ /* 0x000fe20000000087 */
[----:B----4-:R-:W-:Y:S01]  /*c260*/  @!P4 HFMA2.BF16_V2 R162, -RZ.H0_H0, RZ.H0_H0, -R153.H0_H0 ;  /* 0x200000ffffa2c231 */ /* 0x010fe20000340999 */
[----:B------:R-:W-:Y:S02]  /*c270*/  PRMT R161, R163, 0x7610, R161 ;  /* 0x00007610a3a17816 */ /* 0x000fe400000000a1 */
[----:B------:R-:W-:Y:S01]  /*c280*/  @!P6 PRMT R2, R135, 0x5410, RZ ;  /* 0x000054108702e816 */ /* 0x000fe200000000ff */
[----:B------:R-:W-:Y:S01]  /*c290*/  FADD.FTZ R135, R224, R149 ;  /* 0x00000095e0877221 */ /* 0x000fe20000010000 */
[----:B------:R-:W-:Y:S01]  /*c2a0*/  @!P6 STL.S16 [R1+0x38], R147 ;  /* 0x000038930100e387 */ /* 0x000fe20000100600 */
[----:B------:R-:W-:Y:S01]  /*c2b0*/  ISETP.LE.U32.AND P6, PT, R146, UR8, PT ;  /* 0x0000000892007c0c */ /* 0x000fe2000bfc3070 */
[----:B------:R-:W2:Y:S01]  /*c2c0*/  MUFU.EX2 R149, R183 ;  /* 0x000000b700957308 */ /* 0x000ea20000000800 */
[----:B------:R-:W-:Y:S01]  /*c2d0*/  PRMT R170, R162, 0x7610, R170 ;  /* 0x00007610a2aa7816 */ /* 0x000fe200000000aa */
[----:B------:R-:W-:Y:S01]  /*c2e0*/  LDSM.16.MT88.4 R144, [R134+0x6000] ;  /* 0x006000008690783b */ /* 0x000fe20000004200 */
[----:B------:R-:W-:Y:S01]  /*c2f0*/  @!P3 PRMT R0, R161, 0x5410, RZ ;  /* 0x00005410a100b816 */ /* 0x000fe200000000ff */
[----:B------:R-:W-:Y:S01]  /*c300*/  FADD.FTZ R135, R222, R135 ;  /* 0x00000087de877221 */ /* 0x000fe20000010000 */
[----:B------:R-:W-:Y:S05]  /*c310*/  @!P4 PRMT R153, R170, 0x5410, RZ ;  /* 0x00005410aa99c816 */ /* 0x000fea00000000ff */
[----:B------:R3:W-:Y:S01]  /*c320*/  @!P3 STL.S16 [R1+0x34], R163 ;  /* 0x000034a30100b387 */ /* 0x0007e20000100600 */
[----:B------:R-:W-:Y:S01]  /*c330*/  LEA R186, P3, R186, R210, 0x1 ;  /* 0x000000d2baba7211 */ /* 0x000fe200078608ff */
[----:B-----5:R-:W-:Y:S02]  /*c340*/  @!P6 HFMA2.BF16_V2 R176, -RZ.H0_H0, RZ.H0_H0, -R152.H0_H0 ;  /* 0x200000ffffb0e231 */ /* 0x020fe40000340998 */
[----:B------:R4:W-:Y:S03]  /*c350*/  STG.E.U16 desc[UR24][R210.64+-0x7e], R0 ;  /* 0xffff8200d2007986 */ /* 0x0009e6000c101518 */
[----:B------:R-:W-:Y:S01]  /*c360*/  PRMT R173, R176, 0x7610, R173 ;  /* 0x00007610b0ad7816 */ /* 0x000fe200000000ad */
[----:B------:R5:W-:Y:S01]  /*c370*/  @!P6 STL.S16 [R1+0x30], R176 ;  /* 0x000030b00100e387 */ /* 0x000be20000100600 */
[----:B--2---:R-:W-:Y:S02]  /*c380*/  F2FP.BF16.F32.PACK_AB R133, R151, R149 ;  /* 0x000000959785723e */ /* 0x004fe400000010ff */
[----:B------:R-:W-:Y:S01]  /*c390*/  @!P6 PRMT R152, R173, 0x5410, RZ ;  /* 0x00005410ad98e816 */ /* 0x000fe200000000ff */
[----:B------:R2:W-:Y:S01]  /*c3a0*/  @!P4 STL.S16 [R1+0x3c], R162 ;  /* 0x00003ca20100c387 */ /* 0x0005e20000100600 */
[----:B------:R-:W-:Y:S02]  /*c3b0*/  ISETP.LE.U32.AND P4, PT, R165, UR8, PT ;  /* 0x00000008a5007c0c */ /* 0x000fe4000bf83070 */
[----:B------:R-:W-:Y:S01]  /*c3c0*/  ISETP.GT.U32.AND P6, PT, R177, UR8, PT ;  /* 0x00000008b1007c0c */ /* 0x000fe2000bfc4070 */
[----:B------:R2:W2:Y:S01]  /*c3d0*/  LDL.S16 R170, [R1+0x28] ;  /* 0x0000280001aa7983 */ /* 0x0004a20000100600 */
[----:B------:R-:W-:Y:S01]  /*c3e0*/  PRMT R177, R160, 0x7773, RZ ;  /* 0x00007773a0b17816 */ /* 0x000fe200000000ff */
[C---:B-1----:R-:W-:Y:S02]  /*c3f0*/  HMMA.16816.F32.BF16 R52, R136.reuse, R140, R52 ;  /* 0x0000008c8834723c */ /* 0x042fe40000041834 */
[----:B------:R1:W2:Y:S04]  /*c400*/  LDL.S16 R173, [R1+0x20] ;  /* 0x0000200001ad7983 */ /* 0x0002a80000100600 */
[----:B------:R-:W-:Y:S01]  /*c410*/  STG.E.U16 desc[UR24][R210.64+-0x80], R2 ;  /* 0xffff8002d2007986 */ /* 0x000fe2000c101518 */
[----:B---3--:R3:W1:Y:S01]  /*c420*/  MUFU.EX2 R163, R175 ;  /* 0x000000af00a37308 */ /* 0x0086620000000800 */
[C---:B------:R-:W-:Y:S02]  /*c430*/  HMMA.16816.F32.BF16 R56, R136.reuse, R142, R56 ;  /* 0x0000008e8838723c */ /* 0x040fe40000041838 */
[----:B------:R-:W1:Y:S01]  /*c440*/  LDSM.16.MT88.4 R140, [R184+0x2000] ;  /* 0x00200000b88c783b */ /* 0x000e620000004200 */
[----:B----4-:R-:W-:Y:S04]  /*c450*/  PRMT R0, R172, 0x7632, R0 ;  /* 0x00007632ac007816 */ /* 0x010fe80000000000 */
[----:B------:R-:W-:Y:S01]  /*c460*/  LOP3.LUT R161, R0, 0xff, RZ, 0xc0, !PT ;  /* 0x000000ff00a17812 */ /* 0x000fe200078ec0ff */
[----:B------:R-:W-:Y:S02]  /*c470*/  IMAD.U32 R0, RZ, RZ, UR6 ;  /* 0x00000006ff007e24 */ /* 0x000fe4000f8e00ff */
[----:B-----5:R4:W5:Y:S01]  /*c480*/  LDL.S16 R176, [R1+0x2c] ;  /* 0x00002c0001b07983 */ /* 0x0209620000100600 */
[----:B--2---:R-:W-:Y:S02]  /*c490*/  LOP3.LUT R162, R172, 0xff, RZ, 0xc0, !PT ;  /* 0x000000ffaca27812 */ /* 0x004fe400078ec0ff */
[----:B------:R-:W-:Y:S01]  /*c4a0*/  SHF.R.U32.HI R172, RZ, 0x18, R172 ;  /* 0x00000018ffac7819 */ /* 0x000fe200000116ac */
[----:B---3--:R4:W2:Y:S01]  /*c4b0*/  LDL.S16 R175, [R1+0x24] ;  /* 0x0000240001af7983 */ /* 0x0088a20000100600 */
[----:B-1----:R-:W-:Y:S04]  /*c4c0*/  F2FP.BF16.F32.PACK_AB R156, R163, R150 ;  /* 0x00000096a39c723e */ /* 0x002fe800000010ff */
[----:B------:R-:W-:Y:S01]  /*c4d0*/  PRMT R164, R156, 0x7632, R164 ;  /* 0x000076329ca47816 */ /* 0x000fe200000000a4 */
[C---:B------:R-:W-:Y:S08]  /*c4e0*/  HMMA.16816.F32.BF16 R60, R136.reuse, R140, R60 ;  /* 0x0000008c883c723c */ /* 0x040ff0000004183c */
        /* <DEDUP_REMOVED lines=15> */
[----:B------:R-:W-:Y:S05]  /*c5e0*/  @!P4 HFMA2.BF16_V2 R170, -RZ.H0_H0, RZ.H0_H0, -R154.H0_H0 ;  /* 0x200000ffffaac231 */ /* 0x000fea000034099a */
[C---:B------:R-:W-:Y:S01]  /*c5f0*/  HMMA.16816.F32.BF16 R104, R136.reuse, R142, R104 ;  /* 0x0000008e8868723c */ /* 0x040fe20000041868 */
[----:B------:R-:W1:Y:S08]  /*c600*/  LDSM.16.MT88.4 R140, [R198+0x1e000] ;  /* 0x01e00000c68c783b */ /* 0x000e700000004200 */
[----:B------:R-:W-:Y:S01]  /*c610*/  @!P4 STL.S16 [R1+0x28], R170 ;  /* 0x000028aa0100c387 */ /* 0x000fe20000100600 */
[----:B-----5:R-:W-:Y:S05]  /*c620*/  @P6 HFMA2.BF16_V2 R176, -RZ.H0_H0, RZ.H0_H0, -R155.H0_H0 ;  /* 0x200000ffffb06231 */ /* 0x020fea000034099b */
[----:B------:R3:W-:Y:S01]  /*c630*/  @P6 STL.S16 [R1+0x2c], R176 ;  /* 0x00002cb001006387 */ /* 0x0007e20000100600 */
[----:B--2---:R-:W-:Y:S01]  /*c640*/  @P2 HFMA2.BF16_V2 R175, -RZ.H0_H0, RZ.H0_H0, -R158.H0_H0 ;  /* 0x200000ffffaf2231 */ /* 0x004fe2000034099e */
[----:B------:R-:W-:Y:S04]  /*c650*/  PRMT R174, R176, 0x7610, R174 ;  /* 0x00007610b0ae7816 */ /* 0x000fe800000000ae */
[----:B------:R-:W-:Y:S01]  /*c660*/  @P2 STL.S16 [R1+0x24], R175 ;  /* 0x000024af01002387 */ /* 0x000fe20000100600 */
[----:B------:R-:W-:Y:S01]  /*c670*/  @P6 PRMT R155, R174, 0x5410, RZ ;  /* 0x00005410ae9b6816 */ /* 0x000fe200000000ff */
[----:B------:R-:W-:Y:S01]  /*c680*/  IMAD.MOV.U32 R174, RZ, RZ, R160 ;  /* 0x000000ffffae7224 */ /* 0x000fe200078e00a0 */
[----:B------:R-:W-:Y:S01]  /*c690*/  ISETP.LE.U32.AND P6, PT, R162, UR8, PT ;  /* 0x00000008a2007c0c */ /* 0x000fe2000bfc3070 */
[C---:B-1----:R-:W-:Y:S03]  /*c6a0*/  HMMA.16816.F32.BF16 R108, R136.reuse, R140, R108 ;  /* 0x0000008c886c723c */ /* 0x042fe6000004186c */
[----:B---3--:R-:W-:Y:S05]  /*c6b0*/  PRMT R176, R160, 0x7772, RZ ;  /* 0x00007772a0b07816 */ /* 0x008fea00000000ff */
[C---:B------:R-:W-:Y:S01]  /*c6c0*/  HMMA.16816.F32.BF16 R112, R136.reuse, R142, R112 ;  /* 0x0000008e8870723c */ /* 0x040fe20000041870 */
[----:B------:R-:W1:Y:S07]  /*c6d0*/  LDSM.16.MT88.4 R140, [R184+0x6000] ;  /* 0x00600000b88c783b */ /* 0x000e6e0000004200 */
[C---:B------:R-:W-:Y:S03]  /*c6e0*/  HMMA.16816.F32.BF16 R116, R136.reuse, R144, R116 ;  /* 0x000000908874723c */ /* 0x040fe60000041874 */
[----:B------:R-:W-:Y:S01]  /*c6f0*/  FADD.FTZ R145, R215, R148 ;  /* 0x00000094d7917221 */ /* 0x000fe20000010000 */
[--C-:B------:R-:W-:Y:S01]  /*c700*/  FADD.FTZ R144, R223, R135.reuse ;  /* 0x00000087df907221 */ /* 0x100fe20000010000 */
[----:B------:R-:W-:Y:S01]  /*c710*/  PRMT R135, R133, 0x7632, R135 ;  /* 0x0000763285877816 */ /* 0x000fe20000000087 */
[----:B------:R-:W-:Y:S02]  /*c720*/  MUFU.EX2 R215, R226 ;  /* 0x000000e200d77308 */ /* 0x000fe40000000800 */
[C---:B------:R-:W-:Y:S03]  /*c730*/  HMMA.16816.F32.BF16 R120, R136.reuse, R146, R120 ;  /* 0x000000928878723c */ /* 0x040fe60000041878 */
[----:B------:R-:W-:Y:S01]  /*c740*/  FADD.FTZ R147, R150, R145 ;  /* 0x0000009196937221 */ /* 0x000fe20000010000 */
[----:B------:R-:W-:Y:S01]  /*c750*/  FADD.FTZ R146, R149, R144 ;  /* 0x0000009095927221 */ /* 0x000fe20000010000 */
[----:B------:R-:W-:Y:S03]  /*c760*/  PRMT R144, R162, 0x5410, R171 ;  /* 0x00005410a2907816 */ /* 0x000fe600000000ab */
[----:B------:R-:W-:Y:S01]  /*c770*/  MUFU.EX2 R171, R188 ;  /* 0x000000bc00ab7308 */ /* 0x000fe20000000800 */
[----:B------:R-:W-:Y:S01]  /*c780*/  FADD.FTZ R2, R163, R147 ;  /* 0x00000093a3027221 */ /* 0x000fe20000010000 */
[----:B------:R-:W-:Y:S02]  /*c790*/  PRMT R145, R133, 0x5410, R135 ;  /* 0x0000541085917816 */ /* 0x000fe40000000087 */
[--C-:B------:R-:W-:Y:S06]  /*c7a0*/  HSET2.LE.AND R144, R144, R209.reuse, PT ;  /* 0x000000d190907233 */ /* 0x100fec0003803000 */
[----:B------:R-:W-:Y:S01]  /*c7b0*/  MUFU.EX2 R163, R195 ;  /* 0x000000c300a37308 */ /* 0x000fe20000000800 */
[----:B------:R-:W-:Y:S02]  /*c7c0*/  LOP3.LUT R144, R145, R144, RZ, 0xc0, !PT ;  /* 0x0000009091907212 */ /* 0x000fe400078ec0ff */
[----:B------:R-:W-:Y:S05]  /*c7d0*/  PRMT R145, R161, 0x5410, R172 ;  /* 0x00005410a1917816 */ /* 0x000fea00000000ac */
[--C-:B------:R-:W-:Y:S01]  /*c7e0*/  HSET2.LE.AND R145, R145, R209.reuse, PT ;  /* 0x000000d191917233 */ /* 0x100fe20003803000 */
[C---:B-1----:R-:W-:Y:S01]  /*c7f0*/  HMMA.16816.F32.BF16 R124, R136.reuse, R140, R124 ;  /* 0x0000008c887c723c */ /* 0x042fe2000004187c */
[----:B------:R1:W2:Y:S02]  /*c800*/  MUFU.EX2 R141, R187 ;  /* 0x000000bb008d7308 */ /* 0x0002a40000000800 */
[----:B------:R-:W-:Y:S01]  /*c810*/  FADD.FTZ R140, R151, R146 ;  /* 0x00000092978c7221 */ /* 0x000fe20000010000 */
[----:B------:R-:W-:Y:S01]  /*c820*/  PRMT R146, R178, 0x5410, R190 ;  /* 0x00005410b2927816 */ /* 0x000fe200000000be */
[----:B------:R-:W3:Y:S03]  /*c830*/  LDSM.16.MT88.4 R148, [R197+0x18800] ;  /* 0x01880000c594783b */ /* 0x000ee60000004200 */
[----:B------:R-:W-:Y:S03]  /*c840*/  HMMA.16816.F32.BF16 R128, R136, R142, R128 ;  /* 0x0000008e8880723c */ /* 0x000fe60000041880 */
[----:B------:R-:W-:Y:S02]  /*c850*/  HSET2.LE.AND R146, R146, R209, PT ;  /* 0x000000d192927233 */ /* 0x000fe40003803000 */
[----:B------:R-:W5:Y:S01]  /*c860*/  LDSM.16.MT88.4 R136, [R198+0x18800] ;  /* 0x01880000c688783b */ /* 0x000f620000004200 */
[----:B-1----:R-:W-:Y:S02]  /*c870*/  LEA.HI.X.SX32 R187, R0, R211, 0x1, P3 ;  /* 0x000000d300bb7211 */ /* 0x002fe400018f0eff */
[----:B------:R-:W-:Y:S02]  /*c880*/  ISETP.GT.U32.AND P3, PT, R179, UR8, PT ;  /* 0x00000008b3007c0c */ /* 0x000fe4000bf64070 */
[----:B------:R-:W-:Y:S03]  /*c890*/  PRMT R179, R175, 0x7610, R179 ;  /* 0x00007610afb37816 */ /* 0x000fe600000000b3 */
[----:B------:R1:W-:Y:S01]  /*c8a0*/  STG.E.U16 desc[UR24][R186.64+-0x80], R152 ;  /* 0xffff8098ba007986 */ /* 0x0003e2000c101518 */
[----:B------:R-:W-:Y:S02]  /*c8b0*/  PRMT R0, R156, 0x5410, R164 ;  /* 0x000054109c007816 */ /* 0x000fe400000000a4 */
[----:B------:R-:W-:Y:S01]  /*c8c0*/  @P2 PRMT R158, R179, 0x5410, RZ ;  /* 0x00005410b39e2816 */ /* 0x000fe200000000ff */
[----:B------:R4:W-:Y:S01]  /*c8d0*/  STG.E.U16 desc[UR24][R186.64+-0x7e], R153 ;  /* 0xffff8299ba007986 */ /* 0x0009e2000c101518 */
[----:B------:R-:W-:Y:S02]  /*c8e0*/  LOP3.LUT R145, R0, R145, RZ, 0xc0, !PT ;  /* 0x0000009100917212 */ /* 0x000fe400078ec0ff */
[----:B------:R-:W-:Y:S01]  /*c8f0*/  PRMT R0, R167, 0x5410, R169 ;  /* 0x00005410a7007816 */ /* 0x000fe200000000a9 */
[----:B------:R-:W-:Y:S01]  /*c900*/  STG.E.U16 desc[UR24][R210.64+-0x6e], R155 ;  /* 0xffff929bd2007986 */ /* 0x000fe2000c101518 */
[----:B--2---:R-:W-:Y:S01]  /*c910*/  F2FP.BF16.F32.PACK_AB R166, R171, R141 ;  /* 0x0000008daba6723e */ /* 0x004fe200000010ff */
[----:B------:R-:W-:Y:S01]  /*c920*/  @P3 HFMA2.BF16_V2 R173, -RZ.H0_H0, RZ.H0_H0, -R157.H0_H0 ;  /* 0x200000ffffad3231 */ /* 0x000fe2000034099d */
[----:B------:R-:W-:Y:S02]  /*c930*/  LOP3.LUT R146, R0, R146, RZ, 0xc0, !PT ;  /* 0x0000009200927212 */ /* 0x000fe400078ec0ff */
[----:B------:R-:W-:Y:S02]  /*c940*/  PRMT R0, R193, 0x5410, R191 ;  /* 0x00005410c1007816 */ /* 0x000fe400000000bf */
[----:B------:R2:W-:Y:S01]  /*c950*/  @P3 STL.S16 [R1+0x20], R173 ;  /* 0x000020ad01003387 */ /* 0x0005e20000100600 */
[----:B------:R-:W-:Y:S02]  /*c960*/  ISETP.LE.U32.AND P2, PT, R172, UR8, PT ;  /* 0x00000008ac007c0c */ /* 0x000fe4000bf43070 */
[----:B------:R-:W-:Y:S01]  /*c970*/  LOP3.LUT R0, R0, 0xff00ff, RZ, 0xc0, !PT ;  /* 0x00ff00ff00007812 */ /* 0x000fe200078ec0ff */
[----:B------:R2:W5:Y:S01]  /*c980*/  LDL.S16 R189, [R1+0x18] ;  /* 0x0000180001bd7983 */ /* 0x0005620000100600 */
[----:B------:R-:W-:Y:S02]  /*c990*/  SHF.R.U32.HI R172, RZ, 0x18, R159 ;  /* 0x00000018ffac7819 */ /* 0x000fe4000001169f */
[----:B------:R-:W-:Y:S01]  /*c9a0*/  PRMT R175, R160, 0x7771, RZ ;  /* 0x00007771a0af7816 */ /* 0x000fe200000000ff */
[----:B------:R2:W5:Y:S01]  /*c9b0*/  LDL.S16 R188, [R1+0x14] ;  /* 0x0000140001bc7983 */ /* 0x0005620000100600 */
[----:B------:R-:W-:Y:S02]  /*c9c0*/  HSET2.LE.AND R147, R0, R209, PT ;  /* 0x000000d100937233 */ /* 0x000fe40003803000 */
[----:B------:R-:W-:Y:S01]  /*c9d0*/  PRMT R181, R173, 0x7610, R181 ;  /* 0x00007610adb57816 */ /* 0x000fe200000000b5 */
[--C-:B-1----:R-:W-:Y:S01]  /*c9e0*/  FADD.FTZ R152, R141, R2.reuse ;  /* 0x000000028d987221 */ /* 0x102fe20000010000 */
[----:B------:R-:W-:Y:S01]  /*c9f0*/  PRMT R2, R170, 0x7610, R2 ;  /* 0x00007610aa027816 */ /* 0x000fe20000000002 */
[----:B------:R1:W5:Y:S01]  /*ca00*/  LDL.S16 R179, [R1+0x10] ;  /* 0x0000100001b37983 */ /* 0x0003620000100600 */
[----:B------:R-:W-:Y:S01]  /*ca10*/  @P3 PRMT R157, R181, 0x5410, RZ ;  /* 0x00005410b59d3816 */ /* 0x000fe200000000ff */
[----:B----4-:R-:W-:Y:S01]  /*ca20*/  FADD.FTZ R153, R168, R140 ;  /* 0x0000008ca8997221 */ /* 0x010fe20000010000 */
[----:B------:R-:W-:Y:S01]  /*ca30*/  @!P4 PRMT R154, R2, 0x5410, RZ ;  /* 0x00005410029ac816 */ /* 0x000fe200000000ff */
[----:B------:R-:W4:Y:S01]  /*ca40*/  LDSM.16.MT88.4 R140, [R134+0x800] ;  /* 0x00080000868c783b */ /* 0x000f220000004200 */
[C---:B------:R-:W-:Y:S01]  /*ca50*/  PRMT R168, R166.reuse, 0x7632, R168 ;  /* 0x00007632a6a87816 */ /* 0x040fe200000000a8 */
[----:B------:R-:W-:Y:S01]  /*ca60*/  FADD.FTZ R153, R185, R153 ;  /* 0x00000099b9997221 */ /* 0x000fe20000010000 */
[----:B------:R-:W-:Y:S01]  /*ca70*/  ISETP.LE.U32.AND P3, PT, R161, UR8, PT ;  /* 0x00000008a1007c0c */ /* 0x000fe2000bf63070 */
[----:B------:R-:W1:Y:S01]  /*ca80*/  MUFU.EX2 R170, R200 ;  /* 0x000000c800aa7308 */ /* 0x000e620000000800 */
[----:B------:R-:W-:Y:S01]  /*ca90*/  PRMT R0, R166, 0x5410, R168 ;  /* 0x00005410a6007816 */ /* 0x000fe200000000a8 */
[----:B------:R-:W-:Y:S01]  /*caa0*/  FADD.FTZ R153, R163, R153 ;  /* 0x00000099a3997221 */ /* 0x000fe20000010000 */
[----:B------:R-:W-:Y:S01]  /*cab0*/  FADD.FTZ R152, R171, R152 ;  /* 0x00000098ab987221 */ /* 0x000fe20000010000 */
[----:B------:R4:W-:Y:S01]  /*cac0*/  STG.E.U16 desc[UR24][R210.64+-0x70], R154 ;  /* 0xffff909ad2007986 */ /* 0x0009e2000c101518 */
[----:B------:R-:W-:Y:S02]  /*cad0*/  LOP3.LUT R147, R0, R147, RZ, 0xc0, !PT ;  /* 0x0000009300937212 */ /* 0x000fe400078ec0ff */
[C---:B------:R-:W-:Y:S01]  /*cae0*/  LOP3.LUT R0, R159.reuse, 0xffff, RZ, 0xc0, !PT ;  /* 0x0000ffff9f007812 */ /* 0x040fe200078ec0ff */
[----:B------:R-:W-:Y:S01]  /*caf0*/  STG.E.U16 desc[UR24][R186.64+-0x6e], R157 ;  /* 0xffff929dba007986 */ /* 0x000fe2000c101518 */
[----:B------:R-:W-:Y:S01]  /*cb00*/  LOP3.LUT R171, R159, 0xff, RZ, 0xc0, !PT ;  /* 0x000000ff9fab7812 */ /* 0x000fe200078ec0ff */
[----:B--2---:R-:W-:Y:S01]  /*cb10*/  MUFU.EX2 R173, R199 ;  /* 0x000000c700ad7308 */ /* 0x004fe20000000800 */
[----:B------:R-:W-:Y:S01]  /*cb20*/  SHF.R.U32.HI R0, RZ, 0x8, R0 ;  /* 0x00000008ff007819 */ /* 0x000fe20000011600 */
[C---:B---3--:R-:W-:Y:S01]  /*cb30*/  HMMA.16816.F32.BF16 R4, R144.reuse, R148, R4 ;  /* 0x000000949004723c */ /* 0x048fe20000041804 */
[----:B------:R-:W-:Y:S04]  /*cb40*/  STG.E.U16 desc[UR24][R186.64+-0x70], R158 ;  /* 0xffff909eba007986 */ /* 0x000fe8000c101518 */
[----:B------:R-:W-:Y:S03]  /*cb50*/  LOP3.LUT R2, R0, 0xffff, RZ, 0xc0, !PT ;  /* 0x0000ffff00027812 */ /* 0x000fe600078ec0ff */
[----:B------:R-:W2:Y:S01]  /*cb60*/  MUFU.EX2 R181, R217 ;  /* 0x000000d900b57308 */ /* 0x000ea20000000800 */
[C---:B------:R-:W-:Y:S01]  /*cb70*/  HMMA.16816.F32.BF16 R8, R144.reuse, R150, R8 ;  /* 0x000000969008723c */ /* 0x040fe20000041808 */
[----:B------:R-:W-:Y:S02]  /*cb80*/  LDSM.16.MT88.4 R148, [R184+0x4800] ;  /* 0x00480000b894783b */ /* 0x000fe40000004200 */
[----:B------:R-:W-:Y:S02]  /*cb90*/  ISETP.LE.U32.AND P4, PT, R2, UR8, PT ;  /* 0x0000000802007c0c */ /* 0x000fe4000bf83070 */
[----:B-1----:R-:W-:Y:S04]  /*cba0*/  F2FP.BF16.F32.PACK_AB R2, R170, R163 ;  /* 0x000000a3aa02723e */ /* 0x002fe800000010ff */
[----:B------:R-:W-:Y:S01]  /*cbb0*/  MUFU.EX2 R217, R225 ;  /* 0x000000e100d97308 */ /* 0x000fe20000000800 */
[C---:B-----5:R-:W-:Y:S03]  /*cbc0*/  HMMA.16816.F32.BF16 R12, R144.reuse, R136, R12 ;  /* 0x00000088900c723c */ /* 0x060fe6000004180c */
[----:B------:R-:W-:Y:S06]  /*cbd0*/  PRMT R162, R2, 0x7632, R162 ;  /* 0x0000763202a27816 */ /* 0x000fec00000000a2 */
[----:B----4-:R1:W3:Y:S01]  /*cbe0*/  MUFU.EX2 R154, R192 ;  /* 0x000000c0009a7308 */ /* 0x0102e20000000800 */
[----:B--2---:R-:W-:Y:S01]  /*cbf0*/  F2FP.BF16.F32.PACK_AB R163, R181, R180 ;  /* 0x000000b4b5a3723e */ /* 0x004fe200000010ff */
[C---:B------:R-:W-:Y:S01]  /*cc00*/  HMMA.16816.F32.BF16 R16, R144.reuse, R138, R16 ;  /* 0x0000008a9010723c */ /* 0x040fe20000041810 */
[----:B------:R-:W2:Y:S02]  /*cc10*/  LDSM.16.MT88.4 R136, [R184+0x800] ;  /* 0x00080000b888783b */ /* 0x000ea40000004200 */
[----:B------:R-:W-:Y:S01]  /*cc20*/  PRMT R165, R163, 0x7632, R165 ;  /* 0x00007632a3a57816 */ /* 0x000fe200000000a5 */
[----:B------:R-:W-:Y:S04]  /*cc30*/  @!P4 HFMA2.BF16_V2 R251, -RZ.H0_H0, RZ.H0_H0, -R162.H0_H0 ;  /* 0x200000fffffbc231 */ /* 0x000fe800003409a2 */
[----:B------:R-:W-:Y:S01]  /*cc40*/  MUFU.EX2 R200, R229 ;  /* 0x000000e500c87308 */ /* 0x000fe20000000800 */
[C---:B------:R-:W-:Y:S09]  /*cc50*/  HMMA.16816.F32.BF16 R20, R144.reuse, R140, R20 ;  /* 0x0000008c9014723c */ /* 0x040ff20000041814 */
[----:B------:R-:W-:Y:S01]  /*cc60*/  MUFU.EX2 R199, R232 ;  /* 0x000000e800c77308 */ /* 0x000fe20000000800 */
[----:B-1----:R1:W4:Y:S01]  /*cc70*/  LDL.S16 R192, [R1+0x1c] ;  /* 0x00001c0001c07983 */ /* 0x0023220000100600 */
[C---:B------:R-:W-:Y:S03]  /*cc80*/  HMMA.16816.F32.BF16 R24, R144.reuse, R142, R24 ;  /* 0x0000008e9018723c */ /* 0x040fe60000041818 */
[----:B------:R-:W5:Y:S01]  /*cc90*/  LDSM.16.MT88.4 R140, [R197+0x1a800] ;  /* 0x01a80000c58c783b */ /* 0x000f620000004200 */
[----:B---3--:R-:W-:Y:S01]  /*cca0*/  FADD.FTZ R152, R154, R152 ;  /* 0x000000989a987221 */ /* 0x008fe20000010000 */
[C---:B------:R-:W-:Y:S03]  /*ccb0*/  F2FP.BF16.F32.PACK_AB R161, R173.reuse, R154 ;  /* 0x0000009aada1723e */ /* 0x040fe600000010ff */
[----:B------:R-:W-:Y:S01]  /*ccc0*/  FADD.FTZ R173, R173, R152 ;  /* 0x00000098adad7221 */ /* 0x000fe20000010000 */
[----:B------:R-:W-:Y:S01]  /*ccd0*/  PRMT R160, R161, 0x7632, R160 ;  /* 0x00007632a1a07816 */ /* 0x000fe200000000a0 */
[C---:B--2---:R-:W-:Y:S08]  /*cce0*/  HMMA.16816.F32.BF16 R28, R144.reuse, R136, R28 ;  /* 0x00000088901c723c */ /* 0x044ff0000004181c */
[C---:B------:R-:W-:Y:S01]  /*ccf0*/  HMMA.16816.F32.BF16 R32, R144.reuse, R138, R32 ;  /* 0x0000008a9020723c */ /* 0x040fe20000041820 */
[----:B------:R-:W2:Y:S07]  /*cd00*/  LDSM.16.MT88.4 R136, [R198+0x1a800] ;  /* 0x01a80000c688783b */ /* 0x000eae0000004200 */
[C---:B-----5:R-:W-:Y:S08]  /*cd10*/  HMMA.16816.F32.BF16 R36, R144.reuse, R140, R36 ;  /* 0x0000008c9024723c */ /* 0x060ff00000041824 */
        /* <DEDUP_REMOVED lines=23> */
[C---:B--2---:R-:W-:Y:S08]  /*ce90*/  HMMA.16816.F32.BF16 R100, R144.reuse, R136, R100 ;  /* 0x000000889064723c */ /* 0x044ff00000041864 */
[C---:B------:R-:W-:Y:S01]  /*cea0*/  HMMA.16816.F32.BF16 R104, R144.reuse, R138, R104 ;  /* 0x0000008a9068723c */ /* 0x040fe20000041868 */
[----:B------:R-:W2:Y:S02]  /*ceb0*/  LDSM.16.MT88.4 R136, [R184+0x6800] ;  /* 0x00680000b888783b */ /* 0x000ea40000004200 */
[----:B------:R-:W-:Y:S02]  /*cec0*/  @!P5 HFMA2.BF16_V2 R189, -RZ.H0_H0, RZ.H0_H0, -R135.H0_H0 ;  /* 0x200000ffffbdd231 */ /* 0x000fe40000340987 */
[----:B------:R-:W-:Y:S03]  /*ced0*/  @!P3 HFMA2.BF16_V2 R188, -RZ.H0_H0, RZ.H0_H0, -R156.H0_H0 ;  /* 0x200000ffffbcb231 */ /* 0x000fe6000034099c */
[----:B------:R-:W-:Y:S01]  /*cee0*/  PRMT R155, R189, 0x7610, R155 ;  /* 0x00007610bd9b7816 */ /* 0x000fe2000000009b */
[C---:B---3--:R-:W-:Y:S03]  /*cef0*/  HMMA.16816.F32.BF16 R108, R144.reuse, R140, R108 ;  /* 0x0000008c906c723c */ /* 0x048fe6000004186c */
[----:B------:R-:W-:Y:S01]  /*cf00*/  @!P2 HFMA2.BF16_V2 R179, -RZ.H0_H0, RZ.H0_H0, -R164.H0_H0 ;  /* 0x200000ffffb3a231 */ /* 0x000fe200003409a4 */
[----:B------:R-:W-:Y:S02]  /*cf10*/  PRMT R157, R188, 0x7610, R157 ;  /* 0x00007610bc9d7816 */ /* 0x000fe4000000009d */
[----:B------:R-:W-:Y:S02]  /*cf20*/  @!P5 PRMT R135, R155, 0x5410, RZ ;  /* 0x000054109b87d816 */ /* 0x000fe400000000ff */
[C---:B------:R-:W-:Y:S03]  /*cf30*/  HMMA.16816.F32.BF16 R112, R144.reuse, R142, R112 ;  /* 0x0000008e9070723c */ /* 0x040fe60000041870 */
[----:B------:R-:W-:Y:S01]  /*cf40*/  PRMT R185, R179, 0x7610, R185 ;  /* 0x00007610b3b97816 */ /* 0x000fe200000000b9 */
[----:B------:R3:W-:Y:S01]  /*cf50*/  STG.E.U16 desc[UR24][R210.64+-0x5e], R135 ;  /* 0xffffa287d2007986 */ /* 0x0007e2000c101518 */
[----:B------:R-:W-:Y:S02]  /*cf60*/  @!P3 PRMT R156, R157, 0x5410, RZ ;  /* 0x000054109d9cb816 */ /* 0x000fe400000000ff */
[----:B------:R-:W-:Y:S01]  /*cf70*/  @!P2 PRMT R164, R185, 0x5410, RZ ;  /* 0x00005410b9a4a816 */ /* 0x000fe200000000ff */
[C---:B-----5:R-:W-:Y:S03]  /*cf80*/  HMMA.16816.F32.BF16 R116, R144.reuse, R148, R116 ;  /* 0x000000949074723c */ /* 0x060fe60000041874 */
[----:B------:R-:W-:Y:S02]  /*cf90*/  PRMT R140, R171, 0x5410, R0 ;  /* 0x00005410ab8c7816 */ /* 0x000fe40000000000 */
[----:B------:R-:W-:Y:S02]  /*cfa0*/  PRMT R0, R2, 0x5410, R162 ;  /* 0x0000541002007816 */ /* 0x000fe400000000a2 */
[----:B------:R-:W-:Y:S01]  /*cfb0*/  PRMT R143, R176, 0x5410, R177 ;  /* 0x00005410b08f7816 */ /* 0x000fe200000000b1 */
[C---:B------:R-:W-:Y:S01]  /*cfc0*/  HMMA.16816.F32.BF16 R120, R144.reuse, R150, R120 ;  /* 0x000000969078723c */ /* 0x040fe20000041878 */
[----:B------:R-:W-:Y:S02]  /*cfd0*/  LDSM.16.MT88.4 R148, [R134+0x1000] ;  /* 0x001000008694783b */ /* 0x000fe40000004200 */
[--C-:B------:R-:W-:Y:S02]  /*cfe0*/  HSET2.LE.AND R140, R140, R209.reuse, PT ;  /* 0x000000d18c8c7233 */ /* 0x100fe40003803000 */
[----:B------:R-:W-:Y:S02]  /*cff0*/  LOP3.LUT R143, R143, 0xff00ff, RZ, 0xc0, !PT ;  /* 0x00ff00ff8f8f7812 */ /* 0x000fe400078ec0ff */
[----:B------:R-:W-:Y:S01]  /*d000*/  @!P4 PRMT R162, R251, 0x5410, RZ ;  /* 0x00005410fba2c816 */ /* 0x000fe200000000ff */
[C---:B--2---:R-:W-:Y:S03]  /*d010*/  HMMA.16816.F32.BF16 R124, R144.reuse, R136, R124 ;  /* 0x00000088907c723c */ /* 0x044fe6000004187c */
[----:B------:R-:W-:Y:S02]  /*d020*/  LOP3.LUT R140, R0, R140, RZ, 0xc0, !PT ;  /* 0x0000008c008c7212 */ /* 0x000fe400078ec0ff */
[----:B------:R-:W-:Y:S01]  /*d030*/  PRMT R0, R161, 0x5410, R160 ;  /* 0x00005410a1007816 */ /* 0x000fe200000000a0 */
[----:B---3--:R-:W-:Y:S02]  /*d040*/  FADD.FTZ R135, R170, R153 ;  /* 0x00000099aa877221 */ /* 0x008fe40000010000 */
[----:B------:R-:W-:Y:S01]  /*d050*/  HMMA.16816.F32.BF16 R128, R144, R138, R128 ;  /* 0x0000008a9080723c */ /* 0x000fe20000041880 */
[----:B------:R-:W2:Y:S02]  /*d060*/  LDSM.16.MT88.4 R152, [R197+0x19000] ;  /* 0x01900000c598783b */ /* 0x000ea40000004200 */
[----:B------:R-:W-:Y:S06]  /*d070*/  HSET2.LE.AND R143, R143, R209, PT ;  /* 0x000000d18f8f7233 */ /* 0x000fec0003803000 */
[----:B------:R-:W-:Y:S08]  /*d080*/  LDSM.16.MT88.4 R136, [R184+0x1000] ;  /* 0x00100000b888783b */ /* 0x000ff00000004200 */
[----:B------:R-:W-:Y:S01]  /*d090*/  LDSM.16.MT88.4 R144, [R197+0x1b000] ;  /* 0x01b00000c590783b */ /* 0x000fe20000004200 */
[----:B----4-:R-:W-:Y:S07]  /*d0a0*/  @!P6 HFMA2.BF16_V2 R192, -RZ.H0_H0, RZ.H0_H0, -R133.H0_H0 ;  /* 0x200000ffffc0e231 */ /* 0x010fee0000340985 */
[----:B------:R3:W-:Y:S01]  /*d0b0*/  @!P6 STL.S16 [R1+0x1c], R192 ;  /* 0x00001cc00100e387 */ /* 0x0007e20000100600 */
[----:B------:R-:W-:Y:S03]  /*d0c0*/  PRMT R158, R192, 0x7610, R158 ;  /* 0x00007610c09e7816 */ /* 0x000fe6000000009e */
[----:B------:R4:W-:Y:S01]  /*d0d0*/  @!P5 STL.S16 [R1+0x18], R189 ;  /* 0x000018bd0100d387 */ /* 0x0009e20000100600 */
[----:B------:R-:W-:Y:S02]  /*d0e0*/  @!P6 PRMT R133, R158, 0x5410, RZ ;  /* 0x000054109e85e816 */ /* 0x000fe400000000ff */
[----:B------:R-:W-:Y:S01]  /*d0f0*/  ISETP.GT.U32.AND P5, PT, R193, UR8, PT ;  /* 0x00000008c1007c0c */ /* 0x000fe2000bfa4070 */
[----:B------:R5:W-:Y:S01]  /*d100*/  @!P3 STL.S16 [R1+0x14], R188 ;  /* 0x000014bc0100b387 */ /* 0x000be20000100600 */
[----:B------:R-:W-:Y:S02]  /*d110*/  ISETP.LE.U32.AND P3, PT, R178, UR8, PT ;  /* 0x00000008b2007c0c */ /* 0x000fe4000bf63070 */
[----:B------:R-:W-:Y:S01]  /*d120*/  ISETP.GT.U32.AND P6, PT, R191, UR8, PT ;  /* 0x00000008bf007c0c */ /* 0x000fe2000bfc4070 */
[----:B------:R1:W-:Y:S01]  /*d130*/  @!P2 STL.S16 [R1+0x10], R179 ;  /* 0x000010b30100a387 */ /* 0x0003e20000100600 */
[----:B------:R-:W-:Y:S03]  /*d140*/  ISETP.GT.U32.AND P2, PT, R190, UR8, PT ;  /* 0x00000008be007c0c */ /* 0x000fe6000bf44070 */
[----:B------:R2:W2:Y:S04]  /*d150*/  LDL.S16 R195, [R1+0xc] ;  /* 0x00000c0001c37983 */ /* 0x0004a80000100600 */
[----:B------:R2:W2:Y:S04]  /*d160*/  LDL.S16 R185, [R1+0x8] ;  /* 0x0000080001b97983 */ /* 0x0004a80000100600 */
[----:B------:R1:W-:Y:S01]  /*d170*/  STG.E.U16 desc[UR24][R210.64+-0x60], R133 ;  /* 0xffffa085d2007986 */ /* 0x0003e2000c101518 */
[----:B---3--:R-:W-:Y:S03]  /*d180*/  MUFU.EX2 R192, R220 ;  /* 0x000000dc00c07308 */ /* 0x008fe60000000800 */
[----:B------:R3:W-:Y:S04]  /*d190*/  STG.E.U16 desc[UR24][R186.64+-0x5e], R164 ;  /* 0xffffa2a4ba007986 */ /* 0x0007e8000c101518 */
[----:B----4-:R4:W4:Y:S04]  /*d1a0*/  LDL.S16 R189, [R1+0x4] ;  /* 0x0000040001bd7983 */ /* 0x0109280000100600 */
[----:B-----5:R2:W5:Y:S01]  /*d1b0*/  LDL.S16 R188, [R1] ;  /* 0x0000000001bc7983 */ /* 0x0205620000100600 */
[----:B-1----:R-:W1:Y:S03]  /*d1c0*/  MUFU.EX2 R179, R218 ;  /* 0x000000da00b37308 */ /* 0x002e660000000800 */
[----:B------:R-:W-:Y:S01]  /*d1d0*/  STG.E.U16 desc[UR24][R186.64+-0x60], R156 ;  /* 0xffffa09cba007986 */ /* 0x000fe2000c101518 */
[----:B------:R-:W-:Y:S03]  /*d1e0*/  PRMT R133, R159, 0x7632, R133 ;  /* 0x000076329f857816 */ /* 0x000fe60000000085 */
[----:B------:R-:W2:Y:S01]  /*d1f0*/  LDSM.16.MT88.4 R156, [R198+0x19000] ;  /* 0x01900000c69c783b */ /* 0x000ea20000004200 */
[----:B-1----:R-:W-:Y:S01]  /*d200*/  FADD.FTZ R173, R179, R173 ;  /* 0x000000adb3ad7221 */ /* 0x002fe20000010000 */
[----:B------:R-:W-:Y:S02]  /*d210*/  LOP3.LUT R170, R133, 0xff, RZ, 0xc0, !PT ;  /* 0x000000ff85aa7812 */ /* 0x000fe400078ec0ff */
[----:B------:R-:W-:Y:S01]  /*d220*/  LOP3.LUT R133, R174, 0xff, RZ, 0xc0, !PT ;  /* 0x000000ffae857812 */ /* 0x000fe200078ec0ff */
[----:B------:R-:W-:Y:S01]  /*d230*/  FADD.FTZ R174, R180, R135 ;  /* 0x00000087b4ae7221 */ /* 0x000fe20000010000 */
[----:B------:R-:W-:Y:S02]  /*d240*/  PRMT R141, R170, 0x5410, R172 ;  /* 0x00005410aa8d7816 */ /* 0x000fe400000000ac */
[----:B------:R-:W-:Y:S01]  /*d250*/  PRMT R142, R133, 0x5410, R175 ;  /* 0x00005410858e7816 */ /* 0x000fe200000000af */
[----:B------:R-:W-:Y:S01]  /*d260*/  FADD.FTZ R193, R181, R174 ;  /* 0x000000aeb5c17221 */ /* 0x000fe20000010000 */
[C---:B------:R-:W-:Y:S01]  /*d270*/  F2FP.BF16.F32.PACK_AB R135, R192.reuse, R179 ;  /* 0x000000b3c087723e */ /* 0x040fe200000010ff */
[----:B------:R-:W-:Y:S01]  /*d280*/  FADD.FTZ R192, R192, R173 ;  /* 0x000000adc0c07221 */ /* 0x000fe20000010000 */
[--C-:B------:R-:W-:Y:S02]  /*d290*/  HSET2.LE.AND R141, R141, R209.reuse, PT ;  /* 0x000000d18d8d7233 */ /* 0x100fe40003803000 */
[----:B------:R-:W-:Y:S02]  /*d2a0*/  HSET2.LE.AND R142, R142, R209, PT ;  /* 0x000000d18e8e7233 */ /* 0x000fe40003803000 */
[----:B---3--:R-:W-:Y:S02]  /*d2b0*/  PRMT R164, R135, 0x7632, R164 ;  /* 0x0000763287a47816 */ /* 0x008fe400000000a4 */
[----:B------:R-:W-:Y:S02]  /*d2c0*/  LOP3.LUT R141, R0, R141, RZ, 0xc0, !PT ;  /* 0x0000008d008d7212 */ /* 0x000fe400078ec0ff */
[----:B------:R-:W-:Y:S02]  /*d2d0*/  PRMT R0, R163, 0x5410, R165 ;  /* 0x00005410a3007816 */ /* 0x000fe400000000a5 */
[----:B------:R-:W-:Y:S02]  /*d2e0*/  ISETP.LE.U32.AND P4, PT, R133, UR8, PT ;  /* 0x0000000885007c0c */ /* 0x000fe4000bf83070 */
[----:B------:R-:W-:Y:S02]  /*d2f0*/  LOP3.LUT R142, R0, R142, RZ, 0xc0, !PT ;  /* 0x0000008e008e7212 */ /* 0x000fe400078ec0ff */
[----:B------:R-:W-:Y:S02]  /*d300*/  PRMT R0, R135, 0x5410, R164 ;  /* 0x0000541087007816 */ /* 0x000fe400000000a4 */
[----:B------:R-:W-:Y:S02]  /*d310*/  F2FP.BF16.F32.PACK_AB R180, R199, R200 ;  /* 0x000000c8c7b4723e */ /* 0x000fe400000010ff */
[----:B------:R-:W-:Y:S05]  /*d320*/  LOP3.LUT R143, R0, R143, RZ, 0xc0, !PT ;  /* 0x0000008f008f7212 */ /* 0x000fea00078ec0ff */
[----:B------:R-:W-:Y:S02]  /*d330*/  @!P4 HFMA2.BF16_V2 R249, -RZ.H0_H0, RZ.H0_H0, -R163.H0_H0 ;  /* 0x200000fffff9c231 */ /* 0x000fe400003409a3 */
[C---:B--2---:R-:W-:Y:S05]  /*d340*/  HMMA.16816.F32.BF16 R4, R140.reuse, R152, R4 ;  /* 0x000000988c04723c */ /* 0x044fea0000041804 */
[----:B------:R-:W-:Y:S03]  /*d350*/  @!P4 PRMT R163, R249, 0x5410, RZ ;  /* 0x00005410f9a3c816 */ /* 0x000fe600000000ff */
[C---:B------:R-:W-:Y:S01]  /*d360*/  HMMA.16816.F32.BF16 R8, R140.reuse, R154, R8 ;  /* 0x0000009a8c08723c */ /* 0x040fe20000041808 */
[----:B------:R-:W1:Y:S07]  /*d370*/  LDSM.16.MT88.4 R152, [R198+0x1b000] ;  /* 0x01b00000c698783b */ /* 0x000e6e0000004200 */
[C---:B------:R-:W-:Y:S08]  /*d380*/  HMMA.16816.F32.BF16 R12, R140.reuse, R156, R12 ;  /* 0x0000009c8c0c723c */ /* 0x040ff0000004180c */
[C---:B------:R-:W-:Y:S01]  /*d390*/  HMMA.16816.F32.BF16 R16, R140.reuse, R158, R16 ;  /* 0x0000009e8c10723c */ /* 0x040fe20000041810 */
[----:B------:R-:W-:Y:S07]  /*d3a0*/  LDSM.16.MT88.4 R156, [R184+0x3000] ;  /* 0x00300000b89c783b */ /* 0x000fee0000004200 */
        /* <DEDUP_REMOVED lines=8> */
[----:B------:R-:W3:Y:S07]  /*d430*/  LDSM.16.MT88.4 R144, [R198+0x1d000] ;  /* 0x01d00000c690783b */ /* 0x000eee0000004200 */
[C---:B-1----:R-:W-:Y:S08]  /*d440*/  HMMA.16816.F32.BF16 R44, R140.reuse, R152, R44 ;  /* 0x000000988c2c723c */ /* 0x042ff0000004182c */
[C---:B------:R-:W-:Y:S08]  /*d450*/  HMMA.16816.F32.BF16 R48, R140.reuse, R154, R48 ;  /* 0x0000009a8c30723c */ /* 0x040ff00000041830 */
[C---:B--2---:R-:W-:Y:S08]  /*d460*/  HMMA.16816.F32.BF16 R52, R140.reuse, R148, R52 ;  /* 0x000000948c34723c */ /* 0x044ff00000041834 */
[C---:B------:R-:W-:Y:S01]  /*d470*/  HMMA.16816.F32.BF16 R56, R140.reuse, R150, R56 ;  /* 0x000000968c38723c */ /* 0x040fe20000041838 */
[----:B------:R-:W1:Y:S07]  /*d480*/  LDSM.16.MT88.4 R148, [R134+0x5000] ;  /* 0x005000008694783b */ /* 0x000e6e0000004200 */
[C---:B------:R-:W-:Y:S08]  /*d490*/  HMMA.16816.F32.BF16 R60, R140.reuse, R156, R60 ;  /* 0x0000009c8c3c723c */ /* 0x040ff0000004183c */
[C---:B------:R-:W-:Y:S08]  /*d4a0*/  HMMA.16816.F32.BF16 R64, R140.reuse, R158, R64 ;  /* 0x0000009e8c40723c */ /* 0x040ff00000041840 */
[C---:B---3--:R-:W-:Y:S08]  /*d4b0*/  HMMA.16816.F32.BF16 R68, R140.reuse, R136, R68 ;  /* 0x000000888c44723c */ /* 0x048ff00000041844 */
        /* <DEDUP_REMOVED lines=15> */
[C---:B------:R-:W-:Y:S08]  /*d5b0*/  HMMA.16816.F32.BF16 R112, R140.reuse, R150, R112 ;  /* 0x000000968c70723c */ /* 0x040ff00000041870 */
[C---:B--2---:R-:W-:Y:S03]  /*d5c0*/  HMMA.16816.F32.BF16 R116, R140.reuse, R136, R116 ;  /* 0x000000888c74723c */ /* 0x044fe60000041874 */
[----:B------:R-:W-:Y:S02]  /*d5d0*/  @!P3 HFMA2.BF16_V2 R195, -RZ.H0_H0, RZ.H0_H0, -R167.H0_H0 ;  /* 0x200000ffffc3b231 */ /* 0x000fe400003409a7 */
[----:B------:R-:W-:Y:S03]  /*d5e0*/  @P6 HFMA2.BF16_V2 R185, -RZ.H0_H0, RZ.H0_H0, -R168.H0_H0 ;  /* 0x200000ffffb96231 */ /* 0x000fe600003409a8 */
[C---:B------:R-:W-:Y:S01]  /*d5f0*/  HMMA.16816.F32.BF16 R120, R140.reuse, R138, R120 ;  /* 0x0000008a8c78723c */ /* 0x040fe20000041878 */
[----:B------:R1:W-:Y:S02]  /*d600*/  @!P3 STL.S16 [R1+0xc], R195 ;  /* 0x00000cc30100b387 */ /* 0x0003e40000100600 */
[----:B------:R-:W-:Y:S02]  /*d610*/  PRMT R154, R195, 0x7610, R154 ;  /* 0x00007610c39a7816 */ /* 0x000fe4000000009a */
[----:B------:R-:W-:Y:S02]  /*d620*/  PRMT R0, R185, 0x7610, R0 ;  /* 0x00007610b9007816 */ /* 0x000fe40000000000 */
[----:B------:R-:W-:Y:S01]  /*d630*/  @!P3 PRMT R167, R154, 0x5410, RZ ;  /* 0x000054109aa7b816 */ /* 0x000fe200000000ff */
[C---:B---3--:R-:W-:Y:S03]  /*d640*/  HMMA.16816.F32.BF16 R124, R140.reuse, R144, R124 ;  /* 0x000000908c7c723c */ /* 0x048fe6000004187c */
[----:B------:R-:W-:Y:S01]  /*d650*/  ISETP.LE.U32.AND P3, PT, R171, UR8, PT ;  /* 0x00000008ab007c0c */ /* 0x000fe2000bf63070 */
[----:B----4-:R-:W-:Y:S01]  /*d660*/  @P2 HFMA2.BF16_V2 R189, -RZ.H0_H0, RZ.H0_H0, -R169.H0_H0 ;  /* 0x200000ffffbd2231 */ /* 0x010fe200003409a9 */
[----:B------:R-:W-:Y:S01]  /*d670*/  @P6 PRMT R168, R0, 0x5410, RZ ;  /* 0x0000541000a86816 */ /* 0x000fe200000000ff */
[----:B-----5:R-:W-:Y:S01]  /*d680*/  @P5 HFMA2.BF16_V2 R188, -RZ.H0_H0, RZ.H0_H0, -R166.H0_H0 ;  /* 0x200000ffffbc5231 */ /* 0x020fe200003409a6 */
[----:B------:R-:W-:Y:S01]  /*d690*/  STG.E.U16 desc[UR24][R210.64+-0x50], R167 ;  /* 0xffffb0a7d2007986 */ /* 0x000fe2000c101518 */
[----:B------:R-:W-:Y:S03]  /*d6a0*/  HMMA.16816.F32.BF16 R128, R140, R146, R128 ;  /* 0x000000928c80723c */ /* 0x000fe60000041880 */
[----:B------:R-:W-:Y:S01]  /*d6b0*/  PRMT R153, R189, 0x7610, R153 ;  /* 0x00007610bd997816 */ /* 0x000fe20000000099 */
[----:B------:R-:W-:Y:S01]  /*d6c0*/  @P2 STL.S16 [R1+0x4], R189 ;  /* 0x000004bd01002387 */ /* 0x000fe20000100600 */
[----:B------:R-:W-:Y:S02]  /*d6d0*/  PRMT R152, R188, 0x7610, R152 ;  /* 0x00007610bc987816 */ /* 0x000fe40000000098 */
[----:B------:R-:W-:Y:S01]  /*d6e0*/  @P2 PRMT R169, R153, 0x5410, RZ ;  /* 0x0000541099a92816 */ /* 0x000fe200000000ff */
[----:B------:R-:W-:Y:S01]  /*d6f0*/  @!P3 HFMA2.BF16_V2 R252, -RZ.H0_H0, RZ.H0_H0, -R2.H0_H0 ;  /* 0x200000fffffcb231 */ /* 0x000fe20000340902 */
[----:B------:R-:W-:Y:S01]  /*d700*/  @P5 PRMT R166, R152, 0x5410, RZ ;  /* 0x0000541098a65816 */ /* 0x000fe200000000ff */
[----:B------:R-:W-:Y:S01]  /*d710*/  IMAD.WIDE.U32 R152, R194, -0x2daee0ad, RZ ;  /* 0xd2511f53c2987825 */ /* 0x000fe200078e00ff */
[----:B------:R-:W-:Y:S01]  /*d720*/  @P5 STL.S16 [R1], R188 ;  /* 0x000000bc01005387 */ /* 0x000fe20000100600 */
[----:B------:R-:W-:Y:S01]  /*d730*/  ISETP.LE.U32.AND P5, PT, R170, UR8, PT ;  /* 0x00000008aa007c0c */ /* 0x000fe2000bfa3070 */
[----:B-1----:R-:W-:Y:S01]  /*d740*/  MUFU.EX2 R195, R230 ;  /* 0x000000e600c37308 */ /* 0x002fe20000000800 */
[----:B------:R-:W-:Y:S01]  /*d750*/  @!P3 PRMT R2, R252, 0x5410, RZ ;  /* 0x00005410fc02b816 */ /* 0x000fe200000000ff */
[----:B------:R1:W-:Y:S01]  /*d760*/  @P6 STL.S16 [R1+0x8], R185 ;  /* 0x000008b901006387 */ /* 0x0003e20000100600 */
[----:B------:R-:W-:Y:S02]  /*d770*/  ISETP.LE.U32.AND P3, PT, R172, UR8, PT ;  /* 0x00000008ac007c0c */ /* 0x000fe4000bf63070 */
[----:B------:R-:W-:Y:S01]  /*d780*/  LOP3.LUT R156, R214, UR12, R153, 0x96, !PT ;  /* 0x0000000cd69c7c12 */ /* 0x000fe2000f8e9699 */
[----:B------:R-:W-:Y:S01]  /*d790*/  STG.E.U16 desc[UR24][R210.64+-0x4e], R169 ;  /* 0xffffb2a9d2007986 */ /* 0x000fe2000c101518 */
[----:B------:R-:W-:Y:S03]  /*d7a0*/  ISETP.GT.U32.AND P2, PT, R175, UR8, PT ;  /* 0x00000008af007c0c */ /* 0x000fe6000bf44070 */
[----:B------:R-:W2:Y:S01]  /*d7b0*/  MUFU.EX2 R214, R228 ;  /* 0x000000e400d67308 */ /* 0x000ea20000000800 */
[----:B------:R-:W-:Y:S01]  /*d7c0*/  LOP3.LUT R133, R156, 0xffff, RZ, 0xc0, !PT ;  /* 0x0000ffff9c857812 */ /* 0x000fe200078ec0ff */
[----:B------:R-:W-:Y:S01]  /*d7d0*/  STG.E.U16 desc[UR24][R186.64+-0x50], R166 ;  /* 0xffffb0a6ba007986 */ /* 0x000fe2000c101518 */
[----:B------:R-:W-:Y:S01]  /*d7e0*/  ISETP.GT.U32.AND P6, PT, R176, UR8, PT ;  /* 0x00000008b0007c0c */ /* 0x000fe2000bfc4070 */
[----:B------:R-:W-:Y:S01]  /*d7f0*/  @!P5 HFMA2.BF16_V2 R250, -RZ.H0_H0, RZ.H0_H0, -R161.H0_H0 ;  /* 0x200000fffffad231 */ /* 0x000fe200003409a1 */
[----:B------:R-:W-:Y:S01]  /*d800*/  SHF.R.U32.HI R133, RZ, 0x8, R133 ;  /* 0x00000008ff857819 */ /* 0x000fe20000011685 */
[----:B------:R-:W-:Y:S01]  /*d810*/  STG.E.U16 desc[UR24][R186.64+-0x4e], R168 ;  /* 0xffffb2a8ba007986 */ /* 0x000fe2000c101518 */
[----:B------:R-:W-:Y:S01]  /*d820*/  PRMT R190, R152, 0x7772, RZ ;  /* 0x0000777298be7816 */ /* 0x000fe200000000ff */
[----:B------:R-:W-:Y:S01]  /*d830*/  @!P3 HFMA2.BF16_V2 R248, -RZ.H0_H0, RZ.H0_H0, -R160.H0_H0 ;  /* 0x200000fffff8b231 */ /* 0x000fe200003409a0 */
[----:B------:R-:W-:Y:S01]  /*d840*/  LOP3.LUT R0, R133, 0xffff, RZ, 0xc0, !PT ;  /* 0x0000ffff85007812 */ /* 0x000fe200078ec0ff */
[----:B------:R2:W-:Y:S01]  /*d850*/  STG.E.U16 desc[UR24][R210.64+-0x40], R2 ;  /* 0xffffc002d2007986 */ /* 0x0005e2000c101518 */
[----:B------:R-:W-:Y:S01]  /*d860*/  @!P5 PRMT R161, R250, 0x5410, RZ ;  /* 0x00005410faa1d816 */ /* 0x000fe200000000ff */
[----:B------:R-:W-:Y:S01]  /*d870*/  @P2 HFMA2.BF16_V2 R246, -RZ.H0_H0, RZ.H0_H0, -R165.H0_H0 ;  /* 0x200000fffff62231 */ /* 0x000fe200003409a5 */
[----:B------:R-:W-:Y:S01]  /*d880*/  @!P3 PRMT R160, R248, 0x5410, RZ ;  /* 0x00005410f8a0b816 */ /* 0x000fe200000000ff */
[----:B------:R-:W-:Y:S01]  /*d890*/  STG.E.U16 desc[UR24][R210.64+-0x3e], R162 ;  /* 0xffffc2a2d2007986 */ /* 0x000fe2000c101518 */
[----:B------:R-:W-:Y:S01]  /*d8a0*/  ISETP.LE.U32.AND P3, PT, R0, UR8, PT ;  /* 0x0000000800007c0c */ /* 0x000fe2000bf63070 */
[----:B------:R-:W-:Y:S01]  /*d8b0*/  @P6 HFMA2.BF16_V2 R247, -RZ.H0_H0, RZ.H0_H0, -R135.H0_H0 ;  /* 0x200000fffff76231 */ /* 0x000fe20000340987 */
[----:B------:R-:W-:Y:S01]  /*d8c0*/  ISETP.GT.U32.AND P5, PT, R177, UR8, PT ;  /* 0x00000008b1007c0c */ /* 0x000fe2000bfa4070 */
[----:B------:R-:W-:Y:S01]  /*d8d0*/  STG.E.U16 desc[UR24][R186.64+-0x40], R161 ;  /* 0xffffc0a1ba007986 */ /* 0x000fe2000c101518 */
[----:B------:R-:W-:Y:S01]  /*d8e0*/  LOP3.LUT R0, R156, 0xff, RZ, 0xc0, !PT ;  /* 0x000000ff9c007812 */ /* 0x000fe200078ec0ff */
[----:B------:R-:W3:Y:S01]  /*d8f0*/  MUFU.EX2 R194, R231 ;  /* 0x000000e700c27308 */ /* 0x000ee20000000800 */
[----:B-1----:R-:W-:Y:S01]  /*d900*/  MOV R185, R152 ;  /* 0x0000009800b97202 */ /* 0x002fe20000000f00 */
[----:B------:R-:W-:Y:S01]  /*d910*/  STG.E.U16 desc[UR24][R186.64+-0x3e], R160 ;  /* 0xffffc2a0ba007986 */ /* 0x000fe2000c101518 */
[----:B------:R-:W-:Y:S02]  /*d920*/  ISETP.LE.U32.AND P4, PT, R0, UR8, PT ;  /* 0x0000000800007c0c */ /* 0x000fe4000bf83070 */
[C---:B------:R-:W-:Y:S01]  /*d930*/  PRMT R191, R152.reuse, 0x7773, RZ ;  /* 0x0000777398bf7816 */ /* 0x040fe200000000ff */
[----:B------:R-:W-:Y:S01]  /*d940*/  STG.E.U16 desc[UR24][R210.64+-0x30], R163 ;  /* 0xffffd0a3d2007986 */ /* 0x000fe2000c101518 */
[----:B------:R-:W-:Y:S02]  /*d950*/  PRMT R189, R152, 0x7771, RZ ;  /* 0x0000777198bd7816 */ /* 0x000fe400000000ff */
[--C-:B------:R-:W-:Y:S01]  /*d960*/  PRMT R152, R0, 0x5410, R133.reuse ;  /* 0x0000541000987816 */ /* 0x100fe20000000085 */
[----:B------:R-:W-:Y:S01]  /*d970*/  @P5 HFMA2.BF16_V2 R245, -RZ.H0_H0, RZ.H0_H0, -R164.H0_H0 ;  /* 0x200000fffff55231 */ /* 0x000fe200003409a4 */
[----:B------:R-:W-:Y:S01]  /*d980*/  F2FP.BF16.F32.PACK_AB R0, R216, R217 ;  /* 0x000000d9d800723e */ /* 0x000fe200000010ff */
[----:B------:R-:W1:Y:S01]  /*d990*/  LDSM.16.MT88.4 R160, [R197+0x19800] ;  /* 0x01980000c5a0783b */ /* 0x000e620000004200 */
[----:B------:R-:W-:Y:S02]  /*d9a0*/  @P2 PRMT R165, R246, 0x5410, RZ ;  /* 0x00005410f6a52816 */ /* 0x000fe400000000ff */
[C---:B------:R-:W-:Y:S01]  /*d9b0*/  PRMT R133, R0.reuse, 0x7632, R133 ;  /* 0x0000763200857816 */ /* 0x040fe20000000085 */
[----:B------:R-:W-:Y:S01]  /*d9c0*/  @!P4 HFMA2.BF16_V2 R244, -RZ.H0_H0, RZ.H0_H0, -R0.H0_H0 ;  /* 0x200000fffff4c231 */ /* 0x000fe20000340900 */
[----:B------:R-:W-:Y:S02]  /*d9d0*/  @P6 PRMT R135, R247, 0x5410, RZ ;  /* 0x00005410f7876816 */ /* 0x000fe400000000ff */
[----:B------:R-:W-:Y:S01]  /*d9e0*/  @P5 PRMT R164, R245, 0x5410, RZ ;  /* 0x00005410f5a45816 */ /* 0x000fe200000000ff */
[----:B------:R-:W-:Y:S01]  /*d9f0*/  STG.E.U16 desc[UR24][R210.64+-0x2e], R165 ;  /* 0xffffd2a5d2007986 */ /* 0x000fe2000c101518 */
[----:B------:R-:W-:Y:S01]  /*da00*/  PRMT R136, R0, 0x5410, R133 ;  /* 0x0000541000887816 */ /* 0x000fe20000000085 */
[----:B------:R-:W-:Y:S01]  /*da10*/  @!P3 HFMA2.BF16_V2 R243, -RZ.H0_H0, RZ.H0_H0, -R133.H0_H0 ;  /* 0x200000fffff3b231 */ /* 0x000fe20000340985 */
[----:B------:R-:W-:Y:S01]  /*da20*/  @!P4 PRMT R0, R244, 0x5410, RZ ;  /* 0x00005410f400c816 */ /* 0x000fe200000000ff */
[----:B------:R4:W-:Y:S01]  /*da30*/  STG.E.U16 desc[UR24][R186.64+-0x30], R135 ;  /* 0xffffd087ba007986 */ /* 0x0009e2000c101518 */
[----:B------:R-:W-:Y:S02]  /*da40*/  PRMT R157, R156, 0x7632, R157 ;  /* 0x000076329c9d7816 */ /* 0x000fe4000000009d */
[----:B------:R-:W-:Y:S01]  /*da50*/  SHF.R.U32.HI R188, RZ, 0x18, R156 ;  /* 0x00000018ffbc7819 */ /* 0x000fe2000001169c */
[----:B------:R-:W-:Y:S01]  /*da60*/  STG.E.U16 desc[UR24][R186.64+-0x2e], R164 ;  /* 0xffffd2a4ba007986 */ /* 0x000fe2000c101518 */
[----:B------:R-:W-:Y:S02]  /*da70*/  LOP3.LUT R157, R157, 0xff, RZ, 0xc0, !PT ;  /* 0x000000ff9d9d7812 */ /* 0x000fe400078ec0ff */
[----:B--2---:R-:W-:Y:S01]  /*da80*/  F2FP.BF16.F32.PACK_AB R2, R214, R215 ;  /* 0x000000d7d602723e */ /* 0x004fe200000010ff */
[----:B------:R2:W-:Y:S01]  /*da90*/  STG.E.U16 desc[UR24][R210.64+-0x20], R0 ;  /* 0xffffe000d2007986 */ /* 0x0005e2000c101518 */
[----:B------:R-:W-:Y:S02]  /*daa0*/  PRMT R169, R157, 0x5410, R188 ;  /* 0x000054109da97816 */ /* 0x000fe400000000bc */
[----:B------:R-:W-:Y:S01]  /*dab0*/  PRMT R183, R2, 0x7632, R183 ;  /* 0x0000763202b77816 */ /* 0x000fe200000000b7 */
[----:B------:R-:W-:Y:S01]  /*dac0*/  LDSM.16.MT88.4 R172, [R184+0x1800] ;  /* 0x00180000b8ac783b */ /* 0x000fe20000004200 */
[--C-:B------:R-:W-:Y:S02]  /*dad0*/  HSET2.LE.AND R168, R152, R209.reuse, PT ;  /* 0x000000d198a87233 */ /* 0x100fe40003803000 */
[--C-:B------:R-:W-:Y:S02]  /*dae0*/  HSET2.LE.AND R169, R169, R209.reuse, PT ;  /* 0x000000d1a9a97233 */ /* 0x100fe40003803000 */
[----:B------:R-:W-:Y:S02]  /*daf0*/  LOP3.LUT R185, R185, 0xff, RZ, 0xc0, !PT ;  /* 0x000000ffb9b97812 */ /* 0x000fe400078ec0ff */
[----:B---3--:R-:W-:Y:S01]  /*db00*/  F2FP.BF16.F32.PACK_AB R182, R194, R195 ;  /* 0x000000c3c2b6723e */ /* 0x008fe200000010ff */
[----:B------:R-:W3:Y:S01]  /*db10*/  LDSM.16.MT88.4 R152, [R198+0x19800] ;  /* 0x01980000c698783b */ /* 0x000ee20000004200 */
[----:B------:R-:W-:Y:S02]  /*db20*/  PRMT R170, R185, 0x5410, R189 ;  /* 0x00005410b9aa7816 */ /* 0x000fe400000000bd */
[----:B------:R-:W-:Y:S02]  /*db30*/  PRMT R181, R182, 0x7632, R181 ;  /* 0x00007632b6b57816 */ /* 0x000fe400000000b5 */
[----:B------:R-:W-:Y:S02]  /*db40*/  LOP3.LUT R168, R136, R168, RZ, 0xc0, !PT ;  /* 0x000000a888a87212 */ /* 0x000fe400078ec0ff */
[----:B----4-:R-:W-:Y:S01]  /*db50*/  PRMT R135, R180, 0x7632, R135 ;  /* 0x00007632b4877816 */ /* 0x010fe20000000087 */
[----:B------:R-:W4:Y:S01]  /*db60*/  LDSM.16.MT88.4 R136, [R134+0x1800] ;  /* 0x001800008688783b */ /* 0x000f220000004200 */
[----:B------:R-:W-:Y:S02]  /*db70*/  HSET2.LE.AND R170, R170, R209, PT ;  /* 0x000000d1aaaa7233 */ /* 0x000fe40003803000 */
[----:B------:R-:W-:Y:S02]  /*db80*/  @!P3 PRMT R133, R243, 0x5410, RZ ;  /* 0x00005410f385b816 */ /* 0x000fe400000000ff */
[----:B------:R-:W-:Y:S02]  /*db90*/  ISETP.LE.U32.AND P2, PT, R157, UR8, PT ;  /* 0x000000089d007c0c */ /* 0x000fe4000bf43070 */
[----:B--2---:R-:W-:Y:S01]  /*dba0*/  PRMT R0, R2, 0x5410, R183 ;  /* 0x0000541002007816 */ /* 0x004fe200000000b7 */
[----:B------:R-:W2:Y:S01]  /*dbb0*/  LDSM.16.MT88.4 R176, [R197+0x1b800] ;  /* 0x01b80000c5b0783b */ /* 0x000ea20000004200 */
[----:B------:R-:W-:Y:S02]  /*dbc0*/  ISETP.LE.U32.AND P6, PT, R188, UR8, PT ;  /* 0x00000008bc007c0c */ /* 0x000fe4000bfc3070 */
[----:B------:R-:W-:Y:S02]  /*dbd0*/  LOP3.LUT R169, R0, R169, RZ, 0xc0, !PT ;  /* 0x000000a900a97212 */ /* 0x000fe400078ec0ff */
[----:B------:R-:W-:Y:S02]  /*dbe0*/  PRMT R0, R190, 0x5410, R191 ;  /* 0x00005410be007816 */ /* 0x000fe400000000bf */
[----:B------:R-:W-:Y:S01]  /*dbf0*/  ISETP.GT.U32.AND P4, PT, R189, UR8, PT ;  /* 0x00000008bd007c0c */ /* 0x000fe2000bf84070 */
[----:B------:R5:W-:Y:S01]  /*dc00*/  STG.E.U16 desc[UR24][R210.64+-0x1e], R133 ;  /* 0xffffe285d2007986 */ /* 0x000be2000c101518 */
[----:B------:R-:W-:Y:S01]  /*dc10*/  LOP3.LUT R171, R0, 0xff00ff, RZ, 0xc0, !PT ;  /* 0x00ff00ff00ab7812 */ /* 0x000fe200078ec0ff */
[----:B------:R-:W-:Y:S01]  /*dc20*/  @!P2 HFMA2.BF16_V2 R242, -RZ.H0_H0, RZ.H0_H0, -R2.H0_H0 ;  /* 0x200000fffff2a231 */ /* 0x000fe20000340902 */
[----:B------:R-:W-:Y:S02]  /*dc30*/  PRMT R0, R180, 0x5410, R135 ;  /* 0x00005410b4007816 */ /* 0x000fe40000000087 */
[----:B------:R-:W-:Y:S01]  /*dc40*/  ISETP.LE.U32.AND P5, PT, R185, UR8, PT ;  /* 0x00000008b9007c0c */ /* 0x000fe2000bfa3070 */
[----:B------:R-:W-:Y:S01]  /*dc50*/  @!P6 HFMA2.BF16_V2 R241, -RZ.H0_H0, RZ.H0_H0, -R183.H0_H0 ;  /* 0x200000fffff1e231 */ /* 0x000fe200003409b7 */
[----:B------:R-:W-:Y:S02]  /*dc60*/  LOP3.LUT R170, R0, R170, RZ, 0xc0, !PT ;  /* 0x000000aa00aa7212 */ /* 0x000fe400078ec0ff */
[----:B------:R-:W-:Y:S02]  /*dc70*/  HSET2.LE.AND R171, R171, R209, PT ;  /* 0x000000d1abab7233 */ /* 0x000fe40003803000 */
[----:B------:R-:W-:Y:S01]  /*dc80*/  PRMT R0, R182, 0x5410, R181 ;  /* 0x00005410b6007816 */ /* 0x000fe200000000b5 */
[----:B------:R-:W-:Y:S01]  /*dc90*/  @P4 HFMA2.BF16_V2 R239, -RZ.H0_H0, RZ.H0_H0, -R135.H0_H0 ;  /* 0x200000ffffef4231 */ /* 0x000fe20000340987 */
[----:B------:R-:W-:Y:S02]  /*dca0*/  @!P2 PRMT R2, R242, 0x5410, RZ ;  /* 0x00005410f202a816 */ /* 0x000fe400000000ff */
[----:B------:R-:W-:Y:S01]  /*dcb0*/  LOP3.LUT R171, R0, R171, RZ, 0xc0, !PT ;  /* 0x000000ab00ab7212 */ /* 0x000fe200078ec0ff */
[----:B------:R-:W-:Y:S01]  /*dcc0*/  FADD.FTZ R0, R215, R192 ;  /* 0x000000c0d7007221 */ /* 0x000fe20000010000 */
[----:B------:R-:W-:Y:S01]  /*dcd0*/  @!P6 PRMT R183, R241, 0x5410, RZ ;  /* 0x00005410f1b7e816 */ /* 0x000fe200000000ff */
[----:B------:R4:W-:Y:S01]  /*dce0*/  STG.E.U16 desc[UR24][R186.64+-0x20], R2 ;  /* 0xffffe002ba007986 */ /* 0x0009e2000c101518 */
[----:B------:R-:W-:Y:S01]  /*dcf0*/  @P4 PRMT R135, R239, 0x5410, RZ ;  /* 0x00005410ef874816 */ /* 0x000fe200000000ff */
[----:B------:R-:W-:Y:S01]  /*dd00*/  @!P5 HFMA2.BF16_V2 R240, -RZ.H0_H0, RZ.H0_H0, -R180.H0_H0 ;  /* 0x200000fffff0d231 */ /* 0x000fe200003409b4 */
[----:B------:R-:W-:Y:S01]  /*dd10*/  ISETP.GT.U32.AND P3, PT, R190, UR8, PT ;  /* 0x00000008be007c0c */ /* 0x000fe2000bf64070 */
[C---:B-1----:R-:W-:Y:S01]  /*dd20*/  HMMA.16816.F32.BF16 R164, R168.reuse, R160, R4 ;  /* 0x000000a0a8a4723c */ /* 0x042fe20000041804 */
[----:B------:R-:W1:Y:S04]  /*dd30*/  LDSM.16.MT88.4 R4, [R198+0x1b800] ;  /* 0x01b80000c604783b */ /* 0x000e680000004200 */
[----:B------:R-:W-:Y:S01]  /*dd40*/  @!P5 PRMT R180, R240, 0x5410, RZ ;  /* 0x00005410f0b4d816 */ /* 0x000fe200000000ff */
[----:B-----5:R-:W-:Y:S01]  /*dd50*/  IMAD.MOV.U32 R133, RZ, RZ, R3 ;  /* 0x000000ffff857224 */ /* 0x020fe200078e0003 */
[----:B------:R-:W-:Y:S01]  /*dd60*/  ISETP.GT.U32.AND P2, PT, R191, UR8, PT ;  /* 0x00000008bf007c0c */ /* 0x000fe2000bf44070 */
[C---:B------:R-:W-:Y:S01]  /*dd70*/  HMMA.16816.F32.BF16 R160, R168.reuse, R162, R8 ;  /* 0x000000a2a8a0723c */ /* 0x040fe20000041808 */
[----:B------:R-:W5:Y:S02]  /*dd80*/  LDSM.16.MT88.4 R8, [R134+0x3800] ;  /* 0x003800008608783b */ /* 0x000f640000004200 */
[----:B------:R-:W-:Y:S01]  /*dd90*/  FADD.FTZ R0, R214, R0 ;  /* 0x00000000d6007221 */ /* 0x000fe20000010000 */
[----:B------:R-:W-:Y:S03]  /*dda0*/  @P3 HFMA2.BF16_V2 R238, -RZ.H0_H0, RZ.H0_H0, -R182.H0_H0 ;  /* 0x200000ffffee3231 */ /* 0x000fe600003409b6 */
[----:B------:R-:W-:Y:S01]  /*ddb0*/  FADD.FTZ R0, R195, R0 ;  /* 0x00000000c3007221 */ /* 0x000fe20000010000 */
[C---:B---3--:R-:W-:Y:S01]  /*ddc0*/  HMMA.16816.F32.BF16 R156, R168.reuse, R152, R12 ;  /* 0x00000098a89c723c */ /* 0x048fe2000004180c */
[----:B------:R-:W3:Y:S02]  /*ddd0*/  LDSM.16.MT88.4 R12, [R184+0x3800] ;  /* 0x00380000b80c783b */ /* 0x000ee40000004200 */
[----:B------:R-:W-:Y:S01]  /*dde0*/  @P3 PRMT R182, R238, 0x5410, RZ ;  /* 0x00005410eeb63816 */ /* 0x000fe200000000ff */
[----:B------:R-:W-:Y:S02]  /*ddf0*/  @P2 HFMA2.BF16_V2 R237, -RZ.H0_H0, RZ.H0_H0, -R181.H0_H0 ;  /* 0x200000ffffed2231 */ /* 0x000fe400003409b5 */
[----:B------:R-:W-:Y:S01]  /*de00*/  FADD.FTZ R236, R194, R0 ;  /* 0x00000000c2ec7221 */ /* 0x000fe20000010000 */
[----:B------:R-:W-:Y:S02]  /*de10*/  IMAD.MOV.U32 R0, RZ, RZ, R132 ;  /* 0x000000ffff007224 */ /* 0x000fe400078e0084 */
[----:B----4-:R-:W-:Y:S01]  /*de20*/  FADD.FTZ R2, R217, R193 ;  /* 0x000000c1d9027221 */ /* 0x010fe20000010000 */
[C---:B------:R-:W-:Y:S01]  /*de30*/  HMMA.16816.F32.BF16 R152, R168.reuse, R154, R16 ;  /* 0x0000009aa898723c */ /* 0x040fe20000041810 */
[----:B------:R-:W4:Y:S02]  /*de40*/  LDSM.16.MT88.4 R16, [R197+0x1d800] ;  /* 0x01d80000c510783b */ /* 0x000f240000004200 */
[----:B------:R-:W-:Y:S01]  /*de50*/  @P2 PRMT R181, R237, 0x5410, RZ ;  /* 0x00005410edb52816 */ /* 0x000fe200000000ff */
[----:B------:R-:W-:Y:S04]  /*de60*/  FADD.FTZ R2, R216, R2 ;  /* 0x00000002d8027221 */ /* 0x000fe80000010000 */
[C---:B------:R-:W-:Y:S01]  /*de70*/  HMMA.16816.F32.BF16 R148, R168.reuse, R136, R20 ;  /* 0x00000088a894723c */ /* 0x040fe20000041814 */
[----:B------:R-:W4:Y:S02]  /*de80*/  LDSM.16.MT88.4 R20, [R198+0x1d800] ;  /* 0x01d80000c614783b */ /* 0x000f240000004200 */
[----:B------:R-:W-:Y:S04]  /*de90*/  FADD.FTZ R2, R200, R2 ;  /* 0x00000002c8027221 */ /* 0x000fe80000010000 */
[----:B------:R-:W-:Y:S01]  /*dea0*/  FADD.FTZ R233, R199, R2 ;  /* 0x00000002c7e97221 */ /* 0x000fe20000010000 */
[C---:B------:R-:W-:Y:S01]  /*deb0*/  HMMA.16816.F32.BF16 R144, R168.reuse, R138, R24 ;  /* 0x0000008aa890723c */ /* 0x040fe20000041818 */
[----:B------:R-:W4:Y:S07]  /*dec0*/  LDSM.16.MT88.4 R24, [R134+0x5800] ;  /* 0x005800008618783b */ /* 0x000f2e0000004200 */
[C---:B------:R-:W-:Y:S01]  /*ded0*/  HMMA.16816.F32.BF16 R140, R168.reuse, R172, R28 ;  /* 0x000000aca88c723c */ /* 0x040fe2000004181c */
[----:B------:R-:W4:Y:S07]  /*dee0*/  LDSM.16.MT88.4 R28, [R184+0x5800] ;  /* 0x00580000b81c783b */ /* 0x000f2e0000004200 */
[C---:B------:R-:W-:Y:S01]  /*def0*/  HMMA.16816.F32.BF16 R136, R168.reuse, R174, R32 ;  /* 0x000000aea888723c */ /* 0x040fe20000041820 */
[----:B------:R-:W4:Y:S07]  /*df00*/  LDSM.16.MT88.4 R32, [R197+0x1f800] ;  /* 0x01f80000c520783b */ /* 0x000f2e0000004200 */
[C---:B--2---:R-:W-:Y:S01]  /*df10*/  HMMA.16816.F32.BF16 R36, R168.reuse, R176, R36 ;  /* 0x000000b0a824723c */ /* 0x044fe20000041824 */
[----:B------:R-:W2:Y:S07]  /*df20*/  LDSM.16.MT88.4 R172, [R198+0x1f800] ;  /* 0x01f80000c6ac783b */ /* 0x000eae0000004200 */
[C---:B------:R-:W-:Y:S01]  /*df30*/  HMMA.16816.F32.BF16 R40, R168.reuse, R178, R40 ;  /* 0x000000b2a828723c */ /* 0x040fe20000041828 */
[----:B------:R-:W-:Y:S04]  /*df40*/  STG.E.U16 desc[UR24][R186.64+-0x1e], R183 ;  /* 0xffffe2b7ba007986 */ /* 0x000fe8000c101518 */
[----:B------:R-:W-:Y:S03]  /*df50*/  STG.E.U16 desc[UR24][R210.64+-0xe], R135 ;  /* 0xfffff287d2007986 */ /* 0x000fe6000c101518 */
[C---:B-1----:R-:W-:Y:S01]  /*df60*/  HMMA.16816.F32.BF16 R44, R168.reuse, R4, R44 ;  /* 0x00000004a82c723c */ /* 0x042fe2000004182c */
[----:B------:R-:W-:Y:S04]  /*df70*/  STG.E.U16 desc[UR24][R210.64+-0x10], R180 ;  /* 0xfffff0b4d2007986 */ /* 0x000fe8000c101518 */
[----:B------:R-:W-:Y:S03]  /*df80*/  STG.E.U16 desc[UR24][R186.64+-0x10], R182 ;  /* 0xfffff0b6ba007986 */ /* 0x000fe6000c101518 */
[C---:B------:R-:W-:Y:S01]  /*df90*/  HMMA.16816.F32.BF16 R48, R168.reuse, R6, R48 ;  /* 0x00000006a830723c */ /* 0x040fe20000041830 */
[----:B------:R-:W1:Y:S07]  /*dfa0*/  LDSM.16.MT88.4 R4, [R134+0x7800] ;  /* 0x007800008604783b */ /* 0x000e6e0000004200 */
[C---:B-----5:R-:W-:Y:S01]  /*dfb0*/  HMMA.16816.F32.BF16 R52, R168.reuse, R8, R52 ;  /* 0x00000008a834723c */ /* 0x060fe20000041834 */
[----:B------:R-:W-:Y:S07]  /*dfc0*/  STG.E.U16 desc[UR24][R186.64+-0xe], R181 ;  /* 0xfffff2b5ba007986 */ /* 0x000fee000c101518 */
[C---:B------:R-:W-:Y:S01]  /*dfd0*/  HMMA.16816.F32.BF16 R56, R168.reuse, R10, R56 ;  /* 0x0000000aa838723c */ /* 0x040fe20000041838 */
[----:B------:R-:W5:Y:S07]  /*dfe0*/  LDSM.16.MT88.4 R8, [R184+0x7800] ;  /* 0x00780000b808783b */ /* 0x000f6e0000004200 */
[C---:B---3--:R-:W-:Y:S08]  /*dff0*/  HMMA.16816.F32.BF16 R60, R168.reuse, R12, R60 ;  /* 0x0000000ca83c723c */ /* 0x048ff0000004183c */
        /* <DEDUP_REMOVED lines=13> */
[C---:B-1----:R-:W-:Y:S03]  /*e0d0*/  HMMA.16816.F32.BF16 R116, R168.reuse, R4, R116 ;  /* 0x00000004a874723c */ /* 0x042fe60000041874 */
[----:B------:R-:W-:Y:S04]  /*e0e0*/  IADD3 R5, P2, PT, R210, -0x80, RZ ;  /* 0xffffff80d2057810 */ /* 0x000fe80007f5e0ff */
[----:B------:R-:W-:Y:S01]  /*e0f0*/  IADD3.X R4, PT, PT, R211, -0x1, RZ, P2, !PT ;  /* 0xffffffffd3047810 */ /* 0x000fe200017fe4ff */
[C---:B------:R-:W-:Y:S03]  /*e100*/  HMMA.16816.F32.BF16 R120, R168.reuse, R6, R120 ;  /* 0x00000006a878723c */ /* 0x040fe60000041878 */
[----:B------:R-:W-:Y:S01]  /*e110*/  MOV R210, R5 ;  /* 0x0000000500d27202 */ /* 0x000fe20000000f00 */
[----:B------:R-:W-:Y:S04]  /*e120*/  IMAD.MOV.U32 R211, RZ, RZ, R4 ;  /* 0x000000ffffd37224 */ /* 0x000fe800078e0004 */
[C---:B-----5:R-:W-:Y:S08]  /*e130*/  HMMA.16816.F32.BF16 R124, R168.reuse, R8, R124 ;  /* 0x00000008a87c723c */ /* 0x060ff0000004187c */
[----:B------:R-:W-:Y:S01]  /*e140*/  HMMA.16816.F32.BF16 R128, R168, R10, R128 ;  /* 0x0000000aa880723c */ /* 0x000fe20000041880 */
[----:B------:R-:W-:Y:S08]  /*e150*/  @!UPT UIADD3 URZ, UPT, UPT, URZ, URZ, URZ ;  /* 0x000000fffffff290 */ /* 0x000ff0000fffe0ff */
[----:B------:R-:W-:Y:S11]  /*e160*/  BRA.U UP0, `(.L_x_1902) ;  /* 0xffffffad00dc7547 */ /* 0x000ff6000b83ffff */
.L_x_1901:
        /* <DEDUP_REMOVED lines=16> */
[----:B------:R-:W1:Y:S04]  /*e270*/  SHFL.BFLY PT, R0, R233, 0x1, 0x1f ;  /* 0x0c201f00e9007f89 */ /* 0x000e6800000e0000 */
[----:B------:R-:W2:Y:S01]  /*e280*/  SHFL.BFLY PT, R2, R236, 0x1, 0x1f ;  /* 0x0c201f00ec027f89 */ /* 0x000ea200000e0000 */
[----:B------:R-:W-:Y:S02]  /*e290*/  UISETP.NE.AND UP0, UPT, UR10, URZ, !UP1 ;  /* 0x000000ff0a00728c */ /* 0x000fe4000cf05270 */
[----:B------:R-:W4:Y:S01]  /*e2a0*/  @UP1 LDCU UR8, c[0x0][0x430] ;  /* 0x00008600ff0817ac */ /* 0x000f220008000800 */
[C---:B---3--:R-:W-:Y:S02]  /*e2b0*/  SHF.L.U32 R4, R176.reuse, 0x4, RZ ;  /* 0x00000004b0047819 */ /* 0x048fe400000006ff */
[----:B------:R-:W-:-:S02]  /*e2c0*/  LOP3.LUT P1, RZ, R176, 0x10, RZ, 0xc0, !PT ;  /* 0x00000010b0ff7812 */ /* 0x000fc4000782c0ff */
[----:B------:R-:W-:Y:S02]  /*e2d0*/  LOP3.LUT R4, R4, 0x1c0, RZ, 0xc0, !PT ;  /* 0x000001c004047812 */ /* 0x000fe400078ec0ff */
[----:B------:R-:W-:Y:S01]  /*e2e0*/  LOP3.LUT P2, RZ, R176, 0x8, RZ, 0xc0, !PT ;  /* 0x00000008b0ff7812 */ /* 0x000fe2000784c0ff */
[----:B-1----:R-:W-:Y:S01]  /*e2f0*/  FADD.FTZ R233, R233, R0 ;  /* 0x00000000e9e97221 */ /* 0x002fe20000010000 */
[----:B----4-:R-:W-:Y:S01]  /*e300*/  @UP1 UIMAD UR12, UR8, UR9, URZ ;  /* 0x00000009080c12a4 */ /* 0x010fe2000f8e02ff */
[----:B--2---:R-:W-:Y:S02]  /*e310*/  FADD.FTZ R236, R236, R2 ;  /* 0x00000002ecec7221 */ /* 0x004fe40000010000 */
[----:B------:R-:W1:Y:S01]  /*e320*/  MUFU.RCP R0, R233 ;  /* 0x000000e900007308 */ /* 0x000e620000001000 */
[----:B------:R-:W-:Y:S02]  /*e330*/  FSETP.NE.FTZ.AND P4, PT, R233, RZ, PT ;  /* 0x000000ffe900720b */ /* 0x000fe40003f95000 */
[----:B------:R-:W-:-:S02]  /*e340*/  SHF.L.U32 R2, R176, 0x1, RZ ;  /* 0x00000001b0027819 */ /* 0x000fc400000006ff */
[----:B------:R-:W-:Y:S02]  /*e350*/  FSETP.NE.FTZ.AND P3, PT, R236, RZ, PT ;  /* 0x000000ffec00720b */ /* 0x000fe40003f75000 */
[--C-:B-----5:R-:W-:Y:S01]  /*e360*/  LOP3.LUT R203, R203, 0x6, R2.reuse, 0xf8, !PT ;  /* 0x00000006cbcb7812 */ /* 0x120fe200078ef802 */
[----:B------:R-:W2:Y:S01]  /*e370*/  MUFU.RCP R26, R236 ;  /* 0x000000ec001a7308 */ /* 0x000ea20000001000 */
[----:B------:R-:W-:-:S04]  /*e380*/  LOP3.LUT R2, R4, 0x38, R2, 0xf8, !PT ;  /* 0x0000003804027812 */ /* 0x000fc800078ef802 */
[----:B------:R-:W-:Y:S02]  /*e390*/  LOP3.LUT R203, R203, R2, RZ, 0xfc, !PT ;  /* 0x00000002cbcb7212 */ /* 0x000fe400078efcff */
[----:B-1----:R-:W-:-:S05]  /*e3a0*/  FSEL R0, R0, 1, P4 ;  /* 0x3f80000000007808 */ /* 0x002fca0002000000 */
[----:B------:R-:W-:Y:S01]  /*e3b0*/  FMUL.FTZ R0, R0, UR4 ;  /* 0x0000000400007c20 */ /* 0x000fe20008410000 */
[----:B--2---:R-:W-:-:S03]  /*e3c0*/  FSEL R26, R26, 1, P3 ;  /* 0x3f8000001a1a7808 */ /* 0x004fc60001800000 */
        /* <DEDUP_REMOVED lines=31> */
[----:B------:R-:W-:Y:S01]  /*e5c0*/  FMUL.FTZ R170, R0, R144 ;  /* 0x0000009000aa7220 */ /* 0x000fe20000410000 */
[----:B------:R-:W-:Y:S01]  /*e5d0*/  F2FP.BF16.F32.PACK_AB R55, R2, R50 ;  /* 0x000000320237723e */ /* 0x000fe200000010ff */
        /* <DEDUP_REMOVED lines=97> */
[----:B------:R-:W1:Y:S01]  /*ebf0*/  @!UP3 LDCU.64 UR4, c[0x0][0x400] ;  /* 0x00008000ff04b7ac */ /* 0x000e620008000a00 */
[----:B--2---:R-:W-:Y:S01]  /*ec00*/  IADD3 R6, PT, PT, R69, R4, RZ ;  /* 0x0000000445067210 */ /* 0x004fe20007ffe0ff */
[C---:B------:R-:W-:Y:S01]  /*ec10*/  FMUL.FTZ R70, R26.reuse, R70 ;  /* 0x000000461a467220 */ /* 0x040fe20000410000 */
[----:B------:R-:W-:Y:S01]  /*ec20*/  F2FP.BF16.F32.PACK_AB R13, R13, R150 ;  /* 0x000000960d0d723e */ /* 0x000fe200000010ff */
[C---:B------:R-:W-:Y:S01]  /*ec30*/  FMUL.FTZ R45, R26.reuse, R71 ;  /* 0x000000471a2d7220 */ /* 0x040fe20000410000 */
[----:B------:R-:W-:Y:S01]  /*ec40*/  F2FP.BF16.F32.PACK_AB R68, R145, R170 ;  /* 0x000000aa9144723e */ /* 0x000fe200000010ff */
[----:B------:R2:W-:Y:S01]  /*ec50*/  STS [R6], R8 ;  /* 0x0000000806007388 */ /* 0x0005e20000000800 */
[----:B------:R-:W-:Y:S01]  /*ec60*/  F2FP.BF16.F32.PACK_AB R67, R147, R146 ;  /* 0x000000929343723e */ /* 0x000fe200000010ff */
[----:B------:R-:W-:Y:S01]  /*ec70*/  FMUL.FTZ R74, R26, R74 ;  /* 0x0000004a1a4a7220 */ /* 0x000fe20000410000 */
        /* <DEDUP_REMOVED lines=22> */
[----:B--2---:R-:W-:Y:S01]  /*ede0*/  IADD3 R8, PT, PT, R69, R0, RZ ;  /* 0x0000000045087210 */ /* 0x004fe20007ffe0ff */
        /* <DEDUP_REMOVED lines=21> */
[----:B------:R-:W-:Y:S01]  /*ef40*/  FMUL.FTZ R29, R26, R103 ;  /* 0x000000671a1d7220 */ /* 0x000fe20000410000 */
        /* <DEDUP_REMOVED lines=33> */
[----:B-1----:R-:W-:Y:S01]  /*f160*/  @!UP3 UIMAD.WIDE.U32 UR14, UR7, UR4, URZ ;  /* 0x00000004070eb2a5 */ /* 0x002fe2000f8e00ff */
[----:B------:R-:W-:Y:S01]  /*f170*/  STS [R6+0x4400], R55 ;  /* 0x0044003706007388 */ /* 0x000fe20000000800 */
[----:B------:R-:W-:Y:S01]  /*f180*/  F2FP.BF16.F32.PACK_AB R27, R27, R106 ;  /* 0x0000006a1b1b723e */ /* 0x000fe200000010ff */
[----:B------:R-:W-:Y:S01]  /*f190*/  FMUL.FTZ R130, R26, R130 ;  /* 0x000000821a827220 */ /* 0x000fe20000410000 */
        /* <DEDUP_REMOVED lines=47> */
[----:B--2---:R-:W-:-:S03]  /*f490*/  SHF.L.U32 R33, R176, 0x3, RZ ;  /* 0x00000003b0217819 */ /* 0x004fc600000006ff */
[----:B------:R-:W-:Y:S01]  /*f4a0*/  STS [R4+0xc000], R25 ;  /* 0x00c0001904007388 */ /* 0x000fe20000000800 */
[----:B------:R-:W-:-:S03]  /*f4b0*/  LOP3.LUT R10, R33, 0x1f8, RZ, 0xc0, !PT ;  /* 0x000001f8210a7812 */ /* 0x000fc600078ec0ff */
[----:B------:R-:W-:Y:S01]  /*f4c0*/  STS [R4+0xc400], R24 ;  /* 0x00c4001804007388 */ /* 0x000fe20000000800 */
[----:B------:R-:W-:-:S03]  /*f4d0*/  LOP3.LUT R10, R10, 0x38, R176, 0x78, !PT ;  /* 0x000000380a0a7812 */ /* 0x000fc600078e78b0 */
[----:B------:R-:W-:Y:S01]  /*f4e0*/  STS [R6+0xc000], R23 ;  /* 0x00c0001706007388 */ /* 0x000fe20000000800 */
[----:B------:R-:W-:-:S03]  /*f4f0*/  LOP3.LUT R10, R10, 0x1e00, R33, 0xf8, !PT ;  /* 0x00001e000a0a7812 */ /* 0x000fc600078ef821 */
        /* <DEDUP_REMOVED lines=19> */
.L_x_1905:
        /* <DEDUP_REMOVED lines=15> */
[----:B------:R-:W-:Y:S01]  /*f720*/  UIADD3 UR23, UPT, UPT, -UR21, UR23, URZ ;  /* 0x0000001715177290 */ /* 0x000fe2000fffe1ff */
[----:B-1----:R-:W1:Y:S01]  /*f730*/  @P4 MUFU.LG2 R2, R233 ;  /* 0x000000e900024308 */ /* 0x002e620000000c00 */
[----:B--2---:R-:W-:-:S05]  /*f740*/  UIMAD UR6, UR8, UR5, URZ ;  /* 0x00000005080672a4 */ /* 0x004fca000f8e02ff */
[----:B----4-:R-:W2:Y:S01]  /*f750*/  @P4 LDC R5, c[0x0][0x458] ;  /* 0x00011600ff054b82 */ /* 0x010ea20000000800 */
[----:B------:R-:W-:Y:S01]  /*f760*/  USHF.L.U32 UR7, UR6, 0x7, URZ ;  /* 0x0000000706077899 */ /* 0x000fe200080006ff */
[----:B------:R4:W2:Y:S01]  /*f770*/  LDS.128 R28, [R10+0x3000] ;  /* 0x003000000a1c7984 */ /* 0x0008a20000000c00 */
[----:B------:R-:W3:Y:S01]  /*f780*/  @P3 MUFU.LG2 R0, R236 ;  /* 0x000000ec00003308 */ /* 0x000ee20000000c00 */
[----:B------:R-:W-:Y:S02]  /*f790*/  USHF.R.S32.HI UR6, URZ, 0x1f, UR12 ;  /* 0x0000001fff067899 */ /* 0x000fe4000801140c */
[----:B------:R-:W-:Y:S02]  /*f7a0*/  USHF.R.S32.HI UR4, URZ, 0x1f, UR7 ;  /* 0x0000001fff047899 */ /* 0x000fe40008011407 */
[----:B------:R-:W-:Y:S01]  /*f7b0*/  UIADD3 UR20, UP1, UP0, UR7, UR20, UR12 ;  /* 0x0000001407147290 */ /* 0x000fe2000f83e00c */
[----:B-1----:R-:W-:-:S03]  /*f7c0*/  @P4 FMUL.FTZ R2, R2, 0.69314718246459960938 ;  /* 0x3f31721802024820 */ /* 0x002fc60000410000 */
[----:B------:R-:W-:Y:S01]  /*f7d0*/  UIADD3.X UR4, UPT, UPT, UR4, UR15, UR6, UP1, UP0 ;  /* 0x0000000f04047290 */ /* 0x000fe20008fe0406 */
[----:B---3--:R-:W-:Y:S01]  /*f7e0*/  @P3 FMUL.FTZ R0, R0, 0.69314718246459960938 ;  /* 0x3f31721800003820 */ /* 0x008fe20000410000 */
[----:B--2---:R-:W-:-:S03]  /*f7f0*/  @P4 FFMA.FTZ R11, R132, R5, R2 ;  /* 0x00000005840b4223 */ /* 0x004fc60000010002 */
        /* <DEDUP_REMOVED lines=22> */
.L_x_1907:
[----:B------:R-:W-:Y:S05]  /*f960*/  BSYNC.RECONVERGENT B0 ;  /* 0x0000000000007941 */ /* 0x000fea0003800200 */
.L_x_1906:
        /* <DEDUP_REMOVED lines=46> */
.L_x_1909:
[----:B------:R-:W-:Y:S05]  /*fc50*/  BSYNC.RECONVERGENT B0 ;  /* 0x0000000000007941 */ /* 0x000fea0003800200 */
.L_x_1908:
        /* <DEDUP_REMOVED lines=27> */
.L_x_1911:
[----:B------:R-:W-:Y:S05]  /*fe10*/  BSYNC.RECONVERGENT B0 ;  /* 0x0000000000007941 */ /* 0x000fea0003800200 */
.L_x_1910:
        /* <DEDUP_REMOVED lines=27> */
.L_x_1913:
[----:B------:R-:W-:Y:S05]  /*ffd0*/  BSYNC.RECONVERGENT B0 ;  /* 0x0000000000007941 */ /* 0x000fea0003800200 */
.L_x_1912:
        /* <DEDUP_REMOVED lines=27> */
.L_x_1914:
        /* <DEDUP_REMOVED lines=15> */
.L_x_2368:


//--------------------- .text._ZN5flash16flash_fwd_kernelI23Flash_fwd_kernel_traitsILi256ELi128ELi64ELi8ELb0ELb0EN7cutlass10bfloat16_tE19Flash_kernel_traitsILi256ELi128ELi64ELi8ES3_EELb0ELb0ELb0ELb1ELb0ELb0ELb1ELb0EEEvNS_16Flash_fwd_paramsE --------------------------
	.section	.text._ZN5flash16flash_fwd_kernelI23Flash_fwd_kernel_traitsILi256ELi128ELi64ELi8ELb0ELb0EN7cutlass10bfloat16_tE19Flash_kernel_traitsILi256ELi128ELi64ELi8ES3_EELb0ELb0ELb0ELb1ELb0ELb0ELb1ELb0EEEvNS_16Flash_fwd_paramsE,"ax",@progbits
	.align	128
        .global         _ZN5flash16flash_fwd_kernelI23Flash_fwd_kernel_traitsILi256ELi128ELi64ELi8ELb0ELb0EN7cutlass10bfloat16_tE19Flash_kernel_traitsILi256ELi128ELi64ELi8ES3_EELb0ELb0ELb0ELb1ELb0ELb0ELb1ELb0EEEvNS_16Flash_fwd_paramsE
        .type           _ZN5flash16flash_fwd_kernelI23Flash_fwd_kernel_traitsILi256ELi128ELi64ELi8ELb0ELb0EN7cutlass10bfloat16_tE19Flash_kernel_traitsILi256ELi128ELi64ELi8ES3_EELb0ELb0ELb0ELb1ELb0ELb0ELb1ELb0EEEvNS_16Flash_fwd_paramsE,@function
        .size           _ZN5flash16flash_fwd_kernelI23Flash_fwd_kernel_traitsILi256ELi128ELi64ELi8ELb0ELb0EN7cutlass10bfloat16_tE19Flash_kernel_traitsILi256ELi128ELi64ELi8ES3_EELb0ELb0ELb0ELb1ELb0ELb0ELb1ELb0EEEvNS_16Flash_fwd_paramsE,(.L_x_2369 - _ZN5flash16flash_fwd_kernelI23Flash_fwd_kernel_traitsILi256ELi128ELi64ELi8ELb0ELb0EN7cutlass10bfloat16_tE19Flash_kernel_traitsILi256ELi128ELi64ELi8ES3_EELb0ELb0ELb0ELb1ELb0ELb0ELb1ELb0EEEvNS_16Flash_fwd_paramsE)
        .other          _ZN5flash16flash_fwd_kernelI23Flash_fwd_kernel_traitsILi256ELi128ELi64ELi8ELb0ELb0EN7cutlass10bfloat16_tE19Flash_kernel_traitsILi256ELi128ELi64ELi8ES3_EELb0ELb0ELb0ELb1ELb0ELb0ELb1ELb0EEEvNS_16Flash_fwd_paramsE,@"STO_CUDA_ENTRY STV_DEFAULT"
_ZN5flash16flash_fwd_kernelI23Flash_fwd_kernel_traitsILi256ELi128ELi64ELi8ELb0ELb0EN7cutlass10bfloat16_tE19Flash_kernel_traitsILi256ELi128ELi64ELi8ES3_EELb0ELb0ELb0ELb1ELb0ELb0ELb1ELb0EEEvNS_16Flash_fwd_paramsE:
.text._ZN5flash16flash_fwd_kernelI23Flash_fwd_kernel_traitsILi256ELi128ELi64ELi8ELb0ELb0EN7cutlass10bfloat16_tE19Flash_kernel_traitsILi256ELi128ELi64ELi8ES3_EELb0ELb0ELb0ELb1ELb0ELb0ELb1ELb0EEEvNS_16Flash_fwd_paramsE:
        /* <DEDUP_REMOVED lines=78> */
.L_x_1915:
        /* <DEDUP_REMOVED lines=30> */
.L_x_1917:
        /* <DEDUP_REMOVED lines=58> */
.L_x_1919:
[----:B------:R-:W-:Y:S05]  /*0a60*/  BSYNC.RECONVERGENT B0 ;  /* 0x0000000000007941 */ /* 0x000fea0003800200 */
.L_x_1918:
        /* <DEDUP_REMOVED lines=24> */
.L_x_1921:
[----:B------:R-:W-:Y:S05]  /*0bf0*/  BSYNC.RECONVERGENT B0 ;  /* 0x0000000000007941 */ /* 0x000fea0003800200 */
.L_x_1920:
        /* <DEDUP_REMOVED lines=24> */
.L_x_1923:
[----:B------:R-:W-:Y:S05]  /*0d80*/  BSYNC.RECONVERGENT B0 ;  /* 0x0000000000007941 */ /* 0x000fea0003800200 */
.L_x_1922:
        /* <DEDUP_REMOVED lines=26> */
.L_x_1925:
[----:B------:R-:W-:Y:S05]  /*0f30*/  BSYNC.RECONVERGENT B0 ;  /* 0x0000000000007941 */ /* 0x000fea0003800200 */
.L_x_1924:
        /* <DEDUP_REMOVED lines=10> */
.L_x_1927:
[----:B------:R-:W-:Y:S05]  /*0fe0*/  BSYNC.RECONVERGENT B0 ;  /* 0x0000000000007941 */ /* 0x000fea0003800200 */
.L_x_1926:
        /* <DEDUP_REMOVED lines=10> */
.L_x_1929:
[----:B------:R-:W-:Y:S05]  /*1090*/  BSYNC.RECONVERGENT B0 ;  /* 0x0000000000007941 */ /* 0x000fea0003800200 */
.L_x_1928:
        /* <DEDUP_REMOVED lines=10> */
.L_x_1931:
[----:B------:R-:W-:Y:S05]  /*1140*/  BSYNC.RECONVERGENT B0 ;  /* 0x0000000000007941 */ /* 0x000fea0003800200 */
.L_x_1930:
        /* <DEDUP_REMOVED lines=10> */
.L_x_1916:
        /* <DEDUP_REMOVED lines=20> */
.L_x_1932:
[----:B------:R-:W1:Y:S01]  /*1330*/  LDCU.64 UR18, c[0x0][0x3b8] ;  /* 0x00007700ff1277ac */ /* 0x000e620008000a00 */
[----:B------:R-:W-:-:S04]  /*1340*/  UIADD3 UR7, UPT, UPT, UR10, UR11, URZ ;  /* 0x0000000b0a077290 */ /* 0x000fc8000fffe0ff */
[----:B-1----:R-:W-:Y:S02]  /*1350*/  UIMAD.WIDE.U32 UR8, UR7, UR18, URZ ;  /* 0x00000012070872a5 */ /* 0x002fe4000f8e00ff */
[----:B------:R-:W-:-:S04]  /*1360*/  UIMAD UR7, UR7, UR19, URZ ;  /* 0x00000013070772a4 */ /* 0x000fc8000f8e02ff */
[----:B------:R-:W-:Y:S02]  /*1370*/  UIADD3 UR7, UPT, UPT, UR9, UR7, URZ ;  /* 0x0000000709077290 */ /* 0x000fe4000fffe0ff */
.L_x_1933:
        /* <DEDUP_REMOVED lines=38> */
.L_x_1934:
[----:B------:R-:W1:Y:S01]  /*15e0*/  LDCU.64 UR12, c[0x0][0x3c0] ;  /* 0x00007800ff0c77ac */ /* 0x000e620008000a00 */
[----:B------:R-:W-:-:S04]  /*15f0*/  UIADD3 UR10, UPT, UPT, UR10, UR11, URZ ;  /* 0x0000000b0a0a7290 */ /* 0x000fc8000fffe0ff */
[----:B-1----:R-:W-:Y:S02]  /*1600*/  UIMAD.WIDE.U32 UR14, UR10, UR12, URZ ;  /* 0x0000000c0a0e72a5 */ /* 0x002fe4000f8e00ff */
[----:B------:R-:W-:-:S04]  /*1610*/  UIMAD UR5, UR10, UR13, URZ ;  /* 0x0000000d0a0572a4 */ /* 0x000fc8000f8e02ff */
[----:B------:R-:W-:Y:S01]  /*1620*/  UIADD3 UR5, UPT, UPT, UR15, UR5, URZ ;  /* 0x000000050f057290 */ /* 0x000fe2000fffe0ff */
[----:B------:R-:W-:-:S11]  /*1630*/  UMOV UR4, UR14 ;  /* 0x0000000e00047c82 */ /* 0x000fd60008000000 */
.L_x_1935:
        /* <DEDUP_REMOVED lines=91> */
.L_x_1937:
[----:B------:R-:W-:Y:S05]  /*1bf0*/  BSYNC.RECONVERGENT B0 ;  /* 0x0000000000007941 */ /* 0x000fea0003800200 */
.L_x_1936:
        /* <DEDUP_REMOVED lines=40> */
.L_x_1939:
[----:B------:R-:W-:Y:S05]  /*1e80*/  BSYNC.RECONVERGENT B0 ;  /* 0x0000000000007941 */ /* 0x000fea0003800200 */
.L_x_1938:
        /* <DEDUP_REMOVED lines=39> */
.L_x_1941:
[----:B------:R-:W-:Y:S05]  /*2100*/  BSYNC.RECONVERGENT B0 ;  /* 0x0000000000007941 */ /* 0x000fea0003800200 */
.L_x_1940:
        /* <DEDUP_REMOVED lines=41> */
.L_x_1943:
[----:B------:R-:W-:Y:S05]  /*23a0*/  BSYNC.RECONVERGENT B0 ;  /* 0x0000000000007941 */ /* 0x000fea0003800200 */
.L_x_1942:
        /* <DEDUP_REMOVED lines=45> */
.L_x_1945:
[----:B------:R-:W-:Y:S05]  /*2680*/  BSYNC.RECONVERGENT B0 ;  /* 0x0000000000007941 */ /* 0x000fea0003800200 */
.L_x_1944:
        /* <DEDUP_REMOVED lines=33> */
.L_x_1947:
[----:B------:R-:W-:Y:S05]  /*28a0*/  BSYNC.RECONVERGENT B0 ;  /* 0x0000000000007941 */ /* 0x000fea0003800200 */
.L_x_1946:
        /* <DEDUP_REMOVED lines=66> */
.L_x_1949:
[----:B------:R4:W-:Y:S04]  /*2cd0*/  STS.128 [R86+0x18000], RZ ;  /* 0x018000ff56007388 */ /* 0x0009e80000000c00 */
[----:B------:R4:W-:Y:S04]  /*2ce0*/  STS.128 [R86+0x1a000], RZ ;  /* 0x01a000ff56007388 */ /* 0x0009e80000000c00 */
[----:B------:R4:W-:Y:S04]  /*2cf0*/  STS.128 [R86+0x1c000], RZ ;  /* 0x01c000ff56007388 */ /* 0x0009e80000000c00 */
[----:B------:R4:W-:Y:S02]  /*2d00*/  STS.128 [R86+0x1e000], RZ ;  /* 0x01e000ff56007388 */ /* 0x0009e40000000c00 */
.L_x_1950:
[----:B------:R-:W-:Y:S05]  /*2d10*/  BSYNC.RECONVERGENT B0 ;  /* 0x0000000000007941 */ /* 0x000fea0003800200 */
.L_x_1948:
        /* <DEDUP_REMOVED lines=47> */
.L_x_1952:
[----:B------:R-:W-:Y:S05]  /*3010*/  BSYNC.RECONVERGENT B0 ;  /* 0x0000000000007941 */ /* 0x000fea0003800200 */
.L_x_1951:
[----:B------:R-:W-:Y:S01]  /*3020*/  LDSM.16.M88.4 R44, [R90+UR10+0x10000] ;  /* 0x0100000a5a2c783b */ /* 0x000fe20008000200 */
[----:B------:R-:W-:Y:S01]  /*3030*/  IMAD.MOV.U32 R2, RZ, RZ, 0x20 ;  /* 0x00000020ff027424 */ /* 0x000fe200078e00ff */
[C---:B------:R-:W-:Y:S01]  /*3040*/  LOP3.LUT P2, RZ, R223.reuse, 0x2, RZ, 0xc0, !PT ;  /* 0x00000002dfff7812 */ /* 0x040fe2000784c0ff */
[----:B------:R-:W-:Y:S01]  /*3050*/  VIADD R89, R90, UR10 ;  /* 0x0000000a5a597c36 */ /* 0x000fe20008000000 */
[----:B------:R-:W5:Y:S01]  /*3060*/  LDSM.16.M88.4 R72, [R77] ;  /* 0x000000004d48783b */ /* 0x000f620000000200 */
[----:B------:R-:W-:Y:S01]  /*3070*/  IMAD.MOV.U32 R0, RZ, RZ, 0x40 ;  /* 0x00000040ff007424 */ /* 0x000fe200078e00ff */
[----:B------:R-:W-:Y:S01]  /*3080*/  SEL R2, R2, 0xffffffe0, !P2 ;  /* 0xffffffe002027807 */ /* 0x000fe20005000000 */
[----:B------:R-:W4:Y:S01]  /*3090*/  LDCU UR4, c[0x0][0x50c] ;  /* 0x0000a180ff0477ac */ /* 0x000f220008000800 */
[----:B------:R-:W4:Y:S01]  /*30a0*/  LDSM.16.M88.4 R36, [R90+UR10+0x10800] ;  /* 0x0108000a5a24783b */ /* 0x000f220008000200 */
[C---:B------:R-:W-:Y:S01]  /*30b0*/  LOP3.LUT P0, RZ, R223.reuse, 0x4, RZ, 0xc0, !PT ;  /* 0x00000004dfff7812 */ /* 0x040fe2000780c0ff */
[----:B------:R-:W-:Y:S01]  /*30c0*/  IMAD.SHL.U32 R166, R223, 0x2, RZ ;  /* 0x00000002dfa67824 */ /* 0x000fe200078e00ff */
[----:B------:R-:W-:Y:S01]  /*30d0*/  UISETP.GE.U32.AND UP1, UPT, UR22, 0x41, UPT ;  /* 0x000000411600788c */ /* 0x000fe2000bf26070 */
[----:B------:R-:W4:Y:S01]  /*30e0*/  LDSM.16.M88.4 R28, [R90+UR10+0x11000] ;  /* 0x0110000a5a1c783b */ /* 0x000f220008000200 */
[--C-:B------:R-:W-:Y:S01]  /*30f0*/  IMAD.IADD R88, R89, 0x1, R2.reuse ;  /* 0x0000000159587824 */ /* 0x100fe200078e0202 */
[----:B------:R-:W-:Y:S01]  /*3100*/  SEL R0, R0, 0xffffffc0, !P0 ;  /* 0xffffffc000007807 */ /* 0x000fe20004000000 */
[----:B------:R-:W-:Y:S01]  /*3110*/  IMAD.IADD R76, R77, 0x1, R2 ;  /* 0x000000014d4c7824 */ /* 0x000fe200078e0202 */
[----:B------:R-:W4:Y:S01]  /*3120*/  LDSM.16.M88.4 R8, [R90+UR10+0x11800] ;  /* 0x0118000a5a08783b */ /* 0x000f220008000200 */
[----:B------:R-:W-:-:S02]  /*3130*/  LOP3.LUT R166, R166, 0x6, RZ, 0xc0, !PT ;  /* 0x00000006a6a67812 */ /* 0x000fc400078ec0ff */
[--C-:B------:R-:W-:Y:S01]  /*3140*/  IMAD.IADD R89, R89, 0x1, R0.reuse ;  /* 0x0000000159597824 */ /* 0x100fe200078e0200 */
[----:B------:R-:W-:Y:S01]  /*3150*/  LDSM.16.M88.4 R16, [R88+0x10000] ;  /* 0x010000005810783b */ /* 0x000fe20000000200 */
[----:B------:R-:W-:Y:S02]  /*3160*/  IMAD.IADD R91, R77, 0x1, R0 ;  /* 0x000000014d5b7824 */ /* 0x000fe400078e0200 */
[C---:B------:R-:W-:Y:S01]  /*3170*/  IMAD.IADD R0, R2.reuse, 0x1, R89 ;  /* 0x0000000102007824 */ /* 0x040fe200078e0259 */
[----:B------:R-:W4:Y:S01]  /*3180*/  LDSM.16.M88.4 R20, [R76] ;  /* 0x000000004c14783b */ /* 0x000f220000000200 */
[----:B------:R-:W-:-:S03]  /*3190*/  IMAD.IADD R87, R2, 0x1, R91 ;  /* 0x0000000102577824 */ /* 0x000fc600078e025b */
[----:B------:R-:W4:Y:S04]  /*31a0*/  LDSM.16.M88.4 R56, [R88+0x10800] ;  /* 0x010800005838783b */ /* 0x000f280000000200 */
[----:B------:R-:W4:Y:S04]  /*31b0*/  LDSM.16.M88.4 R60, [R88+0x11000] ;  /* 0x01100000583c783b */ /* 0x000f280000000200 */
[----:B------:R-:W4:Y:S04]  /*31c0*/  LDSM.16.M88.4 R52, [R88+0x11800] ;  /* 0x011800005834783b */ /* 0x000f280000000200 */
[----:B-123--:R-:W-:Y:S01]  /*31d0*/  LDSM.16.M88.4 R12, [R89+0x10000] ;  /* 0x01000000590c783b */ /* 0x00efe20000000200 */
[C---:B-----5:R-:W-:Y:S03]  /*31e0*/  HMMA.16816.F32.BF16 R48, R72.reuse, R44, RZ ;  /* 0x0000002c4830723c */ /* 0x060fe600000418ff */
[----:B------:R-:W1:Y:S04]  /*31f0*/  LDSM.16.M88.4 R4, [R91] ;  /* 0x000000005b04783b */ /* 0x000e680000000200 */
        /* <DEDUP_REMOVED lines=67> */
[C---:B-----5:R-:W-:Y:S08]  /*3630*/  HMMA.16816.F32.BF16 R40, R12.reuse, R16, R40 ;  /* 0x000000100c28723c */ /* 0x060ff00000041828 */
[C---:B------:R-:W-:Y:S01]  /*3640*/  HMMA.16816.F32.BF16 R36, R12.reuse, R18, R36 ;  /* 0x000000120c24723c */ /* 0x040fe20000041824 */
[----:B------:R-:W-:Y:S07]  /*3650*/  LDSM.16.M88.4 R16, [R87+0x4000] ;  /* 0x004000005710783b */ /* 0x000fee0000000200 */
[C---:B----4-:R-:W-:Y:S08]  /*3660*/  HMMA.16816.F32.BF16 R32, R12.reuse, R4, R32 ;  /* 0x000000040c20723c */ /* 0x050ff00000041820 */
        /* <DEDUP_REMOVED lines=9> */
[C---:B--2---:R-:W-:Y:S08]  /*3700*/  HMMA.16816.F32.BF16 R40, R56.reuse, R8, R40 ;  /* 0x000000083828723c */ /* 0x044ff00000041828 */
[C---:B------:R-:W-:Y:S01]  /*3710*/  HMMA.16816.F32.BF16 R36, R56.reuse, R10, R36 ;  /* 0x0000000a3824723c */ /* 0x040fe20000041824 */
[----:B------:R-:W2:Y:S07]  /*3720*/  LDSM.16.M88.4 R8, [R90+UR10+0x14000] ;  /* 0x0140000a5a08783b */ /* 0x000eae0008000200 */
[C---:B------:R-:W-:Y:S08]  /*3730*/  HMMA.16816.F32.BF16 R32, R56.reuse, R68, R32 ;  /* 0x000000443820723c */ /* 0x040ff00000041820 */
[C---:B------:R-:W-:Y:S01]  /*3740*/  HMMA.16816.F32.BF16 R28, R56.reuse, R70, R28 ;  /* 0x00000046381c723c */ /* 0x040fe2000004181c */
[----:B------:R-:W-:Y:S07]  /*3750*/  LDSM.16.M88.4 R68, [R90+UR10+0x15800] ;  /* 0x0158000a5a44783b */ /* 0x000fee0008000200 */
[C---:B---3--:R-:W-:Y:S08]  /*3760*/  HMMA.16816.F32.BF16 R24, R56.reuse, R60, R24 ;  /* 0x0000003c3818723c */ /* 0x048ff00000041818 */
[----:B------:R-:W-:Y:S01]  /*3770*/  HMMA.16816.F32.BF16 R72, R56, R62, R72 ;  /* 0x0000003e3848723c */ /* 0x000fe20000041848 */
[----:B------:R-:W-:Y:S04]  /*3780*/  LDSM.16.M88.4 R60, [R88+0x14000] ;  /* 0x01400000583c783b */ /* 0x000fe80000000200 */
[----:B------:R-:W-:Y:S03]  /*3790*/  LDSM.16.M88.4 R56, [R88+0x15000] ;  /* 0x015000005838783b */ /* 0x000fe60000000200 */
[C---:B----4-:R-:W-:Y:S08]  /*37a0*/  HMMA.16816.F32.BF16 R48, R16.reuse, R4, R48 ;  /* 0x000000041030723c */ /* 0x050ff00000041830 */
[C---:B------:R-:W-:Y:S01]  /*37b0*/  HMMA.16816.F32.BF16 R44, R16.reuse, R6, R44 ;  /* 0x00000006102c723c */ /* 0x040fe2000004182c */
[----:B------:R-:W3:Y:S07]  /*37c0*/  LDSM.16.M88.4 R4, [R90+UR10+0x14800] ;  /* 0x0148000a5a04783b */ /* 0x000eee0008000200 */
[C---:B-----5:R-:W-:Y:S08]  /*37d0*/  HMMA.16816.F32.BF16 R40, R16.reuse, R12, R40 ;  /* 0x0000000c1028723c */ /* 0x060ff00000041828 */
[C---:B------:R-:W-:Y:S01]  /*37e0*/  HMMA.16816.F32.BF16 R36, R16.reuse, R14, R36 ;  /* 0x0000000e1024723c */ /* 0x040fe20000041824 */
[----:B------:R-:W4:Y:S07]  /*37f0*/  LDSM.16.M88.4 R12, [R90+UR10+0x15000] ;  /* 0x0150000a5a0c783b */ /* 0x000f2e0008000200 */
        /* <DEDUP_REMOVED lines=41> */
[----:B------:R-:W-:Y:S04]  /*3a90*/  LDSM.16.M88.4 R16, [R77+0xc000] ;  /* 0x00c000004d10783b */ /* 0x000fe80000000200 */
[----:B------:R-:W-:Y:S03]  /*3aa0*/  LDSM.16.M88.4 R76, [R76+0xc000] ;  /* 0x00c000004c4c783b */ /* 0x000fe60000000200 */
[C---:B----4-:R-:W-:Y:S08]  /*3ab0*/  HMMA.16816.F32.BF16 R24, R8.reuse, R52, R24 ;  /* 0x000000340818723c */ /* 0x050ff00000041818 */
[----:B------:R-:W-:Y:S01]  /*3ac0*/  HMMA.16816.F32.BF16 R72, R8, R54, R72 ;  /* 0x000000360848723c */ /* 0x000fe20000041848 */
[----:B------:R-:W1:Y:S04]  /*3ad0*/  LDSM.16.M88.4 R8, [R90+UR10+0x16800] ;  /* 0x0168000a5a08783b */ /* 0x000e680008000200 */
[----:B------:R-:W4:Y:S03]  /*3ae0*/  LDSM.16.M88.4 R52, [R90+UR10+0x17000] ;  /* 0x0170000a5a34783b */ /* 0x000f260008000200 */
[C---:B--2---:R-:W-:Y:S08]  /*3af0*/  HMMA.16816.F32.BF16 R40, R4.reuse, R60, R40 ;  /* 0x0000003c0428723c */ /* 0x044ff00000041828 */
[C---:B------:R-:W-:Y:S01]  /*3b00*/  HMMA.16816.F32.BF16 R36, R4.reuse, R62, R36 ;  /* 0x0000003e0424723c */ /* 0x040fe20000041824 */
[----:B------:R-:W-:Y:S07]  /*3b10*/  LDSM.16.M88.4 R60, [R89+0x16800] ;  /* 0x01680000593c783b */ /* 0x000fee0000000200 */
[C---:B------:R-:W-:Y:S08]  /*3b20*/  HMMA.16816.F32.BF16 R32, R4.reuse, R20, R32 ;  /* 0x000000140420723c */ /* 0x040ff00000041820 */
        /* <DEDUP_REMOVED lines=14> */
[----:B------:R-:W1:Y:S07]  /*3c10*/  LDSM.16.M88.4 R56, [R89+0x17000] ;  /* 0x017000005938783b */ /* 0x000e6e0000000200 */
[C---:B----4-:R-:W-:Y:S08]  /*3c20*/  HMMA.16816.F32.BF16 R32, R16.reuse, R52, R32 ;  /* 0x000000341020723c */ /* 0x050ff00000041820 */
[C---:B------:R-:W-:Y:S01]  /*3c30*/  HMMA.16816.F32.BF16 R28, R16.reuse, R54, R28 ;  /* 0x00000036101c723c */ /* 0x040fe2000004181c */
[----:B------:R-:W4:Y:S07]  /*3c40*/  LDSM.16.M88.4 R52, [R89+0x17800] ;  /* 0x017800005934783b */ /* 0x000f2e0000000200 */
[C---:B--2---:R-:W-:Y:S08]  /*3c50*/  HMMA.16816.F32.BF16 R24, R16.reuse, R20, R24 ;  /* 0x000000141018723c */ /* 0x044ff00000041818 */
[----:B------:R-:W-:Y:S01]  /*3c60*/  HMMA.16816.F32.BF16 R72, R16, R22, R72 ;  /* 0x000000161048723c */ /* 0x000fe20000041848 */
[----:B------:R-:W-:Y:S04]  /*3c70*/  LDSM.16.M88.4 R20, [R0+0x16000] ;  /* 0x016000000014783b */ /* 0x000fe80000000200 */
[----:B------:R-:W-:Y:S03]  /*3c80*/  LDSM.16.M88.4 R16, [R0+0x16800] ;  /* 0x016800000010783b */ /* 0x000fe60000000200 */
[C---:B---3--:R-:W-:Y:S08]  /*3c90*/  HMMA.16816.F32.BF16 R48, R76.reuse, R4, R48 ;  /* 0x000000044c30723c */ /* 0x048ff00000041830 */
[C---:B------:R-:W-:Y:S01]  /*3ca0*/  HMMA.16816.F32.BF16 R44, R76.reuse, R6, R44 ;  /* 0x000000064c2c723c */ /* 0x040fe2000004182c */
[----:B------:R-:W2:Y:S07]  /*3cb0*/  LDSM.16.M88.4 R4, [R87+0xc000] ;  /* 0x00c000005704783b */ /* 0x000eae0000000200 */
[C---:B-----5:R-:W-:Y:S08]  /*3cc0*/  HMMA.16816.F32.BF16 R40, R76.reuse, R12, R40 ;  /* 0x0000000c4c28723c */ /* 0x060ff00000041828 */
[C---:B------:R-:W-:Y:S01]  /*3cd0*/  HMMA.16816.F32.BF16 R36, R76.reuse, R14, R36 ;  /* 0x0000000e4c24723c */ /* 0x040fe20000041824 */
[----:B------:R-:W3:Y:S07]  /*3ce0*/  LDSM.16.M88.4 R12, [R0+0x17000] ;  /* 0x01700000000c783b */ /* 0x000eee0000000200 */
[C---:B-1----:R-:W-:Y:S08]  /*3cf0*/  HMMA.16816.F32.BF16 R32, R76.reuse, R8, R32 ;  /* 0x000000084c20723c */ /* 0x042ff00000041820 */
[----:B------:R-:W-:Y:S01]  /*3d00*/  HMMA.16816.F32.BF16 R28, R76, R10, R28 ;  /* 0x0000000a4c1c723c */ /* 0x000fe2000004181c */
[----:B------:R1:W5:Y:S01]  /*3d10*/  LDSM.16.M88.4 R8, [R0+0x17800] ;  /* 0x017800000008783b */ /* 0x0003620000000200 */
[----:B------:R-:W-:-:S06]  /*3d20*/  DEPBAR.LE SB0, 0x0 ;  /* 0x000080000000791a */ /* 0x000fcc0000000000 */
[----:B------:R-:W-:Y:S08]  /*3d30*/  HMMA.16816.F32.BF16 R24, R76, R80, R24 ;  /* 0x000000504c18723c */ /* 0x000ff00000041818 */
[C---:B------:R-:W-:Y:S08]  /*3d40*/  HMMA.16816.F32.BF16 R48, R68.reuse, R64, R48 ;  /* 0x000000404430723c */ /* 0x040ff00000041830 */
[----:B------:R-:W-:Y:S01]  /*3d50*/  HMMA.16816.F32.BF16 R44, R68, R66, R44 ;  /* 0x00000042442c723c */ /* 0x000fe2000004182c */
[----:B-1----:R-:W-:-:S07]  /*3d60*/  LOP3.LUT R0, R225, 0x1f0, RZ, 0xc0, !PT ;  /* 0x000001f0e1007812 */ /* 0x002fce00078ec0ff */
[----:B------:R-:W-:Y:S08]  /*3d70*/  HMMA.16816.F32.BF16 R72, R76, R82, R72 ;  /* 0x000000524c48723c */ /* 0x000ff00000041848 */
[C---:B------:R-:W-:Y:S08]  /*3d80*/  HMMA.16816.F32.BF16 R32, R68.reuse, R56, R32 ;  /* 0x000000384420723c */ /* 0x040ff00000041820 */
[C---:B----4-:R-:W-:Y:S08]  /*3d90*/  HMMA.16816.F32.BF16 R24, R68.reuse, R52, R24 ;  /* 0x000000344418723c */ /* 0x050ff00000041818 */
[C---:B------:R-:W-:Y:S08]  /*3da0*/  HMMA.16816.F32.BF16 R40, R68.reuse, R60, R40 ;  /* 0x0000003c4428723c */ /* 0x040ff00000041828 */
[----:B------:R-:W-:Y:S08]  /*3db0*/  HMMA.16816.F32.BF16 R28, R68, R58, R28 ;  /* 0x0000003a441c723c */ /* 0x000ff0000004181c */
[C---:B--2---:R-:W-:Y:S08]  /*3dc0*/  HMMA.16816.F32.BF16 R48, R4.reuse, R20, R48 ;  /* 0x000000140430723c */ /* 0x044ff00000041830 */
        /* <DEDUP_REMOVED lines=8> */
[----:B---3--:R-:W-:Y:S01]  /*3e50*/  HMMA.16816.F32.BF16 R32, R4, R12, R32 ;  /* 0x0000000c0420723c */ /* 0x008fe20000041820 */
[----:B------:R-:W-:Y:S01]  /*3e60*/  SHF.R.U32.HI R12, RZ, 0x2, R223 ;  /* 0x00000002ff0c7819 */ /* 0x000fe200000116df */
[----:B------:R-:W-:Y:S03]  /*3e70*/  MUFU.TANH R46, R46 ;  /* 0x0000002e002e7308 */ /* 0x000fe60000002400 */
[----:B------:R-:W-:-:S03]  /*3e80*/  LOP3.LUT R13, R12, 0x7, RZ, 0xc0, !PT ;  /* 0x000000070c0d7812 */ /* 0x000fc600078ec0ff */
        /* <DEDUP_REMOVED lines=331> */
.L_x_1953:
        /* <DEDUP_REMOVED lines=333> */
[----:B------:R-:W1:Y:S01]  /*6810*/  LDCU UR4, c[0x0][0x440] ;  /* 0x00008800ff0477ac */ /* 0x000e620008000800 */
[--C-:B------:R-:W-:Y:S01]  /*6820*/  SHF.R.U32.HI R240, RZ, 0x2, R223.reuse ;  /* 0x00000002fff07819 */ /* 0x100fe200000116df */
        /* <DEDUP_REMOVED lines=9> */
[----:B------:R-:W-:Y:S01]  /*68c0*/  LOP3.LUT R9, R9, 0x38, R2, 0xf8, !PT ;  /* 0x0000003809097812 */ /* 0x000fe200078ef802 */
[----:B------:R-:W-:Y:S01]  /*68d0*/  IMAD.IADD R240, R240, 0x1, R5 ;  /* 0x00000001f0f07824 */ /* 0x000fe200078e0205 */
[----:B------:R-:W-:Y:S01]  /*68e0*/  LOP3.LUT R5, R219, 0x1c0, RZ, 0xc0, !PT ;  /* 0x000001c0db057812 */ /* 0x000fe200078ec0ff */
[----:B------:R-:W-:Y:S01]  /*68f0*/  ULEA UR6, UR7, UR6, 0x18 ;  /* 0x0000000607067291 */ /* 0x000fe2000f8ec0ff */
[----:B------:R-:W-:Y:S01]  /*6900*/  LOP3.LUT R222, R9, 0x8, R222, 0x78, !PT ;  /* 0x0000000809de7812 */ /* 0x000fe200078e78de */
[----:B------:R-:W-:Y:S01]  /*6910*/  IMAD.MOV.U32 R221, RZ, RZ, 0x20 ;  /* 0x00000020ffdd7424 */ /* 0x000fe200078e00ff */
[----:B------:R-:W-:Y:S01]  /*6920*/  LOP3.LUT R0, R2, 0x38, RZ, 0xc0, !PT ;  /* 0x0000003802007812 */ /* 0x000fe200078ec0ff */
[----:B------:R-:W-:Y:S01]  /*6930*/  IMAD.U32 R9, RZ, RZ, UR22 ;  /* 0x00000016ff097e24 */ /* 0x000fe2000f8e00ff */
[----:B------:R-:W-:Y:S01]  /*6940*/  LOP3.LUT R218, R5, 0x38, R2, 0xf8, !PT ;  /* 0x0000003805da7812 */ /* 0x000fe200078ef802 */
[----:B------:R-:W-:Y:S01]  /*6950*/  IMAD.U32 R234, RZ, RZ, UR23 ;  /* 0x00000017ffea7e24 */ /* 0x000fe2000f8e00ff */
[----:B------:R-:W-:Y:S01]  /*6960*/  LOP3.LUT R222, R222, 0x200, R7, 0xf8, !PT ;  /* 0x00000200dede7812 */ /* 0x000fe200078ef807 */
[----:B------:R-:W-:Y:S01]  /*6970*/  IMAD.MOV.U32 R216, RZ, RZ, 0x20 ;  /* 0x00000020ffd87424 */ /* 0x000fe200078e00ff */
[----:B-1----:R-:W-:Y:S01]  /*6980*/  ISETP.GE.AND P1, PT, R0, UR4, PT ;  /* 0x0000000400007c0c */ /* 0x002fe2000bf26270 */
[----:B------:R-:W-:Y:S01]  /*6990*/  VIADD R236, R166, UR23 ;  /* 0x00000017a6ec7c36 */ /* 0x000fe20008000000 */
[----:B------:R-:W-:Y:S01]  /*69a0*/  LOP3.LUT R217, R219, 0x400, RZ, 0xc0, !PT ;  /* 0x00000400dbd97812 */ /* 0x000fe200078ec0ff */
[----:B------:R-:W-:Y:S01]  /*69b0*/  IMAD.MOV.U32 R169, RZ, RZ, R164 ;  /* 0x000000ffffa97224 */ /* 0x000fe200078e00a4 */
[----:B------:R-:W-:Y:S01]  /*69c0*/  LOP3.LUT R0, R218, 0x8, R223, 0x78, !PT ;  /* 0x00000008da007812 */ /* 0x000fe200078e78df */
[----:B------:R-:W-:Y:S01]  /*69d0*/  IMAD.MOV.U32 R220, RZ, RZ, 0x40 ;  /* 0x00000040ffdc7424 */ /* 0x000fe200078e00ff */
[----:B------:R-:W-:Y:S01]  /*69e0*/  SEL R221, R221, 0xffffffe0, !P2 ;  /* 0xffffffe0dddd7807 */ /* 0x000fe20005000000 */
[----:B------:R-:W-:Y:S01]  /*69f0*/  IMAD.SHL.U32 R235, R223, 0x20, RZ ;  /* 0x00000020dfeb7824 */ /* 0x000fe200078e00ff */
[----:B------:R-:W-:Y:S01]  /*6a00*/  LEA R222, R222, UR6, 0x1 ;  /* 0x00000006dede7c11 */ /* 0x000fe2000f8e08ff */
[----:B------:R-:W-:Y:S01]  /*6a10*/  IMAD R217, R0, 0x2, R217 ;  /* 0x0000000200d97824 */ /* 0x000fe200078e02d9 */
[----:B------:R-:W-:Y:S01]  /*6a20*/  IADD3 R5, PT, PT, R9, -UR23, R240 ;  /* 0x8000001709057c10 */ /* 0x000fe2000fffe0f0 */
[----:B------:R-:W-:Y:S01]  /*6a30*/  IMAD.MOV.U32 R0, RZ, RZ, R3 ;  /* 0x000000ffff007224 */ /* 0x000fe200078e0003 */
        /* <DEDUP_REMOVED lines=11> */
[----:B------:R-:W4:Y:S01]  /*6af0*/  LDCU UR4, c[0x0][0x45c] ;  /* 0x00008b80ff0477ac */ /* 0x000f220008000800 */
[----:B------:R-:W-:Y:S07]  /*6b00*/  BRA `(.L_x_1955) ;  /* 0x0000000000d87947 */ /* 0x000fee0003800000 */
.L_x_1957:
        /* <DEDUP_REMOVED lines=54> */
.L_x_1955:
        /* <DEDUP_REMOVED lines=8> */
[C---:B------:R-:W-:Y:S01]  /*6ef0*/  IMAD.SHL.U32 R33, R2.reuse, 0x40, RZ ;  /* 0x0000004002217824 */ /* 0x040fe200078e00ff */
[----:B-1----:R-:W-:Y:S01]  /*6f00*/  ISETP.GE.AND P4, PT, R245, UR9, PT ;  /* 0x00000009f5007c0c */ /* 0x002fe2000bf86270 */
[----:B------:R-:W-:Y:S01]  /*6f10*/  VIADD R205, R217, UR6 ;  /* 0x00000006d9cd7c36 */ /* 0x000fe20008000000 */
[-CC-:B------:R-:W-:Y:S02]  /*6f20*/  LEA.HI.X R35, R2, R230.reuse, R3.reuse, 0x7, P0 ;  /* 0x000000e602237211 */ /* 0x180fe400000f3c03 */
[----:B------:R-:W-:Y:S01]  /*6f30*/  ISETP.GE.AND P3, PT, R244, UR9, PT ;  /* 0x00000009f4007c0c */ /* 0x000fe2000bf66270 */
[----:B------:R-:W-:Y:S01]  /*6f40*/  IMAD.IADD R170, R205, 0x1, R216 ;  /* 0x00000001cdaa7824 */ /* 0x000fe200078e02d8 */
[----:B------:R-:W-:Y:S02]  /*6f50*/  LOP3.LUT R243, R237, 0xc0, RZ, 0xfc, !PT ;  /* 0x000000c0edf37812 */ /* 0x000fe400078efcff */
[----:B------:R-:W-:Y:S02]  /*6f60*/  SHF.L.U64.HI R3, R2, 0x6, R3 ;  /* 0x0000000602037819 */ /* 0x000fe40000010203 */
[----:B------:R-:W-:Y:S02]  /*6f70*/  ISETP.GE.AND P2, PT, R243, UR9, PT ;  /* 0x00000009f3007c0c */ /* 0x000fe4000bf46270 */
[C---:B------:R-:W-:Y:S02]  /*6f80*/  LEA R32, P0, R228.reuse, R33, 0x5 ;  /* 0x00000021e4207211 */ /* 0x040fe400078028ff */
[----:B------:R-:W-:Y:S01]  /*6f90*/  LOP3.LUT R224, R235, 0x7c00, RZ, 0xc0, !PT ;  /* 0x00007c00ebe07812 */ /* 0x000fe200078ec0ff */
[----:B------:R-:W-:Y:S01]  /*6fa0*/  @!PT LDS RZ, [RZ] ;  /* 0x00000000fffff984 */ /* 0x000fe20000000800 */
[----:B------:R-:W-:Y:S01]  /*6fb0*/  @!PT LDS RZ, [RZ] ;  /* 0x00000000fffff984 */ /* 0x000fe20000000800 */
[----:B------:R-:W-:Y:S01]  /*6fc0*/  @!PT LDS RZ, [RZ] ;  /* 0x00000000fffff984 */ /* 0x000fe20000000800 */
[----:B------:R-:W-:Y:S01]  /*6fd0*/  @!P1 LDGSTS.E.BYPASS.LTC128B.128 [R238+0x18000], desc[UR24][R34.64] ;  /* 0x1800000022ee9fae */ /* 0x000fe2000b981a18 */
[----:B------:R-:W-:Y:S02]  /*6fe0*/  LEA.HI.X R3, R228, R3, R229, 0x5, P0 ;  /* 0x00000003e4037211 */ /* 0x000fe400000f2ce5 */
[C---:B------:R-:W-:Y:S03]  /*6ff0*/  LEA R2, P0, R32.reuse, R231, 0x1 ;  /* 0x000000e720027211 */ /* 0x040fe600078008ff */
[----:B------:R-:W-:Y:S01]  /*7000*/  @P1 STS.128 [R238+0x18000], RZ ;  /* 0x018000ffee001388 */ /* 0x000fe20000000c00 */
[----:B------:R-:W-:Y:S02]  /*7010*/  ISETP.GE.AND P1, PT, R237, UR9, PT ;  /* 0x00000009ed007c0c */ /* 0x000fe4000bf26270 */
[----:B------:R-:W-:Y:S03]  /*7020*/  LEA.HI.X R3, R32, R230, R3, 0x1, P0 ;  /* 0x000000e620037211 */ /* 0x000fe600000f0c03 */
[----:B------:R-:W-:Y:S01]  /*7030*/  @!PT LDS RZ, [RZ] ;  /* 0x00000000fffff984 */ /* 0x000fe20000000800 */
[----:B------:R-:W-:Y:S01]  /*7040*/  @!PT LDS RZ, [RZ] ;  /* 0x00000000fffff984 */ /* 0x000fe20000000800 */
[----:B------:R-:W-:Y:S01]  /*7050*/  @!PT LDS RZ, [RZ] ;  /* 0x00000000fffff984 */ /* 0x000fe20000000800 */
[----:B------:R-:W-:Y:S01]  /*7060*/  @!P4 LDGSTS.E.BYPASS.LTC128B.128 [R238+0x1a000], desc[UR24][R34.64+0x80] ;  /* 0x1a00008022eecfae */ /* 0x000fe2000b981a18 */
[----:B------:R-:W-:Y:S02]  /*7070*/  SHF.R.U32.HI R225, RZ, 0x1, R223 ;  /* 0x00000001ffe17819 */ /* 0x000fe400000116df */
[----:B------:R-:W-:Y:S03]  /*7080*/  LOP3.LUT R164, R224, 0x200, R219, 0xf8, !PT ;  /* 0x00000200e0a47812 */ /* 0x000fe600078ef8db */
[----:B------:R-:W-:Y:S01]  /*7090*/  @P4 STS.128 [R238+0x1a000], RZ ;  /* 0x01a000ffee004388 */ /* 0x000fe20000000c00 */
[----:B------:R-:W-:Y:S02]  /*70a0*/  LOP3.LUT R171, R225, 0x8, RZ, 0xc0, !PT ;  /* 0x00000008e1ab7812 */ /* 0x000fe400078ec0ff */
[----:B------:R-:W-:Y:S03]  /*70b0*/  LOP3.LUT P0, RZ, R223, 0x4, RZ, 0xc0, !PT ;  /* 0x00000004dfff7812 */ /* 0x000fe6000780c0ff */
[----:B------:R-:W-:Y:S01]  /*70c0*/  @!PT LDS RZ, [RZ] ;  /* 0x00000000fffff984 */ /* 0x000fe20000000800 */
[----:B------:R-:W-:Y:S01]  /*70d0*/  @!PT LDS RZ, [RZ] ;  /* 0x00000000fffff984 */ /* 0x000fe20000000800 */
[----:B------:R-:W-:Y:S01]  /*70e0*/  @!PT LDS RZ, [RZ] ;  /* 0x00000000fffff984 */ /* 0x000fe20000000800 */
[----:B------:R-:W-:Y:S01]  /*70f0*/  @!P3 LDGSTS.E.BYPASS.LTC128B.128 [R238+0x1c000], desc[UR24][R34.64+0x100] ;  /* 0x1c00010022eebfae */ /* 0x000fe2000b981a18 */
[----:B------:R-:W-:Y:S05]  /*7100*/  LOP3.LUT R164, R164, R218, R171, 0xf6, !PT ;  /* 0x000000daa4a47212 */ /* 0x000fea00078ef6ab */
[----:B------:R-:W-:Y:S01]  /*7110*/  @P3 STS.128 [R238+0x1c000], RZ ;  /* 0x01c000ffee003388 */ /* 0x000fe20000000c00 */
[----:B------:R-:W-:Y:S05]  /*7120*/  LEA R227, R164, UR6, 0x1 ;  /* 0x00000006a4e37c11 */ /* 0x000fea000f8e08ff */
[----:B------:R-:W-:Y:S01]  /*7130*/  @!PT LDS RZ, [RZ] ;  /* 0x00000000fffff984 */ /* 0x000fe20000000800 */
[----:B------:R-:W-:Y:S01]  /*7140*/  @!PT LDS RZ, [RZ] ;  /* 0x00000000fffff984 */ /* 0x000fe20000000800 */
[----:B------:R-:W-:Y:S01]  /*7150*/  @!PT LDS RZ, [RZ] ;  /* 0x00000000fffff984 */ /* 0x000fe20000000800 */
[----:B------:R-:W-:Y:S01]  /*7160*/  @!P2 LDGSTS.E.BYPASS.LTC128B.128 [R238+0x1e000], desc[UR24][R34.64+0x180] ;  /* 0x1e00018022eeafae */ /* 0x000fe2000b981a18 */
[--C-:B------:R-:W-:Y:S05]  /*7170*/  IMAD.IADD R226, R216, 0x1, R227.reuse ;  /* 0x00000001d8e27824 */ /* 0x100fea00078e02e3 */
[----:B------:R-:W-:Y:S06]  /*7180*/  @P2 STS.128 [R238+0x1e000], RZ ;  /* 0x01e000ffee002388 */ /* 0x000fec0000000c00 */
[----:B------:R-:W-:Y:S01]  /*7190*/  @!PT LDS RZ, [RZ] ;  /* 0x00000000fffff984 */ /* 0x000fe20000000800 */
[----:B------:R-:W-:Y:S01]  /*71a0*/  @!PT LDS RZ, [RZ] ;  /* 0x00000000fffff984 */ /* 0x000fe20000000800 */
[----:B------:R-:W-:Y:S01]  /*71b0*/  @!PT LDS RZ, [RZ] ;  /* 0x00000000fffff984 */ /* 0x000fe20000000800 */
[----:B------:R-:W-:Y:S06]  /*71c0*/  @!P1 LDGSTS.E.BYPASS.LTC128B.128 [R238+0x19000], desc[UR24][R2.64] ;  /* 0x1900000002ee9fae */ /* 0x000fec000b981a18 */
        /* <DEDUP_REMOVED lines=14> */
[----:B------:R1:W-:Y:S06]  /*72b0*/  @!P2 LDGSTS.E.BYPASS.LTC128B.128 [R238+0x1f000], desc[UR24][R2.64+0x180] ;  /* 0x1f00018002eeafae */ /* 0x0003ec000b981a18 */
[----:B------:R-:W-:Y:S06]  /*72c0*/  @P2 STS.128 [R238+0x1f000], RZ ;  /* 0x01f000ffee002388 */ /* 0x000fec0000000c00 */
[----:B------:R-:W-:Y:S06]  /*72d0*/  LDSM.16.M88.4 R172, [R227] ;  /* 0x00000000e3ac783b */ /* 0x000fec0000000200 */
[----:B------:R-:W2:Y:S06]  /*72e0*/  LDSM.16.M88.4 R176, [R217+UR6+0x10000] ;  /* 0x01000006d9b0783b */ /* 0x000eac0008000200 */
[----:B------:R-:W5:Y:S06]  /*72f0*/  LDSM.16.M88.4 R180, [R217+UR6+0x10800] ;  /* 0x01080006d9b4783b */ /* 0x000f6c0008000200 */
[----:B------:R-:W3:Y:S01]  /*7300*/  LDSM.16.M88.4 R184, [R217+UR6+0x11000] ;  /* 0x01100006d9b8783b */ /* 0x000ee20008000200 */
[----:B-1----:R-:W-:Y:S05]  /*7310*/  SEL R2, R220, 0xffffffc0, !P0 ;  /* 0xffffffc0dc027807 */ /* 0x002fea0004000000 */
[----:B------:R-:W0:Y:S01]  /*7320*/  LDGDEPBAR ;  /* 0x00000000000079af */ /* 0x000e220000000000 */
[----:B------:R-:W-:Y:S02]  /*7330*/  IMAD.IADD R171, R2, 0x1, R227 ;  /* 0x0000000102ab7824 */ /* 0x000fe400078e02e3 */
[----:B------:R-:W-:Y:S03]  /*7340*/  IMAD.IADD R3, R205, 0x1, R2 ;  /* 0x00000001cd037824 */ /* 0x000fe600078e0202 */
[----:B------:R-:W1:Y:S01]  /*7350*/  LDSM.16.M88.4 R188, [R217+UR6+0x11800] ;  /* 0x01180006d9bc783b */ /* 0x000e620008000200 */
[C---:B------:R-:W-:Y:S02]  /*7360*/  IMAD.IADD R168, R216.reuse, 0x1, R171 ;  /* 0x00000001d8a87824 */ /* 0x040fe400078e02ab */
[----:B------:R-:W-:Y:S03]  /*7370*/  IMAD.IADD R2, R216, 0x1, R3 ;  /* 0x00000001d8027824 */ /* 0x000fe600078e0203 */
[----:B------:R-:W-:Y:S06]  /*7380*/  LDSM.16.M88.4 R192, [R226] ;  /* 0x00000000e2c0783b */ /* 0x000fec0000000200 */
[----:B------:R-:W4:Y:S01]  /*7390*/  LDSM.16.M88.4 R196, [R170+0x10000] ;  /* 0x01000000aac4783b */ /* 0x000f220000000200 */
[C---:B--2---:R-:W-:Y:S05]  /*73a0*/  HMMA.16816.F32.BF16 R4, R172.reuse, R176, RZ ;  /* 0x000000b0ac04723c */ /* 0x044fea00000418ff */
[----:B------:R-:W2:Y:S06]  /*73b0*/  LDSM.16.M88.4 R200, [R170+0x10800] ;  /* 0x01080000aac8783b */ /* 0x000eac0000000200 */
[----:B------:R-:W2:Y:S01]  /*73c0*/  LDSM.16.M88.4 R164, [R170+0x11000] ;  /* 0x01100000aaa4783b */ /* 0x000ea20000000200 */
[C---:B------:R-:W-:Y:S05]  /*73d0*/  HMMA.16816.F32.BF16 R8, R172.reuse, R178, RZ ;  /* 0x000000b2ac08723c */ /* 0x040fea00000418ff */
[----:B------:R-:W-:Y:S03]  /*73e0*/  LDSM.16.M88.4 R176, [R171] ;  /* 0x00000000abb0783b */ /* 0x000fe60000000200 */
[C---:B-----5:R-:W-:Y:S03]  /*73f0*/  HMMA.16816.F32.BF16 R12, R172.reuse, R180, RZ ;  /* 0x000000b4ac0c723c */ /* 0x060fe600000418ff */
[----:B------:R-:W-:Y:S05]  /*7400*/  LDSM.16.M88.4 R204, [R2+0x10000] ;  /* 0x0100000002cc783b */ /* 0x000fea0000000200 */
[C---:B------:R-:W-:Y:S01]  /*7410*/  HMMA.16816.F32.BF16 R16, R172.reuse, R182, RZ ;  /* 0x000000b6ac10723c */ /* 0x040fe200000418ff */
[----:B------:R-:W-:Y:S06]  /*7420*/  LDSM.16.M88.4 R180, [R3+0x10000] ;  /* 0x0100000003b4783b */ /* 0x000fec0000000200 */
[----:B------:R-:W-:Y:S01]  /*7430*/  LDSM.16.M88.4 R208, [R3+0x12000] ;  /* 0x0120000003d0783b */ /* 0x000fe20000000200 */
[C---:B---3--:R-:W-:Y:S05]  /*7440*/  HMMA.16816.F32.BF16 R20, R172.reuse, R184, RZ ;  /* 0x000000b8ac14723c */ /* 0x048fea00000418ff */
[----:B------:R-:W-:Y:S03]  /*7450*/  LDSM.16.M88.4 R212, [R170+0x14000] ;  /* 0x01400000aad4783b */ /* 0x000fe60000000200 */
[C---:B------:R-:W-:Y:S03]  /*7460*/  HMMA.16816.F32.BF16 R24, R172.reuse, R186, RZ ;  /* 0x000000baac18723c */ /* 0x040fe600000418ff */
[----:B------:R-:W-:Y:S05]  /*7470*/  LDSM.16.M88.4 R184, [R3+0x10800] ;  /* 0x0108000003b8783b */ /* 0x000fea0000000200 */
[C---:B-1----:R-:W-:Y:S08]  /*7480*/  HMMA.16816.F32.BF16 R28, R172.reuse, R188, RZ ;  /* 0x000000bcac1c723c */ /* 0x042ff000000418ff */
[----:B------:R-:W-:Y:S01]  /*7490*/  HMMA.16816.F32.BF16 R32, R172, R190, RZ ;  /* 0x000000beac20723c */ /* 0x000fe200000418ff */
[----:B------:R-:W1:Y:S06]  /*74a0*/  LDSM.16.M88.4 R172, [R170+0x11800] ;  /* 0x01180000aaac783b */ /* 0x000e6c0000000200 */
[----:B------:R-:W3:Y:S01]  /*74b0*/  LDSM.16.M88.4 R188, [R3+0x11000] ;  /* 0x0110000003bc783b */ /* 0x000ee20000000200 */
[C---:B----4-:R-:W-:Y:S08]  /*74c0*/  HMMA.16816.F32.BF16 R4, R192.reuse, R196, R4 ;  /* 0x000000c4c004723c */ /* 0x050ff00000041804 */
[C---:B------:R-:W-:Y:S01]  /*74d0*/  HMMA.16816.F32.BF16 R8, R192.reuse, R198, R8 ;  /* 0x000000c6c008723c */ /* 0x040fe20000041808 */
[----:B------:R-:W4:Y:S07]  /*74e0*/  LDSM.16.M88.4 R196, [R3+0x11800] ;  /* 0x0118000003c4783b */ /* 0x000f2e0000000200 */
[C---:B--2---:R-:W-:Y:S08]  /*74f0*/  HMMA.16816.F32.BF16 R12, R192.reuse, R200, R12 ;  /* 0x000000c8c00c723c */ /* 0x044ff0000004180c */
[C---:B------:R-:W-:Y:S01]  /*7500*/  HMMA.16816.F32.BF16 R16, R192.reuse, R202, R16 ;  /* 0x000000cac010723c */ /* 0x040fe20000041810 */
[----:B------:R-:W2:Y:S07]  /*7510*/  LDSM.16.M88.4 R200, [R168] ;  /* 0x00000000a8c8783b */ /* 0x000eae0000000200 */
[C---:B------:R-:W-:Y:S08]  /*7520*/  HMMA.16816.F32.BF16 R20, R192.reuse, R164, R20 ;  /* 0x000000a4c014723c */ /* 0x040ff00000041814 */
[C---:B------:R-:W-:Y:S01]  /*7530*/  HMMA.16816.F32.BF16 R24, R192.reuse, R166, R24 ;  /* 0x000000a6c018723c */ /* 0x040fe20000041818 */
[----:B------:R-:W5:Y:S07]  /*7540*/  LDSM.16.M88.4 R164, [R2+0x10800] ;  /* 0x0108000002a4783b */ /* 0x000f6e0000000200 */
[C---:B-1----:R-:W-:Y:S08]  /*7550*/  HMMA.16816.F32.BF16 R28, R192.reuse, R172, R28 ;  /* 0x000000acc01c723c */ /* 0x042ff0000004181c */
[----:B------:R-:W-:Y:S01]  /*7560*/  HMMA.16816.F32.BF16 R32, R192, R174, R32 ;  /* 0x000000aec020723c */ /* 0x000fe20000041820 */
[----:B------:R-:W1:Y:S06]  /*7570*/  LDSM.16.M88.4 R172, [R2+0x11000] ;  /* 0x0110000002ac783b */ /* 0x000e6c0000000200 */
[----:B------:R-:W-:Y:S01]  /*7580*/  LDSM.16.M88.4 R192, [R217+UR6+0x13000] ;  /* 0x01300006d9c0783b */ /* 0x000fe20008000200 */
        /* <DEDUP_REMOVED lines=9> */
[C---:B----4-:R-:W-:Y:S08]  /*7620*/  HMMA.16816.F32.BF16 R28, R176.reuse, R196, R28 ;  /* 0x000000c4b01c723c */ /* 0x050ff0000004181c */
[----:B------:R-:W-:Y:S01]  /*7630*/  HMMA.16816.F32.BF16 R32, R176, R198, R32 ;  /* 0x000000c6b020723c */ /* 0x000fe20000041820 */
[----:B------:R-:W3:Y:S06]  /*7640*/  LDSM.16.M88.4 R176, [R2+0x11800] ;  /* 0x0118000002b0783b */ /* 0x000eec0000000200 */
[----:B------:R-:W-:Y:S01]  /*7650*/  LDSM.16.M88.4 R196, [R226+0x4000] ;  /* 0x00400000e2c4783b */ /* 0x000fe20000000200 */
[C---:B--2---:R-:W-:Y:S08]  /*7660*/  HMMA.16816.F32.BF16 R4, R200.reuse, R204, R4 ;  /* 0x000000ccc804723c */ /* 0x044ff00000041804 */
[C---:B------:R-:W-:Y:S01]  /*7670*/  HMMA.16816.F32.BF16 R8, R200.reuse, R206, R8 ;  /* 0x000000cec808723c */ /* 0x040fe20000041808 */
[----:B------:R-:W-:Y:S07]  /*7680*/  LDSM.16.M88.4 R204, [R170+0x12000] ;  /* 0x01200000aacc783b */ /* 0x000fee0000000200 */
[C---:B-----5:R-:W-:Y:S08]  /*7690*/  HMMA.16816.F32.BF16 R12, R200.reuse, R164, R12 ;  /* 0x000000a4c80c723c */ /* 0x060ff0000004180c */
[C---:B------:R-:W-:Y:S01]  /*76a0*/  HMMA.16816.F32.BF16 R16, R200.reuse, R166, R16 ;  /* 0x000000a6c810723c */ /* 0x040fe20000041810 */
[----:B------:R-:W2:Y:S07]  /*76b0*/  LDSM.16.M88.4 R164, [R217+UR6+0x13800] ;  /* 0x01380006d9a4783b */ /* 0x000eae0008000200 */
[C---:B-1----:R-:W-:Y:S08]  /*76c0*/  HMMA.16816.F32.BF16 R20, R200.reuse, R172, R20 ;  /* 0x000000acc814723c */ /* 0x042ff00000041814 */
[C---:B------:R-:W-:Y:S01]  /*76d0*/  HMMA.16816.F32.BF16 R24, R200.reuse, R174, R24 ;  /* 0x000000aec818723c */ /* 0x040fe20000041818 */
[----:B------:R-:W1:Y:S07]  /*76e0*/  LDSM.16.M88.4 R172, [R170+0x12800] ;  /* 0x01280000aaac783b */ /* 0x000e6e0000000200 */
[C---:B---3--:R-:W-:Y:S08]  /*76f0*/  HMMA.16816.F32.BF16 R28, R200.reuse, R176, R28 ;  /* 0x000000b0c81c723c */ /* 0x048ff0000004181c */
[----:B------:R-:W-:Y:S01]  /*7700*/  HMMA.16816.F32.BF16 R32, R200, R178, R32 ;  /* 0x000000b2c820723c */ /* 0x000fe20000041820 */
[----:B------:R-:W3:Y:S06]  /*7710*/  LDSM.16.M88.4 R176, [R170+0x13000] ;  /* 0x01300000aab0783b */ /* 0x000eec0000000200 */
        /* <DEDUP_REMOVED lines=12> */
[----:B------:R-:W2:Y:S06]  /*77e0*/  LDSM.16.M88.4 R164, [R3+0x12800] ;  /* 0x0128000003a4783b */ /* 0x000eac0000000200 */
[----:B------:R-:W5:Y:S01]  /*77f0*/  LDSM.16.M88.4 R180, [R3+0x13000] ;  /* 0x0130000003b4783b */ /* 0x000f620000000200 */
[C---:B------:R-:W-:Y:S08]  /*7800*/  HMMA.16816.F32.BF16 R4, R196.reuse, R204, R4 ;  /* 0x000000ccc404723c */ /* 0x040ff00000041804 */
        /* <DEDUP_REMOVED lines=15> */
[C---:B--2---:R-:W-:Y:S08]  /*7900*/  HMMA.16816.F32.BF16 R12, R200.reuse, R164, R12 ;  /* 0x000000a4c80c723c */ /* 0x044ff0000004180c */
[C---:B------:R-:W-:Y:S01]  /*7910*/  HMMA.16816.F32.BF16 R16, R200.reuse, R166, R16 ;  /* 0x000000a6c810723c */ /* 0x040fe20000041810 */
[----:B------:R-:W2:Y:S07]  /*7920*/  LDSM.16.M88.4 R164, [R217+UR6+0x14800] ;  /* 0x01480006d9a4783b */ /* 0x000eae0008000200 */
        /* <DEDUP_REMOVED lines=83> */
[----:B------:R3:W5:Y:S06]  /*7e60*/  LDSM.16.M88.4 R188, [R3+0x17800] ;  /* 0x0178000003bc783b */ /* 0x00076c0000000200 */
[----:B------:R-:W5:Y:S01]  /*7e70*/  LDSM.16.M88.4 R200, [R168+0xc000] ;  /* 0x00c00000a8c8783b */ /* 0x000f620000000200 */
[C---:B------:R-:W-:Y:S08]  /*7e80*/  HMMA.16816.F32.BF16 R4, R192.reuse, R208, R4 ;  /* 0x000000d0c004723c */ /* 0x040ff00000041804 */
[C---:B------:R-:W-:Y:S08]  /*7e90*/  HMMA.16816.F32.BF16 R8, R192.reuse, R210, R8 ;  /* 0x000000d2c008723c */ /* 0x040ff00000041808 */
[C---:B-1----:R-:W-:Y:S01]  /*7ea0*/  HMMA.16816.F32.BF16 R12, R192.reuse, R172, R12 ;  /* 0x000000acc00c723c */ /* 0x042fe2000004180c */
[----:B---3--:R-:W-:Y:S04]  /*7eb0*/  IMAD.U32 R3, RZ, RZ, UR14 ;  /* 0x0000000eff037e24 */ /* 0x008fe8000f8e00ff */
[----:B------:R-:W-:Y:S03]  /*7ec0*/  IMAD R3, R3, 0x40, R236 ;  /* 0x0000004003037824 */ /* 0x000fe600078e02ec */
[C---:B------:R-:W-:Y:S01]  /*7ed0*/  HMMA.16816.F32.BF16 R16, R192.reuse, R174, R16 ;  /* 0x000000aec010723c */ /* 0x040fe20000041810 */
[----:B------:R-:W-:Y:S02]  /*7ee0*/  LDSM.16.M88.4 R172, [R2+0x17000] ;  /* 0x0170000002ac783b */ /* 0x000fe40000000200 */
[----:B------:R-:W-:Y:S05]  /*7ef0*/  LOP3.LUT R209, RZ, R3, RZ, 0x33, !PT ;  /* 0x00000003ffd17212 */ /* 0x000fea00078e33ff */
[C---:B------:R-:W-:Y:S03]  /*7f00*/  HMMA.16816.F32.BF16 R20, R192.reuse, R176, R20 ;  /* 0x000000b0c014723c */ /* 0x040fe60000041814 */
[----:B------:R-:W-:Y:S05]  /*7f10*/  IMAD.IADD R209, R240, 0x1, R209 ;  /* 0x00000001f0d17824 */ /* 0x000fea00078e02d1 */
[C---:B------:R-:W-:Y:S08]  /*7f20*/  HMMA.16816.F32.BF16 R24, R192.reuse, R178, R24 ;  /* 0x000000b2c018723c */ /* 0x040ff00000041818 */
[C---:B----4-:R-:W-:Y:S08]  /*7f30*/  HMMA.16816.F32.BF16 R28, R192.reuse, R184, R28 ;  /* 0x000000b8c01c723c */ /* 0x050ff0000004181c */
[----:B------:R-:W-:Y:S08]  /*7f40*/  HMMA.16816.F32.BF16 R32, R192, R186, R32 ;  /* 0x000000bac020723c */ /* 0x000ff00000041820 */
[C---:B------:R-:W-:Y:S08]  /*7f50*/  HMMA.16816.F32.BF16 R4, R196.reuse, R204, R4 ;  /* 0x000000ccc404723c */ /* 0x040ff00000041804 */
[C---:B------:R-:W-:Y:S08]  /*7f60*/  HMMA.16816.F32.BF16 R8, R196.reuse, R206, R8 ;  /* 0x000000cec408723c */ /* 0x040ff00000041808 */
[C---:B--2---:R-:W-:Y:S08]  /*7f70*/  HMMA.16816.F32.BF16 R12, R196.reuse, R164, R12 ;  /* 0x000000a4c40c723c */ /* 0x044ff0000004180c */
        /* <DEDUP_REMOVED lines=12> */
[----:B------:R-:W-:Y:S01]  /*8040*/  FMUL.FTZ R207, R7, UR8 ;  /* 0x0000000807cf7c20 */ /* 0x000fe20008410000 */
[--C-:B------:R-:W-:Y:S01]  /*8050*/  IMAD.IADD R165, R234, 0x1, -R3.reuse ;  /* 0x00000001eaa57824 */ /* 0x100fe200078e0a03 */
[C---:B------:R-:W-:Y:S01]  /*8060*/  HMMA.16816.F32.BF16 R16, R200.reuse, R166, R16 ;  /* 0x000000a6c810723c */ /* 0x040fe20000041810 */
[----:B------:R1:W2:Y:S02]  /*8070*/  MUFU.TANH R190, R210 ;  /* 0x000000d200be7308 */ /* 0x0002a40000002400 */
[--C-:B------:R-:W-:Y:S01]  /*8080*/  IADD3 R166, PT, PT, R240, -0x9, -R3.reuse ;  /* 0xfffffff7f0a67810 */ /* 0x100fe20007ffe803 */
[----:B------:R-:W-:Y:S01]  /*8090*/  FMUL.FTZ R211, R10, UR8 ;  /* 0x000000080ad37c20 */ /* 0x000fe20008410000 */
[----:B------:R-:W-:Y:S01]  /*80a0*/  FMUL.FTZ R212, R11, UR8 ;  /* 0x000000080bd47c20 */ /* 0x000fe20008410000 */
[----:B------:R-:W-:Y:S01]  /*80b0*/  FMUL.FTZ R204, R9, UR8 ;  /* 0x0000000809cc7c20 */ /* 0x000fe20008410000 */
[----:B------:R-:W-:Y:S01]  /*80c0*/  IABS R166, R166 ;  /* 0x000000a600a67213 */ /* 0x000fe20000000000 */
[----:B------:R-:W-:Y:S03]  /*80d0*/  FMUL.FTZ R206, R8, UR8 ;  /* 0x0000000808ce7c20 */ /* 0x000fe60008410000 */
[----:B------:R-:W-:Y:S01]  /*80e0*/  MUFU.TANH R207, R207 ;  /* 0x000000cf00cf7308 */ /* 0x000fe20000002400 */
[----:B------:R-:W-:Y:S01]  /*80f0*/  IABS R165, R165 ;  /* 0x000000a500a57213 */ /* 0x000fe20000000000 */
[----:B------:R-:W-:Y:S01]  /*8100*/  FMUL.FTZ R248, R15, UR8 ;  /* 0x000000080ff87c20 */ /* 0x000fe20008410000 */
[C---:B------:R-:W-:Y:S03]  /*8110*/  HMMA.16816.F32.BF16 R20, R200.reuse, R172, R20 ;  /* 0x000000acc814723c */ /* 0x040fe60000041814 */
[----:B------:R-:W-:Y:S01]  /*8120*/  I2FP.F32.S32 R165, R165 ;  /* 0x000000a500a57245 */ /* 0x000fe20000201400 */
[----:B------:R-:W-:Y:S03]  /*8130*/  FMUL.FTZ R250, R14, UR8 ;  /* 0x000000080efa7c20 */ /* 0x000fe60008410000 */
[----:B------:R-:W3:Y:S01]  /*8140*/  MUFU.TANH R208, R208 ;  /* 0x000000d000d07308 */ /* 0x000ee20000002400 */
[----:B-1----:R-:W-:Y:S01]  /*8150*/  VIADD R210, R209, 0x8 ;  /* 0x00000008d1d27836 */ /* 0x002fe20000000000 */
[----:B------:R-:W-:Y:S01]  /*8160*/  IABS R209, R209 ;  /* 0x000000d100d17213 */ /* 0x000fe20000000000 */
[----:B--2---:R-:W-:Y:S01]  /*8170*/  FFMA.FTZ R190, R165, -UR5, R190 ;  /* 0x80000005a5be7c23 */ /* 0x004fe200080100be */
[----:B------:R-:W-:Y:S02]  /*8180*/  IMAD.IADD R165, R240, 0x1, -R3 ;  /* 0x00000001f0a57824 */ /* 0x000fe400078e0a03 */
[----:B------:R-:W-:Y:S01]  /*8190*/  FMUL.FTZ R246, R18, UR8 ;  /* 0x0000000812f67c20 */ /* 0x000fe20008410000 */
[----:B------:R-:W-:Y:S01]  /*81a0*/  I2FP.F32.S32 R209, R209 ;  /* 0x000000d100d17245 */ /* 0x000fe20000201400 */
[C---:B------:R-:W-:Y:S02]  /*81b0*/  HMMA.16816.F32.BF16 R24, R200.reuse, R174, R24 ;  /* 0x000000aec818723c */ /* 0x040fe40000041818 */
[----:B------:R-:W1:Y:S01]  /*81c0*/  MUFU.TANH R168, R168 ;  /* 0x000000a800a87308 */ /* 0x000e620000002400 */
[----:B------:R-:W-:Y:S01]  /*81d0*/  VIADD R167, R165, 0xfffffff8 ;  /* 0xfffffff8a5a77836 */ /* 0x000fe20000000000 */
[----:B------:R-:W-:Y:S01]  /*81e0*/  IABS R165, R165 ;  /* 0x000000a500a57213 */ /* 0x000fe20000000000 */
[----:B------:R-:W-:Y:S01]  /*81f0*/  FMUL.FTZ R214, R19, UR8 ;  /* 0x0000000813d67c20 */ /* 0x000fe20008410000 */
[----:B------:R-:W-:Y:S01]  /*8200*/  IABS R210, R210 ;  /* 0x000000d200d27213 */ /* 0x000fe20000000000 */
[----:B------:R-:W-:Y:S01]  /*8210*/  FMUL.FTZ R251, R17, UR8 ;  /* 0x0000000811fb7c20 */ /* 0x000fe20008410000 */
[----:B------:R-:W-:Y:S04]  /*8220*/  I2FP.F32.S32 R165, R165 ;  /* 0x000000a500a57245 */ /* 0x000fe80000201400 */
[----:B------:R-:W2:Y:S01]  /*8230*/  MUFU.TANH R198, R211 ;  /* 0x000000d300c67308 */ /* 0x000ea20000002400 */
[----:B---3--:R-:W-:Y:S01]  /*8240*/  FFMA.FTZ R9, R209, -UR5, R208 ;  /* 0x80000005d1097c23 */ /* 0x008fe200080100d0 */
[----:B------:R-:W-:Y:S01]  /*8250*/  I2FP.F32.S32 R209, R166 ;  /* 0x000000a600d17245 */ /* 0x000fe20000201400 */
[----:B------:R-:W-:Y:S01]  /*8260*/  FMUL.FTZ R208, R13, UR8 ;  /* 0x000000080dd07c20 */ /* 0x000fe20008410000 */
[----:B------:R-:W-:Y:S01]  /*8270*/  I2FP.F32.S32 R210, R210 ;  /* 0x000000d200d27245 */ /* 0x000fe20000201400 */
[----:B------:R-:W-:Y:S01]  /*8280*/  FMUL.FTZ R249, R20, UR8 ;  /* 0x0000000814f97c20 */ /* 0x000fe20008410000 */
[----:B------:R-:W-:Y:S01]  /*8290*/  FMUL.FTZ R247, R21, UR8 ;  /* 0x0000000815f77c20 */ /* 0x000fe20008410000 */
[----:B------:R-:W-:Y:S03]  /*82a0*/  FMUL.FTZ R252, R16, UR8 ;  /* 0x0000000810fc7c20 */ /* 0x000fe60008410000 */
[----:B------:R3:W4:Y:S01]  /*82b0*/  MUFU.TANH R194, R212 ;  /* 0x000000d400c27308 */ /* 0x0007220000002400 */
[----:B-1----:R-:W-:Y:S01]  /*82c0*/  FFMA.FTZ R15, R165, -UR5, R168 ;  /* 0x80000005a50f7c23 */ /* 0x002fe200080100a8 */
[----:B------:R-:W-:Y:S01]  /*82d0*/  FFMA.FTZ R10, R210, -UR5, R207 ;  /* 0x80000005d20a7c23 */ /* 0x000fe200080100cf */
[----:B------:R-:W-:Y:S01]  /*82e0*/  IABS R207, R167 ;  /* 0x000000a700cf7213 */ /* 0x000fe20000000000 */
[----:B------:R-:W-:Y:S01]  /*82f0*/  FMUL.FTZ R210, R23, UR8 ;  /* 0x0000000817d27c20 */ /* 0x000fe20008410000 */
[--C-:B------:R-:W-:Y:S01]  /*8300*/  IADD3 R167, PT, PT, R234, -0x9, -R3.reuse ;  /* 0xfffffff7eaa77810 */ /* 0x100fe20007ffe803 */
[----:B------:R-:W-:Y:S01]  /*8310*/  FMUL.FTZ R215, R24, UR8 ;  /* 0x0000000818d77c20 */ /* 0x000fe20008410000 */
[----:B------:R-:W-:Y:S03]  /*8320*/  I2FP.F32.S32 R207, R207 ;  /* 0x000000cf00cf7245 */ /* 0x000fe60000201400 */
[----:B------:R-:W1:Y:S01]  /*8330*/  MUFU.TANH R206, R206 ;  /* 0x000000ce00ce7308 */ /* 0x000e620000002400 */
[----:B--2---:R-:W-:Y:S01]  /*8340*/  FFMA.FTZ R198, R165, -UR5, R198 ;  /* 0x80000005a5c67c23 */ /* 0x004fe200080100c6 */
[----:B------:R-:W-:Y:S01]  /*8350*/  IABS R167, R167 ;  /* 0x000000a700a77213 */ /* 0x000fe20000000000 */
[----:B------:R-:W-:Y:S01]  /*8360*/  FMUL.FTZ R211, R12, UR8 ;  /* 0x000000080cd37c20 */ /* 0x000fe20008410000 */
[--C-:B------:R-:W-:Y:S01]  /*8370*/  IADD3 R168, PT, PT, R240, -0x11, -R3.reuse ;  /* 0xffffffeff0a87810 */ /* 0x100fe20007ffe803 */
[----:B------:R-:W-:Y:S01]  /*8380*/  FMUL.FTZ R213, R25, UR8 ;  /* 0x0000000819d57c20 */ /* 0x000fe20008410000 */
[----:B------:R-:W-:Y:S04]  /*8390*/  I2FP.F32.S32 R167, R167 ;  /* 0x000000a700a77245 */ /* 0x000fe80000201400 */
[----:B------:R-:W2:Y:S01]  /*83a0*/  MUFU.TANH R248, R248 ;  /* 0x000000f800f87308 */ /* 0x000ea20000002400 */
[----:B------:R-:W-:Y:S01]  /*83b0*/  IABS R168, R168 ;  /* 0x000000a800a87213 */ /* 0x000fe20000000000 */
[----:B---3--:R-:W-:Y:S01]  /*83c0*/  FMUL.FTZ R212, R22, UR8 ;  /* 0x0000000816d47c20 */ /* 0x008fe20008410000 */
[----:B----4-:R-:W-:Y:S02]  /*83d0*/  FFMA.FTZ R194, R167, -UR5, R194 ;  /* 0x80000005a7c27c23 */ /* 0x010fe400080100c2 */
[----:B------:R3:W4:Y:S01]  /*83e0*/  LDSM.16.M88.4 R164, [R2+0x17800] ;  /* 0x0178000002a4783b */ /* 0x0007220000000200 */
[----:B------:R-:W-:Y:S04]  /*83f0*/  DEPBAR.LE SB0, 0x0 ;  /* 0x000080000000791a */ /* 0x000fe80000000000 */
[----:B------:R-:W5:Y:S01]  /*8400*/  MUFU.TANH R191, R208 ;  /* 0x000000d000bf7308 */ /* 0x000f620000002400 */
[----:B------:R-:W-:Y:S01]  /*8410*/  BAR.SYNC.DEFER_BLOCKING 0x0 ;  /* 0x0000000000007b1d */ /* 0x000fe20000010000 */
[----:B-1----:R-:W-:Y:S01]  /*8420*/  FFMA.FTZ R13, R207, -UR5, R206 ;  /* 0x80000005cf0d7c23 */ /* 0x002fe200080100ce */
[C-C-:B------:R-:W-:Y:S01]  /*8430*/  IADD3 R207, PT, PT, R234.reuse, -0x11, -R3.reuse ;  /* 0xffffffefeacf7810 */ /* 0x140fe20007ffe803 */
[----:B------:R-:W-:Y:S01]  /*8440*/  FMUL.FTZ R206, R27, UR8 ;  /* 0x000000081bce7c20 */ /* 0x000fe20008410000 */
[----:B------:R-:W-:Y:S02]  /*8450*/  I2FP.F32.S32 R168, R168 ;  /* 0x000000a800a87245 */ /* 0x000fe40000201400 */
[----:B------:R-:W-:Y:S03]  /*8460*/  IABS R207, R207 ;  /* 0x000000cf00cf7213 */ /* 0x000fe60000000000 */
[----:B------:R-:W-:Y:S01]  /*8470*/  MUFU.TANH R246, R246 ;  /* 0x000000f600f67308 */ /* 0x000fe20000002400 */
[----:B------:R-:W-:Y:S09]  /*8480*/  I2FP.F32.S32 R207, R207 ;  /* 0x000000cf00cf7245 */ /* 0x000ff20000201400 */
[----:B------:R-:W1:Y:S01]  /*8490*/  MUFU.TANH R204, R204 ;  /* 0x000000cc00cc7308 */ /* 0x000e620000002400 */
[----:B--2---:R-:W-:Y:S01]  /*84a0*/  FFMA.FTZ R248, R207, -UR5, R248 ;  /* 0x80000005cff87c23 */ /* 0x004fe200080100f8 */
[----:B------:R-:W-:Y:S01]  /*84b0*/  IADD3 R207, PT, PT, R234, -0x18, -R3 ;  /* 0xffffffe8eacf7810 */ /* 0x000fe20007ffe803 */
[----:B-----5:R-:W-:Y:S01]  /*84c0*/  FFMA.FTZ R191, R168, -UR5, R191 ;  /* 0x80000005a8bf7c23 */ /* 0x020fe200080100bf */
[--C-:B------:R-:W-:Y:S01]  /*84d0*/  IADD3 R168, PT, PT, R234, -0x19, -R3.reuse ;  /* 0xffffffe7eaa87810 */ /* 0x100fe20007ffe803 */
[----:B------:R-:W-:Y:S01]  /*84e0*/  FMUL.FTZ R208, R26, UR8 ;  /* 0x000000081ad07c20 */ /* 0x000fe20008410000 */
[--C-:B---3--:R-:W-:Y:S04]  /*84f0*/  IADD3 R2, PT, PT, R240, -0x19, -R3.reuse ;  /* 0xffffffe7f0027810 */ /* 0x108fe80007ffe803 */
[----:B------:R-:W2:Y:S01]  /*8500*/  MUFU.TANH R214, R214 ;  /* 0x000000d600d67308 */ /* 0x000ea20000002400 */
[----:B------:R-:W-:Y:S02]  /*8510*/  IABS R207, R207 ;  /* 0x000000cf00cf7213 */ /* 0x000fe40000000000 */
[----:B------:R-:W-:Y:S02]  /*8520*/  IABS R168, R168 ;  /* 0x000000a800a87213 */ /* 0x000fe40000000000 */
[----:B------:R-:W-:Y:S02]  /*8530*/  IABS R2, R2 ;  /* 0x0000000200027213 */ /* 0x000fe40000000000 */
[----:B------:R-:W-:Y:S03]  /*8540*/  I2FP.F32.S32 R207, R207 ;  /* 0x000000cf00cf7245 */ /* 0x000fe60000201400 */
[----:B------:R-:W3:Y:S01]  /*8550*/  MUFU.TANH R251, R251 ;  /* 0x000000fb00fb7308 */ /* 0x000ee20000002400 */
[----:B------:R-:W-:Y:S01]  /*8560*/  I2FP.F32.S32 R2, R2 ;  /* 0x0000000200027245 */ /* 0x000fe20000201400 */
[----:B-1----:R-:W-:Y:S01]  /*8570*/  FFMA.FTZ R11, R209, -UR5, R204 ;  /* 0x80000005d10b7c23 */ /* 0x002fe200080100cc */
[C---:B----4-:R-:W-:Y:S07]  /*8580*/  HMMA.16816.F32.BF16 R28, R200.reuse, R164, R28 ;  /* 0x000000a4c81c723c */ /* 0x050fee000004181c */
[----:B------:R1:W-:Y:S01]  /*8590*/  MUFU.TANH R193, R211 ;  /* 0x000000d300c17308 */ /* 0x0003e20000002400 */
[----:B------:R-:W-:Y:S01]  /*85a0*/  I2FP.F32.S32 R165, R168 ;  /* 0x000000a800a57245 */ /* 0x000fe20000201400 */
[----:B------:R-:W-:Y:S01]  /*85b0*/  FFMA.FTZ R246, R207, -UR5, R246 ;  /* 0x80000005cff67c23 */ /* 0x000fe200080100f6 */
[----:B------:R-:W-:Y:S03]  /*85c0*/  HMMA.16816.F32.BF16 R32, R200, R166, R32 ;  /* 0x000000a6c820723c */ /* 0x000fe60000041820 */
[C-C-:B------:R-:W-:Y:S01]  /*85d0*/  IADD3 R207, PT, PT, R234.reuse, -0x28, -R3.reuse ;  /* 0xffffffd8eacf7810 */ /* 0x140fe20007ffe803 */
[----:B--2---:R-:W-:Y:S03]  /*85e0*/  FFMA.FTZ R214, R165, -UR5, R214 ;  /* 0x80000005a5d67c23 */ /* 0x004fe600080100d6 */
[----:B------:R-:W2:Y:S01]  /*85f0*/  MUFU.TANH R208, R208 ;  /* 0x000000d000d07308 */ /* 0x000ea20000002400 */
[----:B------:R-:W-:Y:S01]  /*8600*/  IADD3 R209, PT, PT, R234, -0x10, -R3 ;  /* 0xfffffff0ead17810 */ /* 0x000fe20007ffe803 */
[----:B---3--:R-:W-:Y:S01]  /*8610*/  FFMA.FTZ R251, R2, -UR5, R251 ;  /* 0x8000000502fb7c23 */ /* 0x008fe200080100fb */
[--C-:B------:R-:W-:Y:S02]  /*8620*/  IADD3 R165, PT, PT, R234, -0x21, -R3.reuse ;  /* 0xffffffdfeaa57810 */ /* 0x100fe40007ffe803 */
[--C-:B------:R-:W-:Y:S02]  /*8630*/  IADD3 R2, PT, PT, R240, -0x28, -R3.reuse ;  /* 0xffffffd8f0027810 */ /* 0x100fe40007ffe803 */
[--C-:B------:R-:W-:Y:S03]  /*8640*/  IADD3 R167, PT, PT, R234, -0x20, -R3.reuse ;  /* 0xffffffe0eaa77810 */ /* 0x100fe60007ffe803 */
[----:B------:R-:W3:Y:S01]  /*8650*/  MUFU.TANH R250, R250 ;  /* 0x000000fa00fa7308 */ /* 0x000ee20000002400 */
[----:B------:R-:W-:Y:S01]  /*8660*/  IABS R207, R207 ;  /* 0x000000cf00cf7213 */ /* 0x000fe20000000000 */
[----:B-1----:R-:W-:Y:S01]  /*8670*/  FMUL.FTZ R211, R28, UR8 ;  /* 0x000000081cd37c20 */ /* 0x002fe20008410000 */
[----:B------:R-:W-:Y:S02]  /*8680*/  IABS R209, R209 ;  /* 0x000000d100d17213 */ /* 0x000fe40000000000 */
[----:B------:R-:W-:Y:S01]  /*8690*/  IABS R165, R165 ;  /* 0x000000a500a57213 */ /* 0x000fe20000000000 */
[----:B------:R-:W-:Y:S01]  /*86a0*/  FMUL.FTZ R32, R32, UR8 ;  /* 0x0000000820207c20 */ /* 0x000fe20008410000 */
[--C-:B------:R-:W-:Y:S03]  /*86b0*/  IADD3 R168, PT, PT, R240, -0x20, -R3.reuse ;  /* 0xffffffe0f0a87810 */ /* 0x100fe60007ffe803 */
[----:B------:R-:W1:Y:S01]  /*86c0*/  MUFU.TANH R210, R210 ;  /* 0x000000d200d27308 */ /* 0x000e620000002400 */
[----:B------:R-:W-:Y:S01]  /*86d0*/  IABS R2, R2 ;  /* 0x0000000200027213 */ /* 0x000fe20000000000 */
[----:B------:R-:W-:Y:S01]  /*86e0*/  FMUL.FTZ R33, R33, UR8 ;  /* 0x0000000821217c20 */ /* 0x000fe20008410000 */
[----:B------:R-:W-:Y:S01]  /*86f0*/  IABS R167, R167 ;  /* 0x000000a700a77213 */ /* 0x000fe20000000000 */
[----:B------:R-:W-:Y:S01]  /*8700*/  FMUL.FTZ R34, R34, UR8 ;  /* 0x0000000822227c20 */ /* 0x000fe20008410000 */
[----:B------:R-:W-:Y:S02]  /*8710*/  I2FP.F32.S32 R207, R207 ;  /* 0x000000cf00cf7245 */ /* 0x000fe40000201400 */
[C-C-:B------:R-:W-:Y:S03]  /*8720*/  IADD3 R204, PT, PT, R240.reuse, -0x10, -R3.reuse ;  /* 0xfffffff0f0cc7810 */ /* 0x140fe60007ffe803 */
[----:B------:R-:W4:Y:S01]  /*8730*/  MUFU.TANH R215, R215 ;  /* 0x000000d700d77308 */ /* 0x000f220000002400 */
[----:B------:R-:W-:Y:S01]  /*8740*/  I2FP.F32.S32 R209, R209 ;  /* 0x000000d100d17245 */ /* 0x000fe20000201400 */
[----:B--2---:R-:W-:Y:S01]  /*8750*/  FFMA.FTZ R208, R207, -UR5, R208 ;  /* 0x80000005cfd07c23 */ /* 0x004fe200080100d0 */
[----:B------:R-:W-:Y:S02]  /*8760*/  I2FP.F32.S32 R165, R165 ;  /* 0x000000a500a57245 */ /* 0x000fe40000201400 */
[----:B------:R-:W-:Y:S01]  /*8770*/  IABS R168, R168 ;  /* 0x000000a800a87213 */ /* 0x000fe20000000000 */
[----:B---3--:R-:W-:Y:S01]  /*8780*/  FFMA.FTZ R250, R209, -UR5, R250 ;  /* 0x80000005d1fa7c23 */ /* 0x008fe200080100fa */
[----:B------:R-:W-:Y:S03]  /*8790*/  I2FP.F32.S32 R2, R2 ;  /* 0x0000000200027245 */ /* 0x000fe60000201400 */
[----:B------:R-:W2:Y:S01]  /*87a0*/  MUFU.TANH R212, R212 ;  /* 0x000000d400d47308 */ /* 0x000ea20000002400 */
[C-C-:B------:R-:W-:Y:S01]  /*87b0*/  IADD3 R166, PT, PT, R240.reuse, -0x21, -R3.reuse ;  /* 0xffffffdff0a67810 */ /* 0x140fe20007ffe803 */
[----:B-1----:R-:W-:Y:S01]  /*87c0*/  FFMA.FTZ R210, R165, -UR5, R210 ;  /* 0x80000005a5d27c23 */ /* 0x002fe200080100d2 */
[----:B------:R-:W-:Y:S02]  /*87d0*/  I2FP.F32.S32 R167, R167 ;  /* 0x000000a700a77245 */ /* 0x000fe40000201400 */
[----:B------:R-:W-:Y:S02]  /*87e0*/  IABS R204, R204 ;  /* 0x000000cc00cc7213 */ /* 0x000fe40000000000 */
[----:B------:R-:W-:Y:S03]  /*87f0*/  I2FP.F32.S32 R168, R168 ;  /* 0x000000a800a87245 */ /* 0x000fe60000201400 */
[----:B------:R-:W1:Y:S01]  /*8800*/  MUFU.TANH R249, R249 ;  /* 0x000000f900f97308 */ /* 0x000e620000002400 */
[----:B------:R-:W-:Y:S01]  /*8810*/  IADD3 R209, PT, PT, R240, -0x18, -R3 ;  /* 0xffffffe8f0d17810 */ /* 0x000fe20007ffe803 */
[----:B----4-:R-:W-:Y:S01]  /*8820*/  FFMA.FTZ R215, R2, -UR5, R215 ;  /* 0x8000000502d77c23 */ /* 0x010fe200080100d7 */
[----:B------:R-:W-:Y:S02]  /*8830*/  IABS R166, R166 ;  /* 0x000000a600a67213 */ /* 0x000fe40000000000 */
[--C-:B------:R-:W-:Y:S02]  /*8840*/  IADD3 R165, PT, PT, R234, -0x29, -R3.reuse ;  /* 0xffffffd7eaa57810 */ /* 0x100fe40007ffe803 */
[----:B------:R-:W-:Y:S03]  /*8850*/  IADD3 R2, PT, PT, R240, -0x30, -R3 ;  /* 0xffffffd0f0027810 */ /* 0x000fe60007ffe803 */
[----:B------:R-:W3:Y:S01]  /*8860*/  MUFU.TANH R247, R247 ;  /* 0x000000f700f77308 */ /* 0x000ee20000002400 */
[----:B------:R-:W-:Y:S01]  /*8870*/  I2FP.F32.S32 R204, R204 ;  /* 0x000000cc00cc7245 */ /* 0x000fe20000201400 */
[----:B--2---:R-:W-:Y:S01]  /*8880*/  FFMA.FTZ R212, R167, -UR5, R212 ;  /* 0x80000005a7d47c23 */ /* 0x004fe200080100d4 */
[----:B------:R-:W-:Y:S01]  /*8890*/  IABS R209, R209 ;  /* 0x000000d100d17213 */ /* 0x000fe20000000000 */
[----:B------:R-:W-:Y:S01]  /*88a0*/  FMUL.FTZ R167, R31, UR8 ;  /* 0x000000081fa77c20 */ /* 0x000fe20008410000 */
[----:B------:R-:W-:Y:S01]  /*88b0*/  I2FP.F32.S32 R166, R166 ;  /* 0x000000a600a67245 */ /* 0x000fe20000201400 */
[----:B------:R-:W-:Y:S01]  /*88c0*/  FFMA.FTZ R193, R204, -UR5, R193 ;  /* 0x80000005ccc17c23 */ /* 0x000fe200080100c1 */
[----:B------:R-:W-:Y:S03]  /*88d0*/  IABS R165, R165 ;  /* 0x000000a500a57213 */ /* 0x000fe60000000000 */
[----:B------:R-:W2:Y:S01]  /*88e0*/  MUFU.TANH R252, R252 ;  /* 0x000000fc00fc7308 */ /* 0x000ea20000002400 */
[----:B------:R-:W-:Y:S01]  /*88f0*/  IABS R2, R2 ;  /* 0x0000000200027213 */ /* 0x000fe20000000000 */
[----:B-1----:R-:W-:Y:S01]  /*8900*/  FFMA.FTZ R249, R168, -UR5, R249 ;  /* 0x80000005a8f97c23 */ /* 0x002fe200080100f9 */
[----:B------:R-:W-:Y:S01]  /*8910*/  I2FP.F32.S32 R209, R209 ;  /* 0x000000d100d17245 */ /* 0x000fe20000201400 */
[----:B------:R-:W-:Y:S01]  /*8920*/  FMUL.FTZ R168, R30, UR8 ;  /* 0x000000081ea87c20 */ /* 0x000fe20008410000 */
[----:B------:R-:W-:Y:S02]  /*8930*/  I2FP.F32.S32 R165, R165 ;  /* 0x000000a500a57245 */ /* 0x000fe40000201400 */
[----:B------:R-:W-:Y:S03]  /*8940*/  IADD3 R204, PT, PT, R234, -0x31, -R3 ;  /* 0xffffffcfeacc7810 */ /* 0x000fe60007ffe803 */
[----:B------:R-:W1:Y:S01]  /*8950*/  MUFU.TANH R206, R206 ;  /* 0x000000ce00ce7308 */ /* 0x000e620000002400 */
[----:B------:R-:W-:Y:S01]  /*8960*/  I2FP.F32.S32 R2, R2 ;  /* 0x0000000200027245 */ /* 0x000fe20000201400 */
[----:B---3--:R-:W-:Y:S01]  /*8970*/  FFMA.FTZ R247, R166, -UR5, R247 ;  /* 0x80000005a6f77c23 */ /* 0x008fe200080100f7 */
[--C-:B------:R-:W-:Y:S02]  /*8980*/  IADD3 R166, PT, PT, R240, -0x29, -R3.reuse ;  /* 0xffffffd7f0a67810 */ /* 0x100fe40007ffe803 */
[----:B------:R-:W-:Y:S02]  /*8990*/  IABS R204, R204 ;  /* 0x000000cc00cc7213 */ /* 0x000fe40000000000 */
[----:B------:R-:W-:Y:S03]  /*89a0*/  IABS R166, R166 ;  /* 0x000000a600a67213 */ /* 0x000fe60000000000 */
[----:B------:R-:W3:Y:S01]  /*89b0*/  MUFU.TANH R211, R211 ;  /* 0x000000d300d37308 */ /* 0x000ee20000002400 */
[----:B--2---:R-:W-:Y:S01]  /*89c0*/  FFMA.FTZ R252, R209, -UR5, R252 ;  /* 0x80000005d1fc7c23 */ /* 0x004fe200080100fc */
[----:B------:R-:W-:Y:S01]  /*89d0*/  FMUL.FTZ R209, R29, UR8 ;  /* 0x000000081dd17c20 */ /* 0x000fe20008410000 */
[----:B------:R-:W-:Y:S07]  /*89e0*/  I2FP.F32.S32 R166, R166 ;  /* 0x000000a600a67245 */ /* 0x000fee0000201400 */
[----:B------:R2:W-:Y:S01]  /*89f0*/  MUFU.TANH R207, R32 ;  /* 0x0000002000cf7308 */ /* 0x0005e20000002400 */
[----:B-1----:R-:W-:Y:S01]  /*8a00*/  FFMA.FTZ R206, R165, -UR5, R206 ;  /* 0x80000005a5ce7c23 */ /* 0x002fe200080100ce */
[----:B------:R-:W-:Y:S01]  /*8a10*/  FMUL.FTZ R165, R35, UR8 ;  /* 0x0000000823a57c20 */ /* 0x000fe20008410000 */
[----:B------:R-:W-:Y:S04]  /*8a20*/  IADD3 R35, PT, PT, R234, -0x30, -R3 ;  /* 0xffffffd0ea237810 */ /* 0x000fe80007ffe803 */
[----:B------:R-:W-:Y:S03]  /*8a30*/  IABS R35, R35 ;  /* 0x0000002300237213 */ /* 0x000fe60000000000 */
[----:B------:R-:W1:Y:S01]  /*8a40*/  MUFU.TANH R213, R213 ;  /* 0x000000d500d57308 */ /* 0x000e620000002400 */
[----:B---3--:R-:W-:Y:S01]  /*8a50*/  FFMA.FTZ R211, R2, -UR5, R211 ;  /* 0x8000000502d37c23 */ /* 0x008fe200080100d3 */
[----:B------:R-:W-:Y:S02]  /*8a60*/  IADD3 R2, PT, PT, R240, -0x38, -R3 ;  /* 0xffffffc8f0027810 */ /* 0x000fe40007ffe803 */
[----:B------:R-:W-:Y:S02]  /*8a70*/  I2FP.F32.S32 R35, R35 ;  /* 0x0000002300237245 */ /* 0x000fe40000201400 */
[----:B------:R-:W-:Y:S04]  /*8a80*/  IABS R2, R2 ;  /* 0x0000000200027213 */ /* 0x000fe80000000000 */
[----:B------:R-:W3:Y:S01]  /*8a90*/  MUFU.TANH R167, R167 ;  /* 0x000000a700a77308 */ /* 0x000ee20000002400 */
[----:B--2---:R-:W-:Y:S02]  /*8aa0*/  I2FP.F32.S32 R32, R204 ;  /* 0x000000cc00207245 */ /* 0x004fe40000201400 */
[----:B------:R-:W-:Y:S07]  /*8ab0*/  I2FP.F32.S32 R2, R2 ;  /* 0x0000000200027245 */ /* 0x000fee0000201400 */
[----:B------:R-:W2:Y:S01]  /*8ac0*/  MUFU.TANH R168, R168 ;  /* 0x000000a800a87308 */ /* 0x000ea20000002400 */
[----:B-1----:R-:W-:Y:S01]  /*8ad0*/  FFMA.FTZ R213, R166, -UR5, R213 ;  /* 0x80000005a6d57c23 */ /* 0x002fe200080100d5 */
[----:B------:R-:W-:Y:S01]  /*8ae0*/  IADD3 R166, PT, PT, R240, -0x31, -R3 ;  /* 0xffffffcff0a67810 */ /* 0x000fe20007ffe803 */
[----:B------:R-:W-:Y:S01]  /*8af0*/  FFMA.FTZ R207, R2, -UR5, R207 ;  /* 0x8000000502cf7c23 */ /* 0x000fe200080100cf */
[----:B------:R-:W-:Y:S02]  /*8b00*/  IADD3 R2, PT, PT, R234, -0x39, -R3 ;  /* 0xffffffc7ea027810 */ /* 0x000fe40007ffe803 */
[----:B------:R-:W-:Y:S02]  /*8b10*/  IABS R166, R166 ;  /* 0x000000a600a67213 */ /* 0x000fe40000000000 */
[----:B------:R-:W-:Y:S02]  /*8b20*/  IABS R2, R2 ;  /* 0x0000000200027213 */ /* 0x000fe40000000000 */
[----:B------:R1:W-:Y:S01]  /*8b30*/  MUFU.TANH R204, R33 ;  /* 0x0000002100cc7308 */ /* 0x0003e20000002400 */
[----:B------:R-:W-:Y:S01]  /*8b40*/  I2FP.F32.S32 R166, R166 ;  /* 0x000000a600a67245 */ /* 0x000fe20000201400 */
[----:B---3--:R-:W-:Y:S01]  /*8b50*/  FFMA.FTZ R167, R32, -UR5, R167 ;  /* 0x8000000520a77c23 */ /* 0x008fe200080100a7 */
[--C-:B------:R-:W-:Y:S02]  /*8b60*/  IADD3 R32, PT, PT, R234, -0x38, -R3.reuse ;  /* 0xffffffc8ea207810 */ /* 0x100fe40007ffe803 */
[----:B------:R-:W-:Y:S05]  /*8b70*/  I2FP.F32.S32 R2, R2 ;  /* 0x0000000200027245 */ /* 0x000fea0000201400 */
[----:B------:R-:W3:Y:S01]  /*8b80*/  MUFU.TANH R209, R209 ;  /* 0x000000d100d17308 */ /* 0x000ee20000002400 */
[----:B--2---:R-:W-:Y:S01]  /*8b90*/  FFMA.FTZ R168, R35, -UR5, R168 ;  /* 0x8000000523a87c23 */ /* 0x004fe200080100a8 */
[----:B------:R-:W-:Y:S02]  /*8ba0*/  IADD3 R35, PT, PT, R240, -0x39, -R3 ;  /* 0xffffffc7f0237810 */ /* 0x000fe40007ffe803 */
[----:B------:R-:W-:Y:S02]  /*8bb0*/  IABS R3, R32 ;  /* 0x0000002000037213 */ /* 0x000fe40000000000 */
[----:B------:R-:W-:Y:S02]  /*8bc0*/  FMNMX3.FTZ R32, R169, R15, R9, !PT ;  /* 0x0000000fa9207276 */ /* 0x000fe40007810009 */
[----:B------:R-:W-:Y:S02]  /*8bd0*/  IABS R35, R35 ;  /* 0x0000002300237213 */ /* 0x000fe40000000000 */
[----:B------:R-:W2:Y:S01]  /*8be0*/  MUFU.TANH R165, R165 ;  /* 0x000000a500a57308 */ /* 0x000ea20000002400 */
[----:B-1----:R-:W-:Y:S02]  /*8bf0*/  FMNMX3.FTZ R33, R0, R190, R10, !PT ;  /* 0x000000be00217276 */ /* 0x002fe4000781000a */
[----:B------:R-:W-:Y:S02]  /*8c00*/  FMNMX3.FTZ R32, R32, R13, R11, !PT ;  /* 0x0000000d20207276 */ /* 0x000fe4000781000b */
[----:B------:R-:W-:Y:S02]  /*8c10*/  FMNMX3.FTZ R33, R33, R198, R194, !PT ;  /* 0x000000c621217276 */ /* 0x000fe400078100c2 */
[----:B------:R-:W-:Y:S01]  /*8c20*/  FMNMX3.FTZ R32, R32, R193, R191, !PT ;  /* 0x000000c120207276 */ /* 0x000fe200078100bf */
[----:B---3--:R-:W-:Y:S01]  /*8c30*/  FFMA.FTZ R209, R166, -UR5, R209 ;  /* 0x80000005a6d17c23 */ /* 0x008fe200080100d1 */
[----:B------:R-:W-:Y:S01]  /*8c40*/  FMNMX3.FTZ R33, R33, R250, R248, !PT ;  /* 0x000000fa21217276 */ /* 0x000fe200078100f8 */
[----:B------:R-:W1:Y:S01]  /*8c50*/  MUFU.TANH R166, R34 ;  /* 0x0000002200a67308 */ /* 0x000e620000002400 */
[----:B------:R-:W-:Y:S02]  /*8c60*/  FMNMX3.FTZ R32, R32, R252, R251, !PT ;  /* 0x000000fc20207276 */ /* 0x000fe400078100fb */
[----:B------:R-:W-:Y:S02]  /*8c70*/  FMNMX3.FTZ R33, R33, R246, R214, !PT ;  /* 0x000000f621217276 */ /* 0x000fe400078100d6 */
[----:B------:R-:W-:Y:S02]  /*8c80*/  FMNMX3.FTZ R32, R32, R249, R247, !PT ;  /* 0x000000f920207276 */ /* 0x000fe400078100f7 */
[----:B------:R-:W-:Y:S01]  /*8c90*/  I2FP.F32.S32 R35, R35 ;  /* 0x0000002300237245 */ /* 0x000fe20000201400 */
[----:B--2---:R-:W-:Y:S01]  /*8ca0*/  FFMA.FTZ R165, R2, -UR5, R165 ;  /* 0x8000000502a57c23 */ /* 0x004fe200080100a5 */
[----:B------:R-:W-:Y:S02]  /*8cb0*/  FMNMX3.FTZ R33, R33, R212, R210, !PT ;  /* 0x000000d421217276 */ /* 0x000fe400078100d2 */
[----:B------:R-:W-:Y:S01]  /*8cc0*/  FMNMX3.FTZ R32, R32, R215, R213, !PT ;  /* 0x000000d720207276 */ /* 0x000fe200078100d5 */
[----:B------:R-:W-:Y:S01]  /*8cd0*/  FFMA.FTZ R204, R35, -UR5, R204 ;  /* 0x8000000523cc7c23 */ /* 0x000fe200080100cc */
[----:B------:R-:W-:Y:S02]  /*8ce0*/  I2FP.F32.S32 R3, R3 ;  /* 0x0000000300037245 */ /* 0x000fe40000201400 */
[----:B------:R-:W-:Y:S02]  /*8cf0*/  FMNMX3.FTZ R7, R33, R208, R206, !PT ;  /* 0x000000d021077276 */ /* 0x000fe400078100ce */
[----:B------:R-:W-:Y:S01]  /*8d00*/  FMNMX3.FTZ R32, R32, R211, R209, !PT ;  /* 0x000000d320207276 */ /* 0x000fe200078100d1 */
[----:B-1----:R-:W-:Y:S01]  /*8d10*/  FFMA.FTZ R166, R3, -UR5, R166 ;  /* 0x8000000503a67c23 */ /* 0x002fe200080100a6 */
[----:B------:R-:W-:Y:S02]  /*8d20*/  FMNMX3.FTZ R7, R7, R168, R167, !PT ;  /* 0x000000a807077276 */ /* 0x000fe400078100a7 */
[----:B------:R-:W-:Y:S01]  /*8d30*/  FMNMX3.FTZ R32, R32, R207, R204, !PT ;  /* 0x000000cf20207276 */ /* 0x000fe200078100cc */
[----:B------:R-:W-:Y:S06]  /*8d40*/  BRA.U.ANY UP0, `(.L_x_1957) ;  /* 0xffffffdd00707547 */ /* 0x000fec000b93ffff */
.L_x_1956:
        /* <DEDUP_REMOVED lines=463> */
.L_x_1954:
        /* <DEDUP_REMOVED lines=329> */
.L_x_1958:
        /* <DEDUP_REMOVED lines=51> */
.L_x_1960:
[----:B------:R-:W-:Y:S05]  /*c200*/  BSYNC.RECONVERGENT B0 ;  /* 0x0000000000007941 */ /* 0x000fea0003800200 */
.L_x_1959:
        /* <DEDUP_REMOVED lines=43> */
.L_x_1962:
[----:B------:R-:W-:Y:S05]  /*c4c0*/  BSYNC.RECONVERGENT B0 ;  /* 0x0000000000007941 */ /* 0x000fea0003800200 */
.L_x_1961:
        /* <DEDUP_REMOVED lines=27> */
.L_x_1964:
[----:B------:R-:W-:Y:S05]  /*c680*/  BSYNC.RECONVERGENT B0 ;  /* 0x0000000000007941 */ /* 0x000fea0003800200 */
.L_x_1963:
        /* <DEDUP_REMOVED lines=27> */
.L_x_1966:
[----:B------:R-:W-:Y:S05]  /*c840*/  BSYNC.RECONVERGENT B0 ;  /* 0x0000000000007941 */ /* 0x000fea0003800200 */
.L_x_1965:
        /* <DEDUP_REMOVED lines=26> */
.L_x_1967:
        /* <DEDUP_REMOVED lines=9> */
.L_x_2369:


//--------------------- .text._ZN5flash16flash_fwd_kernelI23Flash_fwd_kernel_traitsILi256ELi128ELi64ELi8ELb0ELb0EN7cutlass10bfloat16_tE19Flash_kernel_traitsILi256ELi128ELi64ELi8ES3_EELb1ELb0ELb1ELb0ELb0ELb1ELb0ELb0EEEvNS_16Flash_fwd_paramsE --------------------------
	.section	.text._ZN5flash16flash_fwd_kernelI23Flash_fwd_kernel_traitsILi256ELi128ELi64ELi8ELb0ELb0EN7cutlass10bfloat16_tE19Flash_kernel_traitsILi256ELi128ELi64ELi8ES3_EELb1ELb0ELb1ELb0ELb0ELb1ELb0ELb0EEEvNS_16Flash_fwd_paramsE,"ax",@progbits
	.align	128
        .global         _ZN5flash16flash_fwd_kernelI23Flash_fwd_kernel_traitsILi256ELi128ELi64ELi8ELb0ELb0EN7cutlass10bfloat16_tE19Flash_kernel_traitsILi256ELi128ELi64ELi8ES3_EELb1ELb0ELb1ELb0ELb0ELb1ELb0ELb0EEEvNS_16Flash_fwd_paramsE
        .type           _ZN5flash16flash_fwd_kernelI23Flash_fwd_kernel_traitsILi256ELi128ELi64ELi8ELb0ELb0EN7cutlass10bfloat16_tE19Flash_kernel_traitsILi256ELi128ELi64ELi8ES3_EELb1ELb0ELb1ELb0ELb0ELb1ELb0ELb0EEEvNS_16Flash_fwd_paramsE,@function
        .size           _ZN5flash16flash_fwd_kernelI23Flash_fwd_kernel_traitsILi256ELi128ELi64ELi8ELb0ELb0EN7cutlass10bfloat16_tE19Flash_kernel_traitsILi256ELi128ELi64ELi8ES3_EELb1ELb0ELb1ELb0ELb0ELb1ELb0ELb0EEEvNS_16Flash_fwd_paramsE,(.L_x_2370 - _ZN5flash16flash_fwd_kernelI23Flash_fwd_kernel_traitsILi256ELi128ELi64ELi8ELb0ELb0EN7cutlass10bfloat16_tE19Flash_kernel_traitsILi256ELi128ELi64ELi8ES3_EELb1ELb0ELb1ELb0ELb0ELb1ELb0ELb0EEEvNS_16Flash_fwd_paramsE)
        .other          _ZN5flash16flash_fwd_kernelI23Flash_fwd_kernel_traitsILi256ELi128ELi64ELi8ELb0ELb0EN7cutlass10bfloat16_tE19Flash_kernel_traitsILi256ELi128ELi64ELi8ES3_EELb1ELb0ELb1ELb0ELb0ELb1ELb0ELb0EEEvNS_16Flash_fwd_paramsE,@"STO_CUDA_ENTRY STV_DEFAULT"
_ZN5flash16flash_fwd_kernelI23Flash_fwd_kernel_traitsILi256ELi128ELi64ELi8ELb0ELb0EN7cutlass10bfloat16_tE19Flash_kernel_traitsILi256ELi128ELi64ELi8ES3_EELb1ELb0ELb1ELb0ELb0ELb1ELb0ELb0EEEvNS_16Flash_fwd_paramsE:
.text._ZN5flash16flash_fwd_kernelI23Flash_fwd_kernel_traitsILi256ELi128ELi64ELi8ELb0ELb0EN7cutlass10bfloat16_tE19Flash_kernel_traitsILi256ELi128ELi64ELi8ES3_EELb1ELb0ELb1ELb0ELb0ELb1ELb0ELb0EEEvNS_16Flash_fwd_paramsE:
[----:B------:R-:W-:Y:S01]  /*0000*/  LDC R1, c[0x0][0x37c] ;  /* 0x0000df00ff017b82 */ /* 0x000fe20000000800 */
[----:B------:R-:W1:Y:S07]  /*0010*/  LDCU.U8 UR4, c[0x0][0x524] ;  /* 0x0000a480ff0477ac */ /* 0x000e6e0008000000 */
[----:B------:R-:W2:Y:S01]  /*0020*/  LDC R76, c[0x0][0x518] ;  /* 0x00014600ff4c7b82 */ /* 0x000ea20000000800 */
[----:B------:R-:W3:Y:S01]  /*0030*/  LDCU.64 UR26, c[0x0][0x510] ;  /* 0x0000a200ff1a77ac */ /* 0x000ee20008000a00 */
[----:B------:R-:W4:Y:S06]  /*0040*/  LDCU.64 UR22, c[0x0][0x358] ;  /* 0x00006b00ff1677ac */ /* 0x000f2c0008000a00 */
[----:B------:R-:W4:Y:S01]  /*0050*/  LDC R3, c[0x0][0x51c] ;  /* 0x00014700ff037b82 */ /* 0x000f220000000800 */
[----:B------:R-:W4:Y:S01]  /*0060*/  S2R R180, SR_TID.X ;  /* 0x0000000000b47919 */ /* 0x000f220000002100 */
[----:B------:R-:W4:Y:S01]  /*0070*/  LDCU.64 UR10, c[0x0][0x460] ;  /* 0x00008c00ff0a77ac */ /* 0x000f220008000a00 */
[----:B------:R-:W4:Y:S01]  /*0080*/  LDCU.64 UR8, c[0x0][0x470] ;  /* 0x00008e00ff0877ac */ /* 0x000f220008000a00 */
[----:B-1----:R-:W-:-:S04]  /*0090*/  ISETP.NE.AND P1, PT, RZ, UR4, PT ;  /* 0x00000004ff007c0c */ /* 0x002fc8000bf25270 */
[----:B------:R-:W-:Y:S01]  /*00a0*/  S2UR UR25, SR_CTAID.X ;  /* 0x00000000001979c3 */ /* 0x000fe20000002500 */
[----:B------:R-:W1:Y:S01]  /*00b0*/  LDCU.64 UR14, c[0x0][0x460] ;  /* 0x00008c00ff0e77ac */ /* 0x000e620008000a00 */
[----:B---3--:R-:W-:Y:S02]  /*00c0*/  IMAD.U32 R8, RZ, RZ, UR26 ;  /* 0x0000001aff087e24 */ /* 0x008fe4000f8e00ff */
[----:B------:R-:W-:-:S04]  /*00d0*/  IMAD.U32 R9, RZ, RZ, UR27 ;  /* 0x0000001bff097e24 */ /* 0x000fc8000f8e00ff */
[----:B------:R-:W1:Y:S08]  /*00e0*/  S2UR UR20, SR_CTAID.Y ;  /* 0x00000000001479c3 */ /* 0x000e700000002600 */
[----:B------:R-:W3:Y:S01]  /*00f0*/  S2UR UR19, SR_CTAID.Z ;  /* 0x00000000001379c3 */ /* 0x000ee20000002700 */
[----:B--2---:R-:W-:Y:S01]  /*0100*/  @P1 IMAD.MOV.U32 R2, RZ, RZ, R76 ;  /* 0x000000ffff021224 */ /* 0x004fe200078e004c */
[----:B----4-:R-:W2:Y:S01]  /*0110*/  @P1 LDG.E.64 R8, desc[UR22][R8.64] ;  /* 0x0000001608081981 */ /* 0x010ea2000c1e1b00 */
[----:B------:R-:W4:Y:S03]  /*0120*/  LDCU.U8 UR12, c[0x0][0x532] ;  /* 0x0000a640ff0c77ac */ /* 0x000f260008000000 */
[----:B------:R-:W2:Y:S01]  /*0130*/  @P1 LDG.E.64 R6, desc[UR22][R2.64] ;  /* 0x0000001602061981 */ /* 0x000ea2000c1e1b00 */
[----:B------:R-:W4:Y:S01]  /*0140*/  LDCU.64 UR6, c[0x0][0x468] ;  /* 0x00008d00ff0677ac */ /* 0x000f220008000a00 */
[----:B------:R-:W2:Y:S01]  /*0150*/  @P1 LDC R0, c[0x0][0x520] ;  /* 0x00014800ff001b82 */ /* 0x000ea20000000800 */
[----:B------:R-:W-:Y:S01]  /*0160*/  ISETP.NE.U32.AND P4, PT, RZ, UR10, PT ;  /* 0x0000000aff007c0c */ /* 0x000fe2000bf85070 */
[----:B------:R-:W-:-:S02]  /*0170*/  UISETP.NE.U32.AND UP4, UPT, UR10, URZ, UPT ;  /* 0x000000ff0a00728c */ /* 0x000fc4000bf85070 */
[----:B------:R-:W-:Y:S01]  /*0180*/  UISETP.NE.U32.AND UP3, UPT, UR8, URZ, UPT ;  /* 0x000000ff0800728c */ /* 0x000fe2000bf65070 */
[----:B------:R-:W-:Y:S01]  /*0190*/  ISETP.NE.AND.EX P4, PT, RZ, UR11, PT, P4 ;  /* 0x0000000bff007c0c */ /* 0x000fe2000bf85340 */
[----:B------:R-:W-:Y:S02]  /*01a0*/  UISETP.NE.AND.EX UP4, UPT, UR11, URZ, UPT, UP4 ;  /* 0x000000ff0b00728c */ /* 0x000fe4000bf85340 */
[----:B------:R-:W-:Y:S02]  /*01b0*/  UISETP.NE.AND.EX UP3, UPT, UR9, URZ, UPT, UP3 ;  /* 0x000000ff0900728c */ /* 0x000fe4000bf65330 */
[----:B-1----:R-:W-:Y:S02]  /*01c0*/  UIMAD.WIDE.U32 UR14, UR20, 0x4, UR14 ;  /* 0x00000004140e78a5 */ /* 0x002fe4000f8e000e */
[----:B------:R-:W-:Y:S01]  /*01d0*/  PLOP3.LUT P2, PT, PT, PT, UP4, 0x80, 0x8 ;  /* 0x000000000008781c */ /* 0x000fe20003f4f048 */
[----:B------:R-:W-:Y:S02]  /*01e0*/  USHF.L.U32 UR11, UR20, 0x2, URZ ;  /* 0x00000002140b7899 */ /* 0x000fe400080006ff */
[----:B---3--:R-:W-:Y:S01]  /*01f0*/  ULOP3.LUT UR4, UR19, UR25, UR20, 0xfe, !UPT ;  /* 0x0000001913047292 */ /* 0x008fe2000f8efe14 */
[----:B------:R-:W-:Y:S01]  /*0200*/  IMAD.U32 R10, RZ, RZ, UR14 ;  /* 0x0000000eff0a7e24 */ /* 0x000fe2000f8e00ff */
[----:B----4-:R-:W-:Y:S01]  /*0210*/  UISETP.NE.AND UP5, UPT, UR12, URZ, UPT ;  /* 0x000000ff0c00728c */ /* 0x010fe2000bfa5270 */
[----:B------:R-:W-:Y:S01]  /*0220*/  IMAD.U32 R11, RZ, RZ, UR15 ;  /* 0x0000000fff0b7e24 */ /* 0x000fe2000f8e00ff */
[----:B------:R-:W-:-:S02]  /*0230*/  UISETP.EQ.U32.AND UP2, UPT, UR6, URZ, UPT ;  /* 0x000000ff0600728c */ /* 0x000fc4000bf42070 */
[----:B------:R-:W-:Y:S01]  /*0240*/  LOP3.LUT P3, RZ, R180, UR4, RZ, 0xfc, !PT ;  /* 0x00000004b4ff7c12 */ /* 0x000fe2000f86fcff */
[----:B------:R-:W-:-:S04]  /*0250*/  USHF.R.U32.HI UR10, URZ, 0x1e, UR20 ;  /* 0x0000001eff0a7899 */ /* 0x000fc80008011614 */
[----:B------:R-:W1:Y:S08]  /*0260*/  LDCU.64 UR4, c[0x0][0x478] ;  /* 0x00008f00ff0477ac */ /* 0x000e700008000a00 */
[----:B------:R-:W3:Y:S01]  /*0270*/  @!P3 LDC.64 R4, c[0x0][0x528] ;  /* 0x00014a00ff04bb82 */ /* 0x000ee20000000a00 */
[----:B------:R-:W-:Y:S02]  /*0280*/  @UP3 UIADD3 UR12, UP1, UPT, UR11, UR8, URZ ;  /* 0x000000080b0c3290 */ /* 0x000fe4000ff3e0ff */
[----:B------:R-:W-:-:S02]  /*0290*/  UISETP.EQ.OR.EX UP2, UPT, UR7, URZ, !UP5, UP2 ;  /* 0x000000ff0700728c */ /* 0x000fc4000ef42720 */
[----:B------:R-:W-:Y:S02]  /*02a0*/  @UP3 UIADD3.X UR13, UPT, UPT, UR10, UR9, URZ, UP1, !UPT ;  /* 0x000000090a0d3290 */ /* 0x000fe40008ffe4ff */
[----:B------:R-:W-:Y:S02]  /*02b0*/  UIADD3 UR9, UP1, UPT, UR11, UR6, URZ ;  /* 0x000000060b097290 */ /* 0x000fe4000ff3e0ff */
[----:B-1----:R-:W-:Y:S02]  /*02c0*/  UISETP.NE.U32.AND UP0, UPT, UR4, URZ, UPT ;  /* 0x000000ff0400728c */ /* 0x002fe4000bf05070 */
[----:B------:R-:W-:Y:S02]  /*02d0*/  UIADD3.X UR8, UPT, UPT, UR10, UR7, URZ, UP1, !UPT ;  /* 0x000000070a087290 */ /* 0x000fe40008ffe4ff */
[----:B------:R-:W-:Y:S01]  /*02e0*/  UISETP.NE.AND.EX UP0, UPT, UR5, URZ, UPT, UP0 ;  /* 0x000000ff0500728c */ /* 0x000fe2000bf05300 */
[----:B------:R-:W-:Y:S02]  /*02f0*/  IMAD.U32 R12, RZ, RZ, UR12 ;  /* 0x0000000cff0c7e24 */ /* 0x000fe4000f8e00ff */
[----:B------:R-:W-:-:S08]  /*0300*/  IMAD.U32 R13, RZ, RZ, UR13 ;  /* 0x0000000dff0d7e24 */ /* 0x000fd0000f8e00ff */
[----:B------:R-:W-:-:S04]  /*0310*/  @UP0 UIADD3 UR4, UP1, UPT, UR11, UR4, URZ ;  /* 0x000000040b040290 */ /* 0x000fc8000ff3e0ff */
[----:B------:R-:W-:Y:S01]  /*0320*/  @UP0 UIADD3.X UR5, UPT, UPT, UR10, UR5, URZ, UP1, !UPT ;  /* 0x000000050a050290 */ /* 0x000fe20008ffe4ff */
[----:B--2---:R-:W-:Y:S02]  /*0330*/  @P1 R2UR UR26, R8 ;  /* 0x00000000081a12ca */ /* 0x004fe400000e0000 */
[----:B------:R-:W-:Y:S02]  /*0340*/  @P1 R2UR UR27, R9 ;  /* 0x00000000091b12ca */ /* 0x000fe400000e0000 */
[----:B------:R-:W-:-:S05]  /*0350*/  @P1 IADD3 R76, P0, PT, R6, R0, RZ ;  /* 0x00000000064c1210 */ /* 0x000fca0007f1e0ff */
[----:B------:R-:W-:-:S04]  /*0360*/  @P1 IMAD.X R3, RZ, RZ, R7, P0 ;  /* 0x000000ffff031224 */ /* 0x000fc800000e0607 */
[----:B------:R-:W-:Y:S02]  /*0370*/  IMAD.U32 R8, RZ, RZ, UR26 ;  /* 0x0000001aff087e24 */ /* 0x000fe4000f8e00ff */
[----:B------:R-:W-:Y:S02]  /*0380*/  IMAD.U32 R9, RZ, RZ, UR27 ;  /* 0x0000001bff097e24 */ /* 0x000fe4000f8e00ff */
[----:B------:R-:W-:-:S03]  /*0390*/  @!P3 IMAD.MOV.U32 R77, RZ, RZ, R3 ;  /* 0x000000ffff4db224 */ /* 0x000fc600078e0003 */
[----:B---3--:R1:W-:Y:S04]  /*03a0*/  @!P3 STG.E.64 desc[UR22][R4.64], R8 ;  /* 0x000000080400b986 */ /* 0x0083e8000c101b16 */
[----:B------:R2:W-:Y:S01]  /*03b0*/  @!P3 STG.E.64 desc[UR22][R4.64+0x8], R76 ;  /* 0x0000084c0400b986 */ /* 0x0005e2000c101b16 */
[----:B------:R-:W-:-:S03]  /*03c0*/  PLOP3.LUT P3, PT, PT, PT, UP2, 0x80, 0x8 ;  /* 0x000000000008781c */ /* 0x000fc60003f6f028 */
[----:B------:R-:W3:Y:S04]  /*03d0*/  @P4 LDG.E R6, desc[UR22][R10.64] ;  /* 0x000000160a064981 */ /* 0x000ee8000c1e1900 */
[----:B------:R4:W3:Y:S01]  /*03e0*/  @P2 LDG.E R2, desc[UR22][R10.64+0x4] ;  /* 0x000004160a022981 */ /* 0x0008e2000c1e1900 */
[----:B------:R-:W-:Y:S02]  /*03f0*/  PLOP3.LUT P1, PT, PT, PT, UP3, 0x80, 0x8 ;  /* 0x000000000008781c */ /* 0x000fe40003f2f038 */
[----:B------:R-:W-:Y:S01]  /*0400*/  PLOP3.LUT P0, PT, PT, PT, UP0, 0x80, 0x8 ;  /* 0x000000000008781c */ /* 0x000fe20003f0f008 */
[----:B-1----:R-:W-:Y:S02]  /*0410*/  IMAD.U32 R8, RZ, RZ, UR9 ;  /* 0x00000009ff087e24 */ /* 0x002fe4000f8e00ff */
[----:B------:R-:W-:-:S08]  /*0420*/  IMAD.U32 R9, RZ, RZ, UR8 ;  /* 0x00000008ff097e24 */ /* 0x000fd0000f8e00ff */
[----:B--2---:R-:W2:Y:S04]  /*0430*/  @P1 LDG.E R4, desc[UR22][R12.64] ;  /* 0x000000160c041981 */ /* 0x004ea8000c1e1900 */
[----:B------:R-:W2:Y:S01]  /*0440*/  @!P3 LDG.E R5, desc[UR22][R8.64] ;  /* 0x000000160805b981 */ /* 0x000ea2000c1e1900 */
[----:B----4-:R-:W-:Y:S02]  /*0450*/  IMAD.U32 R10, RZ, RZ, UR4 ;  /* 0x00000004ff0a7e24 */ /* 0x010fe4000f8e00ff */
[----:B------:R-:W-:Y:S01]  /*0460*/  IMAD.U32 R11, RZ, RZ, UR5 ;  /* 0x00000005ff0b7e24 */ /* 0x000fe2000f8e00ff */
[----:B------:R-:W1:Y:S04]  /*0470*/  @!UP4 LDCU UR24, c[0x0][0x434] ;  /* 0x00008680ff18c7ac */ /* 0x000e680008000800 */
[----:B------:R4:W5:Y:S01]  /*0480*/  @P0 LDG.E R0, desc[UR22][R10.64] ;  /* 0x000000160a000981 */ /* 0x000962000c1e1900 */
[----:B------:R-:W-:Y:S01]  /*0490*/  UMOV UR15, 0xffffffff ;  /* 0xffffffff000f7882 */ /* 0x000fe20000000000 */
[----:B------:R-:W2:Y:S01]  /*04a0*/  @!UP0 LDCU.64 UR4, c[0x0][0x488] ;  /* 0x00009100ff0487ac */ /* 0x000ea20008000a00 */
[----:B------:R-:W-:Y:S01]  /*04b0*/  UISETP.NE.U32.AND UP1, UPT, UR6, URZ, UPT ;  /* 0x000000ff0600728c */ /* 0x000fe2000bf25070 */
[----:B------:R-:W-:Y:S01]  /*04c0*/  UMOV UR13, 0xffffffff ;  /* 0xffffffff000d7882 */ /* 0x000fe20000000000 */
[----:B------:R-:W-:-:S02]  /*04d0*/  USHF.L.U32 UR28, UR25, 0x7, URZ ;  /* 0x00000007191c7899 */ /* 0x000fc400080006ff */
[----:B------:R-:W-:Y:S01]  /*04e0*/  UISETP.NE.AND.EX UP1, UPT, UR7, URZ, UPT, UP1 ;  /* 0x000000ff0700728c */ /* 0x000fe2000bf25310 */
[----:B------:R-:W-:Y:S01]  /*04f0*/  UMOV UR12, URZ ;  /* 0x000000ff000c7c82 */ /* 0x000fe20008000000 */
[----:B------:R-:W1:Y:S01]  /*0500*/  @!UP0 LDCU UR6, c[0x0][0x43c] ;  /* 0x00008780ff0687ac */ /* 0x000e620008000800 */
[----:B---3--:R-:W-:Y:S02]  /*0510*/  @P4 R2UR UR15, R6 ;  /* 0x00000000060f42ca */ /* 0x008fe400000e0000 */
[----:B------:R-:W-:-:S13]  /*0520*/  @P2 R2UR UR8, R2 ;  /* 0x00000000020822ca */ /* 0x000fda00000e0000 */
[----:B-1----:R-:W-:-:S04]  /*0530*/  @UP4 UIADD3 UR24, UPT, UPT, UR8, -UR15, URZ ;  /* 0x8000000f08184290 */ /* 0x002fc8000fffe0ff */
[----:B------:R-:W-:Y:S01]  /*0540*/  UISETP.GT.AND UP2, UPT, UR24, UR28, UPT ;  /* 0x0000001c1800728c */ /* 0x000fe2000bf44270 */
[----:B--2---:R-:W-:-:S05]  /*0550*/  @P1 R2UR UR12, R4 ;  /* 0x00000000040c12ca */ /* 0x004fca00000e0000 */
[----:B------:R-:W-:Y:S01]  /*0560*/  PLOP3.LUT P1, PT, PT, PT, UP2, 0x80, 0x8 ;  /* 0x000000000008781c */ /* 0x000fe20003f2f028 */
[----:B------:R-:W-:Y:S01]  /*0570*/  @!UP0 UISETP.NE.U32.AND UP2, UPT, UR4, URZ, UPT ;  /* 0x000000ff0400828c */ /* 0x000fe2000bf45070 */
[----:B------:R-:W-:Y:S01]  /*0580*/  @!P3 R2UR UR13, R5 ;  /* 0x00000000050db2ca */ /* 0x000fe200000e0000 */
[----:B------:R-:W1:Y:S01]  /*0590*/  @!UP1 LDCU UR4, c[0x0][0x438] ;  /* 0x00008700ff0497ac */ /* 0x000e620008000800 */
[----:B----4-:R-:W-:-:S13]  /*05a0*/  BRA.U !UP1, `(.L_x_1968) ;  /* 0x0000000109187547 */ /* 0x010fda000b800000 */
[----:B------:R-:W-:-:S13]  /*05b0*/  PLOP3.LUT P2, PT, PT, PT, UP5, 0x80, 0x8 ;  /* 0x000000000008781c */ /* 0x000fda0003f4f058 */
[----:B------:R-:W1:Y:S04]  /*05c0*/  @P2 LDG.E R2, desc[UR22][R8.64+0x4] ;  /* 0x0000041608022981 */ /* 0x000e68000c1e1900 */
[----:B------:R-:W2:Y:S01]  /*05d0*/  @!P2 LDG.E R4, desc[UR22][R8.64] ;  /* 0x000000160804a981 */ /* 0x000ea2000c1e1900 */
[----:B-1----:R-:W-:-:S13]  /*05e0*/  @P2 R2UR UR4, R2 ;  /* 0x00000000020422ca */ /* 0x002fda00000e0000 */
[----:B------:R-:W-:-:S07]  /*05f0*/  @UP5 UIADD3 UR4, UPT, UPT, UR4, -UR13, URZ ;  /* 0x8000000d04045290 */ /* 0x000fce000fffe0ff */
[----:B--2---:R-:W-:Y:S02]  /*0600*/  @!P2 R2UR UR4, R4 ;  /* 0x000000000404a2ca */ /* 0x004fe400000e0000 */
.L_x_1968:
        /* <DEDUP_REMOVED lines=54> */
.L_x_1970:
[----:B------:R-:W1:Y:S01]  /*0970*/  LDCU UR6, c[0x0][0x434] ;  /* 0x00008680ff0677ac */ /* 0x000e620008000800 */
[C---:B------:R-:W-:Y:S01]  /*0980*/  IMAD.SHL.U32 R2, R180.reuse, 0x8, RZ ;  /* 0x00000008b4027824 */ /* 0x040fe200078e00ff */
[----:B------:R-:W-:Y:S01]  /*0990*/  SHF.R.U32.HI R0, RZ, 0x3, R180 ;  /* 0x00000003ff007819 */ /* 0x000fe200000116b4 */
[----:B------:R-:W-:Y:S01]  /*09a0*/  BSSY.RECONVERGENT B0, `(.L_x_1971) ;  /* 0x0000033000007945 */ /* 0x000fe20003800200 */
[----:B------:R-:W2:Y:S01]  /*09b0*/  LDCU.64 UR4, c[0x0][0x410] ;  /* 0x00008200ff0477ac */ /* 0x000ea20008000a00 */
[----:B------:R-:W-:Y:S02]  /*09c0*/  LOP3.LUT P6, R180, R180, 0x7, RZ, 0xc0, !PT ;  /* 0x00000007b4b47812 */ /* 0x000fe400078cc0ff */
[----:B------:R-:W-:Y:S01]  /*09d0*/  LOP3.LUT R2, R2, 0x38, RZ, 0xc0, !PT ;  /* 0x0000003802027812 */ /* 0x000fe200078ec0ff */
[----:B------:R-:W-:Y:S01]  /*09e0*/  UISETP.NE.AND UP1, UPT, UR10, URZ, !UP1 ;  /* 0x000000ff0a00728c */ /* 0x000fe2000cf25270 */
[----:B------:R-:W-:Y:S01]  /*09f0*/  VIADD R6, R0, 0x20 ;  /* 0x0000002000067836 */ /* 0x000fe20000000000 */
[----:B------:R-:W-:Y:S01]  /*0a00*/  UIADD3 UR24, UPT, UPT, -UR28, UR24, URZ ;  /* 0x000000181c187290 */ /* 0x000fe2000fffe1ff */
[----:B------:R-:W-:Y:S01]  /*0a10*/  IADD3 R2, P1, PT, R2, UR12, RZ ;  /* 0x0000000c02027c10 */ /* 0x000fe2000ff3e0ff */
[----:B------:R-:W-:Y:S01]  /*0a20*/  UISETP.NE.AND UP0, UPT, UR15, -0x1, UPT ;  /* 0xffffffff0f00788c */ /* 0x000fe2000bf05270 */
[----:B------:R-:W-:-:S02]  /*0a30*/  VIADD R5, R0, 0x40 ;  /* 0x0000004000057836 */ /* 0x000fc40000000000 */
[C---:B------:R-:W-:Y:S01]  /*0a40*/  VIADD R4, R0.reuse, 0x60 ;  /* 0x0000006000047836 */ /* 0x040fe20000000000 */
[----:B------:R-:W-:Y:S01]  /*0a50*/  ISETP.GE.AND P3, PT, R0, UR24, PT ;  /* 0x0000001800007c0c */ /* 0x000fe2000bf66270 */
[----:B------:R-:W-:Y:S01]  /*0a60*/  IMAD.X R3, RZ, RZ, UR9, P1 ;  /* 0x00000009ff037e24 */ /* 0x000fe200088e06ff */
[----:B-1----:R-:W-:Y:S01]  /*0a70*/  UIMAD UR6, UR20, UR6, URZ ;  /* 0x00000006140672a4 */ /* 0x002fe2000f8e02ff */
[----:B------:R-:W-:Y:S02]  /*0a80*/  ISETP.GE.AND P0, PT, R6, UR24, PT ;  /* 0x0000001806007c0c */ /* 0x000fe4000bf06270 */
[----:B------:R-:W-:Y:S01]  /*0a90*/  ISETP.GE.AND P2, PT, R5, UR24, PT ;  /* 0x0000001805007c0c */ /* 0x000fe2000bf46270 */
[----:B--2---:R-:W-:Y:S01]  /*0aa0*/  IMAD.U32 R11, RZ, RZ, UR5 ;  /* 0x00000005ff0b7e24 */ /* 0x004fe2000f8e00ff */
[----:B------:R-:W-:Y:S01]  /*0ab0*/  USEL UR9, UR6, UR15, !UP0 ;  /* 0x0000000f06097287 */ /* 0x000fe2000c000000 */
[----:B------:R-:W-:Y:S01]  /*0ac0*/  IMAD.U32 R8, RZ, RZ, UR4 ;  /* 0x00000004ff087e24 */ /* 0x000fe2000f8e00ff */
[----:B---3--:R-:W-:Y:S01]  /*0ad0*/  UIMAD UR5, UR19, UR11, URZ ;  /* 0x0000000b130572a4 */ /* 0x008fe2000f8e02ff */
[----:B------:R-:W-:Y:S01]  /*0ae0*/  ISETP.GE.AND P1, PT, R4, UR24, PT ;  /* 0x0000001804007c0c */ /* 0x000fe2000bf26270 */
[----:B------:R-:W-:Y:S01]  /*0af0*/  USHF.R.S32.HI UR6, URZ, 0x1f, UR9 ;  /* 0x0000001fff067899 */ /* 0x000fe20008011409 */
[----:B------:R-:W-:Y:S01]  /*0b00*/  IMAD.WIDE.U32 R8, R8, UR19, R2 ;  /* 0x0000001308087c25 */ /* 0x000fe2000f8e0002 */
[----:B------:R-:W-:Y:S01]  /*0b10*/  UIMAD UR4, UR28, UR8, URZ ;  /* 0x000000081c0472a4 */ /* 0x000fe2000f8e02ff */
[C---:B------:R-:W-:Y:S01]  /*0b20*/  ISETP.NE.OR P5, PT, R180.reuse, RZ, P0 ;  /* 0x000000ffb400720c */ /* 0x040fe200007a5670 */
[----:B------:R-:W-:Y:S01]  /*0b30*/  @!UP1 UIMAD UR5, UR20, UR7, UR5 ;  /* 0x00000007140592a4 */ /* 0x000fe2000f8e0205 */
[----:B------:R-:W-:Y:S01]  /*0b40*/  IMAD R11, R11, UR19, R9 ;  /* 0x000000130b0b7c24 */ /* 0x000fe2000f8e0209 */
[----:B------:R-:W-:Y:S01]  /*0b50*/  USEL UR9, UR9, URZ, UP1 ;  /* 0x000000ff09097287 */ /* 0x000fe20008800000 */
[----:B------:R-:W-:Y:S01]  /*0b60*/  ISETP.NE.OR P4, PT, R180, RZ, P2 ;  /* 0x000000ffb400720c */ /* 0x000fe20001785670 */
[----:B------:R-:W-:-:S02]  /*0b70*/  USEL UR6, UR6, URZ, UP1 ;  /* 0x000000ff06067287 */ /* 0x000fc40008800000 */
[----:B------:R-:W-:Y:S02]  /*0b80*/  USHF.R.S32.HI UR12, URZ, 0x1f, UR4 ;  /* 0x0000001fff0c7899 */ /* 0x000fe40008011404 */
[----:B------:R-:W-:Y:S02]  /*0b90*/  USHF.R.S32.HI UR7, URZ, 0x1f, UR5 ;  /* 0x0000001fff077899 */ /* 0x000fe40008011405 */
        /* <DEDUP_REMOVED lines=19> */
.L_x_1972:
[----:B------:R-:W-:Y:S05]  /*0cd0*/  BSYNC.RECONVERGENT B0 ;  /* 0x0000000000007941 */ /* 0x000fea0003800200 */
.L_x_1971:
        /* <DEDUP_REMOVED lines=20> */
.L_x_1974:
[----:B------:R-:W-:Y:S05]  /*0e20*/  BSYNC.RECONVERGENT B0 ;  /* 0x0000000000007941 */ /* 0x000fea0003800200 */
.L_x_1973:
        /* <DEDUP_REMOVED lines=18> */
.L_x_1976:
[----:B------:R-:W-:Y:S05]  /*0f50*/  BSYNC.RECONVERGENT B0 ;  /* 0x0000000000007941 */ /* 0x000fea0003800200 */
.L_x_1975:
        /* <DEDUP_REMOVED lines=17> */
.L_x_1978:
[----:B------:R-:W-:Y:S05]  /*1070*/  BSYNC.RECONVERGENT B0 ;  /* 0x0000000000007941 */ /* 0x000fea0003800200 */
.L_x_1977:
        /* <DEDUP_REMOVED lines=10> */
.L_x_1980:
[----:B------:R-:W-:Y:S05]  /*1120*/  BSYNC.RECONVERGENT B0 ;  /* 0x0000000000007941 */ /* 0x000fea0003800200 */
.L_x_1979:
        /* <DEDUP_REMOVED lines=10> */
.L_x_1982:
[----:B------:R-:W-:Y:S05]  /*11d0*/  BSYNC.RECONVERGENT B0 ;  /* 0x0000000000007941 */ /* 0x000fea0003800200 */
.L_x_1981:
        /* <DEDUP_REMOVED lines=10> */
.L_x_1984:
[----:B------:R-:W-:Y:S05]  /*1280*/  BSYNC.RECONVERGENT B0 ;  /* 0x0000000000007941 */ /* 0x000fea0003800200 */
.L_x_1983:
        /* <DEDUP_REMOVED lines=10> */
.L_x_1969:
        /* <DEDUP_REMOVED lines=21> */
.L_x_1985:
[----:B------:R-:W1:Y:S01]  /*1480*/  LDCU.64 UR10, c[0x0][0x3b8] ;  /* 0x00007700ff0a77ac */ /* 0x000e620008000a00 */
[----:B------:R-:W-:-:S04]  /*1490*/  UIADD3 UR33, UPT, UPT, UR12, UR13, URZ ;  /* 0x0000000d0c217290 */ /* 0x000fc8000fffe0ff */
[----:B-1----:R-:W-:Y:S02]  /*14a0*/  UIMAD.WIDE.U32 UR6, UR33, UR10, URZ ;  /* 0x0000000a210672a5 */ /* 0x002fe4000f8e00ff */
[----:B------:R-:W-:-:S04]  /*14b0*/  UIMAD UR33, UR33, UR11, URZ ;  /* 0x0000000b212172a4 */ /* 0x000fc8000f8e02ff */
[----:B------:R-:W-:Y:S02]  /*14c0*/  UIADD3 UR33, UPT, UPT, UR7, UR33, URZ ;  /* 0x0000002107217290 */ /* 0x000fe4000fffe0ff */
.L_x_1986:
        /* <DEDUP_REMOVED lines=39> */
.L_x_1987:
[----:B------:R-:W1:Y:S01]  /*1740*/  LDCU.64 UR8, c[0x0][0x3c0] ;  /* 0x00007800ff0877ac */ /* 0x000e620008000a00 */
[----:B------:R-:W-:-:S04]  /*1750*/  UIADD3 UR12, UPT, UPT, UR12, UR13, URZ ;  /* 0x0000000d0c0c7290 */ /* 0x000fc8000fffe0ff */
[----:B-1----:R-:W-:Y:S02]  /*1760*/  UIMAD.WIDE.U32 UR4, UR12, UR8, URZ ;  /* 0x000000080c0472a5 */ /* 0x002fe4000f8e00ff */
[----:B------:R-:W-:-:S04]  /*1770*/  UIMAD UR12, UR12, UR9, URZ ;  /* 0x000000090c0c72a4 */ /* 0x000fc8000f8e02ff */
[----:B------:R-:W-:Y:S01]  /*1780*/  UIADD3 UR31, UPT, UPT, UR5, UR12, URZ ;  /* 0x0000000c051f7290 */ /* 0x000fe2000fffe0ff */
[----:B------:R-:W-:-:S11]  /*1790*/  UMOV UR32, UR4 ;  /* 0x0000000400207c82 */ /* 0x000fd60008000000 */
.L_x_1988:
[----:B------:R-:W-:Y:S01]  /*17a0*/  UIADD3 UR28, UPT, UPT, -UR28, UR24, URZ ;  /* 0x000000181c1c7290 */ /* 0x000fe2000fffe1ff */
[--C-:B------:R-:W-:Y:S01]  /*17b0*/  SHF.R.U32.HI R12, RZ, 0x3, R180.reuse ;  /* 0x00000003ff0c7819 */ /* 0x100fe200000116b4 */
[----:B------:R-:W-:Y:S01]  /*17c0*/  IMAD.SHL.U32 R186, R180, 0x8, RZ ;  /* 0x00000008b4ba7824 */ /* 0x000fe200078e00ff */
[----:B------:R-:W1:Y:S01]  /*17d0*/  LDCU.64 UR12, c[0x0][0x3c8] ;  /* 0x00007900ff0c77ac */ /* 0x000e620008000a00 */
[----:B------:R-:W-:Y:S01]  /*17e0*/  SHF.R.U32.HI R181, RZ, 0x1, R180 ;  /* 0x00000001ffb57819 */ /* 0x000fe200000116b4 */
[----:B------:R-:W-:Y:S01]  /*17f0*/  IMAD.MOV.U32 R216, RZ, RZ, 0x20 ;  /* 0x00000020ffd87424 */ /* 0x000fe200078e00ff */
[C---:B------:R-:W-:Y:S01]  /*1800*/  ISETP.GE.AND P2, PT, R12.reuse, UR28, PT ;  /* 0x0000001c0c007c0c */ /* 0x040fe2000bf46270 */
[----:B------:R-:W-:Y:S01]  /*1810*/  VIADD R13, R12, 0x20 ;  /* 0x000000200c0d7836 */ /* 0x000fe20000000000 */
[----:B------:R-:W-:Y:S01]  /*1820*/  LOP3.LUT R167, R186, 0x38, RZ, 0xc0, !PT ;  /* 0x00000038baa77812 */ /* 0x000fe200078ec0ff */
[C---:B------:R-:W-:Y:S01]  /*1830*/  VIADD R2, R12.reuse, 0x60 ;  /* 0x000000600c027836 */ /* 0x040fe20000000000 */
[----:B------:R-:W-:Y:S01]  /*1840*/  UIMAD.WIDE.U32 UR34, UR25, 0x80, URZ ;  /* 0x00000080192278a5 */ /* 0x000fe2000f8e00ff */
[----:B------:R-:W2:Y:S01]  /*1850*/  S2UR UR25, SR_CgaCtaId ;  /* 0x00000000001979c3 */ /* 0x000ea20000008800 */
[----:B------:R-:W-:Y:S01]  /*1860*/  IADD3 R22, P0, PT, R167, UR6, RZ ;  /* 0x00000006a7167c10 */ /* 0x000fe2000ff1e0ff */
[----:B------:R-:W3:Y:S01]  /*1870*/  LDCU.128 UR4, c[0x0][0x3d0] ;  /* 0x00007a00ff0477ac */ /* 0x000ee20008000c00 */
[----:B------:R-:W-:Y:S01]  /*1880*/  ISETP.GE.AND P1, PT, R13, UR28, PT ;  /* 0x0000001c0d007c0c */ /* 0x000fe2000bf26270 */
[----:B------:R-:W-:Y:S01]  /*1890*/  VIADD R4, R12, 0x40 ;  /* 0x000000400c047836 */ /* 0x000fe20000000000 */
[----:B------:R-:W-:Y:S01]  /*18a0*/  ISETP.GE.AND P5, PT, R2, UR28, PT ;  /* 0x0000001c02007c0c */ /* 0x000fe2000bfa6270 */
[----:B------:R-:W-:Y:S01]  /*18b0*/  IMAD.X R23, RZ, RZ, UR33, P0 ;  /* 0x00000021ff177e24 */ /* 0x000fe200080e06ff */
[----:B------:R-:W-:Y:S01]  /*18c0*/  IADD3 R6, P0, PT, R167, UR30, RZ ;  /* 0x0000001ea7067c10 */ /* 0x000fe2000ff1e0ff */
[----:B------:R-:W4:Y:S01]  /*18d0*/  @!P2 LDC.64 R10, c[0x0][0x3b0] ;  /* 0x0000ec00ff0aab82 */ /* 0x000f220000000a00 */
[----:B------:R-:W-:Y:S01]  /*18e0*/  SHF.R.S32.HI R2, RZ, 0x1f, R0 ;  /* 0x0000001fff027819 */ /* 0x000fe20000011400 */
[----:B-1----:R-:W-:Y:S01]  /*18f0*/  IMAD.U32 R14, RZ, RZ, UR12 ;  /* 0x0000000cff0e7e24 */ /* 0x002fe2000f8e00ff */
[----:B------:R-:W-:Y:S01]  /*1900*/  LOP3.LUT R5, R186, 0x1f8, RZ, 0xc0, !PT ;  /* 0x000001f8ba057812 */ /* 0x000fe200078ec0ff */
[----:B------:R-:W-:Y:S01]  /*1910*/  IMAD.X R7, RZ, RZ, UR29, P0 ;  /* 0x0000001dff077e24 */ /* 0x000fe200080e06ff */
[----:B------:R-:W-:Y:S01]  /*1920*/  LOP3.LUT R17, R12, UR34, RZ, 0xfc, !PT ;  /* 0x000000220c117c12 */ /* 0x000fe2000f8efcff */
[----:B------:R-:W-:Y:S01]  /*1930*/  IMAD.U32 R21, RZ, RZ, UR13 ;  /* 0x0000000dff157e24 */ /* 0x000fe2000f8e00ff */
[----:B------:R-:W1:Y:S01]  /*1940*/  LDCU.64 UR12, c[0x0][0x388] ;  /* 0x00007100ff0c77ac */ /* 0x000e620008000a00 */
[----:B------:R-:W-:Y:S01]  /*1950*/  IMAD.WIDE.U32 R14, R14, UR19, R6 ;  /* 0x000000130e0e7c25 */ /* 0x000fe2000f8e0006 */
[----:B------:R-:W5:Y:S01]  /*1960*/  @!P2 LDC.64 R8, c[0x0][0x380] ;  /* 0x0000e000ff08ab82 */ /* 0x000f620000000a00 */
[----:B------:R-:W-:Y:S01]  /*1970*/  ISETP.GE.AND P6, PT, R4, UR28, PT ;  /* 0x0000001c04007c0c */ /* 0x000fe2000bfc6270 */
[----:B------:R-:W-:Y:S01]  /*1980*/  UIADD3 UR18, UPT, UPT, UR21, UR18, -UR24 ;  /* 0x0000001215127290 */ /* 0x000fe2000fffe818 */
[----:B------:R-:W-:Y:S01]  /*1990*/  IMAD.WIDE.U32 R22, R12, UR10, R22 ;  /* 0x0000000a0c167c25 */ /* 0x000fe2000f8e0016 */
[----:B------:R-:W-:-:S02]  /*19a0*/  LOP3.LUT R19, R186, 0x1e00, RZ, 0xc0, !PT ;  /* 0x00001e00ba137812 */ /* 0x000fc400078ec0ff */
[----:B------:R-:W-:Y:S01]  /*19b0*/  LOP3.LUT R226, R5, 0x38, R180, 0x78, !PT ;  /* 0x0000003805e27812 */ /* 0x000fe200078e78b4 */
[----:B------:R-:W-:Y:S01]  /*19c0*/  IMAD R23, R12, UR11, R23 ;  /* 0x0000000b0c177c24 */ /* 0x000fe2000f8e0217 */
[----:B------:R-:W5:Y:S01]  /*19d0*/  @!P1 LDC.64 R6, c[0x0][0x3b0] ;  /* 0x0000ec00ff069b82 */ /* 0x000f620000000a00 */
[----:B---3--:R-:W-:Y:S01]  /*19e0*/  IMAD R25, R2, UR4, RZ ;  /* 0x0000000402197c24 */ /* 0x008fe2000f8e02ff */
[----:B------:R-:W-:Y:S01]  /*19f0*/  @!P1 IADD3 R16, P0, PT, R17, 0x20, RZ ;  /* 0x0000002011109810 */ /* 0x000fe20007f1e0ff */
[----:B------:R-:W-:Y:S01]  /*1a00*/  IMAD R15, R21, UR19, R15 ;  /* 0x00000013150f7c24 */ /* 0x000fe2000f8e020f */
[----:B------:R-:W-:Y:S01]  /*1a10*/  LOP3.LUT R226, R226, R19, RZ, 0xfc, !PT ;  /* 0x00000013e2e27212 */ /* 0x000fe200078efcff */
[C---:B------:R-:W-:Y:S01]  /*1a20*/  IMAD R224, R0.reuse, UR5, R25 ;  /* 0x0000000500e07c24 */ /* 0x040fe2000f8e0219 */
[----:B------:R-:W-:Y:S01]  /*1a30*/  UMOV UR5, 0x400 ;  /* 0x0000040000057882 */ /* 0x000fe20000000000 */
[----:B------:R-:W-:Y:S01]  /*1a40*/  IMAD.WIDE.U32 R20, R0, UR4, R22 ;  /* 0x0000000400147c25 */ /* 0x000fe2000f8e0016 */
[----:B------:R-:W3:Y:S01]  /*1a50*/  @!P1 LDC.64 R4, c[0x0][0x380] ;  /* 0x0000e000ff049b82 */ /* 0x000ee20000000a00 */
[----:B--2---:R-:W-:Y:S01]  /*1a60*/  ULEA UR5, UR25, UR5, 0x18 ;  /* 0x0000000519057291 */ /* 0x004fe2000f8ec0ff */
[----:B------:R-:W-:Y:S01]  /*1a70*/  LOP3.LUT R77, R181, 0x8, RZ, 0xc0, !PT ;  /* 0x00000008b54d7812 */ /* 0x000fe200078ec0ff */
[----:B----4-:R-:W-:Y:S01]  /*1a80*/  @!P2 IMAD R18, R10, UR35, RZ ;  /* 0x000000230a12ac24 */ /* 0x010fe2000f8e02ff */
[----:B------:R-:W-:Y:S01]  /*1a90*/  USHF.L.U32 UR25, UR10, 0x6, URZ ;  /* 0x000000060a197899 */ /* 0x000fe200080006ff */
[----:B------:R-:W-:Y:S01]  /*1aa0*/  @!P1 IMAD.X R19, RZ, RZ, UR35, P0 ;  /* 0x00000023ff139e24 */ /* 0x000fe200080e06ff */
[----:B-1----:R-:W-:Y:S01]  /*1ab0*/  LEA R225, P0, R20, UR12, 0x1 ;  /* 0x0000000c14e17c11 */ /* 0x002fe2000f8008ff */
[----:B------:R-:W-:Y:S01]  /*1ac0*/  IMAD.IADD R224, R21, 0x1, R224 ;  /* 0x0000000115e07824 */ /* 0x000fe200078e02e0 */
[----:B------:R-:W-:Y:S01]  /*1ad0*/  LEA R226, R226, UR5, 0x1 ;  /* 0x00000005e2e27c11 */ /* 0x000fe2000f8e08ff */
[C---:B------:R-:W-:Y:S01]  /*1ae0*/  @!P2 IMAD R11, R17.reuse, R11, R18 ;  /* 0x0000000b110ba224 */ /* 0x040fe200078e0212 */
[----:B------:R-:W-:Y:S01]  /*1af0*/  UIADD3 UR12, UPT, UPT, UR16, -0x1, URZ ;  /* 0xffffffff100c7890 */ /* 0x000fe2000fffe0ff */
[----:B------:R-:W-:Y:S01]  /*1b00*/  @!P2 IMAD.WIDE.U32 R22, R17, R10, R14 ;  /* 0x0000000a1116a225 */ /* 0x000fe200078e000e */
[----:B------:R-:W-:Y:S01]  /*1b10*/  LEA.HI.X R224, R20, UR13, R224, 0x1, P0 ;  /* 0x0000000d14e07c11 */ /* 0x000fe200080f0ce0 */
[----:B------:R-:W-:-:S02]  /*1b20*/  USHF.L.U64.HI UR13, UR10, 0x6, UR11 ;  /* 0x000000060a0d7899 */ /* 0x000fc4000801020b */
[----:B------:R-:W-:Y:S01]  /*1b30*/  @!P2 IMAD.IADD R11, R23, 0x1, R11 ;  /* 0x00000001170ba824 */ /* 0x000fe200078e020b */
[C---:B-----5:R-:W-:Y:S01]  /*1b40*/  @!P2 LEA R8, P0, R22.reuse, R8, 0x1 ;  /* 0x000000081608a211 */ /* 0x060fe200078008ff */
[-C--:B------:R-:W-:Y:S01]  /*1b50*/  @!P1 IMAD R19, R19, R6.reuse, RZ ;  /* 0x0000000613139224 */ /* 0x080fe200078e02ff */
[----:B------:R-:W-:Y:S01]  /*1b60*/  USHF.L.U32 UR4, UR12, 0x6, URZ ;  /* 0x000000060c047899 */ /* 0x000fe200080006ff */
[----:B------:R-:W-:Y:S01]  /*1b70*/  @!P1 IMAD.MOV.U32 R18, RZ, RZ, R14 ;  /* 0x000000ffff129224 */ /* 0x000fe200078e000e */
[----:B------:R-:W-:Y:S01]  /*1b80*/  @!P2 LEA.HI.X R9, R22, R9, R11, 0x1, P0 ;  /* 0x000000091609a211 */ /* 0x000fe200000f0c0b */
[C---:B------:R-:W-:Y:S01]  /*1b90*/  @!P1 IMAD R7, R16.reuse, R7, R19 ;  /* 0x0000000710079224 */ /* 0x040fe200078e0213 */
[----:B------:R-:W1:Y:S01]  /*1ba0*/  @!P6 LDC.64 R10, c[0x0][0x3b0] ;  /* 0x0000ec00ff0aeb82 */ /* 0x000e620000000a00 */
[----:B------:R-:W-:Y:S01]  /*1bb0*/  @!P1 IMAD.MOV.U32 R19, RZ, RZ, R15 ;  /* 0x000000ffff139224 */ /* 0x000fe200078e000f */
[----:B------:R-:W-:Y:S01]  /*1bc0*/  UIADD3 UR29, UPT, UPT, -UR4, UR21, URZ ;  /* 0x00000015041d7290 */ /* 0x000fe2000fffe1ff */
[----:B------:R-:W-:Y:S01]  /*1bd0*/  @!PT LDS RZ, [RZ] ;  /* 0x00000000fffff984 */ /* 0x000fe20000000800 */
[----:B------:R-:W-:Y:S01]  /*1be0*/  @!PT LDS RZ, [RZ] ;  /* 0x00000000fffff984 */ /* 0x000fe20000000800 */
[----:B------:R-:W-:Y:S01]  /*1bf0*/  @!PT LDS RZ, [RZ] ;  /* 0x00000000fffff984 */ /* 0x000fe20000000800 */
[----:B------:R-:W-:Y:S01]  /*1c00*/  @!P2 LDGSTS.E.BYPASS.LTC128B.128 [R226], desc[UR22][R8.64] ;  /* 0x0000000008e2afae */ /* 0x000fe2000b981a16 */
[----:B------:R-:W-:Y:S01]  /*1c10*/  UIMAD.WIDE.U32 UR36, UR25, UR12, URZ ;  /* 0x0000000c192472a5 */ /* 0x000fe2000f8e00ff */
[----:B------:R-:W-:Y:S01]  /*1c20*/  @!P1 IMAD.WIDE.U32 R18, R16, R6, R18 ;  /* 0x0000000610129225 */ /* 0x000fe200078e0012 */
[----:B------:R-:W-:Y:S01]  /*1c30*/  UIMAD UR30, UR13, UR12, URZ ;  /* 0x0000000c0d1e72a4 */ /* 0x000fe2000f8e02ff */
[----:B------:R-:W-:Y:S01]  /*1c40*/  @!P2 LDGSTS.E.BYPASS.LTC128B.128 [R226+0x4000], desc[UR22][R8.64+0x80] ;  /* 0x0400008008e2afae */ /* 0x000fe2000b981a16 */
[----:B------:R-:W-:Y:S01]  /*1c50*/  ISETP.GE.AND P4, PT, R12, UR29, PT ;  /* 0x0000001d0c007c0c */ /* 0x000fe2000bf86270 */
[----:B------:R-:W-:Y:S01]  /*1c60*/  @!P1 IMAD.IADD R7, R19, 0x1, R7 ;  /* 0x0000000113079824 */ /* 0x000fe200078e0207 */
[----:B---3--:R-:W-:Y:S01]  /*1c70*/  @!P1 LEA R20, P0, R18, R4, 0x1 ;  /* 0x0000000412149211 */ /* 0x008fe200078008ff */
[----:B------:R-:W-:Y:S01]  /*1c80*/  @!P2 LDGSTS.E.BYPASS.LTC128B.128 [R226+0x8000], desc[UR22][R8.64+0x100] ;  /* 0x0800010008e2afae */ /* 0x000fe2000b981a16 */
[----:B------:R-:W-:-:S02]  /*1c90*/  IMAD.U32 R22, RZ, RZ, UR36 ;  /* 0x00000024ff167e24 */ /* 0x000fc4000f8e00ff */
[----:B------:R-:W-:Y:S01]  /*1ca0*/  @!P1 LEA.HI.X R21, R18, R5, R7, 0x1, P0 ;  /* 0x0000000512159211 */ /* 0x000fe200000f0c07 */
[----:B------:R2:W-:Y:S01]  /*1cb0*/  @!P2 LDGSTS.E.BYPASS.LTC128B.128 [R226+0xc000], desc[UR22][R8.64+0x180] ;  /* 0x0c00018008e2afae */ /* 0x0005e2000b981a16 */
[----:B------:R-:W-:Y:S01]  /*1cc0*/  IADD3 R24, P2, PT, R167, UR32, RZ ;  /* 0x00000020a7187c10 */ /* 0x000fe2000ff5e0ff */
[----:B------:R-:W3:Y:S01]  /*1cd0*/  @!P5 LDC.64 R6, c[0x0][0x3b0] ;  /* 0x0000ec00ff06db82 */ /* 0x000ee20000000a00 */
[C---:B------:R-:W-:Y:S01]  /*1ce0*/  @!P6 IADD3 R18, P3, PT, R17.reuse, 0x40, RZ ;  /* 0x000000401112e810 */ /* 0x040fe20007f7e0ff */
[----:B------:R-:W-:Y:S01]  /*1cf0*/  @!P6 IMAD.MOV.U32 R28, RZ, RZ, R14 ;  /* 0x000000ffff1ce224 */ /* 0x000fe200078e000e */
[----:B------:R-:W-:Y:S01]  /*1d00*/  @!P5 IADD3 R16, P0, PT, R17, 0x60, RZ ;  /* 0x000000601110d810 */ /* 0x000fe20007f1e0ff */
[----:B------:R-:W-:Y:S01]  /*1d10*/  IMAD.X R25, RZ, RZ, UR31, P2 ;  /* 0x0000001fff197e24 */ /* 0x000fe200090e06ff */
[----:B------:R-:W-:Y:S01]  /*1d20*/  UIADD3 UR31, UPT, UPT, UR37, UR30, URZ ;  /* 0x0000001e251f7290 */ /* 0x000fe2000fffe0ff */
[----:B------:R-:W-:Y:S01]  /*1d30*/  @!P6 IMAD.X R5, RZ, RZ, UR35, P3 ;  /* 0x00000023ff05ee24 */ /* 0x000fe200098e06ff */
[C---:B------:R-:W-:Y:S01]  /*1d40*/  ISETP.GE.AND P3, PT, R13.reuse, UR29, PT ;  /* 0x0000001d0d007c0c */ /* 0x040fe2000bf66270 */
[C---:B------:R-:W-:Y:S01]  /*1d50*/  IMAD.WIDE.U32 R24, R12.reuse, UR8, R24 ;  /* 0x000000080c187c25 */ /* 0x040fe2000f8e0018 */
[----:B------:R-:W-:Y:S01]  /*1d60*/  ISETP.GE.AND P2, PT, R13, UR29, PT ;  /* 0x0000001d0d007c0c */ /* 0x000fe2000bf46270 */
[----:B------:R-:W-:Y:S01]  /*1d70*/  USHF.L.U32 UR30, UR10, 0x5, URZ ;  /* 0x000000050a1e7899 */ /* 0x000fe200080006ff */
[----:B------:R-:W-:Y:S01]  /*1d80*/  @!P1 LDGSTS.E.BYPASS.LTC128B.128 [R226+0x1000], desc[UR22][R20.64] ;  /* 0x0100000014e29fae */ /* 0x000fe2000b981a16 */
[----:B------:R-:W-:Y:S01]  /*1d90*/  IMAD R25, R12, UR9, R25 ;  /* 0x000000090c197c24 */ /* 0x000fe2000f8e0219 */
[----:B------:R-:W-:Y:S01]  /*1da0*/  USHF.L.U64.HI UR29, UR10, 0x5, UR11 ;  /* 0x000000050a1d7899 */ /* 0x000fe2000801020b */
[-C--:B-1----:R-:W-:Y:S01]  /*1db0*/  @!P6 IMAD R12, R5, R10.reuse, RZ ;  /* 0x0000000a050ce224 */ /* 0x082fe200078e02ff */
[----:B------:R-:W-:Y:S01]  /*1dc0*/  @!P1 LDGSTS.E.BYPASS.LTC128B.128 [R226+0x5000], desc[UR22][R20.64+0x80] ;  /* 0x0500008014e29fae */ /* 0x000fe2000b981a16 */
[----:B------:R-:W1:Y:S01]  /*1dd0*/  @!P5 LDC.64 R4, c[0x0][0x380] ;  /* 0x0000e000ff04db82 */ /* 0x000e620000000a00 */
[----:B------:R-:W-:Y:S01]  /*1de0*/  @!P5 IMAD.X R17, RZ, RZ, UR35, P0 ;  /* 0x00000023ff11de24 */ /* 0x000fe200080e06ff */
[----:B------:R-:W-:Y:S01]  /*1df0*/  @!P4 LEA R26, P0, R22, R225, 0x1 ;  /* 0x000000e1161ac211 */ /* 0x000fe200078008ff */
[----:B------:R-:W-:Y:S01]  /*1e00*/  @!P6 IMAD.MOV.U32 R29, RZ, RZ, R15 ;  /* 0x000000ffff1de224 */ /* 0x000fe200078e000f */
[----:B------:R-:W-:Y:S01]  /*1e10*/  VOTEU.ALL UP0, P3 ;  /* 0x0000000000ff7886 */ /* 0x000fe20001800000 */
[----:B------:R-:W-:Y:S01]  /*1e20*/  IMAD.U32 R13, RZ, RZ, UR31 ;  /* 0x0000001fff0d7e24 */ /* 0x000fe2000f8e00ff */
[----:B------:R-:W-:Y:S01]  /*1e30*/  @!P1 LDGSTS.E.BYPASS.LTC128B.128 [R226+0x9000], desc[UR22][R20.64+0x100] ;  /* 0x0900010014e29fae */ /* 0x000fe2000b981a16 */
[C---:B------:R-:W-:Y:S01]  /*1e40*/  @!P6 IMAD R11, R18.reuse, R11, R12 ;  /* 0x0000000b120be224 */ /* 0x040fe200078e020c */
[----:B------:R-:W-:Y:S01]  /*1e50*/  USHF.L.U32 UR32, UR8, 0x6, URZ ;  /* 0x0000000608207899 */ /* 0x000fe200080006ff */
[----:B--2---:R-:W2:Y:S01]  /*1e60*/  @!P6 LDC.64 R8, c[0x0][0x380] ;  /* 0x0000e000ff08eb82 */ /* 0x004ea20000000a00 */
[----:B------:R-:W-:Y:S01]  /*1e70*/  @!P6 IMAD.WIDE.U32 R28, R18, R10, R28 ;  /* 0x0000000a121ce225 */ /* 0x000fe200078e001c */
[----:B------:R-:W-:Y:S01]  /*1e80*/  @!P4 LEA.HI.X R27, R22, R224, R13, 0x1, P0 ;  /* 0x000000e0161bc211 */ /* 0x000fe200000f0c0d */
[----:B------:R-:W-:Y:S01]  /*1e90*/  @!UP0 UIADD3 UR36, UP1, UPT, UR30, UR36, URZ ;  /* 0x000000241e248290 */ /* 0x000fe2000ff3e0ff */
[----:B------:R-:W-:Y:S01]  /*1ea0*/  @!P1 LDGSTS.E.BYPASS.LTC128B.128 [R226+0xd000], desc[UR22][R20.64+0x180] ;  /* 0x0d00018014e29fae */ /* 0x000fe2000b981a16 */
[-C--:B---3--:R-:W-:Y:S01]  /*1eb0*/  @!P5 IMAD R17, R17, R6.reuse, RZ ;  /* 0x000000061111d224 */ /* 0x088fe200078e02ff */
[----:B------:R-:W-:Y:S01]  /*1ec0*/  UIMAD.WIDE.U32 UR32, UR32, UR12, URZ ;  /* 0x0000000c202072a5 */ /* 0x000fe2000f8e00ff */
[----:B------:R-:W-:Y:S01]  /*1ed0*/  @!P6 IMAD.IADD R10, R29, 0x1, R11 ;  /* 0x000000011d0ae824 */ /* 0x000fe200078e020b */
[----:B------:R-:W-:Y:S01]  /*1ee0*/  @!UP0 UIADD3.X UR31, UPT, UPT, UR29, UR31, URZ, UP1, !UPT ;  /* 0x0000001f1d1f8290 */ /* 0x000fe20008ffe4ff */
[C---:B------:R-:W-:Y:S01]  /*1ef0*/  @!P5 IMAD R7, R16.reuse, R7, R17 ;  /* 0x000000071007d224 */ /* 0x040fe200078e0211 */
[----:B------:R-:W-:Y:S01]  /*1f00*/  UISETP.GT.U32.AND UP0, UPT, UR12, UR14, UPT ;  /* 0x0000000e0c00728c */ /* 0x000fe2000bf04070 */
[----:B------:R-:W-:-:S04]  /*1f10*/  @!P5 IMAD.WIDE.U32 R14, R16, R6, R14 ;  /* 0x00000006100ed225 */ /* 0x000fc800078e000e */
[----:B------:R-:W-:Y:S01]  /*1f20*/  @!P5 IMAD.IADD R7, R15, 0x1, R7 ;  /* 0x000000010f07d824 */ /* 0x000fe200078e0207 */
[C---:B-1----:R-:W-:Y:S01]  /*1f30*/  @!P5 LEA R4, P1, R14.reuse, R4, 0x1 ;  /* 0x000000040e04d211 */ /* 0x042fe200078208ff */
[----:B------:R-:W-:Y:S02]  /*1f40*/  IMAD.U32 R6, RZ, RZ, UR36 ;  /* 0x00000024ff067e24 */ /* 0x000fe4000f8e00ff */
[----:B------:R-:W-:Y:S01]  /*1f50*/  IMAD.U32 R11, RZ, RZ, UR31 ;  /* 0x0000001fff0b7e24 */ /* 0x000fe2000f8e00ff */
[----:B------:R-:W-:Y:S01]  /*1f60*/  @!P5 LEA.HI.X R5, R14, R5, R7, 0x1, P1 ;  /* 0x000000050e05d211 */ /* 0x000fe200008f0c07 */
[----:B------:R-:W-:Y:S01]  /*1f70*/  IMAD R13, R2, UR6, RZ ;  /* 0x00000006020d7c24 */ /* 0x000fe2000f8e02ff */
[----:B------:R-:W-:Y:S01]  /*1f80*/  USHF.L.U64.HI UR31, UR8, 0x6, UR9 ;  /* 0x00000006081f7899 */ /* 0x000fe20008010209 */
[----:B------:R-:W-:Y:S01]  /*1f90*/  IMAD.WIDE.U32 R24, R0, UR6, R24 ;  /* 0x0000000600187c25 */ /* 0x000fe2000f8e0018 */
[----:B--2---:R-:W-:Y:S02]  /*1fa0*/  @!P6 LEA R8, P0, R28, R8, 0x1 ;  /* 0x000000081c08e211 */ /* 0x004fe400078008ff */
[----:B------:R-:W-:Y:S01]  /*1fb0*/  UIMAD UR31, UR31, UR12, URZ ;  /* 0x0000000c1f1f72a4 */ /* 0x000fe2000f8e02ff */
[----:B------:R-:W-:Y:S01]  /*1fc0*/  IMAD R13, R0, UR7, R13 ;  /* 0x00000007000d7c24 */ /* 0x000fe2000f8e020d */
[----:B------:R-:W-:Y:S01]  /*1fd0*/  @!P6 LEA.HI.X R9, R28, R9, R10, 0x1, P0 ;  /* 0x000000091c09e211 */ /* 0x000fe200000f0c0a */
[----:B------:R-:W1:Y:S01]  /*1fe0*/  LDCU.64 UR6, c[0x0][0x390] ;  /* 0x00007200ff0677ac */ /* 0x000e620008000a00 */
[----:B------:R-:W-:Y:S01]  /*1ff0*/  @!P3 LEA R10, P0, R6, R225, 0x1 ;  /* 0x000000e1060ab211 */ /* 0x000fe200078008ff */
[----:B------:R-:W-:-:S02]  /*2000*/  IMAD.SHL.U32 R0, R180, 0x40, RZ ;  /* 0x00000040b4007824 */ /* 0x000fc400078e00ff */
[----:B------:R-:W-:Y:S01]  /*2010*/  @!P6 LDGSTS.E.BYPASS.LTC128B.128 [R226+0x2000], desc[UR22][R8.64] ;  /* 0x0200000008e2efae */ /* 0x000fe2000b981a16 */
[----:B------:R-:W-:Y:S01]  /*2020*/  @!P3 LEA.HI.X R11, R6, R224, R11, 0x1, P0 ;  /* 0x000000e0060bb211 */ /* 0x000fe200000f0c0b */
[----:B------:R-:W-:Y:S01]  /*2030*/  UIADD3 UR31, UPT, UPT, UR33, UR31, URZ ;  /* 0x0000001f211f7290 */ /* 0x000fe2000fffe0ff */
[----:B------:R-:W-:Y:S01]  /*2040*/  IMAD.IADD R13, R25, 0x1, R13 ;  /* 0x00000001190d7824 */ /* 0x000fe200078e020d */
[----:B------:R-:W-:Y:S01]  /*2050*/  @!P6 LDGSTS.E.BYPASS.LTC128B.128 [R226+0x6000], desc[UR22][R8.64+0x80] ;  /* 0x0600008008e2efae */ /* 0x000fe2000b981a16 */
[----:B------:R-:W-:Y:S01]  /*2060*/  IMAD.U32 R6, RZ, RZ, UR32 ;  /* 0x00000020ff067e24 */ /* 0x000fe2000f8e00ff */
[C---:B------:R-:W-:Y:S01]  /*2070*/  LOP3.LUT R7, R0.reuse, 0x200, RZ, 0xc0, !PT ;  /* 0x0000020000077812 */ /* 0x040fe200078ec0ff */
[----:B------:R-:W-:Y:S01]  /*2080*/  IMAD.MOV.U32 R165, RZ, RZ, 0x40 ;  /* 0x00000040ffa57424 */ /* 0x000fe200078e00ff */
[----:B------:R-:W-:Y:S01]  /*2090*/  @!P6 LDGSTS.E.BYPASS.LTC128B.128 [R226+0xa000], desc[UR22][R8.64+0x100] ;  /* 0x0a00010008e2efae */ /* 0x000fe2000b981a16 */
[----:B------:R-:W-:Y:S01]  /*20a0*/  LOP3.LUT R176, R167, 0x1c0, R0, 0xf8, !PT ;  /* 0x000001c0a7b07812 */ /* 0x000fe200078ef800 */
[----:B------:R-:W-:Y:S01]  /*20b0*/  IMAD.U32 R23, RZ, RZ, UR37 ;  /* 0x00000025ff177e24 */ /* 0x000fe2000f8e00ff */
[----:B------:R-:W-:Y:S01]  /*20c0*/  LOP3.LUT R83, R0, 0x400, RZ, 0xc0, !PT ;  /* 0x0000040000537812 */ /* 0x000fe200078ec0ff */
[----:B------:R2:W-:Y:S01]  /*20d0*/  @!P6 LDGSTS.E.BYPASS.LTC128B.128 [R226+0xe000], desc[UR22][R8.64+0x180] ;  /* 0x0e00018008e2efae */ /* 0x0005e2000b981a16 */
[----:B------:R-:W-:Y:S01]  /*20e0*/  LOP3.LUT R77, R176, R77, RZ, 0x3c, !PT ;  /* 0x0000004db04d7212 */ /* 0x000fe200078e3cff */
[----:B------:R-:W-:Y:S01]  /*20f0*/  IMAD.SHL.U32 R200, R180, 0x2, RZ ;  /* 0x00000002b4c87824 */ /* 0x000fe200078e00ff */
[----:B-1----:R-:W-:Y:S01]  /*2100*/  LEA R223, P1, R24, UR6, 0x1 ;  /* 0x0000000618df7c11 */ /* 0x002fe2000f8208ff */
[----:B------:R-:W-:Y:S01]  /*2110*/  @!P5 LDGSTS.E.BYPASS.LTC128B.128 [R226+0x3000], desc[UR22][R4.64] ;  /* 0x0300000004e2dfae */ /* 0x000fe2000b981a16 */
[----:B------:R-:W-:-:S02]  /*2120*/  IMAD.U32 R221, RZ, RZ, UR17 ;  /* 0x00000011ffdd7e24 */ /* 0x000fc4000f8e00ff */
[----:B------:R-:W-:Y:S01]  /*2130*/  LEA.HI.X R222, R24, UR7, R13, 0x1, P1 ;  /* 0x0000000718de7c11 */ /* 0x000fe200088f0c0d */
[----:B------:R-:W-:Y:S01]  /*2140*/  @!P5 LDGSTS.E.BYPASS.LTC128B.128 [R226+0x7000], desc[UR22][R4.64+0x80] ;  /* 0x0700008004e2dfae */ /* 0x000fe2000b981a16 */
[----:B------:R-:W-:Y:S01]  /*2150*/  LOP3.LUT R201, R200, 0x6, RZ, 0xc0, !PT ;  /* 0x00000006c8c97812 */ /* 0x000fe200078ec0ff */
[----:B------:R-:W-:Y:S02]  /*2160*/  IMAD.U32 R219, RZ, RZ, UR21 ;  /* 0x00000015ffdb7e24 */ /* 0x000fe4000f8e00ff */
[----:B------:R-:W-:Y:S04]  /*2170*/  @!P5 LDGSTS.E.BYPASS.LTC128B.128 [R226+0xb000], desc[UR22][R4.64+0x100] ;  /* 0x0b00010004e2dfae */ /* 0x000fe8000b981a16 */
[----:B------:R1:W-:Y:S04]  /*2180*/  @!P5 LDGSTS.E.BYPASS.LTC128B.128 [R226+0xf000], desc[UR22][R4.64+0x180] ;  /* 0x0f00018004e2dfae */ /* 0x0003e8000b981a16 */
[----:B------:R-:W-:Y:S04]  /*2190*/  @!P4 LDGSTS.E.BYPASS.LTC128B.128 [R226+0x10000], desc[UR22][R26.64] ;  /* 0x100000001ae2cfae */ /* 0x000fe8000b981a16 */
        /* <DEDUP_REMOVED lines=8> */
[----:B-1----:R-:W-:-:S03]  /*2220*/  IMAD.U32 R5, RZ, RZ, UR9 ;  /* 0x00000009ff057e24 */ /* 0x002fc6000f8e00ff */
[----:B------:R-:W-:Y:S01]  /*2230*/  @!P3 LDGSTS.E.BYPASS.LTC128B.128 [R226+0x15000], desc[UR22][R10.64+0x100] ;  /* 0x150001000ae2bfae */ /* 0x000fe2000b981a16 */
[----:B------:R-:W-:-:S03]  /*2240*/  IMAD.SHL.U32 R4, R180, 0x20, RZ ;  /* 0x00000020b4047824 */ /* 0x000fc600078e00ff */
[----:B------:R1:W-:Y:S01]  /*2250*/  @!P3 LDGSTS.E.BYPASS.LTC128B.128 [R226+0x17000], desc[UR22][R10.64+0x180] ;  /* 0x170001800ae2bfae */ /* 0x0003e2000b981a16 */
[----:B------:R-:W-:Y:S02]  /*2260*/  @!P2 LEA.HI.X R5, R8, UR31, R5, 0x5, P0 ;  /* 0x0000001f0805ac11 */ /* 0x000fe400080f2c05 */
[----:B------:R-:W-:Y:S01]  /*2270*/  LOP3.LUT R4, R7, 0x7c00, R4, 0xf8, !PT ;  /* 0x00007c0007047812 */ /* 0x000fe200078ef804 */
[----:B------:R-:W0:Y:S01]  /*2280*/  LDGDEPBAR ;  /* 0x00000000000079af */ /* 0x000e220000000000 */
[----:B------:R-:W-:Y:S01]  /*2290*/  IMAD.U32 R7, RZ, RZ, UR33 ;  /* 0x00000021ff077e24 */ /* 0x000fe2000f8e00ff */
[----:B------:R-:W-:Y:S02]  /*22a0*/  LOP3.LUT R7, R180, 0x8, RZ, 0xc0, !PT ;  /* 0x00000008b4077812 */ /* 0x000fe400078ec0ff */
[----:B------:R-:W-:Y:S02]  /*22b0*/  IMAD.IADD R4, R77, 0x1, R4 ;  /* 0x000000014d047824 */ /* 0x000fe400078e0204 */
[----:B------:R-:W-:-:S03]  /*22c0*/  LOP3.LUT R8, R176, R7, RZ, 0x3c, !PT ;  /* 0x00000007b0087212 */ /* 0x000fc600078e3cff */
[----:B------:R-:W-:Y:S02]  /*22d0*/  LEA R85, R4, UR5, 0x1 ;  /* 0x0000000504557c11 */ /* 0x000fe4000f8e08ff */
[----:B------:R-:W-:-:S04]  /*22e0*/  IMAD R83, R8, 0x2, R83 ;  /* 0x0000000208537824 */ /* 0x000fc800078e0253 */
[----:B------:R-:W-:Y:S01]  /*22f0*/  VIADD R203, R83, UR5 ;  /* 0x0000000553cb7c36 */ /* 0x000fe20008000000 */
[----:B-1----:R-:W-:Y:S01]  /*2300*/  @!P4 LEA R10, P0, R6, R223, 0x1 ;  /* 0x000000df060ac211 */ /* 0x002fe200078008ff */
[----:B------:R-:W-:-:S04]  /*2310*/  DEPBAR.LE SB0, 0x0 ;  /* 0x000080000000791a */ /* 0x000fc80000000000 */
[----:B------:R-:W-:Y:S01]  /*2320*/  @!P4 LEA.HI.X R11, R6, R222, R9, 0x1, P0 ;  /* 0x000000de060bc211 */ /* 0x000fe200000f0c09 */
[----:B------:R-:W-:Y:S01]  /*2330*/  BAR.SYNC.DEFER_BLOCKING 0x0 ;  /* 0x0000000000007b1d */ /* 0x000fe20000010000 */
[----:B------:R-:W-:-:S04]  /*2340*/  @!P2 LEA R6, P0, R2, R223, 0x1 ;  /* 0x000000df0206a211 */ /* 0x000fc800078008ff */
[----:B------:R-:W-:Y:S02]  /*2350*/  @!P2 LEA.HI.X R7, R2, R222, R5, 0x1, P0 ;  /* 0x000000de0207a211 */ /* 0x000fe400000f0c05 */
[----:B------:R-:W-:-:S04]  /*2360*/  LOP3.LUT R2, R180, 0x4, RZ, 0xc0, !PT ;  /* 0x00000004b4027812 */ /* 0x000fc800078ec0ff */
[----:B------:R-:W-:-:S04]  /*2370*/  ISETP.NE.AND P0, PT, R2, RZ, PT ;  /* 0x000000ff0200720c */ /* 0x000fc80003f05270 */
        /* <DEDUP_REMOVED lines=25> */
[----:B------:R-:W-:-:S03]  /*2510*/  LOP3.LUT P2, RZ, R180, 0x2, RZ, 0xc0, !PT ;  /* 0x00000002b4ff7812 */ /* 0x000fc6000784c0ff */
[----:B------:R-:W-:Y:S01]  /*2520*/  LDSM.16.M88.4 R60, [R85] ;  /* 0x00000000553c783b */ /* 0x000fe20000000200 */
[----:B------:R-:W-:-:S03]  /*2530*/  SEL R182, R216, 0xffffffe0, !P2 ;  /* 0xffffffe0d8b67807 */ /* 0x000fc60005000000 */
[----:B------:R-:W3:Y:S02]  /*2540*/  LDSM.16.M88.4 R32, [R83+UR5+0x10000] ;  /* 0x010000055320783b */ /* 0x000ee40008000200 */
[--C-:B------:R-:W-:Y:S02]  /*2550*/  IMAD.IADD R82, R85, 0x1, R182.reuse ;  /* 0x0000000155527824 */ /* 0x100fe400078e02b6 */
[----:B------:R-:W-:Y:S01]  /*2560*/  IMAD.IADD R79, R203, 0x1, R182 ;  /* 0x00000001cb4f7824 */ /* 0x000fe200078e02b6 */
[----:B------:R-:W4:Y:S01]  /*2570*/  LDSM.16.M88.4 R24, [R83+UR5+0x10800] ;  /* 0x010800055318783b */ /* 0x000f220008000200 */
[C---:B------:R-:W-:Y:S02]  /*2580*/  IMAD.IADD R80, R182.reuse, 0x1, R81 ;  /* 0x00000001b6507824 */ /* 0x040fe400078e0251 */
[----:B------:R-:W-:Y:S01]  /*2590*/  IMAD.IADD R78, R182, 0x1, R2 ;  /* 0x00000001b64e7824 */ /* 0x000fe200078e0202 */
[----:B------:R-:W5:Y:S04]  /*25a0*/  LDSM.16.M88.4 R16, [R83+UR5+0x11000] ;  /* 0x011000055310783b */ /* 0x000f680008000200 */
[----:B------:R-:W5:Y:S04]  /*25b0*/  LDSM.16.M88.4 R12, [R83+UR5+0x11800] ;  /* 0x01180005530c783b */ /* 0x000f680008000200 */
[----:B-1----:R-:W-:Y:S04]  /*25c0*/  LDSM.16.M88.4 R8, [R82] ;  /* 0x000000005208783b */ /* 0x002fe80000000200 */
[----:B------:R-:W1:Y:S04]  /*25d0*/  LDSM.16.M88.4 R40, [R79+0x10000] ;  /* 0x010000004f28783b */ /* 0x000e680000000200 */
[----:B--2---:R-:W2:Y:S04]  /*25e0*/  LDSM.16.M88.4 R4, [R79+0x10800] ;  /* 0x010800004f04783b */ /* 0x004ea80000000200 */
[----:B------:R-:W2:Y:S04]  /*25f0*/  LDSM.16.M88.4 R56, [R79+0x11000] ;  /* 0x011000004f38783b */ /* 0x000ea80000000200 */
[----:B------:R-:W-:Y:S04]  /*2600*/  LDSM.16.M88.4 R52, [R2+0x10800] ;  /* 0x010800000234783b */ /* 0x000fe80000000200 */
[----:B------:R-:W-:Y:S01]  /*2610*/  LDSM.16.M88.4 R48, [R2+0x11000] ;  /* 0x011000000230783b */ /* 0x000fe20000000200 */
[C---:B---3--:R-:W-:Y:S03]  /*2620*/  HMMA.16816.F32.BF16 R36, R60.reuse, R32, RZ ;  /* 0x000000203c24723c */ /* 0x048fe600000418ff */
[----:B------:R-:W-:Y:S04]  /*2630*/  LDSM.16.M88.4 R72, [R2+0x10000] ;  /* 0x010000000248783b */ /* 0x000fe80000000200 */
[----:B------:R-:W-:Y:S01]  /*2640*/  LDSM.16.M88.4 R44, [R2+0x11800] ;  /* 0x01180000022c783b */ /* 0x000fe20000000200 */
[C---:B------:R-:W-:Y:S03]  /*2650*/  HMMA.16816.F32.BF16 R32, R60.reuse, R34, RZ ;  /* 0x000000223c20723c */ /* 0x040fe600000418ff */
[----:B------:R-:W-:Y:S04]  /*2660*/  LDSM.16.M88.4 R68, [R78+0x10000] ;  /* 0x010000004e44783b */ /* 0x000fe80000000200 */
[----:B------:R-:W0:Y:S01]  /*2670*/  LDGDEPBAR ;  /* 0x00000000000079af */ /* 0x000e220000000000 */
[C---:B----4-:R-:W-:Y:S08]  /*2680*/  HMMA.16816.F32.BF16 R28, R60.reuse, R24, RZ ;  /* 0x000000183c1c723c */ /* 0x050ff000000418ff */
[C---:B-----5:R-:W-:Y:S08]  /*2690*/  HMMA.16816.F32.BF16 R20, R60.reuse, R16, RZ ;  /* 0x000000103c14723c */ /* 0x060ff000000418ff */
[C---:B------:R-:W-:Y:S08]  /*26a0*/  HMMA.16816.F32.BF16 R24, R60.reuse, R26, RZ ;  /* 0x0000001a3c18723c */ /* 0x040ff000000418ff */
[C---:B------:R-:W-:Y:S08]  /*26b0*/  HMMA.16816.F32.BF16 R16, R60.reuse, R18, RZ ;  /* 0x000000123c10723c */ /* 0x040ff000000418ff */
[C---:B------:R-:W-:Y:S08]  /*26c0*/  HMMA.16816.F32.BF16 R64, R60.reuse, R12, RZ ;  /* 0x0000000c3c40723c */ /* 0x040ff000000418ff */
[----:B------:R-:W-:Y:S01]  /*26d0*/  HMMA.16816.F32.BF16 R60, R60, R14, RZ ;  /* 0x0000000e3c3c723c */ /* 0x000fe200000418ff */
[----:B------:R-:W3:Y:S07]  /*26e0*/  LDSM.16.M88.4 R12, [R79+0x11800] ;  /* 0x011800004f0c783b */ /* 0x000eee0000000200 */
[C---:B-1----:R-:W-:Y:S08]  /*26f0*/  HMMA.16816.F32.BF16 R36, R8.reuse, R40, R36 ;  /* 0x000000280824723c */ /* 0x042ff00000041824 */
[C---:B------:R-:W-:Y:S01]  /*2700*/  HMMA.16816.F32.BF16 R32, R8.reuse, R42, R32 ;  /* 0x0000002a0820723c */ /* 0x040fe20000041820 */
[----:B------:R-:W1:Y:S07]  /*2710*/  LDSM.16.M88.4 R40, [R81] ;  /* 0x000000005128783b */ /* 0x000e6e0000000200 */
[C---:B--2---:R-:W-:Y:S08]  /*2720*/  HMMA.16816.F32.BF16 R28, R8.reuse, R4, R28 ;  /* 0x00000004081c723c */ /* 0x044ff0000004181c */
[C---:B------:R-:W-:Y:S01]  /*2730*/  HMMA.16816.F32.BF16 R24, R8.reuse, R6, R24 ;  /* 0x000000060818723c */ /* 0x040fe20000041818 */
[----:B------:R-:W2:Y:S07]  /*2740*/  LDSM.16.M88.4 R4, [R80] ;  /* 0x000000005004783b */ /* 0x000eae0000000200 */
[C---:B------:R-:W-:Y:S08]  /*2750*/  HMMA.16816.F32.BF16 R20, R8.reuse, R56, R20 ;  /* 0x000000380814723c */ /* 0x040ff00000041814 */
[C---:B------:R-:W-:Y:S01]  /*2760*/  HMMA.16816.F32.BF16 R16, R8.reuse, R58, R16 ;  /* 0x0000003a0810723c */ /* 0x040fe20000041810 */
[----:B------:R-:W4:Y:S07]  /*2770*/  LDSM.16.M88.4 R56, [R78+0x10800] ;  /* 0x010800004e38783b */ /* 0x000f2e0000000200 */
[C---:B---3--:R-:W-:Y:S08]  /*2780*/  HMMA.16816.F32.BF16 R64, R8.reuse, R12, R64 ;  /* 0x0000000c0840723c */ /* 0x048ff00000041840 */
[----:B------:R-:W-:Y:S01]  /*2790*/  HMMA.16816.F32.BF16 R60, R8, R14, R60 ;  /* 0x0000000e083c723c */ /* 0x000fe2000004183c */
[----:B------:R-:W3:Y:S04]  /*27a0*/  LDSM.16.M88.4 R12, [R78+0x11000] ;  /* 0x011000004e0c783b */ /* 0x000ee80000000200 */
        /* <DEDUP_REMOVED lines=19> */
[----:B------:R-:W2:Y:S07]  /*28e0*/  LDSM.16.M88.4 R56, [R83+UR5+0x13800] ;  /* 0x013800055338783b */ /* 0x000eae0008000200 */
[C---:B---3--:R-:W-:Y:S08]  /*28f0*/  HMMA.16816.F32.BF16 R20, R4.reuse, R12, R20 ;  /* 0x0000000c0414723c */ /* 0x048ff00000041814 */
        /* <DEDUP_REMOVED lines=43> */
[----:B------:R-:W-:Y:S04]  /*2bb0*/  LDSM.16.M88.4 R40, [R85+0x8000] ;  /* 0x008000005528783b */ /* 0x000fe80000000200 */
[----:B------:R-:W-:Y:S03]  /*2bc0*/  LDSM.16.M88.4 R48, [R83+UR5+0x15000] ;  /* 0x015000055330783b */ /* 0x000fe60008000200 */
[C---:B---3--:R-:W-:Y:S01]  /*2bd0*/  HMMA.16816.F32.BF16 R36, R12.reuse, R8, R36 ;  /* 0x000000080c24723c */ /* 0x048fe20000041824 */
        /* <DEDUP_REMOVED lines=88> */
[----:B------:R-:W1:Y:S07]  /*3160*/  LDSM.16.M88.4 R4, [R78+0x17800] ;  /* 0x017800004e04783b */ /* 0x000e6e0000000200 */
[----:B------:R-:W-:Y:S08]  /*3170*/  HMMA.16816.F32.BF16 R64, R68, R48, R64 ;  /* 0x000000304440723c */ /* 0x000ff00000041840 */
[----:B--2---:R-:W-:Y:S01]  /*3180*/  HMMA.16816.F32.BF16 R28, R8, R40, R28 ;  /* 0x00000028081c723c */ /* 0x004fe2000004181c */
[----:B------:R-:W2:Y:S07]  /*3190*/  S2R R40, SR_CTAID.X ;  /* 0x0000000000287919 */ /* 0x000eae0000002500 */
[----:B------:R-:W-:Y:S01]  /*31a0*/  HMMA.16816.F32.BF16 R60, R68, R50, R60 ;  /* 0x00000032443c723c */ /* 0x000fe2000004183c */
[----:B------:R-:W5:Y:S01]  /*31b0*/  LDSM.16.M88.4 R48, [R78+0x17000] ;  /* 0x017000004e30783b */ /* 0x000f620000000200 */
[----:B------:R-:W-:-:S06]  /*31c0*/  DEPBAR.LE SB0, 0x0 ;  /* 0x000080000000791a */ /* 0x000fcc0000000000 */
[C---:B---3--:R-:W-:Y:S08]  /*31d0*/  HMMA.16816.F32.BF16 R64, R8.reuse, R44, R64 ;  /* 0x0000002c0840723c */ /* 0x048ff00000041840 */
[C---:B----4-:R-:W-:Y:S08]  /*31e0*/  HMMA.16816.F32.BF16 R20, R8.reuse, R12, R20 ;  /* 0x0000000c0814723c */ /* 0x050ff00000041814 */
[C---:B------:R-:W-:Y:S08]  /*31f0*/  HMMA.16816.F32.BF16 R24, R8.reuse, R42, R24 ;  /* 0x0000002a0818723c */ /* 0x040ff00000041818 */
[C---:B------:R-:W-:Y:S08]  /*3200*/  HMMA.16816.F32.BF16 R16, R8.reuse, R14, R16 ;  /* 0x0000000e0810723c */ /* 0x040ff00000041810 */
[----:B------:R-:W-:Y:S01]  /*3210*/  HMMA.16816.F32.BF16 R60, R8, R46, R60 ;  /* 0x0000002e083c723c */ /* 0x000fe2000004183c */
[----:B------:R-:W-:-:S02]  /*3220*/  SHF.R.U32.HI R8, RZ, 0x2, R180 ;  /* 0x00000002ff087819 */ /* 0x000fc400000116b4 */
[----:B------:R-:W-:Y:S02]  /*3230*/  LOP3.LUT R9, R181, 0x1f0, RZ, 0xc0, !PT ;  /* 0x000001f0b5097812 */ /* 0x000fe400078ec0ff */
[----:B------:R-:W-:-:S03]  /*3240*/  LOP3.LUT R8, R8, 0x7, RZ, 0xc0, !PT ;  /* 0x0000000708087812 */ /* 0x000fc600078ec0ff */
[----:B------:R-:W-:Y:S01]  /*3250*/  HMMA.16816.F32.BF16 R36, R80, R56, R36 ;  /* 0x000000385024723c */ /* 0x000fe20000041824 */
[----:B--2---:R-:W-:-:S04]  /*3260*/  IMAD R9, R40, 0x80, R9 ;  /* 0x0000008028097824 */ /* 0x004fc800078e0209 */
[----:B------:R-:W-:-:S03]  /*3270*/  IMAD.IADD R220, R8, 0x1, R9 ;  /* 0x0000000108dc7824 */ /* 0x000fc600078e0209 */
[----:B------:R-:W-:Y:S02]  /*3280*/  HMMA.16816.F32.BF16 R32, R80, R58, R32 ;  /* 0x0000003a5020723c */ /* 0x000fe40000041820 */
[----:B------:R-:W-:-:S05]  /*3290*/  IADD3 R221, PT, PT, R220, UR21, -R221 ;  /* 0x00000015dcdd7c10 */ /* 0x000fca000fffe8dd */
[----:B------:R-:W-:Y:S01]  /*32a0*/  VIADD R166, R221, 0x8 ;  /* 0x00000008dda67836 */ /* 0x000fe20000000000 */
[----:B-1----:R-:W-:Y:S01]  /*32b0*/  HMMA.16816.F32.BF16 R64, R80, R4, R64 ;  /* 0x000000045040723c */ /* 0x002fe20000041840 */
[----:B------:R-:W-:Y:S01]  /*32c0*/  IMAD.U32 R5, RZ, RZ, UR18 ;  /* 0x00000012ff057e24 */ /* 0x000fe2000f8e00ff */
[----:B------:R-:W-:-:S04]  /*32d0*/  LOP3.LUT R4, R201, UR4, RZ, 0xfc, !PT ;  /* 0x00000004c9047c12 */ /* 0x000fc8000f8efcff */
[----:B------:R-:W-:Y:S01]  /*32e0*/  IADD3 R220, PT, PT, R220, 0x1, R5 ;  /* 0x00000001dcdc7810 */ /* 0x000fe20007ffe005 */
[C---:B------:R-:W-:Y:S01]  /*32f0*/  VIADD R47, R4.reuse, 0x8 ;  /* 0x00000008042f7836 */ /* 0x040fe20000000000 */
[C---:B------:R-:W-:Y:S01]  /*3300*/  HMMA.16816.F32.BF16 R28, R80.reuse, R52, R28 ;  /* 0x00000034501c723c */ /* 0x040fe2000004181c */
[C---:B------:R-:W-:Y:S01]  /*3310*/  ISETP.GT.AND P1, PT, R221.reuse, R4, PT ;  /* 0x00000004dd00720c */ /* 0x040fe20003f24270 */
[----:B------:R-:W-:Y:S01]  /*3320*/  VIADD R46, R4, 0x9 ;  /* 0x00000009042e7836 */ /* 0x000fe20000000000 */
[----:B------:R-:W-:Y:S01]  /*3330*/  VIADDMNMX R219, R220, 0x8, R219, PT ;  /* 0x00000008dcdb7846 */ /* 0x000fe200038001db */
[----:B------:R-:W-:Y:S01]  /*3340*/  VIADD R44, R4, 0x10 ;  /* 0x00000010042c7836 */ /* 0x000fe20000000000 */
[----:B------:R-:W-:Y:S01]  /*3350*/  VIMNMX R220, PT, PT, R220, UR21, PT ;  /* 0x00000015dcdc7c48 */ /* 0x000fe2000bfe0100 */
[----:B------:R-:W-:Y:S01]  /*3360*/  VIADD R42, R4, 0x11 ;  /* 0x00000011042a7836 */ /* 0x000fe20000000000 */
[----:B------:R-:W-:Y:S01]  /*3370*/  FSEL R36, R36, -INF , !P1 ;  /* 0xff80000024247808 */ /* 0x000fe20004800000 */
[C---:B-----5:R-:W-:Y:S01]  /*3380*/  HMMA.16816.F32.BF16 R20, R80.reuse, R48, R20 ;  /* 0x000000305014723c */ /* 0x060fe20000041814 */
[C---:B------:R-:W-:Y:S01]  /*3390*/  VIADD R48, R4.reuse, 0x1 ;  /* 0x0000000104307836 */ /* 0x040fe20000000000 */
[C---:B------:R-:W-:Y:S01]  /*33a0*/  ISETP.GT.AND P1, PT, R221.reuse, R47, PT ;  /* 0x0000002fdd00720c */ /* 0x040fe20003f24270 */
[C---:B------:R-:W-:Y:S01]  /*33b0*/  VIADD R15, R4.reuse, 0x19 ;  /* 0x00000019040f7836 */ /* 0x040fe20000000000 */
[C---:B------:R-:W-:Y:S01]  /*33c0*/  ISETP.GE.AND P6, PT, R4.reuse, R220, PT ;  /* 0x000000dc0400720c */ /* 0x040fe20003fc6270 */
[C---:B------:R-:W-:Y:S01]  /*33d0*/  VIADD R5, R4.reuse, 0x20 ;  /* 0x0000002004057836 */ /* 0x040fe20000000000 */
[----:B------:R-:W-:Y:S01]  /*33e0*/  ISETP.GT.AND P4, PT, R221, R48, PT ;  /* 0x00000030dd00720c */ /* 0x000fe20003f84270 */
[----:B------:R-:W-:Y:S01]  /*33f0*/  VIADD R11, R4, 0x21 ;  /* 0x00000021040b7836 */ /* 0x000fe20000000000 */
[C---:B------:R-:W-:Y:S01]  /*3400*/  HMMA.16816.F32.BF16 R24, R80.reuse, R54, R24 ;  /* 0x000000365018723c */ /* 0x040fe20000041818 */
[----:B------:R-:W-:Y:S01]  /*3410*/  FSEL R32, R32, -INF , !P1 ;  /* 0xff80000020207808 */ /* 0x000fe20004800000 */
[C---:B------:R-:W-:Y:S01]  /*3420*/  VIADD R14, R4.reuse, 0x28 ;  /* 0x00000028040e7836 */ /* 0x040fe20000000000 */
[----:B------:R-:W-:Y:S01]  /*3430*/  FSEL R37, R37, -INF , !P4 ;  /* 0xff80000025257808 */ /* 0x000fe20006000000 */
[C---:B------:R-:W-:Y:S01]  /*3440*/  VIADD R12, R4.reuse, 0x29 ;  /* 0x00000029040c7836 */ /* 0x040fe20000000000 */
[C---:B------:R-:W-:Y:S01]  /*3450*/  ISETP.GT.AND P4, PT, R221.reuse, R46, PT ;  /* 0x0000002edd00720c */ /* 0x040fe20003f84270 */
[----:B------:R-:W-:Y:S01]  /*3460*/  VIADD R10, R4, 0x30 ;  /* 0x00000030040a7836 */ /* 0x000fe20000000000 */
[----:B------:R-:W-:Y:S01]  /*3470*/  ISETP.GE.AND P5, PT, R48, R220, PT ;  /* 0x000000dc3000720c */ /* 0x000fe20003fa6270 */
[C---:B------:R-:W-:Y:S01]  /*3480*/  HMMA.16816.F32.BF16 R60, R80.reuse, R6, R60 ;  /* 0x00000006503c723c */ /* 0x040fe2000004183c */
[----:B------:R-:W-:Y:S01]  /*3490*/  VIADD R7, R4, 0x18 ;  /* 0x0000001804077836 */ /* 0x000fe20000000000 */
[----:B------:R-:W-:Y:S01]  /*34a0*/  FSEL R45, R36, -INF , !P6 ;  /* 0xff800000242d7808 */ /* 0x000fe20007000000 */
[C---:B------:R-:W-:Y:S01]  /*34b0*/  VIADD R8, R4.reuse, 0x31 ;  /* 0x0000003104087836 */ /* 0x040fe20000000000 */
[----:B------:R-:W-:Y:S01]  /*34c0*/  ISETP.GT.AND P1, PT, R221, R44, PT ;  /* 0x0000002cdd00720c */ /* 0x000fe20003f24270 */
[----:B------:R-:W-:Y:S01]  /*34d0*/  VIADD R6, R4, 0x38 ;  /* 0x0000003804067836 */ /* 0x000fe20000000000 */
[----:B------:R-:W-:Y:S01]  /*34e0*/  BAR.SYNC.DEFER_BLOCKING 0x0 ;  /* 0x0000000000007b1d */ /* 0x000fe20000010000 */
[----:B------:R-:W-:Y:S01]  /*34f0*/  ISETP.GE.AND P6, PT, R47, R220, PT ;  /* 0x000000dc2f00720c */ /* 0x000fe20003fc6270 */
[----:B------:R-:W-:Y:S01]  /*3500*/  HMMA.16816.F32.BF16 R16, R80, R50, R16 ;  /* 0x000000325010723c */ /* 0x000fe20000041810 */
[----:B------:R-:W-:-:S02]  /*3510*/  FSEL R33, R33, -INF , !P4 ;  /* 0xff80000021217808 */ /* 0x000fc40006000000 */
[----:B------:R-:W-:Y:S02]  /*3520*/  FSEL R43, R37, -INF , !P5 ;  /* 0xff800000252b7808 */ /* 0x000fe40006800000 */
[C---:B------:R-:W-:Y:S02]  /*3530*/  ISETP.GT.AND P4, PT, R221.reuse, R42, PT ;  /* 0x0000002add00720c */ /* 0x040fe40003f84270 */
[----:B------:R-:W-:Y:S02]  /*3540*/  FSEL R28, R28, -INF , !P1 ;  /* 0xff8000001c1c7808 */ /* 0x000fe40004800000 */
[----:B------:R-:W-:Y:S02]  /*3550*/  ISETP.GE.AND P5, PT, R46, R220, PT ;  /* 0x000000dc2e00720c */ /* 0x000fe40003fa6270 */
[----:B------:R-:W-:Y:S02]  /*3560*/  FSEL R41, R32, -INF , !P6 ;  /* 0xff80000020297808 */ /* 0x000fe40007000000 */
[----:B------:R-:W-:-:S02]  /*3570*/  ISETP.GT.AND P1, PT, R221, R7, PT ;  /* 0x00000007dd00720c */ /* 0x000fc40003f24270 */
[----:B------:R-:W-:Y:S02]  /*3580*/  ISETP.GE.AND P6, PT, R44, R220, PT ;  /* 0x000000dc2c00720c */ /* 0x000fe40003fc6270 */
[----:B------:R-:W-:Y:S02]  /*3590*/  FSEL R29, R29, -INF , !P4 ;  /* 0xff8000001d1d7808 */ /* 0x000fe40006000000 */
[----:B------:R-:W-:Y:S02]  /*35a0*/  FSEL R37, R33, -INF , !P5 ;  /* 0xff80000021257808 */ /* 0x000fe40006800000 */
[----:B------:R-:W-:Y:S02]  /*35b0*/  ISETP.GT.AND P4, PT, R221, R15, PT ;  /* 0x0000000fdd00720c */ /* 0x000fe40003f84270 */
[----:B------:R-:W-:Y:S02]  /*35c0*/  FSEL R13, R24, -INF , !P1 ;  /* 0xff800000180d7808 */ /* 0x000fe40004800000 */
[----:B------:R-:W-:-:S02]  /*35d0*/  FSEL R33, R28, -INF , !P6 ;  /* 0xff8000001c217808 */ /* 0x000fc40007000000 */
[----:B------:R-:W-:Y:S02]  /*35e0*/  ISETP.GT.AND P1, PT, R221, R5, PT ;  /* 0x00000005dd00720c */ /* 0x000fe40003f24270 */
[-C--:B------:R-:W-:Y:S02]  /*35f0*/  ISETP.GE.AND P6, PT, R7, R220.reuse, PT ;  /* 0x000000dc0700720c */ /* 0x080fe40003fc6270 */
[----:B------:R-:W-:Y:S02]  /*3600*/  FSEL R9, R25, -INF , !P4 ;  /* 0xff80000019097808 */ /* 0x000fe40006000000 */
[----:B------:R-:W-:Y:S02]  /*3610*/  ISETP.GE.AND P5, PT, R42, R220, PT ;  /* 0x000000dc2a00720c */ /* 0x000fe40003fa6270 */
[----:B------:R-:W-:Y:S02]  /*3620*/  ISETP.GT.AND P4, PT, R221, R11, PT ;  /* 0x0000000bdd00720c */ /* 0x000fe40003f84270 */
[----:B------:R-:W-:-:S02]  /*3630*/  FSEL R20, R20, -INF , !P1 ;  /* 0xff80000014147808 */ /* 0x000fc40004800000 */
[----:B------:R-:W-:Y:S02]  /*3640*/  FSEL R13, R13, -INF , !P6 ;  /* 0xff8000000d0d7808 */ /* 0x000fe40007000000 */
[----:B------:R-:W-:Y:S02]  /*3650*/  ISETP.GT.AND P1, PT, R221, R14, PT ;  /* 0x0000000edd00720c */ /* 0x000fe40003f24270 */
[-C--:B------:R-:W-:Y:S02]  /*3660*/  ISETP.GE.AND P6, PT, R5, R220.reuse, PT ;  /* 0x000000dc0500720c */ /* 0x080fe40003fc6270 */
[----:B------:R-:W-:Y:S02]  /*3670*/  FSEL R29, R29, -INF , !P5 ;  /* 0xff8000001d1d7808 */ /* 0x000fe40006800000 */
[----:B------:R-:W-:Y:S02]  /*3680*/  FSEL R21, R21, -INF , !P4 ;  /* 0xff80000015157808 */ /* 0x000fe40006000000 */
[----:B------:R-:W-:-:S02]  /*3690*/  ISETP.GE.AND P5, PT, R15, R220, PT ;  /* 0x000000dc0f00720c */ /* 0x000fc40003fa6270 */
[C---:B------:R-:W-:Y:S02]  /*36a0*/  ISETP.GT.AND P4, PT, R221.reuse, R12, PT ;  /* 0x0000000cdd00720c */ /* 0x040fe40003f84270 */
[----:B------:R-:W-:Y:S02]  /*36b0*/  FSEL R16, R16, -INF , !P1 ;  /* 0xff80000010107808 */ /* 0x000fe40004800000 */
[----:B------:R-:W-:Y:S02]  /*36c0*/  FSEL R249, R20, -INF , !P6 ;  /* 0xff80000014f97808 */ /* 0x000fe40007000000 */
[----:B------:R-:W-:Y:S02]  /*36d0*/  ISETP.GT.AND P1, PT, R221, R10, PT ;  /* 0x0000000add00720c */ /* 0x000fe40003f24270 */
[----:B------:R-:W-:Y:S02]  /*36e0*/  ISETP.GE.AND P6, PT, R14, R220, PT ;  /* 0x000000dc0e00720c */ /* 0x000fe40003fc6270 */
[----:B------:R-:W-:-:S02]  /*36f0*/  ISETP.GT.AND P0, PT, R166, R4, PT ;  /* 0x00000004a600720c */ /* 0x000fc40003f04270 */
[C---:B------:R-:W-:Y:S01]  /*3700*/  ISETP.GE.AND P3, PT, R4.reuse, R219, PT ;  /* 0x000000db0400720c */ /* 0x040fe20003f66270 */
[----:B------:R-:W-:Y:S01]  /*3710*/  VIADD R4, R4, 0x39 ;  /* 0x0000003904047836 */ /* 0x000fe20000000000 */
[----:B------:R-:W-:Y:S02]  /*3720*/  FSEL R9, R9, -INF , !P5 ;  /* 0xff80000009097808 */ /* 0x000fe40006800000 */
        /* <DEDUP_REMOVED lines=10> */
[----:B------:R-:W-:Y:S02]  /*37d0*/  ISETP.GT.AND P4, PT, R221, R4, PT ;  /* 0x00000004dd00720c */ /* 0x000fe40003f84270 */
[----:B------:R-:W-:Y:S02]  /*37e0*/  FSEL R60, R60, -INF , !P1 ;  /* 0xff8000003c3c7808 */ /* 0x000fe40004800000 */
[----:B------:R-:W-:Y:S02]  /*37f0*/  FSEL R241, R64, -INF , !P6 ;  /* 0xff80000040f17808 */ /* 0x000fe40007000000 */
[----:B------:R-:W-:Y:S02]  /*3800*/  ISETP.GT.AND P1, PT, R166, R48, PT ;  /* 0x00000030a600720c */ /* 0x000fe40003f24270 */
[----:B------:R-:W-:Y:S02]  /*3810*/  ISETP.GE.AND P6, PT, R6, R220, PT ;  /* 0x000000dc0600720c */ /* 0x000fe40003fc6270 */
[----:B------:R-:W-:-:S02]  /*3820*/  FSEL R21, R38, -INF , !P0 ;  /* 0xff80000026157808 */ /* 0x000fc40004000000 */
[----:B------:R-:W-:Y:S02]  /*3830*/  ISETP.GT.AND P0, PT, R166, R46, PT ;  /* 0x0000002ea600720c */ /* 0x000fe40003f04270 */
[----:B------:R-:W-:Y:S02]  /*3840*/  FSEL R207, R17, -INF , !P5 ;  /* 0xff80000011cf7808 */ /* 0x000fe40006800000 */
[----:B------:R-:W-:Y:S02]  /*3850*/  FSEL R61, R61, -INF , !P4 ;  /* 0xff8000003d3d7808 */ /* 0x000fe40006000000 */
[----:B------:R-:W-:Y:S02]  /*3860*/  ISETP.GE.AND P5, PT, R8, R220, PT ;  /* 0x000000dc0800720c */ /* 0x000fe40003fa6270 */
[----:B------:R-:W-:Y:S02]  /*3870*/  ISETP.GT.AND P4, PT, R166, R47, PT ;  /* 0x0000002fa600720c */ /* 0x000fe40003f84270 */
[----:B------:R-:W-:-:S02]  /*3880*/  FSEL R25, R39, -INF , !P1 ;  /* 0xff80000027197808 */ /* 0x000fc40004800000 */
[----:B------:R-:W-:Y:S02]  /*3890*/  FSEL R235, R60, -INF , !P6 ;  /* 0xff8000003ceb7808 */ /* 0x000fe40007000000 */
[----:B------:R-:W-:Y:S02]  /*38a0*/  ISETP.GT.AND P1, PT, R166, R44, PT ;  /* 0x0000002ca600720c */ /* 0x000fe40003f24270 */
[----:B------:R-:W-:Y:S02]  /*38b0*/  ISETP.GE.AND P6, PT, R48, R219, PT ;  /* 0x000000db3000720c */ /* 0x000fe40003fc6270 */
[----:B------:R-:W-:Y:S02]  /*38c0*/  FSEL R35, R35, -INF , !P0 ;  /* 0xff80000023237808 */ /* 0x000fe40004000000 */
[----:B------:R-:W-:Y:S02]  /*38d0*/  ISETP.GT.AND P0, PT, R166, R42, PT ;  /* 0x0000002aa600720c */ /* 0x000fe40003f04270 */
[----:B------:R-:W-:-:S02]  /*38e0*/  FSEL R239, R65, -INF , !P5 ;  /* 0xff80000041ef7808 */ /* 0x000fc40006800000 */
[----:B------:R-:W-:Y:S02]  /*38f0*/  FSEL R21, R21, -INF , !P3 ;  /* 0xff80000015157808 */ /* 0x000fe40005800000 */
[----:B------:R-:W-:Y:S02]  /*3900*/  FSEL R34, R34, -INF , !P4 ;  /* 0xff80000022227808 */ /* 0x000fe40006000000 */
[----:B------:R-:W-:Y:S02]  /*3910*/  ISETP.GE.AND P5, PT, R4, R220, PT ;  /* 0x000000dc0400720c */ /* 0x000fe40003fa6270 */
[-C--:B------:R-:W-:Y:S02]  /*3920*/  ISETP.GE.AND P3, PT, R46, R219.reuse, PT ;  /* 0x000000db2e00720c */ /* 0x080fe40003f66270 */
[----:B------:R-:W-:Y:S02]  /*3930*/  ISETP.GE.AND P4, PT, R44, R219, PT ;  /* 0x000000db2c00720c */ /* 0x000fe40003f86270 */
[----:B------:R-:W-:-:S02]  /*3940*/  FSEL R30, R30, -INF , !P1 ;  /* 0xff8000001e1e7808 */ /* 0x000fc40004800000 */
[----:B------:R-:W-:Y:S02]  /*3950*/  FSEL R25, R25, -INF , !P6 ;  /* 0xff80000019197808 */ /* 0x000fe40007000000 */
[C---:B------:R-:W-:Y:S02]  /*3960*/  ISETP.GT.AND P6, PT, R166.reuse, R7, PT ;  /* 0x00000007a600720c */ /* 0x040fe40003fc4270 */
[----:B------:R-:W-:Y:S02]  /*3970*/  FSEL R31, R31, -INF , !P0 ;  /* 0xff8000001f1f7808 */ /* 0x000fe40004000000 */
[----:B------:R-:W-:Y:S02]  /*3980*/  ISETP.GE.AND P1, PT, R7, R219, PT ;  /* 0x000000db0700720c */ /* 0x000fe40003f26270 */
[----:B------:R-:W-:Y:S02]  /*3990*/  ISETP.GT.AND P0, PT, R166, R5, PT ;  /* 0x00000005a600720c */ /* 0x000fe40003f04270 */
[----:B------:R-:W-:-:S02]  /*39a0*/  FSEL R227, R61, -INF , !P5 ;  /* 0xff8000003de37808 */ /* 0x000fc40006800000 */
[----:B------:R-:W-:Y:S02]  /*39b0*/  FSEL R35, R35, -INF , !P3 ;  /* 0xff80000023237808 */ /* 0x000fe40005800000 */
[----:B------:R-:W-:Y:S02]  /*39c0*/  FSEL R7, R30, -INF , !P4 ;  /* 0xff8000001e077808 */ /* 0x000fe40006000000 */
[----:B------:R-:W-:Y:S02]  /*39d0*/  ISETP.GE.AND P5, PT, R47, R219, PT ;  /* 0x000000db2f00720c */ /* 0x000fe40003fa6270 */
[----:B------:R-:W-:Y:S02]  /*39e0*/  ISETP.GT.AND P3, PT, R166, R15, PT ;  /* 0x0000000fa600720c */ /* 0x000fe40003f64270 */
[----:B------:R-:W-:Y:S02]  /*39f0*/  ISETP.GE.AND P4, PT, R15, R219, PT ;  /* 0x000000db0f00720c */ /* 0x000fe40003f86270 */
[----:B------:R-:W-:-:S02]  /*3a00*/  FSEL R15, R26, -INF , !P6 ;  /* 0xff8000001a0f7808 */ /* 0x000fc40007000000 */
[-C--:B------:R-:W-:Y:S02]  /*3a10*/  ISETP.GE.AND P6, PT, R5, R219.reuse, PT ;  /* 0x000000db0500720c */ /* 0x080fe40003fc6270 */
[----:B------:R-:W-:Y:S02]  /*3a20*/  FSEL R22, R22, -INF , !P0 ;  /* 0xff80000016167808 */ /* 0x000fe40004000000 */
[----:B------:R-:W-:Y:S02]  /*3a30*/  FSEL R39, R34, -INF , !P5 ;  /* 0xff80000022277808 */ /* 0x000fe40006800000 */
[----:B------:R-:W-:Y:S02]  /*3a40*/  ISETP.GE.AND P5, PT, R42, R219, PT ;  /* 0x000000db2a00720c */ /* 0x000fe40003fa6270 */
[----:B------:R-:W-:Y:S02]  /*3a50*/  FSEL R27, R27, -INF , !P3 ;  /* 0xff8000001b1b7808 */ /* 0x000fe40005800000 */
[----:B------:R-:W-:-:S02]  /*3a60*/  ISETP.GT.AND P3, PT, R166, R11, PT ;  /* 0x0000000ba600720c */ /* 0x000fc40003f64270 */
[----:B------:R-:W-:Y:S02]  /*3a70*/  FSEL R243, R22, -INF , !P6 ;  /* 0xff80000016f37808 */ /* 0x000fe40007000000 */
[----:B------:R-:W-:Y:S02]  /*3a80*/  ISETP.GT.AND P0, PT, R166, R12, PT ;  /* 0x0000000ca600720c */ /* 0x000fe40003f04270 */
[----:B------:R-:W-:Y:S02]  /*3a90*/  ISETP.GE.AND P6, PT, R12, R219, PT ;  /* 0x000000db0c00720c */ /* 0x000fe40003fc6270 */
[----:B------:R-:W-:Y:S02]  /*3aa0*/  FMNMX3.FTZ R12, R45, R43, R41, !PT ;  /* 0x0000002b2d0c7276 */ /* 0x000fe40007810029 */
[----:B------:R-:W-:Y:S02]  /*3ab0*/  FSEL R5, R31, -INF , !P5 ;  /* 0xff8000001f057808 */ /* 0x000fe40006800000 */
[----:B------:R-:W-:-:S02]  /*3ac0*/  ISETP.GE.AND P5, PT, R11, R219, PT ;  /* 0x000000db0b00720c */ /* 0x000fc40003fa6270 */
[----:B------:R-:W-:Y:S02]  /*3ad0*/  FSEL R23, R23, -INF , !P3 ;  /* 0xff80000017177808 */ /* 0x000fe40005800000 */
[----:B------:R-:W-:Y:S02]  /*3ae0*/  FMNMX3.FTZ R12, R12, R37, R33, !PT ;  /* 0x000000250c0c7276 */ /* 0x000fe40007810021 */
        /* <DEDUP_REMOVED lines=11> */
[----:B------:R-:W-:Y:S02]  /*3ba0*/  FSEL R66, R66, -INF , !P3 ;  /* 0xff80000042427808 */ /* 0x000fe40005800000 */
[----:B------:R-:W-:Y:S02]  /*3bb0*/  ISETP.GT.AND P0, PT, R166, R6, PT ;  /* 0x00000006a600720c */ /* 0x000fe40003f04270 */
[----:B------:R-:W-:Y:S02]  /*3bc0*/  ISETP.GE.AND P3, PT, R6, R219, PT ;  /* 0x000000db0600720c */ /* 0x000fe40003f66270 */
[----:B------:R-:W-:Y:S02]  /*3bd0*/  FMNMX3.FTZ R6, R10, R205, R247, !PT ;  /* 0x000000cd0a067276 */ /* 0x000fe400078100f7 */
[----:B------:R-:W-:-:S02]  /*3be0*/  FSEL R245, R18, -INF , !P4 ;  /* 0xff80000012f57808 */ /* 0x000fc40006000000 */
[----:B------:R-:W-:Y:S02]  /*3bf0*/  ISETP.GT.AND P1, PT, R166, R8, PT ;  /* 0x00000008a600720c */ /* 0x000fe40003f24270 */
[----:B------:R-:W-:Y:S02]  /*3c00*/  ISETP.GE.AND P4, PT, R8, R219, PT ;  /* 0x000000db0800720c */ /* 0x000fe40003f86270 */
[----:B------:R-:W-:Y:S02]  /*3c10*/  FMNMX3.FTZ R8, R21, R25, R39, !PT ;  /* 0x0000001915087276 */ /* 0x000fe40007810027 */
[----:B------:R-:W-:Y:S02]  /*3c20*/  FMNMX3.FTZ R6, R6, R207, R241, !PT ;  /* 0x000000cf06067276 */ /* 0x000fe400078100f1 */
[----:B------:R-:W-:Y:S02]  /*3c30*/  FMNMX3.FTZ R8, R8, R35, R7, !PT ;  /* 0x0000002308087276 */ /* 0x000fe40007810007 */
[----:B------:R-:W-:-:S02]  /*3c40*/  FMNMX3.FTZ R6, R6, R239, R235, !PT ;  /* 0x000000ef06067276 */ /* 0x000fc400078100eb */
[----:B------:R-:W-:Y:S02]  /*3c50*/  FSEL R67, R67, -INF , !P1 ;  /* 0xff80000043437808 */ /* 0x000fe40004800000 */
[----:B------:R-:W-:Y:S02]  /*3c60*/  ISETP.GT.AND P1, PT, R166, R4, PT ;  /* 0x00000004a600720c */ /* 0x000fe40003f24270 */
[----:B------:R-:W-:Y:S02]  /*3c70*/  FSEL R62, R62, -INF , !P0 ;  /* 0xff8000003e3e7808 */ /* 0x000fe40004000000 */
[----:B------:R-:W-:Y:S02]  /*3c80*/  FMNMX3.FTZ R8, R8, R5, R15, !PT ;  /* 0x0000000508087276 */ /* 0x000fe4000781000f */
[----:B------:R-:W-:Y:S01]  /*3c90*/  FMNMX.FTZ R6, R227, R6, !PT ;  /* 0x00000006e3067209 */ /* 0x000fe20007810000 */
        /* <DEDUP_REMOVED lines=28> */
.L_x_1989:
[----:B------:R-:W2:Y:S01]  /*3e60*/  LDCU UR4, c[0x0][0x3e0] ;  /* 0x00007c00ff0477ac */ /* 0x000ea20008000800 */
[----:B------:R-:W-:Y:S01]  /*3e70*/  FMNMX3.FTZ R8, R8, R11, R243, !PT ;  /* 0x0000000b08087276 */ /* 0x000fe200078100f3 */
[----:B-1----:R-:W1:Y:S01]  /*3e80*/  SHFL.BFLY PT, R17, R6, 0x2, 0x1f ;  /* 0x0c401f0006117f89 */ /* 0x002e6200000e0000 */
[----:B------:R-:W-:Y:S01]  /*3e90*/  FSEL R211, R19, -INF , !P6 ;  /* 0xff80000013d37808 */ /* 0x000fe20007000000 */
[----:B------:R-:W-:Y:S01]  /*3ea0*/  USHF.L.U32 UR6, UR12, 0x1, URZ ;  /* 0x000000010c067899 */ /* 0x000fe200080006ff */
[----:B------:R-:W-:Y:S01]  /*3eb0*/  FSEL R215, R66, -INF , !P5 ;  /* 0xff80000042d77808 */ /* 0x000fe20006800000 */
[----:B------:R-:W-:Y:S01]  /*3ec0*/  UIADD3 UR18, UPT, UPT, UR26, 0x3c6ef372, URZ ;  /* 0x3c6ef3721a127890 */ /* 0x000fe2000fffe0ff */
[----:B------:R-:W-:Y:S01]  /*3ed0*/  FMNMX3.FTZ R8, R8, R217, R245, !PT ;  /* 0x000000d908087276 */ /* 0x000fe200078100f5 */
[----:B------:R-:W-:Y:S01]  /*3ee0*/  UIADD3 UR25, UPT, UPT, UR27, 0x76cf5d0a, URZ ;  /* 0x76cf5d0a1b197890 */ /* 0x000fe2000fffe0ff */
[----:B------:R-:W-:Y:S01]  /*3ef0*/  ISETP.GE.AND P0, PT, R4, R219, PT ;  /* 0x000000db0400720c */ /* 0x000fe20003f06270 */
[----:B------:R-:W-:Y:S01]  /*3f00*/  UIADD3 UR24, UPT, UPT, UR27, 0x32370b8f, URZ ;  /* 0x32370b8f1b187890 */ /* 0x000fe2000fffe0ff */
[----:B------:R-:W-:Y:S01]  /*3f10*/  FSEL R63, R63, -INF , !P1 ;  /* 0xff8000003f3f7808 */ /* 0x000fe20004800000 */
[----:B------:R-:W-:Y:S01]  /*3f20*/  UIADD3 UR17, UPT, UPT, UR26, -0x255992d5, URZ ;  /* 0xdaa66d2b1a117890 */ /* 0x000fe2000fffe0ff */
[----:B------:R-:W-:Y:S01]  /*3f30*/  FSEL R213, R67, -INF , !P4 ;  /* 0xff80000043d57808 */ /* 0x000fe20006000000 */
[----:B------:R-:W-:Y:S01]  /*3f40*/  UIADD3 UR13, UPT, UPT, UR26, 0x78dde6e4, URZ ;  /* 0x78dde6e41a0d7890 */ /* 0x000fe2000fffe0ff */
[----:B------:R-:W-:Y:S01]  /*3f50*/  FSEL R209, R62, -INF , !P3 ;  /* 0xff8000003ed17808 */ /* 0x000fe20005800000 */
[----:B------:R-:W-:Y:S01]  /*3f60*/  UIADD3 UR21, UPT, UPT, UR27, -0x126145ec, URZ ;  /* 0xed9eba141b157890 */ /* 0x000fe2000fffe0ff */
[----:B------:R-:W-:Y:S01]  /*3f70*/  FMNMX3.FTZ R8, R8, R211, R215, !PT ;  /* 0x000000d308087276 */ /* 0x000fe200078100d7 */
[----:B--2---:R-:W-:Y:S01]  /*3f80*/  UIMAD UR4, UR20, UR4, UR19 ;  /* 0x00000004140472a4 */ /* 0x004fe2000f8e0213 */
[----:B------:R-:W-:Y:S01]  /*3f90*/  FSEL R175, R63, -INF , !P0 ;  /* 0xff8000003faf7808 */ /* 0x000fe20004000000 */
[----:B------:R-:W-:Y:S01]  /*3fa0*/  UIADD3 UR19, UPT, UPT, UR26, -0x61c88647, URZ ;  /* 0x9e3779b91a137890 */ /* 0x000fe2000fffe0ff */
[----:B------:R-:W-:Y:S01]  /*3fb0*/  FMNMX3.FTZ R8, R8, R213, R209, !PT ;  /* 0x000000d508087276 */ /* 0x000fe200078100d1 */
[----:B------:R-:W-:Y:S01]  /*3fc0*/  USHF.L.U32 UR4, UR4, 0x5, URZ ;  /* 0x0000000504047899 */ /* 0x000fe200080006ff */
[----:B------:R-:W-:Y:S01]  /*3fd0*/  SHF.R.U32.HI R27, RZ, 0x5, R180 ;  /* 0x00000005ff1b7819 */ /* 0x000fe200000116b4 */
[----:B------:R-:W-:Y:S01]  /*3fe0*/  UIADD3 UR20, UPT, UPT, UR27, -0x56f99767, URZ ;  /* 0xa90668991b147890 */ /* 0x000fe2000fffe0ff */
[----:B------:R-:W-:Y:S01]  /*3ff0*/  FMNMX.FTZ R19, R175, R8, !PT ;  /* 0x00000008af137209 */ /* 0x000fe20007810000 */
[----:B------:R-:W-:Y:S01]  /*4000*/  USHF.R.S32.HI UR7, URZ, 0x1f, UR4 ;  /* 0x0000001fff077899 */ /* 0x000fe20008011404 */
[----:B------:R-:W-:Y:S01]  /*4010*/  LOP3.LUT R23, R180, 0x1f, RZ, 0xc0, !PT ;  /* 0x0000001fb4177812 */ /* 0x000fe200078ec0ff */
[----:B------:R-:W-:Y:S01]  /*4020*/  IMAD R236, R40, 0x8, R27 ;  /* 0x0000000828ec7824 */ /* 0x000fe200078e021b */
[----:B-1----:R-:W-:Y:S01]  /*4030*/  FMNMX.FTZ R17, R6, R17, !PT ;  /* 0x0000001106117209 */ /* 0x002fe20007810000 */
[----:B------:R-:W1:Y:S01]  /*4040*/  SHFL.BFLY PT, R4, R19, 0x2, 0x1f ;  /* 0x0c401f0013047f89 */ /* 0x000e6200000e0000 */
[----:B------:R-:W-:Y:S01]  /*4050*/  IADD3 R232, P1, P0, R76, UR4, R23 ;  /* 0x000000044ce87c10 */ /* 0x000fe2000f83e017 */
[----:B------:R-:W-:Y:S01]  /*4060*/  IMAD.WIDE.U32 R236, R236, -0x326172a9, RZ ;  /* 0xcd9e8d57ecec7825 */ /* 0x000fe200078e00ff */
[----:B------:R-:W2:Y:S01]  /*4070*/  LDCU UR4, c[0x0][0x45c] ;  /* 0x00008b80ff0477ac */ /* 0x000ea20008000800 */
[----:B------:R-:W3:Y:S01]  /*4080*/  SHFL.BFLY PT, R164, R17, 0x1, 0x1f ;  /* 0x0c201f0011a47f89 */ /* 0x000ee200000e0000 */
[----:B------:R-:W-:Y:S01]  /*4090*/  IADD3.X R3, PT, PT, R3, UR7, RZ, P1, P0 ;  /* 0x0000000703037c10 */ /* 0x000fe20008fe04ff */
[----:B------:R-:W-:Y:S01]  /*40a0*/  IMAD.WIDE.U32 R232, R232, -0x2daee0ad, RZ ;  /* 0xd2511f53e8e87825 */ /* 0x000fe200078e00ff */
[----:B------:R-:W-:Y:S01]  /*40b0*/  UIADD3 UR7, UPT, UPT, UR27, -0x4498517b, URZ ;  /* 0xbb67ae851b077890 */ /* 0x000fe2000fffe0ff */
[----:B------:R-:W-:Y:S01]  /*40c0*/  LOP3.LUT R199, R77, 0x200, R0, 0xf8, !PT ;  /* 0x000002004dc77812 */ /* 0x000fe200078ef800 */
[----:B------:R-:W-:Y:S01]  /*40d0*/  UIADD3 UR8, UPT, UPT, UR26, -0x4ab325aa, URZ ;  /* 0xb54cda561a087890 */ /* 0x000fe2000fffe0ff */
[----:B------:R-:W-:Y:S01]  /*40e0*/  LOP3.LUT R230, R3, UR26, R237, 0x96, !PT ;  /* 0x0000001a03e67c12 */ /* 0x000fe2000f8e96ed */
[----:B------:R-:W-:Y:S01]  /*40f0*/  IMAD.U32 R3, RZ, RZ, UR6 ;  /* 0x00000006ff037e24 */ /* 0x000fe2000f8e00ff */
[----:B------:R-:W-:Y:S01]  /*4100*/  LEA R199, R199, UR5, 0x1 ;  /* 0x00000005c7c77c11 */ /* 0x000fe2000f8e08ff */
[----:B------:R-:W-:-:S02]  /*4110*/  UIADD3 UR9, UPT, UPT, UR26, 0x1715609d, URZ ;  /* 0x1715609d1a097890 */ /* 0x000fc4000fffe0ff */
[----:B------:R-:W-:Y:S01]  /*4120*/  IMAD.WIDE.U32 R230, R230, -0x2daee0ad, RZ ;  /* 0xd2511f53e6e67825 */ /* 0x000fe200078e00ff */
[----:B------:R-:W-:Y:S01]  /*4130*/  LOP3.LUT R26, R3, UR27, R233, 0x96, !PT ;  /* 0x0000001b031a7c12 */ /* 0x000fe2000f8e96e9 */
[----:B------:R-:W-:Y:S01]  /*4140*/  LDSM.16.MT88.4 R156, [R199+0x18000] ;  /* 0x01800000c79c783b */ /* 0x000fe20000004200 */
[----:B------:R-:W-:Y:S01]  /*4150*/  UIADD3 UR6, UPT, UPT, UR6, 0x1, URZ ;  /* 0x0000000106067890 */ /* 0x000fe2000fffe0ff */
[----:B------:R-:W-:Y:S01]  /*4160*/  IMAD.IADD R197, R204, 0x1, R199 ;  /* 0x00000001ccc57824 */ /* 0x000fe200078e02c7 */
[----:B------:R-:W-:Y:S01]  /*4170*/  LOP3.LUT R228, R232, UR7, R231, 0x96, !PT ;  /* 0x00000007e8e47c12 */ /* 0x000fe2000f8e96e7 */
[----:B------:R-:W-:Y:S01]  /*4180*/  IMAD.WIDE.U32 R26, R26, -0x326172a9, RZ ;  /* 0xcd9e8d571a1a7825 */ /* 0x000fe200078e00ff */
[----:B------:R-:W-:Y:S01]  /*4190*/  LDSM.16.MT88.4 R72, [R199+0x1c000] ;  /* 0x01c00000c748783b */ /* 0x000fe20000004200 */
[----:B------:R-:W-:Y:S01]  /*41a0*/  UIADD3 UR7, UPT, UPT, UR27, 0x646e171e, URZ ;  /* 0x646e171e1b077890 */ /* 0x000fe2000fffe0ff */
[----:B-1----:R-:W-:Y:S01]  /*41b0*/  FMNMX.FTZ R4, R19, R4, !PT ;  /* 0x0000000413047209 */ /* 0x002fe20007810000 */
[----:B------:R-:W-:Y:S01]  /*41c0*/  IMAD.WIDE.U32 R228, R228, -0x326172a9, RZ ;  /* 0xcd9e8d57e4e47825 */ /* 0x000fe200078e00ff */
[----:B------:R-:W-:Y:S01]  /*41d0*/  LOP3.LUT R18, R236, UR19, R27, 0x96, !PT ;  /* 0x00000013ec127c12 */ /* 0x000fe2000f8e961b */
[----:B------:R-:W-:Y:S01]  /*41e0*/  LDSM.16.MT88.4 R104, [R199+0x1e000] ;  /* 0x01e00000c768783b */ /* 0x000fe20000004200 */
[----:B---3--:R-:W-:Y:S01]  /*41f0*/  FMNMX.FTZ R164, R17, R164, !PT ;  /* 0x000000a411a47209 */ /* 0x008fe20007810000 */
[----:B------:R-:W-:Y:S01]  /*4200*/  IMAD.IADD R172, R182, 0x1, R199 ;  /* 0x00000001b6ac7824 */ /* 0x000fe200078e02c7 */
[----:B------:R-:W-:Y:S01]  /*4210*/  LOP3.LUT R26, R26, UR18, R229, 0x96, !PT ;  /* 0x000000121a1a7c12 */ /* 0x000fe2000f8e96e5 */
[----:B------:R-:W1:Y:S01]  /*4220*/  SHFL.BFLY PT, R3, R4, 0x1, 0x1f ;  /* 0x0c201f0004037f89 */ /* 0x000e6200000e0000 */
[----:B------:R-:W-:-:S04]  /*4230*/  IMAD.WIDE.U32 R18, R18, -0x2daee0ad, RZ ;  /* 0xd2511f5312127825 */ /* 0x000fc800078e00ff */
[C---:B--2---:R-:W-:Y:S01]  /*4240*/  FMUL.FTZ R212, R164.reuse, UR4 ;  /* 0x00000004a4d47c20 */ /* 0x044fe20008410000 */
[----:B------:R-:W-:Y:S01]  /*4250*/  FSETP.NEU.FTZ.AND P0, PT, R164, -INF , PT ;  /* 0xff800000a400780b */ /* 0x000fe20003f1d000 */
[----:B------:R-:W2:Y:S01]  /*4260*/  LDSM.16.MT88.4 R148, [R172+0x18000] ;  /* 0x01800000ac94783b */ /* 0x000ea20000004200 */
[----:B------:R-:W-:Y:S01]  /*4270*/  IMAD.WIDE.U32 R26, R26, -0x2daee0ad, RZ ;  /* 0xd2511f531a1a7825 */ /* 0x000fe200078e00ff */
[----:B------:R-:W-:Y:S01]  /*4280*/  LOP3.LUT R6, R230, UR25, R19, 0x96, !PT ;  /* 0x00000019e6067c12 */ /* 0x000fe2000f8e9613 */
[----:B------:R-:W-:Y:S01]  /*4290*/  UISETP.GT.U32.AND UP0, UPT, UR12, UR14, UPT ;  /* 0x0000000e0c00728c */ /* 0x000fe2000bf04070 */
[----:B------:R-:W-:Y:S01]  /*42a0*/  FSEL R212, R212, RZ, P0 ;  /* 0x000000ffd4d47208 */ /* 0x000fe20000000000 */
[----:B------:R-:W-:Y:S01]  /*42b0*/  IMAD.IADD R195, R182, 0x1, R197 ;  /* 0x00000001b6c37824 */ /* 0x000fe200078e02c5 */
[----:B------:R-:W-:Y:S01]  /*42c0*/  LOP3.LUT R18, R18, UR24, R27, 0x96, !PT ;  /* 0x0000001812127c12 */ /* 0x000fe2000f8e961b */
[----:B------:R-:W-:Y:S01]  /*42d0*/  IMAD.WIDE.U32 R16, R6, -0x326172a9, RZ ;  /* 0xcd9e8d5706107825 */ /* 0x000fe200078e00ff */
[----:B------:R-:W-:Y:S03]  /*42e0*/  LDSM.16.MT88.4 R48, [R172+0x1a000] ;  /* 0x01a00000ac30783b */ /* 0x000fe60000004200 */
[--C-:B------:R-:W-:Y:S01]  /*42f0*/  FFMA.FTZ R198, R45, UR4, -R212.reuse ;  /* 0x000000042dc67c23 */ /* 0x100fe200080108d4 */
[----:B------:R-:W-:Y:S01]  /*4300*/  FFMA.FTZ R193, R43, UR4, -R212 ;  /* 0x000000042bc17c23 */ /* 0x000fe200080108d4 */
[----:B------:R-:W-:Y:S01]  /*4310*/  IMAD.WIDE.U32 R18, R18, -0x326172a9, RZ ;  /* 0xcd9e8d5712127825 */ /* 0x000fe200078e00ff */
[----:B------:R-:W-:-:S03]  /*4320*/  LOP3.LUT R22, R228, UR17, R17, 0x96, !PT ;  /* 0x00000011e4167c12 */ /* 0x000fc6000f8e9611 */
[--C-:B------:R-:W-:Y:S01]  /*4330*/  FFMA.FTZ R196, R41, UR4, -R212.reuse ;  /* 0x0000000429c47c23 */ /* 0x100fe200080108d4 */
[----:B------:R-:W-:Y:S01]  /*4340*/  FFMA.FTZ R189, R37, UR4, -R212 ;  /* 0x0000000425bd7c23 */ /* 0x000fe200080108d4 */
[----:B------:R-:W-:Y:S01]  /*4350*/  MUFU.EX2 R198, R198 ;  /* 0x000000c600c67308 */ /* 0x000fe20000000800 */
[----:B------:R-:W-:Y:S01]  /*4360*/  LOP3.LUT R16, R16, UR13, R19, 0x96, !PT ;  /* 0x0000000d10107c12 */ /* 0x000fe2000f8e9613 */
[----:B------:R-:W-:-:S04]  /*4370*/  IMAD.WIDE.U32 R22, R22, -0x2daee0ad, RZ ;  /* 0xd2511f5316167825 */ /* 0x000fc800078e00ff */
[--C-:B------:R-:W-:Y:S01]  /*4380*/  FFMA.FTZ R183, R13, UR4, -R212.reuse ;  /* 0x000000040db77c23 */ /* 0x100fe200080108d4 */
[--C-:B------:R-:W-:Y:S01]  /*4390*/  FFMA.FTZ R178, R9, UR4, -R212.reuse ;  /* 0x0000000409b27c23 */ /* 0x100fe200080108d4 */
[----:B-1----:R-:W-:Y:S01]  /*43a0*/  FMNMX.FTZ R3, R4, R3, !PT ;  /* 0x0000000304037209 */ /* 0x002fe20007810000 */
[----:B------:R-:W-:Y:S01]  /*43b0*/  IMAD.WIDE.U32 R16, R16, -0x2daee0ad, RZ ;  /* 0xd2511f5310107825 */ /* 0x000fe200078e00ff */
[----:B------:R-:W1:Y:S01]  /*43c0*/  LDC R4, c[0x0][0x4f8] ;  /* 0x00013e00ff047b82 */ /* 0x000e620000000800 */
[----:B------:R-:W-:Y:S01]  /*43d0*/  LOP3.LUT R20, R26, UR21, R23, 0x96, !PT ;  /* 0x000000151a147c12 */ /* 0x000fe2000f8e9617 */
[----:B------:R-:W-:Y:S01]  /*43e0*/  MUFU.EX2 R193, R193 ;  /* 0x000000c100c17308 */ /* 0x000fe20000000800 */
[C---:B------:R-:W-:Y:S01]  /*43f0*/  FMUL.FTZ R174, R3.reuse, UR4 ;  /* 0x0000000403ae7c20 */ /* 0x040fe20008410000 */
[----:B------:R-:W-:Y:S01]  /*4400*/  FSETP.NEU.FTZ.AND P0, PT, R3, -INF , PT ;  /* 0xff8000000300780b */ /* 0x000fe20003f1d000 */
[----:B------:R-:W-:Y:S01]  /*4410*/  LDSM.16.MT88.4 R80, [R172+0x1c000] ;  /* 0x01c00000ac50783b */ /* 0x000fe20000004200 */
[----:B------:R-:W-:Y:S01]  /*4420*/  LOP3.LUT R22, R22, UR20, R17, 0x96, !PT ;  /* 0x0000001416167c12 */ /* 0x000fe2000f8e9611 */
[----:B------:R-:W-:Y:S01]  /*4430*/  FFMA.FTZ R190, R33, UR4, -R212 ;  /* 0x0000000421be7c23 */ /* 0x000fe200080108d4 */
[----:B------:R-:W-:Y:S01]  /*4440*/  FSEL R174, R174, RZ, P0 ;  /* 0x000000ffaeae7208 */ /* 0x000fe20000000000 */
[----:B------:R-:W-:Y:S01]  /*4450*/  LDSM.16.MT88.4 R112, [R172+0x1e000] ;  /* 0x01e00000ac70783b */ /* 0x000fe20000004200 */
[----:B------:R-:W-:Y:S01]  /*4460*/  MUFU.EX2 R196, R196 ;  /* 0x000000c400c47308 */ /* 0x000fe20000000800 */
[----:B------:R-:W-:-:S04]  /*4470*/  IMAD.WIDE.U32 R22, R22, -0x326172a9, RZ ;  /* 0xcd9e8d5716167825 */ /* 0x000fc800078e00ff */
[----:B------:R-:W-:Y:S01]  /*4480*/  FFMA.FTZ R185, R29, UR4, -R212 ;  /* 0x000000041db97c23 */ /* 0x000fe200080108d4 */
[--C-:B------:R-:W-:Y:S01]  /*4490*/  FFMA.FTZ R194, R21, UR4, -R174.reuse ;  /* 0x0000000415c27c23 */ /* 0x100fe200080108ae */
[----:B------:R-:W-:Y:S01]  /*44a0*/  FFMA.FTZ R191, R25, UR4, -R174 ;  /* 0x0000000419bf7c23 */ /* 0x000fe200080108ae */
[----:B------:R-:W-:Y:S01]  /*44b0*/  IMAD.MOV.U32 R8, RZ, RZ, R22 ;  /* 0x000000ffff087224 */ /* 0x000fe200078e0016 */
[----:B------:R-:W-:Y:S01]  /*44c0*/  PRMT R130, R22, 0x7771, RZ ;  /* 0x0000777116827816 */ /* 0x000fe200000000ff */
[----:B------:R-:W-:-:S04]  /*44d0*/  IMAD.WIDE.U32 R20, R20, -0x326172a9, RZ ;  /* 0xcd9e8d5714147825 */ /* 0x000fc800078e00ff */
[--C-:B------:R-:W-:Y:S01]  /*44e0*/  FFMA.FTZ R192, R39, UR4, -R174.reuse ;  /* 0x0000000427c07c23 */ /* 0x100fe200080108ae */
[--C-:B------:R-:W-:Y:S01]  /*44f0*/  FFMA.FTZ R187, R35, UR4, -R174.reuse ;  /* 0x0000000423bb7c23 */ /* 0x100fe200080108ae */
[----:B------:R-:W-:Y:S01]  /*4500*/  LOP3.LUT R17, R8, 0xff, RZ, 0xc0, !PT ;  /* 0x000000ff08117812 */ /* 0x000fe200078ec0ff */
[----:B------:R-:W-:Y:S01]  /*4510*/  MUFU.EX2 R194, R194 ;  /* 0x000000c200c27308 */ /* 0x000fe20000000800 */
[----:B------:R-:W-:Y:S01]  /*4520*/  LOP3.LUT R8, R20, UR8, R23, 0x96, !PT ;  /* 0x0000000814087c12 */ /* 0x000fe2000f8e9617 */
[----:B------:R-:W-:Y:S01]  /*4530*/  FFMA.FTZ R184, R15, UR4, -R174 ;  /* 0x000000040fb87c23 */ /* 0x000fe200080108ae */
[----:B------:R-:W-:Y:S01]  /*4540*/  PRMT R130, R17, 0x5410, R130 ;  /* 0x0000541011827816 */ /* 0x000fe20000000082 */
[----:B------:R-:W-:Y:S01]  /*4550*/  FFMA.FTZ R177, R11, UR4, -R174 ;  /* 0x000000040bb17c23 */ /* 0x000fe200080108ae */
[----:B------:R-:W-:Y:S01]  /*4560*/  PRMT R17, R8, 0x7632, R17 ;  /* 0x0000763208117816 */ /* 0x000fe20000000011 */
[----:B------:R-:W-:Y:S01]  /*4570*/  LDSM.16.MT88.4 R40, [R199+0x1a000] ;  /* 0x01a00000c728783b */ /* 0x000fe20000004200 */
[----:B-1----:R-:W-:Y:S01]  /*4580*/  LOP3.LUT R173, R4, 0xff, RZ, 0xc0, !PT ;  /* 0x000000ff04ad7812 */ /* 0x002fe200078ec0ff */
[----:B------:R-:W1:Y:S01]  /*4590*/  MUFU.EX2 R191, R191 ;  /* 0x000000bf00bf7308 */ /* 0x000e620000000800 */
[----:B------:R-:W-:Y:S01]  /*45a0*/  SHF.R.U32.HI R4, RZ, 0x18, R8 ;  /* 0x00000018ff047819 */ /* 0x000fe20000011608 */
[----:B------:R-:W-:Y:S01]  /*45b0*/  LDSM.16.MT88.4 R140, [R197+0x18000] ;  /* 0x01800000c58c783b */ /* 0x000fe20000004200 */
[----:B------:R-:W-:Y:S01]  /*45c0*/  LOP3.LUT R17, R17, 0xff, RZ, 0xc0, !PT ;  /* 0x000000ff11117812 */ /* 0x000fe200078ec0ff */
[----:B------:R-:W-:Y:S01]  /*45d0*/  IMAD R173, R173, 0x10000, R173 ;  /* 0x00010000adad7824 */ /* 0x000fe200078e02ad */
[C---:B------:R-:W-:Y:S01]  /*45e0*/  PRMT R19, R22.reuse, 0x7773, RZ ;  /* 0x0000777316137816 */ /* 0x040fe200000000ff */
[----:B------:R-:W-:Y:S01]  /*45f0*/  LDSM.16.MT88.4 R132, [R195+0x18000] ;  /* 0x01800000c384783b */ /* 0x000fe20000004200 */
[----:B------:R-:W-:Y:S01]  /*4600*/  PRMT R6, R22, 0x7772, RZ ;  /* 0x0000777216067816 */ /* 0x000fe200000000ff */
[----:B------:R-:W-:Y:S01]  /*4610*/  MUFU.EX2 R192, R192 ;  /* 0x000000c000c07308 */ /* 0x000fe20000000800 */
[----:B------:R-:W-:Y:S01]  /*4620*/  LOP3.LUT R12, R18, UR9, R21, 0x96, !PT ;  /* 0x00000009120c7c12 */ /* 0x000fe2000f8e9615 */
[----:B------:R-:W-:Y:S01]  /*4630*/  LDSM.16.MT88.4 R56, [R197+0x1a000] ;  /* 0x01a00000c538783b */ /* 0x000fe20000004200 */
[----:B------:R-:W-:Y:S01]  /*4640*/  LOP3.LUT R128, R8, 0xffff, RZ, 0xc0, !PT ;  /* 0x0000ffff08807812 */ /* 0x000fe200078ec0ff */
[----:B------:R-:W-:Y:S01]  /*4650*/  FFMA.FTZ R188, R7, UR4, -R174 ;  /* 0x0000000407bc7c23 */ /* 0x000fe200080108ae */
[----:B------:R-:W-:Y:S01]  /*4660*/  PRMT R4, R17, 0x5410, R4 ;  /* 0x0000541011047816 */ /* 0x000fe20000000004 */
[----:B------:R-:W3:Y:S01]  /*4670*/  LDSM.16.MT88.4 R20, [R195+0x1e000] ;  /* 0x01e00000c314783b */ /* 0x000ee20000004200 */
[----:B------:R-:W-:Y:S01]  /*4680*/  PRMT R6, R6, 0x5410, R19 ;  /* 0x0000541006067816 */ /* 0x000fe20000000013 */
[----:B------:R-:W4:Y:S01]  /*4690*/  MUFU.EX2 R187, R187 ;  /* 0x000000bb00bb7308 */ /* 0x000f220000000800 */
[----:B------:R-:W-:Y:S01]  /*46a0*/  LOP3.LUT R19, R8, 0xff, RZ, 0xc0, !PT ;  /* 0x000000ff08137812 */ /* 0x000fe200078ec0ff */
[----:B------:R-:W5:Y:S01]  /*46b0*/  LDSM.16.MT88.4 R64, [R195+0x1a000] ;  /* 0x01a00000c340783b */ /* 0x000f620000004200 */
[----:B------:R-:W-:Y:S01]  /*46c0*/  SHF.R.U32.HI R128, RZ, 0x8, R128 ;  /* 0x00000008ff807819 */ /* 0x000fe20000011680 */
[----:B------:R-:W-:Y:S01]  /*46d0*/  IMAD.WIDE.U32 R12, R12, -0x2daee0ad, RZ ;  /* 0xd2511f530c0c7825 */ /* 0x000fe200078e00ff */
[----:B------:R-:W-:Y:S01]  /*46e0*/  LOP3.LUT R6, R6, 0xff00ff, RZ, 0xc0, !PT ;  /* 0x00ff00ff06067812 */ /* 0x000fe200078ec0ff */
[----:B------:R-:W5:Y:S01]  /*46f0*/  LDSM.16.MT88.4 R88, [R197+0x1c000] ;  /* 0x01c00000c558783b */ /* 0x000f620000004200 */
[--C-:B------:R-:W-:Y:S01]  /*4700*/  HSET2.LE.AND R129, R4, R173.reuse, PT ;  /* 0x000000ad04817233 */ /* 0x100fe20003803000 */
[----:B------:R-:W2:Y:S01]  /*4710*/  MUFU.EX2 R189, R189 ;  /* 0x000000bd00bd7308 */ /* 0x000ea20000000800 */
[----:B-1----:R-:W-:Y:S01]  /*4720*/  F2FP.BF16.F32.PACK_AB R4, R191, R194 ;  /* 0x000000c2bf04723e */ /* 0x002fe200000010ff */
[----:B------:R-:W1:Y:S01]  /*4730*/  LDSM.16.MT88.4 R96, [R195+0x1c000] ;  /* 0x01c00000c360783b */ /* 0x000e620000004200 */
[----:B------:R-:W-:Y:S01]  /*4740*/  PRMT R128, R19, 0x5410, R128 ;  /* 0x0000541013807816 */ /* 0x000fe20000000080 */
[----:B------:R-:W-:Y:S01]  /*4750*/  FFMA.FTZ R179, R5, UR4, -R174 ;  /* 0x0000000405b37c23 */ /* 0x000fe200080108ae */
[--C-:B------:R-:W-:Y:S01]  /*4760*/  HSET2.LE.AND R131, R6, R173.reuse, PT ;  /* 0x000000ad06837233 */ /* 0x100fe20003803000 */
[----:B------:R-:W1:Y:S01]  /*4770*/  LDSM.16.MT88.4 R120, [R197+0x1e000] ;  /* 0x01e00000c578783b */ /* 0x000e620000004200 */
[----:B------:R-:W-:Y:S01]  /*4780*/  LOP3.LUT R129, R4, R129, RZ, 0xc0, !PT ;  /* 0x0000008104817212 */ /* 0x000fe200078ec0ff */
[----:B------:R-:W-:Y:S01]  /*4790*/  MUFU.EX2 R183, R183 ;  /* 0x000000b700b77308 */ /* 0x000fe20000000800 */
[----:B----4-:R-:W-:Y:S01]  /*47a0*/  F2FP.BF16.F32.PACK_AB R6, R187, R192 ;  /* 0x000000c0bb06723e */ /* 0x010fe200000010ff */
[----:B------:R-:W-:Y:S01]  /*47b0*/  IMAD.MOV.U32 R4, RZ, RZ, R12 ;  /* 0x000000ffff047224 */ /* 0x000fe200078e000c */
[C---:B------:R-:W-:Y:S01]  /*47c0*/  PRMT R10, R12.reuse, 0x7773, RZ ;  /* 0x000077730c0a7816 */ /* 0x040fe200000000ff */
[----:B------:R-:W-:Y:S01]  /*47d0*/  LDSM.16.MT88.4 R32, [R199+0x18800] ;  /* 0x01880000c720783b */ /* 0x000fe20000004200 */
[----:B------:R-:W-:Y:S01]  /*47e0*/  PRMT R11, R12, 0x7772, RZ ;  /* 0x000077720c0b7816 */ /* 0x000fe200000000ff */
[--C-:B------:R-:W-:Y:S01]  /*47f0*/  FFMA.FTZ R202, R249, UR4, -R212.reuse ;  /* 0x00000004f9ca7c23 */ /* 0x100fe200080108d4 */
[--C-:B------:R-:W-:Y:S01]  /*4800*/  HSET2.LE.AND R130, R130, R173.reuse, PT ;  /* 0x000000ad82827233 */ /* 0x100fe20003803000 */
[----:B------:R-:W4:Y:S01]  /*4810*/  MUFU.EX2 R178, R178 ;  /* 0x000000b200b27308 */ /* 0x000f220000000800 */
[--C-:B------:R-:W-:Y:S01]  /*4820*/  HSET2.LE.AND R128, R128, R173.reuse, PT ;  /* 0x000000ad80807233 */ /* 0x100fe20003803000 */
[----:B------:R-:W-:Y:S01]  /*4830*/  LDSM.16.MT88.4 R168, [R172+0x1c800] ;  /* 0x01c80000aca8783b */ /* 0x000fe20000004200 */
[----:B--2---:R-:W-:Y:S01]  /*4840*/  F2FP.BF16.F32.PACK_AB R19, R189, R196 ;  /* 0x000000c4bd13723e */ /* 0x004fe200000010ff */
[--C-:B------:R-:W-:Y:S01]  /*4850*/  FFMA.FTZ R205, R205, UR4, -R212.reuse ;  /* 0x00000004cdcd7c23 */ /* 0x100fe200080108d4 */
[----:B------:R-:W-:Y:S01]  /*4860*/  F2FP.BF16.F32.PACK_AB R17, R193, R198 ;  /* 0x000000c6c111723e */ /* 0x000fe200000010ff */
[----:B------:R-:W-:Y:S01]  /*4870*/  LDSM.16.MT88.4 R24, [R199+0x1e800] ;  /* 0x01e80000c718783b */ /* 0x000fe20000004200 */
[----:B------:R-:W-:Y:S01]  /*4880*/  LOP3.LUT R8, R16, UR7, R13, 0x96, !PT ;  /* 0x0000000710087c12 */ /* 0x000fe2000f8e960d */
[----:B------:R-:W-:Y:S01]  /*4890*/  MUFU.EX2 R184, R184 ;  /* 0x000000b800b87308 */ /* 0x000fe20000000800 */
[----:B------:R-:W-:Y:S01]  /*48a0*/  LOP3.LUT R131, R6, R131, RZ, 0xc0, !PT ;  /* 0x0000008306837212 */ /* 0x000fe200078ec0ff */
[----:B------:R-:W-:Y:S01]  /*48b0*/  LDSM.16.MT88.4 R28, [R199+0x1a800] ;  /* 0x01a80000c71c783b */ /* 0x000fe20000004200 */
[----:B------:R-:W-:Y:S01]  /*48c0*/  PRMT R6, R12, 0x7771, RZ ;  /* 0x000077710c067816 */ /* 0x000fe200000000ff */
[----:B------:R-:W-:Y:S01]  /*48d0*/  FFMA.FTZ R206, R247, UR4, -R212 ;  /* 0x00000004f7ce7c23 */ /* 0x000fe200080108d4 */
[----:B------:R-:W-:Y:S01]  /*48e0*/  LOP3.LUT R9, R4, 0xff, RZ, 0xc0, !PT ;  /* 0x000000ff04097812 */ /* 0x000fe200078ec0ff */
[----:B------:R-:W-:Y:S01]  /*48f0*/  LDSM.16.MT88.4 R12, [R172+0x1a800] ;  /* 0x01a80000ac0c783b */ /* 0x000fe20000004200 */
[----:B------:R-:W-:Y:S01]  /*4900*/  PRMT R10, R11, 0x5410, R10 ;  /* 0x000054100b0a7816 */ /* 0x000fe2000000000a */
[----:B------:R-:W2:Y:S01]  /*4910*/  MUFU.EX2 R177, R177 ;  /* 0x000000b100b17308 */ /* 0x000ea20000000800 */
[----:B------:R-:W-:Y:S01]  /*4920*/  LOP3.LUT R130, R19, R130, RZ, 0xc0, !PT ;  /* 0x0000008213827212 */ /* 0x000fe200078ec0ff */
[----:B------:R-:W-:Y:S01]  /*4930*/  FFMA.FTZ R207, R207, UR4, -R212 ;  /* 0x00000004cfcf7c23 */ /* 0x000fe200080108d4 */
[----:B------:R-:W-:Y:S01]  /*4940*/  LOP3.LUT R128, R17, R128, RZ, 0xc0, !PT ;  /* 0x0000008011807212 */ /* 0x000fe200078ec0ff */
[----:B------:R-:W-:Y:S01]  /*4950*/  FFMA.FTZ R208, R245, UR4, -R174 ;  /* 0x00000004f5d07c23 */ /* 0x000fe200080108ae */
[----:B------:R-:W-:Y:S01]  /*4960*/  PRMT R7, R8, 0x7632, R7 ;  /* 0x0000763208077816 */ /* 0x000fe20000000007 */
[----:B------:R-:W1:Y:S01]  /*4970*/  LDSM.16.MT88.4 R16, [R172+0x18800] ;  /* 0x01880000ac10783b */ /* 0x000e620000004200 */
[----:B------:R-:W-:Y:S01]  /*4980*/  PRMT R6, R9, 0x5410, R6 ;  /* 0x0000541009067816 */ /* 0x000fe20000000006 */
[----:B------:R-:W-:Y:S01]  /*4990*/  MUFU.EX2 R190, R190 ;  /* 0x000000be00be7308 */ /* 0x000fe20000000800 */
[----:B------:R-:W-:Y:S01]  /*49a0*/  LOP3.LUT R10, R10, 0xff00ff, RZ, 0xc0, !PT ;  /* 0x00ff00ff0a0a7812 */ /* 0x000fe200078ec0ff */
[C---:B------:R-:W-:Y:S01]  /*49b0*/  HMMA.16816.F32.BF16 R152, R128.reuse, R148, RZ ;  /* 0x000000948098723c */ /* 0x040fe200000418ff */
[C---:B------:R-:W-:Y:S01]  /*49c0*/  LOP3.LUT R9, R8.reuse, 0xffff, RZ, 0xc0, !PT ;  /* 0x0000ffff08097812 */ /* 0x040fe200078ec0ff */
[--C-:B------:R-:W-:Y:S01]  /*49d0*/  FFMA.FTZ R211, R211, UR4, -R174.reuse ;  /* 0x00000004d3d37c23 */ /* 0x100fe200080108ae */
[----:B------:R-:W-:Y:S01]  /*49e0*/  LOP3.LUT R4, R8, 0xff, RZ, 0xc0, !PT ;  /* 0x000000ff08047812 */ /* 0x000fe200078ec0ff */
[----:B------:R-:W-:Y:S01]  /*49f0*/  FFMA.FTZ R210, R243, UR4, -R174 ;  /* 0x00000004f3d27c23 */ /* 0x000fe200080108ae */
[----:B------:R-:W-:Y:S01]  /*4a00*/  SHF.R.U32.HI R8, RZ, 0x18, R8 ;  /* 0x00000018ff087819 */ /* 0x000fe20000011608 */
[----:B------:R-:W5:Y:S01]  /*4a10*/  MUFU.EX2 R185, R185 ;  /* 0x000000b900b97308 */ /* 0x000f620000000800 */
[----:B------:R-:W-:Y:S01]  /*4a20*/  LOP3.LUT R5, R7, 0xff, RZ, 0xc0, !PT ;  /* 0x000000ff07057812 */ /* 0x000fe200078ec0ff */
[C---:B------:R-:W-:Y:S01]  /*4a30*/  HMMA.16816.F32.BF16 R148, R128.reuse, R150, RZ ;  /* 0x000000968094723c */ /* 0x040fe200000418ff */
[--C-:B------:R-:W-:Y:S01]  /*4a40*/  HSET2.LE.AND R7, R10, R173.reuse, PT ;  /* 0x000000ad0a077233 */ /* 0x100fe20003803000 */
[----:B------:R-:W-:Y:S01]  /*4a50*/  FFMA.FTZ R217, R217, UR4, -R174 ;  /* 0x00000004d9d97c23 */ /* 0x000fe200080108ae */
[----:B------:R-:W-:Y:S01]  /*4a60*/  SHF.R.U32.HI R9, RZ, 0x8, R9 ;  /* 0x00000008ff097819 */ /* 0x000fe20000011609 */
[--C-:B------:R-:W-:Y:S01]  /*4a70*/  FFMA.FTZ R218, R235, UR4, -R212.reuse ;  /* 0x00000004ebda7c23 */ /* 0x100fe200080108d4 */
[--C-:B------:R-:W-:Y:S01]  /*4a80*/  HSET2.LE.AND R6, R6, R173.reuse, PT ;  /* 0x000000ad06067233 */ /* 0x100fe20003803000 */
[----:B------:R-:W-:Y:S01]  /*4a90*/  MUFU.EX2 R188, R188 ;  /* 0x000000bc00bc7308 */ /* 0x000fe20000000800 */
[----:B----4-:R-:W-:Y:S01]  /*4aa0*/  F2FP.BF16.F32.PACK_AB R11, R178, R183 ;  /* 0x000000b7b20b723e */ /* 0x010fe200000010ff */
[C---:B---3--:R-:W-:Y:S01]  /*4ab0*/  HMMA.16816.F32.BF16 R124, R128.reuse, R20, RZ ;  /* 0x00000014807c723c */ /* 0x048fe200000418ff */
[----:B--2---:R-:W-:Y:S01]  /*4ac0*/  F2FP.BF16.F32.PACK_AB R10, R177, R184 ;  /* 0x000000b8b10a723e */ /* 0x004fe200000010ff */
[----:B------:R-:W-:Y:S01]  /*4ad0*/  FFMA.FTZ R214, R241, UR4, -R212 ;  /* 0x00000004f1d67c23 */ /* 0x000fe200080108d4 */
[----:B------:R-:W-:Y:S01]  /*4ae0*/  PRMT R8, R5, 0x5410, R8 ;  /* 0x0000541005087816 */ /* 0x000fe20000000008 */
[--C-:B------:R-:W-:Y:S01]  /*4af0*/  FFMA.FTZ R239, R239, UR4, -R212.reuse ;  /* 0x00000004efef7c23 */ /* 0x100fe200080108d4 */
[----:B------:R-:W-:Y:S01]  /*4b00*/  PRMT R4, R4, 0x5410, R9 ;  /* 0x0000541004047816 */ /* 0x000fe20000000009 */
[----:B------:R-:W2:Y:S01]  /*4b10*/  MUFU.EX2 R179, R179 ;  /* 0x000000b300b37308 */ /* 0x000ea20000000800 */
[----:B------:R-:W-:Y:S01]  /*4b20*/  LOP3.LUT R6, R11, R6, RZ, 0xc0, !PT ;  /* 0x000000060b067212 */ /* 0x000fe200078ec0ff */
[C---:B------:R-:W-:Y:S01]  /*4b30*/  HMMA.16816.F32.BF16 R44, R128.reuse, R48, RZ ;  /* 0x00000030802c723c */ /* 0x040fe200000418ff */
[----:B------:R-:W-:Y:S01]  /*4b40*/  LOP3.LUT R7, R10, R7, RZ, 0xc0, !PT ;  /* 0x000000070a077212 */ /* 0x000fe200078ec0ff */
[----:B------:R-:W-:Y:S01]  /*4b50*/  FFMA.FTZ R235, R227, UR4, -R212 ;  /* 0x00000004e3eb7c23 */ /* 0x000fe200080108d4 */
[--C-:B------:R-:W-:Y:S01]  /*4b60*/  HSET2.LE.AND R5, R8, R173.reuse, PT ;  /* 0x000000ad08057233 */ /* 0x100fe20003803000 */
[--C-:B------:R-:W-:Y:S01]  /*4b70*/  FFMA.FTZ R212, R215, UR4, -R174.reuse ;  /* 0x00000004d7d47c23 */ /* 0x100fe200080108ae */
[----:B------:R-:W3:Y:S01]  /*4b80*/  LDSM.16.MT88.4 R8, [R172+0x1e800] ;  /* 0x01e80000ac08783b */ /* 0x000ee20000004200 */
[----:B------:R-:W-:Y:S01]  /*4b90*/  HSET2.LE.AND R4, R4, R173, PT ;  /* 0x000000ad04047233 */ /* 0x000fe20003803000 */
[----:B------:R-:W-:Y:S01]  /*4ba0*/  MUFU.EX2 R202, R202 ;  /* 0x000000ca00ca7308 */ /* 0x000fe20000000800 */
[----:B-----5:R-:W-:Y:S01]  /*4bb0*/  F2FP.BF16.F32.PACK_AB R21, R185, R190 ;  /* 0x000000beb915723e */ /* 0x020fe200000010ff */
[C---:B------:R-:W-:Y:S01]  /*4bc0*/  HMMA.16816.F32.BF16 R76, R128.reuse, R80, RZ ;  /* 0x00000050804c723c */ /* 0x040fe200000418ff */
[--C-:B------:R-:W-:Y:S01]  /*4bd0*/  FFMA.FTZ R213, R213, UR4, -R174.reuse ;  /* 0x00000004d5d57c23 */ /* 0x100fe200080108ae */
[--C-:B------:R-:W-:Y:S01]  /*4be0*/  FFMA.FTZ R209, R209, UR4, -R174.reuse ;  /* 0x00000004d1d17c23 */ /* 0x100fe200080108ae */
[----:B------:R-:W-:Y:S01]  /*4bf0*/  LOP3.LUT R4, R21, R4, RZ, 0xc0, !PT ;  /* 0x0000000415047212 */ /* 0x000fe200078ec0ff */
[----:B------:R-:W-:Y:S01]  /*4c00*/  FFMA.FTZ R234, R175, UR4, -R174 ;  /* 0x00000004afea7c23 */ /* 0x000fe200080108ae */
[----:B------:R-:W-:Y:S01]  /*4c10*/  FADD.FTZ R193, R198, R193 ;  /* 0x000000c1c6c17221 */ /* 0x000fe20000010000 */
[----:B--2---:R-:W-:Y:S01]  /*4c20*/  F2FP.BF16.F32.PACK_AB R20, R179, R188 ;  /* 0x000000bcb314723e */ /* 0x004fe200000010ff */
[----:B------:R-:W-:Y:S01]  /*4c30*/  MUFU.EX2 R205, R205 ;  /* 0x000000cd00cd7308 */ /* 0x000fe20000000800 */
[----:B------:R-:W-:Y:S01]  /*4c40*/  HMMA.16816.F32.BF16 R108, R128, R112, RZ ;  /* 0x00000070806c723c */ /* 0x000fe200000418ff */
[----:B------:R-:W-:Y:S01]  /*4c50*/  FADD.FTZ R191, R194, R191 ;  /* 0x000000bfc2bf7221 */ /* 0x000fe20000010000 */
[----:B------:R-:W-:Y:S01]  /*4c60*/  LOP3.LUT R5, R20, R5, RZ, 0xc0, !PT ;  /* 0x0000000514057212 */ /* 0x000fe200078ec0ff */
[----:B------:R-:W-:-:S02]  /*4c70*/  FADD.FTZ R196, R196, R193 ;  /* 0x000000c1c4c47221 */ /* 0x000fc40000010000 */
[----:B------:R-:W-:Y:S02]  /*4c80*/  FADD.FTZ R192, R192, R191 ;  /* 0x000000bfc0c07221 */ /* 0x000fe40000010000 */
[----:B------:R-:W-:Y:S01]  /*4c90*/  MUFU.EX2 R206, R206 ;  /* 0x000000ce00ce7308 */ /* 0x000fe20000000800 */
[----:B------:R-:W-:Y:S01]  /*4ca0*/  HMMA.16816.F32.BF16 R160, R128, R156, RZ ;  /* 0x0000009c80a0723c */ /* 0x000fe200000418ff */
[----:B------:R-:W-:Y:S01]  /*4cb0*/  FADD.FTZ R189, R189, R196 ;  /* 0x000000c4bdbd7221 */ /* 0x000fe20000010000 */
[----:B------:R-:W-:-:S03]  /*4cc0*/  FADD.FTZ R187, R187, R192 ;  /* 0x000000c0bbbb7221 */ /* 0x000fc60000010000 */
[----:B------:R-:W-:Y:S01]  /*4cd0*/  FADD.FTZ R190, R190, R189 ;  /* 0x000000bdbebe7221 */ /* 0x000fe20000010000 */
[----:B------:R-:W-:Y:S01]  /*4ce0*/  FADD.FTZ R188, R188, R187 ;  /* 0x000000bbbcbc7221 */ /* 0x000fe20000010000 */
        /* <DEDUP_REMOVED lines=9> */
[----:B------:R-:W-:-:S05]  /*4d80*/  FADD.FTZ R177, R177, R184 ;  /* 0x000000b8b1b17221 */ /* 0x000fca0000010000 */
        /* <DEDUP_REMOVED lines=37> */
[----:B------:R-:W2:Y:S07]  /*4fe0*/  LDSM.16.MT88.4 R16, [R197+0x18800] ;  /* 0x01880000c510783b */ /* 0x000eae0000004200 */
[C---:B---3--:R-:W-:Y:S08]  /*4ff0*/  HMMA.16816.F32.BF16 R108, R4.reuse, R8, R108 ;  /* 0x00000008046c723c */ /* 0x048ff0000004186c */
[C---:B------:R-:W-:Y:S01]  /*5000*/  HMMA.16816.F32.BF16 R112, R4.reuse, R10, R112 ;  /* 0x0000000a0470723c */ /* 0x040fe20000041870 */
[----:B------:R-:W3:Y:S07]  /*5010*/  LDSM.16.MT88.4 R8, [R197+0x1a800] ;  /* 0x01a80000c508783b */ /* 0x000eee0000004200 */
        /* <DEDUP_REMOVED lines=12> */
[----:B-1----:R-:W-:Y:S03]  /*50e0*/  HMMA.16816.F32.BF16 R136, R4, R12, R136 ;  /* 0x0000000c0488723c */ /* 0x002fe60000041888 */
[----:B------:R-:W-:-:S05]  /*50f0*/  IMAD.WIDE.U32 R8, R8, -0x326172a9, RZ ;  /* 0xcd9e8d5708087825 */ /* 0x000fca00078e00ff */
[C---:B------:R-:W-:Y:S01]  /*5100*/  HMMA.16816.F32.BF16 R132, R4.reuse, R14, R132 ;  /* 0x0000000e0484723c */ /* 0x040fe20000041884 */
[----:B------:R-:W1:Y:S07]  /*5110*/  LDSM.16.MT88.4 R12, [R195+0x1c800] ;  /* 0x01c80000c30c783b */ /* 0x000e6e0000004200 */
[----:B-----5:R-:W-:Y:S01]  /*5120*/  HMMA.16816.F32.BF16 R60, R4, R20, R60 ;  /* 0x00000014043c723c */ /* 0x020fe2000004183c */
[----:B------:R-:W-:Y:S02]  /*5130*/  LOP3.LUT R21, R236, UR19, R9, 0x96, !PT ;  /* 0x00000013ec157c12 */ /* 0x000fe4000f8e9609 */
[----:B------:R-:W-:-:S05]  /*5140*/  LOP3.LUT R20, R8, UR18, R229, 0x96, !PT ;  /* 0x0000001208147c12 */ /* 0x000fca000f8e96e5 */
[C---:B------:R-:W-:Y:S01]  /*5150*/  HMMA.16816.F32.BF16 R56, R4.reuse, R10, R56 ;  /* 0x0000000a0438723c */ /* 0x040fe20000041838 */
[----:B------:R-:W3:Y:S07]  /*5160*/  LDSM.16.MT88.4 R8, [R197+0x1e800] ;  /* 0x01e80000c508783b */ /* 0x000eee0000004200 */
[----:B------:R-:W-:Y:S01]  /*5170*/  HMMA.16816.F32.BF16 R156, R4, R34, R156 ;  /* 0x00000022049c723c */ /* 0x000fe2000004189c */
[----:B------:R-:W-:-:S04]  /*5180*/  IMAD.WIDE.U32 R34, R21, -0x2daee0ad, RZ ;  /* 0xd2511f5315227825 */ /* 0x000fc800078e00ff */
[----:B------:R-:W-:-:S03]  /*5190*/  IMAD.WIDE.U32 R20, R20, -0x2daee0ad, RZ ;  /* 0xd2511f5314147825 */ /* 0x000fc600078e00ff */
[----:B------:R-:W-:Y:S01]  /*51a0*/  HMMA.16816.F32.BF16 R64, R4, R22, R64 ;  /* 0x000000160440723c */ /* 0x000fe20000041840 */
[----:B------:R-:W-:Y:S02]  /*51b0*/  LOP3.LUT R22, R230, UR25, R35, 0x96, !PT ;  /* 0x00000019e6167c12 */ /* 0x000fe4000f8e9623 */
[----:B------:R-:W-:-:S05]  /*51c0*/  LOP3.LUT R34, R34, UR24, R21, 0x96, !PT ;  /* 0x0000001822227c12 */ /* 0x000fca000f8e9615 */
[----:B--2---:R-:W-:Y:S01]  /*51d0*/  HMMA.16816.F32.BF16 R84, R4, R16, R84 ;  /* 0x000000100454723c */ /* 0x004fe20000041854 */
[----:B------:R-:W-:-:S07]  /*51e0*/  IMAD.WIDE.U32 R34, R34, -0x326172a9, RZ ;  /* 0xcd9e8d5722227825 */ /* 0x000fce00078e00ff */
[C---:B------:R-:W-:Y:S01]  /*51f0*/  HMMA.16816.F32.BF16 R88, R4.reuse, R18, R88 ;  /* 0x000000120458723c */ /* 0x040fe20000041858 */
[----:B------:R-:W2:Y:S07]  /*5200*/  LDSM.16.MT88.4 R16, [R195+0x1e800] ;  /* 0x01e80000c310783b */ /* 0x000eae0000004200 */
[----:B------:R-:W-:Y:S01]  /*5210*/  HMMA.16816.F32.BF16 R160, R4, R32, R160 ;  /* 0x0000002004a0723c */ /* 0x000fe200000418a0 */
[----:B------:R-:W-:-:S05]  /*5220*/  IMAD.WIDE.U32 R32, R22, -0x326172a9, RZ ;  /* 0xcd9e8d5716207825 */ /* 0x000fca00078e00ff */
[----:B------:R-:W-:Y:S02]  /*5230*/  LOP3.LUT R22, R228, UR17, R33, 0x96, !PT ;  /* 0x00000011e4167c12 */ /* 0x000fe4000f8e9621 */
[----:B------:R-:W-:Y:S01]  /*5240*/  LOP3.LUT R32, R32, UR13, R35, 0x96, !PT ;  /* 0x0000000d20207c12 */ /* 0x000fe2000f8e9623 */
[----:B-1----:R-:W-:Y:S02]  /*5250*/  HMMA.16816.F32.BF16 R92, R4, R12, R92 ;  /* 0x0000000c045c723c */ /* 0x002fe4000004185c */
[----:B------:R-:W-:-:S04]  /*5260*/  IMAD.WIDE.U32 R22, R22, -0x2daee0ad, RZ ;  /* 0xd2511f5316167825 */ /* 0x000fc800078e00ff */
[----:B------:R-:W-:Y:S02]  /*5270*/  IMAD.WIDE.U32 R32, R32, -0x2daee0ad, RZ ;  /* 0xd2511f5320207825 */ /* 0x000fe400078e00ff */
[----:B------:R-:W-:Y:S03]  /*5280*/  HMMA.16816.F32.BF16 R96, R4, R14, R96 ;  /* 0x0000000e0460723c */ /* 0x000fe60000041860 */
[----:B------:R-:W-:Y:S02]  /*5290*/  LOP3.LUT R12, R22, UR20, R33, 0x96, !PT ;  /* 0x00000014160c7c12 */ /* 0x000fe4000f8e9621 */
[----:B------:R-:W-:-:S03]  /*52a0*/  F2FP.BF16.F32.PACK_AB R33, R239, R214 ;  /* 0x000000d6ef21723e */ /* 0x000fc600000010ff */
[----:B------:R-:W-:Y:S01]  /*52b0*/  IMAD.WIDE.U32 R14, R12, -0x326172a9, RZ ;  /* 0xcd9e8d570c0e7825 */ /* 0x000fe200078e00ff */
[C---:B------:R-:W-:Y:S01]  /*52c0*/  HMMA.16816.F32.BF16 R76, R4.reuse, R168, R76 ;  /* 0x000000a8044c723c */ /* 0x040fe2000004184c */
[----:B------:R-:W-:Y:S02]  /*52d0*/  LOP3.LUT R168, R20, UR21, R23, 0x96, !PT ;  /* 0x0000001514a87c12 */ /* 0x000fe4000f8e9617 */
[----:B------:R-:W-:Y:S01]  /*52e0*/  IMAD.MOV.U32 R12, RZ, RZ, R14 ;  /* 0x000000ffff0c7224 */ /* 0x000fe200078e000e */
[----:B------:R-:W-:Y:S02]  /*52f0*/  PRMT R20, R14, 0x7773, RZ ;  /* 0x000077730e147816 */ /* 0x000fe400000000ff */
[----:B------:R-:W-:Y:S02]  /*5300*/  IMAD.WIDE.U32 R168, R168, -0x326172a9, RZ ;  /* 0xcd9e8d57a8a87825 */ /* 0x000fe400078e00ff */
[----:B---3--:R-:W-:Y:S01]  /*5310*/  HMMA.16816.F32.BF16 R116, R4, R8, R116 ;  /* 0x000000080474723c */ /* 0x008fe20000041874 */
[----:B------:R-:W-:-:S02]  /*5320*/  PRMT R8, R14, 0x7771, RZ ;  /* 0x000077710e087816 */ /* 0x000fc400000000ff */
[----:B------:R-:W-:Y:S02]  /*5330*/  PRMT R9, R14, 0x7772, RZ ;  /* 0x000077720e097816 */ /* 0x000fe400000000ff */
[----:B------:R-:W-:Y:S02]  /*5340*/  LOP3.LUT R168, R168, UR8, R15, 0x96, !PT ;  /* 0x00000008a8a87c12 */ /* 0x000fe4000f8e960f */
[----:B------:R-:W-:Y:S01]  /*5350*/  PRMT R9, R9, 0x5410, R20 ;  /* 0x0000541009097816 */ /* 0x000fe20000000014 */
[----:B------:R-:W-:Y:S01]  /*5360*/  HMMA.16816.F32.BF16 R120, R4, R10, R120 ;  /* 0x0000000a0478723c */ /* 0x000fe20000041878 */
[----:B------:R-:W-:Y:S02]  /*5370*/  LOP3.LUT R11, R12, 0xff, RZ, 0xc0, !PT ;  /* 0x000000ff0c0b7812 */ /* 0x000fe400078ec0ff */
[----:B------:R-:W-:Y:S01]  /*5380*/  LOP3.LUT R23, R168, 0xff, RZ, 0xc0, !PT ;  /* 0x000000ffa8177812 */ /* 0x000fe200078ec0ff */
[----:B------:R-:W-:Y:S01]  /*5390*/  LDSM.16.MT88.4 R12, [R172+0x1b000] ;  /* 0x01b00000ac0c783b */ /* 0x000fe20000004200 */
[----:B------:R-:W-:-:S02]  /*53a0*/  PRMT R8, R11, 0x5410, R8 ;  /* 0x000054100b087816 */ /* 0x000fc40000000008 */
[----:B------:R-:W-:Y:S01]  /*53b0*/  PRMT R21, R168, 0x7632, R21 ;  /* 0x00007632a8157816 */ /* 0x000fe20000000015 */
[C---:B------:R-:W-:Y:S01]  /*53c0*/  HMMA.16816.F32.BF16 R104, R4.reuse, R26, R104 ;  /* 0x0000001a0468723c */ /* 0x040fe20000041868 */
[----:B------:R-:W-:Y:S02]  /*53d0*/  LOP3.LUT R34, R34, UR9, R169, 0x96, !PT ;  /* 0x0000000922227c12 */ /* 0x000fe4000f8e96a9 */
[----:B------:R-:W-:Y:S02]  /*53e0*/  HSET2.LE.AND R26, R8, R173, PT ;  /* 0x000000ad081a7233 */ /* 0x000fe40003803000 */
[----:B------:R-:W-:Y:S01]  /*53f0*/  LOP3.LUT R21, R21, 0xff, RZ, 0xc0, !PT ;  /* 0x000000ff15157812 */ /* 0x000fe200078ec0ff */
[----:B------:R-:W-:Y:S02]  /*5400*/  IMAD.WIDE.U32 R34, R34, -0x2daee0ad, RZ ;  /* 0xd2511f5322227825 */ /* 0x000fe400078e00ff */
[----:B--2---:R-:W-:Y:S01]  /*5410*/  HMMA.16816.F32.BF16 R124, R4, R16, R124 ;  /* 0x00000010047c723c */ /* 0x004fe2000004187c */
[----:B------:R-:W-:-:S02]  /*5420*/  LOP3.LUT R16, R9, 0xff00ff, RZ, 0xc0, !PT ;  /* 0x00ff00ff09107812 */ /* 0x000fc400078ec0ff */
[----:B------:R-:W1:Y:S01]  /*5430*/  LDSM.16.MT88.4 R8, [R172+0x1f000] ;  /* 0x01f00000ac08783b */ /* 0x000e620000004200 */
[----:B------:R-:W-:Y:S02]  /*5440*/  F2FP.BF16.F32.PACK_AB R17, R207, R206 ;  /* 0x000000cecf11723e */ /* 0x000fe400000010ff */
[----:B------:R-:W-:Y:S02]  /*5450*/  HSET2.LE.AND R27, R16, R173, PT ;  /* 0x000000ad101b7233 */ /* 0x000fe40003803000 */
[----:B------:R-:W-:Y:S01]  /*5460*/  HMMA.16816.F32.BF16 R80, R4, R170, R80 ;  /* 0x000000aa0450723c */ /* 0x000fe20000041850 */
[----:B------:R-:W-:Y:S02]  /*5470*/  F2FP.BF16.F32.PACK_AB R16, R211, R208 ;  /* 0x000000d0d310723e */ /* 0x000fe400000010ff */
[----:B------:R-:W-:Y:S02]  /*5480*/  LOP3.LUT R26, R17, R26, RZ, 0xc0, !PT ;  /* 0x0000001a111a7212 */ /* 0x000fe400078ec0ff */
[----:B------:R-:W-:-:S02]  /*5490*/  LOP3.LUT R27, R16, R27, RZ, 0xc0, !PT ;  /* 0x0000001b101b7212 */ /* 0x000fc400078ec0ff */
[----:B------:R-:W-:Y:S01]  /*54a0*/  LOP3.LUT R32, R32, UR7, R35, 0x96, !PT ;  /* 0x0000000720207c12 */ /* 0x000fe2000f8e9623 */
[C---:B------:R-:W-:Y:S08]  /*54b0*/  HMMA.16816.F32.BF16 R36, R4.reuse, R28, R36 ;  /* 0x0000001c0424723c */ /* 0x040ff00000041824 */
[C---:B------:R-:W-:Y:S01]  /*54c0*/  HMMA.16816.F32.BF16 R40, R4.reuse, R30, R40 ;  /* 0x0000001e0428723c */ /* 0x040fe20000041828 */
[----:B------:R-:W-:Y:S07]  /*54d0*/  LDSM.16.MT88.4 R28, [R172+0x19000] ;  /* 0x01900000ac1c783b */ /* 0x000fee0000004200 */
[----:B------:R-:W-:Y:S01]  /*54e0*/  HMMA.16816.F32.BF16 R100, R4, R24, R100 ;  /* 0x000000180464723c */ /* 0x000fe20000041864 */
[----:B------:R-:W-:-:S02]  /*54f0*/  LOP3.LUT R24, R168, 0xffff, RZ, 0xc0, !PT ;  /* 0x0000ffffa8187812 */ /* 0x000fc400078ec0ff */
[----:B------:R-:W-:Y:S02]  /*5500*/  SHF.R.U32.HI R168, RZ, 0x18, R168 ;  /* 0x00000018ffa87819 */ /* 0x000fe400000116a8 */
[----:B------:R-:W-:Y:S02]  /*5510*/  SHF.R.U32.HI R24, RZ, 0x8, R24 ;  /* 0x00000008ff187819 */ /* 0x000fe40000011618 */
[----:B------:R-:W-:Y:S01]  /*5520*/  PRMT R168, R21, 0x5410, R168 ;  /* 0x0000541015a87816 */ /* 0x000fe200000000a8 */
[----:B------:R-:W-:Y:S01]  /*5530*/  HMMA.16816.F32.BF16 R128, R4, R18, R128 ;  /* 0x000000120480723c */ /* 0x000fe20000041880 */
[----:B------:R-:W2:Y:S01]  /*5540*/  LDSM.16.MT88.4 R4, [R199+0x1b000] ;  /* 0x01b00000c704783b */ /* 0x000ea20000004200 */
[----:B------:R-:W-:Y:S02]  /*5550*/  PRMT R24, R23, 0x5410, R24 ;  /* 0x0000541017187816 */ /* 0x000fe40000000018 */
[----:B------:R-:W-:Y:S01]  /*5560*/  F2FP.BF16.F32.PACK_AB R25, R205, R202 ;  /* 0x000000cacd19723e */ /* 0x000fe200000010ff */
[----:B------:R-:W3:Y:S01]  /*5570*/  LDSM.16.MT88.4 R16, [R199+0x19000] ;  /* 0x01900000c710783b */ /* 0x000ee20000004200 */
[----:B------:R-:W-:Y:S01]  /*5580*/  FADD.FTZ R202, R202, R183 ;  /* 0x000000b7caca7221 */ /* 0x000fe20000010000 */
[----:B------:R-:W-:-:S02]  /*5590*/  HSET2.LE.AND R24, R24, R173, PT ;  /* 0x000000ad18187233 */ /* 0x000fc40003803000 */
[----:B------:R-:W-:Y:S01]  /*55a0*/  LDSM.16.MT88.4 R20, [R172+0x1d000] ;  /* 0x01d00000ac14783b */ /* 0x000fe20000004200 */
[----:B------:R-:W-:Y:S02]  /*55b0*/  FADD.FTZ R205, R205, R202 ;  /* 0x000000cacdcd7221 */ /* 0x000fe40000010000 */
[----:B------:R-:W-:Y:S02]  /*55c0*/  LOP3.LUT R24, R25, R24, RZ, 0xc0, !PT ;  /* 0x0000001819187212 */ /* 0x000fe400078ec0ff */
[----:B------:R-:W-:Y:S01]  /*55d0*/  HSET2.LE.AND R25, R168, R173, PT ;  /* 0x000000ada8197233 */ /* 0x000fe20003803000 */
[----:B------:R-:W-:Y:S01]  /*55e0*/  FADD.FTZ R206, R206, R205 ;  /* 0x000000cdcece7221 */ /* 0x000fe20000010000 */
[----:B------:R-:W-:Y:S01]  /*55f0*/  F2FP.BF16.F32.PACK_AB R168, R217, R210 ;  /* 0x000000d2d9a8723e */ /* 0x000fe200000010ff */
[----:B------:R-:W-:Y:S02]  /*5600*/  FADD.FTZ R210, R210, R177 ;  /* 0x000000b1d2d27221 */ /* 0x000fe40000010000 */
[----:B------:R-:W-:Y:S01]  /*5610*/  FADD.FTZ R207, R207, R206 ;  /* 0x000000cecfcf7221 */ /* 0x000fe20000010000 */
[----:B------:R-:W-:Y:S01]  /*5620*/  LOP3.LUT R25, R168, R25, RZ, 0xc0, !PT ;  /* 0x00000019a8197212 */ /* 0x000fe200078ec0ff */
[----:B------:R-:W-:Y:S01]  /*5630*/  FADD.FTZ R217, R217, R210 ;  /* 0x000000d2d9d97221 */ /* 0x000fe20000010000 */
[----:B------:R-:W-:Y:S01]  /*5640*/  LDSM.16.MT88.4 R168, [R199+0x1d800] ;  /* 0x01d80000c7a8783b */ /* 0x000fe20000004200 */
[----:B------:R-:W-:-:S02]  /*5650*/  FADD.FTZ R214, R214, R207 ;  /* 0x000000cfd6d67221 */ /* 0x000fc40000010000 */
[----:B------:R-:W-:Y:S02]  /*5660*/  FADD.FTZ R208, R208, R217 ;  /* 0x000000d9d0d07221 */ /* 0x000fe40000010000 */
[----:B-1----:R-:W-:Y:S01]  /*5670*/  HMMA.16816.F32.BF16 R108, R24, R8, R108 ;  /* 0x00000008186c723c */ /* 0x002fe2000004186c */
[----:B------:R-:W-:Y:S01]  /*5680*/  FADD.FTZ R239, R239, R214 ;  /* 0x000000d6efef7221 */ /* 0x000fe20000010000 */
        /* <DEDUP_REMOVED lines=10> */
[C---:B-1----:R-:W-:Y:S08]  /*5730*/  HMMA.16816.F32.BF16 R100, R24.reuse, R8, R100 ;  /* 0x000000081864723c */ /* 0x042ff00000041864 */
[C---:B------:R-:W-:Y:S01]  /*5740*/  HMMA.16816.F32.BF16 R104, R24.reuse, R10, R104 ;  /* 0x0000000a1868723c */ /* 0x040fe20000041868 */
[----:B------:R-:W1:Y:S07]  /*5750*/  LDSM.16.MT88.4 R8, [R195+0x1d000] ;  /* 0x01d00000c308783b */ /* 0x000e6e0000004200 */
        /* <DEDUP_REMOVED lines=11> */
[----:B-1----:R-:W-:Y:S01]  /*5810*/  HMMA.16816.F32.BF16 R92, R24, R8, R92 ;  /* 0x00000008185c723c */ /* 0x002fe2000004185c */
[----:B------:R-:W-:Y:S01]  /*5820*/  IMAD.MOV.U32 R9, RZ, RZ, R34 ;  /* 0x000000ffff097224 */ /* 0x000fe200078e0022 */
[----:B------:R-:W-:-:S04]  /*5830*/  PRMT R8, R34, 0x7773, RZ ;  /* 0x0000777322087816 */ /* 0x000fc800000000ff */
[----:B------:R-:W-:Y:S02]  /*5840*/  LOP3.LUT R9, R9, 0xff, RZ, 0xc0, !PT ;  /* 0x000000ff09097812 */ /* 0x000fe400078ec0ff */
[----:B---3--:R-:W-:Y:S01]  /*5850*/  HMMA.16816.F32.BF16 R56, R24, R18, R56 ;  /* 0x000000121838723c */ /* 0x008fe20000041838 */
[C---:B------:R-:W-:Y:S02]  /*5860*/  LOP3.LUT R18, R32.reuse, 0xffff, RZ, 0xc0, !PT ;  /* 0x0000ffff20127812 */ /* 0x040fe400078ec0ff */
[----:B------:R-:W-:Y:S02]  /*5870*/  LOP3.LUT R19, R32, 0xff, RZ, 0xc0, !PT ;  /* 0x000000ff20137812 */ /* 0x000fe400078ec0ff */
[----:B------:R-:W-:-:S03]  /*5880*/  SHF.R.U32.HI R18, RZ, 0x8, R18 ;  /* 0x00000008ff127819 */ /* 0x000fc60000011612 */
[----:B----4-:R-:W-:Y:S01]  /*5890*/  HMMA.16816.F32.BF16 R144, R24, R28, R144 ;  /* 0x0000001c1890723c */ /* 0x010fe20000041890 */
[----:B------:R-:W-:-:S07]  /*58a0*/  PRMT R18, R19, 0x5410, R18 ;  /* 0x0000541013127816 */ /* 0x000fce0000000012 */
[C---:B------:R-:W-:Y:S01]  /*58b0*/  HMMA.16816.F32.BF16 R140, R24.reuse, R30, R140 ;  /* 0x0000001e188c723c */ /* 0x040fe2000004188c */
[----:B------:R-:W1:Y:S07]  /*58c0*/  LDSM.16.MT88.4 R28, [R195+0x1f000] ;  /* 0x01f00000c31c783b */ /* 0x000e6e0000004200 */
[----:B------:R-:W-:Y:S01]  /*58d0*/  HMMA.16816.F32.BF16 R52, R24, R16, R52 ;  /* 0x000000101834723c */ /* 0x000fe20000041834 */
[C---:B------:R-:W-:Y:S02]  /*58e0*/  PRMT R16, R34.reuse, 0x7771, RZ ;  /* 0x0000777122107816 */ /* 0x040fe400000000ff */
[----:B------:R-:W-:-:S02]  /*58f0*/  PRMT R17, R34, 0x7772, RZ ;  /* 0x0000777222117816 */ /* 0x000fc400000000ff */
[----:B------:R-:W-:Y:S02]  /*5900*/  PRMT R16, R9, 0x5410, R16 ;  /* 0x0000541009107816 */ /* 0x000fe40000000010 */
[----:B------:R-:W-:Y:S01]  /*5910*/  PRMT R17, R17, 0x5410, R8 ;  /* 0x0000541011117816 */ /* 0x000fe20000000008 */
[C---:B--2---:R-:W-:Y:S01]  /*5920*/  HMMA.16816.F32.BF16 R116, R24.reuse, R4, R116 ;  /* 0x000000041874723c */ /* 0x044fe20000041874 */
[----:B------:R-:W-:Y:S02]  /*5930*/  PRMT R5, R32, 0x7632, R5 ;  /* 0x0000763220057816 */ /* 0x000fe40000000005 */
[----:B------:R-:W-:Y:S02]  /*5940*/  SHF.R.U32.HI R4, RZ, 0x18, R32 ;  /* 0x00000018ff047819 */ /* 0x000fe40000011620 */
[----:B------:R-:W-:Y:S02]  /*5950*/  LOP3.LUT R5, R5, 0xff, RZ, 0xc0, !PT ;  /* 0x000000ff05057812 */ /* 0x000fe400078ec0ff */
[----:B------:R-:W-:Y:S01]  /*5960*/  LOP3.LUT R32, R17, 0xff00ff, RZ, 0xc0, !PT ;  /* 0x00ff00ff11207812 */ /* 0x000fe200078ec0ff */
[----:B------:R-:W-:Y:S01]  /*5970*/  HMMA.16816.F32.BF16 R120, R24, R6, R120 ;  /* 0x000000061878723c */ /* 0x000fe20000041878 */
[----:B------:R-:W-:-:S02]  /*5980*/  PRMT R34, R5, 0x5410, R4 ;  /* 0x0000541005227816 */ /* 0x000fc40000000004 */
[--C-:B------:R-:W-:Y:S02]  /*5990*/  HSET2.LE.AND R6, R16, R173.reuse, PT ;  /* 0x000000ad10067233 */ /* 0x100fe40003803000 */
[--C-:B------:R-:W-:Y:S02]  /*59a0*/  HSET2.LE.AND R4, R18, R173.reuse, PT ;  /* 0x000000ad12047233 */ /* 0x100fe40003803000 */
[----:B------:R-:W-:Y:S01]  /*59b0*/  LDSM.16.MT88.4 R16, [R172+0x1f800] ;  /* 0x01f80000ac10783b */ /* 0x000fe20000004200 */
[C---:B------:R-:W-:Y:S01]  /*59c0*/  HMMA.16816.F32.BF16 R76, R24.reuse, R20, R76 ;  /* 0x00000014184c723c */ /* 0x040fe2000004184c */
[--C-:B------:R-:W-:Y:S02]  /*59d0*/  HSET2.LE.AND R7, R32, R173.reuse, PT ;  /* 0x000000ad20077233 */ /* 0x100fe40003803000 */
[----:B------:R-:W-:Y:S02]  /*59e0*/  HSET2.LE.AND R5, R34, R173, PT ;  /* 0x000000ad22057233 */ /* 0x000fe40003803000 */
[----:B------:R-:W-:Y:S01]  /*59f0*/  F2FP.BF16.F32.PACK_AB R32, R213, R212 ;  /* 0x000000d4d520723e */ /* 0x000fe200000010ff */
[----:B------:R-:W-:Y:S01]  /*5a00*/  FADD.FTZ R212, R212, R211 ;  /* 0x000000d3d4d47221 */ /* 0x000fe20000010000 */
[----:B------:R-:W-:Y:S01]  /*5a10*/  LOP3.LUT R4, R33, R4, RZ, 0xc0, !PT ;  /* 0x0000000421047212 */ /* 0x000fe200078ec0ff */
[----:B------:R-:W-:Y:S01]  /*5a20*/  HMMA.16816.F32.BF16 R80, R24, R22, R80 ;  /* 0x000000161850723c */ /* 0x000fe20000041850 */
[----:B------:R-:W2:Y:S01]  /*5a30*/  LDSM.16.MT88.4 R20, [R195+0x19000] ;  /* 0x01900000c314783b */ /* 0x000ea20000004200 */
[----:B------:R-:W-:Y:S01]  /*5a40*/  LOP3.LUT R5, R32, R5, RZ, 0xc0, !PT ;  /* 0x0000000520057212 */ /* 0x000fe200078ec0ff */
[----:B------:R-:W-:-:S02]  /*5a50*/  FADD.FTZ R212, R213, R212 ;  /* 0x000000d4d5d47221 */ /* 0x000fc40000010000 */
[----:B------:R-:W-:Y:S03]  /*5a60*/  LDSM.16.MT88.4 R32, [R199+0x1f800] ;  /* 0x01f80000c720783b */ /* 0x000fe60000004200 */
[C---:B-----5:R-:W-:Y:S08]  /*5a70*/  HMMA.16816.F32.BF16 R84, R24.reuse, R12, R84 ;  /* 0x0000000c1854723c */ /* 0x060ff00000041854 */
[C---:B------:R-:W-:Y:S01]  /*5a80*/  HMMA.16816.F32.BF16 R88, R24.reuse, R14, R88 ;  /* 0x0000000e1858723c */ /* 0x040fe20000041858 */
[----:B------:R-:W3:Y:S07]  /*5a90*/  LDSM.16.MT88.4 R12, [R172+0x19800] ;  /* 0x01980000ac0c783b */ /* 0x000eee0000004200 */
[C---:B------:R-:W-:Y:S01]  /*5aa0*/  HMMA.16816.F32.BF16 R96, R24.reuse, R10, R96 ;  /* 0x0000000a1860723c */ /* 0x040fe20000041860 */
[----:B------:R-:W4:Y:S07]  /*5ab0*/  LDSM.16.MT88.4 R8, [R172+0x1b800] ;  /* 0x01b80000ac08783b */ /* 0x000f2e0000004200 */
[C---:B-1----:R-:W-:Y:S01]  /*5ac0*/  HMMA.16816.F32.BF16 R124, R24.reuse, R28, R124 ;  /* 0x0000001c187c723c */ /* 0x042fe2000004187c */
[----:B------:R-:W-:Y:S01]  /*5ad0*/  F2FP.BF16.F32.PACK_AB R29, R235, R218 ;  /* 0x000000daeb1d723e */ /* 0x000fe200000010ff */
        /* <DEDUP_REMOVED lines=8> */
[----:B------:R-:W-:-:S06]  /*5b60*/  FADD.FTZ R227, R234, R209 ;  /* 0x000000d1eae37221 */ /* 0x000fcc0000010000 */
[C---:B--2---:R-:W-:Y:S08]  /*5b70*/  HMMA.16816.F32.BF16 R136, R24.reuse, R20, R136 ;  /* 0x000000141888723c */ /* 0x044ff00000041888 */
[----:B------:R-:W-:Y:S01]  /*5b80*/  HMMA.16816.F32.BF16 R132, R24, R22, R132 ;  /* 0x000000161884723c */ /* 0x000fe20000041884 */
[----:B------:R-:W1:Y:S04]  /*5b90*/  LDSM.16.MT88.4 R20, [R172+0x1d800] ;  /* 0x01d80000ac14783b */ /* 0x000e680000004200 */
[----:B------:R-:W-:Y:S03]  /*5ba0*/  LDSM.16.MT88.4 R172, [R199+0x1b800] ;  /* 0x01b80000c7ac783b */ /* 0x000fe60000004200 */
[C---:B---3--:R-:W-:Y:S01]  /*5bb0*/  HMMA.16816.F32.BF16 R152, R4.reuse, R12, R152 ;  /* 0x0000000c0498723c */ /* 0x048fe20000041898 */
[----:B------:R-:W-:Y:S07]  /*5bc0*/  LDSM.16.MT88.4 R24, [R197+0x1d800] ;  /* 0x01d80000c518783b */ /* 0x000fee0000004200 */
        /* <DEDUP_REMOVED lines=41> */
[----:B------:R-:W-:Y:S01]  /*5e60*/  UIADD3 UR4, UPT, UPT, UR16, -0x2, URZ ;  /* 0xfffffffe10047890 */ /* 0x000fe2000fffe0ff */
[----:B------:R-:W-:-:S04]  /*5e70*/  DEPBAR.LE SB0, 0x0 ;  /* 0x000080000000791a */ /* 0x000fc80000000000 */
[----:B------:R-:W-:Y:S01]  /*5e80*/  SHF.R.U32.HI R181, RZ, 0x1, R180 ;  /* 0x00000001ffb57819 */ /* 0x000fe200000116b4 */
[----:B------:R-:W-:Y:S01]  /*5e90*/  IMAD.SHL.U32 R6, R180, 0x20, RZ ;  /* 0x00000020b4067824 */ /* 0x000fe200078e00ff */
[----:B------:R-:W-:Y:S01]  /*5ea0*/  LOP3.LUT R11, R0, 0x200, RZ, 0xc0, !PT ;  /* 0x00000200000b7812 */ /* 0x000fe200078ec0ff */
[----:B------:R-:W-:Y:S01]  /*5eb0*/  IMAD.IADD R184, R203, 0x1, R182 ;  /* 0x00000001cbb87824 */ /* 0x000fe200078e02b6 */
[----:B------:R-:W-:Y:S01]  /*5ec0*/  LOP3.LUT R183, R181, 0x8, RZ, 0xc0, !PT ;  /* 0x00000008b5b77812 */ /* 0x000fe200078ec0ff */
[----:B------:R-:W-:Y:S01]  /*5ed0*/  UISETP.GT.U32.AND UP1, UPT, UR4, UR14, UPT ;  /* 0x0000000e0400728c */ /* 0x000fe2000bf24070 */
[----:B------:R-:W-:Y:S02]  /*5ee0*/  LOP3.LUT R6, R11, 0x7c00, R6, 0xf8, !PT ;  /* 0x00007c000b067812 */ /* 0x000fe400078ef806 */
[----:B------:R-:W-:-:S04]  /*5ef0*/  LOP3.LUT R183, R176, R183, RZ, 0x3c, !PT ;  /* 0x000000b7b0b77212 */ /* 0x000fc800078e3cff */
[----:B------:R-:W-:-:S04]  /*5f00*/  LOP3.LUT R6, R6, R183, RZ, 0xfc, !PT ;  /* 0x000000b706067212 */ /* 0x000fc800078efcff */
[----:B------:R-:W-:Y:S01]  /*5f10*/  LEA R217, R6, UR5, 0x1 ;  /* 0x0000000506d97c11 */ /* 0x000fe2000f8e08ff */
[----:B-1----:R-:W-:-:S04]  /*5f20*/  IMAD.WIDE.U32 R12, R4, UR4, RZ ;  /* 0x00000004040c7c25 */ /* 0x002fc8000f8e00ff */
[----:B------:R-:W-:Y:S02]  /*5f30*/  IMAD.SHL.U32 R9, R12, 0x40, RZ ;  /* 0x000000400c097824 */ /* 0x000fe400078e00ff */
[----:B------:R-:W-:Y:S02]  /*5f40*/  IMAD R7, R5, UR4, R13 ;  /* 0x0000000405077c24 */ /* 0x000fe4000f8e020d */
[--C-:B------:R-:W-:Y:S01]  /*5f50*/  IMAD.IADD R202, R182, 0x1, R217.reuse ;  /* 0x00000001b6ca7824 */ /* 0x100fe200078e02d9 */
[----:B------:R-:W-:Y:S01]  /*5f60*/  BAR.SYNC.DEFER_BLOCKING 0x0 ;  /* 0x0000000000007b1d */ /* 0x000fe20000010000 */
[----:B------:R-:W-:Y:S01]  /*5f70*/  LEA R8, P0, R4, R9, 0x5 ;  /* 0x0000000904087211 */ /* 0x000fe200078028ff */
[----:B------:R-:W-:Y:S01]  /*5f80*/  IMAD.IADD R185, R204, 0x1, R217 ;  /* 0x00000001ccb97824 */ /* 0x000fe200078e02d9 */
[----:B------:R-:W-:Y:S02]  /*5f90*/  LOP3.LUT R9, R186, 0x1f8, RZ, 0xc0, !PT ;  /* 0x000001f8ba097812 */ /* 0x000fe400078ec0ff */
[----:B------:R-:W-:Y:S01]  /*5fa0*/  SHF.L.U64.HI R10, R12, 0x6, R7 ;  /* 0x000000060c0a7819 */ /* 0x000fe20000010207 */
[C---:B------:R-:W-:Y:S01]  /*5fb0*/  IMAD.IADD R187, R182.reuse, 0x1, R185 ;  /* 0x00000001b6bb7824 */ /* 0x040fe200078e02b9 */
[----:B------:R-:W-:Y:S01]  /*5fc0*/  LOP3.LUT R9, R9, 0x38, R180, 0x78, !PT ;  /* 0x0000003809097812 */ /* 0x000fe200078e78b4 */
[----:B------:R-:W-:Y:S01]  /*5fd0*/  IMAD.IADD R182, R182, 0x1, R2 ;  /* 0x00000001b6b67824 */ /* 0x000fe200078e0202 */
[----:B------:R-:W-:-:S02]  /*5fe0*/  LEA.HI.X R5, R4, R10, R5, 0x5, P0 ;  /* 0x0000000a04057211 */ /* 0x000fc400000f2c05 */
[-C--:B------:R-:W-:Y:S02]  /*5ff0*/  LEA R10, P1, R12, R223.reuse, 0x7 ;  /* 0x000000df0c0a7211 */ /* 0x080fe400078238ff */
[----:B------:R-:W-:Y:S02]  /*6000*/  LOP3.LUT R9, R9, 0x1e00, R186, 0xf8, !PT ;  /* 0x00001e0009097812 */ /* 0x000fe400078ef8ba */
[----:B------:R-:W-:Y:S02]  /*6010*/  LEA R4, P0, R8, R223, 0x1 ;  /* 0x000000df08047211 */ /* 0x000fe400078008ff */
[-C--:B------:R-:W-:Y:S02]  /*6020*/  LEA.HI.X R11, R12, R222.reuse, R7, 0x7, P1 ;  /* 0x000000de0c0b7211 */ /* 0x080fe400008f3c07 */
[----:B------:R-:W-:Y:S02]  /*6030*/  LEA R226, R9, UR5, 0x1 ;  /* 0x0000000509e27c11 */ /* 0x000fe4000f8e08ff */
[----:B------:R-:W-:-:S03]  /*6040*/  LEA.HI.X R5, R8, R222, R5, 0x1, P0 ;  /* 0x000000de08057211 */ /* 0x000fc600000f0c05 */
[----:B------:R-:W-:Y:S01]  /*6050*/  @!PT LDS RZ, [RZ] ;  /* 0x00000000fffff984 */ /* 0x000fe20000000800 */
[----:B------:R-:W-:Y:S01]  /*6060*/  @!PT LDS RZ, [RZ] ;  /* 0x00000000fffff984 */ /* 0x000fe20000000800 */
[----:B------:R-:W-:Y:S01]  /*6070*/  @!PT LDS RZ, [RZ] ;  /* 0x00000000fffff984 */ /* 0x000fe20000000800 */
        /* <DEDUP_REMOVED lines=13> */
[----:B-1----:R-:W-:Y:S04]  /*6150*/  LDSM.16.M88.4 R8, [R202] ;  /* 0x00000000ca08783b */ /* 0x002fe80000000200 */
[----:B------:R-:W1:Y:S04]  /*6160*/  LDSM.16.M88.4 R28, [R184+0x10000] ;  /* 0x01000000b81c783b */ /* 0x000e680000000200 */
[----:B------:R-:W1:Y:S04]  /*6170*/  LDSM.16.M88.4 R24, [R184+0x10800] ;  /* 0x01080000b818783b */ /* 0x000e680000000200 */
[----:B--2---:R-:W2:Y:S04]  /*6180*/  LDSM.16.M88.4 R4, [R184+0x11000] ;  /* 0x01100000b804783b */ /* 0x004ea80000000200 */
[----:B------:R-:W2:Y:S04]  /*6190*/  LDSM.16.M88.4 R20, [R184+0x11800] ;  /* 0x01180000b814783b */ /* 0x000ea80000000200 */
[----:B------:R-:W-:Y:S01]  /*61a0*/  LDSM.16.M88.4 R204, [R185] ;  /* 0x00000000b9cc783b */ /* 0x000fe20000000200 */
        /* <DEDUP_REMOVED lines=12> */
[----:B------:R-:W-:Y:S07]  /*6270*/  LDSM.16.M88.4 R196, [R182+0x10000] ;  /* 0x01000000b6c4783b */ /* 0x000fee0000000200 */
[C---:B-1----:R-:W-:Y:S08]  /*6280*/  HMMA.16816.F32.BF16 R16, R8.reuse, R28, R16 ;  /* 0x0000001c0810723c */ /* 0x042ff00000041810 */
[C---:B------:R-:W-:Y:S01]  /*6290*/  HMMA.16816.F32.BF16 R12, R8.reuse, R30, R12 ;  /* 0x0000001e080c723c */ /* 0x040fe2000004180c */
[----:B------:R-:W1:Y:S07]  /*62a0*/  LDSM.16.M88.4 R28, [R2+0x10000] ;  /* 0x01000000021c783b */ /* 0x000e6e0000000200 */
[C---:B------:R-:W-:Y:S08]  /*62b0*/  HMMA.16816.F32.BF16 R192, R8.reuse, R24, R192 ;  /* 0x0000001808c0723c */ /* 0x040ff000000418c0 */
[C---:B------:R-:W-:Y:S01]  /*62c0*/  HMMA.16816.F32.BF16 R188, R8.reuse, R26, R188 ;  /* 0x0000001a08bc723c */ /* 0x040fe200000418bc */
[----:B------:R-:W-:Y:S07]  /*62d0*/  LDSM.16.M88.4 R24, [R187] ;  /* 0x00000000bb18783b */ /* 0x000fee0000000200 */
[C---:B--2---:R-:W-:Y:S08]  /*62e0*/  HMMA.16816.F32.BF16 R176, R8.reuse, R4, R176 ;  /* 0x0000000408b0723c */ /* 0x044ff000000418b0 */
[C---:B------:R-:W-:Y:S01]  /*62f0*/  HMMA.16816.F32.BF16 R172, R8.reuse, R6, R172 ;  /* 0x0000000608ac723c */ /* 0x040fe200000418ac */
[----:B------:R-:W2:Y:S07]  /*6300*/  LDSM.16.M88.4 R4, [R2+0x11000] ;  /* 0x011000000204783b */ /* 0x000eae0000000200 */
[C---:B------:R-:W-:Y:S08]  /*6310*/  HMMA.16816.F32.BF16 R168, R8.reuse, R20, R168 ;  /* 0x0000001408a8723c */ /* 0x040ff000000418a8 */
        /* <DEDUP_REMOVED lines=11> */
[----:B------:R-:W2:Y:S07]  /*63d0*/  LDSM.16.M88.4 R4, [R217+0x4000] ;  /* 0x00400000d904783b */ /* 0x000eae0000000200 */
[C---:B------:R-:W-:Y:S08]  /*63e0*/  HMMA.16816.F32.BF16 R16, R24.reuse, R196, R16 ;  /* 0x000000c41810723c */ /* 0x040ff00000041810 */
[C---:B------:R-:W-:Y:S01]  /*63f0*/  HMMA.16816.F32.BF16 R12, R24.reuse, R198, R12 ;  /* 0x000000c6180c723c */ /* 0x040fe2000004180c */
[----:B------:R-:W5:Y:S07]  /*6400*/  LDSM.16.M88.4 R196, [R203+0x13000] ;  /* 0x01300000cbc4783b */ /* 0x000f6e0000000200 */
        /* <DEDUP_REMOVED lines=10> */
[C---:B-1----:R-:W-:Y:S08]  /*64b0*/  HMMA.16816.F32.BF16 R168, R24.reuse, R28, R168 ;  /* 0x0000001c18a8723c */ /* 0x042ff000000418a8 */
[----:B------:R-:W-:Y:S01]  /*64c0*/  HMMA.16816.F32.BF16 R32, R24, R30, R32 ;  /* 0x0000001e1820723c */ /* 0x000fe20000041820 */
[----:B------:R-:W1:Y:S04]  /*64d0*/  LDSM.16.M88.4 R28, [R184+0x13000] ;  /* 0x01300000b81c783b */ /* 0x000e680000000200 */
[----:B------:R-:W1:Y:S03]  /*64e0*/  LDSM.16.M88.4 R24, [R184+0x13800] ;  /* 0x01380000b818783b */ /* 0x000e660000000200 */
[C---:B--2---:R-:W-:Y:S08]  /*64f0*/  HMMA.16816.F32.BF16 R16, R4.reuse, R240, R16 ;  /* 0x000000f00410723c */ /* 0x044ff00000041810 */
[C---:B------:R-:W-:Y:S08]  /*6500*/  HMMA.16816.F32.BF16 R12, R4.reuse, R242, R12 ;  /* 0x000000f2040c723c */ /* 0x040ff0000004180c */
[C---:B------:R-:W-:Y:S08]  /*6510*/  HMMA.16816.F32.BF16 R192, R4.reuse, R212, R192 ;  /* 0x000000d404c0723c */ /* 0x040ff000000418c0 */
[C---:B------:R-:W-:Y:S01]  /*6520*/  HMMA.16816.F32.BF16 R188, R4.reuse, R214, R188 ;  /* 0x000000d604bc723c */ /* 0x040fe200000418bc */
[----:B------:R-:W-:Y:S07]  /*6530*/  LDSM.16.M88.4 R212, [R2+0x12000] ;  /* 0x0120000002d4783b */ /* 0x000fee0000000200 */
        /* <DEDUP_REMOVED lines=19> */
[----:B------:R-:W1:Y:S03]  /*6670*/  LDSM.16.M88.4 R8, [R182+0x13000] ;  /* 0x01300000b608783b */ /* 0x000e660000000200 */
[C---:B--2---:R-:W-:Y:S08]  /*6680*/  HMMA.16816.F32.BF16 R16, R196.reuse, R212, R16 ;  /* 0x000000d4c410723c */ /* 0x044ff00000041810 */
[C---:B------:R-:W-:Y:S01]  /*6690*/  HMMA.16816.F32.BF16 R12, R196.reuse, R214, R12 ;  /* 0x000000d6c40c723c */ /* 0x040fe2000004180c */
[----:B------:R-:W2:Y:S07]  /*66a0*/  LDSM.16.M88.4 R212, [R182+0x13800] ;  /* 0x01380000b6d4783b */ /* 0x000eae0000000200 */
[C---:B---3--:R-:W-:Y:S08]  /*66b0*/  HMMA.16816.F32.BF16 R192, R196.reuse, R20, R192 ;  /* 0x00000014c4c0723c */ /* 0x048ff000000418c0 */
[C---:B------:R-:W-:Y:S01]  /*66c0*/  HMMA.16816.F32.BF16 R188, R196.reuse, R22, R188 ;  /* 0x00000016c4bc723c */ /* 0x040fe200000418bc */
[----:B------:R-:W-:Y:S07]  /*66d0*/  LDSM.16.M88.4 R20, [R203+0x14000] ;  /* 0x01400000cb14783b */ /* 0x000fee0000000200 */
[C---:B-----5:R-:W-:Y:S08]  /*66e0*/  HMMA.16816.F32.BF16 R176, R196.reuse, R4, R176 ;  /* 0x00000004c4b0723c */ /* 0x060ff000000418b0 */
[C---:B------:R-:W-:Y:S01]  /*66f0*/  HMMA.16816.F32.BF16 R172, R196.reuse, R6, R172 ;  /* 0x00000006c4ac723c */ /* 0x040fe200000418ac */
[----:B------:R-:W3:Y:S07]  /*6700*/  LDSM.16.M88.4 R4, [R217+0x8000] ;  /* 0x00800000d904783b */ /* 0x000eee0000000200 */
[C---:B----4-:R-:W-:Y:S08]  /*6710*/  HMMA.16816.F32.BF16 R168, R196.reuse, R208, R168 ;  /* 0x000000d0c4a8723c */ /* 0x050ff000000418a8 */
        /* <DEDUP_REMOVED lines=11> */
[----:B------:R-:W1:Y:S07]  /*67d0*/  LDSM.16.M88.4 R8, [R202+0x8000] ;  /* 0x00800000ca08783b */ /* 0x000e6e0000000200 */
        /* <DEDUP_REMOVED lines=16> */
[----:B------:R-:W4:Y:S03]  /*68e0*/  LDSM.16.M88.4 R4, [R2+0x15000] ;  /* 0x015000000204783b */ /* 0x000f260000000200 */
        /* <DEDUP_REMOVED lines=11> */
[----:B------:R-:W2:Y:S04]  /*69a0*/  LDSM.16.M88.4 R8, [R182+0x14800] ;  /* 0x01480000b608783b */ /* 0x000ea80000000200 */
[----:B------:R-:W3:Y:S03]  /*69b0*/  LDSM.16.M88.4 R20, [R182+0x15000] ;  /* 0x01500000b614783b */ /* 0x000ee60000000200 */
        /* <DEDUP_REMOVED lines=12> */
[----:B------:R-:W5:Y:S03]  /*6a80*/  LDSM.16.M88.4 R24, [R203+0x17000] ;  /* 0x01700000cb18783b */ /* 0x000f660000000200 */
        /* <DEDUP_REMOVED lines=12> */
[----:B------:R-:W-:Y:S03]  /*6b50*/  LDSM.16.M88.4 R204, [R184+0x17000] ;  /* 0x01700000b8cc783b */ /* 0x000fe60000000200 */
[C---:B----4-:R-:W-:Y:S08]  /*6b60*/  HMMA.16816.F32.BF16 R192, R4.reuse, R28, R192 ;  /* 0x0000001c04c0723c */ /* 0x050ff000000418c0 */
[C---:B------:R-:W-:Y:S01]  /*6b70*/  HMMA.16816.F32.BF16 R188, R4.reuse, R30, R188 ;  /* 0x0000001e04bc723c */ /* 0x040fe200000418bc */
[----:B------:R-:W-:Y:S07]  /*6b80*/  LDSM.16.M88.4 R28, [R185+0xc000] ;  /* 0x00c00000b91c783b */ /* 0x000fee0000000200 */
[C---:B-----5:R-:W-:Y:S08]  /*6b90*/  HMMA.16816.F32.BF16 R176, R4.reuse, R24, R176 ;  /* 0x0000001804b0723c */ /* 0x060ff000000418b0 */
[C---:B------:R-:W-:Y:S01]  /*6ba0*/  HMMA.16816.F32.BF16 R172, R4.reuse, R26, R172 ;  /* 0x0000001a04ac723c */ /* 0x040fe200000418ac */
[----:B------:R-:W4:Y:S07]  /*6bb0*/  LDSM.16.M88.4 R24, [R2+0x16000] ;  /* 0x016000000218783b */ /* 0x000f2e0000000200 */
[C---:B------:R-:W-:Y:S08]  /*6bc0*/  HMMA.16816.F32.BF16 R16, R4.reuse, R196, R16 ;  /* 0x000000c40410723c */ /* 0x040ff00000041810 */
[C---:B------:R-:W-:Y:S01]  /*6bd0*/  HMMA.16816.F32.BF16 R12, R4.reuse, R198, R12 ;  /* 0x000000c6040c723c */ /* 0x040fe2000004180c */
[----:B------:R5:W-:Y:S07]  /*6be0*/  LDSM.16.M88.4 R196, [R184+0x17800] ;  /* 0x01780000b8c4783b */ /* 0x000bee0000000200 */
[C---:B--2---:R-:W-:Y:S08]  /*6bf0*/  HMMA.16816.F32.BF16 R168, R4.reuse, R8, R168 ;  /* 0x0000000804a8723c */ /* 0x044ff000000418a8 */
[----:B------:R-:W-:Y:S01]  /*6c00*/  HMMA.16816.F32.BF16 R32, R4, R10, R32 ;  /* 0x0000000a0420723c */ /* 0x000fe20000041820 */
[----:B------:R-:W-:Y:S04]  /*6c10*/  LDSM.16.M88.4 R8, [R187+0xc000] ;  /* 0x00c00000bb08783b */ /* 0x000fe80000000200 */
[----:B------:R-:W2:Y:S03]  /*6c20*/  LDSM.16.M88.4 R4, [R182+0x16000] ;  /* 0x01600000b604783b */ /* 0x000ea60000000200 */
[----:B---3--:R-:W-:Y:S01]  /*6c30*/  HMMA.16816.F32.BF16 R16, R212, R20, R16 ;  /* 0x00000014d410723c */ /* 0x008fe20000041810 */
[----:B-----5:R-:W-:-:S04]  /*6c40*/  IMAD.U32 R184, RZ, RZ, UR12 ;  /* 0x0000000cffb87e24 */ /* 0x020fc8000f8e00ff */
[----:B------:R-:W-:-:S03]  /*6c50*/  IMAD R184, R184, 0x40, R201 ;  /* 0x00000040b8b87824 */ /* 0x000fc600078e02c9 */
[C---:B------:R-:W-:Y:S01]  /*6c60*/  HMMA.16816.F32.BF16 R12, R212.reuse, R22, R12 ;  /* 0x00000016d40c723c */ /* 0x040fe2000004180c */
[----:B------:R-:W3:Y:S07]  /*6c70*/  LDSM.16.M88.4 R20, [R2+0x16800] ;  /* 0x016800000214783b */ /* 0x000eee0000000200 */
[----:B-1----:R-:W-:Y:S08]  /*6c80*/  HMMA.16816.F32.BF16 R192, R212, R208, R192 ;  /* 0x000000d0d4c0723c */ /* 0x002ff000000418c0 */
[C---:B----4-:R-:W-:Y:S08]  /*6c90*/  HMMA.16816.F32.BF16 R16, R28.reuse, R24, R16 ;  /* 0x000000181c10723c */ /* 0x050ff00000041810 */
[----:B------:R-:W-:Y:S01]  /*6ca0*/  HMMA.16816.F32.BF16 R12, R28, R26, R12 ;  /* 0x0000001a1c0c723c */ /* 0x000fe2000004180c */
[----:B------:R-:W1:Y:S07]  /*6cb0*/  LDSM.16.M88.4 R24, [R182+0x16800] ;  /* 0x01680000b618783b */ /* 0x000e6e0000000200 */
[----:B------:R-:W-:Y:S08]  /*6cc0*/  HMMA.16816.F32.BF16 R188, R212, R210, R188 ;  /* 0x000000d2d4bc723c */ /* 0x000ff000000418bc */
[----:B--2---:R-:W-:Y:S01]  /*6cd0*/  HMMA.16816.F32.BF16 R16, R8, R4, R16 ;  /* 0x000000040810723c */ /* 0x004fe20000041810 */
[----:B------:R-:W-:-:S05]  /*6ce0*/  VIADD R4, R184, 0xffffffc0 ;  /* 0xffffffc0b8047836 */ /* 0x000fca0000000000 */
[C---:B------:R-:W-:Y:S02]  /*6cf0*/  ISETP.GT.AND P1, PT, R221.reuse, R4, PT ;  /* 0x00000004dd00720c */ /* 0x040fe40003f24270 */
[----:B---3--:R-:W-:Y:S01]  /*6d00*/  HMMA.16816.F32.BF16 R192, R28, R20, R192 ;  /* 0x000000141cc0723c */ /* 0x008fe200000418c0 */
[----:B------:R-:W-:Y:S02]  /*6d10*/  ISETP.GE.AND P4, PT, R4, R220, PT ;  /* 0x000000dc0400720c */ /* 0x000fe40003f86270 */
[----:B------:R-:W-:Y:S02]  /*6d20*/  ISETP.GT.AND P5, PT, R166, R4, PT ;  /* 0x00000004a600720c */ /* 0x000fe40003fa4270 */
[----:B------:R-:W-:Y:S01]  /*6d30*/  ISETP.GE.AND P0, PT, R4, R219, PT ;  /* 0x000000db0400720c */ /* 0x000fe20003f06270 */
[----:B------:R-:W-:Y:S02]  /*6d40*/  VIADD R4, R184, 0xffffffc1 ;  /* 0xffffffc1b8047836 */ /* 0x000fe40000000000 */
[----:B------:R-:W-:Y:S03]  /*6d50*/  HMMA.16816.F32.BF16 R12, R8, R6, R12 ;  /* 0x00000006080c723c */ /* 0x000fe6000004180c */
[----:B------:R-:W-:-:S02]  /*6d60*/  ISETP.GT.AND P6, PT, R221, R4, PT ;  /* 0x00000004dd00720c */ /* 0x000fc40003fc4270 */
[----:B------:R-:W-:Y:S02]  /*6d70*/  FSEL R16, R16, -INF , !P1 ;  /* 0xff80000010107808 */ /* 0x000fe40004800000 */
[----:B------:R-:W-:Y:S01]  /*6d80*/  ISETP.GE.AND P1, PT, R4, R220, PT ;  /* 0x000000dc0400720c */ /* 0x000fe20003f26270 */
[C---:B------:R-:W-:Y:S01]  /*6d90*/  HMMA.16816.F32.BF16 R168, R212.reuse, R196, R168 ;  /* 0x000000c4d4a8723c */ /* 0x040fe200000418a8 */
[----:B------:R-:W-:Y:S02]  /*6da0*/  FSEL R18, R18, -INF , !P5 ;  /* 0xff80000012127808 */ /* 0x000fe40006800000 */
[----:B------:R-:W-:Y:S02]  /*6db0*/  FSEL R17, R17, -INF , !P6 ;  /* 0xff80000011117808 */ /* 0x000fe40007000000 */
[----:B------:R-:W-:Y:S02]  /*6dc0*/  ISETP.GT.AND P3, PT, R166, R4, PT ;  /* 0x00000004a600720c */ /* 0x000fe40003f64270 */
[----:B------:R-:W-:Y:S01]  /*6dd0*/  FSEL R20, R18, -INF , !P0 ;  /* 0xff80000012147808 */ /* 0x000fe20004000000 */
[----:B------:R-:W-:Y:S01]  /*6de0*/  HMMA.16816.F32.BF16 R32, R212, R198, R32 ;  /* 0x000000c6d420723c */ /* 0x000fe20000041820 */
[----:B------:R-:W2:Y:S01]  /*6df0*/  LDSM.16.M88.4 R196, [R2+0x17000] ;  /* 0x0170000002c4783b */ /* 0x000ea20000000200 */
[----:B------:R-:W-:-:S02]  /*6e00*/  FSEL R21, R16, -INF , !P4 ;  /* 0xff80000010157808 */ /* 0x000fc40006000000 */
[----:B------:R-:W-:Y:S02]  /*6e10*/  ISETP.GE.AND P4, PT, R4, R219, PT ;  /* 0x000000db0400720c */ /* 0x000fe40003f86270 */
[----:B------:R3:W4:Y:S02]  /*6e20*/  LDSM.16.M88.4 R4, [R2+0x17800] ;  /* 0x017800000204783b */ /* 0x0007240000000200 */
[----:B------:R-:W-:Y:S01]  /*6e30*/  HMMA.16816.F32.BF16 R188, R28, R22, R188 ;  /* 0x000000161cbc723c */ /* 0x000fe200000418bc */
[----:B------:R-:W-:Y:S01]  /*6e40*/  VIADD R22, R184, 0xffffffc8 ;  /* 0xffffffc8b8167836 */ /* 0x000fe20000000000 */
[----:B------:R-:W-:-:S04]  /*6e50*/  FSEL R23, R17, -INF , !P1 ;  /* 0xff80000011177808 */ /* 0x000fc80004800000 */
[----:B------:R-:W-:Y:S02]  /*6e60*/  ISETP.GT.AND P5, PT, R221, R22, PT ;  /* 0x00000016dd00720c */ /* 0x000fe40003fa4270 */
[----:B-1----:R-:W-:Y:S01]  /*6e70*/  HMMA.16816.F32.BF16 R192, R8, R24, R192 ;  /* 0x0000001808c0723c */ /* 0x002fe200000418c0 */
[----:B------:R-:W-:Y:S01]  /*6e80*/  ISETP.GE.AND P0, PT, R22, R220, PT ;  /* 0x000000dc1600720c */ /* 0x000fe20003f06270 */
[----:B------:R-:W-:Y:S01]  /*6e90*/  VIADD R24, R184, 0xffffffd0 ;  /* 0xffffffd0b8187836 */ /* 0x000fe20000000000 */
[----:B------:R-:W-:Y:S02]  /*6ea0*/  ISETP.GT.AND P6, PT, R166, R22, PT ;  /* 0x00000016a600720c */ /* 0x000fe40003fc4270 */
[----:B------:R-:W-:Y:S01]  /*6eb0*/  ISETP.GE.AND P1, PT, R22, R219, PT ;  /* 0x000000db1600720c */ /* 0x000fe20003f26270 */
[----:B------:R-:W-:Y:S01]  /*6ec0*/  VIADD R22, R184, 0xffffffc9 ;  /* 0xffffffc9b8167836 */ /* 0x000fe20000000000 */
[----:B------:R-:W-:Y:S01]  /*6ed0*/  FSEL R25, R19, -INF , !P3 ;  /* 0xff80000013197808 */ /* 0x000fe20005800000 */
[----:B------:R-:W-:Y:S01]  /*6ee0*/  HMMA.16816.F32.BF16 R176, R212, R204, R176 ;  /* 0x000000ccd4b0723c */ /* 0x000fe200000418b0 */
[----:B------:R-:W-:Y:S01]  /*6ef0*/  FSEL R12, R12, -INF , !P5 ;  /* 0xff8000000c0c7808 */ /* 0x000fe20006800000 */
[----:B------:R-:W1:Y:S01]  /*6f00*/  LDSM.16.M88.4 R16, [R182+0x17000] ;  /* 0x01700000b610783b */ /* 0x000e620000000200 */
[----:B------:R-:W-:-:S02]  /*6f10*/  ISETP.GT.AND P3, PT, R221, R22, PT ;  /* 0x00000016dd00720c */ /* 0x000fc40003f64270 */
[----:B---3--:R-:W-:Y:S02]  /*6f20*/  FSEL R2, R25, -INF , !P4 ;  /* 0xff80000019027808 */ /* 0x008fe40006000000 */
[----:B------:R-:W-:Y:S01]  /*6f30*/  FSEL R25, R12, -INF , !P0 ;  /* 0xff8000000c197808 */ /* 0x000fe20004000000 */
[----:B------:R-:W-:Y:S01]  /*6f40*/  VIADD R12, R184, 0xffffffd1 ;  /* 0xffffffd1b80c7836 */ /* 0x000fe20000000000 */
[----:B------:R-:W-:Y:S01]  /*6f50*/  ISETP.GT.AND P5, PT, R166, R22, PT ;  /* 0x00000016a600720c */ /* 0x000fe20003fa4270 */
[----:B------:R-:W-:Y:S01]  /*6f60*/  HMMA.16816.F32.BF16 R172, R212, R206, R172 ;  /* 0x000000ced4ac723c */ /* 0x000fe200000418ac */
[----:B------:R-:W-:Y:S02]  /*6f70*/  ISETP.GE.AND P4, PT, R22, R220, PT ;  /* 0x000000dc1600720c */ /* 0x000fe40003f86270 */
[----:B------:R-:W-:Y:S02]  /*6f80*/  FSEL R14, R14, -INF , !P6 ;  /* 0xff8000000e0e7808 */ /* 0x000fe40007000000 */
[----:B------:R-:W-:-:S02]  /*6f90*/  FSEL R13, R13, -INF , !P3 ;  /* 0xff8000000d0d7808 */ /* 0x000fc40005800000 */
[----:B------:R-:W-:Y:S01]  /*6fa0*/  ISETP.GE.AND P0, PT, R22, R219, PT ;  /* 0x000000db1600720c */ /* 0x000fe20003f06270 */
[----:B------:R-:W-:Y:S01]  /*6fb0*/  HMMA.16816.F32.BF16 R188, R8, R26, R188 ;  /* 0x0000001a08bc723c */ /* 0x000fe200000418bc */
[----:B------:R-:W-:Y:S02]  /*6fc0*/  FSEL R15, R15, -INF , !P5 ;  /* 0xff8000000f0f7808 */ /* 0x000fe40006800000 */
[CC--:B------:R-:W-:Y:S02]  /*6fd0*/  ISETP.GT.AND P6, PT, R221.reuse, R24.reuse, PT ;  /* 0x00000018dd00720c */ /* 0x0c0fe40003fc4270 */
[----:B------:R-:W-:Y:S02]  /*6fe0*/  ISETP.GT.AND P3, PT, R166, R24, PT ;  /* 0x00000018a600720c */ /* 0x000fe40003f64270 */
[----:B------:R-:W-:Y:S01]  /*6ff0*/  ISETP.GT.AND P5, PT, R221, R12, PT ;  /* 0x0000000cdd00720c */ /* 0x000fe20003fa4270 */
[----:B--2---:R-:W-:Y:S01]  /*7000*/  HMMA.16816.F32.BF16 R176, R28, R196, R176 ;  /* 0x000000c41cb0723c */ /* 0x004fe200000418b0 */
[----:B------:R-:W-:-:S02]  /*7010*/  FSEL R22, R14, -INF , !P1 ;  /* 0xff8000000e167808 */ /* 0x000fc40004800000 */
[----:B------:R-:W-:Y:S01]  /*7020*/  FSEL R185, R13, -INF , !P4 ;  /* 0xff8000000db97808 */ /* 0x000fe20006000000 */
[----:B------:R-:W-:Y:S01]  /*7030*/  VIADD R13, R184, 0xffffffd8 ;  /* 0xffffffd8b80d7836 */ /* 0x000fe20000000000 */
[CC--:B------:R-:W-:Y:S02]  /*7040*/  ISETP.GE.AND P1, PT, R24.reuse, R220.reuse, PT ;  /* 0x000000dc1800720c */ /* 0x0c0fe40003f26270 */
[----:B------:R-:W-:Y:S01]  /*7050*/  ISETP.GE.AND P4, PT, R24, R219, PT ;  /* 0x000000db1800720c */ /* 0x000fe20003f86270 */
[----:B------:R-:W-:Y:S01]  /*7060*/  HMMA.16816.F32.BF16 R172, R28, R198, R172 ;  /* 0x000000c61cac723c */ /* 0x000fe200000418ac */
[----:B------:R-:W-:Y:S02]  /*7070*/  FSEL R24, R15, -INF , !P0 ;  /* 0xff8000000f187808 */ /* 0x000fe40004000000 */
[----:B------:R-:W-:Y:S02]  /*7080*/  FSEL R192, R192, -INF , !P6 ;  /* 0xff800000c0c07808 */ /* 0x000fe40007000000 */
[----:B------:R-:W-:-:S02]  /*7090*/  ISETP.GE.AND P0, PT, R12, R220, PT ;  /* 0x000000dc0c00720c */ /* 0x000fc40003f06270 */
[----:B------:R-:W-:Y:S01]  /*70a0*/  FSEL R194, R194, -INF , !P3 ;  /* 0xff800000c2c27808 */ /* 0x000fe20005800000 */
[----:B----4-:R-:W-:Y:S01]  /*70b0*/  HMMA.16816.F32.BF16 R168, R28, R4, R168 ;  /* 0x000000041ca8723c */ /* 0x010fe200000418a8 */
[----:B------:R-:W-:Y:S01]  /*70c0*/  FSEL R193, R193, -INF , !P5 ;  /* 0xff800000c1c17808 */ /* 0x000fe20006800000 */
[----:B------:R-:W-:Y:S01]  /*70d0*/  VIADD R4, R184, 0xffffffd9 ;  /* 0xffffffd9b8047836 */ /* 0x000fe20000000000 */
[----:B------:R-:W-:Y:S01]  /*70e0*/  FSEL R203, R192, -INF , !P1 ;  /* 0xff800000c0cb7808 */ /* 0x000fe20004800000 */
[----:B------:R-:W-:Y:S01]  /*70f0*/  VIADD R5, R184, 0xffffffe0 ;  /* 0xffffffe0b8057836 */ /* 0x000fe20000000000 */
[----:B------:R-:W-:Y:S02]  /*7100*/  FSEL R212, R194, -INF , !P4 ;  /* 0xff800000c2d47808 */ /* 0x000fe40006000000 */
[----:B------:R-:W-:Y:S01]  /*7110*/  FSEL R207, R193, -INF , !P0 ;  /* 0xff800000c1cf7808 */ /* 0x000fe20004000000 */
[----:B-1----:R-:W-:Y:S01]  /*7120*/  HMMA.16816.F32.BF16 R176, R8, R16, R176 ;  /* 0x0000001008b0723c */ /* 0x002fe200000418b0 */
[----:B------:R-:W-:-:S02]  /*7130*/  ISETP.GT.AND P6, PT, R166, R12, PT ;  /* 0x0000000ca600720c */ /* 0x000fc40003fc4270 */
[----:B------:R-:W-:Y:S02]  /*7140*/  ISETP.GE.AND P1, PT, R12, R219, PT ;  /* 0x000000db0c00720c */ /* 0x000fe40003f26270 */
[-C--:B------:R-:W-:Y:S02]  /*7150*/  ISETP.GT.AND P3, PT, R221, R13.reuse, PT ;  /* 0x0000000ddd00720c */ /* 0x080fe40003f64270 */
[C---:B------:R-:W-:Y:S01]  /*7160*/  ISETP.GE.AND P4, PT, R13.reuse, R220, PT ;  /* 0x000000dc0d00720c */ /* 0x040fe20003f86270 */
[----:B------:R-:W-:Y:S01]  /*7170*/  HMMA.16816.F32.BF16 R32, R28, R6, R32 ;  /* 0x000000061c20723c */ /* 0x000fe20000041820 */
[----:B------:R-:W-:Y:S01]  /*7180*/  ISETP.GT.AND P5, PT, R166, R13, PT ;  /* 0x0000000da600720c */ /* 0x000fe20003fa4270 */
[----:B------:R-:W-:Y:S01]  /*7190*/  VIADD R6, R184, 0xfffffff0 ;  /* 0xfffffff0b8067836 */ /* 0x000fe20000000000 */
        /* <DEDUP_REMOVED lines=8> */
[----:B------:R-:W-:Y:S02]  /*7220*/  FSEL R240, R195, -INF , !P1 ;  /* 0xff800000c3f07808 */ /* 0x000fe40004800000 */
[----:B------:R-:W-:Y:S02]  /*7230*/  ISETP.GE.AND P1, PT, R4, R220, PT ;  /* 0x000000dc0400720c */ /* 0x000fe40003f26270 */
[----:B------:R-:W-:Y:S02]  /*7240*/  FSEL R190, R190, -INF , !P5 ;  /* 0xff800000bebe7808 */ /* 0x000fe40006800000 */
[----:B------:R-:W-:-:S02]  /*7250*/  FSEL R189, R189, -INF , !P6 ;  /* 0xff800000bdbd7808 */ /* 0x000fc40007000000 */
[----:B------:R-:W-:Y:S02]  /*7260*/  ISETP.GT.AND P3, PT, R166, R4, PT ;  /* 0x00000004a600720c */ /* 0x000fe40003f64270 */
[----:B------:R-:W-:Y:S02]  /*7270*/  FSEL R209, R188, -INF , !P4 ;  /* 0xff800000bcd17808 */ /* 0x000fe40006000000 */
[----:B------:R-:W-:Y:S02]  /*7280*/  ISETP.GT.AND P5, PT, R221, R5, PT ;  /* 0x00000005dd00720c */ /* 0x000fe40003fa4270 */
[----:B------:R-:W-:Y:S01]  /*7290*/  ISETP.GE.AND P4, PT, R4, R219, PT ;  /* 0x000000db0400720c */ /* 0x000fe20003f86270 */
[----:B------:R-:W-:Y:S01]  /*72a0*/  VIADD R4, R184, 0xffffffe1 ;  /* 0xffffffe1b8047836 */ /* 0x000fe20000000000 */
[----:B------:R-:W-:Y:S02]  /*72b0*/  FSEL R206, R190, -INF , !P0 ;  /* 0xff800000bece7808 */ /* 0x000fe40004000000 */
[----:B------:R-:W-:-:S02]  /*72c0*/  FSEL R211, R189, -INF , !P1 ;  /* 0xff800000bdd37808 */ /* 0x000fc40004800000 */
[C---:B------:R-:W-:Y:S02]  /*72d0*/  ISETP.GE.AND P6, PT, R5.reuse, R220, PT ;  /* 0x000000dc0500720c */ /* 0x040fe40003fc6270 */
[----:B------:R-:W-:Y:S02]  /*72e0*/  ISETP.GT.AND P0, PT, R166, R5, PT ;  /* 0x00000005a600720c */ /* 0x000fe40003f04270 */
[----:B------:R-:W-:Y:S01]  /*72f0*/  ISETP.GE.AND P1, PT, R5, R219, PT ;  /* 0x000000db0500720c */ /* 0x000fe20003f26270 */
[----:B------:R-:W-:Y:S01]  /*7300*/  VIADD R5, R184, 0xffffffe8 ;  /* 0xffffffe8b8057836 */ /* 0x000fe20000000000 */
[----:B------:R-:W-:Y:S02]  /*7310*/  FSEL R191, R191, -INF , !P3 ;  /* 0xff800000bfbf7808 */ /* 0x000fe40005800000 */
[----:B------:R-:W-:Y:S01]  /*7320*/  FSEL R176, R176, -INF , !P5 ;  /* 0xff800000b0b07808 */ /* 0x000fe20006800000 */
[----:B-1----:R-:W-:Y:S01]  /*7330*/  HMMA.16816.F32.BF16 R168, R8, R12, R168 ;  /* 0x0000000c08a8723c */ /* 0x002fe200000418a8 */
[----:B------:R-:W-:-:S02]  /*7340*/  FSEL R178, R178, -INF , !P0 ;  /* 0xff800000b2b27808 */ /* 0x000fc40004000000 */
[----:B------:R-:W-:Y:S02]  /*7350*/  ISETP.GT.AND P3, PT, R221, R4, PT ;  /* 0x00000004dd00720c */ /* 0x000fe40003f64270 */
[----:B------:R-:W-:Y:S02]  /*7360*/  FSEL R242, R191, -INF , !P4 ;  /* 0xff800000bff27808 */ /* 0x000fe40006000000 */
[----:B------:R-:W-:Y:S01]  /*7370*/  FSEL R215, R176, -INF , !P6 ;  /* 0xff800000b0d77808 */ /* 0x000fe20007000000 */
[----:B------:R-:W-:Y:S01]  /*7380*/  HMMA.16816.F32.BF16 R32, R8, R14, R32 ;  /* 0x0000000e0820723c */ /* 0x000fe20000041820 */
[----:B------:R-:W-:Y:S02]  /*7390*/  ISETP.GT.AND P0, PT, R221, R5, PT ;  /* 0x00000005dd00720c */ /* 0x000fe40003f04270 */
[----:B------:R-:W-:Y:S02]  /*73a0*/  ISETP.GE.AND P5, PT, R4, R220, PT ;  /* 0x000000dc0400720c */ /* 0x000fe40003fa6270 */
[----:B------:R-:W-:-:S02]  /*73b0*/  ISETP.GT.AND P4, PT, R166, R4, PT ;  /* 0x00000004a600720c */ /* 0x000fc40003f84270 */
[----:B------:R-:W-:Y:S01]  /*73c0*/  ISETP.GE.AND P6, PT, R4, R219, PT ;  /* 0x000000db0400720c */ /* 0x000fe20003fc6270 */
[----:B------:R-:W-:Y:S01]  /*73d0*/  VIADD R4, R184, 0xffffffe9 ;  /* 0xffffffe9b8047836 */ /* 0x000fe20000000000 */
[----:B------:R-:W-:Y:S02]  /*73e0*/  FSEL R214, R178, -INF , !P1 ;  /* 0xff800000b2d67808 */ /* 0x000fe40004800000 */
[----:B------:R-:W-:Y:S02]  /*73f0*/  FSEL R177, R177, -INF , !P3 ;  /* 0xff800000b1b17808 */ /* 0x000fe40005800000 */
[----:B------:R-:W-:Y:S02]  /*7400*/  ISETP.GT.AND P1, PT, R166, R5, PT ;  /* 0x00000005a600720c */ /* 0x000fe40003f24270 */
[----:B------:R-:W-:Y:S02]  /*7410*/  ISETP.GE.AND P3, PT, R5, R220, PT ;  /* 0x000000dc0500720c */ /* 0x000fe40003f66270 */
[----:B------:R-:W-:-:S02]  /*7420*/  FSEL R172, R172, -INF , !P0 ;  /* 0xff800000acac7808 */ /* 0x000fc40004000000 */
[----:B------:R-:W-:Y:S02]  /*7430*/  FSEL R218, R179, -INF , !P4 ;  /* 0xff800000b3da7808 */ /* 0x000fe40006000000 */
[-C--:B------:R-:W-:Y:S02]  /*7440*/  ISETP.GT.AND P4, PT, R221, R4.reuse, PT ;  /* 0x00000004dd00720c */ /* 0x080fe40003f84270 */
[----:B------:R-:W-:Y:S02]  /*7450*/  FSEL R174, R174, -INF , !P1 ;  /* 0xff800000aeae7808 */ /* 0x000fe40004800000 */
[----:B------:R-:W-:Y:S02]  /*7460*/  FMNMX3.FTZ R8, R164, R21, R23, !PT ;  /* 0x00000015a4087276 */ /* 0x000fe40007810017 */
[----:B------:R-:W-:Y:S02]  /*7470*/  ISETP.GT.AND P1, PT, R166, R4, PT ;  /* 0x00000004a600720c */ /* 0x000fe40003f24270 */
[----:B------:R-:W-:-:S02]  /*7480*/  FSEL R239, R172, -INF , !P3 ;  /* 0xff800000acef7808 */ /* 0x000fc40005800000 */
[----:B------:R-:W-:Y:S02]  /*7490*/  ISETP.GT.AND P3, PT, R221, R6, PT ;  /* 0x00000006dd00720c */ /* 0x000fe40003f64270 */
[----:B------:R-:W-:Y:S02]  /*74a0*/  FSEL R213, R177, -INF , !P5 ;  /* 0xff800000b1d57808 */ /* 0x000fe40006800000 */
[----:B------:R-:W-:Y:S01]  /*74b0*/  ISETP.GE.AND P5, PT, R5, R219, PT ;  /* 0x000000db0500720c */ /* 0x000fe20003fa6270 */
[----:B------:R-:W-:Y:S01]  /*74c0*/  VIADD R5, R184, 0xfffffff1 ;  /* 0xfffffff1b8057836 */ /* 0x000fe20000000000 */
[----:B------:R-:W-:Y:S02]  /*74d0*/  FSEL R173, R173, -INF , !P4 ;  /* 0xff800000adad7808 */ /* 0x000fe40006000000 */
[----:B------:R-:W-:Y:S02]  /*74e0*/  FMNMX3.FTZ R8, R8, R25, R185, !PT ;  /* 0x0000001908087276 */ /* 0x000fe400078100b9 */
[----:B------:R-:W-:-:S02]  /*74f0*/  ISETP.GE.AND P0, PT, R4, R220, PT ;  /* 0x000000dc0400720c */ /* 0x000fc40003f06270 */
[----:B------:R-:W-:Y:S01]  /*7500*/  ISETP.GE.AND P4, PT, R4, R219, PT ;  /* 0x000000db0400720c */ /* 0x000fe20003f86270 */
[C---:B------:R-:W-:Y:S01]  /*7510*/  VIADD R4, R184.reuse, 0xfffffff8 ;  /* 0xfffffff8b8047836 */ /* 0x040fe20000000000 */
[----:B------:R-:W-:Y:S01]  /*7520*/  FSEL R175, R175, -INF , !P1 ;  /* 0xff800000afaf7808 */ /* 0x000fe20004800000 */
[----:B------:R-:W-:Y:S01]  /*7530*/  VIADD R184, R184, 0xfffffff9 ;  /* 0xfffffff9b8b87836 */ /* 0x000fe20000000000 */
[----:B------:R-:W-:Y:S02]  /*7540*/  ISETP.GE.AND P1, PT, R6, R220, PT ;  /* 0x000000dc0600720c */ /* 0x000fe40003f26270 */
[----:B------:R-:W-:Y:S02]  /*7550*/  FSEL R168, R168, -INF , !P3 ;  /* 0xff800000a8a87808 */ /* 0x000fe40005800000 */
[----:B------:R-:W-:Y:S02]  /*7560*/  FMNMX3.FTZ R8, R8, R203, R207, !PT ;  /* 0x000000cb08087276 */ /* 0x000fe400078100cf */
[----:B------:R-:W-:-:S02]  /*7570*/  FSEL R217, R173, -INF , !P0 ;  /* 0xff800000add97808 */ /* 0x000fc40004000000 */
[C---:B------:R-:W-:Y:S02]  /*7580*/  ISETP.GT.AND P0, PT, R221.reuse, R5, PT ;  /* 0x00000005dd00720c */ /* 0x040fe40003f04270 */
[----:B------:R-:W-:Y:S02]  /*7590*/  FSEL R205, R168, -INF , !P1 ;  /* 0xff800000a8cd7808 */ /* 0x000fe40004800000 */
[----:B------:R-:W-:Y:S02]  /*75a0*/  ISETP.GT.AND P1, PT, R221, R4, PT ;  /* 0x00000004dd00720c */ /* 0x000fe40003f24270 */
[----:B------:R-:W-:Y:S02]  /*75b0*/  FMNMX3.FTZ R8, R8, R209, R211, !PT ;  /* 0x000000d108087276 */ /* 0x000fe400078100d3 */
[----:B------:R-:W-:Y:S02]  /*75c0*/  FSEL R169, R169, -INF , !P0 ;  /* 0xff800000a9a97808 */ /* 0x000fe40004000000 */
[----:B------:R-:W-:-:S02]  /*75d0*/  ISETP.GE.AND P0, PT, R4, R220, PT ;  /* 0x000000dc0400720c */ /* 0x000fc40003f06270 */
[----:B------:R-:W-:Y:S02]  /*75e0*/  FSEL R32, R32, -INF , !P1 ;  /* 0xff80000020207808 */ /* 0x000fe40004800000 */
[----:B------:R-:W-:Y:S02]  /*75f0*/  ISETP.GE.AND P3, PT, R5, R220, PT ;  /* 0x000000dc0500720c */ /* 0x000fe40003f66270 */
[----:B------:R-:W-:Y:S02]  /*7600*/  ISETP.GT.AND P1, PT, R221, R184, PT ;  /* 0x000000b8dd00720c */ /* 0x000fe40003f24270 */
[----:B------:R-:W-:Y:S02]  /*7610*/  FMNMX3.FTZ R8, R8, R215, R213, !PT ;  /* 0x000000d708087276 */ /* 0x000fe400078100d5 */
[----:B------:R-:W-:Y:S02]  /*7620*/  FSEL R197, R32, -INF , !P0 ;  /* 0xff80000020c57808 */ /* 0x000fe40004000000 */
[----:B------:R-:W-:-:S02]  /*7630*/  FSEL R199, R169, -INF , !P3 ;  /* 0xff800000a9c77808 */ /* 0x000fc40005800000 */
[----:B------:R-:W-:Y:S02]  /*7640*/  ISETP.GE.AND P0, PT, R184, R220, PT ;  /* 0x000000dcb800720c */ /* 0x000fe40003f06270 */
[----:B------:R-:W-:Y:S02]  /*7650*/  FSEL R33, R33, -INF , !P1 ;  /* 0xff80000021217808 */ /* 0x000fe40004800000 */
[----:B------:R-:W-:Y:S02]  /*7660*/  FMNMX3.FTZ R8, R8, R239, R217, !PT ;  /* 0x000000ef08087276 */ /* 0x000fe400078100d9 */
[----:B------:R-:W-:Y:S02]  /*7670*/  ISETP.GT.AND P3, PT, R166, R6, PT ;  /* 0x00000006a600720c */ /* 0x000fe40003f64270 */
[----:B------:R-:W-:Y:S02]  /*7680*/  ISETP.GE.AND P1, PT, R6, R219, PT ;  /* 0x000000db0600720c */ /* 0x000fe40003f26270 */
[----:B------:R-:W-:-:S02]  /*7690*/  FSEL R179, R33, -INF , !P0 ;  /* 0xff80000021b37808 */ /* 0x000fc40004000000 */
[----:B------:R-:W-:-:S04]  /*76a0*/  FMNMX3.FTZ R6, R8, R205, R199, !PT ;  /* 0x000000cd08067276 */ /* 0x000fc800078100c7 */
        /* <DEDUP_REMOVED lines=30> */
.L_x_1991:
[----:B------:R-:W-:Y:S01]  /*7890*/  FMNMX3.FTZ R9, R3, R20, R2, !PT ;  /* 0x0000001403097276 */ /* 0x000fe20007810002 */
[----:B------:R-:W2:Y:S01]  /*78a0*/  SHFL.BFLY PT, R7, R6, 0x2, 0x1f ;  /* 0x0c401f0006077f89 */ /* 0x000ea200000e0000 */
[----:B------:R-:W-:Y:S01]  /*78b0*/  FSEL R218, R218, -INF , !P6 ;  /* 0xff800000dada7808 */ /* 0x000fe20007000000 */
[----:B------:R-:W-:Y:S01]  /*78c0*/  USHF.L.U32 UR25, UR4, 0x1, URZ ;  /* 0x0000000104197899 */ /* 0x000fe200080006ff */
[----:B------:R-:W-:Y:S01]  /*78d0*/  FMNMX3.FTZ R9, R9, R22, R24, !PT ;  /* 0x0000001609097276 */ /* 0x000fe20007810018 */
[----:B------:R-:W-:Y:S01]  /*78e0*/  UIADD3 UR21, UPT, UPT, UR27, 0x76cf5d0a, URZ ;  /* 0x76cf5d0a1b157890 */ /* 0x000fe2000fffe0ff */
[----:B------:R-:W-:Y:S01]  /*78f0*/  ISETP.GT.AND P0, PT, R166, R5, PT ;  /* 0x00000005a600720c */ /* 0x000fe20003f04270 */
[----:B------:R-:W-:Y:S01]  /*7900*/  UIADD3 UR20, UPT, UPT, UR27, 0x32370b8f, URZ ;  /* 0x32370b8f1b147890 */ /* 0x000fe2000fffe0ff */
[----:B------:R-:W-:Y:S01]  /*7910*/  FMNMX3.FTZ R9, R9, R212, R240, !PT ;  /* 0x000000d409097276 */ /* 0x000fe200078100f0 */
[----:B------:R-:W-:Y:S01]  /*7920*/  UIADD3 UR7, UPT, UPT, UR27, -0x56f99767, URZ ;  /* 0xa90668991b077890 */ /* 0x000fe2000fffe0ff */
[----:B------:R-:W-:Y:S01]  /*7930*/  FSEL R238, R174, -INF , !P5 ;  /* 0xff800000aeee7808 */ /* 0x000fe20006800000 */
[----:B------:R-:W3:Y:S01]  /*7940*/  LDCU UR24, c[0x0][0x45c] ;  /* 0x00008b80ff1877ac */ /* 0x000ee20008000800 */
[----:B------:R-:W-:Y:S01]  /*7950*/  FMNMX3.FTZ R9, R9, R206, R242, !PT ;  /* 0x000000ce09097276 */ /* 0x000fe200078100f2 */
[----:B------:R-:W4:Y:S01]  /*7960*/  S2UR UR5, SR_CgaCtaId ;  /* 0x00000000000579c3 */ /* 0x000f220000008800 */
[----:B------:R-:W-:Y:S01]  /*7970*/  FSEL R234, R175, -INF , !P4 ;  /* 0xff800000afea7808 */ /* 0x000fe20006000000 */
[----:B------:R-:W-:Y:S01]  /*7980*/  UIADD3 UR12, UPT, UPT, UR27, -0x126145ec, URZ ;  /* 0xed9eba141b0c7890 */ /* 0x000fe2000fffe0ff */
[----:B------:R-:W-:Y:S01]  /*7990*/  ISETP.GE.AND P6, PT, R5, R219, PT ;  /* 0x000000db0500720c */ /* 0x000fe20003fc6270 */
[----:B------:R-:W-:Y:S01]  /*79a0*/  UMOV UR6, 0x400 ;  /* 0x0000040000067882 */ /* 0x000fe20000000000 */
[----:B------:R-:W-:-:S02]  /*79b0*/  ISETP.GT.AND P5, PT, R166, R4, PT ;  /* 0x00000004a600720c */ /* 0x000fc40003fa4270 */
[----:B------:R-:W-:Y:S02]  /*79c0*/  ISETP.GT.AND P4, PT, R166, R184, PT ;  /* 0x000000b8a600720c */ /* 0x000fe40003f84270 */
[----:B------:R-:W-:Y:S02]  /*79d0*/  FSEL R170, R170, -INF , !P3 ;  /* 0xff800000aaaa7808 */ /* 0x000fe40005800000 */
[----:B------:R-:W-:Y:S02]  /*79e0*/  FSEL R171, R171, -INF , !P0 ;  /* 0xff800000abab7808 */ /* 0x000fe40004000000 */
[----:B------:R-:W-:Y:S02]  /*79f0*/  FMNMX3.FTZ R9, R9, R214, R218, !PT ;  /* 0x000000d609097276 */ /* 0x000fe400078100da */
[-C--:B------:R-:W-:Y:S02]  /*7a00*/  ISETP.GE.AND P3, PT, R4, R219.reuse, PT ;  /* 0x000000db0400720c */ /* 0x080fe40003f66270 */
[----:B------:R-:W-:-:S02]  /*7a10*/  ISETP.GE.AND P0, PT, R184, R219, PT ;  /* 0x000000dbb800720c */ /* 0x000fc40003f06270 */
[----:B------:R-:W-:Y:S02]  /*7a20*/  FSEL R34, R34, -INF , !P5 ;  /* 0xff80000022227808 */ /* 0x000fe40006800000 */
[----:B------:R-:W-:Y:S02]  /*7a30*/  FSEL R35, R35, -INF , !P4 ;  /* 0xff80000023237808 */ /* 0x000fe40006000000 */
[----:B------:R-:W-:Y:S01]  /*7a40*/  FSEL R202, R170, -INF , !P1 ;  /* 0xff800000aaca7808 */ /* 0x000fe20004800000 */
[----:B----4-:R-:W-:Y:S01]  /*7a50*/  ULEA UR5, UR5, UR6, 0x18 ;  /* 0x0000000605057291 */ /* 0x010fe2000f8ec0ff */
[----:B------:R-:W-:Y:S01]  /*7a60*/  FSEL R198, R171, -INF , !P6 ;  /* 0xff800000abc67808 */ /* 0x000fe20007000000 */
[----:B------:R-:W-:Y:S01]  /*7a70*/  UIADD3 UR6, UPT, UPT, UR27, 0x646e171e, URZ ;  /* 0x646e171e1b067890 */ /* 0x000fe2000fffe0ff */
[----:B------:R-:W-:Y:S02]  /*7a80*/  FMNMX3.FTZ R9, R9, R238, R234, !PT ;  /* 0x000000ee09097276 */ /* 0x000fe400078100ea */
[----:B------:R-:W-:-:S02]  /*7a90*/  FSEL R196, R34, -INF , !P3 ;  /* 0xff80000022c47808 */ /* 0x000fc40005800000 */
[----:B------:R-:W-:Y:S02]  /*7aa0*/  FSEL R178, R35, -INF , !P0 ;  /* 0xff80000023b27808 */ /* 0x000fe40004000000 */
[----:B------:R-:W-:Y:S02]  /*7ab0*/  FMNMX3.FTZ R5, R9, R202, R198, !PT ;  /* 0x000000ca09057276 */ /* 0x000fe400078100c6 */
[----:B--2---:R-:W-:Y:S02]  /*7ac0*/  FMNMX.FTZ R9, R6, R7, !PT ;  /* 0x0000000706097209 */ /* 0x004fe40007810000 */
[----:B------:R-:W-:Y:S01]  /*7ad0*/  FMNMX3.FTZ R4, R5, R196, R178, !PT ;  /* 0x000000c405047276 */ /* 0x000fe200078100b2 */
[----:B------:R-:W2:Y:S01]  /*7ae0*/  LDC R6, c[0x0][0x4f8] ;  /* 0x00013e00ff067b82 */ /* 0x000ea20000000800 */
[----:B------:R-:W-:Y:S01]  /*7af0*/  MOV R7, UR25 ;  /* 0x0000001900077c02 */ /* 0x000fe20008000f00 */
[----:B------:R-:W4:Y:S01]  /*7b00*/  SHFL.BFLY PT, R182, R9, 0x1, 0x1f ;  /* 0x0c201f0009b67f89 */ /* 0x000f2200000e0000 */
[----:B------:R-:W-:-:S02]  /*7b10*/  UIADD3 UR25, UPT, UPT, UR25, 0x1, URZ ;  /* 0x0000000119197890 */ /* 0x000fc4000fffe0ff */
[----:B------:R-:W-:Y:S01]  /*7b20*/  LOP3.LUT R7, R7, UR27, R233, 0x96, !PT ;  /* 0x0000001b07077c12 */ /* 0x000fe2000f8e96e9 */
[----:B------:R-:W5:Y:S04]  /*7b30*/  SHFL.BFLY PT, R5, R4, 0x2, 0x1f ;  /* 0x0c401f0004057f89 */ /* 0x000f6800000e0000 */
[----:B------:R-:W-:-:S05]  /*7b40*/  IMAD.WIDE.U32 R170, R7, -0x326172a9, RZ ;  /* 0xcd9e8d5707aa7825 */ /* 0x000fca00078e00ff */
[----:B------:R-:W-:Y:S02]  /*7b50*/  LOP3.LUT R172, R236, UR19, R171, 0x96, !PT ;  /* 0x00000013ecac7c12 */ /* 0x000fe4000f8e96ab */
[----:B------:R-:W-:-:S03]  /*7b60*/  LOP3.LUT R170, R170, UR18, R229, 0x96, !PT ;  /* 0x00000012aaaa7c12 */ /* 0x000fc6000f8e96e5 */
[----:B------:R-:W-:-:S04]  /*7b70*/  IMAD.WIDE.U32 R172, R172, -0x2daee0ad, RZ ;  /* 0xd2511f53acac7825 */ /* 0x000fc800078e00ff */
[----:B------:R-:W-:Y:S01]  /*7b80*/  IMAD.WIDE.U32 R170, R170, -0x2daee0ad, RZ ;  /* 0xd2511f53aaaa7825 */ /* 0x000fe200078e00ff */
[----:B--2---:R-:W-:Y:S02]  /*7b90*/  LOP3.LUT R6, R6, 0xff, RZ, 0xc0, !PT ;  /* 0x000000ff06067812 */ /* 0x004fe400078ec0ff */
[----:B----4-:R-:W-:Y:S02]  /*7ba0*/  FMNMX.FTZ R182, R9, R182, !PT ;  /* 0x000000b609b67209 */ /* 0x010fe40007810000 */
[----:B------:R-:W-:Y:S02]  /*7bb0*/  LOP3.LUT R172, R172, UR20, R171, 0x96, !PT ;  /* 0x00000014acac7c12 */ /* 0x000fe4000f8e96ab */
[----:B-----5:R-:W-:Y:S01]  /*7bc0*/  FMNMX.FTZ R5, R4, R5, !PT ;  /* 0x0000000504057209 */ /* 0x020fe20007810000 */
[----:B---3--:R-:W-:Y:S01]  /*7bd0*/  FMUL.FTZ R204, R182, UR24 ;  /* 0x00000018b6cc7c20 */ /* 0x008fe20008410000 */
[----:B------:R-:W-:Y:S01]  /*7be0*/  LOP3.LUT R4, R230, UR21, R173, 0x96, !PT ;  /* 0x00000015e6047c12 */ /* 0x000fe2000f8e96ad */
[----:B------:R-:W-:Y:S01]  /*7bf0*/  IMAD.WIDE.U32 R172, R172, -0x326172a9, RZ ;  /* 0xcd9e8d57acac7825 */ /* 0x000fe200078e00ff */
[----:B------:R-:W-:Y:S01]  /*7c00*/  FSETP.NEU.FTZ.AND P1, PT, R182, -INF , PT ;  /* 0xff800000b600780b */ /* 0x000fe20003f3d000 */
[----:B------:R-:W2:Y:S01]  /*7c10*/  SHFL.BFLY PT, R166, R5, 0x1, 0x1f ;  /* 0x0c201f0005a67f89 */ /* 0x000ea200000e0000 */
[----:B------:R-:W-:Y:S01]  /*7c20*/  LEA R176, R6, R6, 0x10 ;  /* 0x0000000606b07211 */ /* 0x000fe200078e80ff */
[----:B------:R-:W-:Y:S01]  /*7c30*/  IMAD.WIDE.U32 R168, R4, -0x326172a9, RZ ;  /* 0xcd9e8d5704a87825 */ /* 0x000fe200078e00ff */
[----:B-1----:R-:W-:-:S02]  /*7c40*/  FSEL R11, R182, RZ, P1 ;  /* 0x000000ffb60b7208 */ /* 0x002fc40000800000 */
[----:B------:R-:W-:Y:S02]  /*7c50*/  FSEL R204, R204, RZ, P1 ;  /* 0x000000ffcccc7208 */ /* 0x000fe40000800000 */
[----:B------:R-:W-:Y:S02]  /*7c60*/  LOP3.LUT R4, R228, UR17, R169, 0x96, !PT ;  /* 0x00000011e4047c12 */ /* 0x000fe4000f8e96a9 */
[----:B------:R-:W-:Y:S01]  /*7c70*/  LOP3.LUT R168, R168, UR13, R173, 0x96, !PT ;  /* 0x0000000da8a87c12 */ /* 0x000fe2000f8e96ad */
[--C-:B------:R-:W-:Y:S01]  /*7c80*/  FFMA.FTZ R190, R25, UR24, -R204.reuse ;  /* 0x0000001819be7c23 */ /* 0x100fe200080108cc */
[----:B------:R-:W-:Y:S01]  /*7c90*/  LOP3.LUT P1, RZ, R180, 0x4, RZ, 0xc0, !PT ;  /* 0x00000004b4ff7812 */ /* 0x000fe2000782c0ff */
[--C-:B------:R-:W-:Y:S01]  /*7ca0*/  FFMA.FTZ R192, R21, UR24, -R204.reuse ;  /* 0x0000001815c07c23 */ /* 0x100fe200080108cc */
[----:B------:R-:W-:Y:S01]  /*7cb0*/  FFMA.FTZ R187, R23, UR24, -R204 ;  /* 0x0000001817bb7c23 */ /* 0x000fe200080108cc */
[----:B------:R-:W-:-:S04]  /*7cc0*/  IMAD.WIDE.U32 R168, R168, -0x2daee0ad, RZ ;  /* 0xd2511f53a8a87825 */ /* 0x000fc800078e00ff */
[--C-:B------:R-:W-:Y:S01]  /*7cd0*/  FFMA.FTZ R185, R185, UR24, -R204.reuse ;  /* 0x00000018b9b97c23 */ /* 0x100fe200080108cc */
[----:B------:R-:W-:Y:S01]  /*7ce0*/  MUFU.EX2 R190, R190 ;  /* 0x000000be00be7308 */ /* 0x000fe20000000800 */
[--C-:B------:R-:W-:Y:S01]  /*7cf0*/  FFMA.FTZ R208, R209, UR24, -R204.reuse ;  /* 0x00000018d1d07c23 */ /* 0x100fe200080108cc */
[--C-:B------:R-:W-:Y:S01]  /*7d00*/  FFMA.FTZ R210, R203, UR24, -R204.reuse ;  /* 0x00000018cbd27c23 */ /* 0x100fe200080108cc */
[--C-:B------:R-:W-:Y:S01]  /*7d10*/  FFMA.FTZ R203, R211, UR24, -R204.reuse ;  /* 0x00000018d3cb7c23 */ /* 0x100fe200080108cc */
[--C-:B------:R-:W-:Y:S01]  /*7d20*/  FFMA.FTZ R207, R207, UR24, -R204.reuse ;  /* 0x00000018cfcf7c23 */ /* 0x100fe200080108cc */
[--C-:B------:R-:W-:Y:S01]  /*7d30*/  FFMA.FTZ R215, R215, UR24, -R204.reuse ;  /* 0x00000018d7d77c23 */ /* 0x100fe200080108cc */
[--C-:B------:R-:W-:Y:S01]  /*7d40*/  FFMA.FTZ R199, R199, UR24, -R204.reuse ;  /* 0x00000018c7c77c23 */ /* 0x100fe200080108cc */
[----:B------:R-:W-:Y:S01]  /*7d50*/  FFMA.FTZ R197, R197, UR24, -R204 ;  /* 0x00000018c5c57c23 */ /* 0x000fe200080108cc */
[----:B--2---:R-:W-:Y:S01]  /*7d60*/  FMNMX.FTZ R166, R5, R166, !PT ;  /* 0x000000a605a67209 */ /* 0x004fe20007810000 */
[----:B------:R-:W-:Y:S01]  /*7d70*/  IMAD.WIDE.U32 R4, R4, -0x2daee0ad, RZ ;  /* 0xd2511f5304047825 */ /* 0x000fe200078e00ff */
[----:B------:R-:W-:Y:S02]  /*7d80*/  MUFU.EX2 R192, R192 ;  /* 0x000000c000c07308 */ /* 0x000fe40000000800 */
[C---:B------:R-:W-:Y:S01]  /*7d90*/  FSETP.NEU.FTZ.AND P0, PT, R166.reuse, -INF , PT ;  /* 0xff800000a600780b */ /* 0x040fe20003f1d000 */
[----:B------:R-:W-:Y:S01]  /*7da0*/  FMUL.FTZ R177, R166, UR24 ;  /* 0x00000018a6b17c20 */ /* 0x000fe20008410000 */
[----:B------:R-:W-:-:S02]  /*7db0*/  LOP3.LUT R8, R4, UR7, R169, 0x96, !PT ;  /* 0x0000000704087c12 */ /* 0x000fc4000f8e96a9 */
[----:B------:R-:W-:Y:S02]  /*7dc0*/  LOP3.LUT R170, R170, UR12, R5, 0x96, !PT ;  /* 0x0000000caaaa7c12 */ /* 0x000fe4000f8e9605 */
[----:B------:R-:W-:Y:S01]  /*7dd0*/  FSEL R177, R177, RZ, P0 ;  /* 0x000000ffb1b17208 */ /* 0x000fe20000000000 */
[----:B------:R-:W-:Y:S01]  /*7de0*/  IMAD.WIDE.U32 R8, R8, -0x326172a9, RZ ;  /* 0xcd9e8d5708087825 */ /* 0x000fe200078e00ff */
[----:B------:R-:W-:Y:S03]  /*7df0*/  MUFU.EX2 R187, R187 ;  /* 0x000000bb00bb7308 */ /* 0x000fe60000000800 */
[----:B------:R-:W-:Y:S01]  /*7e00*/  IMAD.WIDE.U32 R170, R170, -0x326172a9, RZ ;  /* 0xcd9e8d57aaaa7825 */ /* 0x000fe200078e00ff */
[----:B------:R-:W-:-:S03]  /*7e10*/  MOV R4, R8 ;  /* 0x0000000800047202 */ /* 0x000fc60000000f00 */
[--C-:B------:R-:W-:Y:S01]  /*7e20*/  FFMA.FTZ R184, R2, UR24, -R177.reuse ;  /* 0x0000001802b87c23 */ /* 0x100fe200080108b1 */
[----:B------:R-:W-:Y:S01]  /*7e30*/  PRMT R5, R8, 0x7771, RZ ;  /* 0x0000777108057816 */ /* 0x000fe200000000ff */
[--C-:B------:R-:W-:Y:S01]  /*7e40*/  FFMA.FTZ R17, R24, UR24, -R177.reuse ;  /* 0x0000001818117c23 */ /* 0x100fe200080108b1 */
[----:B------:R-:W-:Y:S01]  /*7e50*/  PRMT R10, R8, 0x7773, RZ ;  /* 0x00007773080a7816 */ /* 0x000fe200000000ff */
[--C-:B------:R-:W-:Y:S01]  /*7e60*/  FFMA.FTZ R188, R20, UR24, -R177.reuse ;  /* 0x0000001814bc7c23 */ /* 0x100fe200080108b1 */
[----:B------:R-:W-:Y:S01]  /*7e70*/  PRMT R7, R8, 0x7772, RZ ;  /* 0x0000777208077816 */ /* 0x000fe200000000ff */
[----:B------:R-:W-:Y:S01]  /*7e80*/  MUFU.EX2 R185, R185 ;  /* 0x000000b900b97308 */ /* 0x000fe20000000800 */
[----:B------:R-:W-:Y:S01]  /*7e90*/  LOP3.LUT R8, R4, 0xff, RZ, 0xc0, !PT ;  /* 0x000000ff04087812 */ /* 0x000fe200078ec0ff */
[----:B------:R-:W-:Y:S01]  /*7ea0*/  FFMA.FTZ R209, R206, UR24, -R177 ;  /* 0x00000018ced17c23 */ /* 0x000fe200080108b1 */
[----:B------:R-:W-:Y:S01]  /*7eb0*/  PRMT R7, R7, 0x5410, R10 ;  /* 0x0000541007077816 */ /* 0x000fe2000000000a */
[----:B------:R-:W-:Y:S01]  /*7ec0*/  FADD.FTZ R10, R164, -R11 ;  /* 0x8000000ba40a7221 */ /* 0x000fe20000010000 */
[----:B------:R-:W-:Y:S01]  /*7ed0*/  PRMT R5, R8, 0x5410, R5 ;  /* 0x0000541008057816 */ /* 0x000fe20000000005 */
[----:B------:R-:W-:Y:S01]  /*7ee0*/  FFMA.FTZ R206, R242, UR24, -R177 ;  /* 0x00000018f2ce7c23 */ /* 0x000fe200080108b1 */
[----:B------:R-:W-:Y:S01]  /*7ef0*/  FSEL R8, R166, RZ, P0 ;  /* 0x000000ffa6087208 */ /* 0x000fe20000000000 */
[----:B------:R-:W-:Y:S01]  /*7f00*/  FMUL.FTZ R10, R10, UR24 ;  /* 0x000000180a0a7c20 */ /* 0x000fe20008410000 */
[----:B------:R-:W-:Y:S01]  /*7f10*/  LOP3.LUT R4, R170, UR8, R9, 0x96, !PT ;  /* 0x00000008aa047c12 */ /* 0x000fe2000f8e9609 */
[----:B------:R-:W-:Y:S01]  /*7f20*/  MUFU.EX2 R188, R188 ;  /* 0x000000bc00bc7308 */ /* 0x000fe20000000800 */
[----:B------:R-:W-:Y:S01]  /*7f30*/  LOP3.LUT R2, R183, 0x200, R0, 0xf8, !PT ;  /* 0x00000200b7027812 */ /* 0x000fe200078ef800 */
[----:B------:R-:W-:Y:S01]  /*7f40*/  FADD.FTZ R3, R3, -R8 ;  /* 0x8000000803037221 */ /* 0x000fe20000010000 */
[----:B------:R-:W-:Y:S01]  /*7f50*/  LOP3.LUT R16, R4, 0xffff, RZ, 0xc0, !PT ;  /* 0x0000ffff04107812 */ /* 0x000fe200078ec0ff */
[--C-:B------:R-:W-:Y:S01]  /*7f60*/  FFMA.FTZ R183, R22, UR24, -R177.reuse ;  /* 0x0000001816b77c23 */ /* 0x100fe200080108b1 */
[----:B------:R-:W-:Y:S01]  /*7f70*/  LOP3.LUT R9, R4, 0xff, RZ, 0xc0, !PT ;  /* 0x000000ff04097812 */ /* 0x000fe200078ec0ff */
[----:B------:R-:W-:Y:S01]  /*7f80*/  FMUL.FTZ R3, R3, UR24 ;  /* 0x0000001803037c20 */ /* 0x000fe20008410000 */
[----:B------:R-:W-:Y:S01]  /*7f90*/  SHF.R.U32.HI R16, RZ, 0x8, R16 ;  /* 0x00000008ff107819 */ /* 0x000fe20000011610 */
[----:B------:R-:W1:Y:S01]  /*7fa0*/  MUFU.EX2 R189, R10 ;  /* 0x0000000a00bd7308 */ /* 0x000e620000000800 */
[----:B------:R-:W-:Y:S01]  /*7fb0*/  LEA R195, R2, UR5, 0x1 ;  /* 0x0000000502c37c11 */ /* 0x000fe2000f8e08ff */
[--C-:B------:R-:W-:Y:S01]  /*7fc0*/  FFMA.FTZ R212, R212, UR24, -R177.reuse ;  /* 0x00000018d4d47c23 */ /* 0x100fe200080108b1 */
[----:B------:R-:W-:Y:S01]  /*7fd0*/  PRMT R9, R9, 0x5410, R16 ;  /* 0x0000541009097816 */ /* 0x000fe20000000010 */
[----:B------:R-:W-:Y:S01]  /*7fe0*/  FFMA.FTZ R211, R240, UR24, -R177 ;  /* 0x00000018f0d37c23 */ /* 0x000fe200080108b1 */
[C---:B------:R-:W-:Y:S01]  /*7ff0*/  IADD3 R16, PT, PT, R195.reuse, 0x18000, RZ ;  /* 0x00018000c3107810 */ /* 0x040fe20007ffe0ff */
[----:B------:R-:W-:Y:S01]  /*8000*/  LDSM.16.MT88.4 R12, [R195+0x18000] ;  /* 0x01800000c30c783b */ /* 0x000fe20000004200 */
[----:B------:R-:W-:Y:S01]  /*8010*/  IADD3 R193, PT, PT, R195, 0x18040, RZ ;  /* 0x00018040c3c17810 */ /* 0x000fe20007ffe0ff */
[----:B------:R-:W2:Y:S01]  /*8020*/  MUFU.EX2 R3, R3 ;  /* 0x0000000300037308 */ /* 0x000ea20000000800 */
[----:B------:R-:W-:Y:S01]  /*8030*/  SEL R24, R216, 0xffffffe0, !P2 ;  /* 0xffffffe0d8187807 */ /* 0x000fe20005000000 */
[--C-:B------:R-:W-:Y:S01]  /*8040*/  FFMA.FTZ R240, R213, UR24, -R204.reuse ;  /* 0x00000018d5f07c23 */ /* 0x100fe200080108cc */
[----:B------:R-:W-:Y:S01]  /*8050*/  @P1 IADD3 R193, PT, PT, R16, -0x40, RZ ;  /* 0xffffffc010c11810 */ /* 0x000fe20007ffe0ff */
[--C-:B------:R-:W-:Y:S01]  /*8060*/  FFMA.FTZ R213, R239, UR24, -R204.reuse ;  /* 0x00000018efd57c23 */ /* 0x100fe200080108cc */
[C---:B------:R-:W-:Y:S01]  /*8070*/  IADD3 R194, PT, PT, R24.reuse, R195, RZ ;  /* 0x000000c318c27210 */ /* 0x040fe20007ffe0ff */
[----:B------:R-:W-:Y:S01]  /*8080*/  FFMA.FTZ R242, R217, UR24, -R204 ;  /* 0x00000018d9f27c23 */ /* 0x000fe200080108cc */
[----:B------:R-:W-:Y:S01]  /*8090*/  IADD3 R191, PT, PT, R24, R193, RZ ;  /* 0x000000c118bf7210 */ /* 0x000fe20007ffe0ff */
[----:B------:R-:W3:Y:S01]  /*80a0*/  LDSM.16.MT88.4 R28, [R193] ;  /* 0x00000000c11c783b */ /* 0x000ee20000004200 */
[-C--:B-1----:R-:W-:Y:S01]  /*80b0*/  FMUL.FTZ R24, R144, R189.reuse ;  /* 0x000000bd90187220 */ /* 0x082fe20000410000 */
[-C--:B------:R-:W-:Y:S01]  /*80c0*/  FMUL.FTZ R25, R145, R189.reuse ;  /* 0x000000bd91197220 */ /* 0x080fe20000410000 */
[----:B------:R-:W1:Y:S01]  /*80d0*/  MUFU.EX2 R184, R184 ;  /* 0x000000b800b87308 */ /* 0x000e620000000800 */
[----:B------:R-:W-:Y:S01]  /*80e0*/  PRMT R11, R4, 0x7632, R11 ;  /* 0x00007632040b7816 */ /* 0x000fe2000000000b */
[-C--:B------:R-:W-:Y:S01]  /*80f0*/  FMUL.FTZ R140, R140, R189.reuse ;  /* 0x000000bd8c8c7220 */ /* 0x080fe20000410000 */
[----:B------:R-:W-:Y:S01]  /*8100*/  SHF.R.U32.HI R4, RZ, 0x18, R4 ;  /* 0x00000018ff047819 */ /* 0x000fe20000011604 */
[----:B------:R-:W-:Y:S01]  /*8110*/  FMUL.FTZ R141, R141, R189 ;  /* 0x000000bd8d8d7220 */ /* 0x000fe20000410000 */
[----:B------:R-:W-:Y:S01]  /*8120*/  LOP3.LUT R11, R11, 0xff, RZ, 0xc0, !PT ;  /* 0x000000ff0b0b7812 */ /* 0x000fe200078ec0ff */
[-C--:B--2---:R-:W-:Y:S01]  /*8130*/  FMUL.FTZ R26, R146, R3.reuse ;  /* 0x00000003921a7220 */ /* 0x084fe20000410000 */
[-C--:B------:R-:W-:Y:S01]  /*8140*/  FMUL.FTZ R27, R147, R3.reuse ;  /* 0x00000003931b7220 */ /* 0x080fe20000410000 */
[----:B------:R-:W-:Y:S01]  /*8150*/  MUFU.EX2 R183, R183 ;  /* 0x000000b700b77308 */ /* 0x000fe20000000800 */
[----:B------:R-:W2:Y:S01]  /*8160*/  LDSM.16.MT88.4 R144, [R194+0x1a000] ;  /* 0x01a00000c290783b */ /* 0x000ea20000004200 */
[--C-:B------:R-:W-:Y:S01]  /*8170*/  HSET2.LE.AND R6, R5, R176.reuse, PT ;  /* 0x000000b005067233 */ /* 0x100fe20003803000 */
[-C--:B------:R-:W-:Y:S01]  /*8180*/  FMUL.FTZ R142, R142, R3.reuse ;  /* 0x000000038e8e7220 */ /* 0x080fe20000410000 */
[----:B------:R-:W-:Y:S01]  /*8190*/  LOP3.LUT R7, R7, 0xff00ff, RZ, 0xc0, !PT ;  /* 0x00ff00ff07077812 */ /* 0x000fe200078ec0ff */
[----:B------:R-:W-:Y:S01]  /*81a0*/  FMUL.FTZ R143, R143, R3 ;  /* 0x000000038f8f7220 */ /* 0x000fe20000410000 */
[----:B------:R-:W-:Y:S01]  /*81b0*/  PRMT R5, R11, 0x5410, R4 ;  /* 0x000054100b057816 */ /* 0x000fe20000000004 */
[-C--:B------:R-:W-:Y:S01]  /*81c0*/  FMUL.FTZ R44, R44, R189.reuse ;  /* 0x000000bd2c2c7220 */ /* 0x080fe20000410000 */
[----:B------:R4:W5:Y:S01]  /*81d0*/  MUFU.EX2 R164, R17 ;  /* 0x0000001100a47308 */ /* 0x0009620000000800 */
[--C-:B------:R-:W-:Y:S01]  /*81e0*/  HSET2.LE.AND R7, R7, R176.reuse, PT ;  /* 0x000000b007077233 */ /* 0x100fe20003803000 */
[----:B------:R-:W-:Y:S01]  /*81f0*/  FMUL.FTZ R45, R45, R189 ;  /* 0x000000bd2d2d7220 */ /* 0x000fe20000410000 */
[--C-:B------:R-:W-:Y:S01]  /*8200*/  HSET2.LE.AND R4, R9, R176.reuse, PT ;  /* 0x000000b009047233 */ /* 0x100fe20003803000 */
[-C--:B------:R-:W-:Y:S01]  /*8210*/  FMUL.FTZ R46, R46, R3.reuse ;  /* 0x000000032e2e7220 */ /* 0x080fe20000410000 */
[----:B------:R-:W-:Y:S01]  /*8220*/  HSET2.LE.AND R5, R5, R176, PT ;  /* 0x000000b005057233 */ /* 0x000fe20003803000 */
[----:B------:R-:W-:Y:S01]  /*8230*/  FMUL.FTZ R47, R47, R3 ;  /* 0x000000032f2f7220 */ /* 0x000fe20000410000 */
        /* <DEDUP_REMOVED lines=8> */
[-C--:B------:R-:W-:Y:S01]  /*82c0*/  FMUL.FTZ R32, R136, R189.reuse ;  /* 0x000000bd88207220 */ /* 0x080fe20000410000 */
[----:B------:R-:W-:Y:S01]  /*82d0*/  FMUL.FTZ R33, R137, R189 ;  /* 0x000000bd89217220 */ /* 0x000fe20000410000 */
[----:B----4-:R-:W-:Y:S01]  /*82e0*/  F2FP.BF16.F32.PACK_AB R17, R185, R190 ;  /* 0x000000beb911723e */ /* 0x010fe200000010ff */
[----:B------:R-:W-:Y:S01]  /*82f0*/  FMUL.FTZ R34, R138, R3 ;  /* 0x000000038a227220 */ /* 0x000fe20000410000 */
[----:B-----5:R-:W-:Y:S01]  /*8300*/  F2FP.BF16.F32.PACK_AB R10, R164, R183 ;  /* 0x000000b7a40a723e */ /* 0x020fe200000010ff */
[----:B------:R-:W-:Y:S01]  /*8310*/  FMUL.FTZ R35, R139, R3 ;  /* 0x000000038b237220 */ /* 0x000fe20000410000 */
[----:B------:R-:W-:Y:S01]  /*8320*/  LOP3.LUT R6, R17, R6, RZ, 0xc0, !PT ;  /* 0x0000000611067212 */ /* 0x000fe200078ec0ff */
[----:B------:R-:W1:Y:S01]  /*8330*/  LDSM.16.MT88.4 R136, [R193+0x2000] ;  /* 0x00200000c188783b */ /* 0x000e620000004200 */
[----:B------:R-:W-:Y:S01]  /*8340*/  LOP3.LUT R7, R10, R7, RZ, 0xc0, !PT ;  /* 0x000000070a077212 */ /* 0x000fe200078ec0ff */
[-C--:B------:R-:W-:Y:S01]  /*8350*/  FMUL.FTZ R60, R60, R189.reuse ;  /* 0x000000bd3c3c7220 */ /* 0x080fe20000410000 */
[----:B------:R-:W-:Y:S01]  /*8360*/  FMUL.FTZ R61, R61, R189 ;  /* 0x000000bd3d3d7220 */ /* 0x000fe20000410000 */
[----:B------:R-:W4:Y:S01]  /*8370*/  LDSM.16.MT88.4 R20, [R194+0x18000] ;  /* 0x01800000c214783b */ /* 0x000f220000004200 */
        /* <DEDUP_REMOVED lines=51> */
[C---:B----4-:R-:W-:Y:S01]  /*86b0*/  HMMA.16816.F32.BF16 R16, R4.reuse, R20, R16 ;  /* 0x000000140410723c */ /* 0x050fe20000041810 */
[-C--:B------:R-:W-:Y:S01]  /*86c0*/  FMUL.FTZ R80, R80, R189.reuse ;  /* 0x000000bd50507220 */ /* 0x080fe20000410000 */
        /* <DEDUP_REMOVED lines=12> */
[----:B------:R-:W-:Y:S01]  /*8790*/  LDSM.16.MT88.4 R152, [R191] ;  /* 0x00000000bf98783b */ /* 0x000fe20000004200 */
[-C--:B------:R-:W-:Y:S01]  /*87a0*/  FMUL.FTZ R36, R36, R189.reuse ;  /* 0x000000bd24247220 */ /* 0x080fe20000410000 */
[C---:B------:R-:W-:Y:S01]  /*87b0*/  HMMA.16816.F32.BF16 R64, R4.reuse, R142, R64 ;  /* 0x0000008e0440723c */ /* 0x040fe20000041840 */
[----:B------:R-:W-:Y:S01]  /*87c0*/  FMUL.FTZ R37, R37, R189 ;  /* 0x000000bd25257220 */ /* 0x000fe20000410000 */
[----:B------:R-:W3:Y:S01]  /*87d0*/  LDSM.16.MT88.4 R140, [R193+0x4000] ;  /* 0x00400000c18c783b */ /* 0x000ee20000004200 */
[-C--:B------:R-:W-:Y:S01]  /*87e0*/  FMUL.FTZ R38, R38, R3.reuse ;  /* 0x0000000326267220 */ /* 0x080fe20000410000 */
[----:B------:R-:W-:Y:S01]  /*87f0*/  FMUL.FTZ R39, R39, R3 ;  /* 0x0000000327277220 */ /* 0x000fe20000410000 */
[-C--:B------:R-:W-:Y:S01]  /*8800*/  FMUL.FTZ R40, R40, R189.reuse ;  /* 0x000000bd28287220 */ /* 0x080fe20000410000 */
[----:B------:R-:W-:Y:S01]  /*8810*/  FMUL.FTZ R41, R41, R189 ;  /* 0x000000bd29297220 */ /* 0x000fe20000410000 */
[-C--:B------:R-:W-:Y:S01]  /*8820*/  FMUL.FTZ R42, R42, R3.reuse ;  /* 0x000000032a2a7220 */ /* 0x080fe20000410000 */
[C---:B--2---:R-:W-:Y:S01]  /*8830*/  HMMA.16816.F32.BF16 R68, R4.reuse, R144, R68 ;  /* 0x000000900444723c */ /* 0x044fe20000041844 */
[----:B------:R-:W-:Y:S01]  /*8840*/  FMUL.FTZ R43, R43, R3 ;  /* 0x000000032b2b7220 */ /* 0x000fe20000410000 */
[----:B------:R-:W-:Y:S01]  /*8850*/  LOP3.LUT R170, R172, UR9, R171, 0x96, !PT ;  /* 0x00000009acaa7c12 */ /* 0x000fe2000f8e96ab */
[-C--:B------:R-:W-:Y:S01]  /*8860*/  FMUL.FTZ R108, R108, R189.reuse ;  /* 0x000000bd6c6c7220 */ /* 0x080fe20000410000 */
[----:B------:R-:W-:Y:S01]  /*8870*/  FMUL.FTZ R109, R109, R189 ;  /* 0x000000bd6d6d7220 */ /* 0x000fe20000410000 */
[-C--:B------:R-:W-:Y:S01]  /*8880*/  FMUL.FTZ R110, R110, R3.reuse ;  /* 0x000000036e6e7220 */ /* 0x080fe20000410000 */
[----:B------:R-:W-:Y:S01]  /*8890*/  FMUL.FTZ R111, R111, R3 ;  /* 0x000000036f6f7220 */ /* 0x000fe20000410000 */
[----:B------:R-:W-:Y:S01]  /*88a0*/  IMAD.WIDE.U32 R170, R170, -0x2daee0ad, RZ ;  /* 0xd2511f53aaaa7825 */ /* 0x000fe200078e00ff */
[C---:B------:R-:W-:Y:S01]  /*88b0*/  HMMA.16816.F32.BF16 R72, R4.reuse, R146, R72 ;  /* 0x000000920448723c */ /* 0x040fe20000041848 */
[----:B------:R-:W2:Y:S02]  /*88c0*/  LDSM.16.MT88.4 R144, [R191+0x4000] ;  /* 0x00400000bf90783b */ /* 0x000ea40000004200 */
[-C--:B------:R-:W-:Y:S01]  /*88d0*/  FMUL.FTZ R112, R112, R189.reuse ;  /* 0x000000bd70707220 */ /* 0x080fe20000410000 */
[----:B------:R-:W-:Y:S01]  /*88e0*/  FMUL.FTZ R113, R113, R189 ;  /* 0x000000bd71717220 */ /* 0x000fe20000410000 */
[-C--:B------:R-:W-:Y:S01]  /*88f0*/  FMUL.FTZ R114, R114, R3.reuse ;  /* 0x0000000372727220 */ /* 0x080fe20000410000 */
[----:B------:R-:W-:Y:S01]  /*8900*/  FMUL.FTZ R115, R115, R3 ;  /* 0x0000000373737220 */ /* 0x000fe20000410000 */
        /* <DEDUP_REMOVED lines=21> */
[----:B------:R-:W-:Y:S01]  /*8a60*/  LOP3.LUT R168, R168, UR6, R171, 0x96, !PT ;  /* 0x00000006a8a87c12 */ /* 0x000fe2000f8e96ab */
[----:B------:R-:W-:Y:S01]  /*8a70*/  MUFU.EX2 R209, R209 ;  /* 0x000000d100d17308 */ /* 0x000fe20000000800 */
[-C--:B------:R-:W-:Y:S01]  /*8a80*/  FMUL.FTZ R124, R124, R189.reuse ;  /* 0x000000bd7c7c7220 */ /* 0x080fe20000410000 */
[----:B------:R-:W-:Y:S01]  /*8a90*/  FMUL.FTZ R125, R125, R189 ;  /* 0x000000bd7d7d7220 */ /* 0x000fe20000410000 */
[-C--:B------:R-:W-:Y:S01]  /*8aa0*/  FMUL.FTZ R126, R126, R3.reuse ;  /* 0x000000037e7e7220 */ /* 0x080fe20000410000 */
[C---:B---3--:R-:W-:Y:S01]  /*8ab0*/  HMMA.16816.F32.BF16 R84, R4.reuse, R140, R84 ;  /* 0x0000008c0454723c */ /* 0x048fe20000041854 */
[----:B------:R-:W-:Y:S01]  /*8ac0*/  FMUL.FTZ R127, R127, R3 ;  /* 0x000000037f7f7220 */ /* 0x000fe20000410000 */
[-C--:B------:R-:W-:Y:S01]  /*8ad0*/  FMUL.FTZ R8, R160, R189.reuse ;  /* 0x000000bda0087220 */ /* 0x080fe20000410000 */
[----:B------:R-:W-:Y:S01]  /*8ae0*/  FMUL.FTZ R9, R161, R189 ;  /* 0x000000bda1097220 */ /* 0x000fe20000410000 */
[----:B------:R-:W3:Y:S01]  /*8af0*/  MUFU.EX2 R206, R206 ;  /* 0x000000ce00ce7308 */ /* 0x000ee20000000800 */
[-C--:B------:R-:W-:Y:S01]  /*8b00*/  FMUL.FTZ R10, R162, R3.reuse ;  /* 0x00000003a20a7220 */ /* 0x080fe20000410000 */
[----:B------:R-:W-:Y:S01]  /*8b10*/  FMUL.FTZ R11, R163, R3 ;  /* 0x00000003a30b7220 */ /* 0x000fe20000410000 */
[-C--:B------:R-:W-:Y:S01]  /*8b20*/  FMUL.FTZ R156, R156, R189.reuse ;  /* 0x000000bd9c9c7220 */ /* 0x080fe20000410000 */
[C---:B------:R-:W-:Y:S01]  /*8b30*/  HMMA.16816.F32.BF16 R88, R4.reuse, R142, R88 ;  /* 0x0000008e0458723c */ /* 0x040fe20000041858 */
[----:B------:R-:W5:Y:S01]  /*8b40*/  LDSM.16.MT88.4 R140, [R194+0x1e000] ;  /* 0x01e00000c28c783b */ /* 0x000f620000004200 */
[----:B------:R-:W-:Y:S01]  /*8b50*/  FMUL.FTZ R157, R157, R189 ;  /* 0x000000bd9d9d7220 */ /* 0x000fe20000410000 */
[-C--:B------:R-:W-:Y:S01]  /*8b60*/  FMUL.FTZ R158, R158, R3.reuse ;  /* 0x000000039e9e7220 */ /* 0x080fe20000410000 */
[----:B------:R-:W-:Y:S01]  /*8b70*/  MUFU.EX2 R210, R210 ;  /* 0x000000d200d27308 */ /* 0x000fe20000000800 */
[----:B------:R-:W-:Y:S01]  /*8b80*/  FMUL.FTZ R159, R159, R3 ;  /* 0x000000039f9f7220 */ /* 0x000fe20000410000 */
[-C--:B------:R-:W-:Y:S01]  /*8b90*/  FMUL.FTZ R132, R132, R189.reuse ;  /* 0x000000bd84847220 */ /* 0x080fe20000410000 */
[----:B------:R-:W-:Y:S01]  /*8ba0*/  FMUL.FTZ R133, R133, R189 ;  /* 0x000000bd85857220 */ /* 0x000fe20000410000 */
[C---:B--2---:R-:W-:Y:S01]  /*8bb0*/  HMMA.16816.F32.BF16 R92, R4.reuse, R144, R92 ;  /* 0x00000090045c723c */ /* 0x044fe2000004185c */
[-C--:B------:R-:W-:Y:S01]  /*8bc0*/  FMUL.FTZ R134, R134, R3.reuse ;  /* 0x0000000386867220 */ /* 0x080fe20000410000 */
[----:B------:R-:W-:Y:S01]  /*8bd0*/  FMUL.FTZ R135, R135, R3 ;  /* 0x0000000387877220 */ /* 0x000fe20000410000 */
[-C--:B------:R-:W-:Y:S01]  /*8be0*/  FMUL.FTZ R128, R128, R189.reuse ;  /* 0x000000bd80807220 */ /* 0x080fe20000410000 */
[----:B------:R-:W2:Y:S01]  /*8bf0*/  MUFU.EX2 R207, R207 ;  /* 0x000000cf00cf7308 */ /* 0x000ea20000000800 */
[----:B------:R-:W-:Y:S01]  /*8c00*/  FMUL.FTZ R129, R129, R189 ;  /* 0x000000bd81817220 */ /* 0x000fe20000410000 */
[-C--:B------:R-:W-:Y:S01]  /*8c10*/  FMUL.FTZ R130, R130, R3.reuse ;  /* 0x0000000382827220 */ /* 0x080fe20000410000 */
[----:B------:R-:W-:Y:S01]  /*8c20*/  FMUL.FTZ R131, R131, R3 ;  /* 0x0000000383837220 */ /* 0x000fe20000410000 */
[C---:B------:R-:W-:Y:S01]  /*8c30*/  HMMA.16816.F32.BF16 R96, R4.reuse, R146, R96 ;  /* 0x000000920460723c */ /* 0x040fe20000041860 */
[----:B------:R-:W3:Y:S01]  /*8c40*/  LDSM.16.MT88.4 R144, [R193+0x6000] ;  /* 0x00600000c190783b */ /* 0x000ee20000004200 */
[--C-:B------:R-:W-:Y:S01]  /*8c50*/  FFMA.FTZ R217, R214, UR24, -R177.reuse ;  /* 0x00000018d6d97c23 */ /* 0x100fe200080108b1 */
[--C-:B------:R-:W-:Y:S01]  /*8c60*/  FFMA.FTZ R239, R238, UR24, -R177.reuse ;  /* 0x00000018eeef7c23 */ /* 0x100fe200080108b1 */
[----:B------:R-:W-:Y:S01]  /*8c70*/  MUFU.EX2 R212, R212 ;  /* 0x000000d400d47308 */ /* 0x000fe20000000800 */
[----:B------:R-:W-:Y:S01]  /*8c80*/  LDSM.16.MT88.4 R172, [R193+0x800] ;  /* 0x00080000c1ac783b */ /* 0x000fe20000004200 */
[--C-:B------:R-:W-:Y:S01]  /*8c90*/  FFMA.FTZ R214, R234, UR24, -R177.reuse ;  /* 0x00000018ead67c23 */ /* 0x100fe200080108b1 */
[--C-:B------:R-:W-:Y:S01]  /*8ca0*/  FFMA.FTZ R218, R218, UR24, -R177.reuse ;  /* 0x00000018dada7c23 */ /* 0x100fe200080108b1 */
[C---:B----4-:R-:W-:Y:S01]  /*8cb0*/  HMMA.16816.F32.BF16 R36, R4.reuse, R148, R36 ;  /* 0x000000940424723c */ /* 0x050fe20000041824 */
[----:B------:R-:W-:Y:S01]  /*8cc0*/  LDSM.16.MT88.4 R160, [R195+0x1a800] ;  /* 0x01a80000c3a0783b */ /* 0x000fe20000004200 */
[--C-:B------:R-:W-:Y:S01]  /*8cd0*/  FFMA.FTZ R234, R205, UR24, -R204.reuse ;  /* 0x00000018cdea7c23 */ /* 0x100fe200080108cc */
[--C-:B------:R-:W-:Y:S01]  /*8ce0*/  FFMA.FTZ R202, R202, UR24, -R177.reuse ;  /* 0x00000018caca7c23 */ /* 0x100fe200080108b1 */
[----:B------:R-:W4:Y:S01]  /*8cf0*/  MUFU.EX2 R211, R211 ;  /* 0x000000d300d37308 */ /* 0x000f220000000800 */
[--C-:B------:R-:W-:Y:S01]  /*8d00*/  FFMA.FTZ R205, R198, UR24, -R177.reuse ;  /* 0x00000018c6cd7c23 */ /* 0x100fe200080108b1 */
[--C-:B------:R-:W-:Y:S01]  /*8d10*/  FFMA.FTZ R241, R196, UR24, -R177.reuse ;  /* 0x00000018c4f17c23 */ /* 0x100fe200080108b1 */
[----:B------:R-:W-:Y:S01]  /*8d20*/  FFMA.FTZ R204, R179, UR24, -R204 ;  /* 0x00000018b3cc7c23 */ /* 0x000fe200080108cc */
[----:B------:R-:W-:Y:S01]  /*8d30*/  HMMA.16816.F32.BF16 R40, R4, R150, R40 ;  /* 0x000000960428723c */ /* 0x000fe20000041828 */
[----:B------:R-:W2:Y:S01]  /*8d40*/  LDSM.16.MT88.4 R148, [R191+0x6000] ;  /* 0x00600000bf94783b */ /* 0x000ea20000004200 */
[----:B------:R-:W-:Y:S01]  /*8d50*/  FFMA.FTZ R196, R178, UR24, -R177 ;  /* 0x00000018b2c47c23 */ /* 0x000fe200080108b1 */
[----:B------:R-:W-:Y:S01]  /*8d60*/  FFMA.FTZ R192, R235, R189, R192 ;  /* 0x000000bdebc07223 */ /* 0x000fe200000100c0 */
[----:B------:R-:W-:Y:S01]  /*8d70*/  MUFU.EX2 R208, R208 ;  /* 0x000000d000d07308 */ /* 0x000fe20000000800 */
[----:B------:R-:W-:-:S02]  /*8d80*/  FFMA.FTZ R3, R227, R3, R188 ;  /* 0x00000003e3037223 */ /* 0x000fc400000100bc */
[----:B------:R-:W-:Y:S01]  /*8d90*/  FADD.FTZ R187, R187, R192 ;  /* 0x000000c0bbbb7221 */ /* 0x000fe20000010000 */
[C---:B-1----:R-:W-:Y:S01]  /*8da0*/  HMMA.16816.F32.BF16 R100, R4.reuse, R136, R100 ;  /* 0x000000880464723c */ /* 0x042fe20000041864 */
[----:B------:R-:W-:Y:S01]  /*8db0*/  PRMT R137, R170, 0x7773, RZ ;  /* 0x00007773aa897816 */ /* 0x000fe200000000ff */
[----:B------:R-:W-:Y:S01]  /*8dc0*/  FADD.FTZ R184, R184, R3 ;  /* 0x00000003b8b87221 */ /* 0x000fe20000010000 */
[----:B------:R-:W-:Y:S01]  /*8dd0*/  PRMT R136, R170, 0x7772, RZ ;  /* 0x00007772aa887816 */ /* 0x000fe200000000ff */
[----:B------:R-:W1:Y:S01]  /*8de0*/  MUFU.EX2 R203, R203 ;  /* 0x000000cb00cb7308 */ /* 0x000e620000000800 */
[----:B------:R-:W-:Y:S01]  /*8df0*/  FADD.FTZ R190, R190, R187 ;  /* 0x000000bbbebe7221 */ /* 0x000fe20000010000 */
[----:B------:R-:W-:Y:S01]  /*8e00*/  FADD.FTZ R183, R183, R184 ;  /* 0x000000b8b7b77221 */ /* 0x000fe20000010000 */
[----:B------:R-:W-:Y:S01]  /*8e10*/  PRMT R136, R136, 0x5410, R137 ;  /* 0x0000541088887816 */ /* 0x000fe20000000089 */
[----:B-----5:R-:W-:Y:S01]  /*8e20*/  HMMA.16816.F32.BF16 R108, R4, R140, R108 ;  /* 0x0000008c046c723c */ /* 0x020fe2000004186c */
[----:B------:R-:W-:Y:S01]  /*8e30*/  MOV R140, R170 ;  /* 0x000000aa008c7202 */ /* 0x000fe20000000f00 */
[----:B------:R-:W-:Y:S01]  /*8e40*/  FADD.FTZ R185, R185, R190 ;  /* 0x000000beb9b97221 */ /* 0x000fe20000010000 */
[----:B------:R-:W-:Y:S01]  /*8e50*/  LOP3.LUT R141, R168, 0xff, RZ, 0xc0, !PT ;  /* 0x000000ffa88d7812 */ /* 0x000fe200078ec0ff */
[----:B------:R-:W-:Y:S01]  /*8e60*/  MUFU.EX2 R213, R213 ;  /* 0x000000d500d57308 */ /* 0x000fe20000000800 */
[----:B------:R-:W-:Y:S01]  /*8e70*/  FADD.FTZ R183, R164, R183 ;  /* 0x000000b7a4b77221 */ /* 0x000fe20000010000 */
[----:B------:R-:W-:-:S02]  /*8e80*/  MOV R3, R166 ;  /* 0x000000a600037202 */ /* 0x000fc40000000f00 */
[C---:B------:R-:W-:Y:S01]  /*8e90*/  HMMA.16816.F32.BF16 R112, R4.reuse, R142, R112 ;  /* 0x0000008e0470723c */ /* 0x040fe20000041870 */
[----:B------:R-:W-:Y:S02]  /*8ea0*/  LOP3.LUT R142, R168, 0xffff, RZ, 0xc0, !PT ;  /* 0x0000ffffa88e7812 */ /* 0x000fe400078ec0ff */
[----:B------:R-:W-:Y:S01]  /*8eb0*/  MOV R164, R182 ;  /* 0x000000b600a47202 */ /* 0x000fe20000000f00 */
[----:B------:R-:W5:Y:S04]  /*8ec0*/  MUFU.EX2 R242, R242 ;  /* 0x000000f200f27308 */ /* 0x000f680000000800 */
[C---:B---3--:R-:W-:Y:S04]  /*8ed0*/  HMMA.16816.F32.BF16 R116, R4.reuse, R144, R116 ;  /* 0x000000900474723c */ /* 0x048fe80000041874 */
[----:B------:R-:W-:Y:S04]  /*8ee0*/  MUFU.EX2 R215, R215 ;  /* 0x000000d700d77308 */ /* 0x000fe80000000800 */
[C---:B------:R-:W-:Y:S01]  /*8ef0*/  HMMA.16816.F32.BF16 R120, R4.reuse, R146, R120 ;  /* 0x000000920478723c */ /* 0x040fe20000041878 */
[----:B------:R-:W3:Y:S03]  /*8f00*/  LDSM.16.MT88.4 R144, [R195+0x18800] ;  /* 0x01880000c390783b */ /* 0x000ee60000004200 */
[----:B------:R-:W-:Y:S04]  /*8f10*/  MUFU.EX2 R240, R240 ;  /* 0x000000f000f07308 */ /* 0x000fe80000000800 */
[----:B------:R-:W-:Y:S01]  /*8f20*/  HMMA.16816.F32.BF16 R104, R4, R138, R104 ;  /* 0x0000008a0468723c */ /* 0x000fe20000041868 */
[----:B------:R-:W-:-:S02]  /*8f30*/  LOP3.LUT R139, R140, 0xff, RZ, 0xc0, !PT ;  /* 0x000000ff8c8b7812 */ /* 0x000fc400078ec0ff */
[----:B------:R-:W-:Y:S01]  /*8f40*/  PRMT R138, R170, 0x7771, RZ ;  /* 0x00007771aa8a7816 */ /* 0x000fe200000000ff */
[----:B------:R-:W-:Y:S01]  /*8f50*/  MUFU.EX2 R217, R217 ;  /* 0x000000d900d97308 */ /* 0x000fe20000000800 */
[----:B------:R-:W-:Y:S02]  /*8f60*/  SHF.R.U32.HI R140, RZ, 0x8, R142 ;  /* 0x00000008ff8c7819 */ /* 0x000fe4000001168e */
[----:B------:R-:W-:Y:S01]  /*8f70*/  PRMT R139, R139, 0x5410, R138 ;  /* 0x000054108b8b7816 */ /* 0x000fe2000000008a */
[----:B------:R-:W-:Y:S01]  /*8f80*/  HMMA.16816.F32.BF16 R32, R4, R152, R32 ;  /* 0x000000980420723c */ /* 0x000fe20000041820 */
[----:B------:R-:W-:Y:S02]  /*8f90*/  PRMT R137, R141, 0x5410, R140 ;  /* 0x000054108d897816 */ /* 0x000fe4000000008c */
[----:B------:R-:W-:Y:S01]  /*8fa0*/  PRMT R152, R168, 0x7632, R152 ;  /* 0x00007632a8987816 */ /* 0x000fe20000000098 */
[----:B------:R-:W-:Y:S01]  /*8fb0*/  MUFU.EX2 R239, R239 ;  /* 0x000000ef00ef7308 */ /* 0x000fe20000000800 */
[----:B------:R-:W-:-:S02]  /*8fc0*/  LOP3.LUT R141, R136, 0xff00ff, RZ, 0xc0, !PT ;  /* 0x00ff00ff888d7812 */ /* 0x000fc400078ec0ff */
[----:B------:R-:W-:Y:S01]  /*8fd0*/  SHF.R.U32.HI R153, RZ, 0x18, R168 ;  /* 0x00000018ff997819 */ /* 0x000fe200000116a8 */
[C---:B--2---:R-:W-:Y:S01]  /*8fe0*/  HMMA.16816.F32.BF16 R124, R4.reuse, R148, R124 ;  /* 0x00000094047c723c */ /* 0x044fe2000004187c */
[----:B------:R-:W-:Y:S01]  /*8ff0*/  LOP3.LUT R152, R152, 0xff, RZ, 0xc0, !PT ;  /* 0x000000ff98987812 */ /* 0x000fe200078ec0ff */
[----:B------:R-:W-:Y:S01]  /*9000*/  LDSM.16.MT88.4 R168, [R191+0x800] ;  /* 0x00080000bfa8783b */ /* 0x000fe20000004200 */
[--C-:B------:R-:W-:Y:S01]  /*9010*/  HSET2.LE.AND R138, R139, R176.reuse, PT ;  /* 0x000000b08b8a7233 */ /* 0x100fe20003803000 */
[----:B------:R-:W-:Y:S01]  /*9020*/  MUFU.EX2 R214, R214 ;  /* 0x000000d600d67308 */ /* 0x000fe20000000800 */
[--C-:B------:R-:W-:Y:S02]  /*9030*/  HSET2.LE.AND R139, R141, R176.reuse, PT ;  /* 0x000000b08d8b7233 */ /* 0x100fe40003803000 */
[----:B------:R-:W-:Y:S01]  /*9040*/  F2FP.BF16.F32.PACK_AB R136, R206, R209 ;  /* 0x000000d1ce88723e */ /* 0x000fe200000010ff */
[----:B------:R-:W2:Y:S01]  /*9050*/  LDSM.16.MT88.4 R140, [R194+0x18800] ;  /* 0x01880000c28c783b */ /* 0x000ea20000004200 */
[----:B------:R-:W-:Y:S01]  /*9060*/  PRMT R153, R152, 0x5410, R153 ;  /* 0x0000541098997816 */ /* 0x000fe20000000099 */
[----:B------:R-:W-:Y:S01]  /*9070*/  HMMA.16816.F32.BF16 R8, R4, R12, R8 ;  /* 0x0000000c0408723c */ /* 0x000fe20000041808 */
[----:B------:R-:W-:Y:S01]  /*9080*/  LOP3.LUT R139, R136, R139, RZ, 0xc0, !PT ;  /* 0x0000008b888b7212 */ /* 0x000fe200078ec0ff */
[----:B------:R-:W5:Y:S01]  /*9090*/  MUFU.EX2 R218, R218 ;  /* 0x000000da00da7308 */ /* 0x000f620000000800 */
[----:B------:R-:W-:-:S02]  /*90a0*/  HSET2.LE.AND R136, R137, R176, PT ;  /* 0x000000b089887233 */ /* 0x000fc40003803000 */
[----:B------:R-:W-:Y:S01]  /*90b0*/  F2FP.BF16.F32.PACK_AB R149, R207, R210 ;  /* 0x000000d2cf95723e */ /* 0x000fe200000010ff */
[----:B------:R-:W-:Y:S01]  /*90c0*/  FADD.FTZ R210, R210, R185 ;  /* 0x000000b9d2d27221 */ /* 0x000fe20000010000 */
[----:B------:R-:W-:Y:S01]  /*90d0*/  HSET2.LE.AND R137, R153, R176, PT ;  /* 0x000000b099897233 */ /* 0x000fe20003803000 */
[C---:B------:R-:W-:Y:S01]  /*90e0*/  HMMA.16816.F32.BF16 R12, R4.reuse, R14, R156 ;  /* 0x0000000e040c723c */ /* 0x040fe2000004189c */
[----:B----4-:R-:W-:Y:S01]  /*90f0*/  F2FP.BF16.F32.PACK_AB R148, R211, R212 ;  /* 0x000000d4d394723e */ /* 0x010fe200000010ff */
[----:B------:R-:W-:Y:S01]  /*9100*/  LDSM.16.MT88.4 R156, [R193+0x2800] ;  /* 0x00280000c19c783b */ /* 0x000fe20000004200 */
[----:B------:R-:W-:Y:S01]  /*9110*/  LOP3.LUT R136, R149, R136, RZ, 0xc0, !PT ;  /* 0x0000008895887212 */ /* 0x000fe200078ec0ff */
[----:B------:R-:W-:Y:S01]  /*9120*/  MUFU.EX2 R234, R234 ;  /* 0x000000ea00ea7308 */ /* 0x000fe20000000800 */
[----:B------:R-:W-:Y:S01]  /*9130*/  LOP3.LUT R137, R148, R137, RZ, 0xc0, !PT ;  /* 0x0000008994897212 */ /* 0x000fe200078ec0ff */
[----:B------:R-:W-:Y:S01]  /*9140*/  FADD.FTZ R212, R212, R183 ;  /* 0x000000b7d4d47221 */ /* 0x000fe20000010000 */
[----:B------:R-:W-:Y:S01]  /*9150*/  FADD.FTZ R207, R207, R210 ;  /* 0x000000d2cfcf7221 */ /* 0x000fe20000010000 */
[C---:B------:R-:W-:Y:S01]  /*9160*/  HMMA.16816.F32.BF16 R132, R4.reuse, R154, R132 ;  /* 0x0000009a0484723c */ /* 0x040fe20000041884 */
[----:B-1----:R-:W-:Y:S01]  /*9170*/  F2FP.BF16.F32.PACK_AB R155, R203, R208 ;  /* 0x000000d0cb9b723e */ /* 0x002fe200000010ff */
[----:B------:R-:W-:Y:S01]  /*9180*/  FADD.FTZ R212, R211, R212 ;  /* 0x000000d4d3d47221 */ /* 0x000fe20000010000 */
[----:B------:R-:W-:Y:S01]  /*9190*/  FADD.FTZ R208, R208, R207 ;  /* 0x000000cfd0d07221 */ /* 0x000fe20000010000 */
[----:B------:R-:W1:Y:S01]  /*91a0*/  MUFU.EX2 R199, R199 ;  /* 0x000000c700c77308 */ /* 0x000e620000000800 */
[----:B------:R-:W-:Y:S01]  /*91b0*/  LOP3.LUT R138, R155, R138, RZ, 0xc0, !PT ;  /* 0x0000008a9b8a7212 */ /* 0x000fe200078ec0ff */
[----:B------:R-:W-:Y:S01]  /*91c0*/  FADD.FTZ R209, R209, R212 ;  /* 0x000000d4d1d17221 */ /* 0x000fe20000010000 */
[----:B------:R-:W-:Y:S01]  /*91d0*/  LDSM.16.MT88.4 R152, [R191+0x2800] ;  /* 0x00280000bf98783b */ /* 0x000fe20000004200 */
[----:B------:R-:W-:Y:S01]  /*91e0*/  HMMA.16816.F32.BF16 R4, R4, R150, R128 ;  /* 0x000000960404723c */ /* 0x000fe20000041880 */
[----:B------:R-:W-:Y:S01]  /*91f0*/  FADD.FTZ R208, R203, R208 ;  /* 0x000000d0cbd07221 */ /* 0x000fe20000010000 */
[----:B------:R-:W-:Y:S01]  /*9200*/  FADD.FTZ R206, R206, R209 ;  /* 0x000000d1cece7221 */ /* 0x000fe20000010000 */
[----:B------:R-:W4:Y:S01]  /*9210*/  LDSM.16.MT88.4 R148, [R194+0x1a800] ;  /* 0x01a80000c294783b */ /* 0x000f220000004200 */
[----:B------:R-:W-:Y:S03]  /*9220*/  MUFU.EX2 R202, R202 ;  /* 0x000000ca00ca7308 */ /* 0x000fe60000000800 */
[----:B------:R-:W-:Y:S01]  /*9230*/  LDSM.16.MT88.4 R128, [R193+0x4800] ;  /* 0x00480000c180783b */ /* 0x000fe20000004200 */
[C---:B---3--:R-:W-:Y:S04]  /*9240*/  HMMA.16816.F32.BF16 R8, R136.reuse, R144, R8 ;  /* 0x000000908808723c */ /* 0x048fe80000041808 */
[----:B------:R-:W3:Y:S04]  /*9250*/  MUFU.EX2 R205, R205 ;  /* 0x000000cd00cd7308 */ /* 0x000ee80000000800 */
[C---:B------:R-:W-:Y:S01]  /*9260*/  HMMA.16816.F32.BF16 R12, R136.reuse, R146, R12 ;  /* 0x00000092880c723c */ /* 0x040fe2000004180c */
[----:B------:R-:W5:Y:S03]  /*9270*/  LDSM.16.MT88.4 R144, [R195+0x1c800] ;  /* 0x01c80000c390783b */ /* 0x000f660000004200 */
[----:B------:R-:W-:Y:S04]  /*9280*/  MUFU.EX2 R197, R197 ;  /* 0x000000c500c57308 */ /* 0x000fe80000000800 */
[C---:B--2---:R-:W-:Y:S04]  /*9290*/  HMMA.16816.F32.BF16 R16, R136.reuse, R140, R16 ;  /* 0x0000008c8810723c */ /* 0x044fe80000041810 */
[----:B------:R-:W-:Y:S04]  /*92a0*/  MUFU.EX2 R204, R204 ;  /* 0x000000cc00cc7308 */ /* 0x000fe80000000800 */
[C---:B------:R-:W-:Y:S01]  /*92b0*/  HMMA.16816.F32.BF16 R20, R136.reuse, R142, R20 ;  /* 0x0000008e8814723c */ /* 0x040fe20000041814 */
[----:B------:R-:W2:Y:S03]  /*92c0*/  LDSM.16.MT88.4 R140, [R194+0x1c800] ;  /* 0x01c80000c28c783b */ /* 0x000ea60000004200 */
[----:B------:R-:W3:Y:S04]  /*92d0*/  MUFU.EX2 R241, R241 ;  /* 0x000000f100f17308 */ /* 0x000ee80000000800 */
[C---:B------:R-:W-:Y:S04]  /*92e0*/  HMMA.16816.F32.BF16 R32, R136.reuse, R168, R32 ;  /* 0x000000a88820723c */ /* 0x040fe80000041820 */
[----:B------:R-:W3:Y:S04]  /*92f0*/  MUFU.EX2 R196, R196 ;  /* 0x000000c400c47308 */ /* 0x000ee80000000800 */
[C---:B----4-:R-:W-:Y:S08]  /*9300*/  HMMA.16816.F32.BF16 R44, R136.reuse, R148, R44 ;  /* 0x00000094882c723c */ /* 0x050ff0000004182c */
[C---:B------:R-:W-:Y:S01]  /*9310*/  HMMA.16816.F32.BF16 R48, R136.reuse, R150, R48 ;  /* 0x000000968830723c */ /* 0x040fe20000041830 */
[----:B------:R-:W4:Y:S07]  /*9320*/  LDSM.16.MT88.4 R148, [R191+0x4800] ;  /* 0x00480000bf94783b */ /* 0x000f2e0000004200 */
[C---:B-----5:R-:W-:Y:S08]  /*9330*/  HMMA.16816.F32.BF16 R68, R136.reuse, R144, R68 ;  /* 0x000000908844723c */ /* 0x060ff00000041844 */
[C---:B------:R-:W-:Y:S01]  /*9340*/  HMMA.16816.F32.BF16 R72, R136.reuse, R146, R72 ;  /* 0x000000928848723c */ /* 0x040fe20000041848 */
[----:B------:R-:W5:Y:S07]  /*9350*/  LDSM.16.MT88.4 R144, [R195+0x1e800] ;  /* 0x01e80000c390783b */ /* 0x000f6e0000004200 */
[----:B------:R-:W-:Y:S01]  /*9360*/  HMMA.16816.F32.BF16 R84, R136, R128, R84 ;  /* 0x000000808854723c */ /* 0x000fe20000041854 */
[----:B------:R-:W-:-:S04]  /*9370*/  MOV R129, UR25 ;  /* 0x0000001900817c02 */ /* 0x000fc80008000f00 */
[----:B------:R-:W-:-:S03]  /*9380*/  LOP3.LUT R128, R129, UR27, R233, 0x96, !PT ;  /* 0x0000001b81807c12 */ /* 0x000fc6000f8e96e9 */
[----:B--2---:R-:W-:Y:S02]  /*9390*/  HMMA.16816.F32.BF16 R76, R136, R140, R76 ;  /* 0x0000008c884c723c */ /* 0x004fe4000004184c */
[----:B------:R-:W-:-:S05]  /*93a0*/  IMAD.WIDE.U32 R128, R128, -0x326172a9, RZ ;  /* 0xcd9e8d5780807825 */ /* 0x000fca00078e00ff */
[----:B------:R-:W-:Y:S01]  /*93b0*/  LOP3.LUT R168, R236, UR19, R129, 0x96, !PT ;  /* 0x00000013eca87c12 */ /* 0x000fe2000f8e9681 */
[----:B------:R-:W-:Y:S01]  /*93c0*/  HMMA.16816.F32.BF16 R80, R136, R142, R80 ;  /* 0x0000008e8850723c */ /* 0x000fe20000041850 */
[----:B------:R-:W2:Y:S03]  /*93d0*/  LDSM.16.MT88.4 R140, [R194+0x1e800] ;  /* 0x01e80000c28c783b */ /* 0x000ea60000004200 */
[----:B------:R-:W-:-:S04]  /*93e0*/  IMAD.WIDE.U32 R168, R168, -0x2daee0ad, RZ ;  /* 0xd2511f53a8a87825 */ /* 0x000fc800078e00ff */
[----:B----4-:R-:W-:Y:S01]  /*93f0*/  HMMA.16816.F32.BF16 R92, R136, R148, R92 ;  /* 0x00000094885c723c */ /* 0x010fe2000004185c */
[----:B------:R-:W-:-:S05]  /*9400*/  LOP3.LUT R148, R128, UR18, R229, 0x96, !PT ;  /* 0x0000001280947c12 */ /* 0x000fca000f8e96e5 */
[----:B------:R-:W-:Y:S02]  /*9410*/  IMAD.WIDE.U32 R148, R148, -0x2daee0ad, RZ ;  /* 0xd2511f5394947825 */ /* 0x000fe400078e00ff */
[----:B------:R-:W-:Y:S01]  /*9420*/  HMMA.16816.F32.BF16 R88, R136, R130, R88 ;  /* 0x000000828858723c */ /* 0x000fe20000041858 */
[----:B------:R-:W4:Y:S02]  /*9430*/  LDSM.16.MT88.4 R128, [R193+0x6800] ;  /* 0x00680000c180783b */ /* 0x000f240000004200 */
[----:B------:R-:W-:-:S05]  /*9440*/  LOP3.LUT R168, R168, UR20, R149, 0x96, !PT ;  /* 0x00000014a8a87c12 */ /* 0x000fca000f8e9695 */
[----:B------:R-:W-:Y:S01]  /*9450*/  HMMA.16816.F32.BF16 R96, R136, R150, R96 ;  /* 0x000000968860723c */ /* 0x000fe20000041860 */
[----:B------:R-:W-:Y:S01]  /*9460*/  LOP3.LUT R150, R230, UR21, R169, 0x96, !PT ;  /* 0x00000015e6967c12 */ /* 0x000fe2000f8e96a9 */
[----:B------:R-:W-:-:S06]  /*9470*/  IMAD.WIDE.U32 R168, R168, -0x326172a9, RZ ;  /* 0xcd9e8d57a8a87825 */ /* 0x000fcc00078e00ff */
[C---:B-----5:R-:W-:Y:S08]  /*9480*/  HMMA.16816.F32.BF16 R100, R136.reuse, R144, R100 ;  /* 0x000000908864723c */ /* 0x060ff00000041864 */
[C---:B------:R-:W-:Y:S01]  /*9490*/  HMMA.16816.F32.BF16 R104, R136.reuse, R146, R104 ;  /* 0x000000928868723c */ /* 0x040fe20000041868 */
[----:B------:R-:W5:Y:S07]  /*94a0*/  LDSM.16.MT88.4 R144, [R191+0x6800] ;  /* 0x00680000bf90783b */ /* 0x000f6e0000004200 */
        /* <DEDUP_REMOVED lines=8> */
[----:B--2---:R-:W-:Y:S01]  /*9530*/  HMMA.16816.F32.BF16 R108, R136, R140, R108 ;  /* 0x0000008c886c723c */ /* 0x004fe2000004186c */
[----:B------:R-:W-:Y:S02]  /*9540*/  UMOV UR12, UR4 ;  /* 0x00000004000c7c82 */ /* 0x000fe40008000000 */
[----:B------:R-:W-:Y:S01]  /*9550*/  LOP3.LUT R140, R150, UR7, R171, 0x96, !PT ;  /* 0x00000007968c7c12 */ /* 0x000fe2000f8e96ab */
[----:B------:R-:W-:-:S04]  /*9560*/  IMAD.WIDE.U32 R172, R172, -0x326172a9, RZ ;  /* 0xcd9e8d57acac7825 */ /* 0x000fc800078e00ff */
[----:B------:R-:W-:Y:S01]  /*9570*/  IMAD.WIDE.U32 R140, R140, -0x326172a9, RZ ;  /* 0xcd9e8d578c8c7825 */ /* 0x000fe200078e00ff */
[----:B----4-:R-:W-:Y:S01]  /*9580*/  HMMA.16816.F32.BF16 R116, R136, R128, R116 ;  /* 0x000000808874723c */ /* 0x010fe20000041874 */
[----:B------:R-:W-:-:S03]  /*9590*/  LOP3.LUT R168, R168, UR9, R173, 0x96, !PT ;  /* 0x00000009a8a87c12 */ /* 0x000fc6000f8e96ad */
[----:B------:R-:W-:Y:S02]  /*95a0*/  LOP3.LUT R148, R172, UR8, R141, 0x96, !PT ;  /* 0x00000008ac947c12 */ /* 0x000fe4000f8e968d */
[----:B------:R-:W-:Y:S02]  /*95b0*/  MOV R150, R140 ;  /* 0x0000008c00967202 */ /* 0x000fe40000000f00 */
[C---:B------:R-:W-:Y:S01]  /*95c0*/  HMMA.16816.F32.BF16 R112, R136.reuse, R142, R112 ;  /* 0x0000008e8870723c */ /* 0x040fe20000041870 */
[C---:B------:R-:W-:Y:S02]  /*95d0*/  PRMT R129, R140.reuse, 0x7771, RZ ;  /* 0x000077718c817816 */ /* 0x040fe400000000ff */
[C---:B------:R-:W-:Y:S02]  /*95e0*/  PRMT R128, R140.reuse, 0x7773, RZ ;  /* 0x000077738c807816 */ /* 0x040fe400000000ff */
[----:B------:R-:W-:Y:S02]  /*95f0*/  PRMT R149, R140, 0x7772, RZ ;  /* 0x000077728c957816 */ /* 0x000fe400000000ff */
[----:B------:R-:W2:Y:S01]  /*9600*/  LDSM.16.MT88.4 R140, [R194+0x19000] ;  /* 0x01900000c28c783b */ /* 0x000ea20000004200 */
[----:B------:R-:W-:Y:S01]  /*9610*/  HMMA.16816.F32.BF16 R52, R136, R156, R52 ;  /* 0x0000009c8834723c */ /* 0x000fe20000041834 */
[----:B------:R-:W-:-:S02]  /*9620*/  LOP3.LUT R150, R150, 0xff, RZ, 0xc0, !PT ;  /* 0x000000ff96967812 */ /* 0x000fc400078ec0ff */
[C---:B------:R-:W-:Y:S02]  /*9630*/  LOP3.LUT R151, R148.reuse, 0xffff, RZ, 0xc0, !PT ;  /* 0x0000ffff94977812 */ /* 0x040fe400078ec0ff */
[----:B------:R-:W-:Y:S02]  /*9640*/  PRMT R128, R149, 0x5410, R128 ;  /* 0x0000541095807816 */ /* 0x000fe40000000080 */
[----:B------:R-:W-:Y:S01]  /*9650*/  SHF.R.U32.HI R151, RZ, 0x8, R151 ;  /* 0x00000008ff977819 */ /* 0x000fe20000011697 */
[C---:B------:R-:W-:Y:S01]  /*9660*/  HMMA.16816.F32.BF16 R56, R136.reuse, R158, R56 ;  /* 0x0000009e8838723c */ /* 0x040fe20000041838 */
[----:B------:R-:W4:Y:S07]  /*9670*/  LDSM.16.MT88.4 R156, [R195+0x19000] ;  /* 0x01900000c39c783b */ /* 0x000f2e0000004200 */
[----:B------:R-:W-:Y:S01]  /*9680*/  HMMA.16816.F32.BF16 R120, R136, R130, R120 ;  /* 0x000000828878723c */ /* 0x000fe20000041878 */
[----:B------:R-:W-:-:S02]  /*9690*/  LOP3.LUT R130, R148, 0xff, RZ, 0xc0, !PT ;  /* 0x000000ff94827812 */ /* 0x000fc400078ec0ff */
[----:B------:R-:W-:Y:S02]  /*96a0*/  PRMT R131, R150, 0x5410, R129 ;  /* 0x0000541096837816 */ /* 0x000fe40000000081 */
[----:B------:R-:W-:-:S03]  /*96b0*/  PRMT R129, R130, 0x5410, R151 ;  /* 0x0000541082817816 */ /* 0x000fc60000000097 */
[C---:B-----5:R-:W-:Y:S01]  /*96c0*/  HMMA.16816.F32.BF16 R124, R136.reuse, R144, R124 ;  /* 0x00000090887c723c */ /* 0x060fe2000004187c */
[----:B------:R-:W-:Y:S02]  /*96d0*/  PRMT R144, R148, 0x7632, R144 ;  /* 0x0000763294907816 */ /* 0x000fe40000000090 */
[----:B------:R-:W-:Y:S02]  /*96e0*/  HSET2.LE.AND R130, R131, R176, PT ;  /* 0x000000b083827233 */ /* 0x000fe40003803000 */
[----:B------:R-:W-:Y:S02]  /*96f0*/  LOP3.LUT R144, R144, 0xff, RZ, 0xc0, !PT ;  /* 0x000000ff90907812 */ /* 0x000fe400078ec0ff */
[----:B------:R-:W-:Y:S01]  /*9700*/  F2FP.BF16.F32.PACK_AB R145, R242, R213 ;  /* 0x000000d5f291723e */ /* 0x000fe200000010ff */
[----:B------:R-:W-:Y:S01]  /*9710*/  HMMA.16816.F32.BF16 R36, R136, R160, R36 ;  /* 0x000000a08824723c */ /* 0x000fe20000041824 */
[----:B------:R-:W-:Y:S02]  /*9720*/  SHF.R.U32.HI R161, RZ, 0x18, R148 ;  /* 0x00000018ffa17819 */ /* 0x000fe40000011694 */
[----:B------:R-:W-:Y:S01]  /*9730*/  LOP3.LUT R131, R128, 0xff00ff, RZ, 0xc0, !PT ;  /* 0x00ff00ff80837812 */ /* 0x000fe200078ec0ff */
[----:B------:R-:W-:Y:S01]  /*9740*/  LDSM.16.MT88.4 R148, [R191+0x1000] ;  /* 0x00100000bf94783b */ /* 0x000fe20000004200 */
[----:B------:R-:W-:-:S02]  /*9750*/  PRMT R161, R144, 0x5410, R161 ;  /* 0x0000541090a17816 */ /* 0x000fc400000000a1 */
[----:B------:R-:W-:Y:S01]  /*9760*/  LOP3.LUT R130, R145, R130, RZ, 0xc0, !PT ;  /* 0x0000008291827212 */ /* 0x000fe200078ec0ff */
[C---:B------:R-:W-:Y:S01]  /*9770*/  HMMA.16816.F32.BF16 R4, R136.reuse, R146, R4 ;  /* 0x000000928804723c */ /* 0x040fe20000041804 */
[----:B------:R-:W5:Y:S01]  /*9780*/  LDSM.16.MT88.4 R144, [R195+0x1b000] ;  /* 0x01b00000c390783b */ /* 0x000f620000004200 */
[--C-:B------:R-:W-:Y:S02]  /*9790*/  HSET2.LE.AND R128, R129, R176.reuse, PT ;  /* 0x000000b081807233 */ /* 0x100fe40003803000 */
[--C-:B------:R-:W-:Y:S02]  /*97a0*/  HSET2.LE.AND R131, R131, R176.reuse, PT ;  /* 0x000000b083837233 */ /* 0x100fe40003803000 */
[----:B------:R-:W-:Y:S02]  /*97b0*/  HSET2.LE.AND R129, R161, R176, PT ;  /* 0x000000b0a1817233 */ /* 0x000fe40003803000 */
[----:B------:R-:W-:Y:S01]  /*97c0*/  HMMA.16816.F32.BF16 R28, R136, R174, R28 ;  /* 0x000000ae881c723c */ /* 0x000fe2000004181c */
[----:B------:R-:W-:Y:S01]  /*97d0*/  F2FP.BF16.F32.PACK_AB R160, R218, R217 ;  /* 0x000000d9daa0723e */ /* 0x000fe200000010ff */
[----:B------:R-:W-:Y:S01]  /*97e0*/  LDSM.16.MT88.4 R172, [R194+0x1d800] ;  /* 0x01d80000c2ac783b */ /* 0x000fe20000004200 */
[----:B------:R-:W-:-:S02]  /*97f0*/  FADD.FTZ R217, R217, R206 ;  /* 0x000000ced9d97221 */ /* 0x000fc40000010000 */
[----:B------:R-:W-:Y:S02]  /*9800*/  LOP3.LUT R129, R160, R129, RZ, 0xc0, !PT ;  /* 0x00000081a0817212 */ /* 0x000fe400078ec0ff */
[----:B------:R-:W-:Y:S01]  /*9810*/  FADD.FTZ R218, R218, R217 ;  /* 0x000000d9dada7221 */ /* 0x000fe20000010000 */
[C---:B------:R-:W-:Y:S08]  /*9820*/  HMMA.16816.F32.BF16 R40, R136.reuse, R162, R40 ;  /* 0x000000a28828723c */ /* 0x040ff00000041828 */
[C---:B------:R-:W-:Y:S08]  /*9830*/  HMMA.16816.F32.BF16 R60, R136.reuse, R152, R60 ;  /* 0x00000098883c723c */ /* 0x040ff0000004183c */
[----:B------:R-:W-:Y:S01]  /*9840*/  HMMA.16816.F32.BF16 R64, R136, R154, R64 ;  /* 0x0000009a8840723c */ /* 0x000fe20000041840 */
        /* <DEDUP_REMOVED lines=8> */
[----:B------:R-:W1:Y:S01]  /*98d0*/  LDSM.16.MT88.4 R136, [R194+0x1b000] ;  /* 0x01b00000c288783b */ /* 0x000e620000004200 */
[----:B------:R-:W-:-:S02]  /*98e0*/  FADD.FTZ R239, R214, R239 ;  /* 0x000000efd6ef7221 */ /* 0x000fc40000010000 */
[----:B------:R-:W-:Y:S02]  /*98f0*/  FADD.FTZ R213, R213, R240 ;  /* 0x000000f0d5d57221 */ /* 0x000fe40000010000 */
[----:B--2---:R-:W-:Y:S02]  /*9900*/  HMMA.16816.F32.BF16 R16, R128, R140, R16 ;  /* 0x0000008c8010723c */ /* 0x004fe40000041810 */
[----:B------:R-:W-:-:S06]  /*9910*/  FADD.FTZ R213, R242, R213 ;  /* 0x000000d5f2d57221 */ /* 0x000fcc0000010000 */
[C---:B------:R-:W-:Y:S01]  /*9920*/  HMMA.16816.F32.BF16 R20, R128.reuse, R142, R20 ;  /* 0x0000008e8014723c */ /* 0x040fe20000041814 */
[----:B------:R-:W2:Y:S07]  /*9930*/  LDSM.16.MT88.4 R140, [R193+0x3000] ;  /* 0x00300000c18c783b */ /* 0x000eae0000004200 */
[C---:B----4-:R-:W-:Y:S01]  /*9940*/  HMMA.16816.F32.BF16 R160, R128.reuse, R156, R8 ;  /* 0x0000009c80a0723c */ /* 0x050fe20000041808 */
        /* <DEDUP_REMOVED lines=18> */
[----:B------:R-:W4:Y:S07]  /*9a70*/  LDSM.16.MT88.4 R152, [R195+0x1d000] ;  /* 0x01d00000c398783b */ /* 0x000f2e0000004200 */
[C---:B------:R-:W-:Y:S01]  /*9a80*/  HMMA.16816.F32.BF16 R12, R128.reuse, R158, R12 ;  /* 0x0000009e800c723c */ /* 0x040fe2000004180c */
[----:B------:R-:W4:Y:S07]  /*9a90*/  LDSM.16.MT88.4 R156, [R191+0x3000] ;  /* 0x00300000bf9c783b */ /* 0x000f2e0000004200 */
[C---:B-----5:R-:W-:Y:S08]  /*9aa0*/  HMMA.16816.F32.BF16 R84, R128.reuse, R144, R84 ;  /* 0x000000908054723c */ /* 0x060ff00000041854 */
[C---:B------:R-:W-:Y:S01]  /*9ab0*/  HMMA.16816.F32.BF16 R88, R128.reuse, R146, R88 ;  /* 0x000000928058723c */ /* 0x040fe20000041858 */
[----:B------:R-:W5:Y:S07]  /*9ac0*/  LDSM.16.MT88.4 R144, [R191+0x7000] ;  /* 0x00700000bf90783b */ /* 0x000f6e0000004200 */
[----:B-1----:R-:W-:Y:S01]  /*9ad0*/  HMMA.16816.F32.BF16 R108, R128, R136, R108 ;  /* 0x00000088806c723c */ /* 0x002fe2000004186c */
[----:B------:R-:W-:-:S05]  /*9ae0*/  IMAD.WIDE.U32 R136, R168, -0x2daee0ad, RZ ;  /* 0xd2511f53a8887825 */ /* 0x000fca00078e00ff */
[----:B------:R-:W-:Y:S02]  /*9af0*/  LOP3.LUT R170, R170, UR6, R137, 0x96, !PT ;  /* 0x00000006aaaa7c12 */ /* 0x000fe4000f8e9689 */
[----:B--2---:R-:W-:Y:S01]  /*9b00*/  HMMA.16816.F32.BF16 R100, R128, R140, R100 ;  /* 0x0000008c8064723c */ /* 0x004fe20000041864 */
[C---:B------:R-:W-:Y:S02]  /*9b10*/  PRMT R140, R136.reuse, 0x7773, RZ ;  /* 0x00007773888c7816 */ /* 0x040fe400000000ff */
[----:B------:R-:W-:-:S05]  /*9b20*/  PRMT R137, R136, 0x7772, RZ ;  /* 0x0000777288897816 */ /* 0x000fca00000000ff */
[----:B---3--:R-:W-:Y:S01]  /*9b30*/  HMMA.16816.F32.BF16 R80, R128, R150, R80 ;  /* 0x000000968050723c */ /* 0x008fe20000041850 */
[----:B------:R-:W-:-:S07]  /*9b40*/  PRMT R151, R136, 0x7771, RZ ;  /* 0x0000777188977816 */ /* 0x000fce00000000ff */
[----:B------:R-:W-:Y:S01]  /*9b50*/  HMMA.16816.F32.BF16 R112, R128, R138, R112 ;  /* 0x0000008a8070723c */ /* 0x000fe20000041870 */
[----:B------:R-:W-:Y:S02]  /*9b60*/  MOV R138, R136 ;  /* 0x00000088008a7202 */ /* 0x000fe40000000f00 */
[----:B------:R-:W-:Y:S02]  /*9b70*/  PRMT R136, R137, 0x5410, R140 ;  /* 0x0000541089887816 */ /* 0x000fe4000000008c */
[----:B------:R-:W-:-:S03]  /*9b80*/  PRMT R137, R170, 0x7632, R137 ;  /* 0x00007632aa897816 */ /* 0x000fc60000000089 */
[----:B----4-:R-:W-:Y:S01]  /*9b90*/  HMMA.16816.F32.BF16 R116, R128, R8, R116 ;  /* 0x000000088074723c */ /* 0x010fe20000041874 */
[----:B------:R-:W-:Y:S02]  /*9ba0*/  LOP3.LUT R8, R170, 0xffff, RZ, 0xc0, !PT ;  /* 0x0000ffffaa087812 */ /* 0x000fe400078ec0ff */
[----:B------:R-:W-:-:S05]  /*9bb0*/  SHF.R.U32.HI R9, RZ, 0x18, R170 ;  /* 0x00000018ff097819 */ /* 0x000fca00000116aa */
[C---:B------:R-:W-:Y:S01]  /*9bc0*/  HMMA.16816.F32.BF16 R76, R128.reuse, R148, R76 ;  /* 0x00000094804c723c */ /* 0x040fe2000004184c */
[----:B------:R-:W-:Y:S02]  /*9bd0*/  LOP3.LUT R148, R138, 0xff, RZ, 0xc0, !PT ;  /* 0x000000ff8a947812 */ /* 0x000fe400078ec0ff */
[----:B------:R-:W-:Y:S02]  /*9be0*/  LOP3.LUT R149, R170, 0xff, RZ, 0xc0, !PT ;  /* 0x000000ffaa957812 */ /* 0x000fe400078ec0ff */
[----:B------:R-:W-:Y:S01]  /*9bf0*/  SHF.R.U32.HI R138, RZ, 0x8, R8 ;  /* 0x00000008ff8a7819 */ /* 0x000fe20000011608 */
[----:B------:R-:W-:Y:S01]  /*9c00*/  LDSM.16.MT88.4 R168, [R193+0x3800] ;  /* 0x00380000c1a8783b */ /* 0x000fe20000004200 */
[----:B------:R-:W-:Y:S01]  /*9c10*/  LOP3.LUT R8, R137, 0xff, RZ, 0xc0, !PT ;  /* 0x000000ff89087812 */ /* 0x000fe200078ec0ff */
[----:B------:R-:W-:Y:S01]  /*9c20*/  HMMA.16816.F32.BF16 R68, R128, R152, R68 ;  /* 0x000000988044723c */ /* 0x000fe20000041844 */
[----:B------:R-:W-:Y:S02]  /*9c30*/  PRMT R149, R149, 0x5410, R138 ;  /* 0x0000541095957816 */ /* 0x000fe4000000008a */
[----:B------:R-:W-:-:S02]  /*9c40*/  PRMT R9, R8, 0x5410, R9 ;  /* 0x0000541008097816 */ /* 0x000fc40000000009 */
[----:B------:R-:W-:Y:S02]  /*9c50*/  PRMT R151, R148, 0x5410, R151 ;  /* 0x0000541094977816 */ /* 0x000fe40000000097 */
[--C-:B------:R-:W-:Y:S01]  /*9c60*/  HSET2.LE.AND R8, R149, R176.reuse, PT ;  /* 0x000000b095087233 */ /* 0x100fe20003803000 */
[C---:B------:R-:W-:Y:S01]  /*9c70*/  HMMA.16816.F32.BF16 R72, R128.reuse, R154, R72 ;  /* 0x0000009a8048723c */ /* 0x040fe20000041848 */
[----:B------:R-:W-:Y:S01]  /*9c80*/  F2FP.BF16.F32.PACK_AB R149, R199, R234 ;  /* 0x000000eac795723e */ /* 0x000fe200000010ff */
[----:B------:R-:W1:Y:S01]  /*9c90*/  LDSM.16.MT88.4 R152, [R195+0x1f800] ;  /* 0x01f80000c398783b */ /* 0x000e620000004200 */
[--C-:B------:R-:W-:Y:S01]  /*9ca0*/  HSET2.LE.AND R9, R9, R176.reuse, PT ;  /* 0x000000b009097233 */ /* 0x100fe20003803000 */
[----:B------:R-:W-:Y:S01]  /*9cb0*/  FADD.FTZ R234, R234, R213 ;  /* 0x000000d5eaea7221 */ /* 0x000fe20000010000 */
[----:B------:R-:W-:Y:S01]  /*9cc0*/  F2FP.BF16.F32.PACK_AB R148, R205, R202 ;  /* 0x000000cacd94723e */ /* 0x000fe200000010ff */
[----:B------:R-:W-:Y:S01]  /*9cd0*/  FADD.FTZ R202, R202, R239 ;  /* 0x000000efcaca7221 */ /* 0x000fe20000010000 */
[----:B------:R-:W-:Y:S01]  /*9ce0*/  LOP3.LUT R8, R149, R8, RZ, 0xc0, !PT ;  /* 0x0000000895087212 */ /* 0x000fe200078ec0ff */
[C---:B------:R-:W-:Y:S01]  /*9cf0*/  HMMA.16816.F32.BF16 R120, R128.reuse, R10, R120 ;  /* 0x0000000a8078723c */ /* 0x040fe20000041878 */
[----:B------:R-:W-:Y:S01]  /*9d00*/  LOP3.LUT R11, R136, 0xff00ff, RZ, 0xc0, !PT ;  /* 0x00ff00ff880b7812 */ /* 0x000fe200078ec0ff */
[----:B------:R-:W-:Y:S01]  /*9d10*/  FADD.FTZ R234, R199, R234 ;  /* 0x000000eac7ea7221 */ /* 0x000fe20000010000 */
[--C-:B------:R-:W-:Y:S01]  /*9d20*/  HSET2.LE.AND R10, R151, R176.reuse, PT ;  /* 0x000000b0970a7233 */ /* 0x100fe20003803000 */
[----:B------:R-:W-:Y:S01]  /*9d30*/  LDSM.16.MT88.4 R136, [R195+0x1d800] ;  /* 0x01d80000c388783b */ /* 0x000fe20000004200 */
[----:B------:R-:W-:Y:S01]  /*9d40*/  LOP3.LUT R9, R148, R9, RZ, 0xc0, !PT ;  /* 0x0000000994097212 */ /* 0x000fe200078ec0ff */
[----:B------:R-:W-:Y:S01]  /*9d50*/  FADD.FTZ R202, R205, R202 ;  /* 0x000000cacdca7221 */ /* 0x000fe20000010000 */
[----:B------:R-:W-:Y:S01]  /*9d60*/  HSET2.LE.AND R11, R11, R176, PT ;  /* 0x000000b00b0b7233 */ /* 0x000fe20003803000 */
[----:B------:R-:W-:Y:S01]  /*9d70*/  HMMA.16816.F32.BF16 R60, R128, R156, R60 ;  /* 0x0000009c803c723c */ /* 0x000fe2000004183c */
[----:B------:R-:W-:Y:S01]  /*9d80*/  LDSM.16.MT88.4 R148, [R194+0x19800] ;  /* 0x01980000c294783b */ /* 0x000fe20000004200 */
[----:B------:R-:W-:-:S03]  /*9d90*/  FADD.FTZ R227, R241, R202 ;  /* 0x000000caf1e37221 */ /* 0x000fc60000010000 */
[----:B------:R-:W-:Y:S01]  /*9da0*/  LDSM.16.MT88.4 R176, [R194+0x1b800] ;  /* 0x01b80000c2b0783b */ /* 0x000fe20000004200 */
[----:B------:R-:W-:Y:S02]  /*9db0*/  FADD.FTZ R227, R196, R227 ;  /* 0x000000e3c4e37221 */ /* 0x000fe40000010000 */
        /* <DEDUP_REMOVED lines=10> */
[----:B------:R-:W-:Y:S01]  /*9e60*/  LOP3.LUT R11, R144, R11, RZ, 0xc0, !PT ;  /* 0x0000000b900b7212 */ /* 0x000fe200078ec0ff */
[----:B------:R-:W-:Y:S01]  /*9e70*/  HMMA.16816.F32.BF16 R4, R128, R146, R4 ;  /* 0x000000928004723c */ /* 0x000fe20000041804 */
[----:B------:R-:W4:Y:S04]  /*9e80*/  LDSM.16.MT88.4 R128, [R193+0x7800] ;  /* 0x00780000c180783b */ /* 0x000f280000004200 */
[----:B------:R-:W5:Y:S03]  /*9e90*/  LDSM.16.MT88.4 R144, [R194+0x1f800] ;  /* 0x01f80000c290783b */ /* 0x000f660000004200 */
[C---:B-1----:R-:W-:Y:S08]  /*9ea0*/  HMMA.16816.F32.BF16 R100, R8.reuse, R152, R100 ;  /* 0x000000980864723c */ /* 0x042ff00000041864 */
[C---:B------:R-:W-:Y:S08]  /*9eb0*/  HMMA.16816.F32.BF16 R104, R8.reuse, R154, R104 ;  /* 0x0000009a0868723c */ /* 0x040ff00000041868 */
[C---:B--2---:R-:W-:Y:S08]  /*9ec0*/  HMMA.16816.F32.BF16 R160, R8.reuse, R156, R160 ;  /* 0x0000009c08a0723c */ /* 0x044ff000000418a0 */
[C---:B---3--:R-:W-:Y:S08]  /*9ed0*/  HMMA.16816.F32.BF16 R36, R8.reuse, R140, R36 ;  /* 0x0000008c0824723c */ /* 0x048ff00000041824 */
[C---:B------:R-:W-:Y:S01]  /*9ee0*/  HMMA.16816.F32.BF16 R40, R8.reuse, R142, R40 ;  /* 0x0000008e0828723c */ /* 0x040fe20000041828 */
[----:B------:R-:W1:Y:S07]  /*9ef0*/  LDSM.16.MT88.4 R140, [R193+0x1800] ;  /* 0x00180000c18c783b */ /* 0x000e6e0000004200 */
[C---:B------:R-:W-:Y:S08]  /*9f00*/  HMMA.16816.F32.BF16 R68, R8.reuse, R136, R68 ;  /* 0x000000880844723c */ /* 0x040ff00000041844 */
[C---:B------:R-:W-:Y:S01]  /*9f10*/  HMMA.16816.F32.BF16 R72, R8.reuse, R138, R72 ;  /* 0x0000008a0848723c */ /* 0x040fe20000041848 */
[----:B------:R-:W2:Y:S07]  /*9f20*/  LDSM.16.MT88.4 R136, [R193+0x5800] ;  /* 0x00580000c188783b */ /* 0x000eae0000004200 */
[C---:B------:R-:W-:Y:S01]  /*9f30*/  HMMA.16816.F32.BF16 R152, R8.reuse, R148, R16 ;  /* 0x000000940898723c */ /* 0x040fe20000041810 */
[----:B------:R-:W-:Y:S07]  /*9f40*/  LDSM.16.MT88.4 R16, [R191+0x3800] ;  /* 0x00380000bf10783b */ /* 0x000fee0000004200 */
[C---:B----4-:R-:W-:Y:S08]  /*9f50*/  HMMA.16816.F32.BF16 R116, R8.reuse, R128, R116 ;  /* 0x000000800874723c */ /* 0x050ff00000041874 */
[C---:B------:R-:W-:Y:S01]  /*9f60*/  HMMA.16816.F32.BF16 R120, R8.reuse, R130, R120 ;  /* 0x000000820878723c */ /* 0x040fe20000041878 */
[----:B------:R-:W3:Y:S07]  /*9f70*/  LDSM.16.MT88.4 R128, [R191+0x7800] ;  /* 0x00780000bf80783b */ /* 0x000eee0000004200 */
[C---:B------:R-:W-:Y:S01]  /*9f80*/  HMMA.16816.F32.BF16 R156, R8.reuse, R158, R12 ;  /* 0x0000009e089c723c */ /* 0x040fe2000004180c */
[----:B------:R-:W4:Y:S07]  /*9f90*/  LDSM.16.MT88.4 R12, [R191+0x1800] ;  /* 0x00180000bf0c783b */ /* 0x000f2e0000004200 */
[C---:B------:R-:W-:Y:S01]  /*9fa0*/  HMMA.16816.F32.BF16 R148, R8.reuse, R150, R20 ;  /* 0x000000960894723c */ /* 0x040fe20000041814 */
[----:B------:R-:W4:Y:S07]  /*9fb0*/  LDSM.16.MT88.4 R20, [R191+0x5800] ;  /* 0x00580000bf14783b */ /* 0x000f2e0000004200 */
[C---:B-----5:R-:W-:Y:S08]  /*9fc0*/  HMMA.16816.F32.BF16 R108, R8.reuse, R144, R108 ;  /* 0x00000090086c723c */ /* 0x060ff0000004186c */
[C---:B------:R-:W-:Y:S08]  /*9fd0*/  HMMA.16816.F32.BF16 R112, R8.reuse, R146, R112 ;  /* 0x000000920870723c */ /* 0x040ff00000041870 */
[C---:B-1----:R-:W-:Y:S08]  /*9fe0*/  HMMA.16816.F32.BF16 R144, R8.reuse, R140, R24 ;  /* 0x0000008c0890723c */ /* 0x042ff00000041818 */
[C---:B--2---:R-:W-:Y:S08]  /*9ff0*/  HMMA.16816.F32.BF16 R84, R8.reuse, R136, R84 ;  /* 0x000000880854723c */ /* 0x044ff00000041854 */
        /* <DEDUP_REMOVED lines=17> */
[----:B------:R-:W-:-:S15]  /*a110*/  BRA.U !UP1, `(.L_x_1990) ;  /* 0x0000004109b47547 */ /* 0x000fde000b800000 */
[----:B------:R-:W1:Y:S01]  /*a120*/  LDC.64 R4, c[0x0][0x3c0] ;  /* 0x0000f000ff047b82 */ /* 0x000e620000000a00 */
[----:B------:R-:W-:Y:S01]  /*a130*/  UIADD3 UR12, UPT, UPT, UR16, -0x3, URZ ;  /* 0xfffffffd100c7890 */ /* 0x000fe2000fffe0ff */
[----:B------:R-:W-:-:S04]  /*a140*/  DEPBAR.LE SB0, 0x0 ;  /* 0x000080000000791a */ /* 0x000fc80000000000 */
[----:B------:R-:W-:Y:S01]  /*a150*/  IMAD.SHL.U32 R7, R180, 0x20, RZ ;  /* 0x00000020b4077824 */ /* 0x000fe200078e00ff */
[----:B------:R-:W-:Y:S01]  /*a160*/  LOP3.LUT R8, R0, 0x200, RZ, 0xc0, !PT ;  /* 0x0000020000087812 */ /* 0x000fe200078ec0ff */
[----:B------:R-:W-:Y:S01]  /*a170*/  IMAD.MOV.U32 R205, RZ, RZ, 0x20 ;  /* 0x00000020ffcd7424 */ /* 0x000fe200078e00ff */
[----:B------:R-:W-:Y:S01]  /*a180*/  SHF.R.U32.HI R181, RZ, 0x1, R180 ;  /* 0x00000001ffb57819 */ /* 0x000fe200000116b4 */
[----:B------:R-:W-:Y:S01]  /*a190*/  UISETP.GT.U32.AND UP1, UPT, UR12, UR14, UPT ;  /* 0x0000000e0c00728c */ /* 0x000fe2000bf24070 */
[----:B------:R-:W-:Y:S02]  /*a1a0*/  LOP3.LUT R7, R8, 0x7c00, R7, 0xf8, !PT ;  /* 0x00007c0008077812 */ /* 0x000fe400078ef807 */
[----:B------:R-:W-:Y:S02]  /*a1b0*/  LOP3.LUT R8, R167, 0x1c0, R0, 0xf8, !PT ;  /* 0x000001c0a7087812 */ /* 0x000fe400078ef800 */
[----:B------:R-:W-:Y:S02]  /*a1c0*/  LOP3.LUT R187, R0, 0x400, RZ, 0xc0, !PT ;  /* 0x0000040000bb7812 */ /* 0x000fe400078ec0ff */
[----:B------:R-:W-:-:S02]  /*a1d0*/  LOP3.LUT R10, R8, 0x8, R180, 0x78, !PT ;  /* 0x00000008080a7812 */ /* 0x000fc400078e78b4 */
[----:B------:R-:W-:-:S03]  /*a1e0*/  SEL R205, R205, 0xffffffe0, !P2 ;  /* 0xffffffe0cdcd7807 */ /* 0x000fc60005000000 */
[----:B------:R-:W-:Y:S02]  /*a1f0*/  IMAD R187, R10, 0x2, R187 ;  /* 0x000000020abb7824 */ /* 0x000fe400078e02bb */
[----:B-1----:R-:W-:-:S04]  /*a200*/  IMAD.WIDE.U32 R12, R4, UR12, RZ ;  /* 0x0000000c040c7c25 */ /* 0x002fc8000f8e00ff */
[C---:B------:R-:W-:Y:S01]  /*a210*/  IMAD.SHL.U32 R9, R12.reuse, 0x40, RZ ;  /* 0x000000400c097824 */ /* 0x040fe200078e00ff */
[----:B------:R-:W-:Y:S01]  /*a220*/  BAR.SYNC.DEFER_BLOCKING 0x0 ;  /* 0x0000000000007b1d */ /* 0x000fe20000010000 */
[----:B------:R-:W-:Y:S01]  /*a230*/  IMAD R3, R5, UR12, R13 ;  /* 0x0000000c05037c24 */ /* 0x000fe2000f8e020d */
[----:B------:R-:W-:Y:S02]  /*a240*/  LEA R16, P3, R12, R223, 0x7 ;  /* 0x000000df0c107211 */ /* 0x000fe400078638ff */
[----:B------:R-:W-:Y:S02]  /*a250*/  LEA R6, P0, R4, R9, 0x5 ;  /* 0x0000000904067211 */ /* 0x000fe400078028ff */
[C-C-:B------:R-:W-:Y:S02]  /*a260*/  SHF.L.U64.HI R9, R12.reuse, 0x6, R3.reuse ;  /* 0x000000060c097819 */ /* 0x140fe40000010203 */
[----:B------:R-:W-:Y:S01]  /*a270*/  LEA.HI.X R17, R12, R222, R3, 0x7, P3 ;  /* 0x000000de0c117211 */ /* 0x000fe200018f3c03 */
[----:B------:R-:W-:Y:S01]  /*a280*/  VIADD R12, R187, UR5 ;  /* 0x00000005bb0c7c36 */ /* 0x000fe20008000000 */
[----:B------:R-:W-:-:S02]  /*a290*/  LEA.HI.X R5, R4, R9, R5, 0x5, P0 ;  /* 0x0000000904057211 */ /* 0x000fc400000f2c05 */
[----:B------:R-:W-:Y:S01]  /*a2a0*/  LOP3.LUT R4, R181, 0x8, RZ, 0xc0, !PT ;  /* 0x00000008b5047812 */ /* 0x000fe200078ec0ff */
[----:B------:R-:W-:Y:S01]  /*a2b0*/  IMAD.IADD R183, R12, 0x1, R205 ;  /* 0x000000010cb77824 */ /* 0x000fe200078e02cd */
[C---:B------:R-:W-:Y:S02]  /*a2c0*/  LEA R14, P0, R6.reuse, R223, 0x1 ;  /* 0x000000df060e7211 */ /* 0x040fe400078008ff */
[----:B------:R-:W-:Y:S02]  /*a2d0*/  LOP3.LUT R4, R7, R8, R4, 0xf6, !PT ;  /* 0x0000000807047212 */ /* 0x000fe400078ef604 */
[----:B------:R-:W-:Y:S02]  /*a2e0*/  LEA.HI.X R15, R6, R222, R5, 0x1, P0 ;  /* 0x000000de060f7211 */ /* 0x000fe400000f0c05 */
[----:B------:R-:W-:Y:S02]  /*a2f0*/  LEA R218, R4, UR5, 0x1 ;  /* 0x0000000504da7c11 */ /* 0x000fe4000f8e08ff */
[----:B------:R-:W-:Y:S01]  /*a300*/  SEL R3, R165, 0xffffffc0, !P1 ;  /* 0xffffffc0a5037807 */ /* 0x000fe20004800000 */
[----:B------:R-:W-:Y:S01]  /*a310*/  @!PT LDS RZ, [RZ] ;  /* 0x00000000fffff984 */ /* 0x000fe20000000800 */
[----:B------:R-:W-:Y:S01]  /*a320*/  @!PT LDS RZ, [RZ] ;  /* 0x00000000fffff984 */ /* 0x000fe20000000800 */
[----:B------:R-:W-:Y:S01]  /*a330*/  @!PT LDS RZ, [RZ] ;  /* 0x00000000fffff984 */ /* 0x000fe20000000800 */
[----:B------:R-:W-:Y:S02]  /*a340*/  LDGSTS.E.BYPASS.LTC128B.128 [R226+0x18000], desc[UR22][R16.64] ;  /* 0x1800000010e27fae */ /* 0x000fe4000b981a16 */
[----:B------:R-:W-:-:S02]  /*a350*/  IMAD.IADD R185, R205, 0x1, R218 ;  /* 0x00000001cdb97824 */ /* 0x000fc400078e02da */
[--C-:B------:R-:W-:Y:S01]  /*a360*/  IMAD.IADD R184, R218, 0x1, R3.reuse ;  /* 0x00000001dab87824 */ /* 0x100fe200078e0203 */
[----:B------:R-:W-:Y:S01]  /*a370*/  LDGSTS.E.BYPASS.LTC128B.128 [R226+0x1a000], desc[UR22][R16.64+0x80] ;  /* 0x1a00008010e27fae */ /* 0x000fe2000b981a16 */
[----:B------:R-:W-:Y:S02]  /*a380*/  IMAD.IADD R3, R12, 0x1, R3 ;  /* 0x000000010c037824 */ /* 0x000fe400078e0203 */
[C---:B------:R-:W-:Y:S01]  /*a390*/  IMAD.IADD R217, R205.reuse, 0x1, R184 ;  /* 0x00000001cdd97824 */ /* 0x040fe200078e02b8 */
        /* <DEDUP_REMOVED lines=11> */
[----:B------:R-:W5:Y:S04]  /*a450*/  LDSM.16.M88.4 R200, [R187+UR5+0x11800] ;  /* 0x01180005bbc8783b */ /* 0x000f680008000200 */
[----:B-1----:R-:W-:Y:S04]  /*a460*/  LDSM.16.M88.4 R16, [R185] ;  /* 0x00000000b910783b */ /* 0x002fe80000000200 */
[----:B------:R-:W1:Y:S04]  /*a470*/  LDSM.16.M88.4 R8, [R183+0x10000] ;  /* 0x01000000b708783b */ /* 0x000e680000000200 */
[----:B------:R-:W1:Y:S04]  /*a480*/  LDSM.16.M88.4 R4, [R183+0x10800] ;  /* 0x01080000b704783b */ /* 0x000e680000000200 */
[----:B------:R-:W1:Y:S04]  /*a490*/  LDSM.16.M88.4 R196, [R183+0x11000] ;  /* 0x01100000b7c4783b */ /* 0x000e680000000200 */
[----:B------:R-:W1:Y:S04]  /*a4a0*/  LDSM.16.M88.4 R24, [R183+0x11800] ;  /* 0x01180000b718783b */ /* 0x000e680000000200 */
[----:B------:R-:W-:Y:S01]  /*a4b0*/  LDSM.16.M88.4 R208, [R184] ;  /* 0x00000000b8d0783b */ /* 0x000fe20000000200 */
[C---:B---3--:R-:W-:Y:S03]  /*a4c0*/  HMMA.16816.F32.BF16 R20, R28.reuse, R192, RZ ;  /* 0x000000c01c14723c */ /* 0x048fe600000418ff */
[----:B--2---:R-:W2:Y:S04]  /*a4d0*/  LDSM.16.M88.4 R12, [R3+0x10000] ;  /* 0x01000000030c783b */ /* 0x004ea80000000200 */
[----:B------:R-:W-:Y:S01]  /*a4e0*/  LDSM.16.M88.4 R212, [R3+0x11800] ;  /* 0x0118000003d4783b */ /* 0x000fe20000000200 */
[C---:B----4-:R-:W-:Y:S03]  /*a4f0*/  HMMA.16816.F32.BF16 R188, R28.reuse, R176, RZ ;  /* 0x000000b01cbc723c */ /* 0x050fe600000418ff */
[----:B------:R-:W-:Y:S04]  /*a500*/  LDSM.16.M88.4 R204, [R164+0x10000] ;  /* 0x01000000a4cc783b */ /* 0x000fe80000000200 */
[----:B------:R-:W-:Y:S01]  /*a510*/  LDSM.16.M88.4 R240, [R187+UR5+0x17800] ;  /* 0x01780005bbf0783b */ /* 0x000fe20008000200 */
[C---:B------:R-:W-:Y:S03]  /*a520*/  HMMA.16816.F32.BF16 R192, R28.reuse, R194, RZ ;  /* 0x000000c21cc0723c */ /* 0x040fe600000418ff */
[----:B------:R-:W0:Y:S05]  /*a530*/  LDGDEPBAR ;  /* 0x00000000000079af */ /* 0x000e2a0000000000 */
[C---:B------:R-:W-:Y:S08]  /*a540*/  HMMA.16816.F32.BF16 R176, R28.reuse, R178, RZ ;  /* 0x000000b21cb0723c */ /* 0x040ff000000418ff */
[C---:B-----5:R-:W-:Y:S08]  /*a550*/  HMMA.16816.F32.BF16 R172, R28.reuse, R168, RZ ;  /* 0x000000a81cac723c */ /* 0x060ff000000418ff */
[C---:B------:R-:W-:Y:S08]  /*a560*/  HMMA.16816.F32.BF16 R168, R28.reuse, R170, RZ ;  /* 0x000000aa1ca8723c */ /* 0x040ff000000418ff */
[----:B------:R-:W-:Y:S08]  /*a570*/  HMMA.16816.F32.BF16 R32, R28, R200, RZ ;  /* 0x000000c81c20723c */ /* 0x000ff000000418ff */
[C---:B-1----:R-:W-:Y:S08]  /*a580*/  HMMA.16816.F32.BF16 R20, R16.reuse, R8, R20 ;  /* 0x000000081014723c */ /* 0x042ff00000041814 */
[C---:B------:R-:W-:Y:S01]  /*a590*/  HMMA.16816.F32.BF16 R192, R16.reuse, R10, R192 ;  /* 0x0000000a10c0723c */ /* 0x040fe200000418c0 */
[----:B------:R-:W1:Y:S07]  /*a5a0*/  LDSM.16.M88.4 R8, [R3+0x10800] ;  /* 0x010800000308783b */ /* 0x000e6e0000000200 */
[C---:B------:R-:W-:Y:S08]  /*a5b0*/  HMMA.16816.F32.BF16 R188, R16.reuse, R4, R188 ;  /* 0x0000000410bc723c */ /* 0x040ff000000418bc */
[----:B------:R-:W-:Y:S01]  /*a5c0*/  HMMA.16816.F32.BF16 R176, R16, R6, R176 ;  /* 0x0000000610b0723c */ /* 0x000fe200000418b0 */
[----:B------:R-:W3:Y:S07]  /*a5d0*/  LDSM.16.M88.4 R4, [R3+0x11000] ;  /* 0x011000000304783b */ /* 0x000eee0000000200 */
[----:B------:R-:W-:Y:S01]  /*a5e0*/  HMMA.16816.F32.BF16 R28, R28, R202, RZ ;  /* 0x000000ca1c1c723c */ /* 0x000fe200000418ff */
[----:B------:R-:W-:Y:S07]  /*a5f0*/  LDSM.16.M88.4 R200, [R187+UR5+0x12800] ;  /* 0x01280005bbc8783b */ /* 0x000fee0008000200 */
        /* <DEDUP_REMOVED lines=12> */
[----:B------:R-:W-:Y:S07]  /*a6c0*/  LDSM.16.M88.4 R8, [R187+UR5+0x12000] ;  /* 0x01200005bb08783b */ /* 0x000fee0008000200 */
[C---:B---3--:R-:W-:Y:S08]  /*a6d0*/  HMMA.16816.F32.BF16 R172, R208.reuse, R4, R172 ;  /* 0x00000004d0ac723c */ /* 0x048ff000000418ac */
        /* <DEDUP_REMOVED lines=14> */
[----:B------:R-:W3:Y:S07]  /*a7c0*/  LDSM.16.M88.4 R196, [R187+UR5+0x13800] ;  /* 0x01380005bbc4783b */ /* 0x000eee0008000200 */
        /* <DEDUP_REMOVED lines=16> */
[----:B------:R-:W3:Y:S03]  /*a8d0*/  LDSM.16.M88.4 R196, [R3+0x13800] ;  /* 0x0138000003c4783b */ /* 0x000ee60000000200 */
[C---:B----4-:R-:W-:Y:S08]  /*a8e0*/  HMMA.16816.F32.BF16 R20, R204.reuse, R24, R20 ;  /* 0x00000018cc14723c */ /* 0x050ff00000041814 */
[C---:B------:R-:W-:Y:S01]  /*a8f0*/  HMMA.16816.F32.BF16 R192, R204.reuse, R26, R192 ;  /* 0x0000001accc0723c */ /* 0x040fe200000418c0 */
[----:B------:R-:W-:Y:S07]  /*a900*/  LDSM.16.M88.4 R24, [R217+0x4000] ;  /* 0x00400000d918783b */ /* 0x000fee0000000200 */
[C---:B-----5:R-:W-:Y:S08]  /*a910*/  HMMA.16816.F32.BF16 R188, R204.reuse, R12, R188 ;  /* 0x0000000cccbc723c */ /* 0x060ff000000418bc */
        /* <DEDUP_REMOVED lines=15> */
[C---:B---3--:R-:W-:Y:S08]  /*aa10*/  HMMA.16816.F32.BF16 R172, R16.reuse, R4, R172 ;  /* 0x0000000410ac723c */ /* 0x048ff000000418ac */
[C---:B------:R-:W-:Y:S01]  /*aa20*/  HMMA.16816.F32.BF16 R168, R16.reuse, R6, R168 ;  /* 0x0000000610a8723c */ /* 0x040fe200000418a8 */
[----:B------:R-:W3:Y:S07]  /*aa30*/  LDSM.16.M88.4 R4, [R218+0x8000] ;  /* 0x00800000da04783b */ /* 0x000eee0000000200 */
[C---:B------:R-:W-:Y:S08]  /*aa40*/  HMMA.16816.F32.BF16 R32, R16.reuse, R196, R32 ;  /* 0x000000c41020723c */ /* 0x040ff00000041820 */
        /* <DEDUP_REMOVED lines=27> */
[----:B------:R-:W1:Y:S04]  /*ac00*/  LDSM.16.M88.4 R4, [R184+0x8000] ;  /* 0x00800000b804783b */ /* 0x000e680000000200 */
[----:B------:R-:W3:Y:S03]  /*ac10*/  LDSM.16.M88.4 R8, [R3+0x15000] ;  /* 0x015000000308783b */ /* 0x000ee60000000200 */
[C---:B------:R-:W-:Y:S08]  /*ac20*/  HMMA.16816.F32.BF16 R20, R196.reuse, R208, R20 ;  /* 0x000000d0c414723c */ /* 0x040ff00000041814 */
[C---:B------:R-:W-:Y:S01]  /*ac30*/  HMMA.16816.F32.BF16 R192, R196.reuse, R210, R192 ;  /* 0x000000d2c4c0723c */ /* 0x040fe200000418c0 */
[----:B------:R-:W-:Y:S07]  /*ac40*/  LDSM.16.M88.4 R208, [R164+0x14000] ;  /* 0x01400000a4d0783b */ /* 0x000fee0000000200 */
        /* <DEDUP_REMOVED lines=8> */
[----:B------:R-:W4:Y:S04]  /*acd0*/  LDSM.16.M88.4 R200, [R164+0x15000] ;  /* 0x01500000a4c8783b */ /* 0x000f280000000200 */
[----:B------:R-:W5:Y:S03]  /*ace0*/  LDSM.16.M88.4 R196, [R164+0x15800] ;  /* 0x01580000a4c4783b */ /* 0x000f660000000200 */
[C---:B-1----:R-:W-:Y:S08]  /*acf0*/  HMMA.16816.F32.BF16 R188, R4.reuse, R12, R188 ;  /* 0x0000000c04bc723c */ /* 0x042ff000000418bc */
[C---:B------:R-:W-:Y:S01]  /*ad00*/  HMMA.16816.F32.BF16 R176, R4.reuse, R14, R176 ;  /* 0x0000000e04b0723c */ /* 0x040fe200000418b0 */
[----:B------:R-:W-:Y:S07]  /*ad10*/  LDSM.16.M88.4 R12, [R187+UR5+0x16800] ;  /* 0x01680005bb0c783b */ /* 0x000fee0008000200 */
[C---:B---3--:R-:W-:Y:S08]  /*ad20*/  HMMA.16816.F32.BF16 R172, R4.reuse, R8, R172 ;  /* 0x0000000804ac723c */ /* 0x048ff000000418ac */
[C---:B------:R-:W-:Y:S01]  /*ad30*/  HMMA.16816.F32.BF16 R168, R4.reuse, R10, R168 ;  /* 0x0000000a04a8723c */ /* 0x040fe200000418a8 */
[----:B------:R-:W1:Y:S07]  /*ad40*/  LDSM.16.M88.4 R8, [R218+0xc000] ;  /* 0x00c00000da08783b */ /* 0x000e6e0000000200 */
[C---:B------:R-:W-:Y:S08]  /*ad50*/  HMMA.16816.F32.BF16 R20, R4.reuse, R16, R20 ;  /* 0x000000100414723c */ /* 0x040ff00000041814 */
[C---:B------:R-:W-:Y:S01]  /*ad60*/  HMMA.16816.F32.BF16 R192, R4.reuse, R18, R192 ;  /* 0x0000001204c0723c */ /* 0x040fe200000418c0 */
[----:B------:R-:W3:Y:S07]  /*ad70*/  LDSM.16.M88.4 R16, [R187+UR5+0x16000] ;  /* 0x01600005bb10783b */ /* 0x000eee0008000200 */
[C---:B------:R-:W-:Y:S08]  /*ad80*/  HMMA.16816.F32.BF16 R32, R4.reuse, R212, R32 ;  /* 0x000000d40420723c */ /* 0x040ff00000041820 */
[----:B------:R-:W-:Y:S01]  /*ad90*/  HMMA.16816.F32.BF16 R28, R4, R214, R28 ;  /* 0x000000d6041c723c */ /* 0x000fe2000004181c */
[----:B------:R-:W3:Y:S04]  /*ada0*/  LDSM.16.M88.4 R4, [R187+UR5+0x17000] ;  /* 0x01700005bb04783b */ /* 0x000ee80008000200 */
        /* <DEDUP_REMOVED lines=13> */
[----:B------:R4:W-:Y:S03]  /*ae80*/  LDSM.16.M88.4 R196, [R183+0x17800] ;  /* 0x01780000b7c4783b */ /* 0x0009e60000000200 */
[C---:B-1----:R-:W-:Y:S08]  /*ae90*/  HMMA.16816.F32.BF16 R188, R8.reuse, R12, R188 ;  /* 0x0000000c08bc723c */ /* 0x042ff000000418bc */
[C---:B------:R-:W-:Y:S01]  /*aea0*/  HMMA.16816.F32.BF16 R176, R8.reuse, R14, R176 ;  /* 0x0000000e08b0723c */ /* 0x040fe200000418b0 */
[----:B------:R-:W1:Y:S07]  /*aeb0*/  LDSM.16.M88.4 R12, [R184+0xc000] ;  /* 0x00c00000b80c783b */ /* 0x000e6e0000000200 */
[----:B---3--:R-:W-:Y:S01]  /*aec0*/  HMMA.16816.F32.BF16 R20, R8, R16, R20 ;  /* 0x000000100814723c */ /* 0x008fe20000041814 */
[----:B----4-:R-:W-:-:S07]  /*aed0*/  VIADD R183, R221, 0x8 ;  /* 0x00000008ddb77836 */ /* 0x010fce0000000000 */
[C---:B------:R-:W-:Y:S01]  /*aee0*/  HMMA.16816.F32.BF16 R192, R8.reuse, R18, R192 ;  /* 0x0000001208c0723c */ /* 0x040fe200000418c0 */
[----:B------:R-:W-:Y:S07]  /*aef0*/  LDSM.16.M88.4 R16, [R164+0x16000] ;  /* 0x01600000a410783b */ /* 0x000fee0000000200 */
[C---:B------:R-:W-:Y:S08]  /*af00*/  HMMA.16816.F32.BF16 R172, R8.reuse, R4, R172 ;  /* 0x0000000408ac723c */ /* 0x040ff000000418ac */
[----:B------:R-:W-:Y:S01]  /*af10*/  HMMA.16816.F32.BF16 R168, R8, R6, R168 ;  /* 0x0000000608a8723c */ /* 0x000fe200000418a8 */
[----:B------:R-:W3:Y:S07]  /*af20*/  LDSM.16.M88.4 R4, [R217+0xc000] ;  /* 0x00c00000d904783b */ /* 0x000eee0000000200 */
[----:B--2---:R-:W-:Y:S08]  /*af30*/  HMMA.16816.F32.BF16 R20, R208, R212, R20 ;  /* 0x000000d4d014723c */ /* 0x004ff00000041814 */
[C---:B------:R-:W-:Y:S08]  /*af40*/  HMMA.16816.F32.BF16 R32, R8.reuse, R240, R32 ;  /* 0x000000f00820723c */ /* 0x040ff00000041820 */
[----:B------:R-:W-:Y:S01]  /*af50*/  HMMA.16816.F32.BF16 R28, R8, R242, R28 ;  /* 0x000000f2081c723c */ /* 0x000fe2000004181c */
[----:B------:R-:W2:Y:S07]  /*af60*/  LDSM.16.M88.4 R8, [R3+0x16800] ;  /* 0x016800000308783b */ /* 0x000eae0000000200 */
[----:B------:R-:W-:Y:S08]  /*af70*/  HMMA.16816.F32.BF16 R192, R208, R214, R192 ;  /* 0x000000d6d0c0723c */ /* 0x000ff000000418c0 */
[----:B-1----:R-:W-:Y:S08]  /*af80*/  HMMA.16816.F32.BF16 R20, R12, R24, R20 ;  /* 0x000000180c14723c */ /* 0x002ff00000041814 */
[----:B------:R-:W-:Y:S08]  /*af90*/  HMMA.16816.F32.BF16 R188, R208, R204, R188 ;  /* 0x000000ccd0bc723c */ /* 0x000ff000000418bc */
[----:B------:R-:W-:Y:S01]  /*afa0*/  HMMA.16816.F32.BF16 R192, R12, R26, R192 ;  /* 0x0000001a0cc0723c */ /* 0x000fe200000418c0 */
[----:B------:R-:W1:Y:S07]  /*afb0*/  LDSM.16.M88.4 R24, [R164+0x16800] ;  /* 0x01680000a418783b */ /* 0x000e6e0000000200 */
[----:B------:R-:W-:Y:S01]  /*afc0*/  HMMA.16816.F32.BF16 R172, R208, R200, R172 ;  /* 0x000000c8d0ac723c */ /* 0x000fe200000418ac */
[----:B------:R-:W-:-:S05]  /*afd0*/  IMAD.SHL.U32 R200, R180, 0x2, RZ ;  /* 0x00000002b4c87824 */ /* 0x000fca00078e00ff */
[----:B------:R-:W-:Y:S02]  /*afe0*/  LOP3.LUT R201, R200, 0x6, RZ, 0xc0, !PT ;  /* 0x00000006c8c97812 */ /* 0x000fe400078ec0ff */
[----:B---3--:R-:W-:Y:S01]  /*aff0*/  HMMA.16816.F32.BF16 R20, R4, R16, R20 ;  /* 0x000000100414723c */ /* 0x008fe20000041814 */
[----:B------:R-:W-:-:S04]  /*b000*/  IMAD.U32 R16, RZ, RZ, UR16 ;  /* 0x00000010ff107e24 */ /* 0x000fc8000f8e00ff */
[----:B------:R-:W-:-:S03]  /*b010*/  IMAD R185, R16, 0x40, R201 ;  /* 0x0000004010b97824 */ /* 0x000fc600078e02c9 */
[----:B------:R-:W-:Y:S01]  /*b020*/  HMMA.16816.F32.BF16 R176, R208, R206, R176 ;  /* 0x000000ced0b0723c */ /* 0x000fe200000418b0 */
[----:B------:R-:W-:-:S05]  /*b030*/  VIADD R16, R185, 0xffffff40 ;  /* 0xffffff40b9107836 */ /* 0x000fca0000000000 */
[-C--:B------:R-:W-:Y:S02]  /*b040*/  ISETP.GT.AND P0, PT, R183, R16.reuse, PT ;  /* 0x00000010b700720c */ /* 0x080fe40003f04270 */
[----:B--2---:R-:W-:Y:S01]  /*b050*/  HMMA.16816.F32.BF16 R188, R12, R8, R188 ;  /* 0x000000080cbc723c */ /* 0x004fe200000418bc */
[----:B------:R-:W-:Y:S01]  /*b060*/  VIADD R8, R185, 0xffffff41 ;  /* 0xffffff41b9087836 */ /* 0x000fe20000000000 */
[C---:B------:R-:W-:Y:S02]  /*b070*/  ISETP.GT.AND P4, PT, R221.reuse, R16, PT ;  /* 0x00000010dd00720c */ /* 0x040fe40003f84270 */
[----:B------:R-:W-:Y:S02]  /*b080*/  FSEL R22, R22, -INF , !P0 ;  /* 0xff80000016167808 */ /* 0x000fe40004000000 */
[-C--:B------:R-:W-:Y:S02]  /*b090*/  ISETP.GT.AND P3, PT, R221, R8.reuse, PT ;  /* 0x00000008dd00720c */ /* 0x080fe40003f64270 */
[----:B------:R-:W-:Y:S01]  /*b0a0*/  HMMA.16816.F32.BF16 R192, R4, R18, R192 ;  /* 0x0000001204c0723c */ /* 0x000fe200000418c0 */
[----:B------:R-:W-:-:S02]  /*b0b0*/  ISETP.GT.AND P0, PT, R183, R8, PT ;  /* 0x00000008b700720c */ /* 0x000fc40003f04270 */
[----:B------:R-:W-:Y:S02]  /*b0c0*/  FSEL R20, R20, -INF , !P4 ;  /* 0xff80000014147808 */ /* 0x000fe40006000000 */
[----:B------:R-:W-:Y:S02]  /*b0d0*/  FSEL R21, R21, -INF , !P3 ;  /* 0xff80000015157808 */ /* 0x000fe40005800000 */
[CC--:B------:R-:W-:Y:S01]  /*b0e0*/  ISETP.GE.AND P4, PT, R8.reuse, R220.reuse, PT ;  /* 0x000000dc0800720c */ /* 0x0c0fe20003f86270 */
[C---:B------:R-:W-:Y:S01]  /*b0f0*/  HMMA.16816.F32.BF16 R32, R208.reuse, R196, R32 ;  /* 0x000000c4d020723c */ /* 0x040fe20000041820 */
[-C--:B------:R-:W-:Y:S01]  /*b100*/  ISETP.GE.AND P3, PT, R8, R219.reuse, PT ;  /* 0x000000db0800720c */ /* 0x080fe20003f66270 */
[C---:B------:R-:W-:Y:S01]  /*b110*/  VIADD R8, R185.reuse, 0xffffff48 ;  /* 0xffffff48b9087836 */ /* 0x040fe20000000000 */
[C---:B------:R-:W-:Y:S02]  /*b120*/  ISETP.GE.AND P6, PT, R16.reuse, R220, PT ;  /* 0x000000dc1000720c */ /* 0x040fe40003fc6270 */
[----:B------:R-:W-:Y:S01]  /*b130*/  ISETP.GE.AND P5, PT, R16, R219, PT ;  /* 0x000000db1000720c */ /* 0x000fe20003fa6270 */
[----:B------:R-:W-:Y:S01]  /*b140*/  VIADD R16, R185, 0xffffff49 ;  /* 0xffffff49b9107836 */ /* 0x000fe20000000000 */
[----:B------:R-:W-:Y:S01]  /*b150*/  FSEL R23, R23, -INF , !P0 ;  /* 0xff80000017177808 */ /* 0x000fe20004000000 */
[----:B------:R-:W-:Y:S01]  /*b160*/  HMMA.16816.F32.BF16 R28, R208, R198, R28 ;  /* 0x000000c6d01c723c */ /* 0x000fe2000004181c */
[----:B------:R-:W2:Y:S01]  /*b170*/  LDSM.16.M88.4 R196, [R3+0x17000] ;  /* 0x0170000003c4783b */ /* 0x000ea20000000200 */
[----:B------:R-:W-:-:S02]  /*b180*/  FSEL R241, R20, -INF , !P6 ;  /* 0xff80000014f17808 */ /* 0x000fc40007000000 */
[-C--:B------:R-:W-:Y:S02]  /*b190*/  ISETP.GT.AND P0, PT, R221, R8.reuse, PT ;  /* 0x00000008dd00720c */ /* 0x080fe40003f04270 */
[----:B------:R-:W-:Y:S02]  /*b1a0*/  ISETP.GT.AND P6, PT, R183, R8, PT ;  /* 0x00000008b700720c */ /* 0x000fe40003fc4270 */
[----:B------:R-:W-:Y:S01]  /*b1b0*/  HMMA.16816.F32.BF16 R176, R12, R10, R176 ;  /* 0x0000000a0cb0723c */ /* 0x000fe200000418b0 */
[----:B------:R-:W-:Y:S02]  /*b1c0*/  FSEL R20, R192, -INF , !P0 ;  /* 0xff800000c0147808 */ /* 0x000fe40004000000 */
[----:B------:R-:W-:Y:S01]  /*b1d0*/  FSEL R192, R194, -INF , !P6 ;  /* 0xff800000c2c07808 */ /* 0x000fe20007000000 */
[C---:B------:R-:W-:Y:S01]  /*b1e0*/  VIADD R194, R185.reuse, 0xffffff50 ;  /* 0xffffff50b9c27836 */ /* 0x040fe20000000000 */
[----:B------:R-:W-:Y:S01]  /*b1f0*/  FSEL R184, R22, -INF , !P5 ;  /* 0xff80000016b87808 */ /* 0x000fe20006800000 */
[----:B------:R-:W-:Y:S01]  /*b200*/  VIADD R22, R185, 0xffffff51 ;  /* 0xffffff51b9167836 */ /* 0x000fe20000000000 */
[----:B------:R-:W-:Y:S01]  /*b210*/  FSEL R187, R21, -INF , !P4 ;  /* 0xff80000015bb7808 */ /* 0x000fe20006000000 */
[----:B-1----:R-:W-:Y:S01]  /*b220*/  HMMA.16816.F32.BF16 R188, R4, R24, R188 ;  /* 0x0000001804bc723c */ /* 0x002fe200000418bc */
[----:B------:R-:W-:-:S02]  /*b230*/  FSEL R24, R23, -INF , !P3 ;  /* 0xff80000017187808 */ /* 0x000fc40005800000 */
[----:B------:R-:W-:Y:S02]  /*b240*/  ISETP.GT.AND P3, PT, R221, R16, PT ;  /* 0x00000010dd00720c */ /* 0x000fe40003f64270 */
[C---:B------:R-:W-:Y:S02]  /*b250*/  ISETP.GE.AND P0, PT, R16.reuse, R220, PT ;  /* 0x000000dc1000720c */ /* 0x040fe40003f06270 */
[----:B------:R-:W-:Y:S01]  /*b260*/  FSEL R25, R193, -INF , !P3 ;  /* 0xff800000c1197808 */ /* 0x000fe20005800000 */
[----:B------:R-:W-:Y:S01]  /*b270*/  HMMA.16816.F32.BF16 R168, R208, R202, R168 ;  /* 0x000000cad0a8723c */ /* 0x000fe200000418a8 */
[-C--:B------:R-:W-:Y:S02]  /*b280*/  ISETP.GE.AND P6, PT, R16, R219.reuse, PT ;  /* 0x000000db1000720c */ /* 0x080fe40003fc6270 */
[----:B------:R-:W-:Y:S02]  /*b290*/  ISETP.GT.AND P3, PT, R183, R16, PT ;  /* 0x00000010b700720c */ /* 0x000fe40003f64270 */
[C---:B------:R-:W-:Y:S01]  /*b2a0*/  ISETP.GE.AND P5, PT, R8.reuse, R220, PT ;  /* 0x000000dc0800720c */ /* 0x040fe20003fa6270 */
[----:B------:R-:W1:Y:S01]  /*b2b0*/  LDSM.16.M88.4 R16, [R3+0x17800] ;  /* 0x017800000310783b */ /* 0x000e620000000200 */
[----:B------:R-:W-:Y:S01]  /*b2c0*/  ISETP.GE.AND P4, PT, R8, R219, PT ;  /* 0x000000db0800720c */ /* 0x000fe20003f86270 */
[----:B------:R-:W-:Y:S01]  /*b2d0*/  HMMA.16816.F32.BF16 R176, R4, R26, R176 ;  /* 0x0000001a04b0723c */ /* 0x000fe200000418b0 */
[----:B------:R-:W-:Y:S01]  /*b2e0*/  FSEL R195, R195, -INF , !P3 ;  /* 0xff800000c3c37808 */ /* 0x000fe20005800000 */
[----:B------:R-:W3:Y:S01]  /*b2f0*/  LDSM.16.M88.4 R8, [R164+0x17000] ;  /* 0x01700000a408783b */ /* 0x000ee20000000200 */
[----:B------:R-:W-:-:S02]  /*b300*/  FSEL R25, R25, -INF , !P0 ;  /* 0xff80000019197808 */ /* 0x000fc40004000000 */
[-C--:B------:R-:W-:Y:S02]  /*b310*/  ISETP.GT.AND P3, PT, R221, R194.reuse, PT ;  /* 0x000000c2dd00720c */ /* 0x080fe40003f64270 */
[----:B------:R-:W-:Y:S02]  /*b320*/  ISETP.GT.AND P0, PT, R183, R194, PT ;  /* 0x000000c2b700720c */ /* 0x000fe40003f04270 */
[----:B------:R-:W-:Y:S01]  /*b330*/  FSEL R26, R195, -INF , !P6 ;  /* 0xff800000c31a7808 */ /* 0x000fe20007000000 */
[----:B--2---:R-:W-:Y:S01]  /*b340*/  HMMA.16816.F32.BF16 R172, R12, R196, R172 ;  /* 0x000000c40cac723c */ /* 0x004fe200000418ac */
[----:B------:R-:W-:Y:S02]  /*b350*/  ISETP.GT.AND P6, PT, R221, R22, PT ;  /* 0x00000016dd00720c */ /* 0x000fe40003fc4270 */
[----:B------:R-:W-:Y:S01]  /*b360*/  FSEL R193, R20, -INF , !P5 ;  /* 0xff80000014c17808 */ /* 0x000fe20006800000 */
[----:B------:R-:W-:Y:S01]  /*b370*/  VIADD R20, R185, 0xffffff58 ;  /* 0xffffff58b9147836 */ /* 0x000fe20000000000 */
[----:B------:R-:W-:-:S02]  /*b380*/  FSEL R192, R192, -INF , !P4 ;  /* 0xff800000c0c07808 */ /* 0x000fc40006000000 */
[----:B------:R-:W-:Y:S01]  /*b390*/  FSEL R188, R188, -INF , !P3 ;  /* 0xff800000bcbc7808 */ /* 0x000fe20005800000 */
[----:B------:R-:W-:Y:S01]  /*b3a0*/  HMMA.16816.F32.BF16 R168, R12, R198, R168 ;  /* 0x000000c60ca8723c */ /* 0x000fe200000418a8 */
[----:B------:R-:W-:Y:S02]  /*b3b0*/  FSEL R190, R190, -INF , !P0 ;  /* 0xff800000bebe7808 */ /* 0x000fe40004000000 */
[CC--:B------:R-:W-:Y:S02]  /*b3c0*/  ISETP.GE.AND P5, PT, R194.reuse, R220.reuse, PT ;  /* 0x000000dcc200720c */ /* 0x0c0fe40003fa6270 */
[----:B------:R-:W-:Y:S02]  /*b3d0*/  ISETP.GE.AND P4, PT, R194, R219, PT ;  /* 0x000000dbc200720c */ /* 0x000fe40003f86270 */
[----:B------:R-:W-:Y:S02]  /*b3e0*/  ISETP.GE.AND P3, PT, R22, R220, PT ;  /* 0x000000dc1600720c */ /* 0x000fe40003f66270 */
[----:B------:R-:W-:-:S02]  /*b3f0*/  ISETP.GT.AND P0, PT, R183, R22, PT ;  /* 0x00000016b700720c */ /* 0x000fc40003f04270 */
[----:B------:R-:W-:Y:S02]  /*b400*/  FSEL R189, R189, -INF , !P6 ;  /* 0xff800000bdbd7808 */ /* 0x000fe40007000000 */
[----:B------:R-:W-:Y:S02]  /*b410*/  FSEL R191, R191, -INF , !P0 ;  /* 0xff800000bfbf7808 */ /* 0x000fe40004000000 */
[----:B------:R-:W-:Y:S01]  /*b420*/  FSEL R209, R188, -INF , !P5 ;  /* 0xff800000bcd17808 */ /* 0x000fe20006800000 */
[----:B------:R-:W-:Y:S01]  /*b430*/  VIADD R188, R185, 0xffffff59 ;  /* 0xffffff59b9bc7836 */ /* 0x000fe20000000000 */
[----:B------:R-:W-:Y:S02]  /*b440*/  FSEL R208, R190, -INF , !P4 ;  /* 0xff800000bed07808 */ /* 0x000fe40006000000 */
[----:B------:R-:W-:Y:S01]  /*b450*/  FSEL R205, R189, -INF , !P3 ;  /* 0xff800000bdcd7808 */ /* 0x000fe20005800000 */
[----:B-1----:R-:W-:Y:S01]  /*b460*/  HMMA.16816.F32.BF16 R32, R12, R16, R32 ;  /* 0x000000100c20723c */ /* 0x002fe20000041820 */
[----:B------:R-:W-:Y:S01]  /*b470*/  ISETP.GE.AND P6, PT, R22, R219, PT ;  /* 0x000000db1600720c */ /* 0x000fe20003fc6270 */
[----:B------:R-:W-:Y:S01]  /*b480*/  VIADD R16, R185, 0xffffff60 ;  /* 0xffffff60b9107836 */ /* 0x000fe20000000000 */
[----:B------:R-:W-:-:S02]  /*b490*/  ISETP.GT.AND P0, PT, R221, R20, PT ;  /* 0x00000014dd00720c */ /* 0x000fc40003f04270 */
[C---:B------:R-:W-:Y:S02]  /*b4a0*/  ISETP.GE.AND P5, PT, R20.reuse, R220, PT ;  /* 0x000000dc1400720c */ /* 0x040fe40003fa6270 */
[----:B------:R-:W-:Y:S01]  /*b4b0*/  ISETP.GE.AND P4, PT, R20, R219, PT ;  /* 0x000000db1400720c */ /* 0x000fe20003f86270 */
[----:B---3--:R-:W-:Y:S01]  /*b4c0*/  HMMA.16816.F32.BF16 R172, R4, R8, R172 ;  /* 0x0000000804ac723c */ /* 0x008fe200000418ac */
[----:B------:R-:W-:Y:S01]  /*b4d0*/  ISETP.GT.AND P3, PT, R183, R20, PT ;  /* 0x00000014b700720c */ /* 0x000fe20003f64270 */
[----:B------:R-:W-:Y:S01]  /*b4e0*/  VIADD R8, R185, 0xffffff61 ;  /* 0xffffff61b9087836 */ /* 0x000fe20000000000 */
[----:B------:R-:W1:Y:S01]  /*b4f0*/  LDSM.16.M88.4 R20, [R164+0x17800] ;  /* 0x01780000a414783b */ /* 0x000e620000000200 */
[----:B------:R-:W-:Y:S01]  /*b500*/  FSEL R210, R191, -INF , !P6 ;  /* 0xff800000bfd27808 */ /* 0x000fe20007000000 */
[----:B------:R-:W-:-:S04]  /*b510*/  DEPBAR.LE SB0, 0x0 ;  /* 0x000080000000791a */ /* 0x000fc80000000000 */
[----:B------:R-:W-:Y:S01]  /*b520*/  BAR.SYNC.DEFER_BLOCKING 0x0 ;  /* 0x0000000000007b1d */ /* 0x000fe20000010000 */
[-C--:B------:R-:W-:Y:S01]  /*b530*/  ISETP.GT.AND P6, PT, R221, R188.reuse, PT ;  /* 0x000000bcdd00720c */ /* 0x080fe20003fc4270 */
[----:B------:R-:W-:Y:S01]  /*b540*/  HMMA.16816.F32.BF16 R28, R12, R18, R28 ;  /* 0x000000120c1c723c */ /* 0x000fe2000004181c */
[----:B------:R-:W-:Y:S02]  /*b550*/  FSEL R178, R178, -INF , !P3 ;  /* 0xff800000b2b27808 */ /* 0x000fe40005800000 */
[----:B------:R-:W-:Y:S02]  /*b560*/  FSEL R176, R176, -INF , !P0 ;  /* 0xff800000b0b07808 */ /* 0x000fe40004000000 */
[----:B------:R-:W-:Y:S02]  /*b570*/  ISETP.GT.AND P3, PT, R183, R188, PT ;  /* 0x000000bcb700720c */ /* 0x000fe40003f64270 */
[C---:B------:R-:W-:Y:S01]  /*b580*/  ISETP.GE.AND P0, PT, R188.reuse, R220, PT ;  /* 0x000000dcbc00720c */ /* 0x040fe20003f06270 */
[----:B------:R-:W-:Y:S01]  /*b590*/  HMMA.16816.F32.BF16 R168, R4, R10, R168 ;  /* 0x0000000a04a8723c */ /* 0x000fe200000418a8 */
[----:B------:R-:W-:Y:S01]  /*b5a0*/  FSEL R177, R177, -INF , !P6 ;  /* 0xff800000b1b17808 */ /* 0x000fe20007000000 */
[----:B------:R-:W-:Y:S01]  /*b5b0*/  VIADD R10, R185, 0xffffff68 ;  /* 0xffffff68b90a7836 */ /* 0x000fe20000000000 */
[----:B------:R-:W-:-:S02]  /*b5c0*/  ISETP.GE.AND P6, PT, R188, R219, PT ;  /* 0x000000dbbc00720c */ /* 0x000fc40003fc6270 */
[----:B------:R-:W-:Y:S02]  /*b5d0*/  FSEL R179, R179, -INF , !P3 ;  /* 0xff800000b3b37808 */ /* 0x000fe40005800000 */
[----:B------:R-:W-:Y:S02]  /*b5e0*/  FSEL R207, R177, -INF , !P0 ;  /* 0xff800000b1cf7808 */ /* 0x000fe40004000000 */
[-C--:B------:R-:W-:Y:S02]  /*b5f0*/  ISETP.GT.AND P0, PT, R183, R16.reuse, PT ;  /* 0x00000010b700720c */ /* 0x080fe40003f04270 */
[----:B------:R-:W-:Y:S02]  /*b600*/  FSEL R238, R179, -INF , !P6 ;  /* 0xff800000b3ee7808 */ /* 0x000fe40007000000 */
[----:B------:R-:W-:Y:S02]  /*b610*/  ISETP.GT.AND P3, PT, R221, R16, PT ;  /* 0x00000010dd00720c */ /* 0x000fe40003f64270 */
[----:B------:R-:W-:-:S02]  /*b620*/  FSEL R240, R178, -INF , !P4 ;  /* 0xff800000b2f07808 */ /* 0x000fc40006000000 */
[-C--:B------:R-:W-:Y:S02]  /*b630*/  ISETP.GT.AND P6, PT, R221, R8.reuse, PT ;  /* 0x00000008dd00720c */ /* 0x080fe40003fc4270 */
[----:B------:R-:W-:Y:S02]  /*b640*/  ISETP.GE.AND P4, PT, R16, R219, PT ;  /* 0x000000db1000720c */ /* 0x000fe40003f86270 */
[----:B------:R-:W-:Y:S02]  /*b650*/  FSEL R174, R174, -INF , !P0 ;  /* 0xff800000aeae7808 */ /* 0x000fe40004000000 */
[----:B------:R-:W-:Y:S01]  /*b660*/  FSEL R211, R176, -INF , !P5 ;  /* 0xff800000b0d37808 */ /* 0x000fe20006800000 */
[----:B-1----:R-:W-:Y:S01]  /*b670*/  HMMA.16816.F32.BF16 R32, R4, R20, R32 ;  /* 0x000000140420723c */ /* 0x002fe20000041820 */
[----:B------:R-:W-:Y:S02]  /*b680*/  FSEL R172, R172, -INF , !P3 ;  /* 0xff800000acac7808 */ /* 0x000fe40005800000 */
[----:B------:R-:W-:-:S02]  /*b690*/  ISETP.GT.AND P0, PT, R183, R8, PT ;  /* 0x00000008b700720c */ /* 0x000fc40003f04270 */
[----:B------:R-:W-:Y:S02]  /*b6a0*/  FSEL R173, R173, -INF , !P6 ;  /* 0xff800000adad7808 */ /* 0x000fe40007000000 */
[-C--:B------:R-:W-:Y:S01]  /*b6b0*/  ISETP.GE.AND P5, PT, R16, R220.reuse, PT ;  /* 0x000000dc1000720c */ /* 0x080fe20003fa6270 */
[----:B------:R-:W-:Y:S01]  /*b6c0*/  HMMA.16816.F32.BF16 R28, R4, R22, R28 ;  /* 0x00000016041c723c */ /* 0x000fe2000004181c */
[C---:B------:R-:W-:Y:S01]  /*b6d0*/  ISETP.GE.AND P3, PT, R8.reuse, R220, PT ;  /* 0x000000dc0800720c */ /* 0x040fe20003f66270 */
[C---:B------:R-:W-:Y:S01]  /*b6e0*/  VIADD R4, R185.reuse, 0xffffff78 ;  /* 0xffffff78b9047836 */ /* 0x040fe20000000000 */
[----:B------:R-:W-:Y:S01]  /*b6f0*/  ISETP.GE.AND P6, PT, R8, R219, PT ;  /* 0x000000db0800720c */ /* 0x000fe20003fc6270 */
[C---:B------:R-:W-:Y:S01]  /*b700*/  VIADD R8, R185.reuse, 0xffffff69 ;  /* 0xffffff69b9087836 */ /* 0x040fe20000000000 */
[----:B------:R-:W-:Y:S01]  /*b710*/  FSEL R214, R174, -INF , !P4 ;  /* 0xff800000aed67808 */ /* 0x000fe20006000000 */
[----:B------:R-:W-:Y:S01]  /*b720*/  VIADD R6, R185, 0xffffff79 ;  /* 0xffffff79b9067836 */ /* 0x000fe20000000000 */
[----:B------:R-:W-:-:S02]  /*b730*/  ISETP.GT.AND P4, PT, R183, R10, PT ;  /* 0x0000000ab700720c */ /* 0x000fc40003f84270 */
[----:B------:R-:W-:Y:S02]  /*b740*/  FSEL R175, R175, -INF , !P0 ;  /* 0xff800000afaf7808 */ /* 0x000fe40004000000 */
[----:B------:R-:W-:Y:S02]  /*b750*/  FSEL R215, R172, -INF , !P5 ;  /* 0xff800000acd77808 */ /* 0x000fe40006800000 */
[----:B------:R-:W-:Y:S02]  /*b760*/  FSEL R213, R173, -INF , !P3 ;  /* 0xff800000add57808 */ /* 0x000fe40005800000 */
[----:B------:R-:W-:Y:S02]  /*b770*/  ISETP.GT.AND P0, PT, R221, R10, PT ;  /* 0x0000000add00720c */ /* 0x000fe40003f04270 */
[C---:B------:R-:W-:Y:S02]  /*b780*/  ISETP.GE.AND P5, PT, R10.reuse, R220, PT ;  /* 0x000000dc0a00720c */ /* 0x040fe40003fa6270 */
[----:B------:R-:W-:Y:S01]  /*b790*/  ISETP.GE.AND P3, PT, R10, R219, PT ;  /* 0x000000db0a00720c */ /* 0x000fe20003f66270 */
[----:B------:R-:W-:Y:S01]  /*b7a0*/  VIADD R10, R185, 0xffffff70 ;  /* 0xffffff70b90a7836 */ /* 0x000fe20000000000 */
[----:B------:R-:W-:-:S02]  /*b7b0*/  FSEL R170, R170, -INF , !P4 ;  /* 0xff800000aaaa7808 */ /* 0x000fc40006000000 */
[-C--:B------:R-:W-:Y:S02]  /*b7c0*/  ISETP.GT.AND P4, PT, R183, R8.reuse, PT ;  /* 0x00000008b700720c */ /* 0x080fe40003f84270 */
[----:B------:R-:W-:Y:S02]  /*b7d0*/  FSEL R212, R175, -INF , !P6 ;  /* 0xff800000afd47808 */ /* 0x000fe40007000000 */
[----:B------:R-:W-:Y:S02]  /*b7e0*/  ISETP.GT.AND P6, PT, R221, R8, PT ;  /* 0x00000008dd00720c */ /* 0x000fe40003fc4270 */
[----:B------:R-:W-:Y:S02]  /*b7f0*/  FMNMX3.FTZ R12, R182, R241, R187, !PT ;  /* 0x000000f1b60c7276 */ /* 0x000fe400078100bb */
[----:B------:R-:W-:Y:S02]  /*b800*/  FSEL R171, R171, -INF , !P4 ;  /* 0xff800000abab7808 */ /* 0x000fe40006000000 */
[----:B------:R-:W-:-:S02]  /*b810*/  ISETP.GT.AND P4, PT, R221, R10, PT ;  /* 0x0000000add00720c */ /* 0x000fc40003f84270 */
[----:B------:R-:W-:Y:S02]  /*b820*/  FSEL R168, R168, -INF , !P0 ;  /* 0xff800000a8a87808 */ /* 0x000fe40004000000 */
[----:B------:R-:W-:Y:S02]  /*b830*/  FSEL R169, R169, -INF , !P6 ;  /* 0xff800000a9a97808 */ /* 0x000fe40007000000 */
[C---:B------:R-:W-:Y:S02]  /*b840*/  ISETP.GE.AND P0, PT, R8.reuse, R220, PT ;  /* 0x000000dc0800720c */ /* 0x040fe40003f06270 */
[----:B------:R-:W-:Y:S01]  /*b850*/  ISETP.GE.AND P6, PT, R8, R219, PT ;  /* 0x000000db0800720c */ /* 0x000fe20003fc6270 */
[----:B------:R-:W-:Y:S01]  /*b860*/  VIADD R8, R185, 0xffffff71 ;  /* 0xffffff71b9087836 */ /* 0x000fe20000000000 */
[----:B------:R-:W-:Y:S02]  /*b870*/  FMNMX3.FTZ R12, R12, R193, R25, !PT ;  /* 0x000000c10c0c7276 */ /* 0x000fe40007810019 */
[----:B------:R-:W-:-:S02]  /*b880*/  FSEL R234, R170, -INF , !P3 ;  /* 0xff800000aaea7808 */ /* 0x000fc40005800000 */
[----:B------:R-:W-:Y:S02]  /*b890*/  ISETP.GE.AND P3, PT, R10, R220, PT ;  /* 0x000000dc0a00720c */ /* 0x000fe40003f66270 */
[----:B------:R-:W-:Y:S02]  /*b8a0*/  FSEL R32, R32, -INF , !P4 ;  /* 0xff80000020207808 */ /* 0x000fe40006000000 */
[----:B------:R-:W-:Y:S02]  /*b8b0*/  FMNMX3.FTZ R12, R12, R209, R205, !PT ;  /* 0x000000d10c0c7276 */ /* 0x000fe400078100cd */
[----:B------:R-:W-:Y:S02]  /*b8c0*/  FSEL R217, R169, -INF , !P0 ;  /* 0xff800000a9d97808 */ /* 0x000fe40004000000 */
[----:B------:R-:W-:Y:S02]  /*b8d0*/  ISETP.GT.AND P0, PT, R221, R8, PT ;  /* 0x00000008dd00720c */ /* 0x000fe40003f04270 */
[----:B------:R-:W-:-:S02]  /*b8e0*/  FSEL R203, R32, -INF , !P3 ;  /* 0xff80000020cb7808 */ /* 0x000fc40005800000 */
[----:B------:R-:W-:Y:S02]  /*b8f0*/  ISETP.GT.AND P3, PT, R221, R4, PT ;  /* 0x00000004dd00720c */ /* 0x000fe40003f64270 */
[----:B------:R-:W-:Y:S02]  /*b900*/  FMNMX3.FTZ R12, R12, R211, R207, !PT ;  /* 0x000000d30c0c7276 */ /* 0x000fe400078100cf */
[-C--:B------:R-:W-:Y:S02]  /*b910*/  ISETP.GE.AND P4, PT, R8, R220.reuse, PT ;  /* 0x000000dc0800720c */ /* 0x080fe40003f86270 */
[----:B------:R-:W-:Y:S02]  /*b920*/  FSEL R33, R33, -INF , !P0 ;  /* 0xff80000021217808 */ /* 0x000fe40004000000 */
[----:B------:R-:W-:Y:S02]  /*b930*/  ISETP.GE.AND P0, PT, R4, R220, PT ;  /* 0x000000dc0400720c */ /* 0x000fe40003f06270 */
[----:B------:R-:W-:-:S02]  /*b940*/  FSEL R28, R28, -INF , !P3 ;  /* 0xff8000001c1c7808 */ /* 0x000fc40005800000 */
[----:B------:R-:W-:Y:S02]  /*b950*/  FSEL R239, R168, -INF , !P5 ;  /* 0xff800000a8ef7808 */ /* 0x000fe40006800000 */
[----:B------:R-:W-:Y:S02]  /*b960*/  ISETP.GT.AND P3, PT, R221, R6, PT ;  /* 0x00000006dd00720c */ /* 0x000fe40003f64270 */
[----:B------:R-:W-:Y:S02]  /*b970*/  FMNMX3.FTZ R12, R12, R215, R213, !PT ;  /* 0x000000d70c0c7276 */ /* 0x000fe400078100d5 */
[----:B------:R-:W-:Y:S02]  /*b980*/  FSEL R199, R33, -INF , !P4 ;  /* 0xff80000021c77808 */ /* 0x000fe40006000000 */
[----:B------:R-:W-:Y:S02]  /*b990*/  ISETP.GE.AND P5, PT, R10, R219, PT ;  /* 0x000000db0a00720c */ /* 0x000fe40003fa6270 */
[----:B------:R-:W-:-:S02]  /*b9a0*/  ISETP.GT.AND P4, PT, R183, R10, PT ;  /* 0x0000000ab700720c */ /* 0x000fc40003f84270 */
[----:B------:R-:W-:Y:S02]  /*b9b0*/  FSEL R197, R28, -INF , !P0 ;  /* 0xff8000001cc57808 */ /* 0x000fe40004000000 */
[----:B------:R-:W-:Y:S02]  /*b9c0*/  ISETP.GE.AND P0, PT, R6, R220, PT ;  /* 0x000000dc0600720c */ /* 0x000fe40003f06270 */
[----:B------:R-:W-:Y:S02]  /*b9d0*/  FSEL R29, R29, -INF , !P3 ;  /* 0xff8000001d1d7808 */ /* 0x000fe40005800000 */
[----:B------:R-:W-:Y:S02]  /*b9e0*/  FMNMX3.FTZ R10, R12, R239, R217, !PT ;  /* 0x000000ef0c0a7276 */ /* 0x000fe400078100d9 */
[----:B------:R-:W-:Y:S02]  /*b9f0*/  FSEL R195, R29, -INF , !P0 ;  /* 0xff8000001dc37808 */ /* 0x000fe40004000000 */
[----:B------:R-:W-:-:S02]  /*ba00*/  FMNMX3.FTZ R10, R10, R203, R199, !PT ;  /* 0x000000cb0a0a7276 */ /* 0x000fc400078100c7 */
[----:B------:R-:W-:Y:S02]  /*ba10*/  ISETP.GE.AND P3, PT, R8, R219, PT ;  /* 0x000000db0800720c */ /* 0x000fe40003f66270 */
        /* <DEDUP_REMOVED lines=31> */
.L_x_1992:
[----:B------:R-:W-:Y:S01]  /*bc10*/  FMNMX3.FTZ R7, R7, R192, R26, !PT ;  /* 0x000000c007077276 */ /* 0x000fe2000781001a */
[----:B------:R-:W-:Y:S01]  /*bc20*/  USHF.L.U32 UR21, UR12, 0x1, URZ ;  /* 0x000000010c157899 */ /* 0x000fe200080006ff */
[----:B------:R-:W-:Y:S01]  /*bc30*/  ISETP.GT.AND P0, PT, R183, R8, PT ;  /* 0x00000008b700720c */ /* 0x000fe20003f04270 */
[----:B------:R-:W-:Y:S01]  /*bc40*/  UIADD3 UR11, UPT, UPT, UR27, 0x76cf5d0a, URZ ;  /* 0x76cf5d0a1b0b7890 */ /* 0x000fe2000fffe0ff */
[----:B------:R-:W-:Y:S01]  /*bc50*/  FMNMX3.FTZ R7, R7, R208, R210, !PT ;  /* 0x000000d007077276 */ /* 0x000fe200078100d2 */
[----:B------:R-:W2:Y:S01]  /*bc60*/  SHFL.BFLY PT, R8, R3, 0x2, 0x1f ;  /* 0x0c401f0003087f89 */ /* 0x000ea200000e0000 */
[----:B------:R-:W-:Y:S01]  /*bc70*/  FSEL R34, R34, -INF , !P4 ;  /* 0xff80000022227808 */ /* 0x000fe20006000000 */
[----:B------:R-:W-:Y:S01]  /*bc80*/  UIADD3 UR10, UPT, UPT, UR27, 0x32370b8f, URZ ;  /* 0x32370b8f1b0a7890 */ /* 0x000fe2000fffe0ff */
[----:B------:R-:W-:Y:S01]  /*bc90*/  FMNMX3.FTZ R7, R7, R240, R238, !PT ;  /* 0x000000f007077276 */ /* 0x000fe200078100ee */
[----:B------:R-:W3:Y:S01]  /*bca0*/  LDCU UR20, c[0x0][0x45c] ;  /* 0x00008b80ff1477ac */ /* 0x000ee20008000800 */
[----:B------:R-:W-:-:S02]  /*bcb0*/  ISETP.GT.AND P4, PT, R183, R4, PT ;  /* 0x00000004b700720c */ /* 0x000fc40003f84270 */
[----:B------:R-:W-:Y:S01]  /*bcc0*/  FSEL R35, R35, -INF , !P0 ;  /* 0xff80000023237808 */ /* 0x000fe20004000000 */
[----:B------:R-:W-:Y:S01]  /*bcd0*/  UIADD3 UR7, UPT, UPT, UR27, -0x126145ec, URZ ;  /* 0xed9eba141b077890 */ /* 0x000fe2000fffe0ff */
[----:B------:R-:W-:Y:S01]  /*bce0*/  FSEL R218, R171, -INF , !P6 ;  /* 0xff800000abda7808 */ /* 0x000fe20007000000 */
[----:B------:R-:W-:Y:S01]  /*bcf0*/  UIADD3 UR6, UPT, UPT, UR27, -0x56f99767, URZ ;  /* 0xa90668991b067890 */ /* 0x000fe2000fffe0ff */
[----:B------:R-:W-:Y:S01]  /*bd00*/  ISETP.GT.AND P0, PT, R183, R6, PT ;  /* 0x00000006b700720c */ /* 0x000fe20003f04270 */
[----:B------:R-:W-:Y:S01]  /*bd10*/  UIADD3 UR4, UPT, UPT, UR27, 0x646e171e, URZ ;  /* 0x646e171e1b047890 */ /* 0x000fe2000fffe0ff */
[----:B------:R-:W-:Y:S01]  /*bd20*/  FMNMX3.FTZ R7, R7, R214, R212, !PT ;  /* 0x000000d607077276 */ /* 0x000fe200078100d4 */
[----:B------:R-:W-:Y:S01]  /*bd30*/  @UP1 UIADD3 UR16, UPT, UPT, UR16, -0x4, URZ ;  /* 0xfffffffc10101890 */ /* 0x000fe2000fffe0ff */
[----:B------:R-:W-:Y:S02]  /*bd40*/  FSEL R30, R30, -INF , !P4 ;  /* 0xff8000001e1e7808 */ /* 0x000fe40006000000 */
[----:B------:R-:W-:-:S02]  /*bd50*/  ISETP.GE.AND P6, PT, R4, R219, PT ;  /* 0x000000db0400720c */ /* 0x000fc40003fc6270 */
[----:B------:R-:W-:Y:S02]  /*bd60*/  ISETP.GE.AND P4, PT, R6, R219, PT ;  /* 0x000000db0600720c */ /* 0x000fe40003f86270 */
[----:B------:R-:W-:Y:S01]  /*bd70*/  FSEL R31, R31, -INF , !P0 ;  /* 0xff8000001f1f7808 */ /* 0x000fe20004000000 */
[----:B------:R-:W4:Y:S01]  /*bd80*/  LDC R6, c[0x0][0x4f8] ;  /* 0x00013e00ff067b82 */ /* 0x000f220000000800 */
[----:B------:R-:W-:Y:S02]  /*bd90*/  FSEL R198, R34, -INF , !P5 ;  /* 0xff80000022c67808 */ /* 0x000fe40006800000 */
[----:B------:R-:W-:Y:S02]  /*bda0*/  FSEL R196, R35, -INF , !P3 ;  /* 0xff80000023c47808 */ /* 0x000fe40005800000 */
[----:B------:R-:W-:Y:S02]  /*bdb0*/  FMNMX3.FTZ R7, R7, R234, R218, !PT ;  /* 0x000000ea07077276 */ /* 0x000fe400078100da */
[----:B------:R-:W-:-:S02]  /*bdc0*/  FSEL R178, R30, -INF , !P6 ;  /* 0xff8000001eb27808 */ /* 0x000fc40007000000 */
[----:B------:R-:W-:Y:S02]  /*bdd0*/  FSEL R177, R31, -INF , !P4 ;  /* 0xff8000001fb17808 */ /* 0x000fe40006000000 */
[----:B------:R-:W-:Y:S02]  /*bde0*/  FMNMX3.FTZ R5, R7, R198, R196, !PT ;  /* 0x000000c607057276 */ /* 0x000fe400078100c4 */
[----:B--2---:R-:W-:Y:S02]  /*bdf0*/  FMNMX.FTZ R7, R3, R8, !PT ;  /* 0x0000000803077209 */ /* 0x004fe40007810000 */
[----:B------:R-:W-:Y:S02]  /*be00*/  FMNMX3.FTZ R5, R5, R178, R177, !PT ;  /* 0x000000b205057276 */ /* 0x000fe400078100b1 */
[----:B------:R-:W-:Y:S01]  /*be10*/  MOV R3, UR21 ;  /* 0x0000001500037c02 */ /* 0x000fe20008000f00 */
[----:B------:R-:W2:Y:S01]  /*be20*/  SHFL.BFLY PT, R164, R7, 0x1, 0x1f ;  /* 0x0c201f0007a47f89 */ /* 0x000ea200000e0000 */
[----:B------:R-:W-:Y:S01]  /*be30*/  LEA R194, R2, UR5, 0x1 ;  /* 0x0000000502c27c11 */ /* 0x000fe2000f8e08ff */
[----:B------:R-:W-:Y:S01]  /*be40*/  UIADD3 UR21, UPT, UPT, UR21, 0x1, URZ ;  /* 0x0000000115157890 */ /* 0x000fe2000fffe0ff */
[----:B------:R-:W-:Y:S01]  /*be50*/  LOP3.LUT R3, R3, UR27, R233, 0x96, !PT ;  /* 0x0000001b03037c12 */ /* 0x000fe2000f8e96e9 */
[----:B------:R-:W5:Y:S01]  /*be60*/  SHFL.BFLY PT, R4, R5, 0x2, 0x1f ;  /* 0x0c401f0005047f89 */ /* 0x000f6200000e0000 */
[----:B------:R-:W-:-:S02]  /*be70*/  IADD3 R16, PT, PT, R194, 0x18000, RZ ;  /* 0x00018000c2107810 */ /* 0x000fc40007ffe0ff */
[----:B----4-:R-:W-:Y:S01]  /*be80*/  LOP3.LUT R176, R6, 0xff, RZ, 0xc0, !PT ;  /* 0x000000ff06b07812 */ /* 0x010fe200078ec0ff */
[----:B------:R-:W-:Y:S01]  /*be90*/  IMAD.WIDE.U32 R170, R3, -0x326172a9, RZ ;  /* 0xcd9e8d5703aa7825 */ /* 0x000fe200078e00ff */
[----:B------:R-:W-:Y:S01]  /*bea0*/  SEL R191, R216, 0xffffffe0, !P2 ;  /* 0xffffffe0d8bf7807 */ /* 0x000fe20005000000 */
[----:B-1----:R-:W-:Y:S01]  /*beb0*/  LDSM.16.MT88.4 R12, [R194+0x18000] ;  /* 0x01800000c20c783b */ /* 0x002fe20000004200 */
[----:B------:R-:W-:Y:S02]  /*bec0*/  LEA R176, R176, R176, 0x10 ;  /* 0x000000b0b0b07211 */ /* 0x000fe400078e80ff */
[----:B------:R-:W-:Y:S02]  /*bed0*/  LOP3.LUT R172, R236, UR19, R171, 0x96, !PT ;  /* 0x00000013ecac7c12 */ /* 0x000fe4000f8e96ab */
[----:B------:R-:W-:-:S03]  /*bee0*/  LOP3.LUT R170, R170, UR18, R229, 0x96, !PT ;  /* 0x00000012aaaa7c12 */ /* 0x000fc6000f8e96e5 */
[----:B------:R-:W-:-:S04]  /*bef0*/  IMAD.WIDE.U32 R172, R172, -0x2daee0ad, RZ ;  /* 0xd2511f53acac7825 */ /* 0x000fc800078e00ff */
[----:B------:R-:W-:Y:S01]  /*bf00*/  IMAD.WIDE.U32 R170, R170, -0x2daee0ad, RZ ;  /* 0xd2511f53aaaa7825 */ /* 0x000fe200078e00ff */
[----:B--2---:R-:W-:-:S04]  /*bf10*/  FMNMX.FTZ R164, R7, R164, !PT ;  /* 0x000000a407a47209 */ /* 0x004fc80007810000 */
[----:B------:R-:W-:Y:S02]  /*bf20*/  LOP3.LUT R172, R172, UR10, R171, 0x96, !PT ;  /* 0x0000000aacac7c12 */ /* 0x000fe4000f8e96ab */
[----:B-----5:R-:W-:Y:S01]  /*bf30*/  FMNMX.FTZ R4, R5, R4, !PT ;  /* 0x0000000405047209 */ /* 0x020fe20007810000 */
[----:B---3--:R-:W-:Y:S01]  /*bf40*/  FMUL.FTZ R202, R164, UR20 ;  /* 0x00000014a4ca7c20 */ /* 0x008fe20008410000 */
[----:B------:R-:W-:Y:S01]  /*bf50*/  LOP3.LUT R5, R230, UR11, R173, 0x96, !PT ;  /* 0x0000000be6057c12 */ /* 0x000fe2000f8e96ad */
[----:B------:R-:W-:Y:S01]  /*bf60*/  IMAD.WIDE.U32 R172, R172, -0x326172a9, RZ ;  /* 0xcd9e8d57acac7825 */ /* 0x000fe200078e00ff */
[----:B------:R-:W-:Y:S01]  /*bf70*/  FSETP.NEU.FTZ.AND P3, PT, R164, -INF , PT ;  /* 0xff800000a400780b */ /* 0x000fe20003f7d000 */
[----:B------:R-:W1:Y:S02]  /*bf80*/  SHFL.BFLY PT, R3, R4, 0x1, 0x1f ;  /* 0x0c201f0004037f89 */ /* 0x000e6400000e0000 */
[----:B------:R-:W-:Y:S01]  /*bf90*/  IMAD.WIDE.U32 R168, R5, -0x326172a9, RZ ;  /* 0xcd9e8d5705a87825 */ /* 0x000fe200078e00ff */
[----:B------:R-:W-:-:S02]  /*bfa0*/  FSEL R202, R202, RZ, P3 ;  /* 0x000000ffcaca7208 */ /* 0x000fc40001800000 */
[----:B------:R-:W-:-:S03]  /*bfb0*/  LOP3.LUT R168, R168, UR13, R173, 0x96, !PT ;  /* 0x0000000da8a87c12 */ /* 0x000fc6000f8e96ad */
[--C-:B------:R-:W-:Y:S01]  /*bfc0*/  FFMA.FTZ R190, R241, UR20, -R202.reuse ;  /* 0x00000014f1be7c23 */ /* 0x100fe200080108ca */
[--C-:B------:R-:W-:Y:S01]  /*bfd0*/  FFMA.FTZ R187, R187, UR20, -R202.reuse ;  /* 0x00000014bbbb7c23 */ /* 0x100fe200080108ca */
[--C-:B------:R-:W-:Y:S01]  /*bfe0*/  FFMA.FTZ R188, R193, UR20, -R202.reuse ;  /* 0x00000014c1bc7c23 */ /* 0x100fe200080108ca */
[--C-:B------:R-:W-:Y:S01]  /*bff0*/  FFMA.FTZ R185, R25, UR20, -R202.reuse ;  /* 0x0000001419b97c23 */ /* 0x100fe200080108ca */
[----:B------:R-:W-:Y:S01]  /*c000*/  IADD3 R193, PT, PT, R191, R194, RZ ;  /* 0x000000c2bfc17210 */ /* 0x000fe20007ffe0ff */
[--C-:B------:R-:W-:Y:S01]  /*c010*/  FFMA.FTZ R204, R207, UR20, -R202.reuse ;  /* 0x00000014cfcc7c23 */ /* 0x100fe200080108ca */
[----:B------:R-:W-:Y:S01]  /*c020*/  MUFU.EX2 R190, R190 ;  /* 0x000000be00be7308 */ /* 0x000fe20000000800 */
[--C-:B------:R-:W-:Y:S01]  /*c030*/  FFMA.FTZ R209, R209, UR20, -R202.reuse ;  /* 0x00000014d1d17c23 */ /* 0x100fe200080108ca */
[--C-:B------:R-:W-:Y:S01]  /*c040*/  FFMA.FTZ R206, R205, UR20, -R202.reuse ;  /* 0x00000014cdce7c23 */ /* 0x100fe200080108ca */
[----:B------:R-:W-:Y:S01]  /*c050*/  LDSM.16.MT88.4 R20, [R193+0x18000] ;  /* 0x01800000c114783b */ /* 0x000fe20000004200 */
[--C-:B------:R-:W-:Y:S01]  /*c060*/  FFMA.FTZ R205, R211, UR20, -R202.reuse ;  /* 0x00000014d3cd7c23 */ /* 0x100fe200080108ca */
[--C-:B------:R-:W-:Y:S01]  /*c070*/  FFMA.FTZ R215, R215, UR20, -R202.reuse ;  /* 0x00000014d7d77c23 */ /* 0x100fe200080108ca */
[--C-:B------:R-:W-:Y:S01]  /*c080*/  FFMA.FTZ R199, R199, UR20, -R202.reuse ;  /* 0x00000014c7c77c23 */ /* 0x100fe200080108ca */
[----:B------:R-:W-:Y:S01]  /*c090*/  FFMA.FTZ R197, R197, UR20, -R202 ;  /* 0x00000014c5c57c23 */ /* 0x000fe200080108ca */
[----:B------:R-:W-:Y:S01]  /*c0a0*/  MUFU.EX2 R187, R187 ;  /* 0x000000bb00bb7308 */ /* 0x000fe20000000800 */
[----:B-1----:R-:W-:-:S02]  /*c0b0*/  FMNMX.FTZ R3, R4, R3, !PT ;  /* 0x0000000304037209 */ /* 0x002fc40007810000 */
[----:B------:R-:W-:Y:S01]  /*c0c0*/  LOP3.LUT R4, R228, UR17, R169, 0x96, !PT ;  /* 0x00000011e4047c12 */ /* 0x000fe2000f8e96a9 */
[----:B------:R-:W-:Y:S01]  /*c0d0*/  IMAD.WIDE.U32 R168, R168, -0x2daee0ad, RZ ;  /* 0xd2511f53a8a87825 */ /* 0x000fe200078e00ff */
[----:B------:R-:W-:-:S03]  /*c0e0*/  FSETP.NEU.FTZ.AND P0, PT, R3, -INF , PT ;  /* 0xff8000000300780b */ /* 0x000fc60003f1d000 */
[----:B------:R-:W-:Y:S01]  /*c0f0*/  FMUL.FTZ R179, R3, UR20 ;  /* 0x0000001403b37c20 */ /* 0x000fe20008410000 */
[----:B------:R-:W-:Y:S01]  /*c100*/  MUFU.EX2 R188, R188 ;  /* 0x000000bc00bc7308 */ /* 0x000fe20000000800 */
[----:B------:R-:W-:-:S03]  /*c110*/  IMAD.WIDE.U32 R4, R4, -0x2daee0ad, RZ ;  /* 0xd2511f5304047825 */ /* 0x000fc600078e00ff */
[----:B------:R-:W-:Y:S02]  /*c120*/  FSEL R179, R179, RZ, P0 ;  /* 0x000000ffb3b37208 */ /* 0x000fe40000000000 */
[----:B------:R-:W-:Y:S02]  /*c130*/  LOP3.LUT R170, R170, UR7, R5, 0x96, !PT ;  /* 0x00000007aaaa7c12 */ /* 0x000fe4000f8e9605 */
[----:B------:R-:W-:Y:S01]  /*c140*/  LOP3.LUT R8, R4, UR6, R169, 0x96, !PT ;  /* 0x0000000604087c12 */ /* 0x000fe2000f8e96a9 */
[--C-:B------:R-:W-:Y:S01]  /*c150*/  FFMA.FTZ R192, R192, UR20, -R179.reuse ;  /* 0x00000014c0c07c23 */ /* 0x100fe200080108b3 */
[----:B------:R-:W-:Y:S01]  /*c160*/  FFMA.FTZ R184, R184, UR20, -R179 ;  /* 0x00000014b8b87c23 */ /* 0x000fe200080108b3 */
[----:B------:R-:W-:-:S04]  /*c170*/  IMAD.WIDE.U32 R170, R170, -0x326172a9, RZ ;  /* 0xcd9e8d57aaaa7825 */ /* 0x000fc800078e00ff */
[--C-:B------:R-:W-:Y:S01]  /*c180*/  FFMA.FTZ R183, R24, UR20, -R179.reuse ;  /* 0x0000001418b77c23 */ /* 0x100fe200080108b3 */
[----:B------:R-:W-:Y:S01]  /*c190*/  FFMA.FTZ R189, R26, UR20, -R179 ;  /* 0x000000141abd7c23 */ /* 0x000fe200080108b3 */
[----:B------:R-:W1:Y:S01]  /*c1a0*/  MUFU.EX2 R185, R185 ;  /* 0x000000b900b97308 */ /* 0x000e620000000800 */
[----:B------:R-:W-:-:S04]  /*c1b0*/  IMAD.WIDE.U32 R8, R8, -0x326172a9, RZ ;  /* 0xcd9e8d5708087825 */ /* 0x000fc800078e00ff */
[--C-:B------:R-:W-:Y:S01]  /*c1c0*/  FFMA.FTZ R207, R208, UR20, -R179.reuse ;  /* 0x00000014d0cf7c23 */ /* 0x100fe200080108b3 */
[--C-:B------:R-:W-:Y:S01]  /*c1d0*/  FFMA.FTZ R210, R210, UR20, -R179.reuse ;  /* 0x00000014d2d27c23 */ /* 0x100fe200080108b3 */
[--C-:B------:R-:W-:Y:S01]  /*c1e0*/  FFMA.FTZ R211, R240, UR20, -R179.reuse ;  /* 0x00000014f0d37c23 */ /* 0x100fe200080108b3 */
[----:B------:R-:W-:Y:S01]  /*c1f0*/  FFMA.FTZ R208, R238, UR20, -R179 ;  /* 0x00000014eed07c23 */ /* 0x000fe200080108b3 */
[----:B------:R-:W-:Y:S01]  /*c200*/  LOP3.LUT R5, R170, UR8, R9, 0x96, !PT ;  /* 0x00000008aa057c12 */ /* 0x000fe2000f8e9609 */
[--C-:B------:R-:W-:Y:S01]  /*c210*/  FFMA.FTZ R238, R213, UR20, -R202.reuse ;  /* 0x00000014d5ee7c23 */ /* 0x100fe200080108ca */
[----:B------:R-:W-:Y:S01]  /*c220*/  FSEL R9, R164, RZ, P3 ;  /* 0x000000ffa4097208 */ /* 0x000fe20001800000 */
[----:B------:R-:W-:Y:S01]  /*c230*/  MUFU.EX2 R184, R184 ;  /* 0x000000b800b87308 */ /* 0x000fe20000000800 */
[C---:B------:R-:W-:Y:S01]  /*c240*/  PRMT R11, R8.reuse, 0x7773, RZ ;  /* 0x00007773080b7816 */ /* 0x040fe200000000ff */
[--C-:B------:R-:W-:Y:S01]  /*c250*/  FFMA.FTZ R213, R239, UR20, -R202.reuse ;  /* 0x00000014efd57c23 */ /* 0x100fe200080108ca */
[----:B------:R-:W-:Y:S01]  /*c260*/  PRMT R4, R8, 0x7772, RZ ;  /* 0x0000777208047816 */ /* 0x000fe200000000ff */
[--C-:B------:R-:W-:Y:S01]  /*c270*/  FFMA.FTZ R240, R217, UR20, -R202.reuse ;  /* 0x00000014d9f07c23 */ /* 0x100fe200080108ca */
[----:B------:R-:W-:Y:S01]  /*c280*/  MOV R10, R8 ;  /* 0x00000008000a7202 */ /* 0x000fe20000000f00 */
[----:B------:R-:W-:Y:S01]  /*c290*/  FFMA.FTZ R214, R214, UR20, -R179 ;  /* 0x00000014d6d67c23 */ /* 0x000fe200080108b3 */
[----:B------:R-:W-:Y:S01]  /*c2a0*/  PRMT R7, R8, 0x7771, RZ ;  /* 0x0000777108077816 */ /* 0x000fe200000000ff */
[----:B------:R-:W-:Y:S01]  /*c2b0*/  FADD.FTZ R8, R182, -R9 ;  /* 0x80000009b6087221 */ /* 0x000fe20000010000 */
[----:B------:R-:W-:Y:S01]  /*c2c0*/  PRMT R4, R4, 0x5410, R11 ;  /* 0x0000541004047816 */ /* 0x000fe2000000000b */
[----:B------:R2:W-:Y:S01]  /*c2d0*/  MUFU.EX2 R182, R192 ;  /* 0x000000c000b67308 */ /* 0x0005e20000000800 */
[----:B------:R-:W-:Y:S01]  /*c2e0*/  LOP3.LUT R2, R10, 0xff, RZ, 0xc0, !PT ;  /* 0x000000ff0a027812 */ /* 0x000fe200078ec0ff */
[--C-:B------:R-:W-:Y:S01]  /*c2f0*/  FFMA.FTZ R217, R234, UR20, -R179.reuse ;  /* 0x00000014ead97c23 */ /* 0x100fe200080108b3 */
[----:B------:R-:W-:Y:S01]  /*c300*/  FSEL R11, R3, RZ, P0 ;  /* 0x000000ff030b7208 */ /* 0x000fe20000000000 */
[--C-:B------:R-:W-:Y:S01]  /*c310*/  FFMA.FTZ R218, R218, UR20, -R179.reuse ;  /* 0x00000014dada7c23 */ /* 0x100fe200080108b3 */
[C---:B------:R-:W-:Y:S01]  /*c320*/  LOP3.LUT R9, R5.reuse, 0xffff, RZ, 0xc0, !PT ;  /* 0x0000ffff05097812 */ /* 0x040fe200078ec0ff */
[----:B------:R-:W-:Y:S01]  /*c330*/  FFMA.FTZ R239, R212, UR20, -R179 ;  /* 0x00000014d4ef7c23 */ /* 0x000fe200080108b3 */
[----:B------:R-:W-:Y:S01]  /*c340*/  PRMT R7, R2, 0x5410, R7 ;  /* 0x0000541002077816 */ /* 0x000fe20000000007 */
[----:B------:R-:W-:Y:S01]  /*c350*/  FADD.FTZ R2, R166, -R11 ;  /* 0x8000000ba6027221 */ /* 0x000fe20000010000 */
[----:B------:R-:W-:Y:S01]  /*c360*/  LOP3.LUT R10, R5, 0xff, RZ, 0xc0, !PT ;  /* 0x000000ff050a7812 */ /* 0x000fe200078ec0ff */
[----:B------:R-:W3:Y:S01]  /*c370*/  MUFU.EX2 R183, R183 ;  /* 0x000000b700b77308 */ /* 0x000ee20000000800 */
[----:B------:R-:W-:Y:S01]  /*c380*/  SHF.R.U32.HI R9, RZ, 0x8, R9 ;  /* 0x00000008ff097819 */ /* 0x000fe20000011609 */
[----:B------:R-:W-:Y:S01]  /*c390*/  FMUL.FTZ R2, R2, UR20 ;  /* 0x0000001402027c20 */ /* 0x000fe20008410000 */
[----:B------:R-:W-:Y:S01]  /*c3a0*/  LOP3.LUT R11, R4, 0xff00ff, RZ, 0xc0, !PT ;  /* 0x00ff00ff040b7812 */ /* 0x000fe200078ec0ff */
[--C-:B------:R-:W-:Y:S01]  /*c3b0*/  FFMA.FTZ R212, R203, UR20, -R202.reuse ;  /* 0x00000014cbd47c23 */ /* 0x100fe200080108ca */
[----:B------:R-:W-:Y:S01]  /*c3c0*/  PRMT R9, R10, 0x5410, R9 ;  /* 0x000054100a097816 */ /* 0x000fe20000000009 */
[----:B------:R-:W-:Y:S01]  /*c3d0*/  FMUL.FTZ R10, R8, UR20 ;  /* 0x00000014080a7c20 */ /* 0x000fe20008410000 */
[----:B--2---:R-:W-:Y:S01]  /*c3e0*/  IADD3 R192, PT, PT, R194, 0x18040, RZ ;  /* 0x00018040c2c07810 */ /* 0x004fe20007ffe0ff */
[----:B------:R-:W2:Y:S01]  /*c3f0*/  MUFU.EX2 R189, R189 ;  /* 0x000000bd00bd7308 */ /* 0x000ea20000000800 */
[----:B------:R-:W-:Y:S01]  /*c400*/  @P1 IADD3 R192, PT, PT, R16, -0x40, RZ ;  /* 0xffffffc010c01810 */ /* 0x000fe20007ffe0ff */
[----:B------:R-:W-:Y:S01]  /*c410*/  FFMA.FTZ R202, R195, UR20, -R202 ;  /* 0x00000014c3ca7c23 */ /* 0x000fe200080108ca */
[----:B------:R-:W-:Y:S01]  /*c420*/  PRMT R8, R5, 0x7632, R8 ;  /* 0x0000763205087816 */ /* 0x000fe20000000008 */
[----:B------:R-:W-:Y:S01]  /*c430*/  FFMA.FTZ R195, R198, UR20, -R179 ;  /* 0x00000014c6c37c23 */ /* 0x000fe200080108b3 */
[----:B------:R-:W-:Y:S01]  /*c440*/  SHF.R.U32.HI R5, RZ, 0x18, R5 ;  /* 0x00000018ff057819 */ /* 0x000fe20000011605 */
[----:B------:R-:W4:Y:S01]  /*c450*/  LDSM.16.MT88.4 R28, [R192] ;  /* 0x00000000c01c783b */ /* 0x000f220000004200 */
[----:B------:R-:W-:Y:S01]  /*c460*/  LOP3.LUT R6, R8, 0xff, RZ, 0xc0, !PT ;  /* 0x000000ff08067812 */ /* 0x000fe200078ec0ff */
[----:B------:R2:W5:Y:S01]  /*c470*/  MUFU.EX2 R166, R10 ;  /* 0x0000000a00a67308 */ /* 0x0005620000000800 */
[--C-:B------:R-:W-:Y:S01]  /*c480*/  HSET2.LE.AND R4, R9, R176.reuse, PT ;  /* 0x000000b009047233 */ /* 0x100fe20003803000 */
[----:B------:R-:W-:Y:S01]  /*c490*/  FFMA.FTZ R196, R196, UR20, -R179 ;  /* 0x00000014c4c47c23 */ /* 0x000fe200080108b3 */
[----:B------:R-:W-:Y:S01]  /*c4a0*/  PRMT R5, R6, 0x5410, R5 ;  /* 0x0000541006057816 */ /* 0x000fe20000000005 */
[--C-:B------:R-:W-:Y:S01]  /*c4b0*/  FFMA.FTZ R203, R178, UR20, -R179.reuse ;  /* 0x00000014b2cb7c23 */ /* 0x100fe200080108b3 */
[--C-:B------:R-:W-:Y:S01]  /*c4c0*/  HSET2.LE.AND R6, R7, R176.reuse, PT ;  /* 0x000000b007067233 */ /* 0x100fe20003803000 */
[----:B------:R-:W-:Y:S01]  /*c4d0*/  FFMA.FTZ R198, R177, UR20, -R179 ;  /* 0x00000014b1c67c23 */ /* 0x000fe200080108b3 */
[--C-:B------:R-:W-:Y:S01]  /*c4e0*/  HSET2.LE.AND R7, R11, R176.reuse, PT ;  /* 0x000000b00b077233 */ /* 0x100fe20003803000 */
[----:B------:R-:W5:Y:S01]  /*c4f0*/  MUFU.EX2 R2, R2 ;  /* 0x0000000200027308 */ /* 0x000f620000000800 */
[----:B------:R-:W-:-:S02]  /*c500*/  HSET2.LE.AND R5, R5, R176, PT ;  /* 0x000000b005057233 */ /* 0x000fc40003803000 */
[----:B-1----:R-:W-:Y:S02]  /*c510*/  F2FP.BF16.F32.PACK_AB R11, R185, R188 ;  /* 0x000000bcb90b723e */ /* 0x002fe400000010ff */
[----:B------:R-:W-:Y:S02]  /*c520*/  F2FP.BF16.F32.PACK_AB R9, R187, R190 ;  /* 0x000000bebb09723e */ /* 0x000fe400000010ff */
[----:B---3--:R-:W-:Y:S01]  /*c530*/  F2FP.BF16.F32.PACK_AB R8, R183, R184 ;  /* 0x000000b8b708723e */ /* 0x008fe200000010ff */
[----:B------:R-:W-:Y:S01]  /*c540*/  MUFU.EX2 R209, R209 ;  /* 0x000000d100d17308 */ /* 0x000fe20000000800 */
[----:B--2---:R-:W-:Y:S01]  /*c550*/  F2FP.BF16.F32.PACK_AB R10, R189, R182 ;  /* 0x000000b6bd0a723e */ /* 0x004fe200000010ff */
[----:B-----5:R-:W-:Y:S01]  /*c560*/  FMUL.FTZ R24, R144, R166 ;  /* 0x000000a690187220 */ /* 0x020fe20000410000 */
        /* <DEDUP_REMOVED lines=10> */
[----:B------:R-:W-:Y:S01]  /*c610*/  FMUL.FTZ R143, R143, R2 ;  /* 0x000000028f8f7220 */ /* 0x000fe20000410000 */
[----:B------:R-:W-:Y:S01]  /*c620*/  IADD3 R191, PT, PT, R191, R192, RZ ;  /* 0x000000c0bfbf7210 */ /* 0x000fe20007ffe0ff */
[-C--:B------:R-:W-:Y:S01]  /*c630*/  FMUL.FTZ R32, R136, R166.reuse ;  /* 0x000000a688207220 */ /* 0x080fe20000410000 */
[----:B------:R-:W-:Y:S01]  /*c640*/  FMUL.FTZ R33, R137, R166 ;  /* 0x000000a689217220 */ /* 0x000fe20000410000 */
[-C--:B------:R-:W-:Y:S01]  /*c650*/  FMUL.FTZ R34, R138, R2.reuse ;  /* 0x000000028a227220 */ /* 0x080fe20000410000 */
[----:B------:R-:W-:Y:S01]  /*c660*/  FMUL.FTZ R35, R139, R2 ;  /* 0x000000028b237220 */ /* 0x000fe20000410000 */
[-C--:B------:R-:W-:Y:S01]  /*c670*/  FMUL.FTZ R44, R44, R166.reuse ;  /* 0x000000a62c2c7220 */ /* 0x080fe20000410000 */
[----:B------:R-:W1:Y:S01]  /*c680*/  LDSM.16.MT88.4 R136, [R191+0x2000] ;  /* 0x00200000bf88783b */ /* 0x000e620000004200 */
        /* <DEDUP_REMOVED lines=8> */
[----:B------:R-:W-:Y:S01]  /*c710*/  LDSM.16.MT88.4 R144, [R192+0x2000] ;  /* 0x00200000c090783b */ /* 0x000fe20000004200 */
[C---:B------:R-:W-:Y:S01]  /*c720*/  HMMA.16816.F32.BF16 R28, R4.reuse, R30, R140 ;  /* 0x0000001e041c723c */ /* 0x040fe2000004188c */
[-C--:B------:R-:W-:Y:S01]  /*c730*/  FMUL.FTZ R60, R60, R166.reuse ;  /* 0x000000a63c3c7220 */ /* 0x080fe20000410000 */
[----:B------:R-:W-:Y:S01]  /*c740*/  FMUL.FTZ R61, R61, R166 ;  /* 0x000000a63d3d7220 */ /* 0x000fe20000410000 */
[----:B------:R-:W2:Y:S01]  /*c750*/  LDSM.16.MT88.4 R140, [R193+0x1a000] ;  /* 0x01a00000c18c783b */ /* 0x000ea20000004200 */
        /* <DEDUP_REMOVED lines=55> */
[----:B------:R-:W-:Y:S01]  /*cad0*/  LDSM.16.MT88.4 R152, [R191] ;  /* 0x00000000bf98783b */ /* 0x000fe20000004200 */
        /* <DEDUP_REMOVED lines=40> */
[----:B------:R-:W-:Y:S01]  /*cd60*/  MUFU.EX2 R206, R206 ;  /* 0x000000ce00ce7308 */ /* 0x000fe20000000800 */
[-C--:B------:R-:W-:Y:S01]  /*cd70*/  FMUL.FTZ R100, R100, R166.reuse ;  /* 0x000000a664647220 */ /* 0x080fe20000410000 */
[C---:B--2---:R-:W-:Y:S01]  /*cd80*/  HMMA.16816.F32.BF16 R68, R4.reuse, R140, R68 ;  /* 0x0000008c0444723c */ /* 0x044fe20000041844 */
[----:B------:R-:W-:Y:S01]  /*cd90*/  FMUL.FTZ R101, R101, R166 ;  /* 0x000000a665657220 */ /* 0x000fe20000410000 */
[-C--:B------:R-:W-:Y:S01]  /*cda0*/  FMUL.FTZ R102, R102, R2.reuse ;  /* 0x0000000266667220 */ /* 0x080fe20000410000 */
[----:B------:R-:W-:Y:S01]  /*cdb0*/  FMUL.FTZ R103, R103, R2 ;  /* 0x0000000267677220 */ /* 0x000fe20000410000 */
[-C--:B------:R-:W-:Y:S01]  /*cdc0*/  FMUL.FTZ R104, R104, R166.reuse ;  /* 0x000000a668687220 */ /* 0x080fe20000410000 */
[----:B------:R-:W-:Y:S01]  /*cdd0*/  FMUL.FTZ R105, R105, R166 ;  /* 0x000000a669697220 */ /* 0x000fe20000410000 */
[----:B------:R-:W-:Y:S01]  /*cde0*/  MUFU.EX2 R207, R207 ;  /* 0x000000cf00cf7308 */ /* 0x000fe20000000800 */
[-C--:B------:R-:W-:Y:S01]  /*cdf0*/  FMUL.FTZ R106, R106, R2.reuse ;  /* 0x000000026a6a7220 */ /* 0x080fe20000410000 */
[C---:B------:R-:W-:Y:S01]  /*ce00*/  HMMA.16816.F32.BF16 R72, R4.reuse, R142, R72 ;  /* 0x0000008e0448723c */ /* 0x040fe20000041848 */
[----:B------:R-:W1:Y:S01]  /*ce10*/  LDSM.16.MT88.4 R140, [R191+0x4000] ;  /* 0x00400000bf8c783b */ /* 0x000e620000004200 */
[----:B------:R-:W-:Y:S01]  /*ce20*/  FMUL.FTZ R107, R107, R2 ;  /* 0x000000026b6b7220 */ /* 0x000fe20000410000 */
[-C--:B------:R-:W-:Y:S01]  /*ce30*/  FMUL.FTZ R124, R124, R166.reuse ;  /* 0x000000a67c7c7220 */ /* 0x080fe20000410000 */
[----:B------:R-:W-:Y:S01]  /*ce40*/  FMUL.FTZ R125, R125, R166 ;  /* 0x000000a67d7d7220 */ /* 0x000fe20000410000 */
[-C--:B------:R-:W-:Y:S01]  /*ce50*/  FMUL.FTZ R126, R126, R2.reuse ;  /* 0x000000027e7e7220 */ /* 0x080fe20000410000 */
[----:B------:R-:W-:Y:S01]  /*ce60*/  MUFU.EX2 R210, R210 ;  /* 0x000000d200d27308 */ /* 0x000fe20000000800 */
[----:B------:R-:W-:Y:S01]  /*ce70*/  FMUL.FTZ R127, R127, R2 ;  /* 0x000000027f7f7220 */ /* 0x000fe20000410000 */
[C---:B------:R-:W-:Y:S01]  /*ce80*/  HMMA.16816.F32.BF16 R88, R4.reuse, R138, R88 ;  /* 0x0000008a0458723c */ /* 0x040fe20000041858 */
[----:B------:R-:W2:Y:S01]  /*ce90*/  LDSM.16.MT88.4 R136, [R193+0x1e000] ;  /* 0x01e00000c188783b */ /* 0x000ea20000004200 */
[-C--:B------:R-:W-:Y:S01]  /*cea0*/  FMUL.FTZ R8, R160, R166.reuse ;  /* 0x000000a6a0087220 */ /* 0x080fe20000410000 */
[----:B------:R-:W-:Y:S01]  /*ceb0*/  FMUL.FTZ R9, R161, R166 ;  /* 0x000000a6a1097220 */ /* 0x000fe20000410000 */
[-C--:B------:R-:W-:Y:S01]  /*cec0*/  FMUL.FTZ R10, R162, R2.reuse ;  /* 0x00000002a20a7220 */ /* 0x080fe20000410000 */
[----:B------:R-:W-:Y:S01]  /*ced0*/  FMUL.FTZ R11, R163, R2 ;  /* 0x00000002a30b7220 */ /* 0x000fe20000410000 */
[----:B------:R-:W-:Y:S01]  /*cee0*/  MUFU.EX2 R205, R205 ;  /* 0x000000cd00cd7308 */ /* 0x000fe20000000800 */
[-C--:B------:R-:W-:Y:S01]  /*cef0*/  FMUL.FTZ R156, R156, R166.reuse ;  /* 0x000000a69c9c7220 */ /* 0x080fe20000410000 */
[C---:B---3--:R-:W-:Y:S01]  /*cf00*/  HMMA.16816.F32.BF16 R76, R4.reuse, R144, R76 ;  /* 0x00000090044c723c */ /* 0x048fe2000004184c */
[----:B------:R-:W-:Y:S01]  /*cf10*/  FMUL.FTZ R157, R157, R166 ;  /* 0x000000a69d9d7220 */ /* 0x000fe20000410000 */
[-C--:B------:R-:W-:Y:S01]  /*cf20*/  FMUL.FTZ R158, R158, R2.reuse ;  /* 0x000000029e9e7220 */ /* 0x080fe20000410000 */
[----:B------:R-:W-:Y:S01]  /*cf30*/  FMUL.FTZ R159, R159, R2 ;  /* 0x000000029f9f7220 */ /* 0x000fe20000410000 */
[-C--:B------:R-:W-:Y:S01]  /*cf40*/  FMUL.FTZ R128, R128, R166.reuse ;  /* 0x000000a680807220 */ /* 0x080fe20000410000 */
[----:B------:R-:W-:Y:S01]  /*cf50*/  FMUL.FTZ R129, R129, R166 ;  /* 0x000000a681817220 */ /* 0x000fe20000410000 */
[----:B------:R-:W3:Y:S01]  /*cf60*/  MUFU.EX2 R204, R204 ;  /* 0x000000cc00cc7308 */ /* 0x000ee20000000800 */
[-C--:B------:R-:W-:Y:S01]  /*cf70*/  FMUL.FTZ R130, R130, R2.reuse ;  /* 0x0000000282827220 */ /* 0x080fe20000410000 */
[C---:B------:R-:W-:Y:S01]  /*cf80*/  HMMA.16816.F32.BF16 R80, R4.reuse, R146, R80 ;  /* 0x000000920450723c */ /* 0x040fe20000041850 */
[----:B------:R-:W5:Y:S01]  /*cf90*/  LDSM.16.MT88.4 R144, [R194+0x1e000] ;  /* 0x01e00000c290783b */ /* 0x000f620000004200 */
[----:B------:R-:W-:Y:S01]  /*cfa0*/  FMUL.FTZ R131, R131, R2 ;  /* 0x0000000283837220 */ /* 0x000fe20000410000 */
[----:B------:R-:W-:Y:S01]  /*cfb0*/  FFMA.FTZ R166, R235, R166, R190 ;  /* 0x000000a6eba67223 */ /* 0x000fe200000100be */
[----:B------:R-:W-:Y:S01]  /*cfc0*/  FFMA.FTZ R2, R227, R2, R184 ;  /* 0x00000002e3027223 */ /* 0x000fe200000100b8 */
[----:B------:R-:W-:Y:S01]  /*cfd0*/  LDSM.16.MT88.4 R160, [R193+0x1a800] ;  /* 0x01a80000c1a0783b */ /* 0x000fe20000004200 */
[----:B------:R-:W-:Y:S01]  /*cfe0*/  MUFU.EX2 R211, R211 ;  /* 0x000000d300d37308 */ /* 0x000fe20000000800 */
[----:B------:R-:W-:Y:S01]  /*cff0*/  FADD.FTZ R187, R187, R166 ;  /* 0x000000a6bbbb7221 */ /* 0x000fe20000010000 */
[----:B----4-:R-:W-:Y:S01]  /*d000*/  HMMA.16816.F32.BF16 R36, R4, R148, R36 ;  /* 0x000000940424723c */ /* 0x010fe20000041824 */
[----:B------:R-:W-:-:S02]  /*d010*/  FADD.FTZ R183, R183, R2 ;  /* 0x00000002b7b77221 */ /* 0x000fc40000010000 */
[----:B------:R-:W-:Y:S02]  /*d020*/  FADD.FTZ R188, R188, R187 ;  /* 0x000000bbbcbc7221 */ /* 0x000fe40000010000 */
[----:B------:R-:W-:Y:S01]  /*d030*/  FADD.FTZ R2, R182, R183 ;  /* 0x000000b7b6027221 */ /* 0x000fe20000010000 */
[----:B------:R-:W4:Y:S01]  /*d040*/  MUFU.EX2 R208, R208 ;  /* 0x000000d000d07308 */ /* 0x000f220000000800 */
[----:B------:R-:W-:Y:S01]  /*d050*/  FADD.FTZ R188, R185, R188 ;  /* 0x000000bcb9bc7221 */ /* 0x000fe20000010000 */
[----:B------:R-:W-:Y:S01]  /*d060*/  HMMA.16816.F32.BF16 R40, R4, R150, R40 ;  /* 0x000000960428723c */ /* 0x000fe20000041828 */
[----:B------:R-:W-:Y:S01]  /*d070*/  LDSM.16.MT88.4 R148, [R191+0x6000] ;  /* 0x00600000bf94783b */ /* 0x000fe20000004200 */
[----:B------:R-:W-:-:S04]  /*d080*/  FADD.FTZ R2, R189, R2 ;  /* 0x00000002bd027221 */ /* 0x000fc80000010000 */
[----:B------:R-:W-:Y:S02]  /*d090*/  MUFU.EX2 R213, R213 ;  /* 0x000000d500d57308 */ /* 0x000fe40000000800 */
[C---:B-1----:R-:W-:Y:S06]  /*d0a0*/  HMMA.16816.F32.BF16 R92, R4.reuse, R140, R92 ;  /* 0x0000008c045c723c */ /* 0x042fec000004185c */
[----:B------:R-:W1:Y:S02]  /*d0b0*/  MUFU.EX2 R240, R240 ;  /* 0x000000f000f07308 */ /* 0x000e640000000800 */
[C---:B------:R-:W-:Y:S01]  /*d0c0*/  HMMA.16816.F32.BF16 R96, R4.reuse, R142, R96 ;  /* 0x0000008e0460723c */ /* 0x040fe20000041860 */
[----:B------:R-:W4:Y:S05]  /*d0d0*/  LDSM.16.MT88.4 R140, [R192+0x6000] ;  /* 0x00600000c08c783b */ /* 0x000f2a0000004200 */
[----:B------:R-:W-:Y:S02]  /*d0e0*/  MUFU.EX2 R215, R215 ;  /* 0x000000d700d77308 */ /* 0x000fe40000000800 */
[----:B--2---:R-:W-:Y:S01]  /*d0f0*/  HMMA.16816.F32.BF16 R108, R4, R136, R108 ;  /* 0x00000088046c723c */ /* 0x004fe2000004186c */
[----:B------:R-:W-:-:S02]  /*d100*/  LOP3.LUT R136, R172, UR9, R171, 0x96, !PT ;  /* 0x00000009ac887c12 */ /* 0x000fc4000f8e96ab */
[----:B------:R-:W-:Y:S03]  /*d110*/  LDSM.16.MT88.4 R172, [R192+0x800] ;  /* 0x00080000c0ac783b */ /* 0x000fe60000004200 */
[----:B------:R-:W-:Y:S01]  /*d120*/  IMAD.WIDE.U32 R136, R136, -0x2daee0ad, RZ ;  /* 0xd2511f5388887825 */ /* 0x000fe200078e00ff */
[----:B------:R-:W-:Y:S01]  /*d130*/  MUFU.EX2 R238, R238 ;  /* 0x000000ee00ee7308 */ /* 0x000fe20000000800 */
[----:B------:R-:W-:Y:S01]  /*d140*/  HMMA.16816.F32.BF16 R112, R4, R138, R112 ;  /* 0x0000008a0470723c */ /* 0x000fe20000041870 */
[----:B------:R-:W-:Y:S02]  /*d150*/  MOV R138, R136 ;  /* 0x00000088008a7202 */ /* 0x000fe40000000f00 */
[----:B------:R-:W-:Y:S02]  /*d160*/  PRMT R139, R136, 0x7771, RZ ;  /* 0x00007771888b7816 */ /* 0x000fe400000000ff */
[----:B------:R-:W-:-:S03]  /*d170*/  LOP3.LUT R137, R168, UR4, R137, 0x96, !PT ;  /* 0x00000004a8897c12 */ /* 0x000fc6000f8e9689 */
[C---:B------:R-:W-:Y:S01]  /*d180*/  HMMA.16816.F32.BF16 R32, R4.reuse, R152, R32 ;  /* 0x000000980420723c */ /* 0x040fe20000041820 */
[----:B------:R-:W-:Y:S01]  /*d190*/  LOP3.LUT R138, R138, 0xff, RZ, 0xc0, !PT ;  /* 0x000000ff8a8a7812 */ /* 0x000fe200078ec0ff */
[----:B------:R-:W-:Y:S01]  /*d1a0*/  LDSM.16.MT88.4 R168, [R191+0x800] ;  /* 0x00080000bfa8783b */ /* 0x000fe20000004200 */
[C---:B------:R-:W-:Y:S01]  /*d1b0*/  PRMT R152, R137.reuse, 0x7632, R152 ;  /* 0x0000763289987816 */ /* 0x040fe20000000098 */
[----:B------:R-:W-:Y:S01]  /*d1c0*/  MUFU.EX2 R214, R214 ;  /* 0x000000d600d67308 */ /* 0x000fe20000000800 */
[C---:B------:R-:W-:Y:S02]  /*d1d0*/  LOP3.LUT R153, R137.reuse, 0xff, RZ, 0xc0, !PT ;  /* 0x000000ff89997812 */ /* 0x040fe400078ec0ff */
[----:B------:R-:W-:Y:S01]  /*d1e0*/  LOP3.LUT R152, R152, 0xff, RZ, 0xc0, !PT ;  /* 0x000000ff98987812 */ /* 0x000fe200078ec0ff */
[----:B------:R-:W-:Y:S01]  /*d1f0*/  HMMA.16816.F32.BF16 R132, R4, R154, R132 ;  /* 0x0000009a0484723c */ /* 0x000fe20000041884 */
[----:B------:R-:W-:Y:S02]  /*d200*/  LOP3.LUT R154, R137, 0xffff, RZ, 0xc0, !PT ;  /* 0x0000ffff899a7812 */ /* 0x000fe400078ec0ff */
[----:B------:R-:W-:Y:S01]  /*d210*/  SHF.R.U32.HI R137, RZ, 0x18, R137 ;  /* 0x00000018ff897819 */ /* 0x000fe20000011689 */
[----:B------:R-:W-:Y:S01]  /*d220*/  MUFU.EX2 R217, R217 ;  /* 0x000000d900d97308 */ /* 0x000fe20000000800 */
[----:B------:R-:W-:-:S02]  /*d230*/  SHF.R.U32.HI R154, RZ, 0x8, R154 ;  /* 0x00000008ff9a7819 */ /* 0x000fc4000001169a */
[----:B------:R-:W-:Y:S01]  /*d240*/  PRMT R139, R138, 0x5410, R139 ;  /* 0x000054108a8b7816 */ /* 0x000fe2000000008b */
[C---:B-----5:R-:W-:Y:S01]  /*d250*/  HMMA.16816.F32.BF16 R100, R4.reuse, R144, R100 ;  /* 0x000000900464723c */ /* 0x060fe20000041864 */
[----:B------:R-:W-:Y:S02]  /*d260*/  PRMT R153, R153, 0x5410, R154 ;  /* 0x0000541099997816 */ /* 0x000fe4000000009a */
[----:B------:R-:W-:Y:S01]  /*d270*/  PRMT R137, R152, 0x5410, R137 ;  /* 0x0000541098897816 */ /* 0x000fe20000000089 */
[----:B------:R-:W2:Y:S01]  /*d280*/  MUFU.EX2 R218, R218 ;  /* 0x000000da00da7308 */ /* 0x000ea20000000800 */
[----:B------:R-:W-:Y:S02]  /*d290*/  HSET2.LE.AND R138, R139, R176, PT ;  /* 0x000000b08b8a7233 */ /* 0x000fe40003803000 */
[----:B---3--:R-:W-:Y:S01]  /*d2a0*/  F2FP.BF16.F32.PACK_AB R155, R204, R205 ;  /* 0x000000cdcc9b723e */ /* 0x008fe200000010ff */
[----:B----4-:R-:W-:Y:S01]  /*d2b0*/  HMMA.16816.F32.BF16 R116, R4, R140, R116 ;  /* 0x0000008c0474723c */ /* 0x010fe20000041874 */
[----:B------:R-:W-:-:S02]  /*d2c0*/  PRMT R141, R136, 0x7773, RZ ;  /* 0x00007773888d7816 */ /* 0x000fc400000000ff */
[----:B------:R-:W-:Y:S01]  /*d2d0*/  PRMT R136, R136, 0x7772, RZ ;  /* 0x0000777288887816 */ /* 0x000fe200000000ff */
[----:B------:R-:W3:Y:S01]  /*d2e0*/  MUFU.EX2 R239, R239 ;  /* 0x000000ef00ef7308 */ /* 0x000ee20000000800 */
[--C-:B------:R-:W-:Y:S02]  /*d2f0*/  HSET2.LE.AND R137, R137, R176.reuse, PT ;  /* 0x000000b089897233 */ /* 0x100fe40003803000 */
[----:B------:R-:W-:Y:S01]  /*d300*/  PRMT R136, R136, 0x5410, R141 ;  /* 0x0000541088887816 */ /* 0x000fe2000000008d */
[----:B------:R-:W-:Y:S01]  /*d310*/  HMMA.16816.F32.BF16 R120, R4, R142, R120 ;  /* 0x0000008e0478723c */ /* 0x000fe20000041878 */
[----:B------:R-:W4:Y:S01]  /*d320*/  LDSM.16.MT88.4 R140, [R193+0x18800] ;  /* 0x01880000c18c783b */ /* 0x000f220000004200 */
[----:B------:R-:W-:Y:S02]  /*d330*/  F2FP.BF16.F32.PACK_AB R152, R208, R211 ;  /* 0x000000d3d098723e */ /* 0x000fe400000010ff */
[----:B------:R-:W-:Y:S01]  /*d340*/  LOP3.LUT R139, R136, 0xff00ff, RZ, 0xc0, !PT ;  /* 0x00ff00ff888b7812 */ /* 0x000fe200078ec0ff */
[----:B------:R-:W-:Y:S01]  /*d350*/  MUFU.EX2 R212, R212 ;  /* 0x000000d400d47308 */ /* 0x000fe20000000800 */
[----:B------:R-:W-:-:S02]  /*d360*/  HSET2.LE.AND R136, R153, R176, PT ;  /* 0x000000b099887233 */ /* 0x000fc40003803000 */
[C---:B------:R-:W-:Y:S01]  /*d370*/  HMMA.16816.F32.BF16 R104, R4.reuse, R146, R104 ;  /* 0x000000920468723c */ /* 0x040fe20000041868 */
[----:B------:R-:W5:Y:S01]  /*d380*/  LDSM.16.MT88.4 R144, [R194+0x18800] ;  /* 0x01880000c290783b */ /* 0x000f620000004200 */
[----:B------:R-:W-:Y:S02]  /*d390*/  HSET2.LE.AND R139, R139, R176, PT ;  /* 0x000000b08b8b7233 */ /* 0x000fe40003803000 */
[----:B------:R-:W-:Y:S01]  /*d3a0*/  LOP3.LUT R138, R155, R138, RZ, 0xc0, !PT ;  /* 0x0000008a9b8a7212 */ /* 0x000fe200078ec0ff */
[----:B------:R-:W-:Y:S02]  /*d3b0*/  MUFU.EX2 R199, R199 ;  /* 0x000000c700c77308 */ /* 0x000fe40000000800 */
[----:B------:R-:W-:Y:S01]  /*d3c0*/  LOP3.LUT R139, R152, R139, RZ, 0xc0, !PT ;  /* 0x0000008b988b7212 */ /* 0x000fe200078ec0ff */
[C---:B------:R-:W-:Y:S01]  /*d3d0*/  HMMA.16816.F32.BF16 R124, R4.reuse, R148, R124 ;  /* 0x00000094047c723c */ /* 0x040fe2000004187c */
[----:B------:R-:W-:Y:S01]  /*d3e0*/  F2FP.BF16.F32.PACK_AB R149, R206, R209 ;  /* 0x000000d1ce95723e */ /* 0x000fe200000010ff */
[----:B------:R-:W1:Y:S01]  /*d3f0*/  LDSM.16.MT88.4 R152, [R191+0x2800] ;  /* 0x00280000bf98783b */ /* 0x000e620000004200 */
[----:B------:R-:W-:Y:S01]  /*d400*/  F2FP.BF16.F32.PACK_AB R148, R210, R207 ;  /* 0x000000cfd294723e */ /* 0x000fe200000010ff */
[----:B------:R-:W-:Y:S01]  /*d410*/  FADD.FTZ R209, R209, R188 ;  /* 0x000000bcd1d17221 */ /* 0x000fe20000010000 */
[----:B------:R-:W-:Y:S01]  /*d420*/  LOP3.LUT R136, R149, R136, RZ, 0xc0, !PT ;  /* 0x0000008895887212 */ /* 0x000fe200078ec0ff */
[----:B------:R-:W-:Y:S01]  /*d430*/  MUFU.EX2 R195, R195 ;  /* 0x000000c300c37308 */ /* 0x000fe20000000800 */
[----:B------:R-:W-:Y:S01]  /*d440*/  LOP3.LUT R137, R148, R137, RZ, 0xc0, !PT ;  /* 0x0000008994897212 */ /* 0x000fe200078ec0ff */
[----:B------:R-:W-:Y:S01]  /*d450*/  HMMA.16816.F32.BF16 R8, R4, R12, R8 ;  /* 0x0000000c0408723c */ /* 0x000fe20000041808 */
[----:B------:R-:W-:Y:S01]  /*d460*/  FADD.FTZ R207, R207, R2 ;  /* 0x00000002cfcf7221 */ /* 0x000fe20000010000 */
[----:B------:R-:W-:-:S03]  /*d470*/  FADD.FTZ R206, R206, R209 ;  /* 0x000000d1cece7221 */ /* 0x000fc60000010000 */
[----:B------:R-:W-:Y:S01]  /*d480*/  FADD.FTZ R210, R210, R207 ;  /* 0x000000cfd2d27221 */ /* 0x000fe20000010000 */
[----:B------:R-:W3:Y:S01]  /*d490*/  MUFU.EX2 R196, R196 ;  /* 0x000000c400c47308 */ /* 0x000ee20000000800 */
[----:B------:R-:W-:Y:S01]  /*d4a0*/  FADD.FTZ R205, R205, R206 ;  /* 0x000000cecdcd7221 */ /* 0x000fe20000010000 */
[----:B------:R-:W-:Y:S01]  /*d4b0*/  HMMA.16816.F32.BF16 R12, R4, R14, R156 ;  /* 0x0000000e040c723c */ /* 0x000fe2000004189c */
[----:B------:R-:W-:Y:S02]  /*d4c0*/  LDSM.16.MT88.4 R156, [R192+0x2800] ;  /* 0x00280000c09c783b */ /* 0x000fe40000004200 */
[----:B------:R-:W-:-:S03]  /*d4d0*/  FADD.FTZ R204, R204, R205 ;  /* 0x000000cdcccc7221 */ /* 0x000fc60000010000 */
[----:B------:R-:W-:Y:S02]  /*d4e0*/  MUFU.EX2 R197, R197 ;  /* 0x000000c500c57308 */ /* 0x000fe40000000800 */
[----:B------:R-:W-:Y:S01]  /*d4f0*/  HMMA.16816.F32.BF16 R4, R4, R150, R128 ;  /* 0x000000960404723c */ /* 0x000fe20000041880 */
[----:B------:R-:W2:Y:S04]  /*d500*/  LDSM.16.MT88.4 R148, [R194+0x1a800] ;  /* 0x01a80000c294783b */ /* 0x000ea80000004200 */
[----:B------:R-:W-:Y:S01]  /*d510*/  LDSM.16.MT88.4 R128, [R192+0x4800] ;  /* 0x00480000c080783b */ /* 0x000fe20000004200 */
[----:B------:R-:W3:Y:S02]  /*d520*/  MUFU.EX2 R202, R202 ;  /* 0x000000ca00ca7308 */ /* 0x000ee40000000800 */
[C---:B----4-:R-:W-:Y:S06]  /*d530*/  HMMA.16816.F32.BF16 R16, R136.reuse, R140, R16 ;  /* 0x0000008c8810723c */ /* 0x050fec0000041810 */
[----:B------:R-:W-:Y:S02]  /*d540*/  MUFU.EX2 R203, R203 ;  /* 0x000000cb00cb7308 */ /* 0x000fe40000000800 */
[C---:B------:R-:W-:Y:S01]  /*d550*/  HMMA.16816.F32.BF16 R20, R136.reuse, R142, R20 ;  /* 0x0000008e8814723c */ /* 0x040fe20000041814 */
[----:B------:R-:W4:Y:S05]  /*d560*/  LDSM.16.MT88.4 R140, [R193+0x1c800] ;  /* 0x01c80000c18c783b */ /* 0x000f2a0000004200 */
[----:B------:R-:W3:Y:S02]  /*d570*/  MUFU.EX2 R198, R198 ;  /* 0x000000c600c67308 */ /* 0x000ee40000000800 */
[C---:B-----5:R-:W-:Y:S08]  /*d580*/  HMMA.16816.F32.BF16 R8, R136.reuse, R144, R8 ;  /* 0x000000908808723c */ /* 0x060ff00000041808 */
[C---:B------:R-:W-:Y:S01]  /*d590*/  HMMA.16816.F32.BF16 R12, R136.reuse, R146, R12 ;  /* 0x00000092880c723c */ /* 0x040fe2000004180c */
[----:B------:R-:W5:Y:S07]  /*d5a0*/  LDSM.16.MT88.4 R144, [R194+0x1c800] ;  /* 0x01c80000c290783b */ /* 0x000f6e0000004200 */
[C---:B-1----:R-:W-:Y:S08]  /*d5b0*/  HMMA.16816.F32.BF16 R60, R136.reuse, R152, R60 ;  /* 0x00000098883c723c */ /* 0x042ff0000004183c */
[C---:B--2---:R-:W-:Y:S08]  /*d5c0*/  HMMA.16816.F32.BF16 R36, R136.reuse, R148, R36 ;  /* 0x000000948824723c */ /* 0x044ff00000041824 */
[C---:B------:R-:W-:Y:S01]  /*d5d0*/  HMMA.16816.F32.BF16 R40, R136.reuse, R150, R40 ;  /* 0x000000968828723c */ /* 0x040fe20000041828 */
[----:B------:R-:W1:Y:S07]  /*d5e0*/  LDSM.16.MT88.4 R148, [R191+0x4800] ;  /* 0x00480000bf94783b */ /* 0x000e6e0000004200 */
[----:B----4-:R-:W-:Y:S01]  /*d5f0*/  HMMA.16816.F32.BF16 R76, R136, R140, R76 ;  /* 0x0000008c884c723c */ /* 0x010fe2000004184c */
[----:B------:R-:W-:-:S04]  /*d600*/  MOV R141, UR21 ;  /* 0x00000015008d7c02 */ /* 0x000fc80008000f00 */
[----:B------:R-:W-:-:S03]  /*d610*/  LOP3.LUT R140, R141, UR27, R233, 0x96, !PT ;  /* 0x0000001b8d8c7c12 */ /* 0x000fc6000f8e96e9 */
[----:B------:R-:W-:Y:S02]  /*d620*/  HMMA.16816.F32.BF16 R24, R136, R172, R24 ;  /* 0x000000ac8818723c */ /* 0x000fe40000041818 */
[----:B------:R-:W-:-:S05]  /*d630*/  IMAD.WIDE.U32 R152, R140, -0x326172a9, RZ ;  /* 0xcd9e8d578c987825 */ /* 0x000fca00078e00ff */
[----:B------:R-:W-:Y:S01]  /*d640*/  LOP3.LUT R140, R236, UR19, R153, 0x96, !PT ;  /* 0x00000013ec8c7c12 */ /* 0x000fe2000f8e9699 */
[----:B-----5:R-:W-:Y:S01]  /*d650*/  HMMA.16816.F32.BF16 R68, R136, R144, R68 ;  /* 0x000000908844723c */ /* 0x020fe20000041844 */
[----:B------:R-:W-:-:S03]  /*d660*/  LOP3.LUT R152, R152, UR18, R229, 0x96, !PT ;  /* 0x0000001298987c12 */ /* 0x000fc6000f8e96e5 */
[----:B------:R-:W-:-:S04]  /*d670*/  IMAD.WIDE.U32 R140, R140, -0x2daee0ad, RZ ;  /* 0xd2511f538c8c7825 */ /* 0x000fc800078e00ff */
[----:B------:R-:W-:Y:S01]  /*d680*/  HMMA.16816.F32.BF16 R72, R136, R146, R72 ;  /* 0x000000928848723c */ /* 0x000fe20000041848 */
[----:B------:R-:W2:Y:S01]  /*d690*/  LDSM.16.MT88.4 R144, [R194+0x1e800] ;  /* 0x01e80000c290783b */ /* 0x000ea20000004200 */
[----:B------:R-:W-:Y:S01]  /*d6a0*/  IMAD.WIDE.U32 R152, R152, -0x2daee0ad, RZ ;  /* 0xd2511f5398987825 */ /* 0x000fe200078e00ff */
[----:B------:R-:W-:-:S05]  /*d6b0*/  LOP3.LUT R172, R230, UR11, R141, 0x96, !PT ;  /* 0x0000000be6ac7c12 */ /* 0x000fca000f8e968d */
[----:B------:R-:W-:Y:S01]  /*d6c0*/  HMMA.16816.F32.BF16 R28, R136, R174, R28 ;  /* 0x000000ae881c723c */ /* 0x000fe2000004181c */
[----:B------:R-:W-:Y:S01]  /*d6d0*/  LOP3.LUT R174, R140, UR10, R153, 0x96, !PT ;  /* 0x0000000a8cae7c12 */ /* 0x000fe2000f8e9699 */
[----:B------:R-:W-:-:S04]  /*d6e0*/  IMAD.WIDE.U32 R172, R172, -0x326172a9, RZ ;  /* 0xcd9e8d57acac7825 */ /* 0x000fc800078e00ff */
[----:B------:R-:W-:Y:S02]  /*d6f0*/  IMAD.WIDE.U32 R174, R174, -0x326172a9, RZ ;  /* 0xcd9e8d57aeae7825 */ /* 0x000fe400078e00ff */
[----:B------:R-:W-:Y:S03]  /*d700*/  HMMA.16816.F32.BF16 R84, R136, R128, R84 ;  /* 0x000000808854723c */ /* 0x000fe60000041854 */
[----:B------:R-:W-:-:S05]  /*d710*/  LOP3.LUT R172, R172, UR13, R175, 0x96, !PT ;  /* 0x0000000dacac7c12 */ /* 0x000fca000f8e96af */
[C---:B------:R-:W-:Y:S01]  /*d720*/  HMMA.16816.F32.BF16 R88, R136.reuse, R130, R88 ;  /* 0x000000828858723c */ /* 0x040fe20000041858 */
[----:B------:R-:W4:Y:S07]  /*d730*/  LDSM.16.MT88.4 R128, [R193+0x1e800] ;  /* 0x01e80000c180783b */ /* 0x000f2e0000004200 */
[C---:B------:R-:W-:Y:S01]  /*d740*/  HMMA.16816.F32.BF16 R80, R136.reuse, R142, R80 ;  /* 0x0000008e8850723c */ /* 0x040fe20000041850 */
[----:B------:R-:W-:Y:S07]  /*d750*/  LDSM.16.MT88.4 R140, [R191+0x6800] ;  /* 0x00680000bf8c783b */ /* 0x000fee0000004200 */
[C---:B-1----:R-:W-:Y:S08]  /*d760*/  HMMA.16816.F32.BF16 R92, R136.reuse, R148, R92 ;  /* 0x00000094885c723c */ /* 0x042ff0000004185c */
[C---:B------:R-:W-:Y:S01]  /*d770*/  HMMA.16816.F32.BF16 R96, R136.reuse, R150, R96 ;  /* 0x000000968860723c */ /* 0x040fe20000041860 */
[----:B------:R-:W1:Y:S07]  /*d780*/  LDSM.16.MT88.4 R148, [R192+0x6800] ;  /* 0x00680000c094783b */ /* 0x000e6e0000004200 */
[----:B--2---:R-:W-:Y:S01]  /*d790*/  HMMA.16816.F32.BF16 R100, R136, R144, R100 ;  /* 0x000000908864723c */ /* 0x004fe20000041864 */
[----:B------:R-:W-:Y:S01]  /*d7a0*/  LOP3.LUT R144, R228, UR17, R173, 0x96, !PT ;  /* 0x00000011e4907c12 */ /* 0x000fe2000f8e96ad */
[----:B------:R-:W-:-:S04]  /*d7b0*/  IMAD.WIDE.U32 R172, R172, -0x2daee0ad, RZ ;  /* 0xd2511f53acac7825 */ /* 0x000fc800078e00ff */
[----:B------:R-:W-:Y:S02]  /*d7c0*/  IMAD.WIDE.U32 R144, R144, -0x2daee0ad, RZ ;  /* 0xd2511f5390907825 */ /* 0x000fe400078e00ff */
[----:B------:R-:W-:Y:S03]  /*d7d0*/  HMMA.16816.F32.BF16 R32, R136, R168, R32 ;  /* 0x000000a88820723c */ /* 0x000fe60000041820 */
[----:B------:R-:W-:-:S05]  /*d7e0*/  LOP3.LUT R242, R152, UR7, R145, 0x96, !PT ;  /* 0x0000000798f27c12 */ /* 0x000fca000f8e9691 */
[----:B----4-:R-:W-:Y:S01]  /*d7f0*/  HMMA.16816.F32.BF16 R108, R136, R128, R108 ;  /* 0x00000080886c723c */ /* 0x010fe2000004186c */
[----:B------:R-:W-:Y:S01]  /*d800*/  LOP3.LUT R128, R144, UR6, R173, 0x96, !PT ;  /* 0x0000000690807c12 */ /* 0x000fe2000f8e96ad */
[----:B------:R-:W-:-:S06]  /*d810*/  IMAD.WIDE.U32 R242, R242, -0x326172a9, RZ ;  /* 0xcd9e8d57f2f27825 */ /* 0x000fcc00078e00ff */
[C---:B------:R-:W-:Y:S01]  /*d820*/  HMMA.16816.F32.BF16 R132, R136.reuse, R170, R132 ;  /* 0x000000aa8884723c */ /* 0x040fe20000041884 */
[----:B------:R-:W-:Y:S07]  /*d830*/  LDSM.16.MT88.4 R168, [R191+0x3000] ;  /* 0x00300000bfa8783b */ /* 0x000fee0000004200 */
[C---:B------:R-:W-:Y:S08]  /*d840*/  HMMA.16816.F32.BF16 R44, R136.reuse, R160, R44 ;  /* 0x000000a0882c723c */ /* 0x040ff0000004182c */
[----:B------:R-:W-:Y:S01]  /*d850*/  HMMA.16816.F32.BF16 R48, R136, R162, R48 ;  /* 0x000000a28830723c */ /* 0x000fe20000041830 */
[----:B------:R-:W-:-:S07]  /*d860*/  F2FP.BF16.F32.PACK_AB R163, R240, R213 ;  /* 0x000000d5f0a3723e */ /* 0x000fce00000010ff */
[C---:B------:R-:W-:Y:S08]  /*d870*/  HMMA.16816.F32.BF16 R52, R136.reuse, R156, R52 ;  /* 0x0000009c8834723c */ /* 0x040ff00000041834 */
[C---:B------:R-:W-:Y:S01]  /*d880*/  HMMA.16816.F32.BF16 R56, R136.reuse, R158, R56 ;  /* 0x0000009e8838723c */ /* 0x040fe20000041838 */
[----:B------:R-:W2:Y:S07]  /*d890*/  LDSM.16.MT88.4 R156, [R194+0x19000] ;  /* 0x01900000c29c783b */ /* 0x000eae0000004200 */
[C---:B------:R-:W-:Y:S01]  /*d8a0*/  HMMA.16816.F32.BF16 R64, R136.reuse, R154, R64 ;  /* 0x0000009a8840723c */ /* 0x040fe20000041840 */
[----:B------:R-:W-:Y:S07]  /*d8b0*/  LDSM.16.MT88.4 R152, [R193+0x19000] ;  /* 0x01900000c198783b */ /* 0x000fee0000004200 */
[C---:B------:R-:W-:Y:S08]  /*d8c0*/  HMMA.16816.F32.BF16 R104, R136.reuse, R146, R104 ;  /* 0x000000928868723c */ /* 0x040ff00000041868 */
[----:B------:R-:W-:Y:S01]  /*d8d0*/  HMMA.16816.F32.BF16 R112, R136, R130, R112 ;  /* 0x000000828870723c */ /* 0x000fe20000041870 */
[----:B------:R-:W-:-:S03]  /*d8e0*/  IMAD.WIDE.U32 R130, R128, -0x326172a9, RZ ;  /* 0xcd9e8d5780827825 */ /* 0x000fc600078e00ff */
[----:B------:R-:W-:-:S04]  /*d8f0*/  MOV R144, R130 ;  /* 0x0000008200907202 */ /* 0x000fc80000000f00 */
[C---:B-1----:R-:W-:Y:S01]  /*d900*/  HMMA.16816.F32.BF16 R116, R136.reuse, R148, R116 ;  /* 0x000000948874723c */ /* 0x042fe20000041874 */
[----:B------:R-:W-:Y:S02]  /*d910*/  LOP3.LUT R128, R242, UR8, R131, 0x96, !PT ;  /* 0x00000008f2807c12 */ /* 0x000fe4000f8e9683 */
[C---:B------:R-:W-:Y:S02]  /*d920*/  PRMT R129, R130.reuse, 0x7771, RZ ;  /* 0x0000777182817816 */ /* 0x040fe400000000ff */
[----:B------:R-:W-:Y:S02]  /*d930*/  PRMT R131, R130, 0x7773, RZ ;  /* 0x0000777382837816 */ /* 0x000fe400000000ff */
[----:B------:R-:W-:Y:S01]  /*d940*/  LOP3.LUT R144, R144, 0xff, RZ, 0xc0, !PT ;  /* 0x000000ff90907812 */ /* 0x000fe200078ec0ff */
[----:B------:R-:W-:Y:S01]  /*d950*/  HMMA.16816.F32.BF16 R120, R136, R150, R120 ;  /* 0x000000968878723c */ /* 0x000fe20000041878 */
[----:B------:R-:W-:Y:S01]  /*d960*/  PRMT R130, R130, 0x7772, RZ ;  /* 0x0000777282827816 */ /* 0x000fe200000000ff */
[----:B------:R-:W-:Y:S01]  /*d970*/  LDSM.16.MT88.4 R148, [R192+0x1000] ;  /* 0x00100000c094783b */ /* 0x000fe20000004200 */
[----:B------:R-:W-:-:S02]  /*d980*/  LOP3.LUT R160, R128, 0xffff, RZ, 0xc0, !PT ;  /* 0x0000ffff80a07812 */ /* 0x000fc400078ec0ff */
[----:B------:R-:W-:Y:S02]  /*d990*/  PRMT R161, R128, 0x7632, R161 ;  /* 0x0000763280a17816 */ /* 0x000fe400000000a1 */
[----:B------:R-:W-:Y:S01]  /*d9a0*/  PRMT R129, R144, 0x5410, R129 ;  /* 0x0000541090817816 */ /* 0x000fe20000000081 */
[C---:B------:R-:W-:Y:S01]  /*d9b0*/  HMMA.16816.F32.BF16 R124, R136.reuse, R140, R124 ;  /* 0x0000008c887c723c */ /* 0x040fe2000004187c */
[----:B------:R-:W-:Y:S01]  /*d9c0*/  PRMT R130, R130, 0x5410, R131 ;  /* 0x0000541082827816 */ /* 0x000fe20000000083 */
[----:B------:R-:W-:Y:S01]  /*d9d0*/  LDSM.16.MT88.4 R144, [R191+0x1000] ;  /* 0x00100000bf90783b */ /* 0x000fe20000004200 */
[----:B------:R-:W-:Y:S02]  /*d9e0*/  LOP3.LUT R131, R128, 0xff, RZ, 0xc0, !PT ;  /* 0x000000ff80837812 */ /* 0x000fe400078ec0ff */
[----:B------:R-:W-:Y:S02]  /*d9f0*/  SHF.R.U32.HI R140, RZ, 0x18, R128 ;  /* 0x00000018ff8c7819 */ /* 0x000fe40000011680 */
[----:B------:R-:W-:Y:S01]  /*da00*/  SHF.R.U32.HI R160, RZ, 0x8, R160 ;  /* 0x00000008ffa07819 */ /* 0x000fe200000116a0 */
[----:B------:R-:W-:Y:S01]  /*da10*/  HMMA.16816.F32.BF16 R4, R136, R142, R4 ;  /* 0x0000008e8804723c */ /* 0x000fe20000041804 */
[----:B------:R-:W1:Y:S01]  /*da20*/  LDSM.16.MT88.4 R136, [R194+0x1b000] ;  /* 0x01b00000c288783b */ /* 0x000e620000004200 */
[----:B------:R-:W-:-:S02]  /*da30*/  LOP3.LUT R161, R161, 0xff, RZ, 0xc0, !PT ;  /* 0x000000ffa1a17812 */ /* 0x000fc400078ec0ff */
[--C-:B------:R-:W-:Y:S02]  /*da40*/  HSET2.LE.AND R128, R129, R176.reuse, PT ;  /* 0x000000b081807233 */ /* 0x100fe40003803000 */
[----:B------:R-:W-:Y:S02]  /*da50*/  LOP3.LUT R141, R130, 0xff00ff, RZ, 0xc0, !PT ;  /* 0x00ff00ff828d7812 */ /* 0x000fe400078ec0ff */
[----:B------:R-:W-:Y:S02]  /*da60*/  PRMT R131, R131, 0x5410, R160 ;  /* 0x0000541083837816 */ /* 0x000fe400000000a0 */
[----:B------:R-:W-:Y:S02]  /*da70*/  PRMT R129, R161, 0x5410, R140 ;  /* 0x00005410a1817816 */ /* 0x000fe4000000008c */
[----:B------:R-:W-:Y:S02]  /*da80*/  LOP3.LUT R130, R163, R128, RZ, 0xc0, !PT ;  /* 0x00000080a3827212 */ /* 0x000fe400078ec0ff */
[----:B------:R-:W-:-:S02]  /*da90*/  HSET2.LE.AND R141, R141, R176, PT ;  /* 0x000000b08d8d7233 */ /* 0x000fc40003803000 */
[--C-:B------:R-:W-:Y:S02]  /*daa0*/  HSET2.LE.AND R128, R131, R176.reuse, PT ;  /* 0x000000b083807233 */ /* 0x100fe40003803000 */
[----:B------:R-:W-:Y:S02]  /*dab0*/  HSET2.LE.AND R129, R129, R176, PT ;  /* 0x000000b081817233 */ /* 0x000fe40003803000 */
[----:B------:R-:W-:Y:S02]  /*dac0*/  F2FP.BF16.F32.PACK_AB R140, R218, R217 ;  /* 0x000000d9da8c723e */ /* 0x000fe400000010ff */
[----:B------:R-:W-:Y:S01]  /*dad0*/  F2FP.BF16.F32.PACK_AB R161, R238, R215 ;  /* 0x000000d7eea1723e */ /* 0x000fe200000010ff */
[----:B------:R-:W-:Y:S01]  /*dae0*/  FADD.FTZ R215, R215, R204 ;  /* 0x000000ccd7d77221 */ /* 0x000fe20000010000 */
[----:B---3--:R-:W-:Y:S02]  /*daf0*/  F2FP.BF16.F32.PACK_AB R160, R239, R214 ;  /* 0x000000d6efa0723e */ /* 0x008fe400000010ff */
[----:B------:R-:W-:Y:S01]  /*db00*/  LOP3.LUT R131, R140, R141, RZ, 0xc0, !PT ;  /* 0x0000008d8c837212 */ /* 0x000fe200078ec0ff */
[----:B------:R-:W-:Y:S01]  /*db10*/  FADD.FTZ R238, R238, R215 ;  /* 0x000000d7eeee7221 */ /* 0x000fe20000010000 */
[----:B------:R-:W-:Y:S01]  /*db20*/  LOP3.LUT R128, R161, R128, RZ, 0xc0, !PT ;  /* 0x00000080a1807212 */ /* 0x000fe200078ec0ff */
[----:B------:R-:W3:Y:S01]  /*db30*/  LDSM.16.MT88.4 R140, [R193+0x1b000] ;  /* 0x01b00000c18c783b */ /* 0x000ee20000004200 */
[----:B------:R-:W-:Y:S01]  /*db40*/  LOP3.LUT R129, R160, R129, RZ, 0xc0, !PT ;  /* 0x00000081a0817212 */ /* 0x000fe200078ec0ff */
[----:B------:R-:W-:-:S04]  /*db50*/  FADD.FTZ R213, R213, R238 ;  /* 0x000000eed5d57221 */ /* 0x000fc80000010000 */
[----:B------:R-:W-:Y:S02]  /*db60*/  FADD.FTZ R213, R240, R213 ;  /* 0x000000d5f0d57221 */ /* 0x000fe40000010000 */
[C---:B--2---:R-:W-:Y:S01]  /*db70*/  HMMA.16816.F32.BF16 R160, R128.reuse, R156, R8 ;  /* 0x0000009c80a0723c */ /* 0x044fe20000041808 */
[----:B------:R-:W-:Y:S07]  /*db80*/  LDSM.16.MT88.4 R8, [R194+0x1f000] ;  /* 0x01f00000c208783b */ /* 0x000fee0000004200 */
        /* <DEDUP_REMOVED lines=10> */
[C---:B-1----:R-:W-:Y:S08]  /*dc30*/  HMMA.16816.F32.BF16 R92, R128.reuse, R136, R92 ;  /* 0x00000088805c723c */ /* 0x042ff0000004185c */
[C---:B------:R-:W-:Y:S01]  /*dc40*/  HMMA.16816.F32.BF16 R96, R128.reuse, R138, R96 ;  /* 0x0000008a8060723c */ /* 0x040fe20000041860 */
[----:B------:R-:W1:Y:S07]  /*dc50*/  LDSM.16.MT88.4 R136, [R192+0x7000] ;  /* 0x00700000c088783b */ /* 0x000e6e0000004200 */
[C---:B------:R-:W-:Y:S01]  /*dc60*/  HMMA.16816.F32.BF16 R48, R128.reuse, R142, R48 ;  /* 0x0000008e8030723c */ /* 0x040fe20000041830 */
[----:B------:R-:W3:Y:S07]  /*dc70*/  LDSM.16.MT88.4 R140, [R193+0x1f000] ;  /* 0x01f00000c18c783b */ /* 0x000eee0000004200 */
[C---:B------:R-:W-:Y:S01]  /*dc80*/  HMMA.16816.F32.BF16 R12, R128.reuse, R158, R12 ;  /* 0x0000009e800c723c */ /* 0x040fe2000004180c */
[----:B------:R-:W4:Y:S07]  /*dc90*/  LDSM.16.MT88.4 R156, [R192+0x3000] ;  /* 0x00300000c09c783b */ /* 0x000f2e0000004200 */
[----:B------:R-:W-:Y:S01]  /*dca0*/  HMMA.16816.F32.BF16 R100, R128, R8, R100 ;  /* 0x000000088064723c */ /* 0x000fe20000041864 */
[----:B------:R-:W-:-:S05]  /*dcb0*/  LOP3.LUT R8, R174, UR9, R243, 0x96, !PT ;  /* 0x00000009ae087c12 */ /* 0x000fca000f8e96f3 */
[----:B------:R-:W-:Y:S02]  /*dcc0*/  IMAD.WIDE.U32 R8, R8, -0x2daee0ad, RZ ;  /* 0xd2511f5308087825 */ /* 0x000fe400078e00ff */
[----:B------:R-:W-:Y:S03]  /*dcd0*/  HMMA.16816.F32.BF16 R16, R128, R152, R16 ;  /* 0x000000988010723c */ /* 0x000fe60000041810 */
[----:B------:R-:W-:Y:S02]  /*dce0*/  LOP3.LUT R172, R172, UR4, R9, 0x96, !PT ;  /* 0x00000004acac7c12 */ /* 0x000fe4000f8e9609 */
[----:B------:R-:W-:-:S03]  /*dcf0*/  PRMT R9, R8, 0x7772, RZ ;  /* 0x0000777208097816 */ /* 0x000fc600000000ff */
[C---:B------:R-:W-:Y:S01]  /*dd00*/  HMMA.16816.F32.BF16 R20, R128.reuse, R154, R20 ;  /* 0x0000009a8014723c */ /* 0x040fe20000041814 */
[----:B------:R-:W5:Y:S07]  /*dd10*/  LDSM.16.MT88.4 R152, [R194+0x1d000] ;  /* 0x01d00000c298783b */ /* 0x000f6e0000004200 */
[C---:B--2---:R-:W-:Y:S08]  /*dd20*/  HMMA.16816.F32.BF16 R84, R128.reuse, R144, R84 ;  /* 0x000000908054723c */ /* 0x044ff00000041854 */
[C---:B------:R-:W-:Y:S01]  /*dd30*/  HMMA.16816.F32.BF16 R88, R128.reuse, R146, R88 ;  /* 0x000000928058723c */ /* 0x040fe20000041858 */
[----:B------:R-:W2:Y:S07]  /*dd40*/  LDSM.16.MT88.4 R144, [R191+0x7000] ;  /* 0x00700000bf90783b */ /* 0x000eae0000004200 */
[----:B-1----:R-:W-:Y:S01]  /*dd50*/  HMMA.16816.F32.BF16 R116, R128, R136, R116 ;  /* 0x000000888074723c */ /* 0x002fe20000041874 */
[----:B------:R-:W-:-:S02]  /*dd60*/  LOP3.LUT R136, R172, 0xffff, RZ, 0xc0, !PT ;  /* 0x0000ffffac887812 */ /* 0x000fc400078ec0ff */
[----:B------:R-:W-:Y:S02]  /*dd70*/  PRMT R137, R172, 0x7632, R137 ;  /* 0x00007632ac897816 */ /* 0x000fe40000000089 */
[----:B------:R-:W-:-:S03]  /*dd80*/  SHF.R.U32.HI R136, RZ, 0x8, R136 ;  /* 0x00000008ff887819 */ /* 0x000fc60000011688 */
[----:B------:R-:W-:Y:S01]  /*dd90*/  HMMA.16816.F32.BF16 R104, R128, R10, R104 ;  /* 0x0000000a8068723c */ /* 0x000fe20000041868 */
[----:B------:R-:W-:Y:S02]  /*dda0*/  MOV R10, R8 ;  /* 0x00000008000a7202 */ /* 0x000fe40000000f00 */
[----:B------:R-:W-:-:S04]  /*ddb0*/  LOP3.LUT R11, R172, 0xff, RZ, 0xc0, !PT ;  /* 0x000000ffac0b7812 */ /* 0x000fc800078ec0ff */
[----:B------:R-:W-:Y:S01]  /*ddc0*/  PRMT R11, R11, 0x5410, R136 ;  /* 0x000054100b0b7816 */ /* 0x000fe20000000088 */
[----:B------:R-:W-:Y:S01]  /*ddd0*/  HMMA.16816.F32.BF16 R76, R128, R148, R76 ;  /* 0x00000094804c723c */ /* 0x000fe2000004184c */
[----:B------:R-:W-:Y:S02]  /*dde0*/  LOP3.LUT R148, R10, 0xff, RZ, 0xc0, !PT ;  /* 0x000000ff0a947812 */ /* 0x000fe400078ec0ff */
[----:B------:R-:W-:Y:S02]  /*ddf0*/  LOP3.LUT R10, R137, 0xff, RZ, 0xc0, !PT ;  /* 0x000000ff890a7812 */ /* 0x000fe400078ec0ff */
[----:B------:R-:W-:-:S03]  /*de00*/  PRMT R149, R8, 0x7771, RZ ;  /* 0x0000777108957816 */ /* 0x000fc600000000ff */
[C---:B---3--:R-:W-:Y:S01]  /*de10*/  HMMA.16816.F32.BF16 R108, R128.reuse, R140, R108 ;  /* 0x0000008c806c723c */ /* 0x048fe2000004186c */
[----:B------:R-:W-:Y:S02]  /*de20*/  PRMT R140, R8, 0x7773, RZ ;  /* 0x00007773088c7816 */ /* 0x000fe400000000ff */
[----:B------:R-:W-:Y:S02]  /*de30*/  PRMT R149, R148, 0x5410, R149 ;  /* 0x0000541094957816 */ /* 0x000fe40000000095 */
[----:B------:R-:W-:Y:S02]  /*de40*/  PRMT R8, R9, 0x5410, R140 ;  /* 0x0000541009087816 */ /* 0x000fe4000000008c */
[----:B------:R-:W-:Y:S01]  /*de50*/  SHF.R.U32.HI R9, RZ, 0x18, R172 ;  /* 0x00000018ff097819 */ /* 0x000fe200000116ac */
[----:B----4-:R-:W-:Y:S01]  /*de60*/  HMMA.16816.F32.BF16 R52, R128, R156, R52 ;  /* 0x0000009c8034723c */ /* 0x010fe20000041834 */
[----:B------:R-:W-:Y:S01]  /*de70*/  F2FP.BF16.F32.PACK_AB R148, R196, R195 ;  /* 0x000000c3c494723e */ /* 0x000fe200000010ff */
[----:B------:R-:W-:Y:S01]  /*de80*/  LDSM.16.MT88.4 R172, [R193+0x1d800] ;  /* 0x01d80000c1ac783b */ /* 0x000fe20000004200 */
[----:B------:R-:W-:-:S02]  /*de90*/  PRMT R9, R10, 0x5410, R9 ;  /* 0x000054100a097816 */ /* 0x000fc40000000009 */
[--C-:B------:R-:W-:Y:S02]  /*dea0*/  HSET2.LE.AND R10, R149, R176.reuse, PT ;  /* 0x000000b0950a7233 */ /* 0x100fe40003803000 */
[----:B------:R-:W-:Y:S01]  /*deb0*/  F2FP.BF16.F32.PACK_AB R149, R199, R212 ;  /* 0x000000d4c795723e */ /* 0x000fe200000010ff */
[----:B------:R-:W-:Y:S01]  /*dec0*/  HMMA.16816.F32.BF16 R56, R128, R158, R56 ;  /* 0x0000009e8038723c */ /* 0x000fe20000041838 */
[----:B------:R-:W1:Y:S01]  /*ded0*/  LDSM.16.MT88.4 R156, [R194+0x19800] ;  /* 0x01980000c29c783b */ /* 0x000e620000004200 */
[----:B------:R-:W-:Y:S01]  /*dee0*/  HSET2.LE.AND R9, R9, R176, PT ;  /* 0x000000b009097233 */ /* 0x000fe20003803000 */
[----:B------:R-:W-:-:S04]  /*def0*/  FADD.FTZ R212, R212, R213 ;  /* 0x000000d5d4d47221 */ /* 0x000fc80000010000 */
[----:B------:R-:W-:Y:S01]  /*df00*/  LOP3.LUT R9, R148, R9, RZ, 0xc0, !PT ;  /* 0x0000000994097212 */ /* 0x000fe200078ec0ff */
[----:B------:R-:W-:Y:S01]  /*df10*/  HMMA.16816.F32.BF16 R120, R128, R138, R120 ;  /* 0x0000008a8078723c */ /* 0x000fe20000041878 */
[----:B------:R-:W3:Y:S01]  /*df20*/  LDSM.16.MT88.4 R136, [R194+0x1d800] ;  /* 0x01d80000c288783b */ /* 0x000ee20000004200 */
[----:B------:R-:W-:-:S06]  /*df30*/  FADD.FTZ R212, R199, R212 ;  /* 0x000000d4c7d47221 */ /* 0x000fcc0000010000 */
[----:B------:R-:W-:Y:S01]  /*df40*/  HMMA.16816.F32.BF16 R80, R128, R150, R80 ;  /* 0x000000968050723c */ /* 0x000fe20000041850 */
[----:B------:R-:W-:Y:S02]  /*df50*/  LOP3.LUT R151, R8, 0xff00ff, RZ, 0xc0, !PT ;  /* 0x00ff00ff08977812 */ /* 0x000fe400078ec0ff */
[----:B------:R-:W-:-:S03]  /*df60*/  HSET2.LE.AND R8, R11, R176, PT ;  /* 0x000000b00b087233 */ /* 0x000fc60003803000 */
[----:B------:R-:W-:Y:S02]  /*df70*/  HSET2.LE.AND R11, R151, R176, PT ;  /* 0x000000b0970b7233 */ /* 0x000fe40003803000 */
[C---:B-----5:R-:W-:Y:S01]  /*df80*/  HMMA.16816.F32.BF16 R68, R128.reuse, R152, R68 ;  /* 0x000000988044723c */ /* 0x060fe20000041844 */
[----:B------:R-:W-:Y:S01]  /*df90*/  LOP3.LUT R8, R149, R8, RZ, 0xc0, !PT ;  /* 0x0000000895087212 */ /* 0x000fe200078ec0ff */
[----:B------:R-:W-:Y:S04]  /*dfa0*/  LDSM.16.MT88.4 R176, [R193+0x1b800] ;  /* 0x01b80000c1b0783b */ /* 0x000fe80000004200 */
[----:B------:R-:W-:Y:S02]  /*dfb0*/  LDSM.16.MT88.4 R148, [R193+0x19800] ;  /* 0x01980000c194783b */ /* 0x000fe40000004200 */
[C---:B------:R-:W-:Y:S02]  /*dfc0*/  HMMA.16816.F32.BF16 R72, R128.reuse, R154, R72 ;  /* 0x0000009a8048723c */ /* 0x040fe40000041848 */
[----:B------:R-:W4:Y:S06]  /*dfd0*/  LDSM.16.MT88.4 R152, [R194+0x1f800] ;  /* 0x01f80000c298783b */ /* 0x000f2c0000004200 */
[C---:B------:R-:W-:Y:S08]  /*dfe0*/  HMMA.16816.F32.BF16 R60, R128.reuse, R168, R60 ;  /* 0x000000a8803c723c */ /* 0x040ff0000004183c */
[C---:B------:R-:W-:Y:S01]  /*dff0*/  HMMA.16816.F32.BF16 R64, R128.reuse, R170, R64 ;  /* 0x000000aa8040723c */ /* 0x040fe20000041840 */
[----:B------:R-:W-:Y:S07]  /*e000*/  LDSM.16.MT88.4 R168, [R192+0x3800] ;  /* 0x00380000c0a8783b */ /* 0x000fee0000004200 */
[C---:B------:R-:W-:Y:S01]  /*e010*/  HMMA.16816.F32.BF16 R112, R128.reuse, R142, R112 ;  /* 0x0000008e8070723c */ /* 0x040fe20000041870 */
[----:B------:R-:W5:Y:S07]  /*e020*/  LDSM.16.MT88.4 R140, [R194+0x1b800] ;  /* 0x01b80000c28c783b */ /* 0x000f6e0000004200 */
[----:B--2---:R-:W-:Y:S01]  /*e030*/  HMMA.16816.F32.BF16 R124, R128, R144, R124 ;  /* 0x00000090807c723c */ /* 0x004fe2000004187c */
[----:B------:R-:W-:Y:S01]  /*e040*/  F2FP.BF16.F32.PACK_AB R145, R202, R197 ;  /* 0x000000c5ca91723e */ /* 0x000fe200000010ff */
[----:B------:R-:W-:Y:S01]  /*e050*/  FADD.FTZ R197, R197, R212 ;  /* 0x000000d4c5c57221 */ /* 0x000fe20000010000 */
[----:B------:R-:W-:-:S02]  /*e060*/  F2FP.BF16.F32.PACK_AB R144, R198, R203 ;  /* 0x000000cbc690723e */ /* 0x000fc400000010ff */
[----:B------:R-:W-:Y:S01]  /*e070*/  LOP3.LUT R10, R145, R10, RZ, 0xc0, !PT ;  /* 0x0000000a910a7212 */ /* 0x000fe200078ec0ff */
[----:B------:R-:W-:Y:S01]  /*e080*/  FADD.FTZ R235, R202, R197 ;  /* 0x000000c5caeb7221 */ /* 0x000fe20000010000 */
[----:B------:R-:W-:Y:S01]  /*e090*/  LOP3.LUT R11, R144, R11, RZ, 0xc0, !PT ;  /* 0x0000000b900b7212 */ /* 0x000fe200078ec0ff */
[----:B------:R-:W-:Y:S01]  /*e0a0*/  HMMA.16816.F32.BF16 R4, R128, R146, R4 ;  /* 0x000000928004723c */ /* 0x000fe20000041804 */
[----:B------:R-:W2:Y:S04]  /*e0b0*/  LDSM.16.MT88.4 R128, [R192+0x7800] ;  /* 0x00780000c080783b */ /* 0x000ea80000004200 */
[----:B------:R-:W-:Y:S03]  /*e0c0*/  LDSM.16.MT88.4 R144, [R193+0x1f800] ;  /* 0x01f80000c190783b */ /* 0x000fe60000004200 */
[C---:B-1----:R-:W-:Y:S08]  /*e0d0*/  HMMA.16816.F32.BF16 R160, R8.reuse, R156, R160 ;  /* 0x0000009c08a0723c */ /* 0x042ff000000418a0 */
[C---:B---3--:R-:W-:Y:S08]  /*e0e0*/  HMMA.16816.F32.BF16 R68, R8.reuse, R136, R68 ;  /* 0x000000880844723c */ /* 0x048ff00000041844 */
[C---:B------:R-:W-:Y:S01]  /*e0f0*/  HMMA.16816.F32.BF16 R72, R8.reuse, R138, R72 ;  /* 0x0000008a0848723c */ /* 0x040fe20000041848 */
[----:B------:R-:W1:Y:S07]  /*e100*/  LDSM.16.MT88.4 R136, [R192+0x5800] ;  /* 0x00580000c088783b */ /* 0x000e6e0000004200 */
[C---:B------:R-:W-:Y:S01]  /*e110*/  HMMA.16816.F32.BF16 R156, R8.reuse, R158, R12 ;  /* 0x0000009e089c723c */ /* 0x040fe2000004180c */
[----:B------:R-:W3:Y:S07]  /*e120*/  LDSM.16.MT88.4 R12, [R191+0x1800] ;  /* 0x00180000bf0c783b */ /* 0x000eee0000004200 */
[C---:B----4-:R-:W-:Y:S08]  /*e130*/  HMMA.16816.F32.BF16 R100, R8.reuse, R152, R100 ;  /* 0x000000980864723c */ /* 0x050ff00000041864 */
[C---:B------:R-:W-:Y:S08]  /*e140*/  HMMA.16816.F32.BF16 R104, R8.reuse, R154, R104 ;  /* 0x0000009a0868723c */ /* 0x040ff00000041868 */
[C---:B-----5:R-:W-:Y:S08]  /*e150*/  HMMA.16816.F32.BF16 R36, R8.reuse, R140, R36 ;  /* 0x0000008c0824723c */ /* 0x060ff00000041824 */
[C---:B------:R-:W-:Y:S01]  /*e160*/  HMMA.16816.F32.BF16 R40, R8.reuse, R142, R40 ;  /* 0x0000008e0828723c */ /* 0x040fe20000041828 */
[----:B------:R-:W4:Y:S07]  /*e170*/  LDSM.16.MT88.4 R140, [R192+0x1800] ;  /* 0x00180000c08c783b */ /* 0x000f2e0000004200 */
[C---:B------:R-:W-:Y:S01]  /*e180*/  HMMA.16816.F32.BF16 R152, R8.reuse, R148, R16 ;  /* 0x000000940898723c */ /* 0x040fe20000041810 */
[----:B------:R-:W-:Y:S07]  /*e190*/  LDSM.16.MT88.4 R16, [R191+0x3800] ;  /* 0x00380000bf10783b */ /* 0x000fee0000004200 */
[C---:B--2---:R-:W-:Y:S08]  /*e1a0*/  HMMA.16816.F32.BF16 R116, R8.reuse, R128, R116 ;  /* 0x000000800874723c */ /* 0x044ff00000041874 */
[C---:B------:R-:W-:Y:S01]  /*e1b0*/  HMMA.16816.F32.BF16 R120, R8.reuse, R130, R120 ;  /* 0x000000820878723c */ /* 0x040fe20000041878 */
[----:B------:R-:W2:Y:S07]  /*e1c0*/  LDSM.16.MT88.4 R128, [R191+0x7800] ;  /* 0x00780000bf80783b */ /* 0x000eae0000004200 */
[C---:B------:R-:W-:Y:S01]  /*e1d0*/  HMMA.16816.F32.BF16 R148, R8.reuse, R150, R20 ;  /* 0x000000960894723c */ /* 0x040fe20000041814 */
[----:B------:R-:W5:Y:S07]  /*e1e0*/  LDSM.16.MT88.4 R20, [R191+0x5800] ;  /* 0x00580000bf14783b */ /* 0x000f6e0000004200 */
[C---:B-1----:R-:W-:Y:S08]  /*e1f0*/  HMMA.16816.F32.BF16 R84, R8.reuse, R136, R84 ;  /* 0x000000880854723c */ /* 0x042ff00000041854 */
[C---:B------:R-:W-:Y:S08]  /*e200*/  HMMA.16816.F32.BF16 R88, R8.reuse, R138, R88 ;  /* 0x0000008a0858723c */ /* 0x040ff00000041858 */
        /* <DEDUP_REMOVED lines=9> */
[----:B----4-:R-:W-:Y:S01]  /*e2a0*/  HMMA.16816.F32.BF16 R144, R8, R140, R24 ;  /* 0x0000008c0890723c */ /* 0x010fe20000041818 */
[----:B------:R-:W-:-:S04]  /*e2b0*/  FADD.FTZ R195, R195, R218 ;  /* 0x000000dac3c37221 */ /* 0x000fc80000010000 */
[----:B------:R-:W-:-:S03]  /*e2c0*/  FADD.FTZ R196, R196, R195 ;  /* 0x000000c3c4c47221 */ /* 0x000fc60000010000 */
[----:B--2---:R-:W-:Y:S01]  /*e2d0*/  HMMA.16816.F32.BF16 R124, R8, R128, R124 ;  /* 0x00000080087c723c */ /* 0x004fe2000004187c */
        /* <DEDUP_REMOVED lines=12> */
[C---:B-----5:R-:W-:Y:S08]  /*e3a0*/  HMMA.16816.F32.BF16 R92, R8.reuse, R20, R92 ;  /* 0x00000014085c723c */ /* 0x060ff0000004185c */
[C---:B------:R-:W-:Y:S08]  /*e3b0*/  HMMA.16816.F32.BF16 R96, R8.reuse, R22, R96 ;  /* 0x000000160860723c */ /* 0x040ff00000041860 */
[----:B------:R-:W-:Y:S01]  /*e3c0*/  HMMA.16816.F32.BF16 R128, R8, R130, R4 ;  /* 0x000000820880723c */ /* 0x000fe20000041804 */
[----:B------:R-:W-:-:S04]  /*e3d0*/  NOP ;  /* 0x0000000000007918 */ /* 0x000fc80000000000 */
[----:B------:R-:W-:-:S15]  /*e3e0*/  BRA.U UP1, `(.L_x_1993) ;  /* 0x0000000101047547 */ /* 0x000fde000b800000 */
.L_x_1990:
[----:B------:R-:W-:-:S12]  /*e3f0*/  UIADD3 UR16, UPT, UPT, UR12, -0x1, URZ ;  /* 0xffffffff0c107890 */ /* 0x000fd8000fffe0ff */
.L_x_1993:
[----:B------:R-:W-:-:S09]  /*e400*/  UISETP.GE.AND UP0, UPT, UR16, UR14, UPT ;  /* 0x0000000e1000728c */ /* 0x000fd2000bf06270 */
[----:B------:R-:W-:Y:S05]  /*e410*/  BRA.U !UP0, `(.L_x_1994) ;  /* 0x00000045080c7547 */ /* 0x000fea000b800000 */
[----:B------:R-:W-:Y:S01]  /*e420*/  LOP3.LUT R167, R167, 0x1c0, R0, 0xf8, !PT ;  /* 0x000001c0a7a77812 */ /* 0x000fe200078ef800 */
[----:B------:R-:W-:Y:S01]  /*e430*/  IMAD.SHL.U32 R212, R180, 0x20, RZ ;  /* 0x00000020b4d47824 */ /* 0x000fe200078e00ff */
[C---:B------:R-:W-:Y:S01]  /*e440*/  LOP3.LUT R5, R0.reuse, 0x200, RZ, 0xc0, !PT ;  /* 0x0000020000057812 */ /* 0x040fe200078ec0ff */
[----:B------:R-:W1:Y:S01]  /*e450*/  S2UR UR11, SR_CgaCtaId ;  /* 0x00000000000b79c3 */ /* 0x000e620000008800 */
[--C-:B------:R-:W-:Y:S01]  /*e460*/  SHF.R.U32.HI R2, RZ, 0x1, R180.reuse ;  /* 0x00000001ff027819 */ /* 0x100fe200000116b4 */
[----:B------:R-:W2:Y:S01]  /*e470*/  S2R R217, SR_TID.X ;  /* 0x0000000000d97919 */ /* 0x000ea20000002100 */
[----:B------:R-:W-:Y:S01]  /*e480*/  LOP3.LUT R215, R0, 0x400, RZ, 0xc0, !PT ;  /* 0x0000040000d77812 */ /* 0x000fe200078ec0ff */
[----:B------:R-:W3:Y:S01]  /*e490*/  LDCU.64 UR6, c[0x0][0x3c0] ;  /* 0x00007800ff0677ac */ /* 0x000ee20008000a00 */
[----:B------:R-:W-:Y:S01]  /*e4a0*/  LOP3.LUT R0, R167, 0x8, R180, 0x78, !PT ;  /* 0x00000008a7007812 */ /* 0x000fe200078e78b4 */
[----:B------:R-:W-:Y:S01]  /*e4b0*/  IMAD.MOV.U32 R210, RZ, RZ, 0x20 ;  /* 0x00000020ffd27424 */ /* 0x000fe200078e00ff */
[----:B------:R-:W-:Y:S01]  /*e4c0*/  LOP3.LUT R212, R5, 0x7c00, R212, 0xf8, !PT ;  /* 0x00007c0005d47812 */ /* 0x000fe200078ef8d4 */
[----:B------:R-:W-:Y:S01]  /*e4d0*/  VIADD R218, R221, 0x8 ;  /* 0x00000008ddda7836 */ /* 0x000fe20000000000 */
[----:B------:R-:W-:Y:S01]  /*e4e0*/  LOP3.LUT R5, R167, 0x8, R2, 0x78, !PT ;  /* 0x00000008a7057812 */ /* 0x000fe200078e7802 */
[----:B------:R-:W-:Y:S01]  /*e4f0*/  IMAD R215, R0, 0x2, R215 ;  /* 0x0000000200d77824 */ /* 0x000fe200078e02d7 */
[----:B------:R-:W-:Y:S01]  /*e500*/  LOP3.LUT P0, RZ, R180, 0x4, RZ, 0xc0, !PT ;  /* 0x00000004b4ff7812 */ /* 0x000fe2000780c0ff */
[----:B------:R-:W-:Y:S01]  /*e510*/  IMAD.MOV.U32 R2, RZ, RZ, R3 ;  /* 0x000000ffff027224 */ /* 0x000fe200078e0003 */
[----:B------:R-:W-:Y:S01]  /*e520*/  LOP3.LUT R212, R212, R5, RZ, 0xfc, !PT ;  /* 0x00000005d4d47212 */ /* 0x000fe200078efcff */
[----:B------:R-:W-:Y:S01]  /*e530*/  IMAD.MOV.U32 R0, RZ, RZ, R164 ;  /* 0x000000ffff007224 */ /* 0x000fe200078e00a4 */
[----:B------:R-:W-:Y:S01]  /*e540*/  SEL R211, R165, 0xffffffc0, !P0 ;  /* 0xffffffc0a5d37807 */ /* 0x000fe20004000000 */
[----:B------:R-:W-:Y:S01]  /*e550*/  UMOV UR12, 0x400 ;  /* 0x00000400000c7882 */ /* 0x000fe20000000000 */
[----:B------:R-:W-:Y:S01]  /*e560*/  IADD3 R215, PT, PT, R215, UR5, RZ ;  /* 0x00000005d7d77c10 */ /* 0x000fe2000fffe0ff */
[----:B------:R-:W4:Y:S01]  /*e570*/  LDCU UR4, c[0x0][0x45c] ;  /* 0x00008b80ff0477ac */ /* 0x000f220008000800 */
[----:B------:R-:W-:-:S02]  /*e580*/  LEA R212, R212, UR5, 0x1 ;  /* 0x00000005d4d47c11 */ /* 0x000fc4000f8e08ff */
[----:B------:R-:W-:Y:S01]  /*e590*/  SEL R210, R210, 0xffffffe0, !P2 ;  /* 0xffffffe0d2d27807 */ /* 0x000fe20005000000 */
[C-C-:B------:R-:W-:Y:S01]  /*e5a0*/  IMAD.IADD R214, R215.reuse, 0x1, R211.reuse ;  /* 0x00000001d7d67824 */ /* 0x140fe200078e02d3 */
[----:B---3--:R-:W-:Y:S01]  /*e5b0*/  USHF.L.U64.HI UR10, UR6, 0x5, UR7 ;  /* 0x00000005060a7899 */ /* 0x008fe20008010207 */
[----:B------:R-:W-:Y:S01]  /*e5c0*/  IMAD.IADD R211, R212, 0x1, R211 ;  /* 0x00000001d4d37824 */ /* 0x000fe200078e02d3 */
[C---:B------:R-:W-:Y:S01]  /*e5d0*/  IADD3 R208, PT, PT, R210.reuse, R212, RZ ;  /* 0x000000d4d2d07210 */ /* 0x040fe20007ffe0ff */
[----:B------:R-:W-:Y:S01]  /*e5e0*/  IMAD.IADD R209, R215, 0x1, R210 ;  /* 0x00000001d7d17824 */ /* 0x000fe200078e02d2 */
[----:B------:R-:W-:Y:S01]  /*e5f0*/  USHF.L.U32 UR25, UR6, 0x5, URZ ;  /* 0x0000000506197899 */ /* 0x000fe200080006ff */
[C---:B------:R-:W-:Y:S01]  /*e600*/  IMAD.IADD R213, R210.reuse, 0x1, R214 ;  /* 0x00000001d2d57824 */ /* 0x040fe200078e02d6 */
[----:B------:R-:W3:Y:S01]  /*e610*/  LDCU.64 UR6, c[0x0][0x3c0] ;  /* 0x00007800ff0677ac */ /* 0x000ee20008000a00 */
[----:B------:R-:W-:Y:S01]  /*e620*/  IMAD.IADD R210, R210, 0x1, R211 ;  /* 0x00000001d2d27824 */ /* 0x000fe200078e02d3 */
[----:B-1----:R-:W-:Y:S01]  /*e630*/  ULEA UR5, UR11, UR12, 0x18 ;  /* 0x0000000c0b057291 */ /* 0x002fe2000f8ec0ff */
[----:B------:R-:W-:Y:S11]  /*e640*/  BRA `(.L_x_1995) ;  /* 0x0000000000647947 */ /* 0x000ff60003800000 */
.L_x_1997:
        /* <DEDUP_REMOVED lines=25> */
.L_x_1995:
        /* <DEDUP_REMOVED lines=11> */
[----:B------:R-:W-:Y:S01]  /*e890*/  UISETP.GT.AND UP0, UPT, UR16, UR14, UPT ;  /* 0x0000000e1000728c */ /* 0x000fe2000bf04270 */
[-C--:B------:R-:W-:Y:S03]  /*e8a0*/  LEA.HI.X R207, R202, R222.reuse, R201, 0x7, P1 ;  /* 0x000000decacf7211 */ /* 0x080fe600008f3cc9 */
        /* <DEDUP_REMOVED lines=15> */
[----:B------:R-:W3:Y:S06]  /*e9a0*/  LDSM.16.M88.4 R168, [R215+0x10000] ;  /* 0x01000000d7a8783b */ /* 0x000eec0000000200 */
[----:B------:R-:W5:Y:S06]  /*e9b0*/  LDSM.16.M88.4 R172, [R215+0x10800] ;  /* 0x01080000d7ac783b */ /* 0x000f6c0000000200 */
[----:B------:R-:W2:Y:S06]  /*e9c0*/  LDSM.16.M88.4 R176, [R215+0x11000] ;  /* 0x01100000d7b0783b */ /* 0x000eac0000000200 */
[----:B------:R-:W0:Y:S06]  /*e9d0*/  LDGDEPBAR ;  /* 0x00000000000079af */ /* 0x000e2c0000000000 */
[----:B------:R-:W4:Y:S06]  /*e9e0*/  LDSM.16.M88.4 R180, [R215+0x11800] ;  /* 0x01180000d7b4783b */ /* 0x000f2c0000000200 */
[----:B------:R-:W-:Y:S06]  /*e9f0*/  LDSM.16.M88.4 R184, [R208] ;  /* 0x00000000d0b8783b */ /* 0x000fec0000000200 */
[----:B------:R-:W4:Y:S01]  /*ea00*/  LDSM.16.M88.4 R188, [R209+0x10000] ;  /* 0x01000000d1bc783b */ /* 0x000f220000000200 */
[C---:B---3--:R-:W-:Y:S05]  /*ea10*/  HMMA.16816.F32.BF16 R4, R164.reuse, R168, RZ ;  /* 0x000000a8a404723c */ /* 0x048fea00000418ff */
[----:B------:R-:W3:Y:S06]  /*ea20*/  LDSM.16.M88.4 R192, [R209+0x10800] ;  /* 0x01080000d1c0783b */ /* 0x000eec0000000200 */
[----:B------:R-:W-:Y:S01]  /*ea30*/  LDSM.16.M88.4 R196, [R209+0x11800] ;  /* 0x01180000d1c4783b */ /* 0x000fe20000000200 */
[C---:B------:R-:W-:Y:S05]  /*ea40*/  HMMA.16816.F32.BF16 R8, R164.reuse, R170, RZ ;  /* 0x000000aaa408723c */ /* 0x040fea00000418ff */
[----:B------:R-:W3:Y:S03]  /*ea50*/  LDSM.16.M88.4 R168, [R209+0x11000] ;  /* 0x01100000d1a8783b */ /* 0x000ee60000000200 */
[C---:B-----5:R-:W-:Y:S03]  /*ea60*/  HMMA.16816.F32.BF16 R12, R164.reuse, R172, RZ ;  /* 0x000000aca40c723c */ /* 0x060fe600000418ff */
[----:B------:R-:W-:Y:S05]  /*ea70*/  LDSM.16.M88.4 R200, [R209+0x12000] ;  /* 0x01200000d1c8783b */ /* 0x000fea0000000200 */
[C---:B------:R-:W-:Y:S01]  /*ea80*/  HMMA.16816.F32.BF16 R16, R164.reuse, R174, RZ ;  /* 0x000000aea410723c */ /* 0x040fe200000418ff */
[----:B------:R-:W-:Y:S06]  /*ea90*/  LDSM.16.M88.4 R172, [R214+0x10000] ;  /* 0x01000000d6ac783b */ /* 0x000fec0000000200 */
[----:B-1----:R-:W-:Y:S01]  /*eaa0*/  LDSM.16.M88.4 R204, [R213+0x16000] ;  /* 0x01600000d5cc783b */ /* 0x002fe20000000200 */
[C---:B--2---:R-:W-:Y:S08]  /*eab0*/  HMMA.16816.F32.BF16 R20, R164.reuse, R176, RZ ;  /* 0x000000b0a414723c */ /* 0x044ff000000418ff */
[C---:B------:R-:W-:Y:S01]  /*eac0*/  HMMA.16816.F32.BF16 R24, R164.reuse, R178, RZ ;  /* 0x000000b2a418723c */ /* 0x040fe200000418ff */
[----:B------:R-:W-:Y:S07]  /*ead0*/  LDSM.16.M88.4 R176, [R214+0x10800] ;  /* 0x01080000d6b0783b */ /* 0x000fee0000000200 */
[C---:B----4-:R-:W-:Y:S08]  /*eae0*/  HMMA.16816.F32.BF16 R28, R164.reuse, R180, RZ ;  /* 0x000000b4a41c723c */ /* 0x050ff000000418ff */
[----:B------:R-:W-:Y:S01]  /*eaf0*/  HMMA.16816.F32.BF16 R32, R164, R182, RZ ;  /* 0x000000b6a420723c */ /* 0x000fe200000418ff */
[----:B------:R-:W1:Y:S06]  /*eb00*/  LDSM.16.M88.4 R164, [R211] ;  /* 0x00000000d3a4783b */ /* 0x000e6c0000000200 */
[----:B------:R-:W2:Y:S01]  /*eb10*/  LDSM.16.M88.4 R180, [R214+0x11000] ;  /* 0x01100000d6b4783b */ /* 0x000ea20000000200 */
[C---:B------:R-:W-:Y:S08]  /*eb20*/  HMMA.16816.F32.BF16 R4, R184.reuse, R188, R4 ;  /* 0x000000bcb804723c */ /* 0x040ff00000041804 */
[C---:B------:R-:W-:Y:S01]  /*eb30*/  HMMA.16816.F32.BF16 R8, R184.reuse, R190, R8 ;  /* 0x000000beb808723c */ /* 0x040fe20000041808 */
[----:B------:R-:W-:Y:S07]  /*eb40*/  LDSM.16.M88.4 R188, [R210] ;  /* 0x00000000d2bc783b */ /* 0x000fee0000000200 */
[C---:B---3--:R-:W-:Y:S08]  /*eb50*/  HMMA.16816.F32.BF16 R12, R184.reuse, R192, R12 ;  /* 0x000000c0b80c723c */ /* 0x048ff0000004180c */
[C---:B------:R-:W-:Y:S01]  /*eb60*/  HMMA.16816.F32.BF16 R16, R184.reuse, R194, R16 ;  /* 0x000000c2b810723c */ /* 0x040fe20000041810 */
[----:B------:R-:W-:Y:S07]  /*eb70*/  LDSM.16.M88.4 R192, [R213+0x10000] ;  /* 0x01000000d5c0783b */ /* 0x000fee0000000200 */
[C---:B------:R-:W-:Y:S08]  /*eb80*/  HMMA.16816.F32.BF16 R20, R184.reuse, R168, R20 ;  /* 0x000000a8b814723c */ /* 0x040ff00000041814 */
        /* <DEDUP_REMOVED lines=17> */
[----:B------:R-:W2:Y:S06]  /*eca0*/  LDSM.16.M88.4 R164, [R213+0x11800] ;  /* 0x01180000d5a4783b */ /* 0x000eac0000000200 */
[----:B------:R-:W3:Y:S01]  /*ecb0*/  LDSM.16.M88.4 R168, [R212+0x4000] ;  /* 0x00400000d4a8783b */ /* 0x000ee20000000200 */
        /* <DEDUP_REMOVED lines=11> */
[----:B------:R-:W2:Y:S06]  /*ed70*/  LDSM.16.M88.4 R164, [R209+0x13000] ;  /* 0x01300000d1a4783b */ /* 0x000eac0000000200 */
[----:B------:R-:W2:Y:S01]  /*ed80*/  LDSM.16.M88.4 R188, [R209+0x13800] ;  /* 0x01380000d1bc783b */ /* 0x000ea20000000200 */
        /* <DEDUP_REMOVED lines=9> */
[C---:B----4-:R-:W-:Y:S08]  /*ee20*/  HMMA.16816.F32.BF16 R28, R168.reuse, R184, R28 ;  /* 0x000000b8a81c723c */ /* 0x050ff0000004181c */
[----:B------:R-:W-:Y:S01]  /*ee30*/  HMMA.16816.F32.BF16 R32, R168, R186, R32 ;  /* 0x000000baa820723c */ /* 0x000fe20000041820 */
[----:B------:R-:W4:Y:S06]  /*ee40*/  LDSM.16.M88.4 R168, [R214+0x12800] ;  /* 0x01280000d6a8783b */ /* 0x000f2c0000000200 */
[----:B------:R-:W5:Y:S01]  /*ee50*/  LDSM.16.M88.4 R184, [R214+0x13000] ;  /* 0x01300000d6b8783b */ /* 0x000f620000000200 */
        /* <DEDUP_REMOVED lines=9> */
[C---:B------:R-:W-:Y:S08]  /*eef0*/  HMMA.16816.F32.BF16 R28, R196.reuse, R188, R28 ;  /* 0x000000bcc41c723c */ /* 0x040ff0000004181c */
[----:B------:R-:W-:Y:S01]  /*ef00*/  HMMA.16816.F32.BF16 R32, R196, R190, R32 ;  /* 0x000000bec420723c */ /* 0x000fe20000041820 */
[----:B------:R-:W2:Y:S06]  /*ef10*/  LDSM.16.M88.4 R188, [R213+0x12000] ;  /* 0x01200000d5bc783b */ /* 0x000eac0000000200 */
[----:B------:R-:W2:Y:S01]  /*ef20*/  LDSM.16.M88.4 R196, [R213+0x13000] ;  /* 0x01300000d5c4783b */ /* 0x000ea20000000200 */
        /* <DEDUP_REMOVED lines=11> */
[----:B------:R-:W1:Y:S06]  /*efe0*/  LDSM.16.M88.4 R164, [R215+0x15000] ;  /* 0x01500000d7a4783b */ /* 0x000e6c0000000200 */
[----:B------:R-:W5:Y:S01]  /*eff0*/  LDSM.16.M88.4 R176, [R215+0x15800] ;  /* 0x01580000d7b0783b */ /* 0x000f620000000200 */
        /* <DEDUP_REMOVED lines=11> */
[----:B------:R-:W3:Y:S06]  /*f0b0*/  LDSM.16.M88.4 R168, [R209+0x14800] ;  /* 0x01480000d1a8783b */ /* 0x000eec0000000200 */
[----:B------:R-:W3:Y:S01]  /*f0c0*/  LDSM.16.M88.4 R172, [R209+0x15000] ;  /* 0x01500000d1ac783b */ /* 0x000ee20000000200 */
        /* <DEDUP_REMOVED lines=9> */
[C---:B-----5:R-:W-:Y:S08]  /*f160*/  HMMA.16816.F32.BF16 R28, R180.reuse, R176, R28 ;  /* 0x000000b0b41c723c */ /* 0x060ff0000004181c */
[----:B------:R-:W-:Y:S01]  /*f170*/  HMMA.16816.F32.BF16 R32, R180, R178, R32 ;  /* 0x000000b2b420723c */ /* 0x000fe20000041820 */
[----:B------:R-:W1:Y:S06]  /*f180*/  LDSM.16.M88.4 R176, [R214+0x14000] ;  /* 0x01400000d6b0783b */ /* 0x000e6c0000000200 */
[----:B------:R-:W-:Y:S01]  /*f190*/  LDSM.16.M88.4 R180, [R214+0x15800] ;  /* 0x01580000d6b4783b */ /* 0x000fe20000000200 */
        /* <DEDUP_REMOVED lines=9> */
[C---:B----4-:R-:W-:Y:S08]  /*f230*/  HMMA.16816.F32.BF16 R28, R188.reuse, R184, R28 ;  /* 0x000000b8bc1c723c */ /* 0x050ff0000004181c */
[----:B------:R-:W-:Y:S01]  /*f240*/  HMMA.16816.F32.BF16 R32, R188, R186, R32 ;  /* 0x000000babc20723c */ /* 0x000fe20000041820 */
[----:B------:R-:W-:Y:S06]  /*f250*/  LDSM.16.M88.4 R184, [R210+0x8000] ;  /* 0x00800000d2b8783b */ /* 0x000fec0000000200 */
[----:B------:R-:W4:Y:S01]  /*f260*/  LDSM.16.M88.4 R188, [R213+0x14000] ;  /* 0x01400000d5bc783b */ /* 0x000f220000000200 */
        /* <DEDUP_REMOVED lines=9> */
[C---:B------:R-:W-:Y:S08]  /*f300*/  HMMA.16816.F32.BF16 R28, R164.reuse, R180, R28 ;  /* 0x000000b4a41c723c */ /* 0x040ff0000004181c */
[----:B------:R-:W-:Y:S01]  /*f310*/  HMMA.16816.F32.BF16 R32, R164, R182, R32 ;  /* 0x000000b6a420723c */ /* 0x000fe20000041820 */
[----:B------:R-:W3:Y:S06]  /*f320*/  LDSM.16.M88.4 R164, [R213+0x15800] ;  /* 0x01580000d5a4783b */ /* 0x000eec0000000200 */
[----:B------:R-:W5:Y:S01]  /*f330*/  LDSM.16.M88.4 R180, [R215+0x16000] ;  /* 0x01600000d7b4783b */ /* 0x000f620000000200 */
        /* <DEDUP_REMOVED lines=11> */
[----:B------:R-:W3:Y:S06]  /*f3f0*/  LDSM.16.M88.4 R164, [R209+0x16800] ;  /* 0x01680000d1a4783b */ /* 0x000eec0000000200 */
[----:B------:R-:W-:Y:S01]  /*f400*/  LDSM.16.M88.4 R184, [R209+0x17800] ;  /* 0x01780000d1b8783b */ /* 0x000fe20000000200 */
[C---:B-----5:R-:W-:Y:S08]  /*f410*/  HMMA.16816.F32.BF16 R4, R172.reuse, R180, R4 ;  /* 0x000000b4ac04723c */ /* 0x060ff00000041804 */
[C---:B------:R-:W-:Y:S01]  /*f420*/  HMMA.16816.F32.BF16 R8, R172.reuse, R182, R8 ;  /* 0x000000b6ac08723c */ /* 0x040fe20000041808 */
[----:B------:R-:W4:Y:S07]  /*f430*/  LDSM.16.M88.4 R180, [R209+0x17000] ;  /* 0x01700000d1b4783b */ /* 0x000f2e0000000200 */
        /* <DEDUP_REMOVED lines=8> */
[----:B------:R-:W1:Y:S06]  /*f4c0*/  LDSM.16.M88.4 R172, [R214+0x16800] ;  /* 0x01680000d6ac783b */ /* 0x000e6c0000000200 */
[----:B------:R-:W1:Y:S01]  /*f4d0*/  LDSM.16.M88.4 R176, [R214+0x17000] ;  /* 0x01700000d6b0783b */ /* 0x000e620000000200 */
[C---:B--2---:R-:W-:Y:S08]  /*f4e0*/  HMMA.16816.F32.BF16 R4, R168.reuse, R188, R4 ;  /* 0x000000bca804723c */ /* 0x044ff00000041804 */
[C---:B------:R-:W-:Y:S01]  /*f4f0*/  HMMA.16816.F32.BF16 R8, R168.reuse, R190, R8 ;  /* 0x000000bea808723c */ /* 0x040fe20000041808 */
[----:B------:R-:W2:Y:S07]  /*f500*/  LDSM.16.M88.4 R188, [R210+0xc000] ;  /* 0x00c00000d2bc783b */ /* 0x000eae0000000200 */
[C---:B---3--:R-:W-:Y:S08]  /*f510*/  HMMA.16816.F32.BF16 R12, R168.reuse, R164, R12 ;  /* 0x000000a4a80c723c */ /* 0x048ff0000004180c */
[C---:B------:R-:W-:Y:S01]  /*f520*/  HMMA.16816.F32.BF16 R16, R168.reuse, R166, R16 ;  /* 0x000000a6a810723c */ /* 0x040fe20000041810 */
[----:B------:R-:W3:Y:S07]  /*f530*/  LDSM.16.M88.4 R164, [R213+0x16800] ;  /* 0x01680000d5a4783b */ /* 0x000eee0000000200 */
[C---:B----4-:R-:W-:Y:S03]  /*f540*/  HMMA.16816.F32.BF16 R20, R168.reuse, R180, R20 ;  /* 0x000000b4a814723c */ /* 0x050fe60000041814 */
[----:B------:R-:W-:Y:S05]  /*f550*/  IMAD.MOV.U32 R180, RZ, RZ, R217 ;  /* 0x000000ffffb47224 */ /* 0x000fea00078e00d9 */
[C---:B------:R-:W-:Y:S08]  /*f560*/  HMMA.16816.F32.BF16 R24, R168.reuse, R182, R24 ;  /* 0x000000b6a818723c */ /* 0x040ff00000041818 */
[C---:B------:R-:W-:Y:S08]  /*f570*/  HMMA.16816.F32.BF16 R28, R168.reuse, R184, R28 ;  /* 0x000000b8a81c723c */ /* 0x040ff0000004181c */
[----:B------:R-:W-:Y:S01]  /*f580*/  HMMA.16816.F32.BF16 R32, R168, R186, R32 ;  /* 0x000000baa820723c */ /* 0x000fe20000041820 */
[----:B------:R-:W4:Y:S07]  /*f590*/  LDSM.16.M88.4 R168, [R213+0x17000] ;  /* 0x01700000d5a8783b */ /* 0x000f2e0000000200 */
[C---:B-----5:R-:W-:Y:S08]  /*f5a0*/  HMMA.16816.F32.BF16 R4, R192.reuse, R196, R4 ;  /* 0x000000c4c004723c */ /* 0x060ff00000041804 */
[C---:B------:R-:W-:Y:S08]  /*f5b0*/  HMMA.16816.F32.BF16 R8, R192.reuse, R198, R8 ;  /* 0x000000c6c008723c */ /* 0x040ff00000041808 */
[C---:B-1----:R-:W-:Y:S08]  /*f5c0*/  HMMA.16816.F32.BF16 R12, R192.reuse, R172, R12 ;  /* 0x000000acc00c723c */ /* 0x042ff0000004180c */
[C---:B------:R-:W-:Y:S01]  /*f5d0*/  HMMA.16816.F32.BF16 R16, R192.reuse, R174, R16 ;  /* 0x000000aec010723c */ /* 0x040fe20000041810 */
[----:B------:R-:W1:Y:S01]  /*f5e0*/  LDSM.16.M88.4 R172, [R213+0x17800] ;  /* 0x01780000d5ac783b */ /* 0x000e620000000200 */
[----:B------:R-:W-:Y:S04]  /*f5f0*/  DEPBAR.LE SB0, 0x0 ;  /* 0x000080000000791a */ /* 0x000fe80000000000 */
[----:B------:R-:W-:Y:S02]  /*f600*/  BAR.SYNC.DEFER_BLOCKING 0x0 ;  /* 0x0000000000007b1d */ /* 0x000fe40000010000 */
[C---:B------:R-:W-:Y:S08]  /*f610*/  HMMA.16816.F32.BF16 R20, R192.reuse, R176, R20 ;  /* 0x000000b0c014723c */ /* 0x040ff00000041814 */
[C---:B------:R-:W-:Y:S08]  /*f620*/  HMMA.16816.F32.BF16 R24, R192.reuse, R178, R24 ;  /* 0x000000b2c018723c */ /* 0x040ff00000041818 */
[C---:B------:R-:W-:Y:S03]  /*f630*/  HMMA.16816.F32.BF16 R28, R192.reuse, R200, R28 ;  /* 0x000000c8c01c723c */ /* 0x040fe6000004181c */
[----:B------:R-:W-:Y:S05]  /*f640*/  IMAD.SHL.U32 R200, R180, 0x2, RZ ;  /* 0x00000002b4c87824 */ /* 0x000fea00078e00ff */
[----:B------:R-:W-:Y:S01]  /*f650*/  LOP3.LUT R201, R200, 0x6, RZ, 0xc0, !PT ;  /* 0x00000006c8c97812 */ /* 0x000fe200078ec0ff */
[----:B------:R-:W-:Y:S01]  /*f660*/  HMMA.16816.F32.BF16 R32, R192, R202, R32 ;  /* 0x000000cac020723c */ /* 0x000fe20000041820 */
[----:B------:R-:W-:Y:S04]  /*f670*/  IMAD.U32 R202, RZ, RZ, UR16 ;  /* 0x00000010ffca7e24 */ /* 0x000fe8000f8e00ff */
[----:B------:R-:W-:Y:S03]  /*f680*/  IMAD R3, R202, 0x40, R201 ;  /* 0x00000040ca037824 */ /* 0x000fe600078e02c9 */
[C---:B--2---:R-:W-:Y:S05]  /*f690*/  HMMA.16816.F32.BF16 R4, R188.reuse, R204, R4 ;  /* 0x000000ccbc04723c */ /* 0x044fea0000041804 */
[CC--:B------:R-:W-:Y:S01]  /*f6a0*/  ISETP.GT.AND P1, PT, R218.reuse, R3.reuse, PT ;  /* 0x00000003da00720c */ /* 0x0c0fe20003f24270 */
[----:B------:R-:W-:Y:S01]  /*f6b0*/  VIADD R202, R3, 0x1 ;  /* 0x0000000103ca7836 */ /* 0x000fe20000000000 */
[C---:B------:R-:W-:Y:S01]  /*f6c0*/  ISETP.GT.AND P4, PT, R221.reuse, R3, PT ;  /* 0x00000003dd00720c */ /* 0x040fe20003f84270 */
[C---:B------:R-:W-:Y:S03]  /*f6d0*/  HMMA.16816.F32.BF16 R8, R188.reuse, R206, R8 ;  /* 0x000000cebc08723c */ /* 0x040fe60000041808 */
[-C--:B------:R-:W-:Y:S01]  /*f6e0*/  ISETP.GT.AND P3, PT, R221, R202.reuse, PT ;  /* 0x000000cadd00720c */ /* 0x080fe20003f64270 */
[C---:B------:R-:W-:Y:S01]  /*f6f0*/  VIADD R203, R3.reuse, 0x8 ;  /* 0x0000000803cb7836 */ /* 0x040fe20000000000 */
[----:B------:R-:W-:Y:S01]  /*f700*/  ISETP.GT.AND P0, PT, R218, R202, PT ;  /* 0x000000cada00720c */ /* 0x000fe20003f04270 */
[C---:B------:R-:W-:Y:S01]  /*f710*/  VIADD R243, R3.reuse, 0x11 ;  /* 0x0000001103f37836 */ /* 0x040fe20000000000 */
[C---:B------:R-:W-:Y:S01]  /*f720*/  ISETP.GE.AND P5, PT, R202.reuse, R220, PT ;  /* 0x000000dcca00720c */ /* 0x040fe20003fa6270 */
[C---:B---3--:R-:W-:Y:S03]  /*f730*/  HMMA.16816.F32.BF16 R12, R188.reuse, R164, R12 ;  /* 0x000000a4bc0c723c */ /* 0x048fe6000004180c */
[----:B------:R-:W-:Y:S01]  /*f740*/  ISETP.GE.AND P2, PT, R202, R219, PT ;  /* 0x000000dbca00720c */ /* 0x000fe20003f46270 */
[----:B------:R-:W-:Y:S01]  /*f750*/  VIADD R202, R3, 0x9 ;  /* 0x0000000903ca7836 */ /* 0x000fe20000000000 */
[----:B------:R-:W-:Y:S01]  /*f760*/  FSEL R207, R7, -INF , !P0 ;  /* 0xff80000007cf7808 */ /* 0x000fe20004000000 */
[----:B------:R-:W-:Y:S01]  /*f770*/  VIADD R248, R3, 0x10 ;  /* 0x0000001003f87836 */ /* 0x000fe20000000000 */
[----:B------:R-:W-:Y:S01]  /*f780*/  FSEL R205, R5, -INF , !P3 ;  /* 0xff80000005cd7808 */ /* 0x000fe20005800000 */
[C---:B------:R-:W-:Y:S03]  /*f790*/  HMMA.16816.F32.BF16 R16, R188.reuse, R166, R16 ;  /* 0x000000a6bc10723c */ /* 0x040fe60000041810 */
[-C--:B------:R-:W-:Y:S01]  /*f7a0*/  ISETP.GT.AND P0, PT, R218, R202.reuse, PT ;  /* 0x000000cada00720c */ /* 0x080fe20003f04270 */
[C---:B------:R-:W-:Y:S01]  /*f7b0*/  VIADD R242, R3.reuse, 0x19 ;  /* 0x0000001903f27836 */ /* 0x040fe20000000000 */
[----:B------:R-:W-:Y:S01]  /*f7c0*/  FSEL R206, R6, -INF , !P1 ;  /* 0xff80000006ce7808 */ /* 0x000fe20004800000 */
[----:B------:R-:W-:Y:S01]  /*f7d0*/  VIADD R241, R3, 0x18 ;  /* 0x0000001803f17836 */ /* 0x000fe20000000000 */
[----:B------:R-:W-:Y:S01]  /*f7e0*/  ISETP.GT.AND P3, PT, R221, R202, PT ;  /* 0x000000cadd00720c */ /* 0x000fe20003f64270 */
[C---:B----4-:R-:W-:Y:S03]  /*f7f0*/  HMMA.16816.F32.BF16 R20, R188.reuse, R168, R20 ;  /* 0x000000a8bc14723c */ /* 0x050fe60000041814 */
[-C--:B------:R-:W-:Y:S01]  /*f800*/  ISETP.GT.AND P1, PT, R218, R203.reuse, PT ;  /* 0x000000cbda00720c */ /* 0x080fe20003f24270 */
[C---:B------:R-:W-:Y:S01]  /*f810*/  VIADD R199, R3.reuse, 0x21 ;  /* 0x0000002103c77836 */ /* 0x040fe20000000000 */
[----:B------:R-:W-:Y:S01]  /*f820*/  FSEL R204, R4, -INF , !P4 ;  /* 0xff80000004cc7808 */ /* 0x000fe20006000000 */
[----:B------:R-:W-:Y:S01]  /*f830*/  VIADD R177, R3, 0x20 ;  /* 0x0000002003b17836 */ /* 0x000fe20000000000 */
[----:B------:R-:W-:Y:S01]  /*f840*/  FSEL R240, R11, -INF , !P0 ;  /* 0xff8000000bf07808 */ /* 0x000fe20004000000 */
[C---:B------:R-:W-:Y:S03]  /*f850*/  HMMA.16816.F32.BF16 R24, R188.reuse, R170, R24 ;  /* 0x000000aabc18723c */ /* 0x040fe60000041818 */
[----:B------:R-:W-:Y:S01]  /*f860*/  ISETP.GT.AND P4, PT, R221, R203, PT ;  /* 0x000000cbdd00720c */ /* 0x000fe20003f84270 */
[----:B------:R-:W-:Y:S01]  /*f870*/  VIADD R195, R3, 0x29 ;  /* 0x0000002903c37836 */ /* 0x000fe20000000000 */
[----:B------:R-:W-:Y:S01]  /*f880*/  FSEL R238, R9, -INF , !P3 ;  /* 0xff80000009ee7808 */ /* 0x000fe20005800000 */
[C---:B------:R-:W-:Y:S01]  /*f890*/  VIADD R197, R3.reuse, 0x28 ;  /* 0x0000002803c57836 */ /* 0x040fe20000000000 */
[-C--:B------:R-:W-:Y:S01]  /*f8a0*/  ISETP.GT.AND P0, PT, R218, R243.reuse, PT ;  /* 0x000000f3da00720c */ /* 0x080fe20003f04270 */
[C---:B-1----:R-:W-:Y:S03]  /*f8b0*/  HMMA.16816.F32.BF16 R28, R188.reuse, R172, R28 ;  /* 0x000000acbc1c723c */ /* 0x042fe6000004181c */
[----:B------:R-:W-:Y:S01]  /*f8c0*/  FSEL R239, R10, -INF , !P1 ;  /* 0xff8000000aef7808 */ /* 0x000fe20004800000 */
[----:B------:R-:W-:Y:S01]  /*f8d0*/  VIADD R183, R3, 0x31 ;  /* 0x0000003103b77836 */ /* 0x000fe20000000000 */
[----:B------:R-:W-:Y:S01]  /*f8e0*/  ISETP.GT.AND P3, PT, R221, R243, PT ;  /* 0x000000f3dd00720c */ /* 0x000fe20003f64270 */
[C---:B------:R-:W-:Y:S01]  /*f8f0*/  VIADD R179, R3.reuse, 0x38 ;  /* 0x0000003803b37836 */ /* 0x040fe20000000000 */
[-C--:B------:R-:W-:Y:S01]  /*f900*/  ISETP.GT.AND P1, PT, R218, R248.reuse, PT ;  /* 0x000000f8da00720c */ /* 0x080fe20003f24270 */
[----:B------:R-:W-:Y:S03]  /*f910*/  HMMA.16816.F32.BF16 R32, R188, R174, R32 ;  /* 0x000000aebc20723c */ /* 0x000fe60000041820 */
[----:B------:R-:W-:Y:S01]  /*f920*/  FSEL R234, R8, -INF , !P4 ;  /* 0xff80000008ea7808 */ /* 0x000fe20006000000 */
[----:B------:R-:W-:Y:S01]  /*f930*/  VIADD R191, R3, 0x30 ;  /* 0x0000003003bf7836 */ /* 0x000fe20000000000 */
[----:B------:R-:W-:Y:S01]  /*f940*/  FSEL R244, R15, -INF , !P0 ;  /* 0xff8000000ff47808 */ /* 0x000fe20004000000 */
[----:B------:R-:W-:Y:S01]  /*f950*/  VIADD R178, R3, 0x39 ;  /* 0x0000003903b27836 */ /* 0x000fe20000000000 */
[----:B------:R-:W-:Y:S02]  /*f960*/  ISETP.GT.AND P4, PT, R221, R248, PT ;  /* 0x000000f8dd00720c */ /* 0x000fe40003f84270 */
[----:B------:R-:W-:Y:S02]  /*f970*/  FSEL R245, R13, -INF , !P3 ;  /* 0xff8000000df57808 */ /* 0x000fe40005800000 */
[-C--:B------:R-:W-:Y:S02]  /*f980*/  ISETP.GT.AND P0, PT, R218, R242.reuse, PT ;  /* 0x000000f2da00720c */ /* 0x080fe40003f04270 */
[----:B------:R-:W-:Y:S02]  /*f990*/  FSEL R246, R14, -INF , !P1 ;  /* 0xff8000000ef67808 */ /* 0x000fe40004800000 */
[----:B------:R-:W-:Y:S02]  /*f9a0*/  ISETP.GT.AND P3, PT, R221, R242, PT ;  /* 0x000000f2dd00720c */ /* 0x000fe40003f64270 */
[-C--:B------:R-:W-:Y:S02]  /*f9b0*/  ISETP.GT.AND P1, PT, R218, R241.reuse, PT ;  /* 0x000000f1da00720c */ /* 0x080fe40003f24270 */
[----:B------:R-:W-:Y:S02]  /*f9c0*/  FSEL R247, R12, -INF , !P4 ;  /* 0xff8000000cf77808 */ /* 0x000fe40006000000 */
[----:B------:R-:W-:Y:S02]  /*f9d0*/  FSEL R249, R19, -INF , !P0 ;  /* 0xff80000013f97808 */ /* 0x000fe40004000000 */
        /* <DEDUP_REMOVED lines=18> */
[C---:B------:R-:W-:Y:S02]  /*fb00*/  ISETP.GT.AND P0, PT, R221.reuse, R183, PT ;  /* 0x000000b7dd00720c */ /* 0x040fe40003f04270 */
        /* <DEDUP_REMOVED lines=10> */
[C---:B------:R-:W-:Y:S02]  /*fbb0*/  ISETP.GE.AND P6, PT, R3.reuse, R220, PT ;  /* 0x000000dc0300720c */ /* 0x040fe40003fc6270 */
[----:B------:R-:W-:Y:S02]  /*fbc0*/  ISETP.GE.AND P3, PT, R3, R219, PT ;  /* 0x000000db0300720c */ /* 0x000fe40003f66270 */
        /* <DEDUP_REMOVED lines=21> */
[CC--:B------:R-:W-:Y:S02]  /*fd20*/  ISETP.GE.AND P0, PT, R241.reuse, R220.reuse, PT ;  /* 0x000000dcf100720c */ /* 0x0c0fe40003f06270 */
[----:B------:R-:W-:Y:S02]  /*fd30*/  ISETP.GE.AND P1, PT, R241, R219, PT ;  /* 0x000000dbf100720c */ /* 0x000fe40003f26270 */
[----:B------:R-:W-:Y:S02]  /*fd40*/  FSEL R26, R240, -INF , !P6 ;  /* 0xff800000f01a7808 */ /* 0x000fe40007000000 */
        /* <DEDUP_REMOVED lines=8> */
[-C--:B------:R-:W-:Y:S02]  /*fdd0*/  ISETP.GE.AND P2, PT, R177, R220.reuse, PT ;  /* 0x000000dcb100720c */ /* 0x080fe40003f46270 */
[----:B------:R-:W-:Y:S02]  /*fde0*/  ISETP.GE.AND P4, PT, R199, R220, PT ;  /* 0x000000dcc700720c */ /* 0x000fe40003f86270 */
[----:B------:R-:W-:Y:S02]  /*fdf0*/  FSEL R248, R194, -INF , !P0 ;  /* 0xff800000c2f87808 */ /* 0x000fe40004000000 */
[----:B------:R-:W-:Y:S02]  /*fe00*/  FSEL R251, R251, -INF , !P6 ;  /* 0xff800000fbfb7808 */ /* 0x000fe40007000000 */
[----:B------:R-:W-:Y:S02]  /*fe10*/  FMNMX3.FTZ R202, R202, R241, R239, !PT ;  /* 0x000000f1caca7276 */ /* 0x000fe400078100ef */
[----:B------:R-:W-:Y:S02]  /*fe20*/  ISETP.GE.AND P0, PT, R199, R219, PT ;  /* 0x000000dbc700720c */ /* 0x000fe40003f06270 */
        /* <DEDUP_REMOVED lines=9> */
[----:B------:R-:W-:Y:S02]  /*fec0*/  ISETP.GE.AND P0, PT, R183, R220, PT ;  /* 0x000000dcb700720c */ /* 0x000fe40003f06270 */
[----:B------:R-:W-:Y:S02]  /*fed0*/  FMNMX3.FTZ R242, R203, R30, R26, !PT ;  /* 0x0000001ecbf27276 */ /* 0x000fe4000781001a */
[----:B------:R-:W-:Y:S02]  /*fee0*/  ISETP.GE.AND P4, PT, R191, R220, PT ;  /* 0x000000dcbf00720c */ /* 0x000fe40003f86270 */
[----:B------:R-:W-:Y:S02]  /*fef0*/  FSEL R249, R182, -INF , !P6 ;  /* 0xff800000b6f97808 */ /* 0x000fe40007000000 */
[----:B------:R-:W-:Y:S02]  /*ff00*/  FSEL R247, R181, -INF , !P5 ;  /* 0xff800000b5f77808 */ /* 0x000fe40006800000 */
[----:B------:R-:W-:Y:S02]  /*ff10*/  FMNMX3.FTZ R202, R202, R245, R243, !PT ;  /* 0x000000f5caca7276 */ /* 0x000fe400078100f3 */
[----:B------:R-:W-:Y:S02]  /*ff20*/  FSEL R205, R189, -INF , !P0 ;  /* 0xff800000bdcd7808 */ /* 0x000fe40004000000 */
[----:B------:R-:W-:Y:S02]  /*ff30*/  FMNMX3.FTZ R244, R242, R246, R234, !PT ;  /* 0x000000f6f2f47276 */ /* 0x000fe400078100ea */
[----:B------:R-:W-:Y:S02]  /*ff40*/  ISETP.GE.AND P3, PT, R177, R219, PT ;  /* 0x000000dbb100720c */ /* 0x000fe40003f66270 */
        /* <DEDUP_REMOVED lines=10> */
[----:B------:R-:W-:Y:S02]  /*fff0*/  FSEL R202, R193, -INF , !P0 ;  /* 0xff800000c1ca7808 */ /* 0x000fe40004000000 */
[----:B------:R-:W-:Y:S02]  /*10000*/  FMNMX3.FTZ R18, R242, R207, R205, !PT ;  /* 0x000000cff2127276 */ /* 0x000fe400078100cd */
[-C--:B------:R-:W-:Y:S02]  /*10010*/  ISETP.GE.AND P3, PT, R191, R219.reuse, PT ;  /* 0x000000dbbf00720c */ /* 0x080fe40003f66270 */
[-C--:B------:R-:W-:Y:S02]  /*10020*/  ISETP.GE.AND P6, PT, R183, R219.reuse, PT ;  /* 0x000000dbb700720c */ /* 0x080fe40003fc6270 */
[-C--:B------:R-:W-:Y:S02]  /*10030*/  ISETP.GE.AND P4, PT, R179, R219.reuse, PT ;  /* 0x000000dbb300720c */ /* 0x080fe40003f86270 */
[----:B------:R-:W-:Y:S02]  /*10040*/  ISETP.GE.AND P5, PT, R178, R219, PT ;  /* 0x000000dbb200720c */ /* 0x000fe40003fa6270 */
[----:B------:R-:W-:Y:S02]  /*10050*/  FSEL R244, R25, -INF , !P1 ;  /* 0xff80000019f47808 */ /* 0x000fe40004800000 */
[----:B------:R-:W-:Y:S02]  /*10060*/  FSEL R242, R27, -INF , !P2 ;  /* 0xff8000001bf27808 */ /* 0x000fe40005000000 */
[----:B------:R-:W-:Y:S02]  /*10070*/  FMNMX3.FTZ R21, R21, R240, R238, !PT ;  /* 0x000000f015157276 */ /* 0x000fe400078100ee */
[----:B------:R-:W-:Y:S01]  /*10080*/  FMNMX3.FTZ R18, R18, R203, R202, !PT ;  /* 0x000000cb12127276 */ /* 0x000fe200078100ca */
[----:B------:R-:W-:Y:S06]  /*10090*/  BRA.U.ANY UP0, `(.L_x_1997) ;  /* 0xffffffe5006c7547 */ /* 0x000fec000b93ffff */
.L_x_1996:
[----:B-1----:R-:W-:Y:S01]  /*100a0*/  SHFL.BFLY PT, R5, R18, 0x2, 0x1f ;  /* 0x0c401f0012057f89 */ /* 0x002fe200000e0000 */
[----:B------:R-:W-:Y:S01]  /*100b0*/  FSEL R194, R3, -INF , !P6 ;  /* 0xff80000003c27808 */ /* 0x000fe20007000000 */
[----:B------:R-:W-:Y:S01]  /*100c0*/  USHF.L.U32 UR29, UR16, 0x1, URZ ;  /* 0x00000001101d7899 */ /* 0x000fe200080006ff */
[----:B------:R-:W-:Y:S01]  /*100d0*/  FSEL R196, R29, -INF , !P3 ;  /* 0xff8000001dc47808 */ /* 0x000fe20005800000 */
[----:B------:R-:W-:Y:S01]  /*100e0*/  UIADD3 UR21, UPT, UPT, UR27, 0x32370b8f, URZ ;  /* 0x32370b8f1b157890 */ /* 0x000fe2000fffe0ff */
[----:B------:R-:W-:Y:S01]  /*100f0*/  FMNMX3.FTZ R3, R21, R244, R242, !PT ;  /* 0x000000f415037276 */ /* 0x000fe200078100f2 */
[----:B------:R-:W-:Y:S01]  /*10100*/  UIADD3 UR24, UPT, UPT, UR27, 0x76cf5d0a, URZ ;  /* 0x76cf5d0a1b187890 */ /* 0x000fe2000fffe0ff */
[----:B------:R-:W-:Y:S01]  /*10110*/  FSEL R166, R34, -INF , !P4 ;  /* 0xff80000022a67808 */ /* 0x000fe20006000000 */
[----:B------:R-:W-:Y:S01]  /*10120*/  UIADD3 UR12, UPT, UPT, UR27, -0x56f99767, URZ ;  /* 0xa90668991b0c7890 */ /* 0x000fe2000fffe0ff */
[----:B------:R-:W-:Y:S01]  /*10130*/  FSEL R165, R35, -INF , !P5 ;  /* 0xff80000023a57808 */ /* 0x000fe20006800000 */
[----:B------:R-:W-:Y:S01]  /*10140*/  UIADD3 UR20, UPT, UPT, UR27, -0x126145ec, URZ ;  /* 0xed9eba141b147890 */ /* 0x000fe2000fffe0ff */
[----:B------:R-:W-:Y:S01]  /*10150*/  FMNMX3.FTZ R3, R3, R196, R194, !PT ;  /* 0x000000c403037276 */ /* 0x000fe200078100c2 */
[----:B------:R-:W-:Y:S01]  /*10160*/  UIADD3 UR11, UPT, UPT, UR27, 0x646e171e, URZ ;  /* 0x646e171e1b0b7890 */ /* 0x000fe2000fffe0ff */
[C---:B------:R-:W-:Y:S01]  /*10170*/  SHF.L.U32 R186, R180.reuse, 0x3, RZ ;  /* 0x00000003b4ba7819 */ /* 0x040fe200000006ff */
[----:B------:R-:W-:Y:S01]  /*10180*/  UISETP.GT.AND UP0, UPT, UR16, UR14, UPT ;  /* 0x0000000e1000728c */ /* 0x000fe2000bf04270 */
[----:B------:R-:W-:Y:S01]  /*10190*/  FMNMX3.FTZ R6, R3, R166, R165, !PT ;  /* 0x000000a603067276 */ /* 0x000fe200078100a5 */
[----:B------:R-:W-:Y:S01]  /*101a0*/  UIADD3 UR16, UPT, UPT, UR16, -0x1, URZ ;  /* 0xffffffff10107890 */ /* 0x000fe2000fffe0ff */
[----:B------:R-:W-:Y:S02]  /*101b0*/  SHF.R.U32.HI R181, RZ, 0x1, R180 ;  /* 0x00000001ffb57819 */ /* 0x000fe400000116b4 */
[----:B------:R-:W-:Y:S01]  /*101c0*/  SHF.L.U32 R182, R180, 0x6, RZ ;  /* 0x00000006b4b67819 */ /* 0x000fe200000006ff */
[----:B------:R-:W1:Y:S01]  /*101d0*/  SHFL.BFLY PT, R3, R6, 0x2, 0x1f ;  /* 0x0c401f0006037f89 */ /* 0x000e6200000e0000 */
[----:B------:R-:W-:Y:S02]  /*101e0*/  LOP3.LUT R167, R186, 0x38, RZ, 0xc0, !PT ;  /* 0x00000038baa77812 */ /* 0x000fe400078ec0ff */
[----:B-1----:R-:W-:Y:S02]  /*101f0*/  FMNMX.FTZ R4, R6, R3, !PT ;  /* 0x0000000306047209 */ /* 0x002fe40007810000 */
[----:B------:R-:W-:Y:S02]  /*10200*/  FMNMX.FTZ R7, R18, R5, !PT ;  /* 0x0000000512077209 */ /* 0x000fe40007810000 */
[----:B------:R-:W-:Y:S01]  /*10210*/  MOV R5, UR29 ;  /* 0x0000001d00057c02 */ /* 0x000fe20008000f00 */
[----:B------:R-:W1:Y:S01]  /*10220*/  SHFL.BFLY PT, R3, R4, 0x1, 0x1f ;  /* 0x0c201f0004037f89 */ /* 0x000e6200000e0000 */
[----:B------:R-:W-:Y:S02]  /*10230*/  UIADD3 UR29, UPT, UPT, UR29, 0x1, URZ ;  /* 0x000000011d1d7890 */ /* 0x000fe4000fffe0ff */
[----:B------:R-:W-:Y:S05]  /*10240*/  LOP3.LUT R5, R5, UR27, R233, 0x96, !PT ;  /* 0x0000001b05057c12 */ /* 0x000fea000f8e96e9 */
[----:B------:R-:W2:Y:S01]  /*10250*/  SHFL.BFLY PT, R164, R7, 0x1, 0x1f ;  /* 0x0c201f0007a47f89 */ /* 0x000ea200000e0000 */
[----:B------:R-:W-:Y:S05]  /*10260*/  IMAD.WIDE.U32 R198, R5, -0x326172a9, RZ ;  /* 0xcd9e8d5705c67825 */ /* 0x000fea00078e00ff */
[----:B------:R-:W-:Y:S02]  /*10270*/  LOP3.LUT R174, R236, UR19, R199, 0x96, !PT ;  /* 0x00000013ecae7c12 */ /* 0x000fe4000f8e96c7 */
[----:B------:R-:W-:Y:S03]  /*10280*/  LOP3.LUT R198, R229, UR18, R198, 0x96, !PT ;  /* 0x00000012e5c67c12 */ /* 0x000fe6000f8e96c6 */
[----:B------:R-:W-:Y:S04]  /*10290*/  IMAD.WIDE.U32 R174, R174, -0x2daee0ad, RZ ;  /* 0xd2511f53aeae7825 */ /* 0x000fe800078e00ff */
[----:B------:R-:W-:Y:S01]  /*102a0*/  IMAD.WIDE.U32 R198, R198, -0x2daee0ad, RZ ;  /* 0xd2511f53c6c67825 */ /* 0x000fe200078e00ff */
[----:B------:R-:W-:Y:S02]  /*102b0*/  LOP3.LUT R5, R230, UR24, R175, 0x96, !PT ;  /* 0x00000018e6057c12 */ /* 0x000fe4000f8e96af */
[----:B-1----:R-:W-:Y:S02]  /*102c0*/  FMNMX.FTZ R3, R4, R3, !PT ;  /* 0x0000000304037209 */ /* 0x002fe40007810000 */
[----:B------:R-:W-:Y:S01]  /*102d0*/  LOP3.LUT R174, R174, UR21, R199, 0x96, !PT ;  /* 0x00000015aeae7c12 */ /* 0x000fe2000f8e96c7 */
[----:B------:R-:W-:Y:S01]  /*102e0*/  IMAD.WIDE.U32 R172, R5, -0x326172a9, RZ ;  /* 0xcd9e8d5705ac7825 */ /* 0x000fe200078e00ff */
[----:B--2---:R-:W-:Y:S02]  /*102f0*/  FMNMX.FTZ R164, R7, R164, !PT ;  /* 0x000000a407a47209 */ /* 0x004fe40007810000 */
[----:B------:R-:W-:Y:S01]  /*10300*/  LOP3.LUT R4, R181, 0x8, RZ, 0xc0, !PT ;  /* 0x00000008b5047812 */ /* 0x000fe200078ec0ff */
[----:B------:R-:W-:Y:S01]  /*10310*/  IMAD.WIDE.U32 R174, R174, -0x326172a9, RZ ;  /* 0xcd9e8d57aeae7825 */ /* 0x000fe200078e00ff */
[----:B------:R-:W-:Y:S02]  /*10320*/  LOP3.LUT R6, R228, UR17, R173, 0x96, !PT ;  /* 0x00000011e4067c12 */ /* 0x000fe4000f8e96ad */
[--C-:B------:R-:W-:Y:S01]  /*10330*/  LOP3.LUT R5, R167, 0x1c0, R182.reuse, 0xf8, !PT ;  /* 0x000001c0a7057812 */ /* 0x100fe200078ef8b6 */
[----:B------:R-:W-:Y:S01]  /*10340*/  FMUL.FTZ R178, R164, UR4 ;  /* 0x00000004a4b27c20 */ /* 0x000fe20008410000 */
[----:B------:R-:W-:Y:S01]  /*10350*/  LOP3.LUT R172, R172, UR13, R175, 0x96, !PT ;  /* 0x0000000dacac7c12 */ /* 0x000fe2000f8e96af */
[----:B------:R-:W-:Y:S01]  /*10360*/  IMAD.WIDE.U32 R6, R6, -0x2daee0ad, RZ ;  /* 0xd2511f5306067825 */ /* 0x000fe200078e00ff */
[----:B------:R-:W-:Y:S02]  /*10370*/  LOP3.LUT R5, R5, R4, RZ, 0x3c, !PT ;  /* 0x0000000405057212 */ /* 0x000fe400078e3cff */
[----:B------:R-:W1:Y:S01]  /*10380*/  LDC R4, c[0x0][0x4f8] ;  /* 0x00013e00ff047b82 */ /* 0x000e620000000800 */
[----:B------:R-:W-:Y:S01]  /*10390*/  IMAD.WIDE.U32 R172, R172, -0x2daee0ad, RZ ;  /* 0xd2511f53acac7825 */ /* 0x000fe200078e00ff */
[----:B------:R-:W-:Y:S02]  /*103a0*/  LOP3.LUT R198, R198, UR20, R7, 0x96, !PT ;  /* 0x00000014c6c67c12 */ /* 0x000fe4000f8e9607 */
[----:B------:R-:W-:Y:S01]  /*103b0*/  LOP3.LUT R182, R5, 0x200, R182, 0xf8, !PT ;  /* 0x0000020005b67812 */ /* 0x000fe200078ef8b6 */
[C---:B------:R-:W-:Y:S01]  /*103c0*/  FMUL.FTZ R177, R3.reuse, UR4 ;  /* 0x0000000403b17c20 */ /* 0x040fe20008410000 */
[----:B------:R-:W-:Y:S01]  /*103d0*/  LOP3.LUT R12, R6, UR12, R173, 0x96, !PT ;  /* 0x0000000c060c7c12 */ /* 0x000fe2000f8e96ad */
[----:B------:R-:W-:Y:S01]  /*103e0*/  IMAD.WIDE.U32 R198, R198, -0x326172a9, RZ ;  /* 0xcd9e8d57c6c67825 */ /* 0x000fe200078e00ff */
[----:B------:R-:W-:Y:S02]  /*103f0*/  LEA R182, R182, UR5, 0x1 ;  /* 0x00000005b6b67c11 */ /* 0x000fe4000f8e08ff */
[----:B------:R-:W-:Y:S01]  /*10400*/  FSETP.NEU.FTZ.AND P1, PT, R164, -INF , PT ;  /* 0xff800000a400780b */ /* 0x000fe20003f3d000 */
[----:B------:R-:W-:Y:S01]  /*10410*/  IMAD.WIDE.U32 R12, R12, -0x326172a9, RZ ;  /* 0xcd9e8d570c0c7825 */ /* 0x000fe200078e00ff */
[----:B------:R-:W-:Y:S02]  /*10420*/  FSETP.NEU.FTZ.AND P0, PT, R3, -INF , PT ;  /* 0xff8000000300780b */ /* 0x000fe40003f1d000 */
[----:B------:R-:W-:Y:S02]  /*10430*/  FSEL R178, R178, RZ, P1 ;  /* 0x000000ffb2b27208 */ /* 0x000fe40000800000 */
[----:B------:R-:W-:Y:S02]  /*10440*/  MOV R8, R12 ;  /* 0x0000000c00087202 */ /* 0x000fe40000000f00 */
[C---:B------:R-:W-:Y:S01]  /*10450*/  PRMT R7, R12.reuse, 0x7773, RZ ;  /* 0x000077730c077816 */ /* 0x040fe200000000ff */
[--C-:B------:R-:W-:Y:S01]  /*10460*/  FFMA.FTZ R189, R31, UR4, -R178.reuse ;  /* 0x000000041fbd7c23 */ /* 0x100fe200080108b2 */
[----:B------:R-:W-:Y:S01]  /*10470*/  PRMT R6, R12, 0x7772, RZ ;  /* 0x000077720c067816 */ /* 0x000fe200000000ff */
[--C-:B------:R-:W-:Y:S01]  /*10480*/  FFMA.FTZ R190, R33, UR4, -R178.reuse ;  /* 0x0000000421be7c23 */ /* 0x100fe200080108b2 */
[----:B------:R-:W-:Y:S01]  /*10490*/  LOP3.LUT R10, R8, 0xff, RZ, 0xc0, !PT ;  /* 0x000000ff080a7812 */ /* 0x000fe200078ec0ff */
[--C-:B------:R-:W-:Y:S01]  /*104a0*/  FFMA.FTZ R193, R19, UR4, -R178.reuse ;  /* 0x0000000413c17c23 */ /* 0x100fe200080108b2 */
[----:B------:R-:W-:Y:S01]  /*104b0*/  PRMT R11, R12, 0x7771, RZ ;  /* 0x000077710c0b7816 */ /* 0x000fe200000000ff */
[--C-:B------:R-:W-:Y:S01]  /*104c0*/  FFMA.FTZ R191, R17, UR4, -R178.reuse ;  /* 0x0000000411bf7c23 */ /* 0x100fe200080108b2 */
[----:B------:R-:W-:Y:S01]  /*104d0*/  LOP3.LUT R8, R198, UR8, R13, 0x96, !PT ;  /* 0x00000008c6087c12 */ /* 0x000fe2000f8e960d */
[----:B------:R-:W-:Y:S01]  /*104e0*/  MUFU.EX2 R190, R190 ;  /* 0x000000be00be7308 */ /* 0x000fe20000000800 */
[----:B------:R-:W-:Y:S01]  /*104f0*/  PRMT R6, R6, 0x5410, R7 ;  /* 0x0000541006067816 */ /* 0x000fe20000000007 */
[----:B------:R-:W2:Y:S01]  /*10500*/  LDSM.16.MT88.4 R12, [R182+0x18000] ;  /* 0x01800000b60c783b */ /* 0x000ea20000004200 */
[----:B------:R-:W-:Y:S01]  /*10510*/  FSEL R177, R177, RZ, P0 ;  /* 0x000000ffb1b17208 */ /* 0x000fe20000000000 */
[--C-:B------:R-:W-:Y:S01]  /*10520*/  FFMA.FTZ R198, R248, UR4, -R178.reuse ;  /* 0x00000004f8c67c23 */ /* 0x100fe200080108b2 */
[----:B------:R-:W-:Y:S01]  /*10530*/  FSEL R7, R164, RZ, P1 ;  /* 0x000000ffa4077208 */ /* 0x000fe20000800000 */
[----:B------:R-:W-:Y:S01]  /*10540*/  FFMA.FTZ R197, R251, UR4, -R178 ;  /* 0x00000004fbc57c23 */ /* 0x000fe200080108b2 */
[----:B------:R-:W-:Y:S01]  /*10550*/  FSEL R5, R3, RZ, P0 ;  /* 0x000000ff03057208 */ /* 0x000fe20000000000 */
[--C-:B------:R-:W-:Y:S01]  /*10560*/  FFMA.FTZ R188, R30, UR4, -R177.reuse ;  /* 0x000000041ebc7c23 */ /* 0x100fe200080108b1 */
[----:B------:R-:W-:Y:S01]  /*10570*/  R2P PR, R180, 0x6 ;  /* 0x00000006b4007804 */ /* 0x000fe20000000000 */
[--C-:B------:R-:W-:Y:S01]  /*10580*/  FFMA.FTZ R187, R26, UR4, -R177.reuse ;  /* 0x000000041abb7c23 */ /* 0x100fe200080108b1 */
[--C-:B------:R-:W-:Y:S01]  /*10590*/  FFMA.FTZ R195, R252, UR4, -R177.reuse ;  /* 0x00000004fcc37c23 */ /* 0x100fe200080108b1 */
[--C-:B------:R-:W-:Y:S01]  /*105a0*/  FFMA.FTZ R192, R250, UR4, -R177.reuse ;  /* 0x00000004fac07c23 */ /* 0x100fe200080108b1 */
[----:B------:R-:W-:Y:S01]  /*105b0*/  FADD.FTZ R0, -R7, R0 ;  /* 0x0000000007007221 */ /* 0x000fe20000010100 */
[----:B------:R-:W-:Y:S01]  /*105c0*/  FADD.FTZ R5, -R5, R2 ;  /* 0x0000000205057221 */ /* 0x000fe20000010100 */
[----:B------:R-:W-:Y:S01]  /*105d0*/  SEL R185, R216, 0xffffffe0, !P1 ;  /* 0xffffffe0d8b97807 */ /* 0x000fe20004800000 */
[----:B------:R-:W3:Y:S01]  /*105e0*/  MUFU.EX2 R189, R189 ;  /* 0x000000bd00bd7308 */ /* 0x000ee20000000800 */
[----:B------:R-:W-:Y:S01]  /*105f0*/  FMUL.FTZ R2, R0, UR4 ;  /* 0x0000000400027c20 */ /* 0x000fe20008410000 */
[----:B------:R-:W-:Y:S01]  /*10600*/  FMUL.FTZ R0, R5, UR4 ;  /* 0x0000000405007c20 */ /* 0x000fe20008410000 */
[----:B------:R-:W-:Y:S01]  /*10610*/  IADD3 R184, PT, PT, R185, R182, RZ ;  /* 0x000000b6b9b87210 */ /* 0x000fe20007ffe0ff */
[----:B------:R-:W-:Y:S01]  /*10620*/  FFMA.FTZ R206, R206, UR4, -R177 ;  /* 0x00000004cece7c23 */ /* 0x000fe200080108b1 */
[----:B-1----:R-:W-:Y:S01]  /*10630*/  LOP3.LUT R176, R4, 0xff, RZ, 0xc0, !PT ;  /* 0x000000ff04b07812 */ /* 0x002fe200078ec0ff */
[----:B------:R-:W-:Y:S01]  /*10640*/  FFMA.FTZ R239, R239, UR4, -R178 ;  /* 0x00000004efef7c23 */ /* 0x000fe200080108b2 */
[C---:B------:R-:W-:Y:S03]  /*10650*/  LOP3.LUT R9, R8.reuse, 0xffff, RZ, 0xc0, !PT ;  /* 0x0000ffff08097812 */ /* 0x040fe600078ec0ff */
[----:B------:R-:W-:Y:S01]  /*10660*/  MUFU.EX2 R188, R188 ;  /* 0x000000bc00bc7308 */ /* 0x000fe20000000800 */
[----:B------:R-:W-:Y:S01]  /*10670*/  PRMT R4, R8, 0x7632, R4 ;  /* 0x0000763208047816 */ /* 0x000fe20000000004 */
[----:B------:R-:W1:Y:S01]  /*10680*/  LDSM.16.MT88.4 R20, [R184+0x18000] ;  /* 0x01800000b814783b */ /* 0x000e620000004200 */
[----:B------:R-:W-:Y:S01]  /*10690*/  PRMT R11, R10, 0x5410, R11 ;  /* 0x000054100a0b7816 */ /* 0x000fe2000000000b */
[----:B------:R-:W-:Y:S01]  /*106a0*/  FFMA.FTZ R234, R234, UR4, -R177 ;  /* 0x00000004eaea7c23 */ /* 0x000fe200080108b1 */
[----:B------:R-:W-:Y:S01]  /*106b0*/  LOP3.LUT R10, R8, 0xff, RZ, 0xc0, !PT ;  /* 0x000000ff080a7812 */ /* 0x000fe200078ec0ff */
[----:B------:R-:W-:Y:S01]  /*106c0*/  FFMA.FTZ R247, R247, UR4, -R178 ;  /* 0x00000004f7f77c23 */ /* 0x000fe200080108b2 */
[----:B------:R-:W-:Y:S03]  /*106d0*/  SHF.R.U32.HI R9, RZ, 0x8, R9 ;  /* 0x00000008ff097819 */ /* 0x000fe60000011609 */
[----:B------:R-:W4:Y:S01]  /*106e0*/  MUFU.EX2 R187, R187 ;  /* 0x000000bb00bb7308 */ /* 0x000f220000000800 */
[----:B------:R-:W-:Y:S01]  /*106f0*/  SHF.R.U32.HI R169, RZ, 0x18, R8 ;  /* 0x00000018ffa97819 */ /* 0x000fe20000011608 */
[--C-:B------:R-:W-:Y:S01]  /*10700*/  FFMA.FTZ R244, R244, UR4, -R177.reuse ;  /* 0x00000004f4f47c23 */ /* 0x100fe200080108b1 */
[----:B------:R-:W-:Y:S01]  /*10710*/  LOP3.LUT R4, R4, 0xff, RZ, 0xc0, !PT ;  /* 0x000000ff04047812 */ /* 0x000fe200078ec0ff */
[--C-:B------:R-:W-:Y:S01]  /*10720*/  FFMA.FTZ R243, R243, UR4, -R178.reuse ;  /* 0x00000004f3f37c23 */ /* 0x100fe200080108b2 */
[----:B------:R-:W-:Y:S01]  /*10730*/  LEA R176, R176, R176, 0x10 ;  /* 0x000000b0b0b07211 */ /* 0x000fe200078e80ff */
[----:B------:R-:W-:Y:S01]  /*10740*/  FFMA.FTZ R240, R240, UR4, -R177 ;  /* 0x00000004f0f07c23 */ /* 0x000fe200080108b1 */
[----:B------:R-:W-:Y:S03]  /*10750*/  PRMT R9, R10, 0x5410, R9 ;  /* 0x000054100a097816 */ /* 0x000fe60000000009 */
[----:B------:R-:W-:Y:S01]  /*10760*/  MUFU.EX2 R193, R193 ;  /* 0x000000c100c17308 */ /* 0x000fe20000000800 */
[----:B------:R-:W-:Y:S01]  /*10770*/  LOP3.LUT R171, R6, 0xff00ff, RZ, 0xc0, !PT ;  /* 0x00ff00ff06ab7812 */ /* 0x000fe200078ec0ff */
[--C-:B------:R-:W-:Y:S01]  /*10780*/  FFMA.FTZ R205, R205, UR4, -R178.reuse ;  /* 0x00000004cdcd7c23 */ /* 0x100fe200080108b2 */
[----:B------:R-:W-:Y:S01]  /*10790*/  PRMT R169, R4, 0x5410, R169 ;  /* 0x0000541004a97816 */ /* 0x000fe200000000a9 */
[--C-:B------:R-:W-:Y:S01]  /*107a0*/  FFMA.FTZ R196, R196, UR4, -R177.reuse ;  /* 0x00000004c4c47c23 */ /* 0x100fe200080108b1 */
[----:B------:R-:W-:Y:S01]  /*107b0*/  IADD3 R8, PT, PT, R182, 0x18000, RZ ;  /* 0x00018000b6087810 */ /* 0x000fe20007ffe0ff */
[----:B------:R-:W-:Y:S01]  /*107c0*/  FFMA.FTZ R166, R166, UR4, -R177 ;  /* 0x00000004a6a67c23 */ /* 0x000fe200080108b1 */
[----:B------:R-:W-:Y:S03]  /*107d0*/  IADD3 R183, PT, PT, R182, 0x18040, RZ ;  /* 0x00018040b6b77810 */ /* 0x000fe60007ffe0ff */
[----:B------:R-:W5:Y:S01]  /*107e0*/  MUFU.EX2 R191, R191 ;  /* 0x000000bf00bf7308 */ /* 0x000f620000000800 */
[--C-:B------:R-:W-:Y:S02]  /*107f0*/  HSET2.LE.AND R170, R11, R176.reuse, PT ;  /* 0x000000b00baa7233 */ /* 0x100fe40003803000 */
[--C-:B------:R-:W-:Y:S02]  /*10800*/  HSET2.LE.AND R171, R171, R176.reuse, PT ;  /* 0x000000b0abab7233 */ /* 0x100fe40003803000 */
[--C-:B------:R-:W-:Y:S02]  /*10810*/  HSET2.LE.AND R168, R9, R176.reuse, PT ;  /* 0x000000b009a87233 */ /* 0x100fe40003803000 */
[--C-:B------:R-:W-:Y:S03]  /*10820*/  HSET2.LE.AND R169, R169, R176.reuse, PT ;  /* 0x000000b0a9a97233 */ /* 0x100fe60003803000 */
[----:B------:R-:W-:Y:S01]  /*10830*/  MUFU.EX2 R195, R195 ;  /* 0x000000c300c37308 */ /* 0x000fe20000000800 */
[----:B------:R-:W-:Y:S02]  /*10840*/  @P2 IADD3 R183, PT, PT, R8, -0x40, RZ ;  /* 0xffffffc008b72810 */ /* 0x000fe40007ffe0ff */
[----:B---3--:R-:W-:Y:S02]  /*10850*/  F2FP.BF16.F32.PACK_AB R7, R189, R190 ;  /* 0x000000bebd07723e */ /* 0x008fe400000010ff */
[----:B----4-:R-:W-:Y:S01]  /*10860*/  F2FP.BF16.F32.PACK_AB R6, R187, R188 ;  /* 0x000000bcbb06723e */ /* 0x010fe200000010ff */
[----:B------:R-:W3:Y:S01]  /*10870*/  LDSM.16.MT88.4 R28, [R183] ;  /* 0x00000000b71c783b */ /* 0x000ee20000004200 */
[----:B------:R-:W-:Y:S03]  /*10880*/  LOP3.LUT R170, R7, R170, RZ, 0xc0, !PT ;  /* 0x000000aa07aa7212 */ /* 0x000fe600078ec0ff */
[----:B------:R-:W4:Y:S01]  /*10890*/  MUFU.EX2 R192, R192 ;  /* 0x000000c000c07308 */ /* 0x000f220000000800 */
[----:B-----5:R-:W-:Y:S02]  /*108a0*/  F2FP.BF16.F32.PACK_AB R5, R191, R193 ;  /* 0x000000c1bf05723e */ /* 0x020fe400000010ff */
[----:B------:R-:W-:Y:S02]  /*108b0*/  LOP3.LUT R171, R6, R171, RZ, 0xc0, !PT ;  /* 0x000000ab06ab7212 */ /* 0x000fe400078ec0ff */
[----:B------:R-:W-:Y:S02]  /*108c0*/  LOP3.LUT R168, R5, R168, RZ, 0xc0, !PT ;  /* 0x000000a805a87212 */ /* 0x000fe400078ec0ff */
[----:B------:R-:W-:Y:S03]  /*108d0*/  IADD3 R185, PT, PT, R185, R183, RZ ;  /* 0x000000b7b9b97210 */ /* 0x000fe60007ffe0ff */
[----:B------:R-:W5:Y:S01]  /*108e0*/  MUFU.EX2 R2, R2 ;  /* 0x0000000200027308 */ /* 0x000f620000000800 */
[----:B------:R-:W-:Y:S01]  /*108f0*/  LOP3.LUT R174, R174, UR9, R199, 0x96, !PT ;  /* 0x00000009aeae7c12 */ /* 0x000fe2000f8e96c7 */
[--C-:B------:R-:W-:Y:S08]  /*10900*/  FFMA.FTZ R199, R204, UR4, -R177.reuse ;  /* 0x00000004ccc77c23 */ /* 0x100ff000080108b1 */
[----:B------:R-:W2:Y:S01]  /*10910*/  MUFU.EX2 R0, R0 ;  /* 0x0000000000007308 */ /* 0x000ea20000000800 */
[----:B----4-:R-:W-:Y:S04]  /*10920*/  F2FP.BF16.F32.PACK_AB R4, R192, R195 ;  /* 0x000000c3c004723e */ /* 0x010fe800000010ff */
[----:B------:R-:W-:Y:S05]  /*10930*/  LOP3.LUT R169, R4, R169, RZ, 0xc0, !PT ;  /* 0x000000a904a97212 */ /* 0x000fea00078ec0ff */
[----:B------:R4:W-:Y:S01]  /*10940*/  MUFU.EX2 R204, R206 ;  /* 0x000000ce00cc7308 */ /* 0x0009e20000000800 */
        /* <DEDUP_REMOVED lines=8> */
[C---:B--2---:R-:W-:Y:S01]  /*109d0*/  FMUL.FTZ R6, R0.reuse, R162 ;  /* 0x000000a200067220 */ /* 0x044fe20000410000 */
        /* <DEDUP_REMOVED lines=11> */
[C---:B------:R-:W-:Y:S01]  /*10a90*/  FMUL.FTZ R13, R2.reuse, R153 ;  /* 0x00000099020d7220 */ /* 0x040fe20000410000 */
[----:B------:R-:W-:Y:S01]  /*10aa0*/  FMUL.FTZ R32, R2, R132 ;  /* 0x0000008402207220 */ /* 0x000fe20000410000 */
[C---:B------:R-:W-:Y:S03]  /*10ab0*/  HMMA.16816.F32.BF16 R8, R168.reuse, R14, R8 ;  /* 0x0000000ea808723c */ /* 0x040fe60000041808 */
[----:B------:R-:W-:Y:S01]  /*10ac0*/  MUFU.EX2 R239, R239 ;  /* 0x000000ef00ef7308 */ /* 0x000fe20000000800 */
[C---:B------:R-:W-:Y:S01]  /*10ad0*/  FMUL.FTZ R14, R0.reuse, R154 ;  /* 0x0000009a000e7220 */ /* 0x040fe20000410000 */
[----:B------:R-:W-:Y:S01]  /*10ae0*/  FMUL.FTZ R15, R0, R155 ;  /* 0x0000009b000f7220 */ /* 0x000fe20000410000 */
[----:B------:R-:W-:Y:S01]  /*10af0*/  LDSM.16.MT88.4 R156, [R182+0x1a800] ;  /* 0x01a80000b69c783b */ /* 0x000fe20000004200 */
[----:B------:R-:W-:Y:S01]  /*10b00*/  FMUL.FTZ R33, R2, R133 ;  /* 0x0000008502217220 */ /* 0x000fe20000410000 */
[C---:B------:R-:W-:Y:S01]  /*10b10*/  FMUL.FTZ R34, R0.reuse, R134 ;  /* 0x0000008600227220 */ /* 0x040fe20000410000 */
[C---:B------:R-:W-:Y:S01]  /*10b20*/  FMUL.FTZ R35, R0.reuse, R135 ;  /* 0x0000008700237220 */ /* 0x040fe20000410000 */
[----:B------:R-:W-:Y:S01]  /*10b30*/  FMUL.FTZ R19, R0, R151 ;  /* 0x0000009700137220 */ /* 0x000fe20000410000 */
[C---:B------:R-:W-:Y:S01]  /*10b40*/  FMUL.FTZ R36, R2.reuse, R36 ;  /* 0x0000002402247220 */ /* 0x040fe20000410000 */
[C---:B-1----:R-:W-:Y:S01]  /*10b50*/  HMMA.16816.F32.BF16 R12, R168.reuse, R20, R12 ;  /* 0x00000014a80c723c */ /* 0x042fe2000004180c */
        /* <DEDUP_REMOVED lines=18> */
[C---:B---3--:R-:W-:Y:S01]  /*10c80*/  HMMA.16816.F32.BF16 R20, R168.reuse, R28, R20 ;  /* 0x0000001ca814723c */ /* 0x048fe20000041814 */
        /* <DEDUP_REMOVED lines=107> */
[--C-:B----4-:R-:W-:Y:S01]  /*11340*/  FFMA.FTZ R206, R241, UR4, -R178.reuse ;  /* 0x00000004f1ce7c23 */ /* 0x110fe200080108b2 */
[--C-:B------:R-:W-:Y:S01]  /*11350*/  FFMA.FTZ R241, R246, UR4, -R177.reuse ;  /* 0x00000004f6f17c23 */ /* 0x100fe200080108b1 */
[C---:B------:R-:W-:Y:S01]  /*11360*/  FMUL.FTZ R120, R2.reuse, R120 ;  /* 0x0000007802787220 */ /* 0x040fe20000410000 */
[C---:B------:R-:W-:Y:S01]  /*11370*/  HMMA.16816.F32.BF16 R80, R168.reuse, R134, R80 ;  /* 0x00000086a850723c */ /* 0x040fe20000041850 */
[----:B------:R-:W3:Y:S02]  /*11380*/  LDSM.16.MT88.4 R132, [R182+0x1e000] ;  /* 0x01e00000b684783b */ /* 0x000ee40000004200 */
[----:B------:R-:W-:Y:S01]  /*11390*/  FMUL.FTZ R121, R2, R121 ;  /* 0x0000007902797220 */ /* 0x000fe20000410000 */
[C---:B------:R-:W-:Y:S01]  /*113a0*/  FMUL.FTZ R122, R0.reuse, R122 ;  /* 0x0000007a007a7220 */ /* 0x040fe20000410000 */
[----:B------:R-:W-:Y:S01]  /*113b0*/  FMUL.FTZ R123, R0, R123 ;  /* 0x0000007b007b7220 */ /* 0x000fe20000410000 */
[----:B------:R-:W4:Y:S01]  /*113c0*/  MUFU.EX2 R206, R206 ;  /* 0x000000ce00ce7308 */ /* 0x000f220000000800 */
[C---:B------:R-:W-:Y:S01]  /*113d0*/  FMUL.FTZ R124, R2.reuse, R124 ;  /* 0x0000007c027c7220 */ /* 0x040fe20000410000 */
[C---:B-----5:R-:W-:Y:S03]  /*113e0*/  HMMA.16816.F32.BF16 R84, R168.reuse, R140, R84 ;  /* 0x0000008ca854723c */ /* 0x060fe60000041854 */
[----:B------:R-:W-:Y:S01]  /*113f0*/  FMUL.FTZ R125, R2, R125 ;  /* 0x0000007d027d7220 */ /* 0x000fe20000410000 */
[C---:B------:R-:W-:Y:S01]  /*11400*/  FMUL.FTZ R126, R0.reuse, R126 ;  /* 0x0000007e007e7220 */ /* 0x040fe20000410000 */
[----:B------:R-:W-:Y:S03]  /*11410*/  FMUL.FTZ R127, R0, R127 ;  /* 0x0000007f007f7220 */ /* 0x000fe60000410000 */
[----:B------:R-:W5:Y:S01]  /*11420*/  MUFU.EX2 R241, R241 ;  /* 0x000000f100f17308 */ /* 0x000f620000000800 */
[C---:B------:R-:W-:Y:S01]  /*11430*/  FMUL.FTZ R128, R2.reuse, R128 ;  /* 0x0000008002807220 */ /* 0x040fe20000410000 */
[C---:B------:R-:W-:Y:S01]  /*11440*/  HMMA.16816.F32.BF16 R88, R168.reuse, R142, R88 ;  /* 0x0000008ea858723c */ /* 0x040fe20000041858 */
[----:B------:R-:W1:Y:S02]  /*11450*/  LDSM.16.MT88.4 R140, [R184+0x1e000] ;  /* 0x01e00000b88c783b */ /* 0x000e640000004200 */
[----:B------:R-:W-:Y:S01]  /*11460*/  FMUL.FTZ R129, R2, R129 ;  /* 0x0000008102817220 */ /* 0x000fe20000410000 */
[C---:B------:R-:W-:Y:S01]  /*11470*/  FMUL.FTZ R130, R0.reuse, R130 ;  /* 0x0000008200827220 */ /* 0x040fe20000410000 */
[----:B------:R-:W-:Y:S01]  /*11480*/  FMUL.FTZ R131, R0, R131 ;  /* 0x0000008300837220 */ /* 0x000fe20000410000 */
[--C-:B------:R-:W-:Y:S01]  /*11490*/  FFMA.FTZ R246, R249, UR4, -R178.reuse ;  /* 0x00000004f9f67c23 */ /* 0x100fe200080108b2 */
[--C-:B------:R-:W-:Y:S01]  /*114a0*/  FFMA.FTZ R249, R242, UR4, -R177.reuse ;  /* 0x00000004f2f97c23 */ /* 0x100fe200080108b1 */
[--C-:B------:R-:W-:Y:S01]  /*114b0*/  FFMA.FTZ R242, R245, UR4, -R178.reuse ;  /* 0x00000004f5f27c23 */ /* 0x100fe200080108b2 */
[C---:B--2---:R-:W-:Y:S03]  /*114c0*/  HMMA.16816.F32.BF16 R92, R168.reuse, R136, R92 ;  /* 0x00000088a85c723c */ /* 0x044fe6000004185c */
[--C-:B------:R-:W-:Y:S01]  /*114d0*/  FFMA.FTZ R245, R238, UR4, -R177.reuse ;  /* 0x00000004eef57c23 */ /* 0x100fe200080108b1 */
[----:B------:R-:W2:Y:S01]  /*114e0*/  MUFU.EX2 R249, R249 ;  /* 0x000000f900f97308 */ /* 0x000ea20000000800 */
[--C-:B------:R-:W-:Y:S01]  /*114f0*/  FFMA.FTZ R238, R207, UR4, -R178.reuse ;  /* 0x00000004cfee7c23 */ /* 0x100fe200080108b2 */
[--C-:B------:R-:W-:Y:S01]  /*11500*/  FFMA.FTZ R207, R194, UR4, -R177.reuse ;  /* 0x00000004c2cf7c23 */ /* 0x100fe200080108b1 */
[----:B------:R-:W-:Y:S01]  /*11510*/  FFMA.FTZ R177, R165, UR4, -R177 ;  /* 0x00000004a5b17c23 */ /* 0x000fe200080108b1 */
[C---:B------:R-:W-:Y:S01]  /*11520*/  HMMA.16816.F32.BF16 R96, R168.reuse, R138, R96 ;  /* 0x0000008aa860723c */ /* 0x040fe20000041860 */
[----:B------:R-:W4:Y:S02]  /*11530*/  LDSM.16.MT88.4 R136, [R183+0x6000] ;  /* 0x00600000b788783b */ /* 0x000f240000004200 */
[--C-:B------:R-:W-:Y:S01]  /*11540*/  FFMA.FTZ R194, R203, UR4, -R178.reuse ;  /* 0x00000004cbc27c23 */ /* 0x100fe200080108b2 */
[----:B------:R-:W-:Y:S02]  /*11550*/  FFMA.FTZ R178, R202, UR4, -R178 ;  /* 0x00000004cab27c23 */ /* 0x000fe400080108b2 */
[----:B------:R-:W-:Y:S01]  /*11560*/  MUFU.EX2 R165, R177 ;  /* 0x000000b100a57308 */ /* 0x000fe20000000800 */
[----:B------:R-:W-:Y:S01]  /*11570*/  FFMA.FTZ R193, R2, R235, R193 ;  /* 0x000000eb02c17223 */ /* 0x000fe200000100c1 */
[----:B------:R-:W-:Y:S01]  /*11580*/  MOV R2, R3 ;  /* 0x0000000300027202 */ /* 0x000fe20000000f00 */
[C---:B---3--:R-:W-:Y:S03]  /*11590*/  HMMA.16816.F32.BF16 R100, R168.reuse, R132, R100 ;  /* 0x00000084a864723c */ /* 0x048fe60000041864 */
[----:B------:R-:W-:Y:S01]  /*115a0*/  FFMA.FTZ R195, R0, R227, R195 ;  /* 0x000000e300c37223 */ /* 0x000fe200000100c3 */
[----:B------:R-:W-:Y:S03]  /*115b0*/  FADD.FTZ R193, R191, R193 ;  /* 0x000000c1bfc17221 */ /* 0x000fe60000010000 */
[----:B------:R-:W-:Y:S01]  /*115c0*/  MUFU.EX2 R203, R178 ;  /* 0x000000b200cb7308 */ /* 0x000fe20000000800 */
[----:B------:R-:W-:Y:S01]  /*115d0*/  MOV R0, R164 ;  /* 0x000000a400007202 */ /* 0x000fe20000000f00 */
[----:B------:R-:W-:Y:S01]  /*115e0*/  FADD.FTZ R195, R192, R195 ;  /* 0x000000c3c0c37221 */ /* 0x000fe20000010000 */
[C---:B------:R-:W-:Y:S01]  /*115f0*/  HMMA.16816.F32.BF16 R104, R168.reuse, R134, R104 ;  /* 0x00000086a868723c */ /* 0x040fe20000041868 */
[----:B------:R-:W3:Y:S02]  /*11600*/  LDSM.16.MT88.4 R132, [R185+0x6000] ;  /* 0x00600000b984783b */ /* 0x000ee40000004200 */
[----:B------:R-:W-:Y:S01]  /*11610*/  FADD.FTZ R190, R190, R193 ;  /* 0x000000c1bebe7221 */ /* 0x000fe20000010000 */
[----:B------:R-:W-:Y:S03]  /*11620*/  FADD.FTZ R188, R188, R195 ;  /* 0x000000c3bcbc7221 */ /* 0x000fe60000010000 */
[----:B------:R-:W-:Y:S01]  /*11630*/  MUFU.EX2 R242, R242 ;  /* 0x000000f200f27308 */ /* 0x000fe20000000800 */
[----:B------:R-:W-:Y:S01]  /*11640*/  FADD.FTZ R189, R189, R190 ;  /* 0x000000bebdbd7221 */ /* 0x000fe20000010000 */
[C---:B-1----:R-:W-:Y:S03]  /*11650*/  HMMA.16816.F32.BF16 R108, R168.reuse, R140, R108 ;  /* 0x0000008ca86c723c */ /* 0x042fe6000004186c */
[----:B------:R-:W-:Y:S04]  /*11660*/  IMAD.WIDE.U32 R140, R174, -0x2daee0ad, RZ ;  /* 0xd2511f53ae8c7825 */ /* 0x000fe800078e00ff */
[----:B------:R-:W-:Y:S01]  /*11670*/  FADD.FTZ R188, R187, R188 ;  /* 0x000000bcbbbc7221 */ /* 0x000fe20000010000 */
[----:B------:R-:W-:Y:S01]  /*11680*/  MUFU.EX2 R245, R245 ;  /* 0x000000f500f57308 */ /* 0x000fe20000000800 */
[C---:B------:R-:W-:Y:S03]  /*11690*/  HMMA.16816.F32.BF16 R112, R168.reuse, R142, R112 ;  /* 0x0000008ea870723c */ /* 0x040fe60000041870 */
[----:B------:R-:W-:Y:S02]  /*116a0*/  LOP3.LUT R172, R172, UR11, R141, 0x96, !PT ;  /* 0x0000000bacac7c12 */ /* 0x000fe4000f8e968d */
[----:B------:R-:W-:Y:S04]  /*116b0*/  MOV R143, R140 ;  /* 0x0000008c008f7202 */ /* 0x000fe80000000f00 */
[----:B------:R-:W1:Y:S01]  /*116c0*/  MUFU.EX2 R246, R246 ;  /* 0x000000f600f67308 */ /* 0x000e620000000800 */
[C---:B------:R-:W-:Y:S01]  /*116d0*/  PRMT R142, R140.reuse, 0x7773, RZ ;  /* 0x000077738c8e7816 */ /* 0x040fe200000000ff */
[C---:B----4-:R-:W-:Y:S03]  /*116e0*/  HMMA.16816.F32.BF16 R116, R168.reuse, R136, R116 ;  /* 0x00000088a874723c */ /* 0x050fe60000041874 */
[----:B------:R-:W-:Y:S02]  /*116f0*/  PRMT R141, R140, 0x7772, RZ ;  /* 0x000077728c8d7816 */ /* 0x000fe400000000ff */
[----:B------:R-:W-:Y:S03]  /*11700*/  LOP3.LUT R136, R172, 0xffff, RZ, 0xc0, !PT ;  /* 0x0000ffffac887812 */ /* 0x000fe600078ec0ff */
[----:B------:R-:W4:Y:S01]  /*11710*/  MUFU.EX2 R238, R238 ;  /* 0x000000ee00ee7308 */ /* 0x000f220000000800 */
[----:B------:R-:W-:Y:S01]  /*11720*/  PRMT R140, R140, 0x7771, RZ ;  /* 0x000077718c8c7816 */ /* 0x000fe200000000ff */
[C---:B------:R-:W-:Y:S03]  /*11730*/  HMMA.16816.F32.BF16 R120, R168.reuse, R138, R120 ;  /* 0x0000008aa878723c */ /* 0x040fe60000041878 */
[----:B------:R-:W-:Y:S02]  /*11740*/  LOP3.LUT R137, R143, 0xff, RZ, 0xc0, !PT ;  /* 0x000000ff8f897812 */ /* 0x000fe400078ec0ff */
[----:B------:R-:W-:Y:S03]  /*11750*/  SHF.R.U32.HI R144, RZ, 0x8, R136 ;  /* 0x00000008ff907819 */ /* 0x000fe60000011688 */
[----:B------:R-:W4:Y:S01]  /*11760*/  MUFU.EX2 R207, R207 ;  /* 0x000000cf00cf7308 */ /* 0x000f220000000800 */
[----:B------:R-:W-:Y:S01]  /*11770*/  PRMT R136, R141, 0x5410, R142 ;  /* 0x000054108d887816 */ /* 0x000fe2000000008e */
[C---:B---3--:R-:W-:Y:S03]  /*11780*/  HMMA.16816.F32.BF16 R124, R168.reuse, R132, R124 ;  /* 0x00000084a87c723c */ /* 0x048fe6000004187c */
[----:B------:R-:W-:Y:S02]  /*11790*/  PRMT R137, R137, 0x5410, R140 ;  /* 0x0000541089897816 */ /* 0x000fe4000000008c */
[----:B------:R-:W3:Y:S01]  /*117a0*/  LDSM.16.MT88.4 R140, [R182+0x18800] ;  /* 0x01880000b68c783b */ /* 0x000ee20000004200 */
[C---:B------:R-:W-:Y:S02]  /*117b0*/  LOP3.LUT R149, R172.reuse, 0xff, RZ, 0xc0, !PT ;  /* 0x000000ffac957812 */ /* 0x040fe400078ec0ff */
[----:B------:R-:W4:Y:S01]  /*117c0*/  MUFU.EX2 R194, R194 ;  /* 0x000000c200c27308 */ /* 0x000f220000000800 */
[----:B------:R-:W-:Y:S03]  /*117d0*/  HMMA.16816.F32.BF16 R128, R168, R134, R128 ;  /* 0x00000086a880723c */ /* 0x000fe60000041880 */
[----:B------:R-:W-:Y:S02]  /*117e0*/  PRMT R149, R149, 0x5410, R144 ;  /* 0x0000541095957816 */ /* 0x000fe40000000090 */
[----:B------:R-:W-:Y:S01]  /*117f0*/  PRMT R148, R172, 0x7632, R148 ;  /* 0x00007632ac947816 */ /* 0x000fe20000000094 */
[----:B------:R-:W2:Y:S01]  /*11800*/  LDSM.16.MT88.4 R144, [R184+0x18800] ;  /* 0x01880000b890783b */ /* 0x000ea20000004200 */
[----:B------:R-:W-:Y:S02]  /*11810*/  SHF.R.U32.HI R151, RZ, 0x18, R172 ;  /* 0x00000018ff977819 */ /* 0x000fe400000116ac */
[----:B------:R-:W-:Y:S02]  /*11820*/  LOP3.LUT R148, R148, 0xff, RZ, 0xc0, !PT ;  /* 0x000000ff94947812 */ /* 0x000fe400078ec0ff */
[--C-:B------:R-:W-:Y:S02]  /*11830*/  HSET2.LE.AND R138, R137, R176.reuse, PT ;  /* 0x000000b0898a7233 */ /* 0x100fe40003803000 */
[----:B------:R-:W-:Y:S01]  /*11840*/  PRMT R151, R148, 0x5410, R151 ;  /* 0x0000541094977816 */ /* 0x000fe20000000097 */
[----:B------:R-:W-:Y:S01]  /*11850*/  LDSM.16.MT88.4 R168, [R185+0x2800] ;  /* 0x00280000b9a8783b */ /* 0x000fe20000004200 */
[----:B------:R-:W-:Y:S02]  /*11860*/  F2FP.BF16.F32.PACK_AB R137, R197, R198 ;  /* 0x000000c6c589723e */ /* 0x000fe400000010ff */
[----:B------:R-:W-:Y:S02]  /*11870*/  LOP3.LUT R139, R136, 0xff00ff, RZ, 0xc0, !PT ;  /* 0x00ff00ff888b7812 */ /* 0x000fe400078ec0ff */
[----:B------:R-:W-:Y:S02]  /*11880*/  LOP3.LUT R138, R137, R138, RZ, 0xc0, !PT ;  /* 0x0000008a898a7212 */ /* 0x000fe400078ec0ff */
[--C-:B------:R-:W-:Y:S02]  /*11890*/  HSET2.LE.AND R136, R149, R176.reuse, PT ;  /* 0x000000b095887233 */ /* 0x100fe40003803000 */
[--C-:B------:R-:W-:Y:S02]  /*118a0*/  HSET2.LE.AND R139, R139, R176.reuse, PT ;  /* 0x000000b08b8b7233 */ /* 0x100fe40003803000 */
[--C-:B------:R-:W-:Y:S02]  /*118b0*/  HSET2.LE.AND R137, R151, R176.reuse, PT ;  /* 0x000000b097897233 */ /* 0x100fe40003803000 */
[----:B------:R-:W-:Y:S01]  /*118c0*/  F2FP.BF16.F32.PACK_AB R172, R199, R204 ;  /* 0x000000ccc7ac723e */ /* 0x000fe200000010ff */
[----:B------:R-:W1:Y:S01]  /*118d0*/  LDSM.16.MT88.4 R148, [R183+0x800] ;  /* 0x00080000b794783b */ /* 0x000e620000004200 */
[----:B------:R-:W-:Y:S01]  /*118e0*/  F2FP.BF16.F32.PACK_AB R133, R239, R206 ;  /* 0x000000ceef85723e */ /* 0x000fe200000010ff */
[----:B------:R-:W-:Y:S01]  /*118f0*/  FADD.FTZ R206, R206, R189 ;  /* 0x000000bdcece7221 */ /* 0x000fe20000010000 */
[----:B-----5:R-:W-:Y:S01]  /*11900*/  F2FP.BF16.F32.PACK_AB R132, R234, R241 ;  /* 0x000000f1ea84723e */ /* 0x020fe200000010ff */
        /* <DEDUP_REMOVED lines=10> */
[C---:B---3--:R-:W-:Y:S01]  /*119b0*/  HMMA.16816.F32.BF16 R4, R136.reuse, R140, R4 ;  /* 0x0000008c8804723c */ /* 0x048fe20000041804 */
[----:B------:R-:W3:Y:S04]  /*119c0*/  LDSM.16.MT88.4 R132, [R183+0x2800] ;  /* 0x00280000b784783b */ /* 0x000ee80000004200 */
[----:B------:R-:W-:Y:S03]  /*119d0*/  FADD.FTZ R199, R199, R204 ;  /* 0x000000ccc7c77221 */ /* 0x000fe60000010000 */
        /* <DEDUP_REMOVED lines=12> */
[C---:B------:R-:W-:Y:S03]  /*11aa0*/  HMMA.16816.F32.BF16 R44, R136.reuse, R160, R44 ;  /* 0x000000a0882c723c */ /* 0x040fe6000004182c */
[----:B------:R-:W-:Y:S05]  /*11ab0*/  F2FP.BF16.F32.PACK_AB R160, R249, R244 ;  /* 0x000000f4f9a0723e */ /* 0x000fea00000010ff */
[C---:B------:R-:W-:Y:S08]  /*11ac0*/  HMMA.16816.F32.BF16 R48, R136.reuse, R162, R48 ;  /* 0x000000a28830723c */ /* 0x040ff00000041830 */
        /* <DEDUP_REMOVED lines=8> */
[----:B------:R-:W5:Y:S07]  /*11b50*/  LDSM.16.MT88.4 R140, [R184+0x1e800] ;  /* 0x01e80000b88c783b */ /* 0x000f6e0000004200 */
[C---:B------:R-:W-:Y:S08]  /*11b60*/  HMMA.16816.F32.BF16 R76, R136.reuse, R172, R76 ;  /* 0x000000ac884c723c */ /* 0x040ff0000004184c */
[C---:B------:R-:W-:Y:S08]  /*11b70*/  HMMA.16816.F32.BF16 R80, R136.reuse, R174, R80 ;  /* 0x000000ae8850723c */ /* 0x040ff00000041850 */
[C---:B--2---:R-:W-:Y:S01]  /*11b80*/  HMMA.16816.F32.BF16 R84, R136.reuse, R144, R84 ;  /* 0x000000908854723c */ /* 0x044fe20000041854 */
[----:B------:R-:W-:Y:S04]  /*11b90*/  MOV R145, UR29 ;  /* 0x0000001d00917c02 */ /* 0x000fe80008000f00 */
[----:B------:R-:W-:Y:S03]  /*11ba0*/  LOP3.LUT R144, R233, UR27, R145, 0x96, !PT ;  /* 0x0000001be9907c12 */ /* 0x000fe6000f8e9691 */
[C---:B------:R-:W-:Y:S08]  /*11bb0*/  HMMA.16816.F32.BF16 R88, R136.reuse, R146, R88 ;  /* 0x000000928858723c */ /* 0x040ff00000041858 */
[C---:B-1----:R-:W-:Y:S03]  /*11bc0*/  HMMA.16816.F32.BF16 R92, R136.reuse, R148, R92 ;  /* 0x00000094885c723c */ /* 0x042fe6000004185c */
[----:B------:R-:W-:Y:S02]  /*11bd0*/  IMAD.WIDE.U32 R148, R144, -0x326172a9, RZ ;  /* 0xcd9e8d5790947825 */ /* 0x000fe400078e00ff */
[----:B------:R-:W1:Y:S03]  /*11be0*/  LDSM.16.MT88.4 R144, [R183+0x6800] ;  /* 0x00680000b790783b */ /* 0x000e660000004200 */
[C---:B------:R-:W-:Y:S03]  /*11bf0*/  HMMA.16816.F32.BF16 R96, R136.reuse, R150, R96 ;  /* 0x000000968860723c */ /* 0x040fe60000041860 */
[----:B------:R-:W-:Y:S02]  /*11c00*/  LOP3.LUT R174, R236, UR19, R149, 0x96, !PT ;  /* 0x00000013ecae7c12 */ /* 0x000fe4000f8e9695 */
[----:B------:R-:W-:Y:S03]  /*11c10*/  LOP3.LUT R148, R229, UR18, R148, 0x96, !PT ;  /* 0x00000012e5947c12 */ /* 0x000fe6000f8e9694 */
[C---:B---3--:R-:W-:Y:S03]  /*11c20*/  HMMA.16816.F32.BF16 R100, R136.reuse, R132, R100 ;  /* 0x000000848864723c */ /* 0x048fe60000041864 */
[----:B------:R-:W-:Y:S04]  /*11c30*/  IMAD.WIDE.U32 R174, R174, -0x2daee0ad, RZ ;  /* 0xd2511f53aeae7825 */ /* 0x000fe800078e00ff */
[----:B------:R-:W-:Y:S01]  /*11c40*/  IMAD.WIDE.U32 R148, R148, -0x2daee0ad, RZ ;  /* 0xd2511f5394947825 */ /* 0x000fe200078e00ff */
[C---:B------:R-:W-:Y:S03]  /*11c50*/  HMMA.16816.F32.BF16 R104, R136.reuse, R134, R104 ;  /* 0x000000868868723c */ /* 0x040fe60000041868 */
[----:B------:R-:W-:Y:S02]  /*11c60*/  LOP3.LUT R132, R230, UR24, R175, 0x96, !PT ;  /* 0x00000018e6847c12 */ /* 0x000fe4000f8e96af */
[----:B------:R-:W-:Y:S03]  /*11c70*/  LOP3.LUT R174, R174, UR21, R149, 0x96, !PT ;  /* 0x00000015aeae7c12 */ /* 0x000fe6000f8e9695 */
[C---:B-----5:R-:W-:Y:S03]  /*11c80*/  HMMA.16816.F32.BF16 R108, R136.reuse, R140, R108 ;  /* 0x0000008c886c723c */ /* 0x060fe6000004186c */
[----:B------:R-:W-:Y:S04]  /*11c90*/  IMAD.WIDE.U32 R172, R132, -0x326172a9, RZ ;  /* 0xcd9e8d5784ac7825 */ /* 0x000fe800078e00ff */
[----:B------:R-:W-:Y:S01]  /*11ca0*/  IMAD.WIDE.U32 R174, R174, -0x326172a9, RZ ;  /* 0xcd9e8d57aeae7825 */ /* 0x000fe200078e00ff */
[C---:B------:R-:W-:Y:S03]  /*11cb0*/  HMMA.16816.F32.BF16 R112, R136.reuse, R142, R112 ;  /* 0x0000008e8870723c */ /* 0x040fe60000041870 */
[----:B------:R-:W-:Y:S02]  /*11cc0*/  LOP3.LUT R132, R228, UR17, R173, 0x96, !PT ;  /* 0x00000011e4847c12 */ /* 0x000fe4000f8e96ad */
[----:B------:R-:W-:Y:S03]  /*11cd0*/  LOP3.LUT R172, R172, UR13, R175, 0x96, !PT ;  /* 0x0000000dacac7c12 */ /* 0x000fe6000f8e96af */
[C---:B-1----:R-:W-:Y:S03]  /*11ce0*/  HMMA.16816.F32.BF16 R116, R136.reuse, R144, R116 ;  /* 0x000000908874723c */ /* 0x042fe60000041874 */
[----:B------:R-:W-:Y:S02]  /*11cf0*/  IMAD.WIDE.U32 R250, R132, -0x2daee0ad, RZ ;  /* 0xd2511f5384fa7825 */ /* 0x000fe400078e00ff */
[----:B------:R-:W1:Y:S02]  /*11d00*/  LDSM.16.MT88.4 R132, [R185+0x6800] ;  /* 0x00680000b984783b */ /* 0x000e640000004200 */
[----:B------:R-:W-:Y:S01]  /*11d10*/  IMAD.WIDE.U32 R172, R172, -0x2daee0ad, RZ ;  /* 0xd2511f53acac7825 */ /* 0x000fe200078e00ff */
[C---:B------:R-:W-:Y:S04]  /*11d20*/  HMMA.16816.F32.BF16 R120, R136.reuse, R146, R120 ;  /* 0x000000928878723c */ /* 0x040fe80000041878 */
[----:B------:R-:W-:Y:S01]  /*11d30*/  LOP3.LUT R152, R250, UR12, R173, 0x96, !PT ;  /* 0x0000000cfa987c12 */ /* 0x000fe2000f8e96ad */
[----:B------:R-:W-:Y:S01]  /*11d40*/  LDSM.16.MT88.4 R144, [R184+0x19000] ;  /* 0x01900000b890783b */ /* 0x000fe20000004200 */
[----:B------:R-:W-:Y:S03]  /*11d50*/  LOP3.LUT R250, R148, UR20, R251, 0x96, !PT ;  /* 0x0000001494fa7c12 */ /* 0x000fe6000f8e96fb */
[----:B------:R-:W-:Y:S04]  /*11d60*/  IMAD.WIDE.U32 R152, R152, -0x326172a9, RZ ;  /* 0xcd9e8d5798987825 */ /* 0x000fe800078e00ff */
[----:B------:R-:W2:Y:S01]  /*11d70*/  LDSM.16.MT88.4 R148, [R182+0x19000] ;  /* 0x01900000b694783b */ /* 0x000ea20000004200 */
[----:B------:R-:W-:Y:S01]  /*11d80*/  MOV R140, R152 ;  /* 0x00000098008c7202 */ /* 0x000fe20000000f00 */
[----:B------:R-:W-:Y:S01]  /*11d90*/  IMAD.WIDE.U32 R250, R250, -0x326172a9, RZ ;  /* 0xcd9e8d57fafa7825 */ /* 0x000fe200078e00ff */
[----:B------:R-:W-:Y:S02]  /*11da0*/  PRMT R141, R152, 0x7771, RZ ;  /* 0x00007771988d7816 */ /* 0x000fe400000000ff */
[----:B------:R-:W-:Y:S02]  /*11db0*/  LOP3.LUT R140, R140, 0xff, RZ, 0xc0, !PT ;  /* 0x000000ff8c8c7812 */ /* 0x000fe400078ec0ff */
[----:B------:R-:W-:Y:S02]  /*11dc0*/  LOP3.LUT R161, R250, UR8, R153, 0x96, !PT ;  /* 0x00000008faa17c12 */ /* 0x000fe4000f8e9699 */
[----:B------:R-:W-:Y:S02]  /*11dd0*/  PRMT R141, R140, 0x5410, R141 ;  /* 0x000054108c8d7816 */ /* 0x000fe4000000008d */
[C---:B------:R-:W-:Y:S02]  /*11de0*/  PRMT R142, R152.reuse, 0x7773, RZ ;  /* 0x00007773988e7816 */ /* 0x040fe400000000ff */
[----:B------:R-:W-:Y:S02]  /*11df0*/  PRMT R143, R152, 0x7772, RZ ;  /* 0x00007772988f7816 */ /* 0x000fe400000000ff */
[C---:B------:R-:W-:Y:S01]  /*11e00*/  LOP3.LUT R163, R161.reuse, 0xffff, RZ, 0xc0, !PT ;  /* 0x0000ffffa1a37812 */ /* 0x040fe200078ec0ff */
[----:B------:R-:W3:Y:S01]  /*11e10*/  LDSM.16.MT88.4 R152, [R183+0x1000] ;  /* 0x00100000b798783b */ /* 0x000ee20000004200 */
[C---:B------:R-:W-:Y:S02]  /*11e20*/  PRMT R140, R161.reuse, 0x7632, R140 ;  /* 0x00007632a18c7816 */ /* 0x040fe4000000008c */
[----:B------:R-:W-:Y:S02]  /*11e30*/  LOP3.LUT R156, R161, 0xff, RZ, 0xc0, !PT ;  /* 0x000000ffa19c7812 */ /* 0x000fe400078ec0ff */
[----:B------:R-:W-:Y:S02]  /*11e40*/  PRMT R143, R143, 0x5410, R142 ;  /* 0x000054108f8f7816 */ /* 0x000fe4000000008e */
[----:B------:R-:W-:Y:S01]  /*11e50*/  SHF.R.U32.HI R161, RZ, 0x18, R161 ;  /* 0x00000018ffa17819 */ /* 0x000fe200000116a1 */
[C---:B-1----:R-:W-:Y:S03]  /*11e60*/  HMMA.16816.F32.BF16 R124, R136.reuse, R132, R124 ;  /* 0x00000084887c723c */ /* 0x042fe6000004187c */
[----:B------:R-:W-:Y:S02]  /*11e70*/  SHF.R.U32.HI R163, RZ, 0x8, R163 ;  /* 0x00000008ffa37819 */ /* 0x000fe400000116a3 */
[----:B------:R-:W-:Y:S02]  /*11e80*/  LOP3.LUT R140, R140, 0xff, RZ, 0xc0, !PT ;  /* 0x000000ff8c8c7812 */ /* 0x000fe400078ec0ff */
        /* <DEDUP_REMOVED lines=11> */
[--C-:B------:R-:W-:Y:S02]  /*11f40*/  HSET2.LE.AND R141, R161, R176.reuse, PT ;  /* 0x000000b0a18d7233 */ /* 0x100fe40003803000 */
        /* <DEDUP_REMOVED lines=18> */
[----:B------:R-:W-:Y:S07]  /*12070*/  LDSM.16.MT88.4 R148, [R185+0x3000] ;  /* 0x00300000b994783b */ /* 0x000fee0000004200 */
        /* <DEDUP_REMOVED lines=29> */
[C---:B--2---:R-:W-:Y:S08]  /*12250*/  HMMA.16816.F32.BF16 R100, R140.reuse, R132, R100 ;  /* 0x000000848c64723c */ /* 0x044ff00000041864 */
[C---:B------:R-:W-:Y:S01]  /*12260*/  HMMA.16816.F32.BF16 R104, R140.reuse, R134, R104 ;  /* 0x000000868c68723c */ /* 0x040fe20000041868 */
[----:B------:R-:W1:Y:S07]  /*12270*/  LDSM.16.MT88.4 R132, [R185+0x7000] ;  /* 0x00700000b984783b */ /* 0x000e6e0000004200 */
[C---:B----4-:R-:W-:Y:S03]  /*12280*/  HMMA.16816.F32.BF16 R108, R140.reuse, R136, R108 ;  /* 0x000000888c6c723c */ /* 0x050fe6000004186c */
[----:B------:R-:W-:Y:S05]  /*12290*/  IMAD.WIDE.U32 R136, R174, -0x2daee0ad, RZ ;  /* 0xd2511f53ae887825 */ /* 0x000fea00078e00ff */
[C---:B------:R-:W-:Y:S03]  /*122a0*/  HMMA.16816.F32.BF16 R112, R140.reuse, R138, R112 ;  /* 0x0000008a8c70723c */ /* 0x040fe60000041870 */
[----:B------:R-:W-:Y:S02]  /*122b0*/  LOP3.LUT R172, R172, UR11, R137, 0x96, !PT ;  /* 0x0000000bacac7c12 */ /* 0x000fe4000f8e9689 */
[C---:B------:R-:W-:Y:S02]  /*122c0*/  PRMT R148, R136.reuse, 0x7773, RZ ;  /* 0x0000777388947816 */ /* 0x040fe400000000ff */
[C---:B------:R-:W-:Y:S01]  /*122d0*/  PRMT R137, R136.reuse, 0x7772, RZ ;  /* 0x0000777288897816 */ /* 0x040fe200000000ff */
[C---:B-----5:R-:W-:Y:S03]  /*122e0*/  HMMA.16816.F32.BF16 R116, R140.reuse, R144, R116 ;  /* 0x000000908c74723c */ /* 0x060fe60000041874 */
[----:B------:R-:W-:Y:S02]  /*122f0*/  MOV R138, R136 ;  /* 0x00000088008a7202 */ /* 0x000fe40000000f00 */
[----:B------:R-:W-:Y:S02]  /*12300*/  PRMT R153, R136, 0x7771, RZ ;  /* 0x0000777188997816 */ /* 0x000fe400000000ff */
[----:B------:R-:W-:Y:S01]  /*12310*/  PRMT R136, R137, 0x5410, R148 ;  /* 0x0000541089887816 */ /* 0x000fe20000000094 */
[C---:B------:R-:W-:Y:S01]  /*12320*/  HMMA.16816.F32.BF16 R120, R140.reuse, R146, R120 ;  /* 0x000000928c78723c */ /* 0x040fe20000041878 */
[----:B------:R-:W2:Y:S02]  /*12330*/  LDSM.16.MT88.4 R148, [R184+0x19800] ;  /* 0x01980000b894783b */ /* 0x000ea40000004200 */
[----:B------:R-:W-:Y:S02]  /*12340*/  LOP3.LUT R144, R138, 0xff, RZ, 0xc0, !PT ;  /* 0x000000ff8a907812 */ /* 0x000fe400078ec0ff */
[C---:B------:R-:W-:Y:S02]  /*12350*/  LOP3.LUT R152, R172.reuse, 0xffff, RZ, 0xc0, !PT ;  /* 0x0000ffffac987812 */ /* 0x040fe400078ec0ff */
[C---:B------:R-:W-:Y:S01]  /*12360*/  PRMT R138, R172.reuse, 0x7632, R138 ;  /* 0x00007632ac8a7816 */ /* 0x040fe2000000008a */
[C---:B-1----:R-:W-:Y:S03]  /*12370*/  HMMA.16816.F32.BF16 R124, R140.reuse, R132, R124 ;  /* 0x000000848c7c723c */ /* 0x042fe6000004187c */
[----:B------:R-:W-:Y:S02]  /*12380*/  LOP3.LUT R145, R172, 0xff, RZ, 0xc0, !PT ;  /* 0x000000ffac917812 */ /* 0x000fe400078ec0ff */
[----:B------:R-:W-:Y:S02]  /*12390*/  SHF.R.U32.HI R169, RZ, 0x18, R172 ;  /* 0x00000018ffa97819 */ /* 0x000fe400000116ac */
[----:B------:R-:W-:Y:S01]  /*123a0*/  LOP3.LUT R138, R138, 0xff, RZ, 0xc0, !PT ;  /* 0x000000ff8a8a7812 */ /* 0x000fe200078ec0ff */
[----:B------:R-:W-:Y:S01]  /*123b0*/  HMMA.16816.F32.BF16 R128, R140, R134, R128 ;  /* 0x000000868c80723c */ /* 0x000fe20000041880 */
[----:B------:R-:W-:Y:S02]  /*123c0*/  LDSM.16.MT88.4 R172, [R185+0x1800] ;  /* 0x00180000b9ac783b */ /* 0x000fe40000004200 */
[----:B------:R-:W-:Y:S02]  /*123d0*/  SHF.R.U32.HI R152, RZ, 0x8, R152 ;  /* 0x00000008ff987819 */ /* 0x000fe40000011698 */
[----:B------:R-:W-:Y:S02]  /*123e0*/  PRMT R169, R138, 0x5410, R169 ;  /* 0x000054108aa97816 */ /* 0x000fe400000000a9 */
[----:B------:R-:W-:Y:S02]  /*123f0*/  LOP3.LUT R171, R136, 0xff00ff, RZ, 0xc0, !PT ;  /* 0x00ff00ff88ab7812 */ /* 0x000fe400078ec0ff */
[----:B------:R-:W-:Y:S01]  /*12400*/  PRMT R153, R144, 0x5410, R153 ;  /* 0x0000541090997816 */ /* 0x000fe20000000099 */
[----:B------:R-:W1:Y:S01]  /*12410*/  LDSM.16.MT88.4 R136, [R183+0x1800] ;  /* 0x00180000b788783b */ /* 0x000e620000004200 */
[----:B------:R-:W-:Y:S02]  /*12420*/  PRMT R145, R145, 0x5410, R152 ;  /* 0x0000541091917816 */ /* 0x000fe40000000098 */
[--C-:B------:R-:W-:Y:S02]  /*12430*/  HSET2.LE.AND R171, R171, R176.reuse, PT ;  /* 0x000000b0abab7233 */ /* 0x100fe40003803000 */
[--C-:B------:R-:W-:Y:S02]  /*12440*/  HSET2.LE.AND R170, R153, R176.reuse, PT ;  /* 0x000000b099aa7233 */ /* 0x100fe40003803000 */
[--C-:B------:R-:W-:Y:S02]  /*12450*/  HSET2.LE.AND R168, R145, R176.reuse, PT ;  /* 0x000000b091a87233 */ /* 0x100fe40003803000 */
[----:B------:R-:W-:Y:S02]  /*12460*/  HSET2.LE.AND R169, R169, R176, PT ;  /* 0x000000b0a9a97233 */ /* 0x000fe40003803000 */
[----:B------:R-:W-:Y:S01]  /*12470*/  F2FP.BF16.F32.PACK_AB R145, R205, R238 ;  /* 0x000000eecd91723e */ /* 0x000fe200000010ff */
        /* <DEDUP_REMOVED lines=14> */
[----:B------:R-:W-:Y:S02]  /*12560*/  FADD.FTZ R235, R203, R194 ;  /* 0x000000c2cbeb7221 */ /* 0x000fe40000010000 */
[----:B------:R-:W-:Y:S04]  /*12570*/  FADD.FTZ R227, R165, R166 ;  /* 0x000000a6a5e37221 */ /* 0x000fe80000010000 */
        /* <DEDUP_REMOVED lines=45> */
.L_x_1994:
[----:B------:R-:W1:Y:S01]  /*12850*/  SHFL.BFLY PT, R0, R235, 0x2, 0x1f ;  /* 0x0c401f00eb007f89 */ /* 0x000e6200000e0000 */
[----:B------:R-:W2:Y:S01]  /*12860*/  LDCU UR4, c[0x0][0x4fc] ;  /* 0x00009f80ff0477ac */ /* 0x000ea20008000800 */
[C---:B------:R-:W-:Y:S02]  /*12870*/  SHF.L.U32 R7, R180.reuse, 0x4, RZ ;  /* 0x00000004b4077819 */ /* 0x040fe400000006ff */
[----:B------:R-:W3:Y:S01]  /*12880*/  SHFL.BFLY PT, R8, R227, 0x2, 0x1f ;  /* 0x0c401f00e3087f89 */ /* 0x000ee200000e0000 */
[C---:B------:R-:W-:Y:S01]  /*12890*/  LOP3.LUT P1, RZ, R180.reuse, 0x10, RZ, 0xc0, !PT ;  /* 0x00000010b4ff7812 */ /* 0x040fe2000782c0ff */
[----:B------:R-:W-:Y:S01]  /*128a0*/  UISETP.NE.AND UP3, UPT, UR15, -0x1, UPT ;  /* 0xffffffff0f00788c */ /* 0x000fe2000bf65270 */
[----:B------:R-:W-:Y:S01]  /*128b0*/  LOP3.LUT R7, R7, 0x1c0, RZ, 0xc0, !PT ;  /* 0x000001c007077812 */ /* 0x000fe200078ec0ff */
[----:B------:R-:W4:Y:S01]  /*128c0*/  LDCU.U8 UR11, c[0x0][0x549] ;  /* 0x0000a920ff0b77ac */ /* 0x000f220008000000 */
[C---:B------:R-:W-:Y:S02]  /*128d0*/  LOP3.LUT P2, RZ, R180.reuse, 0x8, RZ, 0xc0, !PT ;  /* 0x00000008b4ff7812 */ /* 0x040fe4000784c0ff */
[----:B------:R-:W-:Y:S01]  /*128e0*/  LOP3.LUT R7, R7, 0x38, R200, 0xf8, !PT ;  /* 0x0000003807077812 */ /* 0x000fe200078ef8c8 */
[----:B------:R-:W5:Y:S01]  /*128f0*/  LDCU.U8 UR10, c[0x0][0x548] ;  /* 0x0000a900ff0a77ac */ /* 0x000f620008000000 */
[----:B------:R-:W-:-:S02]  /*12900*/  LOP3.LUT P0, RZ, R180, 0x4, RZ, 0xc0, !PT ;  /* 0x00000004b4ff7812 */ /* 0x000fc4000780c0ff */
[----:B------:R-:W-:Y:S01]  /*12910*/  SEL R216, R216, 0xffffffe0, !P2 ;  /* 0xffffffe0d8d87807 */ /* 0x000fe20005000000 */
[----:B------:R-:W-:Y:S01]  /*12920*/  UISETP.NE.AND UP2, UPT, UR15, -0x1, UPT ;  /* 0xffffffff0f00788c */ /* 0x000fe2000bf45270 */
[----:B------:R-:W2:Y:S01]  /*12930*/  @!UP3 LDCU.64 UR8, c[0x0][0x400] ;  /* 0x00008000ff08b7ac */ /* 0x000ea20008000a00 */
[----:B------:R-:W2:Y:S01]  /*12940*/  @UP3 LDCU.64 UR6, c[0x0][0x408] ;  /* 0x00008100ff0637ac */ /* 0x000ea20008000a00 */
[----:B-1----:R-:W-:Y:S01]  /*12950*/  FADD.FTZ R9, R0, R235 ;  /* 0x000000eb00097221 */ /* 0x002fe20000010000 */
[----:B------:R-:W-:Y:S01]  /*12960*/  SHF.L.U32 R0, R180, 0x5, RZ ;  /* 0x00000005b4007819 */ /* 0x000fe200000006ff */
[----:B----4-:R-:W-:Y:S01]  /*12970*/  UISETP.NE.AND UP1, UPT, UR11, URZ, UPT ;  /* 0x000000ff0b00728c */ /* 0x010fe2000bf25270 */
[----:B---3--:R-:W-:Y:S02]  /*12980*/  FADD.FTZ R8, R8, R227 ;  /* 0x000000e308087221 */ /* 0x008fe40000010000 */
[----:B------:R-:W1:Y:S01]  /*12990*/  SHFL.BFLY PT, R6, R9, 0x1, 0x1f ;  /* 0x0c201f0009067f89 */ /* 0x000e6200000e0000 */
[----:B------:R-:W-:Y:S01]  /*129a0*/  LOP3.LUT R0, R201, 0x7c00, R0, 0xf8, !PT ;  /* 0x00007c00c9007812 */ /* 0x000fe200078ef800 */
[----:B------:R-:W3:Y:S02]  /*129b0*/  LDCU UR11, c[0x0][0x434] ;  /* 0x00008680ff0b77ac */ /* 0x000ee40008000800 */
[----:B------:R-:W4:Y:S01]  /*129c0*/  SHFL.BFLY PT, R5, R8, 0x1, 0x1f ;  /* 0x0c201f0008057f89 */ /* 0x000f2200000e0000 */
[----:B------:R-:W-:Y:S01]  /*129d0*/  LOP3.LUT R0, R0, R7, RZ, 0xfc, !PT ;  /* 0x0000000700007212 */ /* 0x000fe200078efcff */
[----:B-----5:R-:W-:Y:S01]  /*129e0*/  UISETP.NE.AND UP0, UPT, UR10, URZ, !UP1 ;  /* 0x000000ff0a00728c */ /* 0x020fe2000cf05270 */
[----:B------:R-:W-:-:S04]  /*129f0*/  MOV R7, 0x10 ;  /* 0x0000001000077802 */ /* 0x000fc80000000f00 */
[----:B------:R-:W-:Y:S01]  /*12a00*/  SEL R7, R7, 0xfffffff0, !P0 ;  /* 0xfffffff007077807 */ /* 0x000fe20004000000 */
[----:B--2---:R-:W-:Y:S01]  /*12a10*/  @UP3 UIMAD.WIDE.U32 UR16, UR15, UR6, URZ ;  /* 0x000000060f1032a5 */ /* 0x004fe2000f8e00ff */
[----:B------:R-:W3:Y:S01]  /*12a20*/  @UP1 LDCU UR6, c[0x0][0x430] ;  /* 0x00008600ff0617ac */ /* 0x000ee20008000800 */
[----:B-1----:R-:W-:Y:S01]  /*12a30*/  FADD.FTZ R6, R9, R6 ;  /* 0x0000000609067221 */ /* 0x002fe20000010000 */
[----:B------:R-:W-:Y:S01]  /*12a40*/  LEA R9, R0, UR5, 0x1 ;  /* 0x0000000500097c11 */ /* 0x000fe2000f8e08ff */
[----:B----4-:R-:W-:Y:S02]  /*12a50*/  FADD.FTZ R5, R8, R5 ;  /* 0x0000000508057221 */ /* 0x010fe40000010000 */
[----:B------:R-:W1:Y:S01]  /*12a60*/  MUFU.RCP R4, R6 ;  /* 0x0000000600047308 */ /* 0x000e620000001000 */
[----:B------:R-:W-:Y:S02]  /*12a70*/  FSETP.NE.FTZ.AND P4, PT, R6, RZ, PT ;  /* 0x000000ff0600720b */ /* 0x000fe40003f95000 */
[----:B------:R-:W-:-:S02]  /*12a80*/  IADD3 R15, PT, PT, R9, 0x40, RZ ;  /* 0x00000040090f7810 */ /* 0x000fc40007ffe0ff */
[----:B------:R-:W-:Y:S02]  /*12a90*/  FSETP.NE.FTZ.AND P3, PT, R5, RZ, PT ;  /* 0x000000ff0500720b */ /* 0x000fe40003f75000 */
[C---:B------:R-:W-:Y:S01]  /*12aa0*/  IADD3 R13, PT, PT, R9.reuse, R216, RZ ;  /* 0x000000d8090d7210 */ /* 0x040fe20007ffe0ff */
[----:B------:R-:W2:Y:S01]  /*12ab0*/  MUFU.RCP R2, R5 ;  /* 0x0000000500027308 */ /* 0x000ea20000001000 */
[C---:B------:R-:W-:Y:S02]  /*12ac0*/  @P1 IADD3 R15, PT, PT, R9.reuse, -0x40, RZ ;  /* 0xffffffc0090f1810 */ /* 0x040fe40007ffe0ff */
[----:B------:R-:W-:Y:S02]  /*12ad0*/  IADD3 R11, PT, PT, R9, R7, RZ ;  /* 0x00000007090b7210 */ /* 0x000fe40007ffe0ff */
[----:B------:R-:W-:Y:S02]  /*12ae0*/  IADD3 R17, PT, PT, R7, R13, RZ ;  /* 0x0000000d07117210 */ /* 0x000fe40007ffe0ff */
[----:B------:R-:W-:-:S02]  /*12af0*/  IADD3 R19, PT, PT, R216, R15, RZ ;  /* 0x0000000fd8137210 */ /* 0x000fc40007ffe0ff */
[----:B-1----:R-:W-:Y:S02]  /*12b00*/  FSEL R4, R4, 1, P4 ;  /* 0x3f80000004047808 */ /* 0x002fe40002000000 */
[C---:B------:R-:W-:Y:S02]  /*12b10*/  IADD3 R21, PT, PT, R7.reuse, R15, RZ ;  /* 0x0000000f07157210 */ /* 0x040fe40007ffe0ff */
[----:B------:R-:W-:Y:S01]  /*12b20*/  IADD3 R7, PT, PT, R7, R19, RZ ;  /* 0x0000001307077210 */ /* 0x000fe20007ffe0ff */
[----:B------:R-:W-:Y:S01]  /*12b30*/  FMUL.FTZ R4, R4, UR4 ;  /* 0x0000000404047c20 */ /* 0x000fe20008410000 */
[----:B--2---:R-:W-:-:S03]  /*12b40*/  FSEL R2, R2, 1, P3 ;  /* 0x3f80000002027808 */ /* 0x004fc60001800000 */
        /* <DEDUP_REMOVED lines=279> */
.L_x_1998:
        /* <DEDUP_REMOVED lines=13> */
[----:B------:R-:W-:-:S03]  /*13d90*/  IMAD.MOV.U32 R12, RZ, RZ, 0x7f800000 ;  /* 0x7f800000ff0c7424 */ /* 0x000fc600078e00ff */
[----:B----4-:R-:W4:Y:S01]  /*13da0*/  @P4 LDC R13, c[0x0][0x458] ;  /* 0x00011600ff0d4b82 */ /* 0x010f220000000800 */
[----:B------:R-:W5:Y:S01]  /*13db0*/  @P3 MUFU.LG2 R5, R5 ;  /* 0x0000000500053308 */ /* 0x000f620000000c00 */
[----:B------:R-:W-:Y:S01]  /*13dc0*/  BSSY.RECONVERGENT B0, `(.L_x_1999) ;  /* 0x0000021000007945 */ /* 0x000fe20003800200 */
[----:B--2---:R-:W-:Y:S01]  /*13dd0*/  @P4 FMUL.FTZ R15, R6, 0.69314718246459960938 ;  /* 0x3f317218060f4820 */ /* 0x004fe20000410000 */
[----:B------:R-:W-:-:S04]  /*13de0*/  LOP3.LUT R6, R181, 0x7, R4, 0xf8, !PT ;  /* 0x00000007b5067812 */ /* 0x000fc800078ef804 */
[----:B------:R-:W2:Y:S01]  /*13df0*/  @P3 LDC R2, c[0x0][0x458] ;  /* 0x00011600ff023b82 */ /* 0x000ea20000000800 */
[----:B-1----:R-:W-:Y:S01]  /*13e00*/  UIMAD UR5, UR8, UR13, URZ ;  /* 0x0000000d080572a4 */ /* 0x002fe2000f8e02ff */
[----:B---3--:R-:W-:-:S03]  /*13e10*/  MOV R7, 0x7f800000 ;  /* 0x7f80000000077802 */ /* 0x008fc60000000f00 */
        /* <DEDUP_REMOVED lines=27> */
.L_x_2000:
[----:B------:R-:W-:Y:S05]  /*13fd0*/  BSYNC.RECONVERGENT B0 ;  /* 0x0000000000007941 */ /* 0x000fea0003800200 */
.L_x_1999:
[----:B------:R-:W2:Y:S01]  /*13fe0*/  LDCU.64 UR4, c[0x0][0x410] ;  /* 0x00008200ff0477ac */ /* 0x000ea20008000a00 */
[----:B-1----:R-:W-:Y:S01]  /*13ff0*/  IADD3 R4, P0, PT, R167, UR12, RZ ;  /* 0x0000000ca7047c10 */ /* 0x002fe2000ff1e0ff */
[----:B------:R1:W3:Y:S01]  /*14000*/  LDS.128 R20, [R0] ;  /* 0x0000000000147984 */ /* 0x0002e20000000c00 */
[----:B------:R-:W-:Y:S01]  /*14010*/  SHF.R.U32.HI R24, RZ, 0x3, R180 ;  /* 0x00000003ff187819 */ /* 0x000fe200000116b4 */
[----:B------:R-:W-:Y:S01]  /*14020*/  BSSY.RECONVERGENT B0, `(.L_x_2001) ;  /* 0x0000021000007945 */ /* 0x000fe20003800200 */
[----:B------:R-:W-:Y:S01]  /*14030*/  IADD3.X R5, PT, PT, RZ, UR9, RZ, P0, !PT ;  /* 0x00000009ff057c10 */ /* 0x000fe200087fe4ff */
[----:B------:R1:W4:Y:S01]  /*14040*/  LDS.128 R16, [R0+0x4000] ;  /* 0x0040000000107984 */ /* 0x0003220000000c00 */
[C---:B------:R-:W-:Y:S01]  /*14050*/  ISETP.GE.AND P3, PT, R24.reuse, UR28, PT ;  /* 0x0000001c18007c0c */ /* 0x040fe2000bf66270 */
[C---:B------:R-:W-:Y:S01]  /*14060*/  VIADD R2, R24.reuse, 0x40 ;  /* 0x0000004018027836 */ /* 0x040fe20000000000 */
[----:B------:R-:W-:Y:S01]  /*14070*/  UIMAD.WIDE.U32 UR8, UR8, 0x80, URZ ;  /* 0x00000080080878a5 */ /* 0x000fe2000f8e00ff */
[----:B------:R1:W1:Y:S01]  /*14080*/  LDS.128 R12, [R0+0x8000] ;  /* 0x00800000000c7984 */ /* 0x0002620000000c00 */
[----:B------:R-:W-:-:S02]  /*14090*/  VIADD R3, R24, 0x20 ;  /* 0x0000002018037836 */ /* 0x000fc40000000000 */
[----:B------:R-:W-:Y:S01]  /*140a0*/  ISETP.GE.AND P1, PT, R2, UR28, PT ;  /* 0x0000001c02007c0c */ /* 0x000fe2000bf26270 */
[C---:B------:R-:W-:Y:S01]  /*140b0*/  VIADD R2, R24.reuse, 0x60 ;  /* 0x0000006018027836 */ /* 0x040fe20000000000 */
[----:B------:R-:W-:Y:S02]  /*140c0*/  LOP3.LUT R24, R24, UR8, RZ, 0xfc, !PT ;  /* 0x0000000818187c12 */ /* 0x000fe4000f8efcff */
[----:B------:R-:W-:Y:S01]  /*140d0*/  ISETP.GE.AND P2, PT, R3, UR28, PT ;  /* 0x0000001c03007c0c */ /* 0x000fe2000bf46270 */
[----:B--2---:R-:W-:Y:S01]  /*140e0*/  IMAD.U32 R26, RZ, RZ, UR4 ;  /* 0x00000004ff1a7e24 */ /* 0x004fe2000f8e00ff */
[----:B------:R-:W-:Y:S02]  /*140f0*/  MOV R29, UR5 ;  /* 0x00000005001d7c02 */ /* 0x000fe40008000f00 */
        /* <DEDUP_REMOVED lines=8> */
[----:B-----5:R-:W-:-:S03]  /*14180*/  UIMAD UR10, UR9, UR6, URZ ;  /* 0x00000006090a72a4 */ /* 0x020fc6000f8e02ff */
[----:B------:R-:W-:-:S03]  /*14190*/  IMAD.WIDE.U32 R30, R24, UR6, R28 ;  /* 0x00000006181e7c25 */ /* 0x000fc6000f8e001c */
[----:B------:R-:W-:Y:S02]  /*141a0*/  MOV R3, UR10 ;  /* 0x0000000a00037c02 */ /* 0x000fe40008000f00 */
[----:B---3--:R-:W-:-:S03]  /*141b0*/  LEA R2, P3, R30, UR4, 0x1 ;  /* 0x000000041e027c11 */ /* 0x008fc6000f8608ff */
[----:B------:R-:W-:-:S05]  /*141c0*/  IMAD R3, R24, UR7, R3 ;  /* 0x0000000718037c24 */ /* 0x000fca000f8e0203 */
[----:B------:R-:W-:-:S04]  /*141d0*/  IADD3 R3, PT, PT, R3, R31, RZ ;  /* 0x0000001f03037210 */ /* 0x000fc80007ffe0ff */
[----:B------:R-:W-:-:S05]  /*141e0*/  LEA.HI.X R3, R30, UR5, R3, 0x1, P3 ;  /* 0x000000051e037c11 */ /* 0x000fca00098f0c03 */
[----:B------:R3:W-:Y:S04]  /*141f0*/  STG.E.128 desc[UR22][R2.64], R20 ;  /* 0x0000001402007986 */ /* 0x0007e8000c101d16 */
[----:B----4-:R3:W-:Y:S04]  /*14200*/  STG.E.128 desc[UR22][R2.64+0x80], R16 ;  /* 0x0000801002007986 */ /* 0x0107e8000c101d16 */
[----:B-1----:R3:W-:Y:S04]  /*14210*/  STG.E.128 desc[UR22][R2.64+0x100], R12 ;  /* 0x0001000c02007986 */ /* 0x0027e8000c101d16 */
[----:B------:R3:W-:Y:S02]  /*14220*/  STG.E.128 desc[UR22][R2.64+0x180], R4 ;  /* 0x0001800402007986 */ /* 0x0007e4000c101d16 */
.L_x_2002:
[----:B------:R-:W-:Y:S05]  /*14230*/  BSYNC.RECONVERGENT B0 ;  /* 0x0000000000007941 */ /* 0x000fea0003800200 */
.L_x_2001:
        /* <DEDUP_REMOVED lines=22> */
.L_x_2004:
[----:B------:R-:W-:Y:S05]  /*143a0*/  BSYNC.RECONVERGENT B0 ;  /* 0x0000000000007941 */ /* 0x000fea0003800200 */
.L_x_2003:
        /* <DEDUP_REMOVED lines=22> */
.L_x_2006:
[----:B------:R-:W-:Y:S05]  /*14510*/  BSYNC.RECONVERGENT B0 ;  /* 0x0000000000007941 */ /* 0x000fea0003800200 */
.L_x_2005:
[----:B-12---:R1:W2:Y:S04]  /*14520*/  LDS.128 R12, [R0+0x7000] ;  /* 0x00700000000c7984 */ /* 0x0062a80000000c00 */
[----:B------:R1:W1:Y:S04]  /*14530*/  LDS.128 R4, [R0+0xb000] ;  /* 0x00b0000000047984 */ /* 0x0002680000000c00 */
[----:B------:R1:W1:Y:S01]  /*14540*/  LDS.128 R16, [R0+0xf000] ;  /* 0x00f0000000107984 */ /* 0x0002620000000c00 */
[----:B------:R-:W-:Y:S05]  /*14550*/  @P0 EXIT ;  /* 0x000000000000094d */ /* 0x000fea0003800000 */
[----:B------:R-:W5:Y:S01]  /*14560*/  LDCU.64 UR6, c[0x0][0x408] ;  /* 0x00008100ff0677ac */ /* 0x000f620008000a00 */
[----:B------:R-:W-:Y:S01]  /*14570*/  IADD3 R3, P0, PT, R24, 0x60, RZ ;  /* 0x0000006018037810 */ /* 0x000fe20007f1e0ff */
[----:B------:R-:W-:Y:S01]  /*14580*/  IMAD.MOV.U32 R20, RZ, RZ, R26 ;  /* 0x000000ffff147224 */ /* 0x000fe200078e001a */
[----:B------:R-:W-:Y:S01]  /*14590*/  MOV R21, R29 ;  /* 0x0000001d00157202 */ /* 0x000fe20000000f00 */
[----:B------:R-:W2:Y:S02]  /*145a0*/  LDCU.64 UR4, c[0x0][0x3f0] ;  /* 0x00007e00ff0477ac */ /* 0x000ea40008000a00 */
[----:B-1-34-:R-:W-:-:S04]  /*145b0*/  IMAD.X R0, RZ, RZ, UR9, P0 ;  /* 0x00000009ff007e24 */ /* 0x01afc800080e06ff */
[----:B-----5:R-:W-:Y:S02]  /*145c0*/  IMAD R0, R0, UR6, RZ ;  /* 0x0000000600007c24 */ /* 0x020fe4000f8e02ff */
[----:B------:R-:W-:-:S04]  /*145d0*/  IMAD.WIDE.U32 R20, R3, UR6, R20 ;  /* 0x0000000603147c25 */ /* 0x000fc8000f8e0014 */
[----:B------:R-:W-:Y:S01]  /*145e0*/  IMAD R0, R3, UR7, R0 ;  /* 0x0000000703007c24 */ /* 0x000fe2000f8e0200 */
[----:B--2---:R-:W-:-:S04]  /*145f0*/  LEA R2, P0, R20, UR4, 0x1 ;  /* 0x0000000414027c11 */ /* 0x004fc8000f8008ff */
[----:B------:R-:W-:-:S04]  /*14600*/  IADD3 R0, PT, PT, R0, R21, RZ ;  /* 0x0000001500007210 */ /* 0x000fc80007ffe0ff */
[----:B------:R-:W-:-:S05]  /*14610*/  LEA.HI.X R3, R20, UR5, R0, 0x1, P0 ;  /* 0x0000000514037c11 */ /* 0x000fca00080f0c00 */
[----:B------:R-:W-:Y:S04]  /*14620*/  STG.E.128 desc[UR22][R2.64], R8 ;  /* 0x0000000802007986 */ /* 0x000fe8000c101d16 */
[----:B------:R-:W-:Y:S04]  /*14630*/  STG.E.128 desc[UR22][R2.64+0x80], R12 ;  /* 0x0000800c02007986 */ /* 0x000fe8000c101d16 */
[----:B------:R-:W-:Y:S04]  /*14640*/  STG.E.128 desc[UR22][R2.64+0x100], R4 ;  /* 0x0001000402007986 */ /* 0x000fe8000c101d16 */
[----:B------:R-:W-:Y:S01]  /*14650*/  STG.E.128 desc[UR22][R2.64+0x180], R16 ;  /* 0x0001801002007986 */ /* 0x000fe2000c101d16 */
[----:B------:R-:W-:Y:S05]  /*14660*/  EXIT ;  /* 0x000000000000794d */ /* 0x000fea0003800000 */
.L_x_2007:
        /* <DEDUP_REMOVED lines=9> */
.L_x_2370:


//--------------------- .text._ZN5flash16flash_fwd_kernelI23Flash_fwd_kernel_traitsILi256ELi128ELi64ELi8ELb0ELb0EN7cutlass10bfloat16_tE19Flash_kernel_traitsILi256ELi128ELi64ELi8ES3_EELb0ELb0ELb1ELb0ELb0ELb1ELb1ELb0EEEvNS_16Flash_fwd_paramsE --------------------------
	.section	.text._ZN5flash16flash_fwd_kernelI23Flash_fwd_kernel_traitsILi256ELi128ELi64ELi8ELb0ELb0EN7cutlass10bfloat16_tE19Flash_kernel_traitsILi256ELi128ELi64ELi8ES3_EELb0ELb0ELb1ELb0ELb0ELb1ELb1ELb0EEEvNS_16Flash_fwd_paramsE,"ax",@progbits
	.align	128
        .global         _ZN5flash16flash_fwd_kernelI23Flash_fwd_kernel_traitsILi256ELi128ELi64ELi8ELb0ELb0EN7cutlass10bfloat16_tE19Flash_kernel_traitsILi256ELi128ELi64ELi8ES3_EELb0ELb0ELb1ELb0ELb0ELb1ELb1ELb0EEEvNS_16Flash_fwd_paramsE
        .type           _ZN5flash16flash_fwd_kernelI23Flash_fwd_kernel_traitsILi256ELi128ELi64ELi8ELb0ELb0EN7cutlass10bfloat16_tE19Flash_kernel_traitsILi256ELi128ELi64ELi8ES3_EELb0ELb0ELb1ELb0ELb0ELb1ELb1ELb0EEEvNS_16Flash_fwd_paramsE,@function
        .size           _ZN5flash16flash_fwd_kernelI23Flash_fwd_kernel_traitsILi256ELi128ELi64ELi8ELb0ELb0EN7cutlass10bfloat16_tE19Flash_kernel_traitsILi256ELi128ELi64ELi8ES3_EELb0ELb0ELb1ELb0ELb0ELb1ELb1ELb0EEEvNS_16Flash_fwd_paramsE,(.L_x_2371 - _ZN5flash16flash_fwd_kernelI23Flash_fwd_kernel_traitsILi256ELi128ELi64ELi8ELb0ELb0EN7cutlass10bfloat16_tE19Flash_kernel_traitsILi256ELi128ELi64ELi8ES3_EELb0ELb0ELb1ELb0ELb0ELb1ELb1ELb0EEEvNS_16Flash_fwd_paramsE)
        .other          _ZN5flash16flash_fwd_kernelI23Flash_fwd_kernel_traitsILi256ELi128ELi64ELi8ELb0ELb0EN7cutlass10bfloat16_tE19Flash_kernel_traitsILi256ELi128ELi64ELi8ES3_EELb0ELb0ELb1ELb0ELb0ELb1ELb1ELb0EEEvNS_16Flash_fwd_paramsE,@"STO_CUDA_ENTRY STV_DEFAULT"
_ZN5flash16flash_fwd_kernelI23Flash_fwd_kernel_traitsILi256ELi128ELi64ELi8ELb0ELb0EN7cutlass10bfloat16_tE19Flash_kernel_traitsILi256ELi128ELi64ELi8ES3_EELb0ELb0ELb1ELb0ELb0ELb1ELb1ELb0EEEvNS_16Flash_fwd_paramsE:
.text._ZN5flash16flash_fwd_kernelI23Flash_fwd_kernel_traitsILi256ELi128ELi64ELi8ELb0ELb0EN7cutlass10bfloat16_tE19Flash_kernel_traitsILi256ELi128ELi64ELi8ES3_EELb0ELb0ELb1ELb0ELb0ELb1ELb1ELb0EEEvNS_16Flash_fwd_paramsE:
        /* <DEDUP_REMOVED lines=71> */
.L_x_2008:
        /* <DEDUP_REMOVED lines=58> */
.L_x_2010:
        /* <DEDUP_REMOVED lines=53> */
.L_x_2012:
[----:B------:R-:W-:Y:S05]  /*0b60*/  BSYNC.RECONVERGENT B0 ;  /* 0x0000000000007941 */ /* 0x000fea0003800200 */
.L_x_2011:
        /* <DEDUP_REMOVED lines=20> */
.L_x_2014:
[----:B------:R-:W-:Y:S05]  /*0cb0*/  BSYNC.RECONVERGENT B0 ;  /* 0x0000000000007941 */ /* 0x000fea0003800200 */
.L_x_2013:
        /* <DEDUP_REMOVED lines=18> */
.L_x_2016:
[----:B------:R-:W-:Y:S05]  /*0de0*/  BSYNC.RECONVERGENT B0 ;  /* 0x0000000000007941 */ /* 0x000fea0003800200 */
.L_x_2015:
        /* <DEDUP_REMOVED lines=18> */
.L_x_2018:
[----:B------:R-:W-:Y:S05]  /*0f10*/  BSYNC.RECONVERGENT B0 ;  /* 0x0000000000007941 */ /* 0x000fea0003800200 */
.L_x_2017:
        /* <DEDUP_REMOVED lines=10> */
.L_x_2020:
[----:B------:R-:W-:Y:S05]  /*0fc0*/  BSYNC.RECONVERGENT B0 ;  /* 0x0000000000007941 */ /* 0x000fea0003800200 */
.L_x_2019:
        /* <DEDUP_REMOVED lines=10> */
.L_x_2022:
[----:B------:R-:W-:Y:S05]  /*1070*/  BSYNC.RECONVERGENT B0 ;  /* 0x0000000000007941 */ /* 0x000fea0003800200 */
.L_x_2021:
        /* <DEDUP_REMOVED lines=10> */
.L_x_2024:
[----:B------:R-:W-:Y:S05]  /*1120*/  BSYNC.RECONVERGENT B0 ;  /* 0x0000000000007941 */ /* 0x000fea0003800200 */
.L_x_2023:
        /* <DEDUP_REMOVED lines=10> */
.L_x_2009:
        /* <DEDUP_REMOVED lines=23> */
.L_x_2025:
[----:B------:R-:W1:Y:S01]  /*1340*/  LDCU.64 UR12, c[0x0][0x3b8] ;  /* 0x00007700ff0c77ac */ /* 0x000e620008000a00 */
[----:B------:R-:W-:-:S04]  /*1350*/  UIADD3 UR15, UPT, UPT, UR9, UR10, URZ ;  /* 0x0000000a090f7290 */ /* 0x000fc8000fffe0ff */
[----:B-1----:R-:W-:Y:S02]  /*1360*/  UIMAD.WIDE.U32 UR4, UR15, UR12, URZ ;  /* 0x0000000c0f0472a5 */ /* 0x002fe4000f8e00ff */
[----:B------:R-:W-:-:S04]  /*1370*/  UIMAD UR15, UR15, UR13, URZ ;  /* 0x0000000d0f0f72a4 */ /* 0x000fc8000f8e02ff */
[----:B------:R-:W-:Y:S01]  /*1380*/  UIADD3 UR15, UPT, UPT, UR5, UR15, URZ ;  /* 0x0000000f050f7290 */ /* 0x000fe2000fffe0ff */
[----:B------:R-:W-:Y:S02]  /*1390*/  UMOV UR8, UR4 ;  /* 0x0000000400087c82 */ /* 0x000fe40008000000 */
.L_x_2026:
        /* <DEDUP_REMOVED lines=37> */
.L_x_2027:
[----:B------:R-:W1:Y:S01]  /*15f0*/  LDCU.64 UR6, c[0x0][0x3c0] ;  /* 0x00007800ff0677ac */ /* 0x000e620008000a00 */
[----:B------:R-:W-:-:S04]  /*1600*/  UIADD3 UR9, UPT, UPT, UR9, UR10, URZ ;  /* 0x0000000a09097290 */ /* 0x000fc8000fffe0ff */
[----:B-1----:R-:W-:Y:S02]  /*1610*/  UIMAD.WIDE.U32 UR32, UR9, UR6, URZ ;  /* 0x00000006092072a5 */ /* 0x002fe4000f8e00ff */
[----:B------:R-:W-:-:S04]  /*1620*/  UIMAD UR9, UR9, UR7, URZ ;  /* 0x00000007090972a4 */ /* 0x000fc8000f8e02ff */
[----:B------:R-:W-:-:S12]  /*1630*/  UIADD3 UR17, UPT, UPT, UR33, UR9, URZ ;  /* 0x0000000921117290 */ /* 0x000fd8000fffe0ff */
.L_x_2028:
        /* <DEDUP_REMOVED lines=39> */
[----:B------:R-:W-:Y:S01]  /*18b0*/  LOP3.LUT R229, R90, 0x1f0, RZ, 0xc0, !PT ;  /* 0x000001f05ae57812 */ /* 0x000fe200078ec0ff */
[C---:B------:R-:W-:Y:S01]  /*18c0*/  IMAD R15, R13.reuse, UR13, R15 ;  /* 0x0000000d0d0f7c24 */ /* 0x040fe2000f8e020f */
[C---:B------:R-:W-:Y:S01]  /*18d0*/  ISETP.GE.AND P4, PT, R13.reuse, UR33, PT ;  /* 0x000000210d007c0c */ /* 0x040fe2000bf86270 */
[C---:B------:R-:W-:Y:S01]  /*18e0*/  IMAD R11, R13.reuse, UR7, R11 ;  /* 0x000000070d0b7c24 */ /* 0x040fe2000f8e020b */
[----:B------:R-:W-:Y:S01]  /*18f0*/  LOP3.LUT R13, R13, UR34, RZ, 0xfc, !PT ;  /* 0x000000220d0d7c12 */ /* 0x000fe2000f8efcff */
[----:B------:R-:W-:Y:S01]  /*1900*/  IMAD R17, R17, UR10, RZ ;  /* 0x0000000a11117c24 */ /* 0x000fe2000f8e02ff */
[----:B------:R-:W-:Y:S01]  /*1910*/  UIADD3 UR22, UPT, UPT, UR26, UR22, -UR27 ;  /* 0x000000161a167290 */ /* 0x000fe2000fffe81b */
        /* <DEDUP_REMOVED lines=93> */
[C---:B------:R-:W-:Y:S01]  /*1ef0*/  LOP3.LUT R12, R89.reuse, 0x1c0, RZ, 0xc0, !PT ;  /* 0x000001c0590c7812 */ /* 0x040fe200078ec0ff */
[----:B------:R-:W-:Y:S01]  /*1f00*/  @!P6 LDGSTS.E.BYPASS.LTC128B.128 [R227+0xa000], desc[UR24][R4.64+0x100] ;  /* 0x0a00010004e3efae */ /* 0x000fe2000b981a18 */
[----:B------:R-:W-:Y:S01]  /*1f10*/  UIMAD.WIDE.U32 UR14, UR14, UR32, URZ ;  /* 0x000000200e0e72a5 */ /* 0x000fe2000f8e00ff */
[----:B------:R-:W-:Y:S01]  /*1f20*/  LOP3.LUT R6, R89, 0x200, RZ, 0xc0, !PT ;  /* 0x0000020059067812 */ /* 0x000fe200078ec0ff */
[----:B------:R-:W-:Y:S01]  /*1f30*/  IMAD.U32 R17, RZ, RZ, UR17 ;  /* 0x00000011ff117e24 */ /* 0x000fe2000f8e00ff */
[----:B------:R2:W-:Y:S01]  /*1f40*/  @!P6 LDGSTS.E.BYPASS.LTC128B.128 [R227+0xe000], desc[UR24][R4.64+0x180] ;  /* 0x0e00018004e3efae */ /* 0x0005e2000b981a18 */
[----:B------:R-:W-:Y:S01]  /*1f50*/  UIADD3 UR11, UPT, UPT, UR15, UR11, URZ ;  /* 0x0000000b0f0b7290 */ /* 0x000fe2000fffe0ff */
[----:B------:R-:W-:Y:S01]  /*1f60*/  LOP3.LUT R231, R12, 0x38, R231, 0xf8, !PT ;  /* 0x000000380ce77812 */ /* 0x000fe200078ef8e7 */
[----:B------:R-:W-:Y:S01]  /*1f70*/  IMAD.U32 R3, RZ, RZ, UR15 ;  /* 0x0000000fff037e24 */ /* 0x000fe2000f8e00ff */
[----:B------:R-:W-:Y:S01]  /*1f80*/  @!P5 LDGSTS.E.BYPASS.LTC128B.128 [R227+0x3000], desc[UR24][R10.64] ;  /* 0x030000000ae3dfae */ /* 0x000fe2000b981a18 */
[----:B------:R-:W-:-:S02]  /*1f90*/  IMAD.U32 R230, RZ, RZ, UR21 ;  /* 0x00000015ffe67e24 */ /* 0x000fc4000f8e00ff */
[----:B------:R-:W-:Y:S01]  /*1fa0*/  IMAD.U32 R3, RZ, RZ, UR11 ;  /* 0x0000000bff037e24 */ /* 0x000fe2000f8e00ff */
[----:B------:R-:W-:Y:S01]  /*1fb0*/  @!P5 LDGSTS.E.BYPASS.LTC128B.128 [R227+0x7000], desc[UR24][R10.64+0x80] ;  /* 0x070000800ae3dfae */ /* 0x000fe2000b981a18 */
[C---:B-1----:R-:W-:Y:S01]  /*1fc0*/  @!P3 LEA R8, P0, R7.reuse, R226, 0x1 ;  /* 0x000000e20708b211 */ /* 0x042fe200078008ff */
[----:B------:R-:W-:Y:S02]  /*1fd0*/  IMAD.U32 R228, RZ, RZ, UR26 ;  /* 0x0000001affe47e24 */ /* 0x000fe4000f8e00ff */
        /* <DEDUP_REMOVED lines=17> */
[----:B------:R-:W-:-:S03]  /*20f0*/  @!P4 LEA R10, P2, R2, R224, 0x1 ;  /* 0x000000e0020ac211 */ /* 0x000fc600078408ff */
[----:B------:R1:W-:Y:S01]  /*2100*/  @!P3 LDGSTS.E.BYPASS.LTC128B.128 [R227+0x17000], desc[UR24][R8.64+0x180] ;  /* 0x1700018008e3bfae */ /* 0x0003e2000b981a18 */
[----:B------:R-:W-:Y:S01]  /*2110*/  @!P1 LEA.HI.X R4, R11, UR11, R4, 0x5, P0 ;  /* 0x0000000b0b049c11 */ /* 0x000fe200080f2c04 */
[----:B------:R-:W2:Y:S01]  /*2120*/  LDCU UR11, c[0x0][0x50c] ;  /* 0x0000a180ff0b77ac */ /* 0x000ea20008000800 */
[----:B------:R-:W-:Y:S01]  /*2130*/  @!P4 LEA.HI.X R11, R2, R222, R3, 0x1, P2 ;  /* 0x000000de020bc211 */ /* 0x000fe200010f0c03 */
[----:B------:R-:W0:Y:S01]  /*2140*/  LDGDEPBAR ;  /* 0x00000000000079af */ /* 0x000e220000000000 */
[C---:B------:R-:W-:Y:S02]  /*2150*/  LOP3.LUT R2, R231.reuse, 0x8, R90, 0x78, !PT ;  /* 0x00000008e7027812 */ /* 0x040fe400078e785a */
[----:B------:R-:W-:Y:S02]  /*2160*/  LOP3.LUT R3, R231, 0x8, R0, 0x78, !PT ;  /* 0x00000008e7037812 */ /* 0x000fe400078e7800 */
[----:B------:R-:W-:Y:S01]  /*2170*/  LOP3.LUT P2, RZ, R0, 0x2, RZ, 0xc0, !PT ;  /* 0x0000000200ff7812 */ /* 0x000fe2000784c0ff */
[----:B------:R-:W-:-:S02]  /*2180*/  IMAD.IADD R97, R7, 0x1, R2 ;  /* 0x0000000107617824 */ /* 0x000fc400078e0202 */
[----:B------:R-:W-:Y:S01]  /*2190*/  IMAD R220, R3, 0x2, R220 ;  /* 0x0000000203dc7824 */ /* 0x000fe200078e02dc */
[----:B------:R-:W-:Y:S02]  /*21a0*/  LOP3.LUT R3, R0, 0x4, RZ, 0xc0, !PT ;  /* 0x0000000400037812 */ /* 0x000fe400078ec0ff */
[----:B------:R-:W-:Y:S02]  /*21b0*/  LEA R97, R97, UR5, 0x1 ;  /* 0x0000000561617c11 */ /* 0x000fe4000f8e08ff */
[----:B-1----:R-:W-:Y:S01]  /*21c0*/  @!P1 LEA R8, P0, R5, R224, 0x1 ;  /* 0x000000e005089211 */ /* 0x002fe200078008ff */
[----:B------:R-:W-:-:S04]  /*21d0*/  DEPBAR.LE SB0, 0x0 ;  /* 0x000080000000791a */ /* 0x000fc80000000000 */
[----:B------:R-:W-:Y:S01]  /*21e0*/  BAR.SYNC.DEFER_BLOCKING 0x0 ;  /* 0x0000000000007b1d */ /* 0x000fe20000010000 */
[----:B------:R-:W-:Y:S01]  /*21f0*/  @!P1 LEA.HI.X R9, R5, R222, R4, 0x1, P0 ;  /* 0x000000de05099211 */ /* 0x000fe200000f0c04 */
[----:B------:R-:W-:Y:S02]  /*2200*/  IMAD.MOV.U32 R4, RZ, RZ, 0x20 ;  /* 0x00000020ff047424 */ /* 0x000fe400078e00ff */
[----:B------:R-:W-:-:S03]  /*2210*/  VIADD R5, R220, UR5 ;  /* 0x00000005dc057c36 */ /* 0x000fc60008000000 */
        /* <DEDUP_REMOVED lines=35> */
[----:B------:R-:W2:Y:S04]  /*2450*/  LDSM.16.M88.4 R28, [R220+UR5+0x11800] ;  /* 0x01180005dc1c783b */ /* 0x000ea80008000200 */
[----:B------:R-:W-:Y:S04]  /*2460*/  LDSM.16.M88.4 R32, [R92+0x10000] ;  /* 0x010000005c20783b */ /* 0x000fe80000000200 */
[----:B-1----:R-:W1:Y:S04]  /*2470*/  LDSM.16.M88.4 R8, [R94] ;  /* 0x000000005e08783b */ /* 0x002e680000000200 */
[----:B------:R-:W1:Y:S04]  /*2480*/  LDSM.16.M88.4 R24, [R92+0x10800] ;  /* 0x010800005c18783b */ /* 0x000e680000000200 */
[----:B------:R-:W1:Y:S04]  /*2490*/  LDSM.16.M88.4 R12, [R92+0x11000] ;  /* 0x011000005c0c783b */ /* 0x000e680000000200 */
[----:B------:R-:W-:Y:S04]  /*24a0*/  LDSM.16.M88.4 R72, [R95] ;  /* 0x000000005f48783b */ /* 0x000fe80000000200 */
[----:B------:R-:W-:Y:S01]  /*24b0*/  LDSM.16.M88.4 R76, [R91+0x11800] ;  /* 0x011800005b4c783b */ /* 0x000fe20000000200 */
[C---:B---3--:R-:W-:Y:S03]  /*24c0*/  HMMA.16816.F32.BF16 R20, R44.reuse, R16, RZ ;  /* 0x000000102c14723c */ /* 0x048fe600000418ff */
[----:B------:R-:W-:Y:S04]  /*24d0*/  LDSM.16.M88.4 R40, [R3+0x10000] ;  /* 0x010000000328783b */ /* 0x000fe80000000200 */
[----:B------:R-:W-:Y:S01]  /*24e0*/  LDSM.16.M88.4 R36, [R3+0x10800] ;  /* 0x010800000324783b */ /* 0x000fe20000000200 */
[C---:B----4-:R-:W-:Y:S03]  /*24f0*/  HMMA.16816.F32.BF16 R64, R44.reuse, R60, RZ ;  /* 0x0000003c2c40723c */ /* 0x050fe600000418ff */
[----:B------:R-:W-:Y:S04]  /*2500*/  LDSM.16.M88.4 R68, [R3+0x11800] ;  /* 0x011800000344783b */ /* 0x000fe80000000200 */
[----:B------:R-:W-:Y:S01]  /*2510*/  LDSM.16.M88.4 R84, [R220+UR5+0x14000] ;  /* 0x01400005dc54783b */ /* 0x000fe20008000200 */
[C---:B-----5:R-:W-:Y:S03]  /*2520*/  HMMA.16816.F32.BF16 R56, R44.reuse, R52, RZ ;  /* 0x000000342c38723c */ /* 0x060fe600000418ff */
[----:B------:R-:W-:Y:S04]  /*2530*/  LDSM.16.M88.4 R80, [R220+UR5+0x14800] ;  /* 0x01480005dc50783b */ /* 0x000fe80008000200 */
[----:B------:R-:W0:Y:S01]  /*2540*/  LDGDEPBAR ;  /* 0x00000000000079af */ /* 0x000e220000000000 */
        /* <DEDUP_REMOVED lines=14> */
[----:B------:R-:W4:Y:S07]  /*2630*/  LDSM.16.M88.4 R12, [R91+0x11000] ;  /* 0x011000005b0c783b */ /* 0x000f2e0000000200 */
[C---:B--2---:R-:W-:Y:S08]  /*2640*/  HMMA.16816.F32.BF16 R48, R8.reuse, R28, R48 ;  /* 0x0000001c0830723c */ /* 0x044ff00000041830 */
[----:B------:R-:W-:Y:S01]  /*2650*/  HMMA.16816.F32.BF16 R44, R8, R30, R44 ;  /* 0x0000001e082c723c */ /* 0x000fe2000004182c */
[----:B------:R-:W2:Y:S04]  /*2660*/  LDSM.16.M88.4 R28, [R93] ;  /* 0x000000005d1c783b */ /* 0x000ea80000000200 */
[----:B------:R-:W5:Y:S03]  /*2670*/  LDSM.16.M88.4 R8, [R3+0x11000] ;  /* 0x011000000308783b */ /* 0x000f660000000200 */
[C---:B-1----:R-:W-:Y:S08]  /*2680*/  HMMA.16816.F32.BF16 R20, R72.reuse, R32, R20 ;  /* 0x000000204814723c */ /* 0x042ff00000041814 */
[C---:B------:R-:W-:Y:S01]  /*2690*/  HMMA.16816.F32.BF16 R16, R72.reuse, R34, R16 ;  /* 0x000000224810723c */ /* 0x040fe20000041810 */
[----:B------:R-:W-:Y:S07]  /*26a0*/  LDSM.16.M88.4 R32, [R97+0x4000] ;  /* 0x004000006120783b */ /* 0x000fee0000000200 */
[C---:B---3--:R-:W-:Y:S08]  /*26b0*/  HMMA.16816.F32.BF16 R64, R72.reuse, R24, R64 ;  /* 0x000000184840723c */ /* 0x048ff00000041840 */
[C---:B------:R-:W-:Y:S01]  /*26c0*/  HMMA.16816.F32.BF16 R60, R72.reuse, R26, R60 ;  /* 0x0000001a483c723c */ /* 0x040fe2000004183c */
[----:B------:R-:W1:Y:S07]  /*26d0*/  LDSM.16.M88.4 R24, [R220+UR5+0x12000] ;  /* 0x01200005dc18783b */ /* 0x000e6e0008000200 */
[C---:B----4-:R-:W-:Y:S08]  /*26e0*/  HMMA.16816.F32.BF16 R56, R72.reuse, R12, R56 ;  /* 0x0000000c4838723c */ /* 0x050ff00000041838 */
[C---:B------:R-:W-:Y:S01]  /*26f0*/  HMMA.16816.F32.BF16 R52, R72.reuse, R14, R52 ;  /* 0x0000000e4834723c */ /* 0x040fe20000041834 */
[----:B------:R-:W3:Y:S07]  /*2700*/  LDSM.16.M88.4 R12, [R220+UR5+0x12800] ;  /* 0x01280005dc0c783b */ /* 0x000eee0008000200 */
[C---:B------:R-:W-:Y:S08]  /*2710*/  HMMA.16816.F32.BF16 R48, R72.reuse, R76, R48 ;  /* 0x0000004c4830723c */ /* 0x040ff00000041830 */
[----:B------:R-:W-:Y:S01]  /*2720*/  HMMA.16816.F32.BF16 R44, R72, R78, R44 ;  /* 0x0000004e482c723c */ /* 0x000fe2000004182c */
[----:B------:R-:W4:Y:S04]  /*2730*/  LDSM.16.M88.4 R76, [R220+UR5+0x13000] ;  /* 0x01300005dc4c783b */ /* 0x000f280008000200 */
[----:B------:R-:W-:Y:S03]  /*2740*/  LDSM.16.M88.4 R72, [R92+0x12800] ;  /* 0x012800005c48783b */ /* 0x000fe60000000200 */
[C---:B--2---:R-:W-:Y:S08]  /*2750*/  HMMA.16816.F32.BF16 R20, R28.reuse, R40, R20 ;  /* 0x000000281c14723c */ /* 0x044ff00000041814 */
[C---:B------:R-:W-:Y:S01]  /*2760*/  HMMA.16816.F32.BF16 R16, R28.reuse, R42, R16 ;  /* 0x0000002a1c10723c */ /* 0x040fe20000041810 */
[----:B------:R-:W2:Y:S07]  /*2770*/  LDSM.16.M88.4 R40, [R220+UR5+0x13800] ;  /* 0x01380005dc28783b */ /* 0x000eae0008000200 */
        /* <DEDUP_REMOVED lines=18> */
[----:B------:R-:W-:Y:S07]  /*28a0*/  LDSM.16.M88.4 R76, [R92+0x14000] ;  /* 0x014000005c4c783b */ /* 0x000fee0000000200 */
[C---:B--2---:R-:W-:Y:S08]  /*28b0*/  HMMA.16816.F32.BF16 R48, R32.reuse, R40, R48 ;  /* 0x000000282030723c */ /* 0x044ff00000041830 */
[----:B------:R-:W-:Y:S01]  /*28c0*/  HMMA.16816.F32.BF16 R44, R32, R42, R44 ;  /* 0x0000002a202c723c */ /* 0x000fe2000004182c */
[----:B------:R-:W2:Y:S04]  /*28d0*/  LDSM.16.M88.4 R40, [R91+0x12800] ;  /* 0x012800005b28783b */ /* 0x000ea80000000200 */
[----:B------:R-:W3:Y:S03]  /*28e0*/  LDSM.16.M88.4 R32, [R91+0x13000] ;  /* 0x013000005b20783b */ /* 0x000ee60000000200 */
        /* <DEDUP_REMOVED lines=24> */
[----:B------:R-:W4:Y:S04]  /*2a70*/  LDSM.16.M88.4 R12, [R97+0x8000] ;  /* 0x00800000610c783b */ /* 0x000f280000000200 */
[----:B------:R-:W-:Y:S03]  /*2a80*/  LDSM.16.M88.4 R36, [R94+0x8000] ;  /* 0x008000005e24783b */ /* 0x000fe60000000200 */
[C---:B-----5:R-:W-:Y:S08]  /*2a90*/  HMMA.16816.F32.BF16 R20, R8.reuse, R28, R20 ;  /* 0x0000001c0814723c */ /* 0x060ff00000041814 */
[C---:B------:R-:W-:Y:S01]  /*2aa0*/  HMMA.16816.F32.BF16 R16, R8.reuse, R30, R16 ;  /* 0x0000001e0810723c */ /* 0x040fe20000041810 */
[----:B------:R-:W5:Y:S07]  /*2ab0*/  LDSM.16.M88.4 R28, [R220+UR5+0x15000] ;  /* 0x01500005dc1c783b */ /* 0x000f6e0008000200 */
        /* <DEDUP_REMOVED lines=12> */
[----:B------:R-:W-:Y:S07]  /*2b80*/  LDSM.16.M88.4 R84, [R3+0x14000] ;  /* 0x014000000354783b */ /* 0x000fee0000000200 */
        /* <DEDUP_REMOVED lines=21> */
[----:B------:R-:W-:Y:S04]  /*2ce0*/  LDSM.16.M88.4 R40, [R97+0xc000] ;  /* 0x00c000006128783b */ /* 0x000fe80000000200 */
[----:B------:R-:W2:Y:S03]  /*2cf0*/  LDSM.16.M88.4 R36, [R220+UR5+0x16000] ;  /* 0x01600005dc24783b */ /* 0x000ea60008000200 */
[C---:B---3--:R-:W-:Y:S08]  /*2d00*/  HMMA.16816.F32.BF16 R20, R8.reuse, R32, R20 ;  /* 0x000000200814723c */ /* 0x048ff00000041814 */
[C---:B------:R-:W-:Y:S01]  /*2d10*/  HMMA.16816.F32.BF16 R16, R8.reuse, R34, R16 ;  /* 0x000000220810723c */ /* 0x040fe20000041810 */
[----:B------:R-:W-:Y:S07]  /*2d20*/  LDSM.16.M88.4 R32, [R220+UR5+0x16800] ;  /* 0x01680005dc20783b */ /* 0x000fee0008000200 */
[C---:B----4-:R-:W-:Y:S08]  /*2d30*/  HMMA.16816.F32.BF16 R64, R8.reuse, R28, R64 ;  /* 0x0000001c0840723c */ /* 0x050ff00000041840 */
[C---:B------:R-:W-:Y:S01]  /*2d40*/  HMMA.16816.F32.BF16 R60, R8.reuse, R30, R60 ;  /* 0x0000001e083c723c */ /* 0x040fe2000004183c */
[----:B------:R-:W-:Y:S07]  /*2d50*/  LDSM.16.M88.4 R28, [R220+UR5+0x17000] ;  /* 0x01700005dc1c783b */ /* 0x000fee0008000200 */
[C---:B-1----:R-:W-:Y:S08]  /*2d60*/  HMMA.16816.F32.BF16 R56, R8.reuse, R24, R56 ;  /* 0x000000180838723c */ /* 0x042ff00000041838 */
[C---:B------:R-:W-:Y:S01]  /*2d70*/  HMMA.16816.F32.BF16 R52, R8.reuse, R26, R52 ;  /* 0x0000001a0834723c */ /* 0x040fe20000041834 */
[----:B------:R-:W-:Y:S07]  /*2d80*/  LDSM.16.M88.4 R24, [R220+UR5+0x17800] ;  /* 0x01780005dc18783b */ /* 0x000fee0008000200 */
[C---:B-----5:R-:W-:Y:S08]  /*2d90*/  HMMA.16816.F32.BF16 R48, R8.reuse, R12, R48 ;  /* 0x0000000c0830723c */ /* 0x060ff00000041830 */
[----:B------:R-:W-:Y:S01]  /*2da0*/  HMMA.16816.F32.BF16 R44, R8, R14, R44 ;  /* 0x0000000e082c723c */ /* 0x000fe2000004182c */
[----:B------:R-:W-:Y:S04]  /*2db0*/  LDSM.16.M88.4 R8, [R94+0xc000] ;  /* 0x00c000005e08783b */ /* 0x000fe80000000200 */
[----:B------:R-:W1:Y:S03]  /*2dc0*/  LDSM.16.M88.4 R12, [R92+0x16000] ;  /* 0x016000005c0c783b */ /* 0x000e660000000200 */
[C---:B------:R-:W-:Y:S08]  /*2dd0*/  HMMA.16816.F32.BF16 R20, R80.reuse, R84, R20 ;  /* 0x000000545014723c */ /* 0x040ff00000041814 */
[C---:B------:R-:W-:Y:S08]  /*2de0*/  HMMA.16816.F32.BF16 R16, R80.reuse, R86, R16 ;  /* 0x000000565010723c */ /* 0x040ff00000041810 */
[C---:B------:R-:W-:Y:S08]  /*2df0*/  HMMA.16816.F32.BF16 R48, R80.reuse, R68, R48 ;  /* 0x000000445030723c */ /* 0x040ff00000041830 */
[----:B------:R-:W-:Y:S08]  /*2e00*/  HMMA.16816.F32.BF16 R44, R80, R70, R44 ;  /* 0x00000046502c723c */ /* 0x000ff0000004182c */
[C---:B--2---:R-:W-:Y:S01]  /*2e10*/  HMMA.16816.F32.BF16 R68, R40.reuse, R36, R20 ;  /* 0x000000242844723c */ /* 0x044fe20000041814 */
[----:B------:R-:W-:Y:S07]  /*2e20*/  LDSM.16.M88.4 R20, [R95+0xc000] ;  /* 0x00c000005f14783b */ /* 0x000fee0000000200 */
[----:B------:R-:W-:Y:S01]  /*2e30*/  HMMA.16816.F32.BF16 R16, R40, R38, R16 ;  /* 0x000000262810723c */ /* 0x000fe20000041810 */
[----:B------:R-:W2:Y:S07]  /*2e40*/  LDSM.16.M88.4 R36, [R92+0x16800] ;  /* 0x016800005c24783b */ /* 0x000eae0000000200 */
[C---:B------:R-:W-:Y:S08]  /*2e50*/  HMMA.16816.F32.BF16 R64, R80.reuse, R76, R64 ;  /* 0x0000004c5040723c */ /* 0x040ff00000041840 */
[C---:B------:R-:W-:Y:S08]  /*2e60*/  HMMA.16816.F32.BF16 R60, R80.reuse, R78, R60 ;  /* 0x0000004e503c723c */ /* 0x040ff0000004183c */
[C---:B------:R-:W-:Y:S08]  /*2e70*/  HMMA.16816.F32.BF16 R56, R80.reuse, R72, R56 ;  /* 0x000000485038723c */ /* 0x040ff00000041838 */
[----:B------:R-:W-:Y:S01]  /*2e80*/  HMMA.16816.F32.BF16 R52, R80, R74, R52 ;  /* 0x0000004a5034723c */ /* 0x000fe20000041834 */
[----:B------:R-:W3:Y:S07]  /*2e90*/  LDSM.16.M88.4 R72, [R91+0x16000] ;  /* 0x016000005b48783b */ /* 0x000eee0000000200 */
[C---:B-1----:R-:W-:Y:S08]  /*2ea0*/  HMMA.16816.F32.BF16 R68, R8.reuse, R12, R68 ;  /* 0x0000000c0844723c */ /* 0x042ff00000041844 */
[----:B------:R-:W-:Y:S01]  /*2eb0*/  HMMA.16816.F32.BF16 R16, R8, R14, R16 ;  /* 0x0000000e0810723c */ /* 0x000fe20000041810 */
[----:B------:R-:W1:Y:S07]  /*2ec0*/  LDSM.16.M88.4 R12, [R91+0x16800] ;  /* 0x016800005b0c783b */ /* 0x000e6e0000000200 */
[C---:B------:R-:W-:Y:S08]  /*2ed0*/  HMMA.16816.F32.BF16 R64, R40.reuse, R32, R64 ;  /* 0x000000202840723c */ /* 0x040ff00000041840 */
[C---:B------:R-:W-:Y:S01]  /*2ee0*/  HMMA.16816.F32.BF16 R60, R40.reuse, R34, R60 ;  /* 0x00000022283c723c */ /* 0x040fe2000004183c */
[----:B------:R-:W-:Y:S07]  /*2ef0*/  LDSM.16.M88.4 R32, [R3+0x16000] ;  /* 0x016000000320783b */ /* 0x000fee0000000200 */
[C---:B------:R-:W-:Y:S08]  /*2f00*/  HMMA.16816.F32.BF16 R56, R40.reuse, R28, R56 ;  /* 0x0000001c2838723c */ /* 0x040ff00000041838 */
[C---:B------:R-:W-:Y:S01]  /*2f10*/  HMMA.16816.F32.BF16 R52, R40.reuse, R30, R52 ;  /* 0x0000001e2834723c */ /* 0x040fe20000041834 */
[----:B------:R-:W4:Y:S07]  /*2f20*/  LDSM.16.M88.4 R28, [R93+0xc000] ;  /* 0x00c000005d1c783b */ /* 0x000f2e0000000200 */
[C---:B------:R-:W-:Y:S08]  /*2f30*/  HMMA.16816.F32.BF16 R48, R40.reuse, R24, R48 ;  /* 0x000000182830723c */ /* 0x040ff00000041830 */
[----:B------:R-:W-:Y:S01]  /*2f40*/  HMMA.16816.F32.BF16 R44, R40, R26, R44 ;  /* 0x0000001a282c723c */ /* 0x000fe2000004182c */
[----:B------:R-:W5:Y:S01]  /*2f50*/  LDSM.16.M88.4 R24, [R92+0x17000] ;  /* 0x017000005c18783b */ /* 0x000f620000000200 */
[----:B------:R-:W-:-:S05]  /*2f60*/  IMAD.SHL.U32 R41, R0, 0x2, RZ ;  /* 0x0000000200297824 */ /* 0x000fca00078e00ff */
[----:B------:R-:W-:Y:S01]  /*2f70*/  LOP3.LUT R41, R41, 0x6, RZ, 0xc0, !PT ;  /* 0x0000000629297812 */ /* 0x000fe200078ec0ff */
[----:B--2---:R-:W-:Y:S03]  /*2f80*/  HMMA.16816.F32.BF16 R64, R8, R36, R64 ;  /* 0x000000240840723c */ /* 0x004fe60000041840 */
[----:B------:R-:W-:-:S05]  /*2f90*/  LOP3.LUT R41, R41, UR31, RZ, 0xfc, !PT ;  /* 0x0000001f29297c12 */ /* 0x000fca000f8efcff */
[----:B------:R-:W-:Y:S01]  /*2fa0*/  HMMA.16816.F32.BF16 R60, R8, R38, R60 ;  /* 0x00000026083c723c */ /* 0x000fe2000004183c */
[----:B------:R-:W2:Y:S07]  /*2fb0*/  LDSM.16.M88.4 R36, [R3+0x16800] ;  /* 0x016800000324783b */ /* 0x000eae0000000200 */
[C---:B---3--:R-:W-:Y:S08]  /*2fc0*/  HMMA.16816.F32.BF16 R68, R20.reuse, R72, R68 ;  /* 0x000000481444723c */ /* 0x048ff00000041844 */
[C---:B------:R-:W-:Y:S08]  /*2fd0*/  HMMA.16816.F32.BF16 R16, R20.reuse, R74, R16 ;  /* 0x0000004a1410723c */ /* 0x040ff00000041810 */
[C---:B-1----:R-:W-:Y:S08]  /*2fe0*/  HMMA.16816.F32.BF16 R64, R20.reuse, R12, R64 ;  /* 0x0000000c1440723c */ /* 0x042ff00000041840 */
[----:B------:R-:W-:Y:S01]  /*2ff0*/  HMMA.16816.F32.BF16 R60, R20, R14, R60 ;  /* 0x0000000e143c723c */ /* 0x000fe2000004183c */
[----:B------:R-:W1:Y:S07]  /*3000*/  LDSM.16.M88.4 R12, [R91+0x17000] ;  /* 0x017000005b0c783b */ /* 0x000e6e0000000200 */
[C---:B----4-:R-:W-:Y:S08]  /*3010*/  HMMA.16816.F32.BF16 R68, R28.reuse, R32, R68 ;  /* 0x000000201c44723c */ /* 0x050ff00000041844 */
[----:B------:R-:W-:Y:S01]  /*3020*/  HMMA.16816.F32.BF16 R32, R28, R34, R16 ;  /* 0x000000221c20723c */ /* 0x000fe20000041810 */
[----:B------:R-:W3:Y:S07]  /*3030*/  LDSM.16.M88.4 R16, [R92+0x17800] ;  /* 0x017800005c10783b */ /* 0x000eee0000000200 */
[----:B-----5:R-:W-:Y:S01]  /*3040*/  HMMA.16816.F32.BF16 R56, R8, R24, R56 ;  /* 0x000000180838723c */ /* 0x020fe20000041838 */
[----:B------:R-:W-:-:S02]  /*3050*/  SHF.R.U32.HI R24, RZ, 0x2, R0 ;  /* 0x00000002ff187819 */ /* 0x000fc40000011600 */
[----:B------:R-:W-:Y:S01]  /*3060*/  FMUL.FTZ R40, R69, UR11 ;  /* 0x0000000b45287c20 */ /* 0x000fe20008410000 */
[----:B------:R-:W-:Y:S01]  /*3070*/  FMUL.FTZ R42, R71, UR11 ;  /* 0x0000000b472a7c20 */ /* 0x000fe20008410000 */
[----:B------:R-:W-:Y:S01]  /*3080*/  LOP3.LUT R24, R24, 0x7, RZ, 0xc0, !PT ;  /* 0x0000000718187812 */ /* 0x000fe200078ec0ff */
[----:B------:R-:W-:Y:S02]  /*3090*/  FMUL.FTZ R68, R68, UR11 ;  /* 0x0000000b44447c20 */ /* 0x000fe40008410000 */
[----:B------:R-:W-:Y:S01]  /*30a0*/  HMMA.16816.F32.BF16 R52, R8, R26, R52 ;  /* 0x0000001a0834723c */ /* 0x000fe20000041834 */
[----:B------:R-:W-:Y:S01]  /*30b0*/  IADD3 R229, PT, PT, R24, UR23, R229 ;  /* 0x0000001718e57c10 */ /* 0x000fe2000fffe0e5 */
[----:B------:R-:W4:Y:S01]  /*30c0*/  MUFU.TANH R40, R40 ;  /* 0x0000002800287308 */ /* 0x000f220000002400 */
[----:B------:R-:W5:Y:S01]  /*30d0*/  LDSM.16.M88.4 R24, [R3+0x17000] ;  /* 0x017000000318783b */ /* 0x000f620000000200 */
[----:B------:R-:W-:Y:S01]  /*30e0*/  FMUL.FTZ R32, R32, UR11 ;  /* 0x0000000b20207c20 */ /* 0x000fe20008410000 */
[----:B------:R-:W-:Y:S01]  /*30f0*/  FMUL.FTZ R33, R33, UR11 ;  /* 0x0000000b21217c20 */ /* 0x000fe20008410000 */
[----:B------:R-:W-:Y:S01]  /*3100*/  FMUL.FTZ R34, R34, UR11 ;  /* 0x0000000b22227c20 */ /* 0x000fe20008410000 */
[----:B------:R-:W-:Y:S01]  /*3110*/  FMUL.FTZ R35, R35, UR11 ;  /* 0x0000000b23237c20 */ /* 0x000fe20008410000 */
[----:B--2---:R-:W-:Y:S01]  /*3120*/  HMMA.16816.F32.BF16 R64, R28, R36, R64 ;  /* 0x000000241c40723c */ /* 0x004fe20000041840 */
[----:B------:R-:W-:Y:S01]  /*3130*/  IADD3 R230, PT, PT, R229, UR26, -R230 ;  /* 0x0000001ae5e67c10 */ /* 0x000fe2000fffe8e6 */
[----:B------:R2:W-:Y:S06]  /*3140*/  MUFU.TANH R43, R32 ;  /* 0x00000020002b7308 */ /* 0x0005ec0000002400 */
[----:B-1----:R-:W-:Y:S01]  /*3150*/  HMMA.16816.F32.BF16 R56, R20, R12, R56 ;  /* 0x0000000c1438723c */ /* 0x002fe20000041838 */
[----:B------:R-:W-:Y:S01]  /*3160*/  VIADD R13, R41, 0x1 ;  /* 0x00000001290d7836 */ /* 0x000fe20000000000 */
[----:B------:R-:W1:Y:S01]  /*3170*/  MUFU.TANH R42, R42 ;  /* 0x0000002a002a7308 */ /* 0x000e620000002400 */
[----:B------:R-:W-:-:S03]  /*3180*/  VIADD R12, R230, 0x8 ;  /* 0x00000008e60c7836 */ /* 0x000fc60000000000 */
[----:B------:R-:W-:Y:S02]  /*3190*/  ISETP.GT.AND P5, PT, R230, R13, PT ;  /* 0x0000000de600720c */ /* 0x000fe40003fa4270 */
[----:B------:R-:W-:Y:S01]  /*31a0*/  HMMA.16816.F32.BF16 R60, R28, R38, R60 ;  /* 0x000000261c3c723c */ /* 0x000fe2000004183c */
[----:B------:R-:W-:Y:S01]  /*31b0*/  VIADD R39, R41, 0x8 ;  /* 0x0000000829277836 */ /* 0x000fe20000000000 */
[----:B------:R-:W-:Y:S01]  /*31c0*/  MUFU.TANH R36, R33 ;  /* 0x0000002100247308 */ /* 0x000fe20000002400 */
[----:B--2---:R-:W-:Y:S02]  /*31d0*/  IMAD.U32 R32, RZ, RZ, UR22 ;  /* 0x00000016ff207e24 */ /* 0x004fe4000f8e00ff */
[----:B------:R-:W-:Y:S01]  /*31e0*/  FMUL.FTZ R67, R67, UR11 ;  /* 0x0000000b43437c20 */ /* 0x000fe20008410000 */
[----:B----4-:R-:W-:Y:S02]  /*31f0*/  FSEL R40, R40, -INF , !P5 ;  /* 0xff80000028287808 */ /* 0x010fe40006800000 */
[----:B------:R-:W-:Y:S01]  /*3200*/  ISETP.GT.AND P6, PT, R230, R39, PT ;  /* 0x00000027e600720c */ /* 0x000fe20003fc4270 */
[C---:B---3--:R-:W-:Y:S01]  /*3210*/  HMMA.16816.F32.BF16 R48, R8.reuse, R16, R48 ;  /* 0x000000100830723c */ /* 0x048fe20000041830 */
[----:B------:R-:W-:Y:S01]  /*3220*/  IADD3 R229, PT, PT, R229, 0x1, R32 ;  /* 0x00000001e5e57810 */ /* 0x000fe20007ffe020 */
[----:B------:R-:W2:Y:S01]  /*3230*/  MUFU.TANH R37, R34 ;  /* 0x0000002200257308 */ /* 0x000ea20000002400 */
[----:B------:R-:W-:Y:S01]  /*3240*/  ISETP.GT.AND P0, PT, R12, R13, PT ;  /* 0x0000000d0c00720c */ /* 0x000fe20003f04270 */
[----:B------:R-:W-:Y:S01]  /*3250*/  FMUL.FTZ R17, R65, UR11 ;  /* 0x0000000b41117c20 */ /* 0x000fe20008410000 */
[C---:B------:R-:W-:Y:S01]  /*3260*/  VIADDMNMX R228, R229.reuse, 0x8, R228, PT ;  /* 0x00000008e5e47846 */ /* 0x040fe200038001e4 */
[----:B------:R-:W-:Y:S01]  /*3270*/  FMUL.FTZ R16, R64, UR11 ;  /* 0x0000000b40107c20 */ /* 0x000fe20008410000 */
[----:B------:R-:W-:Y:S01]  /*3280*/  VIMNMX R229, PT, PT, R229, UR26, PT ;  /* 0x0000001ae5e57c48 */ /* 0x000fe2000bfe0100 */
[----:B------:R-:W-:Y:S01]  /*3290*/  HMMA.16816.F32.BF16 R44, R8, R18, R44 ;  /* 0x00000012082c723c */ /* 0x000fe2000004182c */
[----:B------:R-:W-:Y:S01]  /*32a0*/  VIADD R9, R41, 0x9 ;  /* 0x0000000929097836 */ /* 0x000fe20000000000 */
[----:B------:R3:W4:Y:S01]  /*32b0*/  MUFU.TANH R69, R35 ;  /* 0x0000002300457308 */ /* 0x0007220000002400 */
[----:B------:R-:W-:Y:S01]  /*32c0*/  ISETP.GE.AND P3, PT, R13, R229, PT ;  /* 0x000000e50d00720c */ /* 0x000fe20003f66270 */
[----:B------:R-:W-:Y:S01]  /*32d0*/  FMUL.FTZ R10, R61, UR11 ;  /* 0x0000000b3d0a7c20 */ /* 0x000fe20008410000 */
[-C--:B------:R-:W-:Y:S01]  /*32e0*/  ISETP.GE.AND P4, PT, R13, R228.reuse, PT ;  /* 0x000000e40d00720c */ /* 0x080fe20003f86270 */
[----:B------:R-:W-:Y:S01]  /*32f0*/  FMUL.FTZ R64, R66, UR11 ;  /* 0x0000000b42407c20 */ /* 0x000fe20008410000 */
[----:B------:R-:W-:Y:S01]  /*3300*/  FSEL R65, R40, -INF , !P3 ;  /* 0xff80000028417808 */ /* 0x000fe20005800000 */
[----:B------:R-:W-:Y:S01]  /*3310*/  HMMA.16816.F32.BF16 R52, R20, R14, R52 ;  /* 0x0000000e1434723c */ /* 0x000fe20000041834 */
[----:B------:R-:W-:Y:S01]  /*3320*/  ISETP.GT.AND P3, PT, R12, R39, PT ;  /* 0x000000270c00720c */ /* 0x000fe20003f64270 */
[----:B------:R4:W-:Y:S01]  /*3330*/  MUFU.TANH R13, R67 ;  /* 0x00000043000d7308 */ /* 0x0009e20000002400 */
[----:B-1----:R-:W-:Y:S01]  /*3340*/  FSEL R42, R42, -INF , !P0 ;  /* 0xff8000002a2a7808 */ /* 0x002fe20004000000 */
[----:B------:R-:W-:Y:S01]  /*3350*/  FMUL.FTZ R14, R63, UR11 ;  /* 0x0000000b3f0e7c20 */ /* 0x000fe20008410000 */
[----:B--2---:R-:W-:Y:S01]  /*3360*/  FSEL R37, R37, -INF , !P3 ;  /* 0xff80000025257808 */ /* 0x004fe20005800000 */
[----:B------:R-:W-:Y:S01]  /*3370*/  FMUL.FTZ R8, R60, UR11 ;  /* 0x0000000b3c087c20 */ /* 0x000fe20008410000 */
[CC--:B------:R-:W-:Y:S01]  /*3380*/  ISETP.GE.AND P0, PT, R39.reuse, R228.reuse, PT ;  /* 0x000000e42700720c */ /* 0x0c0fe20003f06270 */
[----:B-----5:R-:W-:Y:S01]  /*3390*/  HMMA.16816.F32.BF16 R56, R28, R24, R56 ;  /* 0x000000181c38723c */ /* 0x020fe20000041838 */
[----:B------:R-:W-:Y:S01]  /*33a0*/  ISETP.GE.AND P5, PT, R39, R229, PT ;  /* 0x000000e52700720c */ /* 0x000fe20003fa6270 */
[----:B------:R-:W1:Y:S01]  /*33b0*/  MUFU.TANH R16, R16 ;  /* 0x0000001000107308 */ /* 0x000e620000002400 */
[----:B---3--:R-:W2:Y:S01]  /*33c0*/  LDSM.16.M88.4 R32, [R91+0x17800] ;  /* 0x017800005b20783b */ /* 0x008ea20000000200 */
[----:B------:R-:W-:Y:S01]  /*33d0*/  FSEL R61, R37, -INF , !P0 ;  /* 0xff800000253d7808 */ /* 0x000fe20004000000 */
[----:B------:R-:W-:Y:S01]  /*33e0*/  FMUL.FTZ R18, R62, UR11 ;  /* 0x0000000b3e127c20 */ /* 0x000fe20008410000 */
[----:B------:R-:W-:Y:S01]  /*33f0*/  ISETP.GE.AND P3, PT, R9, R228, PT ;  /* 0x000000e40900720c */ /* 0x000fe20003f66270 */
[----:B------:R-:W-:-:S02]  /*3400*/  VIADD R11, R41, 0x11 ;  /* 0x00000011290b7836 */ /* 0x000fc40000000000 */
[----:B------:R-:W-:Y:S01]  /*3410*/  VIADD R15, R41, 0x18 ;  /* 0x00000018290f7836 */ /* 0x000fe20000000000 */
[----:B------:R-:W3:Y:S01]  /*3420*/  MUFU.TANH R64, R64 ;  /* 0x0000004000407308 */ /* 0x000ee20000002400 */
[----:B----4-:R-:W-:Y:S01]  /*3430*/  FSEL R67, R43, -INF , !P6 ;  /* 0xff8000002b437808 */ /* 0x010fe20007000000 */
[----:B------:R-:W-:Y:S01]  /*3440*/  HMMA.16816.F32.BF16 R52, R28, R26, R52 ;  /* 0x0000001a1c34723c */ /* 0x000fe20000041834 */
[----:B------:R-:W-:Y:S01]  /*3450*/  ISETP.GT.AND P6, PT, R230, R9, PT ;  /* 0x00000009e600720c */ /* 0x000fe20003fc4270 */
[----:B------:R-:W-:Y:S01]  /*3460*/  VIADD R27, R41, 0x21 ;  /* 0x00000021291b7836 */ /* 0x000fe20000000000 */
[----:B------:R-:W-:Y:S02]  /*3470*/  FSEL R43, R42, -INF , !P4 ;  /* 0xff8000002a2b7808 */ /* 0x000fe40006000000 */
[----:B------:R-:W-:Y:S01]  /*3480*/  FSEL R36, R36, -INF , !P6 ;  /* 0xff80000024247808 */ /* 0x000fe20007000000 */
[----:B------:R-:W4:Y:S01]  /*3490*/  MUFU.TANH R17, R17 ;  /* 0x0000001100117308 */ /* 0x000f220000002400 */
[----:B------:R-:W-:Y:S01]  /*34a0*/  ISETP.GE.AND P4, PT, R9, R229, PT ;  /* 0x000000e50900720c */ /* 0x000fe20003f86270 */
[----:B------:R-:W-:Y:S01]  /*34b0*/  FMUL.FTZ R24, R56, UR11 ;  /* 0x0000000b38187c20 */ /* 0x000fe20008410000 */
[----:B------:R-:W-:Y:S01]  /*34c0*/  FSEL R67, R67, -INF , !P5 ;  /* 0xff80000043437808 */ /* 0x000fe20006800000 */
[----:B------:R-:W-:Y:S01]  /*34d0*/  FMUL.FTZ R57, R57, UR11 ;  /* 0x0000000b39397c20 */ /* 0x000fe20008410000 */
[----:B------:R-:W-:Y:S01]  /*34e0*/  FSEL R63, R36, -INF , !P4 ;  /* 0xff800000243f7808 */ /* 0x000fe20006000000 */
[----:B------:R-:W-:Y:S01]  /*34f0*/  FMUL.FTZ R59, R59, UR11 ;  /* 0x0000000b3b3b7c20 */ /* 0x000fe20008410000 */
[----:B------:R-:W5:Y:S01]  /*3500*/  LDSM.16.M88.4 R36, [R3+0x17800] ;  /* 0x017800000324783b */ /* 0x000f620000000200 */
[----:B------:R-:W-:Y:S01]  /*3510*/  ISETP.GT.AND P5, PT, R12, R9, PT ;  /* 0x000000090c00720c */ /* 0x000fe20003fa4270 */
[----:B------:R-:W-:Y:S01]  /*3520*/  VIADD R9, R41, 0x10 ;  /* 0x0000001029097836 */ /* 0x000fe20000000000 */
[----:B------:R-:W5:Y:S01]  /*3530*/  MUFU.TANH R8, R8 ;  /* 0x0000000800087308 */ /* 0x000f620000002400 */
[----:B------:R-:W-:-:S04]  /*3540*/  DEPBAR.LE SB0, 0x0 ;  /* 0x000080000000791a */ /* 0x000fc80000000000 */
[----:B------:R-:W-:Y:S01]  /*3550*/  ISETP.GT.AND P6, PT, R230, R9, PT ;  /* 0x00000009e600720c */ /* 0x000fe20003fc4270 */
[----:B------:R-:W-:Y:S01]  /*3560*/  FMUL.FTZ R52, R52, UR11 ;  /* 0x0000000b34347c20 */ /* 0x000fe20008410000 */
[----:B------:R-:W-:Y:S01]  /*3570*/  FSEL R25, R69, -INF , !P5 ;  /* 0xff80000045197808 */ /* 0x000fe20006800000 */
[----:B------:R-:W5:Y:S01]  /*3580*/  MUFU.TANH R18, R18 ;  /* 0x0000001200127308 */ /* 0x000f620000002400 */
[----:B------:R-:W-:Y:S01]  /*3590*/  ISETP.GE.AND P0, PT, R9, R229, PT ;  /* 0x000000e50900720c */ /* 0x000fe20003f06270 */
[----:B------:R-:W-:Y:S01]  /*35a0*/  FMUL.FTZ R53, R53, UR11 ;  /* 0x0000000b35357c20 */ /* 0x000fe20008410000 */
[----:B------:R-:W-:Y:S01]  /*35b0*/  ISETP.GT.AND P4, PT, R12, R9, PT ;  /* 0x000000090c00720c */ /* 0x000fe20003f84270 */
[----:B------:R-:W-:Y:S01]  /*35c0*/  FMUL.FTZ R55, R55, UR11 ;  /* 0x0000000b37377c20 */ /* 0x000fe20008410000 */
[----:B------:R-:W-:Y:S01]  /*35d0*/  ISETP.GE.AND P5, PT, R9, R228, PT ;  /* 0x000000e40900720c */ /* 0x000fe20003fa6270 */
[----:B--2---:R-:W-:Y:S01]  /*35e0*/  HMMA.16816.F32.BF16 R48, R20, R32, R48 ;  /* 0x000000201430723c */ /* 0x004fe20000041830 */
[----:B-1----:R-:W-:Y:S01]  /*35f0*/  FSEL R9, R16, -INF , !P6 ;  /* 0xff80000010097808 */ /* 0x002fe20007000000 */
[----:B------:R-:W1:Y:S01]  /*3600*/  MUFU.TANH R10, R10 ;  /* 0x0000000a000a7308 */ /* 0x000e620000002400 */
[----:B------:R-:W-:Y:S01]  /*3610*/  ISETP.GT.AND P6, PT, R230, R11, PT ;  /* 0x0000000be600720c */ /* 0x000fe20003fc4270 */
[----:B------:R-:W-:Y:S01]  /*3620*/  FMUL.FTZ R16, R58, UR11 ;  /* 0x0000000b3a107c20 */ /* 0x000fe20008410000 */
[----:B------:R-:W-:-:S02]  /*3630*/  FSEL R25, R25, -INF , !P3 ;  /* 0xff80000019197808 */ /* 0x000fc40005800000 */
[----:B------:R-:W-:Y:S01]  /*3640*/  FSEL R9, R9, -INF , !P0 ;  /* 0xff80000009097808 */ /* 0x000fe20004000000 */
[----:B------:R-:W-:Y:S01]  /*3650*/  HMMA.16816.F32.BF16 R44, R20, R34, R44 ;  /* 0x00000022142c723c */ /* 0x000fe2000004182c */
[----:B---3--:R-:W-:Y:S01]  /*3660*/  FSEL R64, R64, -INF , !P4 ;  /* 0xff80000040407808 */ /* 0x008fe20006000000 */
[----:B------:R-:W2:Y:S01]  /*3670*/  MUFU.TANH R14, R14 ;  /* 0x0000000e000e7308 */ /* 0x000ea20000002400 */
[C---:B------:R-:W-:Y:S02]  /*3680*/  ISETP.GE.AND P3, PT, R11.reuse, R229, PT ;  /* 0x000000e50b00720c */ /* 0x040fe40003f66270 */
[----:B------:R-:W-:Y:S02]  /*3690*/  ISETP.GT.AND P0, PT, R12, R11, PT ;  /* 0x0000000b0c00720c */ /* 0x000fe40003f04270 */
[----:B------:R-:W-:Y:S02]  /*36a0*/  ISETP.GE.AND P4, PT, R11, R228, PT ;  /* 0x000000e40b00720c */ /* 0x000fe40003f86270 */
[----:B----4-:R-:W-:Y:S01]  /*36b0*/  FSEL R11, R17, -INF , !P6 ;  /* 0xff800000110b7808 */ /* 0x010fe20007000000 */
[----:B------:R-:W3:Y:S01]  /*36c0*/  MUFU.TANH R24, R24 ;  /* 0x0000001800187308 */ /* 0x000ee20000002400 */
[----:B------:R-:W-:-:S02]  /*36d0*/  FSEL R17, R64, -INF , !P5 ;  /* 0xff80000040117808 */ /* 0x000fc40006800000 */
[----:B------:R-:W-:Y:S01]  /*36e0*/  FSEL R11, R11, -INF , !P3 ;  /* 0xff8000000b0b7808 */ /* 0x000fe20005800000 */
[C---:B-----5:R-:W-:Y:S01]  /*36f0*/  HMMA.16816.F32.BF16 R48, R28.reuse, R36, R48 ;  /* 0x000000241c30723c */ /* 0x060fe20000041830 */
[----:B------:R-:W-:Y:S02]  /*3700*/  FSEL R13, R13, -INF , !P0 ;  /* 0xff8000000d0d7808 */ /* 0x000fe40004000000 */
[----:B------:R-:W-:Y:S01]  /*3710*/  ISETP.GT.AND P6, PT, R230, R15, PT ;  /* 0x0000000fe600720c */ /* 0x000fe20003fc4270 */
[----:B------:R-:W4:Y:S01]  /*3720*/  MUFU.TANH R16, R16 ;  /* 0x0000001000107308 */ /* 0x000f220000002400 */
[C---:B------:R-:W-:Y:S02]  /*3730*/  ISETP.GE.AND P5, PT, R15.reuse, R229, PT ;  /* 0x000000e50f00720c */ /* 0x040fe40003fa6270 */
[----:B------:R-:W-:Y:S01]  /*3740*/  ISETP.GT.AND P3, PT, R12, R15, PT ;  /* 0x0000000f0c00720c */ /* 0x000fe20003f64270 */
[----:B------:R-:W-:Y:S01]  /*3750*/  HMMA.16816.F32.BF16 R44, R28, R38, R44 ;  /* 0x000000261c2c723c */ /* 0x000fe2000004182c */
[----:B------:R-:W-:Y:S01]  /*3760*/  ISETP.GE.AND P0, PT, R15, R228, PT ;  /* 0x000000e40f00720c */ /* 0x000fe20003f06270 */
[----:B------:R-:W-:Y:S01]  /*3770*/  VIADD R15, R41, 0x19 ;  /* 0x00000019290f7836 */ /* 0x000fe20000000000 */
[----:B------:R-:W-:Y:S01]  /*3780*/  FSEL R8, R8, -INF , !P6 ;  /* 0xff80000008087808 */ /* 0x000fe20007000000 */
[----:B------:R-:W5:Y:S01]  /*3790*/  MUFU.TANH R3, R57 ;  /* 0x0000003900037308 */ /* 0x000f620000002400 */
[----:B------:R-:W-:Y:S01]  /*37a0*/  FSEL R19, R13, -INF , !P4 ;  /* 0xff8000000d137808 */ /* 0x000fe20006000000 */
[C---:B------:R-:W-:Y:S01]  /*37b0*/  VIADD R13, R41.reuse, 0x20 ;  /* 0x00000020290d7836 */ /* 0x040fe20000000000 */
[----:B------:R-:W-:Y:S01]  /*37c0*/  ISETP.GT.AND P6, PT, R230, R15, PT ;  /* 0x0000000fe600720c */ /* 0x000fe20003fc4270 */
[----:B------:R-:W-:Y:S01]  /*37d0*/  VIADD R29, R41, 0x38 ;  /* 0x00000038291d7836 */ /* 0x000fe20000000000 */
[----:B------:R-:W-:-:S02]  /*37e0*/  FSEL R18, R18, -INF , !P3 ;  /* 0xff80000012127808 */ /* 0x000fc40005800000 */
[----:B------:R-:W-:Y:S01]  /*37f0*/  FSEL R23, R8, -INF , !P5 ;  /* 0xff80000008177808 */ /* 0x000fe20006800000 */
[----:B------:R-:W5:Y:S01]  /*3800*/  MUFU.TANH R20, R59 ;  /* 0x0000003b00147308 */ /* 0x000f620000002400 */
[C---:B------:R-:W-:Y:S01]  /*3810*/  ISETP.GE.AND P4, PT, R15.reuse, R229, PT ;  /* 0x000000e50f00720c */ /* 0x040fe20003f86270 */
[----:B------:R-:W-:Y:S01]  /*3820*/  FMUL.FTZ R48, R48, UR11 ;  /* 0x0000000b30307c20 */ /* 0x000fe20008410000 */
[----:B------:R-:W-:Y:S01]  /*3830*/  BAR.SYNC.DEFER_BLOCKING 0x0 ;  /* 0x0000000000007b1d */ /* 0x000fe20000010000 */
[----:B------:R-:W-:Y:S01]  /*3840*/  ISETP.GT.AND P5, PT, R12, R15, PT ;  /* 0x0000000f0c00720c */ /* 0x000fe20003fa4270 */
[----:B------:R-:W-:Y:S01]  /*3850*/  FMUL.FTZ R50, R50, UR11 ;  /* 0x0000000b32327c20 */ /* 0x000fe20008410000 */
[----:B------:R-:W-:Y:S01]  /*3860*/  ISETP.GE.AND P3, PT, R15, R228, PT ;  /* 0x000000e40f00720c */ /* 0x000fe20003f66270 */
[----:B------:R-:W-:Y:S01]  /*3870*/  FMUL.FTZ R51, R51, UR11 ;  /* 0x0000000b33337c20 */ /* 0x000fe20008410000 */
[----:B-1----:R-:W-:Y:S01]  /*3880*/  FSEL R21, R10, -INF , !P6 ;  /* 0xff8000000a157808 */ /* 0x002fe20007000000 */
[----:B------:R-:W1:Y:S01]  /*3890*/  MUFU.TANH R8, R52 ;  /* 0x0000003400087308 */ /* 0x000e620000002400 */
[----:B------:R-:W-:Y:S01]  /*38a0*/  FSEL R15, R18, -INF , !P0 ;  /* 0xff800000120f7808 */ /* 0x000fe20004000000 */
[----:B------:R-:W-:Y:S01]  /*38b0*/  FMUL.FTZ R18, R54, UR11 ;  /* 0x0000000b36127c20 */ /* 0x000fe20008410000 */
[----:B------:R-:W-:Y:S01]  /*38c0*/  ISETP.GT.AND P6, PT, R230, R13, PT ;  /* 0x0000000de600720c */ /* 0x000fe20003fc4270 */
[----:B------:R-:W-:Y:S01]  /*38d0*/  FMUL.FTZ R47, R47, UR11 ;  /* 0x0000000b2f2f7c20 */ /* 0x000fe20008410000 */
[----:B------:R-:W-:-:S02]  /*38e0*/  FSEL R21, R21, -INF , !P4 ;  /* 0xff80000015157808 */ /* 0x000fc40006000000 */
[C---:B------:R-:W-:Y:S01]  /*38f0*/  ISETP.GE.AND P0, PT, R13.reuse, R229, PT ;  /* 0x000000e50d00720c */ /* 0x040fe20003f06270 */
[----:B------:R-:W1:Y:S01]  /*3900*/  MUFU.TANH R18, R18 ;  /* 0x0000001200127308 */ /* 0x000e620000002400 */
[----:B------:R-:W-:Y:S02]  /*3910*/  ISETP.GT.AND P4, PT, R12, R13, PT ;  /* 0x0000000d0c00720c */ /* 0x000fe40003f84270 */
[----:B--2---:R-:W-:Y:S02]  /*3920*/  FSEL R14, R14, -INF , !P5 ;  /* 0xff8000000e0e7808 */ /* 0x004fe40006800000 */
[----:B---3--:R-:W-:Y:S02]  /*3930*/  FSEL R24, R24, -INF , !P6 ;  /* 0xff80000018187808 */ /* 0x008fe40007000000 */
[----:B------:R-:W-:Y:S01]  /*3940*/  ISETP.GT.AND P6, PT, R230, R27, PT ;  /* 0x0000001be600720c */ /* 0x000fe20003fc4270 */
[----:B------:R-:W2:Y:S01]  /*3950*/  MUFU.TANH R10, R53 ;  /* 0x00000035000a7308 */ /* 0x000ea20000002400 */
[----:B------:R-:W-:-:S02]  /*3960*/  ISETP.GE.AND P5, PT, R13, R228, PT ;  /* 0x000000e40d00720c */ /* 0x000fc40003fa6270 */
[----:B------:R-:W-:Y:S02]  /*3970*/  FSEL R13, R14, -INF , !P3 ;  /* 0xff8000000e0d7808 */ /* 0x000fe40005800000 */
[----:B------:R-:W-:Y:S02]  /*3980*/  FSEL R235, R24, -INF , !P0 ;  /* 0xff80000018eb7808 */ /* 0x000fe40004000000 */
[----:B----4-:R-:W-:Y:S01]  /*3990*/  FSEL R16, R16, -INF , !P4 ;  /* 0xff80000010107808 */ /* 0x010fe20006000000 */
[----:B------:R-:W3:Y:S01]  /*39a0*/  MUFU.TANH R14, R55 ;  /* 0x00000037000e7308 */ /* 0x000ee20000002400 */
[C---:B------:R-:W-:Y:S02]  /*39b0*/  ISETP.GE.AND P3, PT, R27.reuse, R229, PT ;  /* 0x000000e51b00720c */ /* 0x040fe40003f66270 */
[----:B------:R-:W-:Y:S02]  /*39c0*/  ISETP.GT.AND P0, PT, R12, R27, PT ;  /* 0x0000001b0c00720c */ /* 0x000fe40003f04270 */
[----:B------:R-:W-:Y:S01]  /*39d0*/  ISETP.GE.AND P4, PT, R27, R228, PT ;  /* 0x000000e41b00720c */ /* 0x000fe20003f86270 */
[----:B------:R-:W-:Y:S01]  /*39e0*/  VIADD R27, R41, 0x28 ;  /* 0x00000028291b7836 */ /* 0x000fe20000000000 */
[----:B-----5:R-:W-:Y:S01]  /*39f0*/  FSEL R195, R3, -INF , !P6 ;  /* 0xff80000003c37808 */ /* 0x020fe20007000000 */
[----:B------:R-:W-:Y:S01]  /*3a00*/  MUFU.TANH R209, R50 ;  /* 0x0000003200d17308 */ /* 0x000fe20000002400 */
[----:B------:R-:W-:Y:S01]  /*3a10*/  FSEL R199, R16, -INF , !P5 ;  /* 0xff80000010c77808 */ /* 0x000fe20006800000 */
[----:B------:R-:W-:Y:S01]  /*3a20*/  FMUL.FTZ R16, R49, UR11 ;  /* 0x0000000b31107c20 */ /* 0x000fe20008410000 */
[----:B------:R-:W-:-:S02]  /*3a30*/  FSEL R195, R195, -INF , !P3 ;  /* 0xff800000c3c37808 */ /* 0x000fc40005800000 */
[----:B------:R-:W-:Y:S02]  /*3a40*/  FSEL R20, R20, -INF , !P0 ;  /* 0xff80000014147808 */ /* 0x000fe40004000000 */
[----:B------:R-:W-:Y:S01]  /*3a50*/  ISETP.GT.AND P5, PT, R230, R27, PT ;  /* 0x0000001be600720c */ /* 0x000fe20003fa4270 */
[----:B------:R-:W4:Y:S01]  /*3a60*/  MUFU.TANH R3, R48 ;  /* 0x0000003000037308 */ /* 0x000f220000002400 */
[C---:B------:R-:W-:Y:S02]  /*3a70*/  ISETP.GE.AND P6, PT, R27.reuse, R229, PT ;  /* 0x000000e51b00720c */ /* 0x040fe40003fc6270 */
[----:B------:R-:W-:Y:S02]  /*3a80*/  ISETP.GT.AND P3, PT, R12, R27, PT ;  /* 0x0000001b0c00720c */ /* 0x000fe40003f64270 */
[----:B------:R-:W-:Y:S01]  /*3a90*/  ISETP.GE.AND P0, PT, R27, R228, PT ;  /* 0x000000e41b00720c */ /* 0x000fe20003f06270 */
[----:B------:R-:W-:Y:S01]  /*3aa0*/  VIADD R27, R41, 0x29 ;  /* 0x00000029291b7836 */ /* 0x000fe20000000000 */
[----:B-1----:R-:W-:Y:S01]  /*3ab0*/  FSEL R8, R8, -INF , !P5 ;  /* 0xff80000008087808 */ /* 0x002fe20006800000 */
[----:B------:R-:W1:Y:S01]  /*3ac0*/  MUFU.TANH R16, R16 ;  /* 0x0000001000107308 */ /* 0x000e620000002400 */
[----:B------:R-:W-:-:S02]  /*3ad0*/  FSEL R221, R20, -INF , !P4 ;  /* 0xff80000014dd7808 */ /* 0x000fc40006000000 */
[----:B------:R-:W-:Y:S02]  /*3ae0*/  ISETP.GT.AND P4, PT, R230, R27, PT ;  /* 0x0000001be600720c */ /* 0x000fe40003f84270 */
[----:B------:R-:W-:Y:S01]  /*3af0*/  FSEL R233, R8, -INF , !P6 ;  /* 0xff80000008e97808 */ /* 0x000fe20007000000 */
[----:B------:R-:W-:Y:S01]  /*3b00*/  FMUL.FTZ R8, R44, UR11 ;  /* 0x0000000b2c087c20 */ /* 0x000fe20008410000 */
[----:B------:R-:W-:Y:S02]  /*3b10*/  FSEL R18, R18, -INF , !P3 ;  /* 0xff80000012127808 */ /* 0x000fe40005800000 */
[C---:B------:R-:W-:Y:S02]  /*3b20*/  ISETP.GE.AND P5, PT, R27.reuse, R229, PT ;  /* 0x000000e51b00720c */ /* 0x040fe40003fa6270 */
[----:B------:R-:W-:Y:S01]  /*3b30*/  ISETP.GT.AND P6, PT, R12, R27, PT ;  /* 0x0000001b0c00720c */ /* 0x000fe20003fc4270 */
[----:B------:R-:W5:Y:S01]  /*3b40*/  MUFU.TANH R8, R8 ;  /* 0x0000000800087308 */ /* 0x000f620000002400 */
[----:B------:R-:W-:Y:S01]  /*3b50*/  ISETP.GE.AND P3, PT, R27, R228, PT ;  /* 0x000000e41b00720c */ /* 0x000fe20003f66270 */
[----:B------:R-:W-:Y:S01]  /*3b60*/  VIADD R27, R41, 0x30 ;  /* 0x00000030291b7836 */ /* 0x000fe20000000000 */
[----:B--2---:R-:W-:-:S02]  /*3b70*/  FSEL R10, R10, -INF , !P4 ;  /* 0xff8000000a0a7808 */ /* 0x004fc40006000000 */
[----:B------:R-:W-:Y:S02]  /*3b80*/  FSEL R201, R18, -INF , !P0 ;  /* 0xff80000012c97808 */ /* 0x000fe40004000000 */
[----:B------:R-:W-:Y:S01]  /*3b90*/  FSEL R197, R10, -INF , !P5 ;  /* 0xff8000000ac57808 */ /* 0x000fe20006800000 */
[----:B------:R-:W-:Y:S01]  /*3ba0*/  FMUL.FTZ R10, R70, UR11 ;  /* 0x0000000b460a7c20 */ /* 0x000fe20008410000 */
[----:B---3--:R-:W-:Y:S02]  /*3bb0*/  FSEL R219, R14, -INF , !P6 ;  /* 0xff8000000edb7808 */ /* 0x008fe40007000000 */
[----:B------:R-:W-:Y:S01]  /*3bc0*/  ISETP.GT.AND P0, PT, R230, R27, PT ;  /* 0x0000001be600720c */ /* 0x000fe20003f04270 */
[----:B------:R-:W2:Y:S01]  /*3bd0*/  MUFU.TANH R14, R68 ;  /* 0x00000044000e7308 */ /* 0x000ea20000002400 */
[----:B------:R-:W-:Y:S02]  /*3be0*/  ISETP.GE.AND P4, PT, R27, R229, PT ;  /* 0x000000e51b00720c */ /* 0x000fe40003f86270 */
[----:B------:R-:W-:-:S02]  /*3bf0*/  ISETP.GT.AND P5, PT, R12, R27, PT ;  /* 0x0000001b0c00720c */ /* 0x000fc40003fa4270 */
[----:B------:R-:W-:Y:S01]  /*3c00*/  ISETP.GE.AND P6, PT, R27, R228, PT ;  /* 0x000000e41b00720c */ /* 0x000fe20003fc6270 */
[----:B------:R-:W-:Y:S01]  /*3c10*/  VIADD R27, R41, 0x31 ;  /* 0x00000031291b7836 */ /* 0x000fe20000000000 */
[----:B------:R-:W-:Y:S01]  /*3c20*/  FSEL R219, R219, -INF , !P3 ;  /* 0xff800000dbdb7808 */ /* 0x000fe20005800000 */
[----:B------:R-:W3:Y:S01]  /*3c30*/  MUFU.TANH R10, R10 ;  /* 0x0000000a000a7308 */ /* 0x000ee20000002400 */
[----:B----4-:R-:W-:Y:S02]  /*3c40*/  FSEL R3, R3, -INF , !P0 ;  /* 0xff80000003037808 */ /* 0x010fe40004000000 */
[----:B------:R-:W-:Y:S02]  /*3c50*/  ISETP.GT.AND P3, PT, R230, R27, PT ;  /* 0x0000001be600720c */ /* 0x000fe40003f64270 */
[----:B------:R-:W-:Y:S02]  /*3c60*/  ISETP.GE.AND P0, PT, R27, R229, PT ;  /* 0x000000e51b00720c */ /* 0x000fe40003f06270 */
[----:B-1----:R-:W-:-:S02]  /*3c70*/  FSEL R16, R16, -INF , !P3 ;  /* 0xff80000010107808 */ /* 0x002fc40005800000 */
[----:B------:R-:W-:Y:S02]  /*3c80*/  ISETP.GT.AND P3, PT, R230, R29, PT ;  /* 0x0000001de600720c */ /* 0x000fe40003f64270 */
[----:B------:R-:W-:Y:S01]  /*3c90*/  FSEL R215, R16, -INF , !P0 ;  /* 0xff80000010d77808 */ /* 0x000fe20004000000 */
[----:B------:R-:W-:Y:S01]  /*3ca0*/  FMUL.FTZ R16, R45, UR11 ;  /* 0x0000000b2d107c20 */ /* 0x000fe20008410000 */
[----:B------:R-:W-:Y:S02]  /*3cb0*/  ISETP.GT.AND P0, PT, R230, R41, PT ;  /* 0x00000029e600720c */ /* 0x000fe40003f04270 */
[----:B------:R-:W-:Y:S02]  /*3cc0*/  FSEL R217, R3, -INF , !P4 ;  /* 0xff80000003d97808 */ /* 0x000fe40006000000 */
[----:B-----5:R-:W-:Y:S01]  /*3cd0*/  FSEL R213, R8, -INF , !P3 ;  /* 0xff80000008d57808 */ /* 0x020fe20005800000 */
[----:B------:R-:W1:Y:S01]  /*3ce0*/  MUFU.TANH R16, R16 ;  /* 0x0000001000107308 */ /* 0x000e620000002400 */
[----:B------:R-:W-:-:S02]  /*3cf0*/  ISETP.GE.AND P3, PT, R41, R229, PT ;  /* 0x000000e52900720c */ /* 0x000fc40003f66270 */
[----:B--2---:R-:W-:Y:S01]  /*3d00*/  FSEL R3, R14, -INF , !P0 ;  /* 0xff8000000e037808 */ /* 0x004fe20004000000 */
[----:B------:R-:W-:Y:S01]  /*3d10*/  FMUL.FTZ R14, R46, UR11 ;  /* 0x0000000b2e0e7c20 */ /* 0x000fe20008410000 */
[----:B------:R-:W-:Y:S02]  /*3d20*/  ISETP.GT.AND P0, PT, R12, R41, PT ;  /* 0x000000290c00720c */ /* 0x000fe40003f04270 */
[----:B------:R-:W-:Y:S01]  /*3d30*/  FSEL R3, R3, -INF , !P3 ;  /* 0xff80000003037808 */ /* 0x000fe20005800000 */
[----:B------:R2:W4:Y:S01]  /*3d40*/  MUFU.TANH R8, R51 ;  /* 0x0000003300087308 */ /* 0x0005220000002400 */
[----:B------:R-:W-:Y:S02]  /*3d50*/  ISETP.GE.AND P3, PT, R29, R229, PT ;  /* 0x000000e51d00720c */ /* 0x000fe40003f66270 */
[----:B------:R-:W-:Y:S02]  /*3d60*/  FMNMX3.FTZ R18, R3, R65, R67, !PT ;  /* 0x0000004103127276 */ /* 0x000fe40007810043 */
[----:B------:R-:W-:-:S02]  /*3d70*/  FSEL R213, R213, -INF , !P3 ;  /* 0xff800000d5d57808 */ /* 0x000fc40005800000 */
[----:B------:R-:W-:Y:S01]  /*3d80*/  FMNMX3.FTZ R18, R18, R63, R9, !PT ;  /* 0x0000003f12127276 */ /* 0x000fe20007810009 */
[----:B------:R-:W1:Y:S01]  /*3d90*/  MUFU.TANH R14, R14 ;  /* 0x0000000e000e7308 */ /* 0x000e620000002400 */
[----:B---3--:R-:W-:Y:S02]  /*3da0*/  FSEL R10, R10, -INF , !P0 ;  /* 0xff8000000a0a7808 */ /* 0x008fe40004000000 */
[C---:B------:R-:W-:Y:S01]  /*3db0*/  ISETP.GE.AND P3, PT, R41.reuse, R228, PT ;  /* 0x000000e42900720c */ /* 0x040fe20003f66270 */
[----:B------:R-:W-:Y:S01]  /*3dc0*/  VIADD R41, R41, 0x39 ;  /* 0x0000003929297836 */ /* 0x000fe20000000000 */
[----:B------:R-:W-:Y:S02]  /*3dd0*/  FMNMX3.FTZ R18, R18, R11, R23, !PT ;  /* 0x0000000b12127276 */ /* 0x000fe40007810017 */
[----:B------:R-:W-:Y:S02]  /*3de0*/  FSEL R209, R209, -INF , !P5 ;  /* 0xff800000d1d17808 */ /* 0x000fe40006800000 */
[----:B------:R-:W-:-:S02]  /*3df0*/  ISETP.GT.AND P5, PT, R12, R27, PT ;  /* 0x0000001b0c00720c */ /* 0x000fc40003fa4270 */
[----:B------:R-:W-:Y:S02]  /*3e00*/  ISETP.GE.AND P4, PT, R27, R228, PT ;  /* 0x000000e41b00720c */ /* 0x000fe40003f86270 */
[----:B------:R-:W-:Y:S02]  /*3e10*/  FSEL R27, R10, -INF , !P3 ;  /* 0xff8000000a1b7808 */ /* 0x000fe40005800000 */
[----:B------:R-:W-:Y:S01]  /*3e20*/  FMNMX3.FTZ R20, R18, R21, R235, !PT ;  /* 0x0000001512147276 */ /* 0x000fe200078100eb */
[----:B------:R2:W3:Y:S01]  /*3e30*/  MUFU.TANH R10, R47 ;  /* 0x0000002f000a7308 */ /* 0x0004e20000002400 */
[----:B------:R-:W-:Y:S02]  /*3e40*/  ISETP.GT.AND P0, PT, R230, R41, PT ;  /* 0x00000029e600720c */ /* 0x000fe40003f04270 */
[----:B------:R-:W-:Y:S02]  /*3e50*/  FMNMX3.FTZ R20, R20, R195, R233, !PT ;  /* 0x000000c314147276 */ /* 0x000fe400078100e9 */
[----:B-1----:R-:W-:-:S02]  /*3e60*/  FSEL R16, R16, -INF , !P0 ;  /* 0xff80000010107808 */ /* 0x002fc40004000000 */
[----:B------:R-:W-:Y:S02]  /*3e70*/  ISETP.GE.AND P0, PT, R41, R229, PT ;  /* 0x000000e52900720c */ /* 0x000fe40003f06270 */
[----:B------:R-:W-:Y:S02]  /*3e80*/  FMNMX3.FTZ R18, R27, R43, R61, !PT ;  /* 0x0000002b1b127276 */ /* 0x000fe4000781003d */
[----:B------:R-:W-:Y:S02]  /*3e90*/  FMNMX3.FTZ R20, R20, R197, R217, !PT ;  /* 0x000000c514147276 */ /* 0x000fe400078100d9 */
[----:B------:R-:W-:Y:S02]  /*3ea0*/  ISETP.GT.AND P3, PT, R12, R29, PT ;  /* 0x0000001d0c00720c */ /* 0x000fe40003f64270 */
[----:B------:R-:W-:Y:S02]  /*3eb0*/  FSEL R211, R16, -INF , !P0 ;  /* 0xff80000010d37808 */ /* 0x000fe40004000000 */
[----:B------:R-:W-:-:S02]  /*3ec0*/  FMNMX3.FTZ R18, R18, R25, R17, !PT ;  /* 0x0000001912127276 */ /* 0x000fc40007810011 */
[----:B------:R-:W-:Y:S01]  /*3ed0*/  FMNMX3.FTZ R20, R20, R215, R213, !PT ;  /* 0x000000d714147276 */ /* 0x000fe200078100d5 */
[----:B--234-:R-:W-:Y:S06]  /*3ee0*/  BRA.U !UP0, `(.L_x_2029) ;  /* 0x00000001086c7547 */ /* 0x01cfec000b800000 */
        /* <DEDUP_REMOVED lines=27> */
.L_x_2029:
[----:B------:R-:W-:Y:S01]  /*40a0*/  FMNMX3.FTZ R18, R18, R19, R15, !PT ;  /* 0x0000001312127276 */ /* 0x000fe2000781000f */
[----:B------:R-:W2:Y:S01]  /*40b0*/  LDCU UR4, c[0x0][0x45c] ;  /* 0x00008b80ff0477ac */ /* 0x000ea20008000800 */
[----:B------:R-:W-:Y:S02]  /*40c0*/  FSEL R209, R209, -INF , !P6 ;  /* 0xff800000d1d17808 */ /* 0x000fe40007000000 */
[----:B------:R-:W-:Y:S01]  /*40d0*/  ISETP.GT.AND P6, PT, R12, R41, PT ;  /* 0x000000290c00720c */ /* 0x000fe20003fc4270 */
[----:B------:R-:W-:Y:S01]  /*40e0*/  UISETP.GT.U32.AND UP0, UPT, UR32, UR18, UPT ;  /* 0x000000122000728c */ /* 0x000fe2000bf04070 */
[----:B------:R-:W-:Y:S02]  /*40f0*/  FMNMX.FTZ R20, R211, R20, !PT ;  /* 0x00000014d3147209 */ /* 0x000fe40007810000 */
[----:B------:R-:W-:Y:S02]  /*4100*/  FMNMX3.FTZ R12, R18, R13, R199, !PT ;  /* 0x0000000d120c7276 */ /* 0x000fe400078100c7 */
[----:B------:R-:W-:-:S02]  /*4110*/  ISETP.GE.AND P0, PT, R29, R228, PT ;  /* 0x000000e41d00720c */ /* 0x000fc40003f06270 */
[----:B------:R-:W-:Y:S01]  /*4120*/  FSEL R8, R8, -INF , !P5 ;  /* 0xff80000008087808 */ /* 0x000fe20006800000 */
[----:B------:R-:W3:Y:S01]  /*4130*/  SHFL.BFLY PT, R29, R20, 0x2, 0x1f ;  /* 0x0c401f00141d7f89 */ /* 0x000ee200000e0000 */
        /* <DEDUP_REMOVED lines=9> */
[----:B------:R-:W-:Y:S02]  /*41d0*/  LOP3.LUT R223, R2, 0x200, R89, 0xf8, !PT ;  /* 0x0000020002df7812 */ /* 0x000fe400078ef859 */
[----:B-1----:R-:W-:-:S02]  /*41e0*/  FMNMX.FTZ R33, R203, R12, !PT ;  /* 0x0000000ccb217209 */ /* 0x002fc40007810000 */
[----:B------:R-:W-:Y:S02]  /*41f0*/  LEA R223, R223, UR5, 0x1 ;  /* 0x00000005dfdf7c11 */ /* 0x000fe4000f8e08ff */
[----:B---3--:R-:W-:Y:S01]  /*4200*/  FMNMX.FTZ R31, R20, R29, !PT ;  /* 0x0000001d141f7209 */ /* 0x008fe20007810000 */
[----:B------:R-:W1:Y:S01]  /*4210*/  SHFL.BFLY PT, R8, R33, 0x2, 0x1f ;  /* 0x0c401f0021087f89 */ /* 0x000e6200000e0000 */
[-C--:B------:R-:W-:Y:S02]  /*4220*/  IADD3 R193, PT, PT, R88, R223.reuse, RZ ;  /* 0x000000df58c17210 */ /* 0x080fe40007ffe0ff */
[C---:B------:R-:W-:Y:S01]  /*4230*/  IADD3 R198, PT, PT, R6.reuse, R223, RZ ;  /* 0x000000df06c67210 */ /* 0x040fe20007ffe0ff */
[----:B------:R-:W3:Y:S01]  /*4240*/  SHFL.BFLY PT, R164, R31, 0x1, 0x1f ;  /* 0x0c201f001fa47f89 */ /* 0x000ee200000e0000 */
[----:B------:R-:W-:-:S03]  /*4250*/  IADD3 R192, PT, PT, R6, R193, RZ ;  /* 0x000000c106c07210 */ /* 0x000fc60007ffe0ff */
        /* <DEDUP_REMOVED lines=56> */
[----:B------:R-:W-:Y:S01]  /*45e0*/  FFMA.FTZ R204, R219, UR4, -R202 ;  /* 0x00000004dbcc7c23 */ /* 0x000fe200080108ca */
        /* <DEDUP_REMOVED lines=11> */
[----:B----4-:R-:W-:Y:S01]  /*46a0*/  F2FP.BF16.F32.PACK_AB R130, R184, R185 ;  /* 0x000000b9b882723e */ /* 0x010fe200000010ff */
[----:B------:R-:W-:Y:S01]  /*46b0*/  FADD.FTZ R190, R190, R189 ;  /* 0x000000bdbebe7221 */ /* 0x000fe20000010000 */
[----:B------:R-:W4:Y:S03]  /*46c0*/  LDSM.16.MT88.4 R24, [R198+0x1a800] ;  /* 0x01a80000c618783b */ /* 0x000f260000004200 */
[----:B------:R-:W-:Y:S01]  /*46d0*/  FADD.FTZ R185, R185, R190 ;  /* 0x000000beb9b97221 */ /* 0x000fe20000010000 */
[----:B------:R-:W-:Y:S01]  /*46e0*/  LDSM.16.MT88.4 R176, [R192+0x18800] ;  /* 0x01880000c0b0783b */ /* 0x000fe20000004200 */
[----:B------:R-:W-:Y:S02]  /*46f0*/  MUFU.EX2 R187, R187 ;  /* 0x000000bb00bb7308 */ /* 0x000fe40000000800 */
[----:B------:R-:W-:Y:S01]  /*4700*/  FADD.FTZ R184, R184, R185 ;  /* 0x000000b9b8b87221 */ /* 0x000fe20000010000 */
[----:B------:R-:W-:Y:S04]  /*4710*/  LDSM.16.MT88.4 R172, [R223+0x1a800] ;  /* 0x01a80000dfac783b */ /* 0x000fe80000004200 */
[----:B------:R-:W-:Y:S01]  /*4720*/  LDSM.16.MT88.4 R168, [R193+0x1a800] ;  /* 0x01a80000c1a8783b */ /* 0x000fe20000004200 */
        /* <DEDUP_REMOVED lines=41> */
[C---:B-1----:R-:W-:Y:S07]  /*49c0*/  HMMA.16816.F32.BF16 R116, R128.reuse, R120, RZ ;  /* 0x000000788074723c */ /* 0x042fee00000418ff */
        /* <DEDUP_REMOVED lines=131> */
[C---:B----4-:R-:W-:Y:S08]  /*5200*/  HMMA.16816.F32.BF16 R124, R8.reuse, R28, R124 ;  /* 0x0000001c087c723c */ /* 0x050ff0000004187c */
        /* <DEDUP_REMOVED lines=66> */
[----:B------:R-:W-:Y:S02]  /*5630*/  LOP3.LUT R233, R7, R2, RZ, 0xfc, !PT ;  /* 0x0000000207e97212 */ /* 0x000fe400078efcff */
[----:B------:R-:W-:Y:S01]  /*5640*/  LOP3.LUT R6, R0, 0x2, RZ, 0xc0, !PT ;  /* 0x0000000200067812 */ /* 0x000fe200078ec0ff */
[----:B------:R-:W-:Y:S01]  /*5650*/  USHF.L.U32 UR9, UR14, 0x6, URZ ;  /* 0x000000060e097899 */ /* 0x000fe200080006ff */
[----:B------:R-:W-:Y:S01]  /*5660*/  LEA R233, R233, UR5, 0x1 ;  /* 0x00000005e9e97c11 */ /* 0x000fe2000f8e08ff */
[----:B------:R-:W-:Y:S01]  /*5670*/  UIMAD UR4, UR32, UR7, UR15 ;  /* 0x00000007200472a4 */ /* 0x000fe2000f8e020f */
[----:B------:R-:W-:Y:S01]  /*5680*/  IMAD.U32 R8, RZ, RZ, UR14 ;  /* 0x0000000eff087e24 */ /* 0x000fe2000f8e00ff */
[----:B------:R-:W-:Y:S01]  /*5690*/  ULEA UR9, UP0, UR6, UR9, 0x5 ;  /* 0x0000000906097291 */ /* 0x000fe2000f8028ff */
[----:B------:R-:W-:Y:S01]  /*56a0*/  IMAD.U32 R9, RZ, RZ, UR15 ;  /* 0x0000000fff097e24 */ /* 0x000fe2000f8e00ff */
[----:B------:R-:W-:-:S02]  /*56b0*/  USHF.L.U64.HI UR8, UR14, 0x6, UR4 ;  /* 0x000000060e087899 */ /* 0x000fc40008010204 */
[----:B------:R-:W-:Y:S01]  /*56c0*/  IMAD.U32 R13, RZ, RZ, UR4 ;  /* 0x00000004ff0d7e24 */ /* 0x000fe2000f8e00ff */
[----:B------:R-:W-:Y:S01]  /*56d0*/  BAR.SYNC.DEFER_BLOCKING 0x0 ;  /* 0x0000000000007b1d */ /* 0x000fe20000010000 */
        /* <DEDUP_REMOVED lines=8> */
[----:B------:R-:W-:Y:S01]  /*5760*/  ISETP.NE.AND P0, PT, R6, RZ, PT ;  /* 0x000000ff0600720c */ /* 0x000fe20003f05270 */
[----:B------:R-:W-:-:S03]  /*5770*/  IMAD.MOV.U32 R6, RZ, RZ, 0x40 ;  /* 0x00000040ff067424 */ /* 0x000fc600078e00ff */
[----:B------:R-:W-:Y:S02]  /*5780*/  SEL R166, R4, 0xffffffe0, !P0 ;  /* 0xffffffe004a67807 */ /* 0x000fe40004000000 */
[----:B------:R-:W-:-:S03]  /*5790*/  SEL R6, R6, 0xffffffc0, !P1 ;  /* 0xffffffc006067807 */ /* 0x000fc60004800000 */
[--C-:B------:R-:W-:Y:S01]  /*57a0*/  IMAD.IADD R232, R166, 0x1, R233.reuse ;  /* 0x00000001a6e87824 */ /* 0x100fe200078e02e9 */
[----:B------:R-:W-:Y:S01]  /*57b0*/  @!PT LDS RZ, [RZ] ;  /* 0x00000000fffff984 */ /* 0x000fe20000000800 */
[----:B------:R-:W-:Y:S01]  /*57c0*/  @!PT LDS RZ, [RZ] ;  /* 0x00000000fffff984 */ /* 0x000fe20000000800 */
[----:B------:R-:W-:Y:S01]  /*57d0*/  @!PT LDS RZ, [RZ] ;  /* 0x00000000fffff984 */ /* 0x000fe20000000800 */
[----:B------:R-:W-:Y:S01]  /*57e0*/  LDGSTS.E.BYPASS.LTC128B.128 [R227+0x18000], desc[UR24][R14.64] ;  /* 0x180000000ee37fae */ /* 0x000fe2000b981a18 */
[C---:B------:R-:W-:Y:S02]  /*57f0*/  IMAD.IADD R165, R5.reuse, 0x1, R166 ;  /* 0x0000000105a57824 */ /* 0x040fe400078e02a6 */
[----:B------:R-:W-:Y:S01]  /*5800*/  IMAD.IADD R221, R6, 0x1, R233 ;  /* 0x0000000106dd7824 */ /* 0x000fe200078e02e9 */
        /* <DEDUP_REMOVED lines=9> */
[----:B------:R1:W-:Y:S04]  /*58a0*/  LDGSTS.E.BYPASS.LTC128B.128 [R227+0x1f000], desc[UR24][R12.64+0x180] ;  /* 0x1f0001800ce37fae */ /* 0x0003e8000b981a18 */
[----:B------:R-:W-:Y:S04]  /*58b0*/  LDSM.16.M88.4 R188, [R233] ;  /* 0x00000000e9bc783b */ /* 0x000fe80000000200 */
[----:B------:R-:W2:Y:S04]  /*58c0*/  LDSM.16.M88.4 R168, [R220+UR5+0x10000] ;  /* 0x01000005dca8783b */ /* 0x000ea80008000200 */
[----:B------:R-:W3:Y:S04]  /*58d0*/  LDSM.16.M88.4 R28, [R220+UR5+0x10800] ;  /* 0x01080005dc1c783b */ /* 0x000ee80008000200 */
[----:B------:R-:W4:Y:S04]  /*58e0*/  LDSM.16.M88.4 R196, [R220+UR5+0x11000] ;  /* 0x01100005dcc4783b */ /* 0x000f280008000200 */
[----:B------:R-:W5:Y:S04]  /*58f0*/  LDSM.16.M88.4 R8, [R220+UR5+0x11800] ;  /* 0x01180005dc08783b */ /* 0x000f680008000200 */
        /* <DEDUP_REMOVED lines=9> */
[C---:B------:R-:W-:Y:S03]  /*5990*/  HMMA.16816.F32.BF16 R168, R188.reuse, R170, RZ ;  /* 0x000000aabca8723c */ /* 0x040fe600000418ff */
[----:B------:R-:W-:Y:S04]  /*59a0*/  LDSM.16.M88.4 R204, [R166+0x10800] ;  /* 0x01080000a6cc783b */ /* 0x000fe80000000200 */
        /* <DEDUP_REMOVED lines=9> */
[----:B------:R-:W2:Y:S07]  /*5a40*/  LDSM.16.M88.4 R8, [R221] ;  /* 0x00000000dd08783b */ /* 0x000eae0000000200 */
        /* <DEDUP_REMOVED lines=8> */
[----:B------:R-:W3:Y:S07]  /*5ad0*/  LDSM.16.M88.4 R24, [R167] ;  /* 0x00000000a718783b */ /* 0x000eee0000000200 */
[C---:B------:R-:W-:Y:S08]  /*5ae0*/  HMMA.16816.F32.BF16 R192, R172.reuse, R184, R192 ;  /* 0x000000b8acc0723c */ /* 0x040ff000000418c0 */
[----:B------:R-:W-:Y:S01]  /*5af0*/  HMMA.16816.F32.BF16 R188, R172, R186, R188 ;  /* 0x000000baacbc723c */ /* 0x000fe200000418bc */
[----:B------:R-:W4:Y:S04]  /*5b00*/  LDSM.16.M88.4 R184, [R166+0x11000] ;  /* 0x01100000a6b8783b */ /* 0x000f280000000200 */
[----:B------:R-:W5:Y:S03]  /*5b10*/  LDSM.16.M88.4 R172, [R166+0x11800] ;  /* 0x01180000a6ac783b */ /* 0x000f660000000200 */
[C---:B--2---:R-:W-:Y:S08]  /*5b20*/  HMMA.16816.F32.BF16 R16, R8.reuse, R20, R16 ;  /* 0x000000140810723c */ /* 0x044ff00000041810 */
[C---:B------:R-:W-:Y:S01]  /*5b30*/  HMMA.16816.F32.BF16 R168, R8.reuse, R22, R168 ;  /* 0x0000001608a8723c */ /* 0x040fe200000418a8 */
[----:B------:R-:W-:Y:S07]  /*5b40*/  LDSM.16.M88.4 R20, [R220+UR5+0x12000] ;  /* 0x01200005dc14783b */ /* 0x000fee0008000200 */
        /* <DEDUP_REMOVED lines=97> */
[C---:B--2---:R-:W-:Y:S08]  /*6160*/  HMMA.16816.F32.BF16 R192, R20.reuse, R24, R192 ;  /* 0x0000001814c0723c */ /* 0x044ff000000418c0 */
[----:B------:R-:W-:Y:S01]  /*6170*/  HMMA.16816.F32.BF16 R188, R20, R26, R188 ;  /* 0x0000001a14bc723c */ /* 0x000fe200000418bc */
[----:B------:R-:W-:Y:S04]  /*6180*/  LDSM.16.M88.4 R24, [R233+0xc000] ;  /* 0x00c00000e918783b */ /* 0x000fe80000000200 */
[----:B------:R-:W2:Y:S03]  /*6190*/  LDSM.16.M88.4 R20, [R220+UR5+0x16000] ;  /* 0x01600005dc14783b */ /* 0x000ea60008000200 */
[C---:B----4-:R-:W-:Y:S08]  /*61a0*/  HMMA.16816.F32.BF16 R16, R212.reuse, R12, R16 ;  /* 0x0000000cd410723c */ /* 0x050ff00000041810 */
[C---:B------:R-:W-:Y:S01]  /*61b0*/  HMMA.16816.F32.BF16 R168, R212.reuse, R14, R168 ;  /* 0x0000000ed4a8723c */ /* 0x040fe200000418a8 */
[----:B------:R-:W-:Y:S07]  /*61c0*/  LDSM.16.M88.4 R12, [R232+0xc000] ;  /* 0x00c00000e80c783b */ /* 0x000fee0000000200 */
[C---:B-1----:R-:W-:Y:S08]  /*61d0*/  HMMA.16816.F32.BF16 R32, R212.reuse, R8, R32 ;  /* 0x00000008d420723c */ /* 0x042ff00000041820 */
[----:B------:R-:W-:Y:S01]  /*61e0*/  HMMA.16816.F32.BF16 R28, R212, R10, R28 ;  /* 0x0000000ad41c723c */ /* 0x000fe2000004181c */
[----:B------:R-:W1:Y:S07]  /*61f0*/  LDSM.16.M88.4 R8, [R165+0x16000] ;  /* 0x01600000a508783b */ /* 0x000e6e0000000200 */
[----:B------:R-:W-:Y:S08]  /*6200*/  HMMA.16816.F32.BF16 R16, R184, R216, R16 ;  /* 0x000000d8b810723c */ /* 0x000ff00000041810 */
[C---:B------:R-:W-:Y:S08]  /*6210*/  HMMA.16816.F32.BF16 R192, R212.reuse, R204, R192 ;  /* 0x000000ccd4c0723c */ /* 0x040ff000000418c0 */
[----:B------:R-:W-:Y:S01]  /*6220*/  HMMA.16816.F32.BF16 R188, R212, R206, R188 ;  /* 0x000000ced4bc723c */ /* 0x000fe200000418bc */
[----:B------:R-:W3:Y:S07]  /*6230*/  LDSM.16.M88.4 R204, [R220+UR5+0x16800] ;  /* 0x01680005dccc783b */ /* 0x000eee0008000200 */
[----:B------:R-:W-:Y:S08]  /*6240*/  HMMA.16816.F32.BF16 R168, R184, R218, R168 ;  /* 0x000000dab8a8723c */ /* 0x000ff000000418a8 */
[C---:B------:R-:W-:Y:S08]  /*6250*/  HMMA.16816.F32.BF16 R200, R212.reuse, R208, R200 ;  /* 0x000000d0d4c8723c */ /* 0x040ff000000418c8 */
[----:B------:R-:W-:Y:S01]  /*6260*/  HMMA.16816.F32.BF16 R196, R212, R210, R196 ;  /* 0x000000d2d4c4723c */ /* 0x000fe200000418c4 */
[----:B------:R-:W-:Y:S07]  /*6270*/  LDSM.16.M88.4 R208, [R221+0xc000] ;  /* 0x00c00000ddd0783b */ /* 0x000fee0000000200 */
[C---:B--2---:R-:W-:Y:S01]  /*6280*/  HMMA.16816.F32.BF16 R212, R24.reuse, R20, R16 ;  /* 0x0000001418d4723c */ /* 0x044fe20000041810 */
[----:B------:R-:W2:Y:S07]  /*6290*/  LDSM.16.M88.4 R16, [R6+0x16000] ;  /* 0x016000000610783b */ /* 0x000eae0000000200 */
[----:B------:R-:W-:Y:S01]  /*62a0*/  HMMA.16816.F32.BF16 R168, R24, R22, R168 ;  /* 0x0000001618a8723c */ /* 0x000fe200000418a8 */
[----:B------:R-:W4:Y:S07]  /*62b0*/  LDSM.16.M88.4 R20, [R165+0x16800] ;  /* 0x01680000a514783b */ /* 0x000f2e0000000200 */
[C---:B------:R-:W-:Y:S08]  /*62c0*/  HMMA.16816.F32.BF16 R32, R184.reuse, R180, R32 ;  /* 0x000000b4b820723c */ /* 0x040ff00000041820 */
[C---:B------:R-:W-:Y:S08]  /*62d0*/  HMMA.16816.F32.BF16 R192, R184.reuse, R172, R192 ;  /* 0x000000acb8c0723c */ /* 0x040ff000000418c0 */
[C---:B------:R-:W-:Y:S01]  /*62e0*/  HMMA.16816.F32.BF16 R188, R184.reuse, R174, R188 ;  /* 0x000000aeb8bc723c */ /* 0x040fe200000418bc */
[----:B------:R-:W5:Y:S07]  /*62f0*/  LDSM.16.M88.4 R172, [R220+UR5+0x17000] ;  /* 0x01700005dcac783b */ /* 0x000f6e0008000200 */
[----:B------:R-:W-:Y:S01]  /*6300*/  HMMA.16816.F32.BF16 R28, R184, R182, R28 ;  /* 0x000000b6b81c723c */ /* 0x000fe2000004181c */
[----:B------:R2:W-:Y:S07]  /*6310*/  LDSM.16.M88.4 R180, [R167+0xc000] ;  /* 0x00c00000a7b4783b */ /* 0x0005ee0000000200 */
[C---:B-1----:R-:W-:Y:S08]  /*6320*/  HMMA.16816.F32.BF16 R212, R12.reuse, R8, R212 ;  /* 0x000000080cd4723c */ /* 0x042ff000000418d4 */
[----:B------:R-:W-:Y:S01]  /*6330*/  HMMA.16816.F32.BF16 R168, R12, R10, R168 ;  /* 0x0000000a0ca8723c */ /* 0x000fe200000418a8 */
[----:B------:R-:W1:Y:S07]  /*6340*/  LDSM.16.M88.4 R8, [R6+0x16800] ;  /* 0x016800000608783b */ /* 0x000e6e0000000200 */
[----:B---3--:R-:W-:Y:S01]  /*6350*/  HMMA.16816.F32.BF16 R32, R24, R204, R32 ;  /* 0x000000cc1820723c */ /* 0x008fe20000041820 */
[----:B--2---:R-:W-:-:S07]  /*6360*/  IMAD.U32 R167, RZ, RZ, UR20 ;  /* 0x00000014ffa77e24 */ /* 0x004fce000f8e00ff */
[C---:B------:R-:W-:Y:S08]  /*6370*/  HMMA.16816.F32.BF16 R200, R184.reuse, R176, R200 ;  /* 0x000000b0b8c8723c */ /* 0x040ff000000418c8 */
[----:B------:R-:W-:Y:S01]  /*6380*/  HMMA.16816.F32.BF16 R196, R184, R178, R196 ;  /* 0x000000b2b8c4723c */ /* 0x000fe200000418c4 */
[----:B------:R-:W2:Y:S04]  /*6390*/  LDSM.16.M88.4 R176, [R166+0x16000] ;  /* 0x01600000a6b0783b */ /* 0x000ea80000000200 */
[----:B------:R-:W-:Y:S03]  /*63a0*/  LDSM.16.M88.4 R184, [R220+UR5+0x17800] ;  /* 0x01780005dcb8783b */ /* 0x000fe60008000200 */
[----:B------:R-:W-:Y:S08]  /*63b0*/  HMMA.16816.F32.BF16 R28, R24, R206, R28 ;  /* 0x000000ce181c723c */ /* 0x000ff0000004181c */
[C---:B------:R-:W-:Y:S08]  /*63c0*/  HMMA.16816.F32.BF16 R212, R208.reuse, R16, R212 ;  /* 0x00000010d0d4723c */ /* 0x040ff000000418d4 */
[----:B------:R-:W-:Y:S01]  /*63d0*/  HMMA.16816.F32.BF16 R168, R208, R18, R168 ;  /* 0x00000012d0a8723c */ /* 0x000fe200000418a8 */
[----:B------:R-:W3:Y:S07]  /*63e0*/  LDSM.16.M88.4 R16, [R166+0x16800] ;  /* 0x01680000a610783b */ /* 0x000eee0000000200 */
[----:B----4-:R-:W-:Y:S08]  /*63f0*/  HMMA.16816.F32.BF16 R32, R12, R20, R32 ;  /* 0x000000140c20723c */ /* 0x010ff00000041820 */
[C---:B-----5:R-:W-:Y:S08]  /*6400*/  HMMA.16816.F32.BF16 R200, R24.reuse, R172, R200 ;  /* 0x000000ac18c8723c */ /* 0x060ff000000418c8 */
[----:B------:R-:W-:Y:S01]  /*6410*/  HMMA.16816.F32.BF16 R196, R24, R174, R196 ;  /* 0x000000ae18c4723c */ /* 0x000fe200000418c4 */
[----:B------:R-:W4:Y:S07]  /*6420*/  LDSM.16.M88.4 R172, [R165+0x17000] ;  /* 0x01700000a5ac783b */ /* 0x000f2e0000000200 */
[----:B------:R-:W-:Y:S01]  /*6430*/  HMMA.16816.F32.BF16 R28, R12, R22, R28 ;  /* 0x000000160c1c723c */ /* 0x000fe2000004181c */
[----:B------:R-:W-:Y:S07]  /*6440*/  LDSM.16.M88.4 R20, [R6+0x17000] ;  /* 0x017000000614783b */ /* 0x000fee0000000200 */
[----:B-1----:R-:W-:Y:S08]  /*6450*/  HMMA.16816.F32.BF16 R32, R208, R8, R32 ;  /* 0x00000008d020723c */ /* 0x002ff00000041820 */
[----:B--2---:R-:W-:Y:S08]  /*6460*/  HMMA.16816.F32.BF16 R212, R180, R176, R212 ;  /* 0x000000b0b4d4723c */ /* 0x004ff000000418d4 */
[----:B------:R-:W-:Y:S01]  /*6470*/  HMMA.16816.F32.BF16 R28, R208, R10, R28 ;  /* 0x0000000ad01c723c */ /* 0x000fe2000004181c */
[----:B------:R-:W1:Y:S07]  /*6480*/  LDSM.16.M88.4 R8, [R165+0x17800] ;  /* 0x01780000a508783b */ /* 0x000e6e0000000200 */
[----:B---3--:R-:W-:Y:S01]  /*6490*/  HMMA.16816.F32.BF16 R32, R180, R16, R32 ;  /* 0x00000010b420723c */ /* 0x008fe20000041820 */
[----:B------:R-:W-:-:S02]  /*64a0*/  IMAD.SHL.U32 R16, R0, 0x2, RZ ;  /* 0x0000000200107824 */ /* 0x000fc400078e00ff */
[----:B------:R-:W-:Y:S01]  /*64b0*/  FMUL.FTZ R177, R212, UR11 ;  /* 0x0000000bd4b17c20 */ /* 0x000fe20008410000 */
[----:B------:R-:W-:Y:S02]  /*64c0*/  FMUL.FTZ R176, R213, UR11 ;  /* 0x0000000bd5b07c20 */ /* 0x000fe40008410000 */
[----:B------:R-:W-:Y:S02]  /*64d0*/  LOP3.LUT R16, R16, 0x6, RZ, 0xc0, !PT ;  /* 0x0000000610107812 */ /* 0x000fe400078ec0ff */
[----:B------:R-:W-:Y:S01]  /*64e0*/  HMMA.16816.F32.BF16 R168, R180, R178, R168 ;  /* 0x000000b2b4a8723c */ /* 0x000fe200000418a8 */
[----:B------:R-:W-:Y:S01]  /*64f0*/  FMUL.FTZ R179, R214, UR11 ;  /* 0x0000000bd6b37c20 */ /* 0x000fe20008410000 */
[----:B------:R-:W-:Y:S01]  /*6500*/  MUFU.TANH R177, R177 ;  /* 0x000000b100b17308 */ /* 0x000fe20000002400 */
[----:B------:R-:W-:Y:S01]  /*6510*/  FMUL.FTZ R178, R215, UR11 ;  /* 0x0000000bd7b27c20 */ /* 0x000fe20008410000 */
[----:B------:R-:W-:-:S04]  /*6520*/  IMAD R167, R167, 0x40, R16 ;  /* 0x00000040a7a77824 */ /* 0x000fc800078e0210 */
[C---:B------:R-:W-:Y:S01]  /*6530*/  HMMA.16816.F32.BF16 R192, R24.reuse, R184, R192 ;  /* 0x000000b818c0723c */ /* 0x040fe200000418c0 */
[----:B------:R-:W-:Y:S01]  /*6540*/  VIADD R17, R167, 0xffffff80 ;  /* 0xffffff80a7117836 */ /* 0x000fe20000000000 */
[----:B------:R-:W2:Y:S01]  /*6550*/  MUFU.TANH R179, R179 ;  /* 0x000000b300b37308 */ /* 0x000ea20000002400 */
[----:B------:R-:W-:Y:S01]  /*6560*/  FMUL.FTZ R16, R32, UR11 ;  /* 0x0000000b20107c20 */ /* 0x000fe20008410000 */
[C---:B------:R-:W-:Y:S02]  /*6570*/  VIADD R32, R230.reuse, 0x8 ;  /* 0x00000008e6207836 */ /* 0x040fe40000000000 */
[----:B------:R-:W-:Y:S01]  /*6580*/  FMUL.FTZ R33, R33, UR11 ;  /* 0x0000000b21217c20 */ /* 0x000fe20008410000 */
[----:B------:R-:W-:Y:S01]  /*6590*/  ISETP.GT.AND P0, PT, R230, R17, PT ;  /* 0x00000011e600720c */ /* 0x000fe20003f04270 */
[----:B------:R-:W-:Y:S01]  /*65a0*/  HMMA.16816.F32.BF16 R188, R24, R186, R188 ;  /* 0x000000ba18bc723c */ /* 0x000fe200000418bc */
[----:B------:R-:W3:Y:S01]  /*65b0*/  LDSM.16.M88.4 R24, [R166+0x17000] ;  /* 0x01700000a618783b */ /* 0x000ee20000000200 */
[----:B------:R-:W5:Y:S01]  /*65c0*/  MUFU.TANH R176, R176 ;  /* 0x000000b000b07308 */ /* 0x000f620000002400 */
[----:B------:R-:W-:Y:S01]  /*65d0*/  FMUL.FTZ R168, R168, UR11 ;  /* 0x0000000ba8a87c20 */ /* 0x000fe20008410000 */
[----:B------:R-:W-:Y:S01]  /*65e0*/  FMUL.FTZ R170, R170, UR11 ;  /* 0x0000000baaaa7c20 */ /* 0x000fe20008410000 */
[----:B------:R-:W-:Y:S01]  /*65f0*/  ISETP.GE.AND P3, PT, R17, R229, PT ;  /* 0x000000e51100720c */ /* 0x000fe20003f66270 */
[----:B------:R-:W-:Y:S01]  /*6600*/  FMUL.FTZ R169, R169, UR11 ;  /* 0x0000000ba9a97c20 */ /* 0x000fe20008410000 */
[----:B------:R-:W-:Y:S01]  /*6610*/  ISETP.GT.AND P4, PT, R32, R17, PT ;  /* 0x000000112000720c */ /* 0x000fe20003f84270 */
[----:B----4-:R-:W-:Y:S01]  /*6620*/  HMMA.16816.F32.BF16 R200, R12, R172, R200 ;  /* 0x000000ac0cc8723c */ /* 0x010fe200000418c8 */
[----:B------:R-:W-:Y:S01]  /*6630*/  ISETP.GE.AND P5, PT, R17, R228, PT ;  /* 0x000000e41100720c */ /* 0x000fe20003fa6270 */
[----:B------:R-:W4:Y:S01]  /*6640*/  MUFU.TANH R178, R178 ;  /* 0x000000b200b27308 */ /* 0x000f220000002400 */
[----:B------:R-:W-:-:S02]  /*6650*/  VIADD R17, R167, 0xffffff81 ;  /* 0xffffff81a7117836 */ /* 0x000fc40000000000 */
[----:B------:R-:W-:Y:S01]  /*6660*/  FMUL.FTZ R171, R171, UR11 ;  /* 0x0000000babab7c20 */ /* 0x000fe20008410000 */
[----:B--2---:R-:W-:Y:S01]  /*6670*/  FSEL R179, R179, -INF , !P4 ;  /* 0xff800000b3b37808 */ /* 0x004fe20006000000 */
[----:B------:R-:W-:Y:S01]  /*6680*/  FMUL.FTZ R172, R35, UR11 ;  /* 0x0000000b23ac7c20 */ /* 0x000fe20008410000 */
[----:B------:R-:W-:Y:S01]  /*6690*/  HMMA.16816.F32.BF16 R28, R180, R18, R28 ;  /* 0x00000012b41c723c */ /* 0x000fe2000004181c */
[----:B------:R-:W-:Y:S01]  /*66a0*/  ISETP.GT.AND P6, PT, R230, R17, PT ;  /* 0x00000011e600720c */ /* 0x000fe20003fc4270 */
[----:B------:R-:W2:Y:S01]  /*66b0*/  MUFU.TANH R168, R168 ;  /* 0x000000a800a87308 */ /* 0x000ea20000002400 */
[----:B------:R-:W-:-:S05]  /*66c0*/  ISETP.GE.AND P4, PT, R17, R228, PT ;  /* 0x000000e41100720c */ /* 0x000fca0003f86270 */
[----:B-1----:R-:W-:Y:S01]  /*66d0*/  HMMA.16816.F32.BF16 R192, R12, R8, R192 ;  /* 0x000000080cc0723c */ /* 0x002fe200000418c0 */
[----:B------:R-:W-:Y:S01]  /*66e0*/  FSEL R8, R179, -INF , !P5 ;  /* 0xff800000b3087808 */ /* 0x000fe20006800000 */
[----:B------:R-:W1:Y:S06]  /*66f0*/  MUFU.TANH R170, R170 ;  /* 0x000000aa00aa7308 */ /* 0x000e6c0000002400 */
[----:B------:R-:W-:Y:S01]  /*6700*/  HMMA.16816.F32.BF16 R200, R208, R20, R200 ;  /* 0x00000014d0c8723c */ /* 0x000fe200000418c8 */
[----:B------:R-:W-:Y:S01]  /*6710*/  FMUL.FTZ R20, R34, UR11 ;  /* 0x0000000b22147c20 */ /* 0x000fe20008410000 */
[----:B------:R-:W-:Y:S01]  /*6720*/  FSEL R34, R177, -INF , !P0 ;  /* 0xff800000b1227808 */ /* 0x000fe20004000000 */
[----:B------:R-:W1:Y:S01]  /*6730*/  MUFU.TANH R169, R169 ;  /* 0x000000a900a97308 */ /* 0x000e620000002400 */
[----:B------:R-:W-:Y:S01]  /*6740*/  FMUL.FTZ R9, R28, UR11 ;  /* 0x0000000b1c097c20 */ /* 0x000fe20008410000 */
[----:B------:R-:W-:Y:S01]  /*6750*/  ISETP.GE.AND P0, PT, R17, R229, PT ;  /* 0x000000e51100720c */ /* 0x000fe20003f06270 */
[----:B------:R-:W-:Y:S01]  /*6760*/  VIADD R21, R167, 0xffffff88 ;  /* 0xffffff88a7157836 */ /* 0x000fe20000000000 */
[----:B------:R-:W-:Y:S01]  /*6770*/  FSEL R34, R34, -INF , !P3 ;  /* 0xff80000022227808 */ /* 0x000fe20005800000 */
[----:B------:R-:W-:Y:S01]  /*6780*/  HMMA.16816.F32.BF16 R196, R12, R174, R196 ;  /* 0x000000ae0cc4723c */ /* 0x000fe200000418c4 */
[----:B------:R-:W-:Y:S01]  /*6790*/  ISETP.GT.AND P3, PT, R32, R17, PT ;  /* 0x000000112000720c */ /* 0x000fe20003f64270 */
[----:B------:R-:W-:Y:S01]  /*67a0*/  FMUL.FTZ R29, R29, UR11 ;  /* 0x0000000b1d1d7c20 */ /* 0x000fe20008410000 */
[----:B------:R1:W-:Y:S01]  /*67b0*/  MUFU.TANH R165, R16 ;  /* 0x0000001000a57308 */ /* 0x0003e20000002400 */
[----:B-----5:R-:W-:-:S02]  /*67c0*/  FSEL R28, R176, -INF , !P6 ;  /* 0xff800000b01c7808 */ /* 0x020fc40007000000 */
[----:B----4-:R-:W-:Y:S02]  /*67d0*/  FSEL R178, R178, -INF , !P3 ;  /* 0xff800000b2b27808 */ /* 0x010fe40005800000 */
[----:B------:R-:W-:Y:S01]  /*67e0*/  FSEL R28, R28, -INF , !P0 ;  /* 0xff8000001c1c7808 */ /* 0x000fe20004000000 */
[----:B------:R-:W-:Y:S01]  /*67f0*/  HMMA.16816.F32.BF16 R188, R12, R10, R188 ;  /* 0x0000000a0cbc723c */ /* 0x000fe200000418bc */
[----:B------:R-:W-:Y:S01]  /*6800*/  ISETP.GT.AND P6, PT, R230, R21, PT ;  /* 0x00000015e600720c */ /* 0x000fe20003fc4270 */
[----:B------:R-:W4:Y:S01]  /*6810*/  MUFU.TANH R171, R171 ;  /* 0x000000ab00ab7308 */ /* 0x000f220000002400 */
[----:B------:R-:W-:Y:S01]  /*6820*/  ISETP.GE.AND P5, PT, R21, R229, PT ;  /* 0x000000e51500720c */ /* 0x000fe20003fa6270 */
[C---:B------:R-:W-:Y:S01]  /*6830*/  VIADD R11, R167.reuse, 0xffffff99 ;  /* 0xffffff99a70b7836 */ /* 0x040fe20000000000 */
[----:B------:R-:W-:Y:S01]  /*6840*/  ISETP.GT.AND P0, PT, R32, R21, PT ;  /* 0x000000152000720c */ /* 0x000fe20003f04270 */
[----:B------:R-:W-:Y:S01]  /*6850*/  VIADD R13, R167, 0xffffffa1 ;  /* 0xffffffa1a70d7836 */ /* 0x000fe20000000000 */
[----:B------:R-:W-:Y:S01]  /*6860*/  ISETP.GE.AND P3, PT, R21, R228, PT ;  /* 0x000000e41500720c */ /* 0x000fe20003f66270 */
[----:B------:R-:W-:Y:S01]  /*6870*/  VIADD R21, R167, 0xffffff89 ;  /* 0xffffff89a7157836 */ /* 0x000fe20000000000 */
[----:B--2---:R-:W-:Y:S01]  /*6880*/  FSEL R168, R168, -INF , !P6 ;  /* 0xff800000a8a87808 */ /* 0x004fe20007000000 */
[----:B---3--:R-:W-:Y:S01]  /*6890*/  HMMA.16816.F32.BF16 R200, R180, R24, R200 ;  /* 0x00000018b4c8723c */ /* 0x008fe200000418c8 */
[----:B-1----:R-:W1:Y:S01]  /*68a0*/  LDSM.16.M88.4 R16, [R6+0x17800] ;  /* 0x017800000610783b */ /* 0x002e620000000200 */
[----:B------:R-:W-:Y:S01]  /*68b0*/  FMUL.FTZ R25, R30, UR11 ;  /* 0x0000000b1e197c20 */ /* 0x000fe20008410000 */
[----:B------:R-:W-:Y:S01]  /*68c0*/  ISETP.GT.AND P6, PT, R230, R21, PT ;  /* 0x00000015e600720c */ /* 0x000fe20003fc4270 */
[----:B------:R2:W3:Y:S01]  /*68d0*/  MUFU.TANH R35, R20 ;  /* 0x0000001400237308 */ /* 0x0004e20000002400 */
[----:B------:R-:W-:-:S02]  /*68e0*/  FSEL R24, R178, -INF , !P4 ;  /* 0xff800000b2187808 */ /* 0x000fc40006000000 */
[----:B------:R-:W-:Y:S01]  /*68f0*/  FSEL R30, R168, -INF , !P5 ;  /* 0xff800000a81e7808 */ /* 0x000fe20006800000 */
[----:B------:R-:W-:Y:S01]  /*6900*/  HMMA.16816.F32.BF16 R196, R208, R22, R196 ;  /* 0x00000016d0c4723c */ /* 0x000fe200000418c4 */
[----:B------:R-:W-:Y:S02]  /*6910*/  FSEL R170, R170, -INF , !P0 ;  /* 0xff800000aaaa7808 */ /* 0x000fe40004000000 */
[C---:B------:R-:W-:Y:S01]  /*6920*/  ISETP.GE.AND P4, PT, R21.reuse, R229, PT ;  /* 0x000000e51500720c */ /* 0x040fe20003f86270 */
[----:B------:R-:W5:Y:S01]  /*6930*/  MUFU.TANH R33, R33 ;  /* 0x0000002100217308 */ /* 0x000f620000002400 */
[----:B------:R-:W-:Y:S02]  /*6940*/  ISETP.GT.AND P5, PT, R32, R21, PT ;  /* 0x000000152000720c */ /* 0x000fe40003fa4270 */
[----:B------:R-:W-:Y:S01]  /*6950*/  ISETP.GE.AND P0, PT, R21, R228, PT ;  /* 0x000000e41500720c */ /* 0x000fe20003f06270 */
[----:B------:R-:W-:Y:S01]  /*6960*/  VIADD R21, R167, 0xffffff90 ;  /* 0xffffff90a7157836 */ /* 0x000fe20000000000 */
[----:B------:R-:W-:-:S02]  /*6970*/  FSEL R169, R169, -INF , !P6 ;  /* 0xff800000a9a97808 */ /* 0x000fc40007000000 */
[----:B------:R-:W-:Y:S01]  /*6980*/  FSEL R176, R170, -INF , !P3 ;  /* 0xff800000aab07808 */ /* 0x000fe20005800000 */
[----:B------:R-:W5:Y:S01]  /*6990*/  MUFU.TANH R172, R172 ;  /* 0x000000ac00ac7308 */ /* 0x000f620000002400 */
[----:B------:R-:W-:Y:S01]  /*69a0*/  FSEL R248, R169, -INF , !P4 ;  /* 0xff800000a9f87808 */ /* 0x000fe20006000000 */
[----:B------:R-:W-:Y:S01]  /*69b0*/  FMUL.FTZ R200, R200, UR11 ;  /* 0x0000000bc8c87c20 */ /* 0x000fe20008410000 */
[----:B----4-:R-:W-:Y:S01]  /*69c0*/  FSEL R171, R171, -INF , !P5 ;  /* 0xff800000abab7808 */ /* 0x010fe20006800000 */
[----:B------:R-:W-:Y:S01]  /*69d0*/  FMUL.FTZ R201, R201, UR11 ;  /* 0x0000000bc9c97c20 */ /* 0x000fe20008410000 */
[----:B------:R-:W-:Y:S01]  /*69e0*/  ISETP.GT.AND P6, PT, R230, R21, PT ;  /* 0x00000015e600720c */ /* 0x000fe20003fc4270 */
[----:B------:R-:W-:Y:S01]  /*69f0*/  FMUL.FTZ R203, R203, UR11 ;  /* 0x0000000bcbcb7c20 */ /* 0x000fe20008410000 */
[C---:B------:R-:W-:Y:S01]  /*6a00*/  ISETP.GE.AND P3, PT, R21.reuse, R229, PT ;  /* 0x000000e51500720c */ /* 0x040fe20003f66270 */
[----:B------:R-:W4:Y:S01]  /*6a10*/  MUFU.TANH R9, R9 ;  /* 0x0000000900097308 */ /* 0x000f220000002400 */
[----:B------:R-:W-:Y:S01]  /*6a20*/  ISETP.GT.AND P4, PT, R32, R21, PT ;  /* 0x000000152000720c */ /* 0x000fe20003f84270 */
[----:B------:R-:W-:Y:S01]  /*6a30*/  HMMA.16816.F32.BF16 R196, R180, R26, R196 ;  /* 0x0000001ab4c4723c */ /* 0x000fe200000418c4 */
[----:B------:R-:W-:Y:S01]  /*6a40*/  ISETP.GE.AND P5, PT, R21, R228, PT ;  /* 0x000000e41500720c */ /* 0x000fe20003fa6270 */
[----:B------:R-:W-:Y:S01]  /*6a50*/  VIADD R27, R167, 0xffffff98 ;  /* 0xffffff98a71b7836 */ /* 0x000fe20000000000 */
[----:B--2---:R-:W2:Y:S01]  /*6a60*/  LDSM.16.M88.4 R20, [R166+0x17800] ;  /* 0x01780000a614783b */ /* 0x004ea20000000200 */
[----:B------:R-:W-:Y:S01]  /*6a70*/  FSEL R165, R165, -INF , !P6 ;  /* 0xff800000a5a57808 */ /* 0x000fe20007000000 */
[----:B------:R-:W-:Y:S01]  /*6a80*/  FMUL.FTZ R26, R202, UR11 ;  /* 0x0000000bca1a7c20 */ /* 0x000fe20008410000 */
[----:B------:R-:W2:Y:S01]  /*6a90*/  MUFU.TANH R25, R25 ;  /* 0x0000001900197308 */ /* 0x000ea20000002400 */
[----:B------:R-:W-:Y:S01]  /*6aa0*/  FSEL R246, R171, -INF , !P0 ;  /* 0xff800000abf67808 */ /* 0x000fe20004000000 */
[----:B------:R-:W-:-:S04]  /*6ab0*/  DEPBAR.LE SB0, 0x0 ;  /* 0x000080000000791a */ /* 0x000fc80000000000 */
[C---:B-1----:R-:W-:Y:S01]  /*6ac0*/  HMMA.16816.F32.BF16 R192, R208.reuse, R16, R192 ;  /* 0x00000010d0c0723c */ /* 0x042fe200000418c0 */
[----:B------:R-:W-:Y:S01]  /*6ad0*/  VIADD R17, R167, 0xffffff91 ;  /* 0xffffff91a7117836 */ /* 0x000fe20000000000 */
[----:B------:R1:W2:Y:S01]  /*6ae0*/  MUFU.TANH R6, R29 ;  /* 0x0000001d00067308 */ /* 0x0002a20000002400 */
[----:B------:R-:W-:Y:S02]  /*6af0*/  FSEL R244, R165, -INF , !P3 ;  /* 0xff800000a5f47808 */ /* 0x000fe40005800000 */
[----:B---3--:R-:W-:Y:S02]  /*6b00*/  FSEL R35, R35, -INF , !P4 ;  /* 0xff80000023237808 */ /* 0x008fe40006000000 */
[----:B------:R-:W-:Y:S01]  /*6b10*/  ISETP.GT.AND P6, PT, R230, R17, PT ;  /* 0x00000011e600720c */ /* 0x000fe20003fc4270 */
[----:B------:R-:W-:Y:S01]  /*6b20*/  HMMA.16816.F32.BF16 R188, R208, R18, R188 ;  /* 0x00000012d0bc723c */ /* 0x000fe200000418bc */
[----:B------:R-:W-:Y:S01]  /*6b30*/  ISETP.GE.AND P0, PT, R17, R229, PT ;  /* 0x000000e51100720c */ /* 0x000fe20003f06270 */
[----:B------:R-:W-:Y:S01]  /*6b40*/  MUFU.TANH R16, R200 ;  /* 0x000000c800107308 */ /* 0x000fe20000002400 */
[----:B-----5:R-:W-:Y:S01]  /*6b50*/  FSEL R33, R33, -INF , !P6 ;  /* 0xff80000021217808 */ /* 0x020fe20007000000 */
[----:B------:R-:W-:Y:S01]  /*6b60*/  FMUL.FTZ R12, R196, UR11 ;  /* 0x0000000bc40c7c20 */ /* 0x000fe20008410000 */
[----:B------:R-:W-:Y:S01]  /*6b70*/  ISETP.GT.AND P3, PT, R32, R17, PT ;  /* 0x000000112000720c */ /* 0x000fe20003f64270 */
[----:B------:R-:W-:Y:S01]  /*6b80*/  FMUL.FTZ R198, R198, UR11 ;  /* 0x0000000bc6c67c20 */ /* 0x000fe20008410000 */
[----:B------:R-:W-:Y:S01]  /*6b90*/  ISETP.GT.AND P6, PT, R230, R27, PT ;  /* 0x0000001be600720c */ /* 0x000fe20003fc4270 */
[----:B------:R-:W-:Y:S01]  /*6ba0*/  FMUL.FTZ R197, R197, UR11 ;  /* 0x0000000bc5c57c20 */ /* 0x000fe20008410000 */
[----:B------:R-:W-:Y:S01]  /*6bb0*/  FSEL R170, R35, -INF , !P5 ;  /* 0xff80000023aa7808 */ /* 0x000fe20006800000 */
[----:B------:R-:W-:Y:S01]  /*6bc0*/  MUFU.TANH R26, R26 ;  /* 0x0000001a001a7308 */ /* 0x000fe20000002400 */
[----:B-1----:R-:W-:Y:S01]  /*6bd0*/  FMUL.FTZ R29, R31, UR11 ;  /* 0x0000000b1f1d7c20 */ /* 0x002fe20008410000 */
[----:B------:R-:W-:-:S02]  /*6be0*/  FSEL R242, R33, -INF , !P0 ;  /* 0xff80000021f27808 */ /* 0x000fc40004000000 */
[----:B------:R-:W-:Y:S02]  /*6bf0*/  ISETP.GE.AND P4, PT, R17, R228, PT ;  /* 0x000000e41100720c */ /* 0x000fe40003f86270 */
[----:B------:R-:W-:Y:S02]  /*6c00*/  ISETP.GE.AND P5, PT, R27, R229, PT ;  /* 0x000000e51b00720c */ /* 0x000fe40003fa6270 */
[----:B------:R-:W1:Y:S01]  /*6c10*/  MUFU.TANH R29, R29 ;  /* 0x0000001d001d7308 */ /* 0x000e620000002400 */
[----:B------:R-:W-:Y:S02]  /*6c20*/  ISETP.GT.AND P0, PT, R32, R27, PT ;  /* 0x0000001b2000720c */ /* 0x000fe40003f04270 */
[----:B------:R-:W-:Y:S02]  /*6c30*/  FSEL R172, R172, -INF , !P3 ;  /* 0xff800000acac7808 */ /* 0x000fe40005800000 */
[----:B----4-:R-:W-:Y:S01]  /*6c40*/  FSEL R9, R9, -INF , !P6 ;  /* 0xff80000009097808 */ /* 0x010fe20007000000 */
[----:B--2---:R-:W-:Y:S01]  /*6c50*/  HMMA.16816.F32.BF16 R192, R180, R20, R192 ;  /* 0x00000014b4c0723c */ /* 0x004fe200000418c0 */
[----:B------:R-:W-:Y:S01]  /*6c60*/  FSEL R238, R172, -INF , !P4 ;  /* 0xff800000acee7808 */ /* 0x000fe20006000000 */
[----:B------:R-:W2:Y:S01]  /*6c70*/  MUFU.TANH R17, R201 ;  /* 0x000000c900117308 */ /* 0x000ea20000002400 */
[----:B------:R-:W-:-:S02]  /*6c80*/  FSEL R240, R9, -INF , !P5 ;  /* 0xff80000009f07808 */ /* 0x000fc40006800000 */
[----:B------:R-:W-:Y:S02]  /*6c90*/  FSEL R25, R25, -INF , !P0 ;  /* 0xff80000019197808 */ /* 0x000fe40004000000 */
[----:B------:R-:W-:Y:S01]  /*6ca0*/  ISETP.GT.AND P6, PT, R230, R11, PT ;  /* 0x0000000be600720c */ /* 0x000fe20003fc4270 */
[----:B------:R-:W-:Y:S01]  /*6cb0*/  HMMA.16816.F32.BF16 R188, R180, R22, R188 ;  /* 0x00000016b4bc723c */ /* 0x000fe200000418bc */
[C---:B------:R-:W-:Y:S01]  /*6cc0*/  ISETP.GE.AND P4, PT, R11.reuse, R229, PT ;  /* 0x000000e50b00720c */ /* 0x040fe20003f86270 */
[----:B------:R-:W3:Y:S01]  /*6cd0*/  MUFU.TANH R10, R203 ;  /* 0x000000cb000a7308 */ /* 0x000ee20000002400 */
[----:B------:R-:W-:Y:S02]  /*6ce0*/  ISETP.GT.AND P5, PT, R32, R11, PT ;  /* 0x0000000b2000720c */ /* 0x000fe40003fa4270 */
[-C--:B------:R-:W-:Y:S01]  /*6cf0*/  ISETP.GE.AND P0, PT, R11, R228.reuse, PT ;  /* 0x000000e40b00720c */ /* 0x080fe20003f06270 */
[----:B------:R-:W-:Y:S01]  /*6d00*/  VIADD R11, R167, 0xffffffa0 ;  /* 0xffffffa0a70b7836 */ /* 0x000fe20000000000 */
[----:B------:R-:W-:-:S02]  /*6d10*/  ISETP.GE.AND P3, PT, R27, R228, PT ;  /* 0x000000e41b00720c */ /* 0x000fc40003f66270 */
[----:B------:R-:W-:Y:S01]  /*6d20*/  FSEL R196, R6, -INF , !P6 ;  /* 0xff80000006c47808 */ /* 0x000fe20007000000 */
[----:B------:R4:W5:Y:S01]  /*6d30*/  MUFU.TANH R9, R12 ;  /* 0x0000000c00097308 */ /* 0x0009620000002400 */
[----:B------:R-:W-:Y:S01]  /*6d40*/  ISETP.GT.AND P6, PT, R230, R11, PT ;  /* 0x0000000be600720c */ /* 0x000fe20003fc4270 */
[----:B------:R-:W-:Y:S01]  /*6d50*/  FMUL.FTZ R192, R192, UR11 ;  /* 0x0000000bc0c07c20 */ /* 0x000fe20008410000 */
[----:B------:R-:W-:Y:S01]  /*6d60*/  FSEL R168, R25, -INF , !P3 ;  /* 0xff80000019a87808 */ /* 0x000fe20005800000 */
[----:B------:R-:W-:Y:S01]  /*6d70*/  FMUL.FTZ R194, R194, UR11 ;  /* 0x0000000bc2c27c20 */ /* 0x000fe20008410000 */
[----:B------:R-:W-:Y:S01]  /*6d80*/  FSEL R196, R196, -INF , !P4 ;  /* 0xff800000c4c47808 */ /* 0x000fe20006000000 */
[----:B------:R-:W-:Y:S01]  /*6d90*/  FMUL.FTZ R195, R195, UR11 ;  /* 0x0000000bc3c37c20 */ /* 0x000fe20008410000 */
[----:B------:R-:W-:Y:S01]  /*6da0*/  ISETP.GE.AND P3, PT, R11, R229, PT ;  /* 0x000000e50b00720c */ /* 0x000fe20003f66270 */
[----:B------:R-:W5:Y:S01]  /*6db0*/  MUFU.TANH R198, R198 ;  /* 0x000000c600c67308 */ /* 0x000f620000002400 */
[----:B------:R-:W-:Y:S01]  /*6dc0*/  ISETP.GT.AND P4, PT, R32, R11, PT ;  /* 0x0000000b2000720c */ /* 0x000fe20003f84270 */
[----:B------:R-:W-:Y:S01]  /*6dd0*/  FMUL.FTZ R188, R188, UR11 ;  /* 0x0000000bbcbc7c20 */ /* 0x000fe20008410000 */
[----:B-1----:R-:W-:Y:S01]  /*6de0*/  FSEL R29, R29, -INF , !P5 ;  /* 0xff8000001d1d7808 */ /* 0x002fe20006800000 */
[----:B------:R-:W-:Y:S01]  /*6df0*/  FMUL.FTZ R14, R190, UR11 ;  /* 0x0000000bbe0e7c20 */ /* 0x000fe20008410000 */
[----:B------:R-:W-:Y:S01]  /*6e00*/  FSEL R16, R16, -INF , !P6 ;  /* 0xff80000010107808 */ /* 0x000fe20007000000 */
[----:B------:R-:W-:Y:S01]  /*6e10*/  FMUL.FTZ R191, R191, UR11 ;  /* 0x0000000bbfbf7c20 */ /* 0x000fe20008410000 */
[----:B------:R-:W-:Y:S01]  /*6e20*/  FSEL R166, R29, -INF , !P0 ;  /* 0xff8000001da67808 */ /* 0x000fe20004000000 */
[----:B------:R-:W1:Y:S01]  /*6e30*/  MUFU.TANH R6, R197 ;  /* 0x000000c500067308 */ /* 0x000e620000002400 */
[----:B------:R-:W-:Y:S01]  /*6e40*/  FSEL R236, R16, -INF , !P3 ;  /* 0xff80000010ec7808 */ /* 0x000fe20005800000 */
[----:B----4-:R-:W-:Y:S01]  /*6e50*/  FMUL.FTZ R12, R193, UR11 ;  /* 0x0000000bc10c7c20 */ /* 0x010fe20008410000 */
[----:B------:R-:W-:-:S02]  /*6e60*/  FSEL R26, R26, -INF , !P4 ;  /* 0xff8000001a1a7808 */ /* 0x000fc40006000000 */
[-C--:B------:R-:W-:Y:S01]  /*6e70*/  ISETP.GE.AND P5, PT, R11, R228.reuse, PT ;  /* 0x000000e40b00720c */ /* 0x080fe20003fa6270 */
[----:B------:R-:W-:Y:S01]  /*6e80*/  FMUL.FTZ R11, R199, UR11 ;  /* 0x0000000bc70b7c20 */ /* 0x000fe20008410000 */
[----:B------:R-:W-:Y:S01]  /*6e90*/  ISETP.GT.AND P6, PT, R230, R13, PT ;  /* 0x0000000de600720c */ /* 0x000fe20003fc4270 */
[----:B------:R-:W-:Y:S01]  /*6ea0*/  MUFU.TANH R204, R194 ;  /* 0x000000c200cc7308 */ /* 0x000fe20000002400 */
[C---:B------:R-:W-:Y:S01]  /*6eb0*/  ISETP.GE.AND P0, PT, R13.reuse, R229, PT ;  /* 0x000000e50d00720c */ /* 0x040fe20003f06270 */
[----:B------:R-:W-:Y:S01]  /*6ec0*/  BAR.SYNC.DEFER_BLOCKING 0x0 ;  /* 0x0000000000007b1d */ /* 0x000fe20000010000 */
[----:B------:R-:W-:Y:S02]  /*6ed0*/  ISETP.GT.AND P3, PT, R32, R13, PT ;  /* 0x0000000d2000720c */ /* 0x000fe40003f64270 */
[----:B------:R-:W-:Y:S01]  /*6ee0*/  ISETP.GE.AND P4, PT, R13, R228, PT ;  /* 0x000000e40d00720c */ /* 0x000fe20003f86270 */
[----:B------:R-:W-:Y:S01]  /*6ef0*/  VIADD R13, R167, 0xffffffa8 ;  /* 0xffffffa8a70d7836 */ /* 0x000fe20000000000 */
[----:B------:R-:W-:Y:S01]  /*6f00*/  FSEL R214, R26, -INF , !P5 ;  /* 0xff8000001ad67808 */ /* 0x000fe20006800000 */
[----:B------:R-:W4:Y:S01]  /*6f10*/  MUFU.TANH R11, R11 ;  /* 0x0000000b000b7308 */ /* 0x000f220000002400 */
[----:B--2---:R-:W-:-:S02]  /*6f20*/  FSEL R17, R17, -INF , !P6 ;  /* 0xff80000011117808 */ /* 0x004fc40007000000 */
[----:B------:R-:W-:Y:S02]  /*6f30*/  ISETP.GT.AND P5, PT, R230, R13, PT ;  /* 0x0000000de600720c */ /* 0x000fe40003fa4270 */
[----:B---3--:R-:W-:Y:S02]  /*6f40*/  FSEL R216, R10, -INF , !P3 ;  /* 0xff8000000ad87808 */ /* 0x008fe40005800000 */
[----:B------:R-:W-:Y:S01]  /*6f50*/  ISETP.GE.AND P6, PT, R13, R229, PT ;  /* 0x000000e50d00720c */ /* 0x000fe20003fc6270 */
[----:B------:R-:W2:Y:S01]  /*6f60*/  MUFU.TANH R10, R192 ;  /* 0x000000c0000a7308 */ /* 0x000ea20000002400 */
[----:B------:R-:W-:Y:S02]  /*6f70*/  FSEL R234, R17, -INF , !P0 ;  /* 0xff80000011ea7808 */ /* 0x000fe40004000000 */
[----:B-----5:R-:W-:Y:S02]  /*6f80*/  FSEL R9, R9, -INF , !P5 ;  /* 0xff80000009097808 */ /* 0x020fe40006800000 */
[----:B------:R-:W-:-:S02]  /*6f90*/  ISETP.GT.AND P0, PT, R32, R13, PT ;  /* 0x0000000d2000720c */ /* 0x000fc40003f04270 */
[----:B------:R-:W-:Y:S01]  /*6fa0*/  ISETP.GE.AND P3, PT, R13, R228, PT ;  /* 0x000000e40d00720c */ /* 0x000fe20003f66270 */
[----:B------:R-:W-:Y:S01]  /*6fb0*/  VIADD R13, R167, 0xffffffa9 ;  /* 0xffffffa9a70d7836 */ /* 0x000fe20000000000 */
[----:B------:R-:W-:Y:S01]  /*6fc0*/  FSEL R232, R9, -INF , !P6 ;  /* 0xff80000009e87808 */ /* 0x000fe20007000000 */
[----:B------:R-:W-:Y:S01]  /*6fd0*/  VIADD R9, R167, 0xffffffb0 ;  /* 0xffffffb0a7097836 */ /* 0x000fe20000000000 */
[----:B------:R-:W-:Y:S01]  /*6fe0*/  FSEL R174, R198, -INF , !P0 ;  /* 0xff800000c6ae7808 */ /* 0x000fe20004000000 */
[----:B------:R-:W3:Y:S01]  /*6ff0*/  MUFU.TANH R12, R12 ;  /* 0x0000000c000c7308 */ /* 0x000ee20000002400 */
[-C--:B------:R-:W-:Y:S02]  /*7000*/  ISETP.GT.AND P5, PT, R230, R13.reuse, PT ;  /* 0x0000000de600720c */ /* 0x080fe40003fa4270 */
[----:B------:R-:W-:Y:S02]  /*7010*/  FSEL R174, R174, -INF , !P3 ;  /* 0xff800000aeae7808 */ /* 0x000fe40005800000 */
[----:B------:R-:W-:-:S02]  /*7020*/  ISETP.GT.AND P6, PT, R32, R13, PT ;  /* 0x0000000d2000720c */ /* 0x000fc40003fc4270 */
[----:B------:R-:W-:Y:S01]  /*7030*/  ISETP.GT.AND P3, PT, R230, R9, PT ;  /* 0x00000009e600720c */ /* 0x000fe20003f64270 */
[----:B------:R-:W-:Y:S01]  /*7040*/  MUFU.TANH R14, R14 ;  /* 0x0000000e000e7308 */ /* 0x000fe20000002400 */
[----:B------:R-:W-:Y:S02]  /*7050*/  FSEL R216, R216, -INF , !P4 ;  /* 0xff800000d8d87808 */ /* 0x000fe40006000000 */
[C---:B------:R-:W-:Y:S02]  /*7060*/  ISETP.GE.AND P4, PT, R13.reuse, R229, PT ;  /* 0x000000e50d00720c */ /* 0x040fe40003f86270 */
[----:B------:R-:W-:Y:S02]  /*7070*/  ISETP.GE.AND P0, PT, R13, R228, PT ;  /* 0x000000e40d00720c */ /* 0x000fe40003f06270 */
[----:B-1----:R-:W-:Y:S02]  /*7080*/  FSEL R6, R6, -INF , !P5 ;  /* 0xff80000006067808 */ /* 0x002fe40006800000 */
[----:B----4-:R-:W-:-:S02]  /*7090*/  FSEL R11, R11, -INF , !P6 ;  /* 0xff8000000b0b7808 */ /* 0x010fc40007000000 */
[----:B--2---:R-:W-:Y:S02]  /*70a0*/  FSEL R10, R10, -INF , !P3 ;  /* 0xff8000000a0a7808 */ /* 0x004fe40005800000 */
[----:B------:R-:W-:Y:S02]  /*70b0*/  ISETP.GE.AND P5, PT, R9, R229, PT ;  /* 0x000000e50900720c */ /* 0x000fe40003fa6270 */
[----:B------:R-:W-:Y:S02]  /*70c0*/  FSEL R218, R6, -INF , !P4 ;  /* 0xff80000006da7808 */ /* 0x000fe40006000000 */
[----:B------:R-:W-:Y:S01]  /*70d0*/  FSEL R172, R11, -INF , !P0 ;  /* 0xff8000000bac7808 */ /* 0x000fe20004000000 */
[----:B------:R-:W-:Y:S01]  /*70e0*/  FMUL.FTZ R11, R189, UR11 ;  /* 0x0000000bbd0b7c20 */ /* 0x000fe20008410000 */
[----:B------:R-:W-:Y:S01]  /*70f0*/  ISETP.GT.AND P4, PT, R32, R9, PT ;  /* 0x000000092000720c */ /* 0x000fe20003f84270 */
[----:B------:R-:W-:Y:S01]  /*7100*/  MUFU.TANH R6, R195 ;  /* 0x000000c300067308 */ /* 0x000fe20000002400 */
[----:B------:R-:W-:Y:S01]  /*7110*/  ISETP.GE.AND P6, PT, R9, R228, PT ;  /* 0x000000e40900720c */ /* 0x000fe20003fc6270 */
[----:B------:R-:W-:Y:S01]  /*7120*/  VIADD R9, R167, 0xffffffb1 ;  /* 0xffffffb1a7097836 */ /* 0x000fe20000000000 */
[----:B------:R-:W-:-:S02]  /*7130*/  FSEL R212, R10, -INF , !P5 ;  /* 0xff8000000ad47808 */ /* 0x000fc40006800000 */
[----:B------:R-:W-:Y:S02]  /*7140*/  FMNMX3.FTZ R13, R164, R34, R28, !PT ;  /* 0x00000022a40d7276 */ /* 0x000fe4000781001c */
[----:B------:R-:W-:Y:S01]  /*7150*/  ISETP.GT.AND P0, PT, R230, R9, PT ;  /* 0x00000009e600720c */ /* 0x000fe20003f04270 */
[----:B------:R-:W1:Y:S01]  /*7160*/  MUFU.TANH R10, R188 ;  /* 0x000000bc000a7308 */ /* 0x000e620000002400 */
[----:B------:R-:W-:Y:S02]  /*7170*/  FSEL R204, R204, -INF , !P4 ;  /* 0xff800000cccc7808 */ /* 0x000fe40006000000 */
[C---:B------:R-:W-:Y:S02]  /*7180*/  ISETP.GE.AND P3, PT, R9.reuse, R229, PT ;  /* 0x000000e50900720c */ /* 0x040fe40003f66270 */
[----:B------:R-:W-:Y:S02]  /*7190*/  ISETP.GT.AND P5, PT, R32, R9, PT ;  /* 0x000000092000720c */ /* 0x000fe40003fa4270 */
[----:B------:R-:W-:Y:S01]  /*71a0*/  ISETP.GE.AND P4, PT, R9, R228, PT ;  /* 0x000000e40900720c */ /* 0x000fe20003f86270 */
[----:B------:R-:W2:Y:S01]  /*71b0*/  MUFU.TANH R11, R11 ;  /* 0x0000000b000b7308 */ /* 0x000ea20000002400 */
[----:B------:R-:W-:Y:S01]  /*71c0*/  FMNMX3.FTZ R13, R13, R30, R248, !PT ;  /* 0x0000001e0d0d7276 */ /* 0x000fe200078100f8 */
[C---:B------:R-:W-:Y:S01]  /*71d0*/  VIADD R9, R167.reuse, 0xffffffb8 ;  /* 0xffffffb8a7097836 */ /* 0x040fe20000000000 */
[----:B---3--:R-:W-:Y:S01]  /*71e0*/  FSEL R12, R12, -INF , !P0 ;  /* 0xff8000000c0c7808 */ /* 0x008fe20004000000 */
[----:B------:R-:W-:Y:S01]  /*71f0*/  VIADD R167, R167, 0xffffffb9 ;  /* 0xffffffb9a7a77836 */ /* 0x000fe20000000000 */
[----:B------:R-:W-:-:S02]  /*7200*/  FMNMX3.FTZ R13, R13, R244, R242, !PT ;  /* 0x000000f40d0d7276 */ /* 0x000fc400078100f2 */
[----:B------:R-:W-:Y:S02]  /*7210*/  ISETP.GT.AND P0, PT, R230, R9, PT ;  /* 0x00000009e600720c */ /* 0x000fe40003f04270 */
[----:B------:R-:W-:Y:S02]  /*7220*/  FSEL R210, R12, -INF , !P3 ;  /* 0xff8000000cd27808 */ /* 0x000fe40005800000 */
[----:B------:R-:W-:Y:S01]  /*7230*/  FMNMX3.FTZ R15, R13, R240, R196, !PT ;  /* 0x000000f00d0f7276 */ /* 0x000fe200078100c4 */
[----:B------:R3:W4:Y:S01]  /*7240*/  MUFU.TANH R12, R191 ;  /* 0x000000bf000c7308 */ /* 0x0007220000002400 */
[----:B-1----:R-:W-:Y:S02]  /*7250*/  FSEL R10, R10, -INF , !P0 ;  /* 0xff8000000a0a7808 */ /* 0x002fe40004000000 */
[----:B------:R-:W-:Y:S02]  /*7260*/  ISETP.GT.AND P0, PT, R230, R167, PT ;  /* 0x000000a7e600720c */ /* 0x000fe40003f04270 */
[----:B------:R-:W-:-:S02]  /*7270*/  FMNMX3.FTZ R15, R15, R236, R234, !PT ;  /* 0x000000ec0f0f7276 */ /* 0x000fc400078100ea */
[-C--:B------:R-:W-:Y:S02]  /*7280*/  ISETP.GE.AND P3, PT, R9, R229.reuse, PT ;  /* 0x000000e50900720c */ /* 0x080fe40003f66270 */
[----:B--2---:R-:W-:Y:S02]  /*7290*/  FSEL R11, R11, -INF , !P0 ;  /* 0xff8000000b0b7808 */ /* 0x004fe40004000000 */
[----:B------:R-:W-:Y:S02]  /*72a0*/  ISETP.GE.AND P0, PT, R167, R229, PT ;  /* 0x000000e5a700720c */ /* 0x000fe40003f06270 */
[----:B------:R-:W-:Y:S02]  /*72b0*/  FMNMX3.FTZ R13, R3, R8, R24, !PT ;  /* 0x00000008030d7276 */ /* 0x000fe40007810018 */
[----:B------:R-:W-:Y:S02]  /*72c0*/  FMNMX3.FTZ R15, R15, R232, R218, !PT ;  /* 0x000000e80f0f7276 */ /* 0x000fe400078100da */
[----:B------:R-:W-:-:S02]  /*72d0*/  FSEL R208, R10, -INF , !P3 ;  /* 0xff8000000ad07808 */ /* 0x000fc40005800000 */
[----:B------:R-:W-:Y:S02]  /*72e0*/  ISETP.GT.AND P3, PT, R32, R9, PT ;  /* 0x000000092000720c */ /* 0x000fe40003f64270 */
[----:B------:R-:W-:Y:S02]  /*72f0*/  FSEL R206, R11, -INF , !P0 ;  /* 0xff8000000bce7808 */ /* 0x000fe40004000000 */
[----:B------:R-:W-:Y:S02]  /*7300*/  FMNMX3.FTZ R13, R13, R176, R246, !PT ;  /* 0x000000b00d0d7276 */ /* 0x000fe400078100f6 */
[----:B------:R-:W-:Y:S01]  /*7310*/  FMNMX3.FTZ R15, R15, R212, R210, !PT ;  /* 0x000000d40f0f7276 */ /* 0x000fe200078100d2 */
[----:B---34-:R-:W-:Y:S06]  /*7320*/  BRA.U !UP0, `(.L_x_2031) ;  /* 0x0000000108707547 */ /* 0x018fec000b800000 */
        /* <DEDUP_REMOVED lines=28> */
.L_x_2031:
[----:B------:R-:W-:Y:S01]  /*74f0*/  FMNMX3.FTZ R13, R13, R170, R238, !PT ;  /* 0x000000aa0d0d7276 */ /* 0x000fe200078100ee */
[----:B------:R-:W2:Y:S01]  /*7500*/  LDCU UR4, c[0x0][0x45c] ;  /* 0x00008b80ff0477ac */ /* 0x000ea20008000800 */
[----:B------:R-:W-:Y:S01]  /*7510*/  FSEL R202, R6, -INF , !P5 ;  /* 0xff80000006ca7808 */ /* 0x000fe20006800000 */
[----:B-1----:R-:W-:Y:S01]  /*7520*/  LDSM.16.MT88.4 R16, [R223+0x18000] ;  /* 0x01800000df10783b */ /* 0x002fe20000004200 */
[----:B------:R-:W-:Y:S01]  /*7530*/  ISETP.GE.AND P5, PT, R9, R228, PT ;  /* 0x000000e40900720c */ /* 0x000fe20003fa6270 */
[----:B------:R-:W-:Y:S01]  /*7540*/  UISETP.GT.U32.AND UP0, UPT, UR32, UR18, UPT ;  /* 0x000000122000728c */ /* 0x000fe2000bf04070 */
[----:B------:R-:W-:Y:S02]  /*7550*/  FMNMX3.FTZ R9, R13, R168, R166, !PT ;  /* 0x000000a80d097276 */ /* 0x000fe400078100a6 */
[----:B------:R-:W-:Y:S02]  /*7560*/  ISETP.GT.AND P0, PT, R32, R167, PT ;  /* 0x000000a72000720c */ /* 0x000fe40003f04270 */
[----:B------:R-:W-:-:S02]  /*7570*/  FMNMX3.FTZ R9, R9, R214, R216, !PT ;  /* 0x000000d609097276 */ /* 0x000fc400078100d8 */
[----:B------:R-:W-:Y:S02]  /*7580*/  FSEL R14, R14, -INF , !P3 ;  /* 0xff8000000e0e7808 */ /* 0x000fe40005800000 */
[----:B------:R-:W-:Y:S02]  /*7590*/  ISETP.GE.AND P3, PT, R167, R228, PT ;  /* 0x000000e4a700720c */ /* 0x000fe40003f66270 */
[----:B------:R-:W-:Y:S02]  /*75a0*/  FSEL R12, R12, -INF , !P0 ;  /* 0xff8000000c0c7808 */ /* 0x000fe40004000000 */
[----:B------:R-:W-:Y:S02]  /*75b0*/  FSEL R204, R204, -INF , !P6 ;  /* 0xff800000cccc7808 */ /* 0x000fe40007000000 */
[----:B------:R-:W-:Y:S02]  /*75c0*/  FSEL R202, R202, -INF , !P4 ;  /* 0xff800000caca7808 */ /* 0x000fe40006000000 */
[----:B------:R-:W-:-:S02]  /*75d0*/  FMNMX3.FTZ R9, R9, R174, R172, !PT ;  /* 0x000000ae09097276 */ /* 0x000fc400078100ac */
[----:B------:R-:W-:Y:S02]  /*75e0*/  FSEL R200, R14, -INF , !P5 ;  /* 0xff8000000ec87808 */ /* 0x000fe40006800000 */
[----:B------:R-:W-:Y:S02]  /*75f0*/  FSEL R178, R12, -INF , !P3 ;  /* 0xff8000000cb27808 */ /* 0x000fe40005800000 */
[----:B------:R-:W-:Y:S02]  /*7600*/  FMNMX3.FTZ R9, R9, R204, R202, !PT ;  /* 0x000000cc09097276 */ /* 0x000fe400078100ca */
[----:B------:R-:W-:Y:S02]  /*7610*/  FMNMX3.FTZ R15, R15, R208, R206, !PT ;  /* 0x000000d00f0f7276 */ /* 0x000fe400078100ce */
[----:B------:R-:W-:Y:S02]  /*7620*/  FMNMX3.FTZ R12, R9, R200, R178, !PT ;  /* 0x000000c8090c7276 */ /* 0x000fe400078100b2 */
[----:B------:R-:W-:Y:S01]  /*7630*/  IADD3 R197, PT, PT, R223, 0x18040, RZ ;  /* 0x00018040dfc57810 */ /* 0x000fe20007ffe0ff */
[----:B------:R-:W1:Y:S01]  /*7640*/  SHFL.BFLY PT, R6, R15, 0x2, 0x1f ;  /* 0x0c401f000f067f89 */ /* 0x000e6200000e0000 */
[----:B------:R-:W-:-:S03]  /*7650*/  SEL R192, R4, 0xffffffe0, !P2 ;  /* 0xffffffe004c07807 */ /* 0x000fc60005000000 */
[----:B------:R-:W3:Y:S01]  /*7660*/  SHFL.BFLY PT, R9, R12, 0x2, 0x1f ;  /* 0x0c401f000c097f89 */ /* 0x000ee200000e0000 */
[----:B-1----:R-:W-:Y:S02]  /*7670*/  FMNMX.FTZ R10, R15, R6, !PT ;  /* 0x000000060f0a7209 */ /* 0x002fe40007810000 */
        /* <DEDUP_REMOVED lines=13> */
[----:B------:R-:W-:Y:S01]  /*7750*/  FSEL R9, R221, RZ, P3 ;  /* 0x000000ffdd097208 */ /* 0x000fe20001800000 */
[----:B------:R-:W-:Y:S01]  /*7760*/  FADD.FTZ R10, R3, -R10 ;  /* 0x8000000a030a7221 */ /* 0x000fe20000010000 */
[----:B------:R-:W-:Y:S01]  /*7770*/  IADD3 R3, PT, PT, R223, 0x18000, RZ ;  /* 0x00018000df037810 */ /* 0x000fe20007ffe0ff */
[----:B------:R-:W-:Y:S01]  /*7780*/  FFMA.FTZ R182, R8, UR4, -R177 ;  /* 0x0000000408b67c23 */ /* 0x000fe200080108b1 */
[----:B------:R-:W-:Y:S01]  /*7790*/  FFMA.FTZ R185, R28, UR4, -R179 ;  /* 0x000000041cb97c23 */ /* 0x000fe200080108b3 */
[----:B------:R-:W-:Y:S01]  /*77a0*/  FADD.FTZ R8, R164, -R9 ;  /* 0x80000009a4087221 */ /* 0x000fe20000010000 */
[----:B------:R-:W-:Y:S01]  /*77b0*/  @P1 IADD3 R197, PT, PT, R3, -0x40, RZ ;  /* 0xffffffc003c51810 */ /* 0x000fe20007ffe0ff */
[--C-:B------:R-:W-:Y:S01]  /*77c0*/  FFMA.FTZ R184, R30, UR4, -R179.reuse ;  /* 0x000000041eb87c23 */ /* 0x100fe200080108b3 */
[----:B------:R-:W-:Y:S01]  /*77d0*/  FFMA.FTZ R183, R248, UR4, -R179 ;  /* 0x00000004f8b77c23 */ /* 0x000fe200080108b3 */
[--C-:B------:R-:W-:Y:S01]  /*77e0*/  FFMA.FTZ R181, R24, UR4, -R177.reuse ;  /* 0x0000000418b57c23 */ /* 0x100fe200080108b1 */
[--C-:B------:R-:W-:Y:S01]  /*77f0*/  FFMA.FTZ R180, R176, UR4, -R177.reuse ;  /* 0x00000004b0b47c23 */ /* 0x100fe200080108b1 */
[----:B------:R-:W1:Y:S01]  /*7800*/  LDSM.16.MT88.4 R32, [R197] ;  /* 0x00000000c520783b */ /* 0x000e620000004200 */
[----:B------:R-:W-:Y:S01]  /*7810*/  FFMA.FTZ R187, R246, UR4, -R177 ;  /* 0x00000004f6bb7c23 */ /* 0x000fe200080108b1 */
[----:B------:R-:W-:Y:S01]  /*7820*/  FMUL.FTZ R191, R8, UR4 ;  /* 0x0000000408bf7c20 */ /* 0x000fe20008410000 */
[----:B------:R-:W-:Y:S01]  /*7830*/  FMUL.FTZ R190, R10, UR4 ;  /* 0x000000040abe7c20 */ /* 0x000fe20008410000 */
[----:B------:R-:W-:Y:S01]  /*7840*/  MUFU.EX2 R186, R186 ;  /* 0x000000ba00ba7308 */ /* 0x000fe20000000800 */
[----:B------:R-:W-:Y:S01]  /*7850*/  IADD3 R176, PT, PT, R192, R223, RZ ;  /* 0x000000dfc0b07210 */ /* 0x000fe20007ffe0ff */
[--C-:B------:R-:W-:Y:S01]  /*7860*/  FFMA.FTZ R3, R196, UR4, -R179.reuse ;  /* 0x00000004c4037c23 */ /* 0x100fe200080108b3 */
[----:B------:R-:W-:Y:S01]  /*7870*/  IADD3 R192, PT, PT, R192, R197, RZ ;  /* 0x000000c5c0c07210 */ /* 0x000fe20007ffe0ff */
[--C-:B------:R-:W-:Y:S01]  /*7880*/  FFMA.FTZ R189, R244, UR4, -R179.reuse ;  /* 0x00000004f4bd7c23 */ /* 0x100fe200080108b3 */
[--C-:B------:R-:W-:Y:S01]  /*7890*/  FFMA.FTZ R188, R242, UR4, -R179.reuse ;  /* 0x00000004f2bc7c23 */ /* 0x100fe200080108b3 */
[----:B------:R-:W2:Y:S01]  /*78a0*/  LDSM.16.MT88.4 R24, [R176+0x18000] ;  /* 0x01800000b018783b */ /* 0x000ea20000004200 */
[----:B------:R-:W-:Y:S01]  /*78b0*/  FFMA.FTZ R194, R240, UR4, -R179 ;  /* 0x00000004f0c27c23 */ /* 0x000fe200080108b3 */
[----:B------:R-:W3:Y:S01]  /*78c0*/  MUFU.EX2 R185, R185 ;  /* 0x000000b900b97308 */ /* 0x000ee20000000800 */
[--C-:B------:R-:W-:Y:S01]  /*78d0*/  FFMA.FTZ R198, R170, UR4, -R177.reuse ;  /* 0x00000004aac67c23 */ /* 0x100fe200080108b1 */
[--C-:B------:R-:W-:Y:S01]  /*78e0*/  FFMA.FTZ R193, R238, UR4, -R177.reuse ;  /* 0x00000004eec17c23 */ /* 0x100fe200080108b1 */
[--C-:B------:R-:W-:Y:S01]  /*78f0*/  FFMA.FTZ R196, R168, UR4, -R177.reuse ;  /* 0x00000004a8c47c23 */ /* 0x100fe200080108b1 */
[--C-:B------:R-:W-:Y:S01]  /*7900*/  FFMA.FTZ R195, R166, UR4, -R177.reuse ;  /* 0x00000004a6c37c23 */ /* 0x100fe200080108b1 */
[----:B------:R-:W-:Y:S01]  /*7910*/  LDSM.16.MT88.4 R168, [R223+0x1a800] ;  /* 0x01a80000dfa8783b */ /* 0x000fe20000004200 */
[--C-:B------:R-:W-:Y:S01]  /*7920*/  FFMA.FTZ R203, R214, UR4, -R177.reuse ;  /* 0x00000004d6cb7c23 */ /* 0x100fe200080108b1 */
[----:B------:R-:W-:Y:S01]  /*7930*/  FFMA.FTZ R214, R216, UR4, -R177 ;  /* 0x00000004d8d67c23 */ /* 0x000fe200080108b1 */
[----:B------:R-:W-:Y:S01]  /*7940*/  MUFU.EX2 R184, R184 ;  /* 0x000000b800b87308 */ /* 0x000fe20000000800 */
[----:B------:R-:W-:Y:S01]  /*7950*/  LDSM.16.MT88.4 R164, [R197+0x2800] ;  /* 0x00280000c5a4783b */ /* 0x000fe20000004200 */
[--C-:B------:R-:W-:Y:S01]  /*7960*/  FFMA.FTZ R199, R236, UR4, -R179.reuse ;  /* 0x00000004ecc77c23 */ /* 0x100fe200080108b3 */
[--C-:B------:R-:W-:Y:S01]  /*7970*/  FFMA.FTZ R234, R234, UR4, -R179.reuse ;  /* 0x00000004eaea7c23 */ /* 0x100fe200080108b3 */
[--C-:B------:R-:W-:Y:S01]  /*7980*/  FFMA.FTZ R201, R232, UR4, -R179.reuse ;  /* 0x00000004e8c97c23 */ /* 0x100fe200080108b3 */
[----:B------:R-:W-:Y:S01]  /*7990*/  FFMA.FTZ R218, R218, UR4, -R179 ;  /* 0x00000004dada7c23 */ /* 0x000fe200080108b3 */
[--C-:B------:R-:W-:Y:S01]  /*79a0*/  FFMA.FTZ R205, R174, UR4, -R177.reuse ;  /* 0x00000004aecd7c23 */ /* 0x100fe200080108b1 */
[----:B------:R-:W-:Y:S01]  /*79b0*/  FFMA.FTZ R216, R172, UR4, -R177 ;  /* 0x00000004acd87c23 */ /* 0x000fe200080108b1 */
[----:B------:R-:W4:Y:S01]  /*79c0*/  MUFU.EX2 R183, R183 ;  /* 0x000000b700b77308 */ /* 0x000f220000000800 */
[----:B---3--:R-:W-:Y:S01]  /*79d0*/  F2FP.BF16.F32.PACK_AB R8, R185, R186 ;  /* 0x000000bab908723e */ /* 0x008fe200000010ff */
[----:B------:R-:W-:Y:S01]  /*79e0*/  LDSM.16.MT88.4 R172, [R197+0x1000] ;  /* 0x00100000c5ac783b */ /* 0x000fe20000004200 */
[--C-:B------:R-:W-:Y:S01]  /*79f0*/  FFMA.FTZ R207, R212, UR4, -R179.reuse ;  /* 0x00000004d4cf7c23 */ /* 0x100fe200080108b3 */
[--C-:B------:R-:W-:Y:S01]  /*7a00*/  FFMA.FTZ R210, R210, UR4, -R179.reuse ;  /* 0x00000004d2d27c23 */ /* 0x100fe200080108b3 */
[--C-:B------:R-:W-:Y:S01]  /*7a10*/  FFMA.FTZ R208, R208, UR4, -R179.reuse ;  /* 0x00000004d0d07c23 */ /* 0x100fe200080108b3 */
[----:B------:R-:W-:Y:S01]  /*7a20*/  FFMA.FTZ R209, R206, UR4, -R179 ;  /* 0x00000004ced17c23 */ /* 0x000fe200080108b3 */
[--C-:B------:R-:W-:Y:S01]  /*7a30*/  FFMA.FTZ R204, R204, UR4, -R177.reuse ;  /* 0x00000004cccc7c23 */ /* 0x100fe200080108b1 */
[----:B------:R-:W-:Y:S01]  /*7a40*/  MUFU.EX2 R182, R182 ;  /* 0x000000b600b67308 */ /* 0x000fe20000000800 */
[--C-:B------:R-:W-:Y:S01]  /*7a50*/  FFMA.FTZ R211, R202, UR4, -R177.reuse ;  /* 0x00000004cad37c23 */ /* 0x100fe200080108b1 */
[--C-:B------:R-:W-:Y:S01]  /*7a60*/  FFMA.FTZ R200, R200, UR4, -R177.reuse ;  /* 0x00000004c8c87c23 */ /* 0x100fe200080108b1 */
[----:B------:R-:W-:-:S05]  /*7a70*/  FFMA.FTZ R213, R178, UR4, -R177 ;  /* 0x00000004b2d57c23 */ /* 0x000fca00080108b1 */
[----:B------:R-:W3:Y:S01]  /*7a80*/  MUFU.EX2 R181, R181 ;  /* 0x000000b500b57308 */ /* 0x000ee20000000800 */
[----:B----4-:R-:W-:-:S07]  /*7a90*/  F2FP.BF16.F32.PACK_AB R10, R183, R184 ;  /* 0x000000b8b70a723e */ /* 0x010fce00000010ff */
[----:B------:R-:W-:Y:S08]  /*7aa0*/  MUFU.EX2 R180, R180 ;  /* 0x000000b400b47308 */ /* 0x000ff00000000800 */
[----:B------:R-:W4:Y:S01]  /*7ab0*/  MUFU.EX2 R187, R187 ;  /* 0x000000bb00bb7308 */ /* 0x000f220000000800 */
[----:B---3--:R-:W-:-:S07]  /*7ac0*/  F2FP.BF16.F32.PACK_AB R9, R181, R182 ;  /* 0x000000b6b509723e */ /* 0x008fce00000010ff */
[----:B------:R-:W3:Y:S08]  /*7ad0*/  MUFU.EX2 R191, R191 ;  /* 0x000000bf00bf7308 */ /* 0x000ef00000000800 */
[----:B------:R-:W5:Y:S01]  /*7ae0*/  MUFU.EX2 R190, R190 ;  /* 0x000000be00be7308 */ /* 0x000f620000000800 */
[----:B----4-:R-:W-:-:S07]  /*7af0*/  F2FP.BF16.F32.PACK_AB R11, R187, R180 ;  /* 0x000000b4bb0b723e */ /* 0x010fce00000010ff */
        /* <DEDUP_REMOVED lines=8> */
[-C--:B------:R-:W-:Y:S01]  /*7b80*/  FMUL.FTZ R149, R149, R191.reuse ;  /* 0x000000bf95957220 */ /* 0x080fe20000410000 */
[-C--:B-----5:R-:W-:Y:S01]  /*7b90*/  FMUL.FTZ R30, R146, R190.reuse ;  /* 0x000000be921e7220 */ /* 0x0a0fe20000410000 */
[-C--:B------:R-:W-:Y:S01]  /*7ba0*/  FMUL.FTZ R31, R147, R190.reuse ;  /* 0x000000be931f7220 */ /* 0x080fe20000410000 */
[-C--:B------:R-:W-:Y:S01]  /*7bb0*/  FMUL.FTZ R142, R142, R190.reuse ;  /* 0x000000be8e8e7220 */ /* 0x080fe20000410000 */
[-C--:B------:R-:W-:Y:S01]  /*7bc0*/  FMUL.FTZ R143, R143, R190.reuse ;  /* 0x000000be8f8f7220 */ /* 0x080fe20000410000 */
[----:B------:R-:W3:Y:S01]  /*7bd0*/  LDSM.16.MT88.4 R144, [R223+0x1a000] ;  /* 0x01a00000df90783b */ /* 0x000ee20000004200 */
        /* <DEDUP_REMOVED lines=84> */
[----:B------:R-:W-:Y:S01]  /*8120*/  LDSM.16.MT88.4 R152, [R192] ;  /* 0x00000000c098783b */ /* 0x000fe20000004200 */
        /* <DEDUP_REMOVED lines=57> */
[----:B------:R-:W4:Y:S01]  /*84c0*/  MUFU.EX2 R188, R188 ;  /* 0x000000bc00bc7308 */ /* 0x000f220000000800 */
[----:B------:R-:W-:Y:S01]  /*84d0*/  LDSM.16.MT88.4 R160, [R192+0x2800] ;  /* 0x00280000c0a0783b */ /* 0x000fe20000004200 */
[C---:B------:R-:W-:Y:S01]  /*84e0*/  HMMA.16816.F32.BF16 R16, R8.reuse, R18, R156 ;  /* 0x000000120810723c */ /* 0x040fe2000004189c */
[----:B------:R-:W-:Y:S01]  /*84f0*/  FFMA.FTZ R186, R237, R191, R186 ;  /* 0x000000bfedba7223 */ /* 0x000fe200000100ba */
[----:B------:R-:W-:Y:S01]  /*8500*/  FFMA.FTZ R182, R235, R190, R182 ;  /* 0x000000beebb67223 */ /* 0x000fe200000100b6 */
[----:B------:R-:W-:Y:S02]  /*8510*/  LDSM.16.MT88.4 R156, [R192+0x6000] ;  /* 0x00600000c09c783b */ /* 0x000fe40000004200 */
[----:B------:R-:W-:Y:S01]  /*8520*/  FADD.FTZ R185, R185, R186 ;  /* 0x000000bab9b97221 */ /* 0x000fe20000010000 */
[----:B------:R-:W-:Y:S01]  /*8530*/  MUFU.EX2 R194, R194 ;  /* 0x000000c200c27308 */ /* 0x000fe20000000800 */
[----:B------:R-:W-:Y:S01]  /*8540*/  FADD.FTZ R181, R181, R182 ;  /* 0x000000b6b5b57221 */ /* 0x000fe20000010000 */
[----:B---3--:R-:W-:Y:S01]  /*8550*/  HMMA.16816.F32.BF16 R84, R8, R144, R84 ;  /* 0x000000900854723c */ /* 0x008fe20000041854 */
[----:B------:R-:W-:-:S02]  /*8560*/  FADD.FTZ R184, R184, R185 ;  /* 0x000000b9b8b87221 */ /* 0x000fc40000010000 */
[----:B------:R-:W-:Y:S02]  /*8570*/  FADD.FTZ R180, R180, R181 ;  /* 0x000000b5b4b47221 */ /* 0x000fe40000010000 */
[----:B------:R-:W-:Y:S01]  /*8580*/  FADD.FTZ R184, R183, R184 ;  /* 0x000000b8b7b87221 */ /* 0x000fe20000010000 */
[----:B------:R-:W-:Y:S01]  /*8590*/  MUFU.EX2 R3, R3 ;  /* 0x0000000300037308 */ /* 0x000fe20000000800 */
[----:B------:R-:W-:Y:S01]  /*85a0*/  FADD.FTZ R187, R187, R180 ;  /* 0x000000b4bbbb7221 */ /* 0x000fe20000010000 */
[C---:B-1----:R-:W-:Y:S06]  /*85b0*/  HMMA.16816.F32.BF16 R92, R8.reuse, R140, R92 ;  /* 0x0000008c085c723c */ /* 0x042fec000004185c */
[----:B------:R-:W-:Y:S02]  /*85c0*/  MUFU.EX2 R198, R198 ;  /* 0x000000c600c67308 */ /* 0x000fe40000000800 */
[C---:B------:R-:W-:Y:S01]  /*85d0*/  HMMA.16816.F32.BF16 R96, R8.reuse, R142, R96 ;  /* 0x0000008e0860723c */ /* 0x040fe20000041860 */
[----:B------:R-:W1:Y:S05]  /*85e0*/  LDSM.16.MT88.4 R140, [R197+0x6000] ;  /* 0x00600000c58c783b */ /* 0x000e6a0000004200 */
[----:B------:R-:W3:Y:S02]  /*85f0*/  MUFU.EX2 R193, R193 ;  /* 0x000000c100c17308 */ /* 0x000ee40000000800 */
[C---:B------:R-:W-:Y:S01]  /*8600*/  HMMA.16816.F32.BF16 R88, R8.reuse, R146, R88 ;  /* 0x000000920858723c */ /* 0x040fe20000041858 */
[----:B------:R-:W5:Y:S05]  /*8610*/  LDSM.16.MT88.4 R144, [R176+0x1e000] ;  /* 0x01e00000b090783b */ /* 0x000f6a0000004200 */
[----:B------:R-:W-:Y:S02]  /*8620*/  MUFU.EX2 R196, R196 ;  /* 0x000000c400c47308 */ /* 0x000fe40000000800 */
[C---:B------:R-:W-:Y:S06]  /*8630*/  HMMA.16816.F32.BF16 R136, R8.reuse, R152, R136 ;  /* 0x000000980888723c */ /* 0x040fec0000041888 */
[----:B------:R-:W3:Y:S02]  /*8640*/  MUFU.EX2 R195, R195 ;  /* 0x000000c300c37308 */ /* 0x000ee40000000800 */
[C---:B------:R-:W-:Y:S01]  /*8650*/  HMMA.16816.F32.BF16 R132, R8.reuse, R154, R132 ;  /* 0x0000009a0884723c */ /* 0x040fe20000041884 */
[----:B------:R-:W-:Y:S05]  /*8660*/  LDSM.16.MT88.4 R152, [R176+0x18800] ;  /* 0x01880000b098783b */ /* 0x000fea0000004200 */
[----:B------:R-:W-:Y:S02]  /*8670*/  MUFU.EX2 R199, R199 ;  /* 0x000000c700c77308 */ /* 0x000fe40000000800 */
[C---:B--2---:R-:W-:Y:S06]  /*8680*/  HMMA.16816.F32.BF16 R100, R8.reuse, R148, R100 ;  /* 0x000000940864723c */ /* 0x044fec0000041864 */
[----:B------:R-:W2:Y:S02]  /*8690*/  MUFU.EX2 R234, R234 ;  /* 0x000000ea00ea7308 */ /* 0x000ea40000000800 */
[C---:B------:R-:W-:Y:S01]  /*86a0*/  HMMA.16816.F32.BF16 R104, R8.reuse, R150, R104 ;  /* 0x000000960868723c */ /* 0x040fe20000041868 */
[----:B------:R-:W2:Y:S05]  /*86b0*/  LDSM.16.MT88.4 R148, [R223+0x18800] ;  /* 0x01880000df94783b */ /* 0x000eaa0000004200 */
        /* <DEDUP_REMOVED lines=17> */
[----:B---3--:R-:W-:Y:S01]  /*87d0*/  F2FP.BF16.F32.PACK_AB R129, R193, R198 ;  /* 0x000000c6c181723e */ /* 0x008fe200000010ff */
        /* <DEDUP_REMOVED lines=8> */
[----:B--2---:R-:W-:Y:S01]  /*8860*/  HMMA.16816.F32.BF16 R12, R128, R148, R12 ;  /* 0x00000094800c723c */ /* 0x004fe2000004180c */
[----:B------:R-:W2:Y:S01]  /*8870*/  MUFU.EX2 R210, R210 ;  /* 0x000000d200d27308 */ /* 0x000ea20000000800 */
[----:B------:R-:W-:Y:S01]  /*8880*/  FADD.FTZ R194, R3, R194 ;  /* 0x000000c203c27221 */ /* 0x000fe20000010000 */
[----:B------:R-:W-:Y:S01]  /*8890*/  FADD.FTZ R196, R195, R196 ;  /* 0x000000c4c3c47221 */ /* 0x000fe20000010000 */
[----:B------:R-:W-:-:S04]  /*88a0*/  MOV R3, R6 ;  /* 0x0000000600037202 */ /* 0x000fc80000000f00 */
        /* <DEDUP_REMOVED lines=174> */
[----:B------:R-:W-:Y:S02]  /*9390*/  LOP3.LUT R2, R231, 0x8, R2, 0x78, !PT ;  /* 0x00000008e7027812 */ /* 0x000fe400078e7802 */
        /* <DEDUP_REMOVED lines=16> */
[----:B------:R-:W1:Y:S02]  /*94a0*/  LDCU UR4, c[0x0][0x50c] ;  /* 0x0000a180ff0477ac */ /* 0x000e640008000800 */
[----:B------:R-:W-:Y:S01]  /*94b0*/  IMAD.U32 R3, RZ, RZ, UR8 ;  /* 0x00000008ff037e24 */ /* 0x000fe2000f8e00ff */
[----:B------:R-:W-:Y:S01]  /*94c0*/  LEA R8, P0, R9, R224, 0x1 ;  /* 0x000000e009087211 */ /* 0x000fe200078008ff */
[----:B------:R-:W-:-:S03]  /*94d0*/  UISETP.GT.U32.AND UP0, UPT, UR32, UR18, UPT ;  /* 0x000000122000728c */ /* 0x000fc6000bf04070 */
        /* <DEDUP_REMOVED lines=10> */
[----:B------:R-:W-:Y:S02]  /*9580*/  IMAD.IADD R238, R232, 0x1, R239 ;  /* 0x00000001e8ee7824 */ /* 0x000fe400078e02ef */
[----:B------:R-:W-:Y:S01]  /*9590*/  IMAD.IADD R3, R5, 0x1, R232 ;  /* 0x0000000105037824 */ /* 0x000fe200078e02e8 */
        /* <DEDUP_REMOVED lines=10> */
[----:B------:R-:W1:Y:S04]  /*9640*/  LDSM.16.M88.4 R184, [R220+UR5+0x11000] ;  /* 0x01100005dcb8783b */ /* 0x000e680008000200 */
[----:B------:R-:W-:Y:S04]  /*9650*/  LDSM.16.M88.4 R24, [R238] ;  /* 0x00000000ee18783b */ /* 0x000fe80000000200 */
[----:B------:R-:W1:Y:S04]  /*9660*/  LDSM.16.M88.4 R12, [R3+0x10000] ;  /* 0x01000000030c783b */ /* 0x000e680000000200 */
[----:B--2---:R-:W2:Y:S04]  /*9670*/  LDSM.16.M88.4 R8, [R3+0x10800] ;  /* 0x010800000308783b */ /* 0x004ea80000000200 */
[----:B------:R-:W2:Y:S04]  /*9680*/  LDSM.16.M88.4 R168, [R3+0x11000] ;  /* 0x0110000003a8783b */ /* 0x000ea80000000200 */
[----:B------:R-:W-:Y:S04]  /*9690*/  LDSM.16.M88.4 R32, [R3+0x11800] ;  /* 0x011800000320783b */ /* 0x000fe80000000200 */
[----:B------:R-:W-:Y:S01]  /*96a0*/  LDSM.16.M88.4 R208, [R238+0x4000] ;  /* 0x00400000eed0783b */ /* 0x000fe20000000200 */
[----:B---3--:R-:W-:Y:S01]  /*96b0*/  HMMA.16816.F32.BF16 R180, R176, R20, RZ ;  /* 0x00000014b0b4723c */ /* 0x008fe200000418ff */
[----:B------:R-:W-:-:S02]  /*96c0*/  IMAD.MOV.U32 R20, RZ, RZ, 0x40 ;  /* 0x00000040ff147424 */ /* 0x000fc400078e00ff */
[----:B------:R-:W-:Y:S03]  /*96d0*/  LDSM.16.M88.4 R212, [R3+0x13800] ;  /* 0x0138000003d4783b */ /* 0x000fe60000000200 */
[----:B------:R-:W-:Y:S01]  /*96e0*/  SEL R20, R20, 0xffffffc0, !P0 ;  /* 0xffffffc014147807 */ /* 0x000fe20004000000 */
[----:B------:R-:W-:Y:S01]  /*96f0*/  LDSM.16.M88.4 R216, [R220+UR5+0x16000] ;  /* 0x01600005dcd8783b */ /* 0x000fe20008000200 */
[----:B----4-:R-:W-:Y:S03]  /*9700*/  HMMA.16816.F32.BF16 R16, R176, R28, RZ ;  /* 0x0000001cb010723c */ /* 0x010fe600000418ff */
[--C-:B------:R-:W-:Y:S01]  /*9710*/  IMAD.IADD R236, R239, 0x1, R20.reuse ;  /* 0x00000001efec7824 */ /* 0x100fe200078e0214 */
[----:B------:R-:W0:Y:S01]  /*9720*/  LDGDEPBAR ;  /* 0x00000000000079af */ /* 0x000e220000000000 */
[----:B------:R-:W-:-:S02]  /*9730*/  IMAD.IADD R233, R5, 0x1, R20 ;  /* 0x0000000105e97824 */ /* 0x000fc400078e0214 */
[C---:B------:R-:W-:Y:S01]  /*9740*/  IMAD.IADD R234, R232.reuse, 0x1, R236 ;  /* 0x00000001e8ea7824 */ /* 0x040fe200078e02ec */
[----:B-----5:R-:W-:Y:S01]  /*9750*/  HMMA.16816.F32.BF16 R196, R176, R192, RZ ;  /* 0x000000c0b0c4723c */ /* 0x020fe200000418ff */
[----:B------:R-:W-:Y:S01]  /*9760*/  LDSM.16.M88.4 R164, [R236] ;  /* 0x00000000eca4783b */ /* 0x000fe20000000200 */
[----:B------:R-:W-:-:S03]  /*9770*/  IMAD.IADD R232, R232, 0x1, R233 ;  /* 0x00000001e8e87824 */ /* 0x000fc600078e02e9 */
[----:B------:R-:W-:Y:S03]  /*9780*/  LDSM.16.M88.4 R204, [R233+0x11800] ;  /* 0x01180000e9cc783b */ /* 0x000fe60000000200 */
[C---:B-1----:R-:W-:Y:S01]  /*9790*/  HMMA.16816.F32.BF16 R188, R176.reuse, R184, RZ ;  /* 0x000000b8b0bc723c */ /* 0x042fe200000418ff */
[----:B------:R-:W-:Y:S04]  /*97a0*/  LDSM.16.M88.4 R200, [R232+0x11000] ;  /* 0x01100000e8c8783b */ /* 0x000fe80000000200 */
[----:B------:R-:W-:Y:S03]  /*97b0*/  LDSM.16.M88.4 R172, [R232+0x11800] ;  /* 0x01180000e8ac783b */ /* 0x000fe60000000200 */
[C---:B------:R-:W-:Y:S08]  /*97c0*/  HMMA.16816.F32.BF16 R28, R176.reuse, R30, RZ ;  /* 0x0000001eb01c723c */ /* 0x040ff000000418ff */
[C---:B------:R-:W-:Y:S08]  /*97d0*/  HMMA.16816.F32.BF16 R192, R176.reuse, R194, RZ ;  /* 0x000000c2b0c0723c */ /* 0x040ff000000418ff */
[C---:B------:R-:W-:Y:S08]  /*97e0*/  HMMA.16816.F32.BF16 R184, R176.reuse, R186, RZ ;  /* 0x000000bab0b8723c */ /* 0x040ff000000418ff */
        /* <DEDUP_REMOVED lines=9> */
[----:B------:R-:W-:Y:S01]  /*9880*/  HMMA.16816.F32.BF16 R184, R24, R170, R184 ;  /* 0x000000aa18b8723c */ /* 0x000fe200000418b8 */
[----:B------:R-:W-:Y:S07]  /*9890*/  LDSM.16.M88.4 R168, [R234] ;  /* 0x00000000eaa8783b */ /* 0x000fee0000000200 */
        /* <DEDUP_REMOVED lines=9> */
[----:B------:R-:W-:Y:S07]  /*9930*/  LDSM.16.M88.4 R12, [R220+UR5+0x12800] ;  /* 0x01280005dc0c783b */ /* 0x000fee0008000200 */
[C---:B--2---:R-:W-:Y:S08]  /*9940*/  HMMA.16816.F32.BF16 R188, R164.reuse, R8, R188 ;  /* 0x00000008a4bc723c */ /* 0x044ff000000418bc */
[C---:B------:R-:W-:Y:S01]  /*9950*/  HMMA.16816.F32.BF16 R184, R164.reuse, R10, R184 ;  /* 0x0000000aa4b8723c */ /* 0x040fe200000418b8 */
[----:B------:R-:W2:Y:S07]  /*9960*/  LDSM.16.M88.4 R8, [R239+0x4000] ;  /* 0x00400000ef08783b */ /* 0x000eae0000000200 */
[C---:B------:R-:W-:Y:S08]  /*9970*/  HMMA.16816.F32.BF16 R180, R164.reuse, R204, R180 ;  /* 0x000000cca4b4723c */ /* 0x040ff000000418b4 */
[----:B------:R-:W-:Y:S01]  /*9980*/  HMMA.16816.F32.BF16 R176, R164, R206, R176 ;  /* 0x000000cea4b0723c */ /* 0x000fe200000418b0 */
[----:B------:R-:W3:Y:S04]  /*9990*/  LDSM.16.M88.4 R164, [R220+UR5+0x13000] ;  /* 0x01300005dca4783b */ /* 0x000ee80008000200 */
[----:B------:R-:W-:Y:S03]  /*99a0*/  LDSM.16.M88.4 R204, [R233+0x13800] ;  /* 0x01380000e9cc783b */ /* 0x000fe60000000200 */
[C---:B-1----:R-:W-:Y:S08]  /*99b0*/  HMMA.16816.F32.BF16 R196, R168.reuse, R20, R196 ;  /* 0x00000014a8c4723c */ /* 0x042ff000000418c4 */
[C---:B------:R-:W-:Y:S01]  /*99c0*/  HMMA.16816.F32.BF16 R192, R168.reuse, R22, R192 ;  /* 0x00000016a8c0723c */ /* 0x040fe200000418c0 */
[----:B------:R-:W1:Y:S07]  /*99d0*/  LDSM.16.M88.4 R20, [R220+UR5+0x13800] ;  /* 0x01380005dc14783b */ /* 0x000e6e0008000200 */
[C---:B----4-:R-:W-:Y:S08]  /*99e0*/  HMMA.16816.F32.BF16 R16, R168.reuse, R32, R16 ;  /* 0x00000020a810723c */ /* 0x050ff00000041810 */
[----:B------:R-:W-:Y:S01]  /*99f0*/  HMMA.16816.F32.BF16 R28, R168, R34, R28 ;  /* 0x00000022a81c723c */ /* 0x000fe2000004181c */
[----:B------:R-:W-:Y:S07]  /*9a00*/  LDSM.16.M88.4 R32, [R3+0x12000] ;  /* 0x012000000320783b */ /* 0x000fee0000000200 */
[C---:B--2---:R-:W-:Y:S08]  /*9a10*/  HMMA.16816.F32.BF16 R196, R8.reuse, R12, R196 ;  /* 0x0000000c08c4723c */ /* 0x044ff000000418c4 */
[----:B------:R-:W-:Y:S01]  /*9a20*/  HMMA.16816.F32.BF16 R192, R8, R14, R192 ;  /* 0x0000000e08c0723c */ /* 0x000fe200000418c0 */
        /* <DEDUP_REMOVED lines=8> */
[C---:B------:R-:W-:Y:S08]  /*9ab0*/  HMMA.16816.F32.BF16 R16, R8.reuse, R24, R16 ;  /* 0x000000180810723c */ /* 0x040ff00000041810 */
[C---:B------:R-:W-:Y:S01]  /*9ac0*/  HMMA.16816.F32.BF16 R28, R8.reuse, R26, R28 ;  /* 0x0000001a081c723c */ /* 0x040fe2000004181c */
[----:B------:R-:W4:Y:S07]  /*9ad0*/  LDSM.16.M88.4 R24, [R3+0x12800] ;  /* 0x012800000318783b */ /* 0x000f2e0000000200 */
[C---:B---3--:R-:W-:Y:S08]  /*9ae0*/  HMMA.16816.F32.BF16 R188, R8.reuse, R164, R188 ;  /* 0x000000a408bc723c */ /* 0x048ff000000418bc */
        /* <DEDUP_REMOVED lines=14> */
[----:B------:R-:W5:Y:S07]  /*9bd0*/  LDSM.16.M88.4 R32, [R232+0x13800] ;  /* 0x01380000e820783b */ /* 0x000f6e0000000200 */
[C---:B-1----:R-:W-:Y:S08]  /*9be0*/  HMMA.16816.F32.BF16 R196, R200.reuse, R20, R196 ;  /* 0x00000014c8c4723c */ /* 0x042ff000000418c4 */
[C---:B------:R-:W-:Y:S01]  /*9bf0*/  HMMA.16816.F32.BF16 R192, R200.reuse, R22, R192 ;  /* 0x00000016c8c0723c */ /* 0x040fe200000418c0 */
[----:B------:R-:W-:Y:S07]  /*9c00*/  LDSM.16.M88.4 R20, [R220+UR5+0x14000] ;  /* 0x01400005dc14783b */ /* 0x000fee0008000200 */
[C---:B---3--:R-:W-:Y:S08]  /*9c10*/  HMMA.16816.F32.BF16 R188, R200.reuse, R8, R188 ;  /* 0x00000008c8bc723c */ /* 0x048ff000000418bc */
[----:B------:R-:W-:Y:S01]  /*9c20*/  HMMA.16816.F32.BF16 R184, R200, R10, R184 ;  /* 0x0000000ac8b8723c */ /* 0x000fe200000418b8 */
[----:B------:R-:W1:Y:S07]  /*9c30*/  LDSM.16.M88.4 R8, [R239+0x8000] ;  /* 0x00800000ef08783b */ /* 0x000e6e0000000200 */
[C---:B------:R-:W-:Y:S08]  /*9c40*/  HMMA.16816.F32.BF16 R180, R208.reuse, R212, R180 ;  /* 0x000000d4d0b4723c */ /* 0x040ff000000418b4 */
[----:B------:R-:W-:Y:S01]  /*9c50*/  HMMA.16816.F32.BF16 R176, R208, R214, R176 ;  /* 0x000000d6d0b0723c */ /* 0x000fe200000418b0 */
[----:B------:R-:W-:Y:S04]  /*9c60*/  LDSM.16.M88.4 R212, [R234+0x8000] ;  /* 0x00800000ead4783b */ /* 0x000fe80000000200 */
[----:B------:R-:W-:Y:S03]  /*9c70*/  LDSM.16.M88.4 R208, [R232+0x14800] ;  /* 0x01480000e8d0783b */ /* 0x000fe60000000200 */
[C---:B------:R-:W-:Y:S08]  /*9c80*/  HMMA.16816.F32.BF16 R16, R200.reuse, R164, R16 ;  /* 0x000000a4c810723c */ /* 0x040ff00000041810 */
[----:B------:R-:W-:Y:S01]  /*9c90*/  HMMA.16816.F32.BF16 R28, R200, R166, R28 ;  /* 0x000000a6c81c723c */ /* 0x000fe2000004181c */
[----:B------:R-:W3:Y:S07]  /*9ca0*/  LDSM.16.M88.4 R164, [R220+UR5+0x14800] ;  /* 0x01480005dca4783b */ /* 0x000eee0008000200 */
[C---:B--2---:R-:W-:Y:S08]  /*9cb0*/  HMMA.16816.F32.BF16 R196, R12.reuse, R168, R196 ;  /* 0x000000a80cc4723c */ /* 0x044ff000000418c4 */
[----:B------:R-:W-:Y:S01]  /*9cc0*/  HMMA.16816.F32.BF16 R192, R12, R170, R192 ;  /* 0x000000aa0cc0723c */ /* 0x000fe200000418c0 */
[----:B------:R-:W2:Y:S07]  /*9cd0*/  LDSM.16.M88.4 R168, [R220+UR5+0x15000] ;  /* 0x01500005dca8783b */ /* 0x000eae0008000200 */
[C---:B------:R-:W-:Y:S08]  /*9ce0*/  HMMA.16816.F32.BF16 R180, R200.reuse, R204, R180 ;  /* 0x000000ccc8b4723c */ /* 0x040ff000000418b4 */
[----:B------:R-:W-:Y:S01]  /*9cf0*/  HMMA.16816.F32.BF16 R176, R200, R206, R176 ;  /* 0x000000cec8b0723c */ /* 0x000fe200000418b0 */
[----:B------:R-:W-:Y:S04]  /*9d00*/  LDSM.16.M88.4 R204, [R232+0x15000] ;  /* 0x01500000e8cc783b */ /* 0x000fe80000000200 */
[----:B------:R-:W-:Y:S03]  /*9d10*/  LDSM.16.M88.4 R200, [R232+0x15800] ;  /* 0x01580000e8c8783b */ /* 0x000fe60000000200 */
[C---:B------:R-:W-:Y:S08]  /*9d20*/  HMMA.16816.F32.BF16 R16, R12.reuse, R172, R16 ;  /* 0x000000ac0c10723c */ /* 0x040ff00000041810 */
[C---:B------:R-:W-:Y:S01]  /*9d30*/  HMMA.16816.F32.BF16 R28, R12.reuse, R174, R28 ;  /* 0x000000ae0c1c723c */ /* 0x040fe2000004181c */
[----:B------:R-:W-:Y:S07]  /*9d40*/  LDSM.16.M88.4 R172, [R239+0xc000] ;  /* 0x00c00000efac783b */ /* 0x000fee0000000200 */
[C---:B----4-:R-:W-:Y:S08]  /*9d50*/  HMMA.16816.F32.BF16 R188, R12.reuse, R24, R188 ;  /* 0x000000180cbc723c */ /* 0x050ff000000418bc */
[C---:B------:R-:W-:Y:S01]  /*9d60*/  HMMA.16816.F32.BF16 R184, R12.reuse, R26, R184 ;  /* 0x0000001a0cb8723c */ /* 0x040fe200000418b8 */
[----:B------:R-:W4:Y:S07]  /*9d70*/  LDSM.16.M88.4 R24, [R220+UR5+0x15800] ;  /* 0x01580005dc18783b */ /* 0x000f2e0008000200 */
[C---:B-----5:R-:W-:Y:S08]  /*9d80*/  HMMA.16816.F32.BF16 R180, R12.reuse, R32, R180 ;  /* 0x000000200cb4723c */ /* 0x060ff000000418b4 */
        /* <DEDUP_REMOVED lines=25> */
[C---:B--2---:R-:W-:Y:S08]  /*9f20*/  HMMA.16816.F32.BF16 R180, R12.reuse, R168, R180 ;  /* 0x000000a80cb4723c */ /* 0x044ff000000418b4 */
[----:B------:R-:W-:Y:S01]  /*9f30*/  HMMA.16816.F32.BF16 R176, R12, R170, R176 ;  /* 0x000000aa0cb0723c */ /* 0x000fe200000418b0 */
[----:B------:R-:W2:Y:S04]  /*9f40*/  LDSM.16.M88.4 R12, [R233+0x15800] ;  /* 0x01580000e90c783b */ /* 0x000ea80000000200 */
[----:B------:R-:W-:Y:S03]  /*9f50*/  LDSM.16.M88.4 R168, [R220+UR5+0x16800] ;  /* 0x01680005dca8783b */ /* 0x000fe60008000200 */
[C---:B----4-:R-:W-:Y:S08]  /*9f60*/  HMMA.16816.F32.BF16 R16, R8.reuse, R24, R16 ;  /* 0x000000180810723c */ /* 0x050ff00000041810 */
[C---:B------:R-:W-:Y:S01]  /*9f70*/  HMMA.16816.F32.BF16 R28, R8.reuse, R26, R28 ;  /* 0x0000001a081c723c */ /* 0x040fe2000004181c */
[----:B------:R-:W-:Y:S07]  /*9f80*/  LDSM.16.M88.4 R24, [R238+0xc000] ;  /* 0x00c00000ee18783b */ /* 0x000fee0000000200 */
[C---:B-1----:R-:W-:Y:S08]  /*9f90*/  HMMA.16816.F32.BF16 R196, R8.reuse, R20, R196 ;  /* 0x0000001408c4723c */ /* 0x042ff000000418c4 */
[----:B------:R-:W-:Y:S01]  /*9fa0*/  HMMA.16816.F32.BF16 R192, R8, R22, R192 ;  /* 0x0000001608c0723c */ /* 0x000fe200000418c0 */
[----:B------:R-:W1:Y:S07]  /*9fb0*/  LDSM.16.M88.4 R20, [R3+0x16000] ;  /* 0x016000000314783b */ /* 0x000e6e0000000200 */
[C---:B-----5:R-:W-:Y:S08]  /*9fc0*/  HMMA.16816.F32.BF16 R16, R212.reuse, R32, R16 ;  /* 0x00000020d410723c */ /* 0x060ff00000041810 */
[----:B------:R-:W-:Y:S01]  /*9fd0*/  HMMA.16816.F32.BF16 R28, R212, R34, R28 ;  /* 0x00000022d41c723c */ /* 0x000fe2000004181c */
[----:B------:R-:W-:Y:S07]  /*9fe0*/  LDSM.16.M88.4 R32, [R220+UR5+0x17800] ;  /* 0x01780005dc20783b */ /* 0x000fee0008000200 */
[C---:B---3--:R-:W-:Y:S08]  /*9ff0*/  HMMA.16816.F32.BF16 R188, R8.reuse, R164, R188 ;  /* 0x000000a408bc723c */ /* 0x048ff000000418bc */
[C---:B------:R-:W-:Y:S01]  /*a000*/  HMMA.16816.F32.BF16 R184, R8.reuse, R166, R184 ;  /* 0x000000a608b8723c */ /* 0x040fe200000418b8 */
[----:B------:R-:W-:Y:S07]  /*a010*/  LDSM.16.M88.4 R164, [R220+UR5+0x17000] ;  /* 0x01700005dca4783b */ /* 0x000fee0008000200 */
[C---:B--2---:R-:W-:Y:S08]  /*a020*/  HMMA.16816.F32.BF16 R180, R8.reuse, R12, R180 ;  /* 0x0000000c08b4723c */ /* 0x044ff000000418b4 */
[----:B------:R-:W-:Y:S01]  /*a030*/  HMMA.16816.F32.BF16 R176, R8, R14, R176 ;  /* 0x0000000e08b0723c */ /* 0x000fe200000418b0 */
[----:B------:R-:W-:Y:S04]  /*a040*/  LDSM.16.M88.4 R12, [R236+0xc000] ;  /* 0x00c00000ec0c783b */ /* 0x000fe80000000200 */
[----:B------:R-:W2:Y:S03]  /*a050*/  LDSM.16.M88.4 R8, [R233+0x16000] ;  /* 0x01600000e908783b */ /* 0x000ea60000000200 */
[C---:B------:R-:W-:Y:S08]  /*a060*/  HMMA.16816.F32.BF16 R16, R172.reuse, R216, R16 ;  /* 0x000000d8ac10723c */ /* 0x040ff00000041810 */
[----:B------:R-:W-:Y:S08]  /*a070*/  HMMA.16816.F32.BF16 R28, R172, R218, R28 ;  /* 0x000000daac1c723c */ /* 0x000ff0000004181c */
[----:B------:R-:W-:Y:S08]  /*a080*/  HMMA.16816.F32.BF16 R188, R212, R204, R188 ;  /* 0x000000ccd4bc723c */ /* 0x000ff000000418bc */
[C---:B-1----:R-:W-:Y:S01]  /*a090*/  HMMA.16816.F32.BF16 R216, R24.reuse, R20, R16 ;  /* 0x0000001418d8723c */ /* 0x042fe20000041810 */
[----:B------:R-:W-:Y:S07]  /*a0a0*/  LDSM.16.M88.4 R16, [R232+0x16000] ;  /* 0x01600000e810783b */ /* 0x000fee0000000200 */
[----:B------:R-:W-:Y:S01]  /*a0b0*/  HMMA.16816.F32.BF16 R28, R24, R22, R28 ;  /* 0x00000016181c723c */ /* 0x000fe2000004181c */
[----:B------:R-:W-:Y:S07]  /*a0c0*/  LDSM.16.M88.4 R20, [R233+0x16800] ;  /* 0x01680000e914783b */ /* 0x000fee0000000200 */
[C---:B------:R-:W-:Y:S01]  /*a0d0*/  HMMA.16816.F32.BF16 R184, R212.reuse, R206, R184 ;  /* 0x000000ced4b8723c */ /* 0x040fe200000418b8 */
[----:B------:R-:W1:Y:S07]  /*a0e0*/  LDSM.16.M88.4 R204, [R3+0x16800] ;  /* 0x0168000003cc783b */ /* 0x000e6e0000000200 */
[C---:B------:R-:W-:Y:S08]  /*a0f0*/  HMMA.16816.F32.BF16 R196, R212.reuse, R208, R196 ;  /* 0x000000d0d4c4723c */ /* 0x040ff000000418c4 */
[----:B------:R-:W-:Y:S01]  /*a100*/  HMMA.16816.F32.BF16 R192, R212, R210, R192 ;  /* 0x000000d2d4c0723c */ /* 0x000fe200000418c0 */
[----:B------:R-:W3:Y:S07]  /*a110*/  LDSM.16.M88.4 R208, [R234+0xc000] ;  /* 0x00c00000ead0783b */ /* 0x000eee0000000200 */
[C---:B--2---:R-:W-:Y:S08]  /*a120*/  HMMA.16816.F32.BF16 R216, R12.reuse, R8, R216 ;  /* 0x000000080cd8723c */ /* 0x044ff000000418d8 */
[----:B------:R-:W-:Y:S01]  /*a130*/  HMMA.16816.F32.BF16 R28, R12, R10, R28 ;  /* 0x0000000a0c1c723c */ /* 0x000fe2000004181c */
[----:B------:R-:W2:Y:S07]  /*a140*/  LDSM.16.M88.4 R8, [R3+0x17000] ;  /* 0x017000000308783b */ /* 0x000eae0000000200 */
[C---:B------:R-:W-:Y:S08]  /*a150*/  HMMA.16816.F32.BF16 R180, R212.reuse, R200, R180 ;  /* 0x000000c8d4b4723c */ /* 0x040ff000000418b4 */
[----:B------:R-:W-:Y:S08]  /*a160*/  HMMA.16816.F32.BF16 R176, R212, R202, R176 ;  /* 0x000000cad4b0723c */ /* 0x000ff000000418b0 */
[C---:B------:R-:W-:Y:S08]  /*a170*/  HMMA.16816.F32.BF16 R196, R172.reuse, R168, R196 ;  /* 0x000000a8acc4723c */ /* 0x040ff000000418c4 */
[C---:B------:R-:W-:Y:S08]  /*a180*/  HMMA.16816.F32.BF16 R192, R172.reuse, R170, R192 ;  /* 0x000000aaacc0723c */ /* 0x040ff000000418c0 */
[C---:B------:R-:W-:Y:S08]  /*a190*/  HMMA.16816.F32.BF16 R188, R172.reuse, R164, R188 ;  /* 0x000000a4acbc723c */ /* 0x040ff000000418bc */
[C---:B------:R-:W-:Y:S08]  /*a1a0*/  HMMA.16816.F32.BF16 R184, R172.reuse, R166, R184 ;  /* 0x000000a6acb8723c */ /* 0x040ff000000418b8 */
[C---:B------:R-:W-:Y:S08]  /*a1b0*/  HMMA.16816.F32.BF16 R180, R172.reuse, R32, R180 ;  /* 0x00000020acb4723c */ /* 0x040ff000000418b4 */
[----:B------:R-:W-:Y:S01]  /*a1c0*/  HMMA.16816.F32.BF16 R176, R172, R34, R176 ;  /* 0x00000022acb0723c */ /* 0x000fe200000418b0 */
[----:B------:R-:W-:Y:S07]  /*a1d0*/  LDSM.16.M88.4 R32, [R232+0x16800] ;  /* 0x01680000e820783b */ /* 0x000fee0000000200 */
[----:B-1----:R-:W-:Y:S08]  /*a1e0*/  HMMA.16816.F32.BF16 R196, R24, R204, R196 ;  /* 0x000000cc18c4723c */ /* 0x002ff000000418c4 */
[C---:B---3--:R-:W-:Y:S08]  /*a1f0*/  HMMA.16816.F32.BF16 R216, R208.reuse, R16, R216 ;  /* 0x00000010d0d8723c */ /* 0x048ff000000418d8 */
[----:B------:R-:W-:Y:S01]  /*a200*/  HMMA.16816.F32.BF16 R28, R208, R18, R28 ;  /* 0x00000012d01c723c */ /* 0x000fe2000004181c */
[----:B------:R1:W3:Y:S07]  /*a210*/  LDSM.16.M88.4 R16, [R3+0x17800] ;  /* 0x017800000310783b */ /* 0x0002ee0000000200 */
[----:B------:R-:W-:Y:S03]  /*a220*/  HMMA.16816.F32.BF16 R192, R24, R206, R192 ;  /* 0x000000ce18c0723c */ /* 0x000fe600000418c0 */
[----:B------:R-:W-:Y:S01]  /*a230*/  FMUL.FTZ R164, R216, UR4 ;  /* 0x00000004d8a47c20 */ /* 0x000fe20008410000 */
[----:B------:R-:W-:Y:S01]  /*a240*/  FMUL.FTZ R166, R218, UR4 ;  /* 0x00000004daa67c20 */ /* 0x000fe20008410000 */
[----:B------:R-:W-:Y:S01]  /*a250*/  FMUL.FTZ R165, R217, UR4 ;  /* 0x00000004d9a57c20 */ /* 0x000fe20008410000 */
[----:B------:R-:W-:-:S02]  /*a260*/  FMUL.FTZ R167, R219, UR4 ;  /* 0x00000004dba77c20 */ /* 0x000fc40008410000 */
[C---:B--2---:R-:W-:Y:S01]  /*a270*/  HMMA.16816.F32.BF16 R188, R24.reuse, R8, R188 ;  /* 0x0000000818bc723c */ /* 0x044fe200000418bc */
[----:B------:R-:W-:Y:S02]  /*a280*/  MUFU.TANH R164, R164 ;  /* 0x000000a400a47308 */ /* 0x000fe40000002400 */
[----:B------:R-:W-:Y:S01]  /*a290*/  FMUL.FTZ R28, R28, UR4 ;  /* 0x000000041c1c7c20 */ /* 0x000fe20008410000 */
[----:B------:R-:W-:Y:S01]  /*a2a0*/  FMUL.FTZ R29, R29, UR4 ;  /* 0x000000041d1d7c20 */ /* 0x000fe20008410000 */
[----:B------:R-:W-:Y:S01]  /*a2b0*/  FMUL.FTZ R30, R30, UR4 ;  /* 0x000000041e1e7c20 */ /* 0x000fe20008410000 */
[----:B------:R-:W-:Y:S02]  /*a2c0*/  FMUL.FTZ R31, R31, UR4 ;  /* 0x000000041f1f7c20 */ /* 0x000fe40008410000 */
[----:B------:R-:W-:Y:S01]  /*a2d0*/  HMMA.16816.F32.BF16 R184, R24, R10, R184 ;  /* 0x0000000a18b8723c */ /* 0x000fe200000418b8 */
[----:B------:R-:W2:Y:S01]  /*a2e0*/  LDSM.16.M88.4 R8, [R233+0x17000] ;  /* 0x01700000e908783b */ /* 0x000ea20000000200 */
[----:B-1----:R-:W-:Y:S01]  /*a2f0*/  IMAD.SHL.U32 R3, R0, 0x2, RZ ;  /* 0x0000000200037824 */ /* 0x002fe200078e00ff */
[----:B------:R-:W-:Y:S04]  /*a300*/  MUFU.TANH R166, R166 ;  /* 0x000000a600a67308 */ /* 0x000fe80000002400 */
[----:B------:R-:W-:Y:S01]  /*a310*/  LOP3.LUT R3, R3, 0x6, RZ, 0xc0, !PT ;  /* 0x0000000603037812 */ /* 0x000fe200078ec0ff */
[----:B------:R-:W-:Y:S01]  /*a320*/  HMMA.16816.F32.BF16 R196, R12, R20, R196 ;  /* 0x000000140cc4723c */ /* 0x000fe200000418c4 */
[----:B------:R-:W-:-:S02]  /*a330*/  IMAD.U32 R20, RZ, RZ, UR20 ;  /* 0x00000014ff147e24 */ /* 0x000fc4000f8e00ff */
[----:B------:R-:W1:Y:S02]  /*a340*/  MUFU.TANH R165, R165 ;  /* 0x000000a500a57308 */ /* 0x000e640000002400 */
[----:B------:R-:W-:-:S03]  /*a350*/  IMAD R3, R20, 0x40, R3 ;  /* 0x0000004014037824 */ /* 0x000fc600078e0203 */
[----:B------:R-:W-:Y:S01]  /*a360*/  HMMA.16816.F32.BF16 R192, R12, R22, R192 ;  /* 0x000000160cc0723c */ /* 0x000fe200000418c0 */
[----:B------:R-:W4:Y:S02]  /*a370*/  LDSM.16.M88.4 R20, [R232+0x17000] ;  /* 0x01700000e814783b */ /* 0x000f240000000200 */
[----:B------:R-:W5:Y:S05]  /*a380*/  MUFU.TANH R167, R167 ;  /* 0x000000a700a77308 */ /* 0x000f6a0000002400 */
[----:B---3--:R-:W-:Y:S01]  /*a390*/  HMMA.16816.F32.BF16 R180, R24, R16, R180 ;  /* 0x0000001018b4723c */ /* 0x008fe200000418b4 */
[----:B------:R-:W-:Y:S02]  /*a3a0*/  VIADD R17, R3, 0xffffff41 ;  /* 0xffffff4103117836 */ /* 0x000fe40000000000 */
[----:B------:R3:W5:Y:S03]  /*a3b0*/  MUFU.TANH R168, R28 ;  /* 0x0000001c00a87308 */ /* 0x0007660000002400 */
[----:B------:R-:W-:-:S02]  /*a3c0*/  ISETP.GT.AND P0, PT, R230, R17, PT ;  /* 0x00000011e600720c */ /* 0x000fc40003f04270 */
[----:B------:R-:W-:Y:S01]  /*a3d0*/  HMMA.16816.F32.BF16 R196, R208, R32, R196 ;  /* 0x00000020d0c4723c */ /* 0x000fe200000418c4 */
[----:B------:R-:W-:Y:S02]  /*a3e0*/  ISETP.GE.AND P4, PT, R17, R229, PT ;  /* 0x000000e51100720c */ /* 0x000fe40003f86270 */
[----:B------:R5:W-:Y:S01]  /*a3f0*/  MUFU.TANH R33, R29 ;  /* 0x0000001d00217308 */ /* 0x000be20000002400 */
[----:B-1----:R-:W-:Y:S02]  /*a400*/  FSEL R32, R165, -INF , !P0 ;  /* 0xff800000a5207808 */ /* 0x002fe40004000000 */
[----:B------:R-:W-:Y:S02]  /*a410*/  ISETP.GE.AND P6, PT, R17, R228, PT ;  /* 0x000000e41100720c */ /* 0x000fe40003fc6270 */
[----:B------:R-:W-:Y:S01]  /*a420*/  FSEL R32, R32, -INF , !P4 ;  /* 0xff80000020207808 */ /* 0x000fe20006000000 */
[----:B--2---:R-:W-:Y:S01]  /*a430*/  HMMA.16816.F32.BF16 R188, R12, R8, R188 ;  /* 0x000000080cbc723c */ /* 0x004fe200000418bc */
[----:B------:R-:W-:Y:S01]  /*a440*/  VIADD R9, R3, 0xffffff48 ;  /* 0xffffff4803097836 */ /* 0x000fe20000000000 */
[----:B------:R1:W2:Y:S01]  /*a450*/  MUFU.TANH R170, R30 ;  /* 0x0000001e00aa7308 */ /* 0x0002a20000002400 */
[----:B---3--:R-:W-:-:S05]  /*a460*/  VIADD R28, R230, 0x8 ;  /* 0x00000008e61c7836 */ /* 0x008fca0000000000 */
[----:B------:R-:W-:Y:S01]  /*a470*/  ISETP.GT.AND P0, PT, R28, R9, PT ;  /* 0x000000091c00720c */ /* 0x000fe20003f04270 */
[----:B------:R-:W-:Y:S01]  /*a480*/  HMMA.16816.F32.BF16 R184, R12, R10, R184 ;  /* 0x0000000a0cb8723c */ /* 0x000fe200000418b8 */
[----:B------:R3:W2:Y:S01]  /*a490*/  MUFU.TANH R169, R31 ;  /* 0x0000001f00a97308 */ /* 0x0006a20000002400 */
[----:B-----5:R-:W-:Y:S02]  /*a4a0*/  VIADD R29, R3, 0xffffff40 ;  /* 0xffffff40031d7836 */ /* 0x020fe40000000000 */
[----:B------:R-:W-:Y:S01]  /*a4b0*/  FMUL.FTZ R16, R196, UR4 ;  /* 0x00000004c4107c20 */ /* 0x000fe20008410000 */
[----:B------:R-:W-:Y:S02]  /*a4c0*/  FMUL.FTZ R197, R197, UR4 ;  /* 0x00000004c5c57c20 */ /* 0x000fe40008410000 */
[-C--:B------:R-:W-:Y:S01]  /*a4d0*/  ISETP.GT.AND P2, PT, R230, R29.reuse, PT ;  /* 0x0000001de600720c */ /* 0x080fe20003f44270 */
[----:B------:R-:W-:Y:S01]  /*a4e0*/  HMMA.16816.F32.BF16 R176, R24, R18, R176 ;  /* 0x0000001218b0723c */ /* 0x000fe200000418b0 */
[----:B------:R-:W-:Y:S01]  /*a4f0*/  ISETP.GT.AND P1, PT, R28, R29, PT ;  /* 0x0000001d1c00720c */ /* 0x000fe20003f24270 */
[----:B------:R-:W5:Y:S01]  /*a500*/  MUFU.TANH R16, R16 ;  /* 0x0000001000107308 */ /* 0x000f620000002400 */
[----:B------:R-:W-:-:S02]  /*a510*/  ISETP.GE.AND P3, PT, R29, R229, PT ;  /* 0x000000e51d00720c */ /* 0x000fc40003f66270 */
[-C--:B------:R-:W-:Y:S02]  /*a520*/  ISETP.GE.AND P5, PT, R29, R228.reuse, PT ;  /* 0x000000e41d00720c */ /* 0x080fe40003fa6270 */
[----:B-1----:R-:W-:Y:S01]  /*a530*/  FSEL R30, R164, -INF , !P2 ;  /* 0xff800000a41e7808 */ /* 0x002fe20005000000 */
[C---:B----4-:R-:W-:Y:S01]  /*a540*/  HMMA.16816.F32.BF16 R188, R208.reuse, R20, R188 ;  /* 0x00000014d0bc723c */ /* 0x050fe200000418bc */
[----:B------:R-:W-:Y:S01]  /*a550*/  FSEL R29, R166, -INF , !P1 ;  /* 0xff800000a61d7808 */ /* 0x000fe20004800000 */
[----:B------:R-:W-:Y:S01]  /*a560*/  FMUL.FTZ R164, R198, UR4 ;  /* 0x00000004c6a47c20 */ /* 0x000fe20008410000 */
[----:B------:R-:W-:Y:S01]  /*a570*/  ISETP.GT.AND P2, PT, R28, R17, PT ;  /* 0x000000111c00720c */ /* 0x000fe20003f44270 */
[----:B------:R-:W-:Y:S01]  /*a580*/  VIADD R17, R3, 0xffffff50 ;  /* 0xffffff5003117836 */ /* 0x000fe20000000000 */
[----:B------:R-:W-:Y:S02]  /*a590*/  FSEL R30, R30, -INF , !P3 ;  /* 0xff8000001e1e7808 */ /* 0x000fe40005800000 */
[----:B------:R-:W-:Y:S01]  /*a5a0*/  FSEL R29, R29, -INF , !P5 ;  /* 0xff8000001d1d7808 */ /* 0x000fe20006800000 */
[C---:B------:R-:W-:Y:S01]  /*a5b0*/  HMMA.16816.F32.BF16 R192, R208.reuse, R34, R192 ;  /* 0x00000022d0c0723c */ /* 0x040fe200000418c0 */
[----:B------:R-:W-:Y:S01]  /*a5c0*/  ISETP.GT.AND P1, PT, R230, R9, PT ;  /* 0x00000009e600720c */ /* 0x000fe20003f24270 */
[----:B------:R-:W1:Y:S01]  /*a5d0*/  MUFU.TANH R164, R164 ;  /* 0x000000a400a47308 */ /* 0x000e620000002400 */
[----:B------:R-:W-:Y:S01]  /*a5e0*/  ISETP.GE.AND P3, PT, R9, R229, PT ;  /* 0x000000e50900720c */ /* 0x000fe20003f66270 */
[----:B------:R-:W-:Y:S01]  /*a5f0*/  FMUL.FTZ R35, R199, UR4 ;  /* 0x00000004c7237c20 */ /* 0x000fe20008410000 */
[-C--:B------:R-:W-:Y:S01]  /*a600*/  ISETP.GE.AND P5, PT, R9, R228.reuse, PT ;  /* 0x000000e40900720c */ /* 0x080fe20003fa6270 */
[----:B------:R-:W-:Y:S01]  /*a610*/  VIADD R9, R3, 0xffffff49 ;  /* 0xffffff4903097836 */ /* 0x000fe20000000000 */
[----:B---3--:R-:W-:Y:S01]  /*a620*/  FSEL R31, R167, -INF , !P2 ;  /* 0xff800000a71f7808 */ /* 0x008fe20005000000 */
[----:B------:R-:W-:Y:S01]  /*a630*/  HMMA.16816.F32.BF16 R184, R208, R22, R184 ;  /* 0x00000016d0b8723c */ /* 0x000fe200000418b8 */
[----:B------:R-:W-:Y:S01]  /*a640*/  FSEL R168, R168, -INF , !P1 ;  /* 0xff800000a8a87808 */ /* 0x000fe20004800000 */
[----:B------:R-:W3:Y:S01]  /*a650*/  MUFU.TANH R34, R197 ;  /* 0x000000c500227308 */ /* 0x000ee20000002400 */
[----:B------:R-:W-:Y:S01]  /*a660*/  FSEL R31, R31, -INF , !P6 ;  /* 0xff8000001f1f7808 */ /* 0x000fe20007000000 */
[----:B------:R-:W-:Y:S01]  /*a670*/  FMUL.FTZ R27, R188, UR4 ;  /* 0x00000004bc1b7c20 */ /* 0x000fe20008410000 */
[----:B------:R-:W-:Y:S01]  /*a680*/  ISETP.GT.AND P2, PT, R230, R9, PT ;  /* 0x00000009e600720c */ /* 0x000fe20003f44270 */
[----:B------:R-:W-:Y:S01]  /*a690*/  VIADD R23, R3, 0xffffff58 ;  /* 0xffffff5803177836 */ /* 0x000fe20000000000 */
[C---:B------:R-:W-:Y:S01]  /*a6a0*/  ISETP.GE.AND P4, PT, R9.reuse, R229, PT ;  /* 0x000000e50900720c */ /* 0x040fe20003f86270 */
[----:B------:R-:W-:Y:S01]  /*a6b0*/  FMUL.FTZ R190, R190, UR4 ;  /* 0x00000004bebe7c20 */ /* 0x000fe20008410000 */
[-C--:B------:R-:W-:Y:S01]  /*a6c0*/  ISETP.GE.AND P6, PT, R9, R228.reuse, PT ;  /* 0x000000e40900720c */ /* 0x080fe20003fc6270 */
[----:B------:R-:W4:Y:S01]  /*a6d0*/  MUFU.TANH R35, R35 ;  /* 0x0000002300237308 */ /* 0x000f220000002400 */
[----:B------:R-:W-:Y:S01]  /*a6e0*/  ISETP.GT.AND P1, PT, R28, R9, PT ;  /* 0x000000091c00720c */ /* 0x000fe20003f24270 */
[----:B------:R-:W-:Y:S01]  /*a6f0*/  FMUL.FTZ R165, R192, UR4 ;  /* 0x00000004c0a57c20 */ /* 0x000fe20008410000 */
[----:B------:R-:W3:Y:S01]  /*a700*/  LDSM.16.M88.4 R8, [R233+0x17800] ;  /* 0x01780000e908783b */ /* 0x000ee20000000200 */
[----:B--2---:R-:W-:Y:S01]  /*a710*/  FSEL R21, R170, -INF , !P0 ;  /* 0xff800000aa157808 */ /* 0x004fe20004000000 */
[----:B------:R-:W-:Y:S01]  /*a720*/  FMUL.FTZ R167, R194, UR4 ;  /* 0x00000004c2a77c20 */ /* 0x000fe20008410000 */
[----:B------:R-:W-:Y:S01]  /*a730*/  FSEL R20, R168, -INF , !P3 ;  /* 0xff800000a8147808 */ /* 0x000fe20005800000 */
[----:B------:R-:W-:Y:S01]  /*a740*/  FMUL.FTZ R166, R193, UR4 ;  /* 0x00000004c1a67c20 */ /* 0x000fe20008410000 */
[----:B------:R-:W-:Y:S01]  /*a750*/  FSEL R21, R21, -INF , !P5 ;  /* 0xff80000015157808 */ /* 0x000fe20006800000 */
[----:B------:R-:W-:Y:S01]  /*a760*/  FMUL.FTZ R26, R195, UR4 ;  /* 0x00000004c31a7c20 */ /* 0x000fe20008410000 */
[----:B------:R-:W-:Y:S01]  /*a770*/  FSEL R33, R33, -INF , !P2 ;  /* 0xff80000021217808 */ /* 0x000fe20005000000 */
[----:B------:R-:W2:Y:S01]  /*a780*/  MUFU.TANH R165, R165 ;  /* 0x000000a500a57308 */ /* 0x000ea20000002400 */
[----:B------:R-:W-:Y:S01]  /*a790*/  ISETP.GT.AND P0, PT, R230, R17, PT ;  /* 0x00000011e600720c */ /* 0x000fe20003f04270 */
[----:B------:R-:W-:Y:S01]  /*a7a0*/  FMUL.FTZ R22, R189, UR4 ;  /* 0x00000004bd167c20 */ /* 0x000fe20008410000 */
[----:B------:R-:W-:Y:S01]  /*a7b0*/  ISETP.GE.AND P3, PT, R17, R229, PT ;  /* 0x000000e51100720c */ /* 0x000fe20003f66270 */
[----:B------:R-:W-:Y:S01]  /*a7c0*/  FMUL.FTZ R185, R185, UR4 ;  /* 0x00000004b9b97c20 */ /* 0x000fe20008410000 */
[----:B------:R-:W-:Y:S01]  /*a7d0*/  ISETP.GE.AND P5, PT, R17, R228, PT ;  /* 0x000000e41100720c */ /* 0x000fe20003fa6270 */
[----:B------:R-:W-:Y:S01]  /*a7e0*/  FMUL.FTZ R187, R187, UR4 ;  /* 0x00000004bbbb7c20 */ /* 0x000fe20008410000 */
[----:B------:R-:W-:Y:S01]  /*a7f0*/  ISETP.GT.AND P2, PT, R28, R17, PT ;  /* 0x000000111c00720c */ /* 0x000fe20003f44270 */
[----:B------:R-:W-:Y:S01]  /*a800*/  VIADD R17, R3, 0xffffff51 ;  /* 0xffffff5103117836 */ /* 0x000fe20000000000 */
[----:B------:R-:W-:Y:S01]  /*a810*/  FSEL R25, R169, -INF , !P1 ;  /* 0xff800000a9197808 */ /* 0x000fe20004800000 */
[----:B------:R-:W2:Y:S01]  /*a820*/  MUFU.TANH R167, R167 ;  /* 0x000000a700a77308 */ /* 0x000ea20000002400 */
[----:B------:R-:W-:-:S02]  /*a830*/  FSEL R24, R33, -INF , !P4 ;  /* 0xff80000021187808 */ /* 0x000fc40006000000 */
[----:B------:R-:W-:Y:S02]  /*a840*/  FSEL R25, R25, -INF , !P6 ;  /* 0xff80000019197808 */ /* 0x000fe40007000000 */
[----:B-----5:R-:W-:Y:S02]  /*a850*/  FSEL R168, R16, -INF , !P0 ;  /* 0xff80000010a87808 */ /* 0x020fe40004000000 */
[----:B------:R-:W-:Y:S01]  /*a860*/  ISETP.GT.AND P1, PT, R230, R17, PT ;  /* 0x00000011e600720c */ /* 0x000fe20003f24270 */
[----:B------:R-:W5:Y:S01]  /*a870*/  MUFU.TANH R166, R166 ;  /* 0x000000a600a67308 */ /* 0x000f620000002400 */
[C---:B------:R-:W-:Y:S02]  /*a880*/  ISETP.GE.AND P4, PT, R17.reuse, R229, PT ;  /* 0x000000e51100720c */ /* 0x040fe40003f86270 */
[----:B------:R-:W-:Y:S02]  /*a890*/  ISETP.GE.AND P6, PT, R17, R228, PT ;  /* 0x000000e41100720c */ /* 0x000fe40003fc6270 */
[----:B------:R-:W-:-:S02]  /*a8a0*/  ISETP.GT.AND P0, PT, R28, R17, PT ;  /* 0x000000111c00720c */ /* 0x000fc40003f04270 */
[----:B------:R-:W5:Y:S01]  /*a8b0*/  LDSM.16.M88.4 R16, [R232+0x17800] ;  /* 0x01780000e810783b */ /* 0x000f620000000200 */
[----:B------:R-:W5:Y:S01]  /*a8c0*/  MUFU.TANH R26, R26 ;  /* 0x0000001a001a7308 */ /* 0x000f620000002400 */
[----:B-1----:R-:W-:Y:S01]  /*a8d0*/  FSEL R164, R164, -INF , !P2 ;  /* 0xff800000a4a47808 */ /* 0x002fe20005000000 */
[----:B------:R-:W-:-:S04]  /*a8e0*/  DEPBAR.LE SB0, 0x0 ;  /* 0x000080000000791a */ /* 0x000fc80000000000 */
[C---:B---3--:R-:W-:Y:S01]  /*a8f0*/  HMMA.16816.F32.BF16 R180, R12.reuse, R8, R180 ;  /* 0x000000080cb4723c */ /* 0x048fe200000418b4 */
[----:B------:R-:W-:Y:S01]  /*a900*/  FSEL R168, R168, -INF , !P3 ;  /* 0xff800000a8a87808 */ /* 0x000fe20005800000 */
[----:B------:R-:W1:Y:S01]  /*a910*/  MUFU.TANH R27, R27 ;  /* 0x0000001b001b7308 */ /* 0x000e620000002400 */
[----:B------:R-:W-:Y:S01]  /*a920*/  FSEL R169, R164, -INF , !P5 ;  /* 0xff800000a4a97808 */ /* 0x000fe20006800000 */
[----:B------:R-:W-:Y:S01]  /*a930*/  FMUL.FTZ R8, R191, UR4 ;  /* 0x00000004bf087c20 */ /* 0x000fe20008410000 */
[----:B------:R-:W-:Y:S02]  /*a940*/  FSEL R34, R34, -INF , !P1 ;  /* 0xff80000022227808 */ /* 0x000fe40004800000 */
[----:B------:R-:W-:Y:S01]  /*a950*/  ISETP.GT.AND P2, PT, R230, R23, PT ;  /* 0x00000017e600720c */ /* 0x000fe20003f44270 */
[----:B------:R-:W-:Y:S01]  /*a960*/  HMMA.16816.F32.BF16 R176, R12, R10, R176 ;  /* 0x0000000a0cb0723c */ /* 0x000fe200000418b0 */
[C---:B------:R-:W-:Y:S01]  /*a970*/  ISETP.GE.AND P3, PT, R23.reuse, R229, PT ;  /* 0x000000e51700720c */ /* 0x040fe20003f66270 */
[----:B------:R-:W3:Y:S01]  /*a980*/  MUFU.TANH R9, R190 ;  /* 0x000000be00097308 */ /* 0x000ee20000002400 */
[----:B------:R-:W-:Y:S01]  /*a990*/  ISETP.GE.AND P5, PT, R23, R228, PT ;  /* 0x000000e41700720c */ /* 0x000fe20003fa6270 */
[----:B------:R-:W-:Y:S01]  /*a9a0*/  FMUL.FTZ R10, R184, UR4 ;  /* 0x00000004b80a7c20 */ /* 0x000fe20008410000 */
[----:B------:R-:W-:Y:S01]  /*a9b0*/  ISETP.GT.AND P1, PT, R28, R23, PT ;  /* 0x000000171c00720c */ /* 0x000fe20003f24270 */
[----:B------:R-:W-:Y:S01]  /*a9c0*/  VIADD R23, R3, 0xffffff59 ;  /* 0xffffff5903177836 */ /* 0x000fe20000000000 */
[----:B----4-:R-:W-:Y:S01]  /*a9d0*/  FSEL R35, R35, -INF , !P0 ;  /* 0xff80000023237808 */ /* 0x010fe20004000000 */
[----:B------:R-:W-:Y:S01]  /*a9e0*/  VIADD R11, R3, 0xffffff60 ;  /* 0xffffff60030b7836 */ /* 0x000fe20000000000 */
[----:B--2---:R-:W-:Y:S01]  /*a9f0*/  FSEL R165, R165, -INF , !P2 ;  /* 0xff800000a5a57808 */ /* 0x004fe20005000000 */
[----:B------:R-:W2:Y:S01]  /*aa00*/  MUFU.TANH R22, R22 ;  /* 0x0000001600167308 */ /* 0x000ea20000002400 */
[-C--:B------:R-:W-:Y:S01]  /*aa10*/  ISETP.GT.AND P0, PT, R230, R23.reuse, PT ;  /* 0x00000017e600720c */ /* 0x080fe20003f04270 */
[----:B------:R-:W-:Y:S01]  /*aa20*/  FMUL.FTZ R12, R186, UR4 ;  /* 0x00000004ba0c7c20 */ /* 0x000fe20008410000 */
[----:B------:R-:W-:Y:S01]  /*aa30*/  ISETP.GT.AND P2, PT, R28, R23, PT ;  /* 0x000000171c00720c */ /* 0x000fe20003f44270 */
[C---:B------:R-:W-:Y:S01]  /*aa40*/  VIADD R13, R3.reuse, 0xffffff61 ;  /* 0xffffff61030d7836 */ /* 0x040fe20000000000 */
[----:B------:R-:W-:Y:S01]  /*aa50*/  FSEL R172, R34, -INF , !P4 ;  /* 0xff80000022ac7808 */ /* 0x000fe20006000000 */
[----:B------:R-:W-:Y:S01]  /*aa60*/  VIADD R15, R3, 0xffffff69 ;  /* 0xffffff69030f7836 */ /* 0x000fe20000000000 */
[----:B------:R-:W-:Y:S01]  /*aa70*/  FSEL R171, R35, -INF , !P6 ;  /* 0xff80000023ab7808 */ /* 0x000fe20007000000 */
[----:B------:R-:W4:Y:S01]  /*aa80*/  MUFU.TANH R8, R8 ;  /* 0x0000000800087308 */ /* 0x000f220000002400 */
[----:B------:R-:W-:-:S02]  /*aa90*/  FSEL R167, R167, -INF , !P1 ;  /* 0xff800000a7a77808 */ /* 0x000fc40004800000 */
[C---:B------:R-:W-:Y:S02]  /*aaa0*/  ISETP.GE.AND P4, PT, R23.reuse, R229, PT ;  /* 0x000000e51700720c */ /* 0x040fe40003f86270 */
[----:B------:R-:W-:Y:S01]  /*aab0*/  ISETP.GE.AND P6, PT, R23, R228, PT ;  /* 0x000000e41700720c */ /* 0x000fe20003fc6270 */
[C---:B-----5:R-:W-:Y:S02]  /*aac0*/  HMMA.16816.F32.BF16 R180, R208.reuse, R16, R180 ;  /* 0x00000010d0b4723c */ /* 0x060fe400000418b4 */
[----:B------:R-:W5:Y:S01]  /*aad0*/  MUFU.TANH R10, R10 ;  /* 0x0000000a000a7308 */ /* 0x000f620000002400 */
[-C--:B------:R-:W-:Y:S02]  /*aae0*/  ISETP.GT.AND P1, PT, R230, R11.reuse, PT ;  /* 0x0000000be600720c */ /* 0x080fe40003f24270 */
[----:B------:R-:W-:Y:S02]  /*aaf0*/  FSEL R166, R166, -INF , !P0 ;  /* 0xff800000a6a67808 */ /* 0x000fe40004000000 */
[----:B------:R-:W-:Y:S01]  /*ab00*/  FSEL R26, R26, -INF , !P2 ;  /* 0xff8000001a1a7808 */ /* 0x000fe20005000000 */
[----:B------:R-:W-:Y:S01]  /*ab10*/  HMMA.16816.F32.BF16 R176, R208, R18, R176 ;  /* 0x00000012d0b0723c */ /* 0x000fe200000418b0 */
[----:B------:R-:W-:Y:S01]  /*ab20*/  ISETP.GT.AND P0, PT, R28, R11, PT ;  /* 0x0000000b1c00720c */ /* 0x000fe20003f04270 */
[----:B------:R-:W5:Y:S01]  /*ab30*/  MUFU.TANH R12, R12 ;  /* 0x0000000c000c7308 */ /* 0x000f620000002400 */
[----:B------:R-:W-:-:S02]  /*ab40*/  FSEL R170, R166, -INF , !P4 ;  /* 0xff800000a6aa7808 */ /* 0x000fc40006000000 */
[----:B------:R-:W-:Y:S02]  /*ab50*/  FSEL R175, R26, -INF , !P6 ;  /* 0xff8000001aaf7808 */ /* 0x000fe40007000000 */
[----:B-1----:R-:W-:Y:S02]  /*ab60*/  FSEL R27, R27, -INF , !P1 ;  /* 0xff8000001b1b7808 */ /* 0x002fe40004800000 */
[----:B------:R-:W-:Y:S02]  /*ab70*/  ISETP.GT.AND P2, PT, R230, R13, PT ;  /* 0x0000000de600720c */ /* 0x000fe40003f44270 */
[C---:B------:R-:W-:Y:S01]  /*ab80*/  ISETP.GE.AND P4, PT, R13.reuse, R229, PT ;  /* 0x000000e50d00720c */ /* 0x040fe20003f86270 */
[----:B------:R-:W-:Y:S01]  /*ab90*/  FMUL.FTZ R180, R180, UR4 ;  /* 0x00000004b4b47c20 */ /* 0x000fe20008410000 */
[-C--:B------:R-:W-:Y:S01]  /*aba0*/  ISETP.GE.AND P6, PT, R13, R228.reuse, PT ;  /* 0x000000e40d00720c */ /* 0x080fe20003fc6270 */
[----:B------:R-:W-:Y:S01]  /*abb0*/  FMUL.FTZ R182, R182, UR4 ;  /* 0x00000004b6b67c20 */ /* 0x000fe20008410000 */
[----:B------:R-:W-:Y:S01]  /*abc0*/  ISETP.GT.AND P1, PT, R28, R13, PT ;  /* 0x0000000d1c00720c */ /* 0x000fe20003f24270 */
[----:B------:R-:W-:Y:S01]  /*abd0*/  VIADD R13, R3, 0xffffff68 ;  /* 0xffffff68030d7836 */ /* 0x000fe20000000000 */
[----:B------:R-:W-:Y:S01]  /*abe0*/  FSEL R174, R165, -INF , !P3 ;  /* 0xff800000a5ae7808 */ /* 0x000fe20005800000 */
[----:B------:R-:W-:Y:S01]  /*abf0*/  MUFU.TANH R180, R180 ;  /* 0x000000b400b47308 */ /* 0x000fe20000002400 */
[----:B------:R-:W-:Y:S01]  /*ac00*/  FSEL R173, R167, -INF , !P5 ;  /* 0xff800000a7ad7808 */ /* 0x000fe20006800000 */
[----:B------:R-:W-:Y:S01]  /*ac10*/  FMUL.FTZ R178, R178, UR4 ;  /* 0x00000004b2b27c20 */ /* 0x000fe20008410000 */
[----:B------:R-:W-:Y:S01]  /*ac20*/  BAR.SYNC.DEFER_BLOCKING 0x0 ;  /* 0x0000000000007b1d */ /* 0x000fe20000010000 */
[----:B------:R-:W-:Y:S01]  /*ac30*/  ISETP.GE.AND P3, PT, R11, R229, PT ;  /* 0x000000e50b00720c */ /* 0x000fe20003f66270 */
[----:B------:R-:W-:Y:S01]  /*ac40*/  FMUL.FTZ R179, R179, UR4 ;  /* 0x00000004b3b37c20 */ /* 0x000fe20008410000 */
[----:B------:R-:W-:-:S02]  /*ac50*/  ISETP.GE.AND P5, PT, R11, R228, PT ;  /* 0x000000e40b00720c */ /* 0x000fc40003fa6270 */
[----:B---3--:R-:W-:Y:S01]  /*ac60*/  FSEL R213, R9, -INF , !P0 ;  /* 0xff80000009d57808 */ /* 0x008fe20004000000 */
[----:B------:R-:W1:Y:S01]  /*ac70*/  MUFU.TANH R11, R185 ;  /* 0x000000b9000b7308 */ /* 0x000e620000002400 */
[----:B------:R-:W-:Y:S02]  /*ac80*/  FSEL R212, R27, -INF , !P3 ;  /* 0xff8000001bd47808 */ /* 0x000fe40005800000 */
[----:B------:R-:W-:Y:S02]  /*ac90*/  ISETP.GT.AND P0, PT, R230, R13, PT ;  /* 0x0000000de600720c */ /* 0x000fe40003f04270 */
[----:B------:R-:W-:Y:S02]  /*aca0*/  FSEL R213, R213, -INF , !P5 ;  /* 0xff800000d5d57808 */ /* 0x000fe40006800000 */
[----:B--2---:R-:W-:Y:S01]  /*acb0*/  FSEL R22, R22, -INF , !P2 ;  /* 0xff80000016167808 */ /* 0x004fe20005000000 */
[----:B------:R-:W2:Y:S01]  /*acc0*/  MUFU.TANH R9, R187 ;  /* 0x000000bb00097308 */ /* 0x000ea20000002400 */
[----:B------:R-:W-:-:S02]  /*acd0*/  ISETP.GE.AND P3, PT, R13, R229, PT ;  /* 0x000000e50d00720c */ /* 0x000fc40003f66270 */
[----:B------:R-:W-:Y:S02]  /*ace0*/  ISETP.GE.AND P5, PT, R13, R228, PT ;  /* 0x000000e40d00720c */ /* 0x000fe40003fa6270 */
[----:B------:R-:W-:Y:S01]  /*acf0*/  ISETP.GT.AND P2, PT, R28, R13, PT ;  /* 0x0000000d1c00720c */ /* 0x000fe20003f44270 */
[----:B------:R-:W-:Y:S01]  /*ad00*/  FMUL.FTZ R13, R181, UR4 ;  /* 0x00000004b50d7c20 */ /* 0x000fe20008410000 */
[----:B----4-:R-:W-:Y:S01]  /*ad10*/  FSEL R8, R8, -INF , !P1 ;  /* 0xff80000008087808 */ /* 0x010fe20004800000 */
[----:B------:R-:W3:Y:S01]  /*ad20*/  MUFU.TANH R187, R182 ;  /* 0x000000b600bb7308 */ /* 0x000ee20000002400 */
[----:B-----5:R-:W-:Y:S02]  /*ad30*/  FSEL R10, R10, -INF , !P0 ;  /* 0xff8000000a0a7808 */ /* 0x020fe40004000000 */
[----:B------:R-:W-:Y:S02]  /*ad40*/  FSEL R214, R22, -INF , !P4 ;  /* 0xff80000016d67808 */ /* 0x000fe40006000000 */
[----:B------:R-:W-:Y:S01]  /*ad50*/  FSEL R211, R8, -INF , !P6 ;  /* 0xff80000008d37808 */ /* 0x000fe20007000000 */
[----:B------:R-:W-:Y:S01]  /*ad60*/  FMUL.FTZ R8, R183, UR4 ;  /* 0x00000004b7087c20 */ /* 0x000fe20008410000 */
[----:B------:R-:W-:Y:S01]  /*ad70*/  FSEL R210, R10, -INF , !P3 ;  /* 0xff8000000ad27808 */ /* 0x000fe20005800000 */
[----:B------:R-:W4:Y:S01]  /*ad80*/  MUFU.TANH R13, R13 ;  /* 0x0000000d000d7308 */ /* 0x000f220000002400 */
[----:B------:R-:W-:Y:S01]  /*ad90*/  ISETP.GT.AND P1, PT, R230, R15, PT ;  /* 0x0000000fe600720c */ /* 0x000fe20003f24270 */
[----:B------:R-:W-:Y:S01]  /*ada0*/  FMUL.FTZ R10, R176, UR4 ;  /* 0x00000004b00a7c20 */ /* 0x000fe20008410000 */
[----:B------:R-:W-:-:S02]  /*adb0*/  ISETP.GE.AND P4, PT, R15, R229, PT ;  /* 0x000000e50f00720c */ /* 0x000fc40003f86270 */
[----:B------:R-:W-:Y:S02]  /*adc0*/  ISETP.GE.AND P6, PT, R15, R228, PT ;  /* 0x000000e40f00720c */ /* 0x000fe40003fc6270 */
[----:B------:R-:W-:Y:S01]  /*add0*/  ISETP.GT.AND P0, PT, R28, R15, PT ;  /* 0x0000000f1c00720c */ /* 0x000fe20003f04270 */
[----:B------:R-:W-:Y:S01]  /*ade0*/  VIADD R15, R3, 0xffffff70 ;  /* 0xffffff70030f7836 */ /* 0x000fe20000000000 */
[----:B------:R-:W-:Y:S01]  /*adf0*/  FSEL R12, R12, -INF , !P2 ;  /* 0xff8000000c0c7808 */ /* 0x000fe20005000000 */
[----:B------:R-:W5:Y:S01]  /*ae00*/  MUFU.TANH R10, R10 ;  /* 0x0000000a000a7308 */ /* 0x000f620000002400 */
[----:B-1----:R-:W-:Y:S01]  /*ae10*/  FSEL R208, R11, -INF , !P1 ;  /* 0xff8000000bd07808 */ /* 0x002fe20004800000 */
[----:B------:R-:W-:Y:S01]  /*ae20*/  VIADD R11, R3, 0xffffff78 ;  /* 0xffffff78030b7836 */ /* 0x000fe20000000000 */
[----:B------:R-:W-:Y:S01]  /*ae30*/  FSEL R209, R12, -INF , !P5 ;  /* 0xff8000000cd17808 */ /* 0x000fe20006800000 */
[----:B------:R-:W-:Y:S01]  /*ae40*/  FMUL.FTZ R12, R177, UR4 ;  /* 0x00000004b10c7c20 */ /* 0x000fe20008410000 */
[----:B------:R-:W-:-:S02]  /*ae50*/  ISETP.GT.AND P2, PT, R230, R15, PT ;  /* 0x0000000fe600720c */ /* 0x000fc40003f44270 */
[C---:B------:R-:W-:Y:S01]  /*ae60*/  ISETP.GE.AND P3, PT, R15.reuse, R229, PT ;  /* 0x000000e50f00720c */ /* 0x040fe20003f66270 */
[----:B------:R-:W-:Y:S01]  /*ae70*/  MUFU.TANH R8, R8 ;  /* 0x0000000800087308 */ /* 0x000fe20000002400 */
[----:B------:R-:W-:Y:S02]  /*ae80*/  ISETP.GE.AND P5, PT, R15, R228, PT ;  /* 0x000000e40f00720c */ /* 0x000fe40003fa6270 */
[----:B------:R-:W-:Y:S01]  /*ae90*/  ISETP.GT.AND P1, PT, R28, R15, PT ;  /* 0x0000000f1c00720c */ /* 0x000fe20003f24270 */
[----:B------:R-:W-:Y:S01]  /*aea0*/  VIADD R15, R3, 0xffffff71 ;  /* 0xffffff71030f7836 */ /* 0x000fe20000000000 */
[----:B--2---:R-:W-:Y:S01]  /*aeb0*/  FSEL R9, R9, -INF , !P0 ;  /* 0xff80000009097808 */ /* 0x004fe20004000000 */
[----:B------:R-:W-:Y:S01]  /*aec0*/  VIADD R3, R3, 0xffffff79 ;  /* 0xffffff7903037836 */ /* 0x000fe20000000000 */
[----:B------:R-:W-:Y:S01]  /*aed0*/  FSEL R180, R180, -INF , !P2 ;  /* 0xff800000b4b47808 */ /* 0x000fe20005000000 */
[----:B------:R-:W1:Y:S01]  /*aee0*/  MUFU.TANH R12, R12 ;  /* 0x0000000c000c7308 */ /* 0x000e620000002400 */
[----:B------:R-:W-:-:S02]  /*aef0*/  ISETP.GT.AND P0, PT, R230, R15, PT ;  /* 0x0000000fe600720c */ /* 0x000fc40003f04270 */
[----:B---3--:R-:W-:Y:S02]  /*af00*/  FSEL R187, R187, -INF , !P1 ;  /* 0xff800000bbbb7808 */ /* 0x008fe40004800000 */
[----:B----4-:R-:W-:Y:S02]  /*af10*/  FSEL R204, R13, -INF , !P0 ;  /* 0xff8000000dcc7808 */ /* 0x010fe40004000000 */
[----:B------:R-:W-:Y:S02]  /*af20*/  FMNMX3.FTZ R13, R221, R30, R32, !PT ;  /* 0x0000001edd0d7276 */ /* 0x000fe40007810020 */
[----:B------:R-:W-:Y:S02]  /*af30*/  ISETP.GE.AND P2, PT, R15, R229, PT ;  /* 0x000000e50f00720c */ /* 0x000fe40003f46270 */
[----:B------:R-:W-:Y:S02]  /*af40*/  ISETP.GT.AND P1, PT, R230, R11, PT ;  /* 0x0000000be600720c */ /* 0x000fe40003f24270 */
[----:B------:R-:W-:-:S02]  /*af50*/  FMNMX3.FTZ R13, R13, R20, R24, !PT ;  /* 0x000000140d0d7276 */ /* 0x000fc40007810018 */
[----:B------:R-:W-:Y:S02]  /*af60*/  FSEL R204, R204, -INF , !P2 ;  /* 0xff800000cccc7808 */ /* 0x000fe40005000000 */
[----:B-----5:R-:W-:Y:S02]  /*af70*/  FSEL R186, R10, -INF , !P1 ;  /* 0xff8000000aba7808 */ /* 0x020fe40004800000 */
[C---:B------:R-:W-:Y:S01]  /*af80*/  ISETP.GE.AND P0, PT, R11.reuse, R229, PT ;  /* 0x000000e50b00720c */ /* 0x040fe20003f06270 */
[----:B------:R2:W3:Y:S01]  /*af90*/  MUFU.TANH R10, R178 ;  /* 0x000000b2000a7308 */ /* 0x0004e20000002400 */
[----:B------:R-:W-:Y:S02]  /*afa0*/  ISETP.GE.AND P2, PT, R11, R228, PT ;  /* 0x000000e40b00720c */ /* 0x000fe40003f46270 */
[----:B------:R-:W-:Y:S02]  /*afb0*/  ISETP.GT.AND P1, PT, R28, R11, PT ;  /* 0x0000000b1c00720c */ /* 0x000fe40003f24270 */
[----:B------:R-:W-:-:S02]  /*afc0*/  FMNMX3.FTZ R11, R13, R168, R172, !PT ;  /* 0x000000a80d0b7276 */ /* 0x000fc400078100ac */
[----:B------:R-:W-:Y:S02]  /*afd0*/  FSEL R208, R208, -INF , !P4 ;  /* 0xff800000d0d07808 */ /* 0x000fe40006000000 */
[----:B------:R-:W-:Y:S02]  /*afe0*/  FSEL R206, R180, -INF , !P3 ;  /* 0xff800000b4ce7808 */ /* 0x000fe40005800000 */
[----:B------:R-:W-:Y:S02]  /*aff0*/  ISETP.GE.AND P4, PT, R15, R228, PT ;  /* 0x000000e40f00720c */ /* 0x000fe40003f86270 */
[----:B------:R-:W-:Y:S02]  /*b000*/  ISETP.GT.AND P3, PT, R28, R15, PT ;  /* 0x0000000f1c00720c */ /* 0x000fe40003f64270 */
[----:B------:R-:W-:Y:S02]  /*b010*/  FMNMX3.FTZ R15, R11, R174, R170, !PT ;  /* 0x000000ae0b0f7276 */ /* 0x000fe400078100aa */
[----:B------:R2:W4:Y:S01]  /*b020*/  MUFU.TANH R11, R179 ;  /* 0x000000b3000b7308 */ /* 0x0005220000002400 */
[----:B------:R-:W-:-:S02]  /*b030*/  FSEL R186, R186, -INF , !P0 ;  /* 0xff800000baba7808 */ /* 0x000fc40004000000 */
[----:B------:R-:W-:Y:S02]  /*b040*/  ISETP.GT.AND P0, PT, R230, R3, PT ;  /* 0x00000003e600720c */ /* 0x000fe40003f04270 */
[----:B------:R-:W-:Y:S02]  /*b050*/  FMNMX3.FTZ R15, R15, R212, R214, !PT ;  /* 0x000000d40f0f7276 */ /* 0x000fe400078100d6 */
[----:B-1----:R-:W-:Y:S02]  /*b060*/  FSEL R12, R12, -INF , !P0 ;  /* 0xff8000000c0c7808 */ /* 0x002fe40004000000 */
[----:B------:R-:W-:Y:S02]  /*b070*/  ISETP.GE.AND P0, PT, R3, R229, PT ;  /* 0x000000e50300720c */ /* 0x000fe40003f06270 */
[----:B------:R-:W-:Y:S02]  /*b080*/  FMNMX3.FTZ R14, R6, R29, R31, !PT ;  /* 0x0000001d060e7276 */ /* 0x000fe4000781001f */
[----:B------:R-:W-:-:S02]  /*b090*/  FMNMX3.FTZ R15, R15, R210, R208, !PT ;  /* 0x000000d20f0f7276 */ /* 0x000fc400078100d0 */
[----:B------:R-:W-:Y:S02]  /*b0a0*/  FSEL R184, R12, -INF , !P0 ;  /* 0xff8000000cb87808 */ /* 0x000fe40004000000 */
[----:B------:R-:W-:Y:S02]  /*b0b0*/  FMNMX3.FTZ R14, R14, R21, R25, !PT ;  /* 0x000000150e0e7276 */ /* 0x000fe40007810019 */
[----:B------:R-:W-:Y:S01]  /*b0c0*/  FMNMX3.FTZ R15, R15, R206, R204, !PT ;  /* 0x000000ce0f0f7276 */ /* 0x000fe200078100cc */
[----:B--234-:R-:W-:Y:S06]  /*b0d0*/  BRA.U !UP0, `(.L_x_2032) ;  /* 0x0000000108707547 */ /* 0x01cfec000b800000 */
        /* <DEDUP_REMOVED lines=28> */
.L_x_2032:
[----:B------:R-:W-:Y:S01]  /*b2a0*/  FMNMX3.FTZ R14, R14, R169, R171, !PT ;  /* 0x000000a90e0e7276 */ /* 0x000fe200078100ab */
[----:B------:R-:W2:Y:S01]  /*b2b0*/  LDCU UR4, c[0x0][0x45c] ;  /* 0x00008b80ff0477ac */ /* 0x000ea20008000800 */
[----:B------:R-:W-:Y:S01]  /*b2c0*/  ISETP.GT.AND P0, PT, R28, R3, PT ;  /* 0x000000031c00720c */ /* 0x000fe20003f04270 */
[----:B-1----:R-:W-:Y:S01]  /*b2d0*/  LDSM.16.MT88.4 R16, [R223+0x18000] ;  /* 0x01800000df10783b */ /* 0x002fe20000004200 */
[----:B------:R-:W-:Y:S01]  /*b2e0*/  FMNMX3.FTZ R12, R14, R173, R175, !PT ;  /* 0x000000ad0e0c7276 */ /* 0x000fe200078100af */
[----:B------:R-:W-:Y:S01]  /*b2f0*/  UISETP.GT.U32.AND UP0, UPT, UR32, UR18, UPT ;  /* 0x000000122000728c */ /* 0x000fe2000bf04070 */
[----:B------:R-:W-:Y:S02]  /*b300*/  FSEL R185, R8, -INF , !P3 ;  /* 0xff80000008b97808 */ /* 0x000fe40005800000 */
[----:B------:R-:W-:Y:S02]  /*b310*/  FSEL R207, R9, -INF , !P6 ;  /* 0xff80000009cf7808 */ /* 0x000fe40007000000 */
[----:B------:R-:W-:-:S02]  /*b320*/  FMNMX3.FTZ R12, R12, R213, R211, !PT ;  /* 0x000000d50c0c7276 */ /* 0x000fc400078100d3 */
[----:B------:R-:W-:Y:S02]  /*b330*/  FSEL R10, R10, -INF , !P1 ;  /* 0xff8000000a0a7808 */ /* 0x000fe40004800000 */
[----:B------:R-:W-:Y:S02]  /*b340*/  ISETP.GE.AND P3, PT, R3, R228, PT ;  /* 0x000000e40300720c */ /* 0x000fe40003f66270 */
[----:B------:R-:W-:Y:S01]  /*b350*/  FSEL R11, R11, -INF , !P0 ;  /* 0xff8000000b0b7808 */ /* 0x000fe20004000000 */
[----:B------:R-:W-:Y:S01]  /*b360*/  @UP0 UIADD3 UR20, UPT, UPT, UR20, -0x4, URZ ;  /* 0xfffffffc14140890 */ /* 0x000fe2000fffe0ff */
        /* <DEDUP_REMOVED lines=10> */
[----:B------:R-:W3:Y:S01]  /*b410*/  SHFL.BFLY PT, R3, R10, 0x2, 0x1f ;  /* 0x0c401f000a037f89 */ /* 0x000ee200000e0000 */
        /* <DEDUP_REMOVED lines=16> */
[----:B------:R-:W-:Y:S01]  /*b520*/  IADD3 R20, PT, PT, R223, 0x18000, RZ ;  /* 0x00018000df147810 */ /* 0x000fe20007ffe0ff */
[----:B------:R-:W-:Y:S01]  /*b530*/  FADD.FTZ R6, R6, -R9 ;  /* 0x8000000906067221 */ /* 0x000fe20000010000 */
[----:B------:R-:W-:Y:S01]  /*b540*/  SEL R28, R4, 0xffffffe0, !P0 ;  /* 0xffffffe0041c7807 */ /* 0x000fe20004000000 */
[--C-:B------:R-:W-:Y:S01]  /*b550*/  FFMA.FTZ R192, R30, UR4, -R205.reuse ;  /* 0x000000041ec07c23 */ /* 0x100fe200080108cd */
[----:B------:R-:W-:Y:S01]  /*b560*/  ISETP.NE.AND P0, PT, R231, RZ, PT ;  /* 0x000000ffe700720c */ /* 0x000fe20003f05270 */
[--C-:B------:R-:W-:Y:S01]  /*b570*/  FFMA.FTZ R167, R24, UR4, -R205.reuse ;  /* 0x0000000418a77c23 */ /* 0x100fe200080108cd */
[----:B------:R-:W-:Y:S01]  /*b580*/  FSEL R8, R164, RZ, P1 ;  /* 0x000000ffa4087208 */ /* 0x000fe20000800000 */
[--C-:B------:R-:W-:Y:S01]  /*b590*/  FFMA.FTZ R188, R29, UR4, -R182.reuse ;  /* 0x000000041dbc7c23 */ /* 0x100fe200080108b6 */
[--C-:B------:R-:W-:Y:S01]  /*b5a0*/  FFMA.FTZ R166, R31, UR4, -R182.reuse ;  /* 0x000000041fa67c23 */ /* 0x100fe200080108b6 */
[--C-:B------:R-:W-:Y:S01]  /*b5b0*/  FFMA.FTZ R165, R21, UR4, -R182.reuse ;  /* 0x0000000415a57c23 */ /* 0x100fe200080108b6 */
[----:B------:R-:W-:Y:S01]  /*b5c0*/  FFMA.FTZ R194, R25, UR4, -R182 ;  /* 0x0000000419c27c23 */ /* 0x000fe200080108b6 */
[----:B------:R-:W-:Y:S01]  /*b5d0*/  FADD.FTZ R8, R221, -R8 ;  /* 0x80000008dd087221 */ /* 0x000fe20000010000 */
[----:B------:R-:W-:Y:S01]  /*b5e0*/  FMUL.FTZ R6, R6, UR4 ;  /* 0x0000000406067c20 */ /* 0x000fe20008410000 */
[----:B------:R-:W-:Y:S01]  /*b5f0*/  MUFU.EX2 R192, R192 ;  /* 0x000000c000c07308 */ /* 0x000fe20000000800 */
[----:B------:R-:W-:Y:S01]  /*b600*/  IADD3 R180, PT, PT, R223, R28, RZ ;  /* 0x0000001cdfb47210 */ /* 0x000fe20007ffe0ff */
[----:B------:R-:W-:Y:S01]  /*b610*/  FMUL.FTZ R191, R8, UR4 ;  /* 0x0000000408bf7c20 */ /* 0x000fe20008410000 */
[--C-:B------:R-:W-:Y:S01]  /*b620*/  FFMA.FTZ R201, R168, UR4, -R205.reuse ;  /* 0x00000004a8c97c23 */ /* 0x100fe200080108cd */
[----:B------:R-:W-:Y:S01]  /*b630*/  @P0 IADD3 R203, PT, PT, R20, -0x40, RZ ;  /* 0xffffffc014cb0810 */ /* 0x000fe20007ffe0ff */
[--C-:B------:R-:W-:Y:S01]  /*b640*/  FFMA.FTZ R200, R172, UR4, -R205.reuse ;  /* 0x00000004acc87c23 */ /* 0x100fe200080108cd */
[----:B------:R-:W-:Y:S01]  /*b650*/  LDSM.16.MT88.4 R24, [R180+0x18000] ;  /* 0x01800000b418783b */ /* 0x000fe20000004200 */
[--C-:B------:R-:W-:Y:S01]  /*b660*/  FFMA.FTZ R196, R174, UR4, -R205.reuse ;  /* 0x00000004aec47c23 */ /* 0x100fe200080108cd */
[----:B------:R-:W1:Y:S01]  /*b670*/  MUFU.EX2 R189, R189 ;  /* 0x000000bd00bd7308 */ /* 0x000e620000000800 */
[----:B------:R-:W-:Y:S01]  /*b680*/  IADD3 R195, PT, PT, R28, R203, RZ ;  /* 0x000000cb1cc37210 */ /* 0x000fe20007ffe0ff */
[----:B------:R-:W2:Y:S01]  /*b690*/  LDSM.16.MT88.4 R32, [R203] ;  /* 0x00000000cb20783b */ /* 0x000ea20000004200 */
[--C-:B------:R-:W-:Y:S01]  /*b6a0*/  FFMA.FTZ R193, R170, UR4, -R205.reuse ;  /* 0x00000004aac17c23 */ /* 0x100fe200080108cd */
        /* <DEDUP_REMOVED lines=13> */
[----:B-1----:R-:W-:Y:S01]  /*b780*/  F2FP.BF16.F32.PACK_AB R8, R189, R192 ;  /* 0x000000c0bd08723e */ /* 0x002fe200000010ff */
[----:B------:R-:W-:Y:S01]  /*b790*/  LDSM.16.MT88.4 R168, [R203+0x2800] ;  /* 0x00280000cba8783b */ /* 0x000fe20000004200 */
[--C-:B------:R-:W-:Y:S01]  /*b7a0*/  FFMA.FTZ R211, R211, UR4, -R182.reuse ;  /* 0x00000004d3d37c23 */ /* 0x100fe200080108b6 */
[--C-:B------:R-:W-:Y:S01]  /*b7b0*/  FFMA.FTZ R209, R209, UR4, -R182.reuse ;  /* 0x00000004d1d17c23 */ /* 0x100fe200080108b6 */
[--C-:B------:R-:W-:Y:S01]  /*b7c0*/  FFMA.FTZ R214, R207, UR4, -R182.reuse ;  /* 0x00000004cfd67c23 */ /* 0x100fe200080108b6 */
[--C-:B------:R-:W-:Y:S01]  /*b7d0*/  FFMA.FTZ R207, R204, UR4, -R205.reuse ;  /* 0x00000004cccf7c23 */ /* 0x100fe200080108cd */
[--C-:B------:R-:W-:Y:S01]  /*b7e0*/  FFMA.FTZ R206, R206, UR4, -R205.reuse ;  /* 0x00000004cece7c23 */ /* 0x100fe200080108cd */
[----:B------:R-:W-:Y:S01]  /*b7f0*/  MUFU.EX2 R188, R188 ;  /* 0x000000bc00bc7308 */ /* 0x000fe20000000800 */
[--C-:B------:R-:W-:Y:S01]  /*b800*/  FFMA.FTZ R204, R186, UR4, -R205.reuse ;  /* 0x00000004bacc7c23 */ /* 0x100fe200080108cd */
[----:B------:R-:W-:Y:S01]  /*b810*/  FFMA.FTZ R205, R184, UR4, -R205 ;  /* 0x00000004b8cd7c23 */ /* 0x000fe200080108cd */
[--C-:B------:R-:W-:Y:S01]  /*b820*/  FFMA.FTZ R213, R187, UR4, -R182.reuse ;  /* 0x00000004bbd57c23 */ /* 0x100fe200080108b6 */
[--C-:B------:R-:W-:Y:S01]  /*b830*/  FFMA.FTZ R216, R185, UR4, -R182.reuse ;  /* 0x00000004b9d87c23 */ /* 0x100fe200080108b6 */
[--C-:B------:R-:W-:Y:S01]  /*b840*/  FFMA.FTZ R218, R183, UR4, -R182.reuse ;  /* 0x00000004b7da7c23 */ /* 0x100fe200080108b6 */
[----:B------:R-:W-:Y:S01]  /*b850*/  FFMA.FTZ R219, R181, UR4, -R182 ;  /* 0x00000004b5db7c23 */ /* 0x000fe200080108b6 */
[----:B------:R-:W-:Y:S01]  /*b860*/  LDSM.16.MT88.4 R184, [R203+0x3800] ;  /* 0x00380000cbb8783b */ /* 0x000fe20000004200 */
[----:B------:R-:W1:Y:S01]  /*b870*/  MUFU.EX2 R166, R166 ;  /* 0x000000a600a67308 */ /* 0x000e620000000800 */
[----:B---3--:R-:W-:-:S07]  /*b880*/  F2FP.BF16.F32.PACK_AB R10, R167, R190 ;  /* 0x000000bea70a723e */ /* 0x008fce00000010ff */
        /* <DEDUP_REMOVED lines=219> */
[C---:B-1----:R-:W-:Y:S06]  /*c640*/  HMMA.16816.F32.BF16 R20, R128.reuse, R144, R20 ;  /* 0x000000908014723c */ /* 0x042fec0000041814 */
        /* <DEDUP_REMOVED lines=51> */
[----:B------:R-:W-:Y:S02]  /*c980*/  F2FP.BF16.F32.PACK_AB R9, R211, R208 ;  /* 0x000000d0d309723e */ /* 0x000fe400000010ff */
[----:B------:R-:W-:Y:S02]  /*c990*/  F2FP.BF16.F32.PACK_AB R10, R217, R210 ;  /* 0x000000d2d90a723e */ /* 0x000fe400000010ff */
[----:B------:R-:W-:-:S07]  /*c9a0*/  F2FP.BF16.F32.PACK_AB R11, R214, R209 ;  /* 0x000000d1d60b723e */ /* 0x000fce00000010ff */
[C---:B---3--:R-:W-:Y:S01]  /*c9b0*/  HMMA.16816.F32.BF16 R160, R8.reuse, R156, R12 ;  /* 0x0000009c08a0723c */ /* 0x048fe2000004180c */
[----:B------:R-:W3:Y:S07]  /*c9c0*/  LDSM.16.MT88.4 R12, [R223+0x1b000] ;  /* 0x01b00000df0c783b */ /* 0x000eee0000004200 */
        /* <DEDUP_REMOVED lines=48> */
[----:B------:R-:W-:Y:S02]  /*ccd0*/  F2FP.BF16.F32.PACK_AB R9, R216, R213 ;  /* 0x000000d5d809723e */ /* 0x000fe400000010ff */
[----:B------:R-:W-:Y:S02]  /*cce0*/  F2FP.BF16.F32.PACK_AB R10, R205, R204 ;  /* 0x000000cccd0a723e */ /* 0x000fe400000010ff */
[----:B------:R-:W-:-:S07]  /*ccf0*/  F2FP.BF16.F32.PACK_AB R11, R219, R218 ;  /* 0x000000dadb0b723e */ /* 0x000fce00000010ff */
[C---:B-----5:R-:W-:Y:S08]  /*cd00*/  HMMA.16816.F32.BF16 R76, R8.reuse, R16, R76 ;  /* 0x00000010084c723c */ /* 0x060ff0000004184c */
        /* <DEDUP_REMOVED lines=61> */
.L_x_2030:
[----:B------:R-:W-:-:S12]  /*d0e0*/  UIADD3 UR20, UPT, UPT, UR32, -0x1, URZ ;  /* 0xffffffff20147890 */ /* 0x000fd8000fffe0ff */
.L_x_2033:
[----:B------:R-:W-:-:S09]  /*d0f0*/  UISETP.GE.AND UP0, UPT, UR20, UR18, UPT ;  /* 0x000000121400728c */ /* 0x000fd2000bf06270 */
[----:B------:R-:W-:Y:S05]  /*d100*/  BRA.U !UP0, `(.L_x_2034) ;  /* 0x0000003d08547547 */ /* 0x000fea000b800000 */
[----:B------:R-:W1:Y:S01]  /*d110*/  S2R R6, SR_TID.X ;  /* 0x0000000000067919 */ /* 0x000e620000002100 */
[----:B------:R-:W2:Y:S01]  /*d120*/  LDCU UR11, c[0x0][0x3c4] ;  /* 0x00007880ff0b77ac */ /* 0x000ea20008000800 */
[----:B------:R-:W-:Y:S01]  /*d130*/  LOP3.LUT R217, R7, R2, RZ, 0xfc, !PT ;  /* 0x0000000207d97212 */ /* 0x000fe200078efcff */
[----:B------:R-:W-:Y:S01]  /*d140*/  IMAD.MOV.U32 R2, RZ, RZ, R3 ;  /* 0x000000ffff027224 */ /* 0x000fe200078e0003 */
[----:B------:R-:W-:Y:S01]  /*d150*/  LOP3.LUT P0, RZ, R0, 0x2, RZ, 0xc0, !PT ;  /* 0x0000000200ff7812 */ /* 0x000fe2000780c0ff */
[----:B------:R-:W-:Y:S01]  /*d160*/  VIADD R233, R230, 0x8 ;  /* 0x00000008e6e97836 */ /* 0x000fe20000000000 */
[----:B------:R-:W-:Y:S01]  /*d170*/  LOP3.LUT P2, RZ, R0, 0x4, RZ, 0xc0, !PT ;  /* 0x0000000400ff7812 */ /* 0x000fe2000784c0ff */
[----:B------:R-:W-:Y:S01]  /*d180*/  IMAD.MOV.U32 R0, RZ, RZ, R164 ;  /* 0x000000ffff007224 */ /* 0x000fe200078e00a4 */
[----:B------:R-:W-:Y:S01]  /*d190*/  MOV R3, 0x40 ;  /* 0x0000004000037802 */ /* 0x000fe20000000f00 */
[----:B------:R-:W-:Y:S01]  /*d1a0*/  VIADD R232, R223, 0x18040 ;  /* 0x00018040dfe87836 */ /* 0x000fe20000000000 */
[----:B------:R-:W-:Y:S01]  /*d1b0*/  SEL R218, R4, 0xffffffe0, !P0 ;  /* 0xffffffe004da7807 */ /* 0x000fe20004000000 */
[----:B------:R-:W-:Y:S01]  /*d1c0*/  USHF.L.U32 UR8, UR6, 0x5, URZ ;  /* 0x0000000506087899 */ /* 0x000fe200080006ff */
[----:B------:R-:W-:Y:S01]  /*d1d0*/  SEL R4, R3, 0xffffffc0, !P2 ;  /* 0xffffffc003047807 */ /* 0x000fe20005000000 */
[----:B------:R-:W3:Y:S01]  /*d1e0*/  LDCU UR4, c[0x0][0x45c] ;  /* 0x00008b80ff0477ac */ /* 0x000ee20008000800 */
[----:B------:R-:W-:Y:S01]  /*d1f0*/  LEA R217, R217, UR5, 0x1 ;  /* 0x00000005d9d97c11 */ /* 0x000fe2000f8e08ff */
[----:B------:R-:W-:Y:S01]  /*d200*/  IMAD.IADD R214, R5, 0x1, R218 ;  /* 0x0000000105d67824 */ /* 0x000fe200078e02da */
[----:B------:R-:W-:Y:S01]  /*d210*/  IADD3 R231, PT, PT, R223, 0x18000, RZ ;  /* 0x00018000dfe77810 */ /* 0x000fe20007ffe0ff */
[----:B------:R-:W-:Y:S01]  /*d220*/  IMAD.IADD R219, R5, 0x1, R4 ;  /* 0x0000000105db7824 */ /* 0x000fe200078e0204 */
[----:B------:R-:W-:Y:S01]  /*d230*/  IADD3 R221, PT, PT, R217, R4, RZ ;  /* 0x00000004d9dd7210 */ /* 0x000fe20007ffe0ff */
[----:B------:R-:W-:Y:S01]  /*d240*/  IMAD.IADD R216, R223, 0x1, R218 ;  /* 0x00000001dfd87824 */ /* 0x000fe200078e02da */
[----:B------:R-:W-:Y:S01]  /*d250*/  IADD3 R213, PT, PT, R217, R218, RZ ;  /* 0x000000dad9d57210 */ /* 0x000fe20007ffe0ff */
[C---:B------:R-:W-:Y:S01]  /*d260*/  IMAD.IADD R215, R218.reuse, 0x1, R219 ;  /* 0x00000001dad77824 */ /* 0x040fe200078e02db */
[----:B------:R-:W-:Y:S01]  /*d270*/  IADD3 R212, PT, PT, R218, R221, RZ ;  /* 0x000000dddad47210 */ /* 0x000fe20007ffe0ff */
[----:B--2---:R-:W-:Y:S01]  /*d280*/  USHF.L.U64.HI UR11, UR6, 0x5, UR11 ;  /* 0x00000005060b7899 */ /* 0x004fe2000801020b */
[----:B------:R-:W2:Y:S01]  /*d290*/  LDCU UR9, c[0x0][0x50c] ;  /* 0x0000a180ff0977ac */ /* 0x000ea20008000800 */
[----:B------:R-:W4:Y:S01]  /*d2a0*/  LDCU.64 UR6, c[0x0][0x3c0] ;  /* 0x00007800ff0677ac */ /* 0x000f220008000a00 */
[----:B-1----:R-:W-:-:S05]  /*d2b0*/  IMAD.SHL.U32 R6, R6, 0x2, RZ ;  /* 0x0000000206067824 */ /* 0x002fca00078e00ff */
[----:B------:R-:W-:Y:S01]  /*d2c0*/  LOP3.LUT R234, R6, 0x6, RZ, 0xc0, !PT ;  /* 0x0000000606ea7812 */ /* 0x000fe200078ec0ff */
[----:B---3--:R-:W-:Y:S06]  /*d2d0*/  BRA `(.L_x_2035) ;  /* 0x0000000000647947 */ /* 0x008fec0003800000 */
.L_x_2037:
        /* <DEDUP_REMOVED lines=25> */
.L_x_2035:
[----:B------:R-:W-:Y:S04]  /*d470*/  DEPBAR.LE SB0, 0x0 ;  /* 0x000080000000791a */ /* 0x000fe80000000000 */
[----:B------:R-:W-:Y:S01]  /*d480*/  BAR.SYNC.DEFER_BLOCKING 0x0 ;  /* 0x0000000000007b1d */ /* 0x000fe20000010000 */
[----:B----4-:R-:W-:Y:S04]  /*d490*/  UIMAD.WIDE.U32 UR14, UR20, UR6, URZ ;  /* 0x00000006140e72a5 */ /* 0x010fe8000f8e00ff */
        /* <DEDUP_REMOVED lines=16> */
[----:B------:R-:W-:Y:S01]  /*d5a0*/  LEA.HI.X R31, R29, R222, R3, 0x1, P0 ;  /* 0x000000de1d1f7211 */ /* 0x000fe200000f0c03 */
[----:B------:R-:W-:Y:S02]  /*d5b0*/  IMAD.U32 R3, RZ, RZ, UR20 ;  /* 0x00000014ff037e24 */ /* 0x000fe4000f8e00ff */
[----:B------:R-:W-:Y:S02]  /*d5c0*/  LDGSTS.E.BYPASS.LTC128B.128 [R227+0x1a000], desc[UR24][R32.64+0x80] ;  /* 0x1a00008020e37fae */ /* 0x000fe4000b981a18 */
[----:B------:R-:W-:Y:S04]  /*d5d0*/  IMAD R3, R3, 0x40, R234 ;  /* 0x0000004003037824 */ /* 0x000fe800078e02ea */
[----:B------:R-:W-:Y:S01]  /*d5e0*/  LDGSTS.E.BYPASS.LTC128B.128 [R227+0x1c000], desc[UR24][R32.64+0x100] ;  /* 0x1c00010020e37fae */ /* 0x000fe2000b981a18 */
[C---:B------:R-:W-:Y:S01]  /*d5f0*/  VIADD R239, R3.reuse, 0x1 ;  /* 0x0000000103ef7836 */ /* 0x040fe20000000000 */
[CC--:B------:R-:W-:Y:S04]  /*d600*/  ISETP.GT.AND P6, PT, R230.reuse, R3.reuse, PT ;  /* 0x00000003e600720c */ /* 0x0c0fe80003fc4270 */
[----:B------:R-:W-:Y:S01]  /*d610*/  LDGSTS.E.BYPASS.LTC128B.128 [R227+0x1e000], desc[UR24][R32.64+0x180] ;  /* 0x1e00018020e37fae */ /* 0x000fe2000b981a18 */
[----:B------:R-:W-:Y:S01]  /*d620*/  VIADD R241, R3, 0x9 ;  /* 0x0000000903f17836 */ /* 0x000fe20000000000 */
[----:B------:R-:W-:Y:S01]  /*d630*/  ISETP.GT.AND P4, PT, R233, R3, PT ;  /* 0x00000003e900720c */ /* 0x000fe20003f84270 */
[----:B------:R-:W-:Y:S03]  /*d640*/  VIADD R244, R3, 0x8 ;  /* 0x0000000803f47836 */ /* 0x000fe60000000000 */
[----:B------:R-:W-:Y:S01]  /*d650*/  LDGSTS.E.BYPASS.LTC128B.128 [R227+0x19000], desc[UR24][R30.64] ;  /* 0x190000001ee37fae */ /* 0x000fe2000b981a18 */
[-C--:B------:R-:W-:Y:S02]  /*d660*/  ISETP.GT.AND P0, PT, R230, R239.reuse, PT ;  /* 0x000000efe600720c */ /* 0x080fe40003f04270 */
[----:B------:R-:W-:Y:S03]  /*d670*/  ISETP.GT.AND P5, PT, R233, R239, PT ;  /* 0x000000efe900720c */ /* 0x000fe60003fa4270 */
[----:B------:R-:W-:Y:S01]  /*d680*/  LDGSTS.E.BYPASS.LTC128B.128 [R227+0x1b000], desc[UR24][R30.64+0x80] ;  /* 0x1b0000801ee37fae */ /* 0x000fe2000b981a18 */
[C---:B------:R-:W-:Y:S02]  /*d690*/  ISETP.GE.AND P1, PT, R239.reuse, R229, PT ;  /* 0x000000e5ef00720c */ /* 0x040fe40003f26270 */
[-C--:B------:R-:W-:Y:S03]  /*d6a0*/  ISETP.GE.AND P3, PT, R239, R228.reuse, PT ;  /* 0x000000e4ef00720c */ /* 0x080fe60003f66270 */
[----:B------:R-:W-:Y:S06]  /*d6b0*/  LDGSTS.E.BYPASS.LTC128B.128 [R227+0x1d000], desc[UR24][R30.64+0x100] ;  /* 0x1d0001001ee37fae */ /* 0x000fec000b981a18 */
[----:B------:R1:W-:Y:S06]  /*d6c0*/  LDGSTS.E.BYPASS.LTC128B.128 [R227+0x1f000], desc[UR24][R30.64+0x180] ;  /* 0x1f0001801ee37fae */ /* 0x0003ec000b981a18 */
[----:B------:R-:W-:Y:S06]  /*d6d0*/  LDSM.16.M88.4 R164, [R217] ;  /* 0x00000000d9a4783b */ /* 0x000fec0000000200 */
[----:B------:R-:W3:Y:S06]  /*d6e0*/  LDSM.16.M88.4 R168, [R220+UR5+0x10000] ;  /* 0x01000005dca8783b */ /* 0x000eec0008000200 */
[----:B------:R-:W4:Y:S06]  /*d6f0*/  LDSM.16.M88.4 R172, [R220+UR5+0x10800] ;  /* 0x01080005dcac783b */ /* 0x000f2c0008000200 */
[----:B------:R-:W5:Y:S06]  /*d700*/  LDSM.16.M88.4 R176, [R220+UR5+0x11000] ;  /* 0x01100005dcb0783b */ /* 0x000f6c0008000200 */
[----:B------:R-:W0:Y:S06]  /*d710*/  LDGDEPBAR ;  /* 0x00000000000079af */ /* 0x000e2c0000000000 */
[----:B------:R-:W1:Y:S06]  /*d720*/  LDSM.16.M88.4 R180, [R220+UR5+0x11800] ;  /* 0x01180005dcb4783b */ /* 0x000e6c0008000200 */
[----:B------:R-:W-:Y:S06]  /*d730*/  LDSM.16.M88.4 R184, [R213] ;  /* 0x00000000d5b8783b */ /* 0x000fec0000000200 */
[----:B------:R-:W2:Y:S01]  /*d740*/  LDSM.16.M88.4 R188, [R214+0x10000] ;  /* 0x01000000d6bc783b */ /* 0x000ea20000000200 */
[C---:B---3--:R-:W-:Y:S05]  /*d750*/  HMMA.16816.F32.BF16 R4, R164.reuse, R168, RZ ;  /* 0x000000a8a404723c */ /* 0x048fea00000418ff */
[----:B------:R-:W3:Y:S06]  /*d760*/  LDSM.16.M88.4 R192, [R214+0x10800] ;  /* 0x01080000d6c0783b */ /* 0x000eec0000000200 */
[----:B------:R-:W3:Y:S01]  /*d770*/  LDSM.16.M88.4 R196, [R214+0x11000] ;  /* 0x01100000d6c4783b */ /* 0x000ee20000000200 */
[C---:B------:R-:W-:Y:S05]  /*d780*/  HMMA.16816.F32.BF16 R8, R164.reuse, R170, RZ ;  /* 0x000000aaa408723c */ /* 0x040fea00000418ff */
[----:B------:R-:W3:Y:S03]  /*d790*/  LDSM.16.M88.4 R200, [R214+0x11800] ;  /* 0x01180000d6c8783b */ /* 0x000ee60000000200 */
[C---:B----4-:R-:W-:Y:S03]  /*d7a0*/  HMMA.16816.F32.BF16 R12, R164.reuse, R172, RZ ;  /* 0x000000aca40c723c */ /* 0x050fe600000418ff */
[----:B------:R-:W-:Y:S05]  /*d7b0*/  LDSM.16.M88.4 R168, [R221] ;  /* 0x00000000dda8783b */ /* 0x000fea0000000200 */
[C---:B------:R-:W-:Y:S01]  /*d7c0*/  HMMA.16816.F32.BF16 R16, R164.reuse, R174, RZ ;  /* 0x000000aea410723c */ /* 0x040fe200000418ff */
[----:B------:R-:W4:Y:S06]  /*d7d0*/  LDSM.16.M88.4 R172, [R219+0x10000] ;  /* 0x01000000dbac783b */ /* 0x000f2c0000000200 */
[----:B------:R-:W-:Y:S01]  /*d7e0*/  LDSM.16.M88.4 R204, [R219+0x11000] ;  /* 0x01100000dbcc783b */ /* 0x000fe20000000200 */
[C---:B-----5:R-:W-:Y:S05]  /*d7f0*/  HMMA.16816.F32.BF16 R20, R164.reuse, R176, RZ ;  /* 0x000000b0a414723c */ /* 0x060fea00000418ff */
[----:B------:R-:W-:Y:S03]  /*d800*/  LDSM.16.M88.4 R208, [R219+0x11800] ;  /* 0x01180000dbd0783b */ /* 0x000fe60000000200 */
[C---:B------:R-:W-:Y:S03]  /*d810*/  HMMA.16816.F32.BF16 R24, R164.reuse, R178, RZ ;  /* 0x000000b2a418723c */ /* 0x040fe600000418ff */
[----:B------:R-:W5:Y:S05]  /*d820*/  LDSM.16.M88.4 R176, [R219+0x10800] ;  /* 0x01080000dbb0783b */ /* 0x000f6a0000000200 */
[C---:B-1----:R-:W-:Y:S08]  /*d830*/  HMMA.16816.F32.BF16 R28, R164.reuse, R180, RZ ;  /* 0x000000b4a41c723c */ /* 0x042ff000000418ff */
[----:B------:R-:W-:Y:S01]  /*d840*/  HMMA.16816.F32.BF16 R32, R164, R182, RZ ;  /* 0x000000b6a420723c */ /* 0x000fe200000418ff */
[----:B------:R-:W-:Y:S06]  /*d850*/  LDSM.16.M88.4 R164, [R212] ;  /* 0x00000000d4a4783b */ /* 0x000fec0000000200 */
[----:B------:R-:W1:Y:S01]  /*d860*/  LDSM.16.M88.4 R180, [R215+0x10000] ;  /* 0x01000000d7b4783b */ /* 0x000e620000000200 */
[C---:B--2---:R-:W-:Y:S08]  /*d870*/  HMMA.16816.F32.BF16 R4, R184.reuse, R188, R4 ;  /* 0x000000bcb804723c */ /* 0x044ff00000041804 */
[C---:B------:R-:W-:Y:S01]  /*d880*/  HMMA.16816.F32.BF16 R8, R184.reuse, R190, R8 ;  /* 0x000000beb808723c */ /* 0x040fe20000041808 */
[----:B------:R-:W2:Y:S07]  /*d890*/  LDSM.16.M88.4 R188, [R215+0x10800] ;  /* 0x01080000d7bc783b */ /* 0x000eae0000000200 */
[C---:B---3--:R-:W-:Y:S08]  /*d8a0*/  HMMA.16816.F32.BF16 R12, R184.reuse, R192, R12 ;  /* 0x000000c0b80c723c */ /* 0x048ff0000004180c */
[C---:B------:R-:W-:Y:S01]  /*d8b0*/  HMMA.16816.F32.BF16 R16, R184.reuse, R194, R16 ;  /* 0x000000c2b810723c */ /* 0x040fe20000041810 */
[----:B------:R-:W-:Y:S07]  /*d8c0*/  LDSM.16.M88.4 R192, [R220+UR5+0x12000] ;  /* 0x01200005dcc0783b */ /* 0x000fee0008000200 */
[C---:B------:R-:W-:Y:S08]  /*d8d0*/  HMMA.16816.F32.BF16 R20, R184.reuse, R196, R20 ;  /* 0x000000c4b814723c */ /* 0x040ff00000041814 */
[C---:B------:R-:W-:Y:S01]  /*d8e0*/  HMMA.16816.F32.BF16 R24, R184.reuse, R198, R24 ;  /* 0x000000c6b818723c */ /* 0x040fe20000041818 */
[----:B------:R-:W-:Y:S07]  /*d8f0*/  LDSM.16.M88.4 R196, [R220+UR5+0x13800] ;  /* 0x01380005dcc4783b */ /* 0x000fee0008000200 */
[C---:B------:R-:W-:Y:S08]  /*d900*/  HMMA.16816.F32.BF16 R28, R184.reuse, R200, R28 ;  /* 0x000000c8b81c723c */ /* 0x040ff0000004181c */
[----:B------:R-:W-:Y:S01]  /*d910*/  HMMA.16816.F32.BF16 R32, R184, R202, R32 ;  /* 0x000000cab820723c */ /* 0x000fe20000041820 */
[----:B------:R-:W-:Y:S06]  /*d920*/  LDSM.16.M88.4 R184, [R217+0x4000] ;  /* 0x00400000d9b8783b */ /* 0x000fec0000000200 */
[----:B------:R-:W-:Y:S01]  /*d930*/  LDSM.16.M88.4 R200, [R214+0x12000] ;  /* 0x01200000d6c8783b */ /* 0x000fe20000000200 */
[C---:B----4-:R-:W-:Y:S08]  /*d940*/  HMMA.16816.F32.BF16 R4, R168.reuse, R172, R4 ;  /* 0x000000aca804723c */ /* 0x050ff00000041804 */
[C---:B------:R-:W-:Y:S01]  /*d950*/  HMMA.16816.F32.BF16 R8, R168.reuse, R174, R8 ;  /* 0x000000aea808723c */ /* 0x040fe20000041808 */
[----:B------:R-:W3:Y:S07]  /*d960*/  LDSM.16.M88.4 R172, [R215+0x11000] ;  /* 0x01100000d7ac783b */ /* 0x000eee0000000200 */
[C---:B-----5:R-:W-:Y:S08]  /*d970*/  HMMA.16816.F32.BF16 R12, R168.reuse, R176, R12 ;  /* 0x000000b0a80c723c */ /* 0x060ff0000004180c */
[C---:B------:R-:W-:Y:S01]  /*d980*/  HMMA.16816.F32.BF16 R16, R168.reuse, R178, R16 ;  /* 0x000000b2a810723c */ /* 0x040fe20000041810 */
[----:B------:R-:W4:Y:S07]  /*d990*/  LDSM.16.M88.4 R176, [R215+0x11800] ;  /* 0x01180000d7b0783b */ /* 0x000f2e0000000200 */
[C---:B------:R-:W-:Y:S08]  /*d9a0*/  HMMA.16816.F32.BF16 R20, R168.reuse, R204, R20 ;  /* 0x000000cca814723c */ /* 0x040ff00000041814 */
[C---:B------:R-:W-:Y:S01]  /*d9b0*/  HMMA.16816.F32.BF16 R24, R168.reuse, R206, R24 ;  /* 0x000000cea818723c */ /* 0x040fe20000041818 */
[----:B------:R-:W-:Y:S07]  /*d9c0*/  LDSM.16.M88.4 R204, [R220+UR5+0x14000] ;  /* 0x01400005dccc783b */ /* 0x000fee0008000200 */
[C---:B------:R-:W-:Y:S08]  /*d9d0*/  HMMA.16816.F32.BF16 R28, R168.reuse, R208, R28 ;  /* 0x000000d0a81c723c */ /* 0x040ff0000004181c */
[----:B------:R-:W-:Y:S01]  /*d9e0*/  HMMA.16816.F32.BF16 R32, R168, R210, R32 ;  /* 0x000000d2a820723c */ /* 0x000fe20000041820 */
[----:B------:R-:W5:Y:S06]  /*d9f0*/  LDSM.16.M88.4 R168, [R220+UR5+0x12800] ;  /* 0x01280005dca8783b */ /* 0x000f6c0008000200 */
[----:B------:R-:W-:Y:S01]  /*da00*/  LDSM.16.M88.4 R208, [R215+0x16000] ;  /* 0x01600000d7d0783b */ /* 0x000fe20000000200 */
[C---:B-1----:R-:W-:Y:S08]  /*da10*/  HMMA.16816.F32.BF16 R4, R164.reuse, R180, R4 ;  /* 0x000000b4a404723c */ /* 0x042ff00000041804 */
[C---:B------:R-:W-:Y:S01]  /*da20*/  HMMA.16816.F32.BF16 R8, R164.reuse, R182, R8 ;  /* 0x000000b6a408723c */ /* 0x040fe20000041808 */
[----:B------:R-:W1:Y:S07]  /*da30*/  LDSM.16.M88.4 R180, [R220+UR5+0x13000] ;  /* 0x01300005dcb4783b */ /* 0x000e6e0008000200 */
        /* <DEDUP_REMOVED lines=8> */
[----:B------:R-:W3:Y:S06]  /*dac0*/  LDSM.16.M88.4 R164, [R214+0x12800] ;  /* 0x01280000d6a4783b */ /* 0x000eec0000000200 */
[----:B------:R-:W-:Y:S01]  /*dad0*/  LDSM.16.M88.4 R176, [R221+0x4000] ;  /* 0x00400000ddb0783b */ /* 0x000fe20000000200 */
[C---:B------:R-:W-:Y:S08]  /*dae0*/  HMMA.16816.F32.BF16 R4, R184.reuse, R192, R4 ;  /* 0x000000c0b804723c */ /* 0x040ff00000041804 */
        /* <DEDUP_REMOVED lines=10> */
[----:B------:R-:W5:Y:S06]  /*db90*/  LDSM.16.M88.4 R184, [R219+0x12800] ;  /* 0x01280000dbb8783b */ /* 0x000f6c0000000200 */
        /* <DEDUP_REMOVED lines=12> */
[----:B------:R-:W4:Y:S06]  /*dc60*/  LDSM.16.M88.4 R168, [R215+0x12800] ;  /* 0x01280000d7a8783b */ /* 0x000f2c0000000200 */
[----:B------:R-:W-:Y:S01]  /*dc70*/  LDSM.16.M88.4 R188, [R215+0x13800] ;  /* 0x01380000d7bc783b */ /* 0x000fe20000000200 */
[C---:B-1----:R-:W-:Y:S08]  /*dc80*/  HMMA.16816.F32.BF16 R4, R176.reuse, R180, R4 ;  /* 0x000000b4b004723c */ /* 0x042ff00000041804 */
[C---:B------:R-:W-:Y:S01]  /*dc90*/  HMMA.16816.F32.BF16 R8, R176.reuse, R182, R8 ;  /* 0x000000b6b008723c */ /* 0x040fe20000041808 */
[----:B------:R-:W1:Y:S07]  /*dca0*/  LDSM.16.M88.4 R180, [R215+0x13000] ;  /* 0x01300000d7b4783b */ /* 0x000e6e0000000200 */
[C---:B-----5:R-:W-:Y:S08]  /*dcb0*/  HMMA.16816.F32.BF16 R12, R176.reuse, R184, R12 ;  /* 0x000000b8b00c723c */ /* 0x060ff0000004180c */
[C---:B------:R-:W-:Y:S01]  /*dcc0*/  HMMA.16816.F32.BF16 R16, R176.reuse, R186, R16 ;  /* 0x000000bab010723c */ /* 0x040fe20000041810 */
[----:B------:R-:W-:Y:S07]  /*dcd0*/  LDSM.16.M88.4 R184, [R214+0x14800] ;  /* 0x01480000d6b8783b */ /* 0x000fee0000000200 */
[C---:B--2---:R-:W-:Y:S08]  /*dce0*/  HMMA.16816.F32.BF16 R20, R176.reuse, R164, R20 ;  /* 0x000000a4b014723c */ /* 0x044ff00000041814 */
[C---:B------:R-:W-:Y:S01]  /*dcf0*/  HMMA.16816.F32.BF16 R24, R176.reuse, R166, R24 ;  /* 0x000000a6b018723c */ /* 0x040fe20000041818 */
[----:B------:R-:W2:Y:S07]  /*dd00*/  LDSM.16.M88.4 R164, [R220+UR5+0x14800] ;  /* 0x01480005dca4783b */ /* 0x000eae0008000200 */
[C---:B---3--:R-:W-:Y:S08]  /*dd10*/  HMMA.16816.F32.BF16 R28, R176.reuse, R172, R28 ;  /* 0x000000acb01c723c */ /* 0x048ff0000004181c */
[----:B------:R-:W-:Y:S01]  /*dd20*/  HMMA.16816.F32.BF16 R32, R176, R174, R32 ;  /* 0x000000aeb020723c */ /* 0x000fe20000041820 */
[----:B------:R-:W-:Y:S06]  /*dd30*/  LDSM.16.M88.4 R172, [R220+UR5+0x15800] ;  /* 0x01580005dcac783b */ /* 0x000fec0008000200 */
[----:B------:R-:W-:Y:S01]  /*dd40*/  LDSM.16.M88.4 R176, [R213+0x8000] ;  /* 0x00800000d5b0783b */ /* 0x000fe20000000200 */
[C---:B------:R-:W-:Y:S08]  /*dd50*/  HMMA.16816.F32.BF16 R4, R192.reuse, R196, R4 ;  /* 0x000000c4c004723c */ /* 0x040ff00000041804 */
        /* <DEDUP_REMOVED lines=8> */
[C---:B------:R-:W-:Y:S08]  /*dde0*/  HMMA.16816.F32.BF16 R28, R192.reuse, R188, R28 ;  /* 0x000000bcc01c723c */ /* 0x040ff0000004181c */
[----:B------:R-:W-:Y:S01]  /*ddf0*/  HMMA.16816.F32.BF16 R32, R192, R190, R32 ;  /* 0x000000bec020723c */ /* 0x000fe20000041820 */
[----:B------:R-:W4:Y:S06]  /*de00*/  LDSM.16.M88.4 R188, [R214+0x15000] ;  /* 0x01500000d6bc783b */ /* 0x000f2c0000000200 */
[----:B------:R-:W-:Y:S01]  /*de10*/  LDSM.16.M88.4 R192, [R221+0x8000] ;  /* 0x00800000ddc0783b */ /* 0x000fe20000000200 */
        /* <DEDUP_REMOVED lines=22> */
[C---:B--2---:R-:W-:Y:S08]  /*df80*/  HMMA.16816.F32.BF16 R28, R176.reuse, R164, R28 ;  /* 0x000000a4b01c723c */ /* 0x044ff0000004181c */
[----:B------:R-:W-:Y:S01]  /*df90*/  HMMA.16816.F32.BF16 R32, R176, R166, R32 ;  /* 0x000000a6b020723c */ /* 0x000fe20000041820 */
[----:B------:R-:W1:Y:S06]  /*dfa0*/  LDSM.16.M88.4 R164, [R219+0x15800] ;  /* 0x01580000dba4783b */ /* 0x000e6c0000000200 */
[----:B------:R-:W2:Y:S01]  /*dfb0*/  LDSM.16.M88.4 R176, [R212+0x8000] ;  /* 0x00800000d4b0783b */ /* 0x000ea20000000200 */
[C---:B------:R-:W-:Y:S08]  /*dfc0*/  HMMA.16816.F32.BF16 R4, R192.reuse, R196, R4 ;  /* 0x000000c4c004723c */ /* 0x040ff00000041804 */
[C---:B------:R-:W-:Y:S01]  /*dfd0*/  HMMA.16816.F32.BF16 R8, R192.reuse, R198, R8 ;  /* 0x000000c6c008723c */ /* 0x040fe20000041808 */
[----:B------:R-:W-:Y:S07]  /*dfe0*/  LDSM.16.M88.4 R196, [R220+UR5+0x16000] ;  /* 0x01600005dcc4783b */ /* 0x000fee0008000200 */
[C---:B---3--:R-:W-:Y:S08]  /*dff0*/  HMMA.16816.F32.BF16 R12, R192.reuse, R168, R12 ;  /* 0x000000a8c00c723c */ /* 0x048ff0000004180c */
[C---:B------:R-:W-:Y:S01]  /*e000*/  HMMA.16816.F32.BF16 R16, R192.reuse, R170, R16 ;  /* 0x000000aac010723c */ /* 0x040fe20000041810 */
[----:B------:R-:W3:Y:S07]  /*e010*/  LDSM.16.M88.4 R168, [R215+0x15000] ;  /* 0x01500000d7a8783b */ /* 0x000eee0000000200 */
[C---:B-----5:R-:W-:Y:S08]  /*e020*/  HMMA.16816.F32.BF16 R20, R192.reuse, R172, R20 ;  /* 0x000000acc014723c */ /* 0x060ff00000041814 */
[C---:B------:R-:W-:Y:S01]  /*e030*/  HMMA.16816.F32.BF16 R24, R192.reuse, R174, R24 ;  /* 0x000000aec018723c */ /* 0x040fe20000041818 */
[----:B------:R-:W4:Y:S07]  /*e040*/  LDSM.16.M88.4 R172, [R215+0x15800] ;  /* 0x01580000d7ac783b */ /* 0x000f2e0000000200 */
[C---:B-1----:R-:W-:Y:S08]  /*e050*/  HMMA.16816.F32.BF16 R28, R192.reuse, R164, R28 ;  /* 0x000000a4c01c723c */ /* 0x042ff0000004181c */
[----:B------:R-:W-:Y:S01]  /*e060*/  HMMA.16816.F32.BF16 R32, R192, R166, R32 ;  /* 0x000000a6c020723c */ /* 0x000fe20000041820 */
[----:B------:R-:W1:Y:S06]  /*e070*/  LDSM.16.M88.4 R164, [R220+UR5+0x17000] ;  /* 0x01700005dca4783b */ /* 0x000e6c0008000200 */
[----:B------:R-:W-:Y:S01]  /*e080*/  LDSM.16.M88.4 R192, [R213+0xc000] ;  /* 0x00c00000d5c0783b */ /* 0x000fe20000000200 */
        /* <DEDUP_REMOVED lines=11> */
[----:B------:R-:W4:Y:S06]  /*e140*/  LDSM.16.M88.4 R172, [R214+0x17000] ;  /* 0x01700000d6ac783b */ /* 0x000f2c0000000200 */
[----:B------:R-:W5:Y:S01]  /*e150*/  LDSM.16.M88.4 R176, [R214+0x17800] ;  /* 0x01780000d6b0783b */ /* 0x000f620000000200 */
[C---:B------:R-:W-:Y:S08]  /*e160*/  HMMA.16816.F32.BF16 R4, R188.reuse, R196, R4 ;  /* 0x000000c4bc04723c */ /* 0x040ff00000041804 */
[C---:B------:R-:W-:Y:S01]  /*e170*/  HMMA.16816.F32.BF16 R8, R188.reuse, R198, R8 ;  /* 0x000000c6bc08723c */ /* 0x040fe20000041808 */
[----:B------:R-:W5:Y:S07]  /*e180*/  LDSM.16.M88.4 R196, [R219+0x16000] ;  /* 0x01600000dbc4783b */ /* 0x000f6e0000000200 */
        /* <DEDUP_REMOVED lines=8> */
[----:B------:R-:W2:Y:S06]  /*e210*/  LDSM.16.M88.4 R180, [R219+0x17000] ;  /* 0x01700000dbb4783b */ /* 0x000eac0000000200 */
[----:B------:R-:W2:Y:S01]  /*e220*/  LDSM.16.M88.4 R188, [R219+0x17800] ;  /* 0x01780000dbbc783b */ /* 0x000ea20000000200 */
[C---:B------:R-:W-:Y:S08]  /*e230*/  HMMA.16816.F32.BF16 R4, R192.reuse, R204, R4 ;  /* 0x000000ccc004723c */ /* 0x040ff00000041804 */
[C---:B------:R-:W-:Y:S08]  /*e240*/  HMMA.16816.F32.BF16 R8, R192.reuse, R206, R8 ;  /* 0x000000cec008723c */ /* 0x040ff00000041808 */
[C---:B---3--:R-:W-:Y:S08]  /*e250*/  HMMA.16816.F32.BF16 R12, R192.reuse, R168, R12 ;  /* 0x000000a8c00c723c */ /* 0x048ff0000004180c */
[C---:B------:R-:W-:Y:S01]  /*e260*/  HMMA.16816.F32.BF16 R16, R192.reuse, R170, R16 ;  /* 0x000000aac010723c */ /* 0x040fe20000041810 */
[----:B------:R-:W-:Y:S07]  /*e270*/  LDSM.16.M88.4 R168, [R215+0x17000] ;  /* 0x01700000d7a8783b */ /* 0x000fee0000000200 */
[C---:B----4-:R-:W-:Y:S08]  /*e280*/  HMMA.16816.F32.BF16 R20, R192.reuse, R172, R20 ;  /* 0x000000acc014723c */ /* 0x050ff00000041814 */
[C---:B------:R-:W-:Y:S08]  /*e290*/  HMMA.16816.F32.BF16 R24, R192.reuse, R174, R24 ;  /* 0x000000aec018723c */ /* 0x040ff00000041818 */
[C---:B-----5:R-:W-:Y:S08]  /*e2a0*/  HMMA.16816.F32.BF16 R28, R192.reuse, R176, R28 ;  /* 0x000000b0c01c723c */ /* 0x060ff0000004181c */
[----:B------:R-:W-:Y:S08]  /*e2b0*/  HMMA.16816.F32.BF16 R32, R192, R178, R32 ;  /* 0x000000b2c020723c */ /* 0x000ff00000041820 */
[C---:B------:R-:W-:Y:S08]  /*e2c0*/  HMMA.16816.F32.BF16 R4, R184.reuse, R196, R4 ;  /* 0x000000c4b804723c */ /* 0x040ff00000041804 */
[C---:B------:R-:W-:Y:S08]  /*e2d0*/  HMMA.16816.F32.BF16 R8, R184.reuse, R198, R8 ;  /* 0x000000c6b808723c */ /* 0x040ff00000041808 */
[C---:B-1----:R-:W-:Y:S08]  /*e2e0*/  HMMA.16816.F32.BF16 R12, R184.reuse, R164, R12 ;  /* 0x000000a4b80c723c */ /* 0x042ff0000004180c */
[C---:B------:R-:W-:Y:S01]  /*e2f0*/  HMMA.16816.F32.BF16 R16, R184.reuse, R166, R16 ;  /* 0x000000a6b810723c */ /* 0x040fe20000041810 */
[----:B------:R-:W1:Y:S07]  /*e300*/  LDSM.16.M88.4 R164, [R215+0x16800] ;  /* 0x01680000d7a4783b */ /* 0x000e6e0000000200 */
[C---:B--2---:R-:W-:Y:S08]  /*e310*/  HMMA.16816.F32.BF16 R20, R184.reuse, R180, R20 ;  /* 0x000000b4b814723c */ /* 0x044ff00000041814 */
        /* <DEDUP_REMOVED lines=13> */
[----:B------:R-:W-:Y:S01]  /*e3f0*/  FMUL.FTZ R209, R9, UR9 ;  /* 0x0000000909d17c20 */ /* 0x000fe20008410000 */
        /* <DEDUP_REMOVED lines=12> */
[-C--:B------:R-:W-:Y:S02]  /*e4c0*/  ISETP.GT.AND P0, PT, R230, R241.reuse, PT ;  /* 0x000000f1e600720c */ /* 0x080fe40003f04270 */
[----:B------:R-:W-:Y:S01]  /*e4d0*/  FSEL R10, R242, -INF , !P1 ;  /* 0xff800000f20a7808 */ /* 0x000fe20004800000 */
[C---:B------:R-:W-:Y:S01]  /*e4e0*/  VIADD R242, R3.reuse, 0x10 ;  /* 0x0000001003f27836 */ /* 0x040fe20000000000 */
[----:B------:R-:W-:Y:S01]  /*e4f0*/  ISETP.GE.AND P1, PT, R3, R228, PT ;  /* 0x000000e40300720c */ /* 0x000fe20003f26270 */
[C---:B-1----:R-:W-:Y:S01]  /*e500*/  HMMA.16816.F32.BF16 R28, R200.reuse, R164, R28 ;  /* 0x000000a4c81c723c */ /* 0x042fe2000004181c */
[----:B------:R-:W1:Y:S07]  /*e510*/  MUFU.TANH R204, R204 ;  /* 0x000000cc00cc7308 */ /* 0x000e6e0000002400 */
[----:B------:R-:W-:Y:S03]  /*e520*/  HMMA.16816.F32.BF16 R32, R200, R166, R32 ;  /* 0x000000a6c820723c */ /* 0x000fe60000041820 */
[----:B------:R-:W2:Y:S10]  /*e530*/  MUFU.TANH R206, R206 ;  /* 0x000000ce00ce7308 */ /* 0x000eb40000002400 */
[----:B------:R-:W3:Y:S01]  /*e540*/  MUFU.TANH R209, R209 ;  /* 0x000000d100d17308 */ /* 0x000ee20000002400 */
[----:B-1----:R-:W-:Y:S01]  /*e550*/  FSEL R243, R204, -INF , !P6 ;  /* 0xff800000ccf37808 */ /* 0x002fe20007000000 */
[----:B------:R-:W-:Y:S01]  /*e560*/  FMUL.FTZ R204, R16, UR9 ;  /* 0x0000000910cc7c20 */ /* 0x000fe20008410000 */
[-C--:B------:R-:W-:Y:S01]  /*e570*/  ISETP.GT.AND P6, PT, R230, R244.reuse, PT ;  /* 0x000000f4e600720c */ /* 0x080fe20003fc4270 */
[----:B------:R-:W-:Y:S01]  /*e580*/  FMUL.FTZ R28, R28, UR9 ;  /* 0x000000091c1c7c20 */ /* 0x000fe20008410000 */
[----:B------:R-:W-:Y:S05]  /*e590*/  FMUL.FTZ R29, R29, UR9 ;  /* 0x000000091d1d7c20 */ /* 0x000fea0008410000 */
[----:B------:R-:W1:Y:S01]  /*e5a0*/  MUFU.TANH R207, R207 ;  /* 0x000000cf00cf7308 */ /* 0x000e620000002400 */
[----:B--2---:R-:W-:Y:S01]  /*e5b0*/  FSEL R252, R206, -INF , !P4 ;  /* 0xff800000cefc7808 */ /* 0x004fe20006000000 */
[----:B------:R-:W-:Y:S01]  /*e5c0*/  FMUL.FTZ R32, R32, UR9 ;  /* 0x0000000920207c20 */ /* 0x000fe20008410000 */
[----:B------:R-:W-:Y:S01]  /*e5d0*/  ISETP.GT.AND P4, PT, R233, R244, PT ;  /* 0x000000f4e900720c */ /* 0x000fe20003f84270 */
[----:B------:R-:W-:Y:S01]  /*e5e0*/  FMUL.FTZ R33, R33, UR9 ;  /* 0x0000000921217c20 */ /* 0x000fe20008410000 */
[----:B------:R-:W-:Y:S02]  /*e5f0*/  FSEL R252, R252, -INF , !P1 ;  /* 0xff800000fcfc7808 */ /* 0x000fe40004800000 */
[----:B------:R-:W-:Y:S03]  /*e600*/  ISETP.GT.AND P1, PT, R230, R242, PT ;  /* 0x000000f2e600720c */ /* 0x000fe60003f24270 */
[----:B------:R-:W2:Y:S01]  /*e610*/  MUFU.TANH R240, R240 ;  /* 0x000000f000f07308 */ /* 0x000ea20000002400 */
[----:B---3--:R-:W-:Y:S02]  /*e620*/  FSEL R209, R209, -INF , !P0 ;  /* 0xff800000d1d17808 */ /* 0x008fe40004000000 */
[----:B------:R-:W-:Y:S07]  /*e630*/  ISETP.GT.AND P0, PT, R233, R241, PT ;  /* 0x000000f1e900720c */ /* 0x000fee0003f04270 */
[----:B------:R-:W3:Y:S01]  /*e640*/  MUFU.TANH R210, R210 ;  /* 0x000000d200d27308 */ /* 0x000ee20000002400 */
[----:B-1----:R-:W-:Y:S01]  /*e650*/  FSEL R206, R207, -INF , !P5 ;  /* 0xff800000cfce7808 */ /* 0x002fe20006800000 */
[----:B------:R-:W-:Y:S01]  /*e660*/  FMUL.FTZ R207, R17, UR9 ;  /* 0x0000000911cf7c20 */ /* 0x000fe20008410000 */
[-C--:B------:R-:W-:Y:S02]  /*e670*/  ISETP.GE.AND P5, PT, R244, R229.reuse, PT ;  /* 0x000000e5f400720c */ /* 0x080fe40003fa6270 */
[----:B------:R-:W-:Y:S01]  /*e680*/  FSEL R7, R206, -INF , !P3 ;  /* 0xff800000ce077808 */ /* 0x000fe20005800000 */
[----:B------:R-:W-:Y:S04]  /*e690*/  FMUL.FTZ R206, R20, UR9 ;  /* 0x0000000914ce7c20 */ /* 0x000fe80008410000 */
[----:B------:R-:W1:Y:S01]  /*e6a0*/  MUFU.TANH R236, R236 ;  /* 0x000000ec00ec7308 */ /* 0x000e620000002400 */
[----:B--2---:R-:W-:Y:S01]  /*e6b0*/  FSEL R205, R240, -INF , !P6 ;  /* 0xff800000f0cd7808 */ /* 0x004fe20007000000 */
[----:B------:R-:W-:Y:S01]  /*e6c0*/  FMUL.FTZ R240, R19, UR9 ;  /* 0x0000000913f07c20 */ /* 0x000fe20008410000 */
[-C--:B------:R-:W-:Y:S01]  /*e6d0*/  ISETP.GE.AND P6, PT, R244, R228.reuse, PT ;  /* 0x000000e4f400720c */ /* 0x080fe20003fc6270 */
[----:B------:R-:W-:Y:S01]  /*e6e0*/  FMUL.FTZ R244, R18, UR9 ;  /* 0x0000000912f47c20 */ /* 0x000fe20008410000 */
[----:B------:R-:W-:Y:S01]  /*e6f0*/  FSEL R186, R205, -INF , !P5 ;  /* 0xff800000cdba7808 */ /* 0x000fe20006800000 */
[----:B------:R-:W-:Y:S04]  /*e700*/  FMUL.FTZ R205, R22, UR9 ;  /* 0x0000000916cd7c20 */ /* 0x000fe80008410000 */
[----:B------:R-:W2:Y:S01]  /*e710*/  MUFU.TANH R208, R208 ;  /* 0x000000d000d07308 */ /* 0x000ea20000002400 */
[----:B---3--:R-:W-:Y:S02]  /*e720*/  FSEL R210, R210, -INF , !P4 ;  /* 0xff800000d2d27808 */ /* 0x008fe40006000000 */
[-C--:B------:R-:W-:Y:S02]  /*e730*/  ISETP.GE.AND P4, PT, R3, R229.reuse, PT ;  /* 0x000000e50300720c */ /* 0x080fe40003f86270 */
[----:B------:R-:W-:Y:S01]  /*e740*/  FSEL R9, R210, -INF , !P6 ;  /* 0xff800000d2097808 */ /* 0x000fe20007000000 */
[----:B------:R-:W-:Y:S01]  /*e750*/  FMUL.FTZ R210, R26, UR9 ;  /* 0x000000091ad27c20 */ /* 0x000fe20008410000 */
[----:B------:R-:W-:Y:S03]  /*e760*/  FSEL R14, R243, -INF , !P4 ;  /* 0xff800000f30e7808 */ /* 0x000fe60006000000 */
[----:B------:R-:W3:Y:S01]  /*e770*/  MUFU.TANH R211, R211 ;  /* 0x000000d300d37308 */ /* 0x000ee20000002400 */
[----:B-1----:R-:W-:Y:S01]  /*e780*/  FSEL R250, R236, -INF , !P0 ;  /* 0xff800000ecfa7808 */ /* 0x002fe20004000000 */
[----:B------:R-:W-:Y:S01]  /*e790*/  VIADD R243, R3, 0x18 ;  /* 0x0000001803f37836 */ /* 0x000fe20000000000 */
[C---:B------:R-:W-:Y:S02]  /*e7a0*/  ISETP.GE.AND P0, PT, R241.reuse, R229, PT ;  /* 0x000000e5f100720c */ /* 0x040fe40003f06270 */
[----:B------:R-:W-:Y:S01]  /*e7b0*/  ISETP.GE.AND P4, PT, R241, R228, PT ;  /* 0x000000e4f100720c */ /* 0x000fe20003f86270 */
[----:B------:R-:W-:Y:S01]  /*e7c0*/  VIADD R241, R3, 0x11 ;  /* 0x0000001103f17836 */ /* 0x000fe20000000000 */
[----:B------:R-:W-:Y:S03]  /*e7d0*/  ISETP.GT.AND P6, PT, R230, R243, PT ;  /* 0x000000f3e600720c */ /* 0x000fe60003fc4270 */
[----:B------:R1:W-:Y:S01]  /*e7e0*/  MUFU.TANH R236, R244 ;  /* 0x000000f400ec7308 */ /* 0x0003e20000002400 */
[----:B--2---:R-:W-:Y:S02]  /*e7f0*/  FSEL R208, R208, -INF , !P1 ;  /* 0xff800000d0d07808 */ /* 0x004fe40004800000 */
[----:B------:R-:W-:Y:S02]  /*e800*/  ISETP.GT.AND P3, PT, R230, R241, PT ;  /* 0x000000f1e600720c */ /* 0x000fe40003f64270 */
[----:B------:R-:W-:Y:S02]  /*e810*/  ISETP.GT.AND P1, PT, R233, R242, PT ;  /* 0x000000f2e900720c */ /* 0x000fe40003f24270 */
[----:B------:R-:W-:Y:S03]  /*e820*/  ISETP.GE.AND P5, PT, R241, R229, PT ;  /* 0x000000e5f100720c */ /* 0x000fe60003fa6270 */
[----:B------:R-:W2:Y:S01]  /*e830*/  MUFU.TANH R238, R238 ;  /* 0x000000ee00ee7308 */ /* 0x000ea20000002400 */
[----:B---3--:R-:W-:Y:S02]  /*e840*/  FSEL R211, R211, -INF , !P3 ;  /* 0xff800000d3d37808 */ /* 0x008fe40005800000 */
[----:B------:R-:W-:Y:S02]  /*e850*/  ISETP.GT.AND P3, PT, R233, R241, PT ;  /* 0x000000f1e900720c */ /* 0x000fe40003f64270 */
[----:B------:R-:W-:Y:S01]  /*e860*/  FSEL R18, R209, -INF , !P0 ;  /* 0xff800000d1127808 */ /* 0x000fe20004000000 */
[----:B------:R-:W-:Y:S01]  /*e870*/  FMUL.FTZ R209, R23, UR9 ;  /* 0x0000000917d17c20 */ /* 0x000fe20008410000 */
[-C--:B------:R-:W-:Y:S03]  /*e880*/  ISETP.GE.AND P0, PT, R241, R228.reuse, PT ;  /* 0x000000e4f100720c */ /* 0x080fe60003f06270 */
[----:B------:R-:W3:Y:S01]  /*e890*/  MUFU.TANH R239, R239 ;  /* 0x000000ef00ef7308 */ /* 0x000ee20000002400 */
[----:B------:R-:W-:Y:S01]  /*e8a0*/  FSEL R246, R211, -INF , !P5 ;  /* 0xff800000d3f67808 */ /* 0x000fe20006800000 */
[----:B-1----:R-:W-:Y:S01]  /*e8b0*/  FMUL.FTZ R244, R21, UR9 ;  /* 0x0000000915f47c20 */ /* 0x002fe20008410000 */
[----:B------:R-:W-:Y:S01]  /*e8c0*/  FSEL R250, R250, -INF , !P4 ;  /* 0xff800000fafa7808 */ /* 0x000fe20006000000 */
[C---:B------:R-:W-:Y:S02]  /*e8d0*/  VIADD R241, R3.reuse, 0x19 ;  /* 0x0000001903f17836 */ /* 0x040fe40000000000 */
[----:B------:R-:W-:Y:S04]  /*e8e0*/  VIADD R211, R3, 0x21 ;  /* 0x0000002103d37836 */ /* 0x000fe80000000000 */
[----:B------:R-:W-:Y:S01]  /*e8f0*/  MUFU.TANH R204, R204 ;  /* 0x000000cc00cc7308 */ /* 0x000fe20000002400 */
[----:B--2---:R-:W-:Y:S02]  /*e900*/  FSEL R238, R238, -INF , !P1 ;  /* 0xff800000eeee7808 */ /* 0x004fe40004800000 */
[----:B------:R-:W-:Y:S02]  /*e910*/  ISETP.GE.AND P1, PT, R242, R229, PT ;  /* 0x000000e5f200720c */ /* 0x000fe40003f26270 */
[----:B------:R-:W-:Y:S02]  /*e920*/  ISETP.GT.AND P4, PT, R230, R241, PT ;  /* 0x000000f1e600720c */ /* 0x000fe40003f84270 */
[----:B------:R-:W-:Y:S03]  /*e930*/  FSEL R248, R208, -INF , !P1 ;  /* 0xff800000d0f87808 */ /* 0x000fe60004800000 */
[----:B------:R-:W1:Y:S01]  /*e940*/  MUFU.TANH R207, R207 ;  /* 0x000000cf00cf7308 */ /* 0x000e620000002400 */
[----:B---3--:R-:W-:Y:S01]  /*e950*/  FSEL R239, R239, -INF , !P3 ;  /* 0xff800000efef7808 */ /* 0x008fe20005800000 */
[----:B------:R-:W-:Y:S01]  /*e960*/  FMUL.FTZ R208, R25, UR9 ;  /* 0x0000000919d07c20 */ /* 0x000fe20008410000 */
[-C--:B------:R-:W-:Y:S02]  /*e970*/  ISETP.GE.AND P3, PT, R242, R228.reuse, PT ;  /* 0x000000e4f200720c */ /* 0x080fe40003f66270 */
[----:B------:R-:W-:Y:S01]  /*e980*/  FSEL R249, R239, -INF , !P0 ;  /* 0xff800000eff97808 */ /* 0x000fe20004000000 */
[----:B------:R-:W-:Y:S01]  /*e990*/  FMUL.FTZ R239, R27, UR9 ;  /* 0x000000091bef7c20 */ /* 0x000fe20008410000 */
[----:B------:R-:W-:Y:S03]  /*e9a0*/  ISETP.GT.AND P0, PT, R230, R211, PT ;  /* 0x000000d3e600720c */ /* 0x000fe60003f04270 */
[----:B------:R2:W3:Y:S01]  /*e9b0*/  MUFU.TANH R242, R244 ;  /* 0x000000f400f27308 */ /* 0x0004e20000002400 */
[C---:B------:R-:W-:Y:S02]  /*e9c0*/  ISETP.GE.AND P1, PT, R241.reuse, R229, PT ;  /* 0x000000e5f100720c */ /* 0x040fe40003f26270 */
[----:B------:R-:W-:Y:S02]  /*e9d0*/  FSEL R251, R238, -INF , !P3 ;  /* 0xff800000eefb7808 */ /* 0x000fe40005800000 */
[-C--:B------:R-:W-:Y:S05]  /*e9e0*/  ISETP.GE.AND P5, PT, R241, R228.reuse, PT ;  /* 0x000000e4f100720c */ /* 0x080fea0003fa6270 */
[----:B------:R-:W4:Y:S01]  /*e9f0*/  MUFU.TANH R240, R240 ;  /* 0x000000f000f07308 */ /* 0x000f220000002400 */
[----:B-1----:R-:W-:Y:S02]  /*ea00*/  FSEL R207, R207, -INF , !P4 ;  /* 0xff800000cfcf7808 */ /* 0x002fe40006000000 */
[----:B------:R-:W-:Y:S01]  /*ea10*/  ISETP.GT.AND P4, PT, R233, R241, PT ;  /* 0x000000f1e900720c */ /* 0x000fe20003f84270 */
[----:B------:R-:W-:Y:S06]  /*ea20*/  VIADD R241, R3, 0x20 ;  /* 0x0000002003f17836 */ /* 0x000fec0000000000 */
[----:B------:R-:W1:Y:S01]  /*ea30*/  MUFU.TANH R206, R206 ;  /* 0x000000ce00ce7308 */ /* 0x000e620000002400 */
[----:B--2---:R-:W-:Y:S01]  /*ea40*/  FSEL R244, R204, -INF , !P6 ;  /* 0xff800000ccf47808 */ /* 0x004fe20007000000 */
[----:B------:R-:W-:Y:S01]  /*ea50*/  FMUL.FTZ R204, R24, UR9 ;  /* 0x0000000918cc7c20 */ /* 0x000fe20008410000 */
[----:B------:R-:W-:Y:S02]  /*ea60*/  ISETP.GT.AND P6, PT, R233, R243, PT ;  /* 0x000000f3e900720c */ /* 0x000fe40003fc4270 */
[----:B---3--:R-:W-:Y:S02]  /*ea70*/  FSEL R238, R242, -INF , !P0 ;  /* 0xff800000f2ee7808 */ /* 0x008fe40004000000 */
[----:B------:R-:W-:Y:S03]  /*ea80*/  FSEL R236, R236, -INF , !P6 ;  /* 0xff800000ecec7808 */ /* 0x000fe60007000000 */
[----:B------:R-:W2:Y:S01]  /*ea90*/  MUFU.TANH R204, R204 ;  /* 0x000000cc00cc7308 */ /* 0x000ea20000002400 */
[----:B------:R-:W-:Y:S02]  /*eaa0*/  ISETP.GE.AND P6, PT, R243, R229, PT ;  /* 0x000000e5f300720c */ /* 0x000fe40003fc6270 */
[----:B------:R-:W-:Y:S01]  /*eab0*/  FSEL R242, R207, -INF , !P1 ;  /* 0xff800000cff27808 */ /* 0x000fe20004800000 */
[----:B------:R-:W-:Y:S01]  /*eac0*/  VIADD R207, R3, 0x29 ;  /* 0x0000002903cf7836 */ /* 0x000fe20000000000 */
[----:B------:R-:W-:Y:S02]  /*ead0*/  FSEL R244, R244, -INF , !P6 ;  /* 0xff800000f4f47808 */ /* 0x000fe40007000000 */
[----:B----4-:R-:W-:Y:S03]  /*eae0*/  FSEL R240, R240, -INF , !P4 ;  /* 0xff800000f0f07808 */ /* 0x010fe60006000000 */
[----:B------:R-:W3:Y:S01]  /*eaf0*/  MUFU.TANH R205, R205 ;  /* 0x000000cd00cd7308 */ /* 0x000ee20000002400 */
[----:B------:R-:W-:Y:S02]  /*eb00*/  ISETP.GT.AND P0, PT, R233, R211, PT ;  /* 0x000000d3e900720c */ /* 0x000fe40003f04270 */
[C---:B------:R-:W-:Y:S02]  /*eb10*/  ISETP.GE.AND P6, PT, R211.reuse, R229, PT ;  /* 0x000000e5d300720c */ /* 0x040fe40003fc6270 */
[-C--:B------:R-:W-:Y:S01]  /*eb20*/  ISETP.GE.AND P1, PT, R211, R228.reuse, PT ;  /* 0x000000e4d300720c */ /* 0x080fe20003f26270 */
[----:B------:R-:W-:Y:S01]  /*eb30*/  VIADD R211, R3, 0x28 ;  /* 0x0000002803d37836 */ /* 0x000fe20000000000 */
[-C--:B------:R-:W-:Y:S03]  /*eb40*/  ISETP.GE.AND P4, PT, R243, R228.reuse, PT ;  /* 0x000000e4f300720c */ /* 0x080fe60003f86270 */
[----:B------:R-:W4:Y:S01]  /*eb50*/  MUFU.TANH R208, R208 ;  /* 0x000000d000d07308 */ /* 0x000f220000002400 */
[----:B------:R-:W-:Y:S02]  /*eb60*/  ISETP.GT.AND P3, PT, R230, R241, PT ;  /* 0x000000f1e600720c */ /* 0x000fe40003f64270 */
[----:B------:R-:W-:Y:S01]  /*eb70*/  FSEL R247, R236, -INF , !P4 ;  /* 0xff800000ecf77808 */ /* 0x000fe20006000000 */
[----:B------:R-:W-:Y:S01]  /*eb80*/  FMUL.FTZ R236, R30, UR9 ;  /* 0x000000091eec7c20 */ /* 0x000fe20008410000 */
[----:B------:R-:W-:Y:S02]  /*eb90*/  ISETP.GT.AND P4, PT, R230, R211, PT ;  /* 0x000000d3e600720c */ /* 0x000fe40003f84270 */
[----:B-1----:R-:W-:Y:S03]  /*eba0*/  FSEL R206, R206, -INF , !P3 ;  /* 0xff800000cece7808 */ /* 0x002fe60005800000 */
[----:B------:R-:W1:Y:S01]  /*ebb0*/  MUFU.TANH R210, R210 ;  /* 0x000000d200d27308 */ /* 0x000e620000002400 */
[C---:B------:R-:W-:Y:S02]  /*ebc0*/  ISETP.GT.AND P3, PT, R233.reuse, R241, PT ;  /* 0x000000f1e900720c */ /* 0x040fe40003f64270 */
[----:B------:R-:W-:Y:S02]  /*ebd0*/  FSEL R245, R240, -INF , !P5 ;  /* 0xff800000f0f57808 */ /* 0x000fe40006800000 */
[----:B--2---:R-:W-:Y:S02]  /*ebe0*/  FSEL R204, R204, -INF , !P4 ;  /* 0xff800000cccc7808 */ /* 0x004fe40006000000 */
[----:B------:R-:W-:Y:S03]  /*ebf0*/  ISETP.GT.AND P5, PT, R230, R207, PT ;  /* 0x000000cfe600720c */ /* 0x000fe60003fa4270 */
[----:B------:R-:W2:Y:S01]  /*ec00*/  MUFU.TANH R239, R239 ;  /* 0x000000ef00ef7308 */ /* 0x000ea20000002400 */
[----:B------:R-:W-:Y:S02]  /*ec10*/  ISETP.GT.AND P4, PT, R233, R211, PT ;  /* 0x000000d3e900720c */ /* 0x000fe40003f84270 */
[----:B---3--:R-:W-:Y:S02]  /*ec20*/  FSEL R205, R205, -INF , !P3 ;  /* 0xff800000cdcd7808 */ /* 0x008fe40005800000 */
[----:B------:R-:W-:Y:S02]  /*ec30*/  ISETP.GE.AND P3, PT, R241, R229, PT ;  /* 0x000000e5f100720c */ /* 0x000fe40003f66270 */
[----:B----4-:R-:W-:Y:S03]  /*ec40*/  FSEL R208, R208, -INF , !P5 ;  /* 0xff800000d0d07808 */ /* 0x010fe60006800000 */
[----:B------:R-:W3:Y:S01]  /*ec50*/  MUFU.TANH R209, R209 ;  /* 0x000000d100d17308 */ /* 0x000ee20000002400 */
[----:B-1----:R-:W-:Y:S01]  /*ec60*/  FSEL R5, R210, -INF , !P4 ;  /* 0xff800000d2057808 */ /* 0x002fe20006000000 */
[----:B------:R-:W-:Y:S01]  /*ec70*/  FMUL.FTZ R210, R31, UR9 ;  /* 0x000000091fd27c20 */ /* 0x000fe20008410000 */
[----:B------:R-:W-:Y:S01]  /*ec80*/  ISETP.GT.AND P5, PT, R233, R207, PT ;  /* 0x000000cfe900720c */ /* 0x000fe20003fa4270 */
[----:B------:R-:W-:Y:S01]  /*ec90*/  VIADD R31, R3, 0x31 ;  /* 0x00000031031f7836 */ /* 0x000fe20000000000 */
[----:B------:R-:W-:Y:S02]  /*eca0*/  FSEL R240, R206, -INF , !P3 ;  /* 0xff800000cef07808 */ /* 0x000fe40005800000 */
[-C--:B------:R-:W-:Y:S03]  /*ecb0*/  ISETP.GE.AND P4, PT, R211, R229.reuse, PT ;  /* 0x000000e5d300720c */ /* 0x080fe60003f86270 */
[----:B------:R-:W1:Y:S01]  /*ecc0*/  MUFU.TANH R28, R28 ;  /* 0x0000001c001c7308 */ /* 0x000e620000002400 */
[----:B--2---:R-:W-:Y:S02]  /*ecd0*/  FSEL R30, R239, -INF , !P5 ;  /* 0xff800000ef1e7808 */ /* 0x004fe40006800000 */
[-C--:B------:R-:W-:Y:S02]  /*ece0*/  ISETP.GE.AND P5, PT, R211, R228.reuse, PT ;  /* 0x000000e4d300720c */ /* 0x080fe40003fa6270 */
[----:B------:R-:W-:Y:S02]  /*ecf0*/  FSEL R238, R238, -INF , !P6 ;  /* 0xff800000eeee7808 */ /* 0x000fe40007000000 */
[----:B------:R-:W-:Y:S03]  /*ed00*/  ISETP.GE.AND P3, PT, R207, R229, PT ;  /* 0x000000e5cf00720c */ /* 0x000fe60003f66270 */
[----:B------:R2:W-:Y:S01]  /*ed10*/  MUFU.TANH R206, R210 ;  /* 0x000000d200ce7308 */ /* 0x0005e20000002400 */
[----:B---3--:R-:W-:Y:S02]  /*ed20*/  FSEL R209, R209, -INF , !P0 ;  /* 0xff800000d1d17808 */ /* 0x008fe40004000000 */
[-C--:B------:R-:W-:Y:S01]  /*ed30*/  ISETP.GE.AND P6, PT, R207, R228.reuse, PT ;  /* 0x000000e4cf00720c */ /* 0x080fe20003fc6270 */
[----:B------:R-:W-:Y:S01]  /*ed40*/  VIADD R207, R3, 0x30 ;  /* 0x0000003003cf7836 */ /* 0x000fe20000000000 */
[----:B------:R-:W-:Y:S02]  /*ed50*/  ISETP.GE.AND P0, PT, R241, R228, PT ;  /* 0x000000e4f100720c */ /* 0x000fe40003f06270 */
[----:B------:R-:W-:Y:S03]  /*ed60*/  FSEL R241, R209, -INF , !P1 ;  /* 0xff800000d1f17808 */ /* 0x000fe60004800000 */
[----:B------:R-:W3:Y:S01]  /*ed70*/  MUFU.TANH R29, R29 ;  /* 0x0000001d001d7308 */ /* 0x000ee20000002400 */
[----:B------:R-:W-:Y:S01]  /*ed80*/  FSEL R243, R205, -INF , !P0 ;  /* 0xff800000cdf37808 */ /* 0x000fe20004000000 */
[----:B------:R-:W-:Y:S01]  /*ed90*/  FMUL.FTZ R205, R35, UR9 ;  /* 0x0000000923cd7c20 */ /* 0x000fe20008410000 */
[C---:B------:R-:W-:Y:S02]  /*eda0*/  ISETP.GT.AND P0, PT, R230.reuse, R207, PT ;  /* 0x000000cfe600720c */ /* 0x040fe40003f04270 */
[----:B------:R-:W-:Y:S02]  /*edb0*/  ISETP.GT.AND P1, PT, R230, R31, PT ;  /* 0x0000001fe600720c */ /* 0x000fe40003f24270 */
[----:B-1----:R-:W-:Y:S03]  /*edc0*/  FSEL R28, R28, -INF , !P0 ;  /* 0xff8000001c1c7808 */ /* 0x002fe60004000000 */
[----:B------:R1:W4:Y:S01]  /*edd0*/  MUFU.TANH R211, R236 ;  /* 0x000000ec00d37308 */ /* 0x0003220000002400 */
[----:B--2---:R-:W-:Y:S02]  /*ede0*/  FSEL R210, R208, -INF , !P3 ;  /* 0xff800000d0d27808 */ /* 0x004fe40005800000 */
[C---:B------:R-:W-:Y:S02]  /*edf0*/  ISETP.GT.AND P0, PT, R233.reuse, R207, PT ;  /* 0x000000cfe900720c */ /* 0x040fe40003f04270 */
[----:B------:R-:W-:Y:S02]  /*ee00*/  ISETP.GT.AND P3, PT, R233, R31, PT ;  /* 0x0000001fe900720c */ /* 0x000fe40003f64270 */
[----:B------:R-:W-:Y:S03]  /*ee10*/  FMNMX3.FTZ R35, R0, R14, R10, !PT ;  /* 0x0000000e00237276 */ /* 0x000fe6000781000a */
[----:B------:R-:W2:Y:S01]  /*ee20*/  MUFU.TANH R32, R32 ;  /* 0x0000002000207308 */ /* 0x000ea20000002400 */
[----:B---3--:R-:W-:Y:S02]  /*ee30*/  FSEL R29, R29, -INF , !P1 ;  /* 0xff8000001d1d7808 */ /* 0x008fe40004800000 */
[-C--:B------:R-:W-:Y:S02]  /*ee40*/  ISETP.GE.AND P1, PT, R207, R229.reuse, PT ;  /* 0x000000e5cf00720c */ /* 0x080fe40003f26270 */
[----:B------:R-:W-:Y:S02]  /*ee50*/  FSEL R239, R5, -INF , !P5 ;  /* 0xff80000005ef7808 */ /* 0x000fe40006800000 */
[----:B------:R-:W-:Y:S03]  /*ee60*/  FMNMX3.FTZ R35, R35, R186, R18, !PT ;  /* 0x000000ba23237276 */ /* 0x000fe60007810012 */
[----:B------:R-:W-:Y:S01]  /*ee70*/  MUFU.TANH R33, R33 ;  /* 0x0000002100217308 */ /* 0x000fe20000002400 */
[----:B-1----:R-:W-:Y:S01]  /*ee80*/  FSEL R236, R204, -INF , !P4 ;  /* 0xff800000ccec7808 */ /* 0x002fe20006000000 */
[----:B------:R-:W-:Y:S01]  /*ee90*/  FMUL.FTZ R204, R34, UR9 ;  /* 0x0000000922cc7c20 */ /* 0x000fe20008410000 */
[-C--:B------:R-:W-:Y:S01]  /*eea0*/  ISETP.GE.AND P4, PT, R207, R228.reuse, PT ;  /* 0x000000e4cf00720c */ /* 0x080fe20003f86270 */
[----:B------:R-:W-:Y:S01]  /*eeb0*/  VIADD R34, R3, 0x38 ;  /* 0x0000003803227836 */ /* 0x000fe20000000000 */
[----:B----4-:R-:W-:Y:S02]  /*eec0*/  FSEL R209, R211, -INF , !P0 ;  /* 0xff800000d3d17808 */ /* 0x010fe40004000000 */
[----:B------:R-:W-:Y:S02]  /*eed0*/  FSEL R207, R206, -INF , !P3 ;  /* 0xff800000cecf7808 */ /* 0x000fe40005800000 */
[C---:B------:R-:W-:Y:S02]  /*eee0*/  ISETP.GE.AND P0, PT, R31.reuse, R229, PT ;  /* 0x000000e51f00720c */ /* 0x040fe40003f06270 */
[----:B------:R-:W-:Y:S01]  /*eef0*/  ISETP.GE.AND P3, PT, R31, R228, PT ;  /* 0x000000e41f00720c */ /* 0x000fe20003f66270 */
[----:B------:R-:W-:Y:S01]  /*ef00*/  VIADD R31, R3, 0x39 ;  /* 0x00000039031f7836 */ /* 0x000fe20000000000 */
[----:B------:R-:W-:Y:S01]  /*ef10*/  FSEL R211, R30, -INF , !P6 ;  /* 0xff8000001ed37808 */ /* 0x000fe20007000000 */
[----:B------:R-:W1:Y:S01]  /*ef20*/  MUFU.TANH R3, R204 ;  /* 0x000000cc00037308 */ /* 0x000e620000002400 */
[----:B------:R-:W-:Y:S02]  /*ef30*/  ISETP.GT.AND P5, PT, R230, R34, PT ;  /* 0x00000022e600720c */ /* 0x000fe40003fa4270 */
[----:B------:R-:W-:Y:S02]  /*ef40*/  FSEL R208, R28, -INF , !P1 ;  /* 0xff8000001cd07808 */ /* 0x000fe40004800000 */
[----:B------:R-:W-:Y:S02]  /*ef50*/  FMNMX3.FTZ R28, R2, R252, R7, !PT ;  /* 0x000000fc021c7276 */ /* 0x000fe40007810007 */
[----:B--2---:R-:W-:Y:S03]  /*ef60*/  FSEL R32, R32, -INF , !P5 ;  /* 0xff80000020207808 */ /* 0x004fe60006800000 */
[----:B------:R-:W2:Y:S01]  /*ef70*/  MUFU.TANH R30, R205 ;  /* 0x000000cd001e7308 */ /* 0x000ea20000002400 */
[----:B------:R-:W-:Y:S02]  /*ef80*/  FMNMX3.FTZ R35, R35, R248, R246, !PT ;  /* 0x000000f823237276 */ /* 0x000fe400078100f6 */
[----:B------:R-:W-:Y:S02]  /*ef90*/  ISETP.GT.AND P5, PT, R233, R34, PT ;  /* 0x00000022e900720c */ /* 0x000fe40003fa4270 */
[----:B------:R-:W-:Y:S02]  /*efa0*/  FSEL R206, R29, -INF , !P0 ;  /* 0xff8000001dce7808 */ /* 0x000fe40004000000 */
[----:B------:R-:W-:Y:S02]  /*efb0*/  ISETP.GT.AND P0, PT, R233, R31, PT ;  /* 0x0000001fe900720c */ /* 0x000fe40003f04270 */
[----:B------:R-:W-:Y:S02]  /*efc0*/  FMNMX3.FTZ R28, R28, R9, R250, !PT ;  /* 0x000000091c1c7276 */ /* 0x000fe400078100fa */
[----:B------:R-:W-:Y:S02]  /*efd0*/  FMNMX3.FTZ R35, R35, R244, R242, !PT ;  /* 0x000000f423237276 */ /* 0x000fe400078100f2 */
[----:B-1----:R-:W-:Y:S02]  /*efe0*/  FSEL R29, R3, -INF , !P5 ;  /* 0xff800000031d7808 */ /* 0x002fe40006800000 */
[----:B------:R-:W-:Y:S02]  /*eff0*/  ISETP.GT.AND P6, PT, R230, R31, PT ;  /* 0x0000001fe600720c */ /* 0x000fe40003fc4270 */
[----:B--2---:R-:W-:Y:S02]  /*f000*/  FSEL R3, R30, -INF , !P0 ;  /* 0xff8000001e037808 */ /* 0x004fe40004000000 */
[C---:B------:R-:W-:Y:S02]  /*f010*/  ISETP.GE.AND P5, PT, R31.reuse, R229, PT ;  /* 0x000000e51f00720c */ /* 0x040fe40003fa6270 */
[----:B------:R-:W-:Y:S02]  /*f020*/  FMNMX3.FTZ R28, R28, R251, R249, !PT ;  /* 0x000000fb1c1c7276 */ /* 0x000fe400078100f9 */
[----:B------:R-:W-:Y:S02]  /*f030*/  ISETP.GE.AND P0, PT, R31, R228, PT ;  /* 0x000000e41f00720c */ /* 0x000fe40003f06270 */
[----:B------:R-:W-:Y:S02]  /*f040*/  FMNMX3.FTZ R31, R35, R240, R238, !PT ;  /* 0x000000f0231f7276 */ /* 0x000fe400078100ee */
[----:B------:R-:W-:Y:S02]  /*f050*/  FSEL R33, R33, -INF , !P6 ;  /* 0xff80000021217808 */ /* 0x000fe40007000000 */
[----:B------:R-:W-:Y:S02]  /*f060*/  FMNMX3.FTZ R28, R28, R247, R245, !PT ;  /* 0x000000f71c1c7276 */ /* 0x000fe400078100f5 */
[----:B------:R-:W-:Y:S02]  /*f070*/  ISETP.GE.AND P6, PT, R34, R229, PT ;  /* 0x000000e52200720c */ /* 0x000fe40003fc6270 */
[----:B------:R-:W-:Y:S02]  /*f080*/  FMNMX3.FTZ R31, R31, R236, R210, !PT ;  /* 0x000000ec1f1f7276 */ /* 0x000fe400078100d2 */
        /* <DEDUP_REMOVED lines=10> */
.L_x_2036:
[----:B------:R-:W1:Y:S01]  /*f130*/  SHFL.BFLY PT, R11, R28, 0x2, 0x1f ;  /* 0x0c401f001c0b7f89 */ /* 0x000e6200000e0000 */
[----:B------:R-:W-:Y:S01]  /*f140*/  FSEL R165, R3, -INF , !P0 ;  /* 0xff80000003a57808 */ /* 0x000fe20004000000 */
[----:B------:R-:W-:Y:S01]  /*f150*/  UISETP.GT.AND UP0, UPT, UR20, UR18, UPT ;  /* 0x000000121400728c */ /* 0x000fe2000bf04270 */
[----:B------:R-:W-:Y:S05]  /*f160*/  FSEL R166, R29, -INF , !P1 ;  /* 0xff8000001da67808 */ /* 0x000fea0004800000 */
[----:B------:R-:W-:Y:S01]  /*f170*/  LDSM.16.MT88.4 R20, [R216+0x18000] ;  /* 0x01800000d814783b */ /* 0x000fe20000004200 */
[----:B------:R-:W-:Y:S01]  /*f180*/  FMNMX3.FTZ R3, R30, R209, R207, !PT ;  /* 0x000000d11e037276 */ /* 0x000fe200078100cf */
[----:B------:R-:W-:Y:S01]  /*f190*/  UIADD3 UR20, UPT, UPT, UR20, -0x1, URZ ;  /* 0xffffffff14147890 */ /* 0x000fe2000fffe0ff */
[----:B------:R-:W-:Y:S02]  /*f1a0*/  MOV R167, R232 ;  /* 0x000000e800a77202 */ /* 0x000fe40000000f00 */
[----:B------:R-:W-:Y:S02]  /*f1b0*/  FMNMX3.FTZ R6, R3, R166, R165, !PT ;  /* 0x000000a603067276 */ /* 0x000fe400078100a5 */
[----:B------:R-:W-:Y:S01]  /*f1c0*/  @P2 IADD3 R167, PT, PT, R231, -0x40, RZ ;  /* 0xffffffc0e7a72810 */ /* 0x000fe20007ffe0ff */
[----:B------:R-:W-:Y:S03]  /*f1d0*/  LDSM.16.MT88.4 R172, [R223+0x1d000] ;  /* 0x01d00000dfac783b */ /* 0x000fe60000004200 */
[----:B------:R-:W-:Y:S05]  /*f1e0*/  IADD3 R180, PT, PT, R218, R167, RZ ;  /* 0x000000a7dab47210 */ /* 0x000fea0007ffe0ff */
[----:B------:R-:W2:Y:S01]  /*f1f0*/  SHFL.BFLY PT, R3, R6, 0x2, 0x1f ;  /* 0x0c401f0006037f89 */ /* 0x000ea200000e0000 */
[----:B-1----:R-:W-:Y:S07]  /*f200*/  FMNMX.FTZ R5, R28, R11, !PT ;  /* 0x0000000b1c057209 */ /* 0x002fee0007810000 */
[----:B------:R-:W-:Y:S08]  /*f210*/  LDSM.16.MT88.4 R28, [R167] ;  /* 0x00000000a71c783b */ /* 0x000ff00000004200 */
[----:B------:R-:W1:Y:S01]  /*f220*/  SHFL.BFLY PT, R164, R5, 0x1, 0x1f ;  /* 0x0c201f0005a47f89 */ /* 0x000e6200000e0000 */
[----:B--2---:R-:W-:Y:S07]  /*f230*/  FMNMX.FTZ R4, R6, R3, !PT ;  /* 0x0000000306047209 */ /* 0x004fee0007810000 */
[----:B------:R-:W2:Y:S01]  /*f240*/  SHFL.BFLY PT, R3, R4, 0x1, 0x1f ;  /* 0x0c201f0004037f89 */ /* 0x000ea200000e0000 */
[----:B-1----:R-:W-:Y:S04]  /*f250*/  FMNMX.FTZ R164, R5, R164, !PT ;  /* 0x000000a405a47209 */ /* 0x002fe80007810000 */
[C---:B------:R-:W-:Y:S01]  /*f260*/  FSETP.NEU.FTZ.AND P1, PT, R164.reuse, -INF , PT ;  /* 0xff800000a400780b */ /* 0x040fe20003f3d000 */
[C---:B------:R-:W-:Y:S03]  /*f270*/  FMUL.FTZ R177, R164.reuse, UR4 ;  /* 0x00000004a4b17c20 */ /* 0x040fe60008410000 */
[----:B------:R-:W-:Y:S02]  /*f280*/  FSEL R5, R164, RZ, P1 ;  /* 0x000000ffa4057208 */ /* 0x000fe40000800000 */
[----:B------:R-:W-:Y:S03]  /*f290*/  FSEL R177, R177, RZ, P1 ;  /* 0x000000ffb1b17208 */ /* 0x000fe60000800000 */
[----:B------:R-:W-:Y:S01]  /*f2a0*/  FADD.FTZ R0, -R5, R0 ;  /* 0x0000000005007221 */ /* 0x000fe20000010100 */
[----:B--2---:R-:W-:Y:S01]  /*f2b0*/  FMNMX.FTZ R3, R4, R3, !PT ;  /* 0x0000000304037209 */ /* 0x004fe20007810000 */
[--C-:B------:R-:W-:Y:S02]  /*f2c0*/  FFMA.FTZ R189, R14, UR4, -R177.reuse ;  /* 0x000000040ebd7c23 */ /* 0x100fe400080108b1 */
[----:B------:R-:W-:Y:S01]  /*f2d0*/  FMUL.FTZ R6, R0, UR4 ;  /* 0x0000000400067c20 */ /* 0x000fe20008410000 */
[----:B------:R-:W1:Y:S01]  /*f2e0*/  LDSM.16.MT88.4 R12, [R223+0x18000] ;  /* 0x01800000df0c783b */ /* 0x000e620000004200 */
[C---:B------:R-:W-:Y:S01]  /*f2f0*/  FSETP.NEU.FTZ.AND P0, PT, R3.reuse, -INF , PT ;  /* 0xff8000000300780b */ /* 0x040fe20003f1d000 */
[C---:B------:R-:W-:Y:S01]  /*f300*/  FMUL.FTZ R176, R3.reuse, UR4 ;  /* 0x0000000403b07c20 */ /* 0x040fe20008410000 */
[--C-:B------:R-:W-:Y:S01]  /*f310*/  FFMA.FTZ R184, R186, UR4, -R177.reuse ;  /* 0x00000004bab87c23 */ /* 0x100fe200080108b1 */
[--C-:B------:R-:W-:Y:S01]  /*f320*/  FFMA.FTZ R185, R10, UR4, -R177.reuse ;  /* 0x000000040ab97c23 */ /* 0x100fe200080108b1 */
[----:B------:R-:W-:Y:S01]  /*f330*/  FSEL R5, R3, RZ, P0 ;  /* 0x000000ff03057208 */ /* 0x000fe20000000000 */
[--C-:B------:R-:W-:Y:S01]  /*f340*/  FFMA.FTZ R183, R18, UR4, -R177.reuse ;  /* 0x0000000412b77c23 */ /* 0x100fe200080108b1 */
[----:B------:R-:W-:Y:S01]  /*f350*/  FSEL R176, R176, RZ, P0 ;  /* 0x000000ffb0b07208 */ /* 0x000fe20000000000 */
[----:B------:R-:W-:Y:S01]  /*f360*/  MUFU.EX2 R189, R189 ;  /* 0x000000bd00bd7308 */ /* 0x000fe20000000800 */
[--C-:B------:R-:W-:Y:S01]  /*f370*/  FFMA.FTZ R188, R248, UR4, -R177.reuse ;  /* 0x00000004f8bc7c23 */ /* 0x100fe200080108b1 */
[----:B------:R-:W-:Y:S01]  /*f380*/  FADD.FTZ R0, -R5, R2 ;  /* 0x0000000205007221 */ /* 0x000fe20000010100 */
[--C-:B------:R-:W-:Y:S01]  /*f390*/  FFMA.FTZ R191, R246, UR4, -R177.reuse ;  /* 0x00000004f6bf7c23 */ /* 0x100fe200080108b1 */
[--C-:B------:R-:W-:Y:S01]  /*f3a0*/  FFMA.FTZ R187, R252, UR4, -R176.reuse ;  /* 0x00000004fcbb7c23 */ /* 0x100fe200080108b0 */
[--C-:B------:R-:W-:Y:S01]  /*f3b0*/  FFMA.FTZ R182, R7, UR4, -R176.reuse ;  /* 0x0000000407b67c23 */ /* 0x100fe200080108b0 */
[--C-:B------:R-:W-:Y:S01]  /*f3c0*/  FFMA.FTZ R181, R9, UR4, -R176.reuse ;  /* 0x0000000409b57c23 */ /* 0x100fe200080108b0 */
[--C-:B------:R-:W-:Y:S01]  /*f3d0*/  FFMA.FTZ R186, R250, UR4, -R176.reuse ;  /* 0x00000004faba7c23 */ /* 0x100fe200080108b0 */
[----:B------:R-:W-:Y:S02]  /*f3e0*/  FMUL.FTZ R8, R0, UR4 ;  /* 0x0000000400087c20 */ /* 0x000fe40008410000 */
        /* <DEDUP_REMOVED lines=19> */
[--C-:B------:R-:W-:Y:S01]  /*f520*/  FFMA.FTZ R206, R209, UR4, -R176.reuse ;  /* 0x00000004d1ce7c23 */ /* 0x100fe200080108b0 */
[--C-:B------:R-:W-:Y:S01]  /*f530*/  FFMA.FTZ R208, R208, UR4, -R177.reuse ;  /* 0x00000004d0d07c23 */ /* 0x100fe200080108b1 */
[--C-:B------:R-:W-:Y:S01]  /*f540*/  FFMA.FTZ R207, R207, UR4, -R176.reuse ;  /* 0x00000004cfcf7c23 */ /* 0x100fe200080108b0 */
[--C-:B------:R-:W-:Y:S01]  /*f550*/  FFMA.FTZ R205, R205, UR4, -R177.reuse ;  /* 0x00000004cdcd7c23 */ /* 0x100fe200080108b1 */
[----:B------:R-:W-:Y:S03]  /*f560*/  FFMA.FTZ R177, R204, UR4, -R177 ;  /* 0x00000004ccb17c23 */ /* 0x000fe600080108b1 */
[----:B------:R-:W-:Y:S01]  /*f570*/  MUFU.EX2 R184, R184 ;  /* 0x000000b800b87308 */ /* 0x000fe20000000800 */
[--C-:B------:R-:W-:Y:S01]  /*f580*/  FFMA.FTZ R209, R166, UR4, -R176.reuse ;  /* 0x00000004a6d17c23 */ /* 0x100fe200080108b0 */
[----:B------:R-:W-:Y:S08]  /*f590*/  FFMA.FTZ R176, R165, UR4, -R176 ;  /* 0x00000004a5b07c23 */ /* 0x000ff000080108b0 */
        /* <DEDUP_REMOVED lines=396> */
.L_x_2034:
        /* <DEDUP_REMOVED lines=332> */
.L_x_2038:
        /* <DEDUP_REMOVED lines=50> */
.L_x_2040:
[----:B------:R-:W-:Y:S05]  /*12640*/  BSYNC.RECONVERGENT B0 ;  /* 0x0000000000007941 */ /* 0x000fea0003800200 */
.L_x_2039:
        /* <DEDUP_REMOVED lines=38> */
.L_x_2042:
[----:B------:R-:W-:Y:S05]  /*128b0*/  BSYNC.RECONVERGENT B0 ;  /* 0x0000000000007941 */ /* 0x000fea0003800200 */
.L_x_2041:
        /* <DEDUP_REMOVED lines=22> */
.L_x_2044:
[----:B------:R-:W-:Y:S05]  /*12a20*/  BSYNC.RECONVERGENT B0 ;  /* 0x0000000000007941 */ /* 0x000fea0003800200 */
.L_x_2043:
        /* <DEDUP_REMOVED lines=22> */
.L_x_2046:
[----:B------:R-:W-:Y:S05]  /*12b90*/  BSYNC.RECONVERGENT B0 ;  /* 0x0000000000007941 */ /* 0x000fea0003800200 */
.L_x_2045:
        /* <DEDUP_REMOVED lines=21> */
.L_x_2047:
        /* <DEDUP_REMOVED lines=9> */
.L_x_2371:


//--------------------- .text._ZN5flash16flash_fwd_kernelI23Flash_fwd_kernel_traitsILi256ELi128ELi64ELi8ELb0ELb0EN7cutlass10bfloat16_tE19Flash_kernel_traitsILi256ELi128ELi64ELi8ES3_EELb1ELb0ELb1ELb1ELb0ELb0ELb0ELb0EEEvNS_16Flash_fwd_paramsE --------------------------
	.section	.text._ZN5flash16flash_fwd_kernelI23Flash_fwd_kernel_traitsILi256ELi128ELi64ELi8ELb0ELb0EN7cutlass10bfloat16_tE19Flash_kernel_traitsILi256ELi128ELi64ELi8ES3_EELb1ELb0ELb1ELb1ELb0ELb0ELb0ELb0EEEvNS_16Flash_fwd_paramsE,"ax",@progbits
	.align	128
        .global         _ZN5flash16flash_fwd_kernelI23Flash_fwd_kernel_traitsILi256ELi128ELi64ELi8ELb0ELb0EN7cutlass10bfloat16_tE19Flash_kernel_traitsILi256ELi128ELi64ELi8ES3_EELb1ELb0ELb1ELb1ELb0ELb0ELb0ELb0EEEvNS_16Flash_fwd_paramsE
        .type           _ZN5flash16flash_fwd_kernelI23Flash_fwd_kernel_traitsILi256ELi128ELi64ELi8ELb0ELb0EN7cutlass10bfloat16_tE19Flash_kernel_traitsILi256ELi128ELi64ELi8ES3_EELb1ELb0ELb1ELb1ELb0ELb0ELb0ELb0EEEvNS_16Flash_fwd_paramsE,@function
        .size           _ZN5flash16flash_fwd_kernelI23Flash_fwd_kernel_traitsILi256ELi128ELi64ELi8ELb0ELb0EN7cutlass10bfloat16_tE19Flash_kernel_traitsILi256ELi128ELi64ELi8ES3_EELb1ELb0ELb1ELb1ELb0ELb0ELb0ELb0EEEvNS_16Flash_fwd_paramsE,(.L_x_2372 - _ZN5flash16flash_fwd_kernelI23Flash_fwd_kernel_traitsILi256ELi128ELi64ELi8ELb0ELb0EN7cutlass10bfloat16_tE19Flash_kernel_traitsILi256ELi128ELi64ELi8ES3_EELb1ELb0ELb1ELb1ELb0ELb0ELb0ELb0EEEvNS_16Flash_fwd_paramsE)
        .other          _ZN5flash16flash_fwd_kernelI23Flash_fwd_kernel_traitsILi256ELi128ELi64ELi8ELb0ELb0EN7cutlass10bfloat16_tE19Flash_kernel_traitsILi256ELi128ELi64ELi8ES3_EELb1ELb0ELb1ELb1ELb0ELb0ELb0ELb0EEEvNS_16Flash_fwd_paramsE,@"STO_CUDA_ENTRY STV_DEFAULT"
_ZN5flash16flash_fwd_kernelI23Flash_fwd_kernel_traitsILi256ELi128ELi64ELi8ELb0ELb0EN7cutlass10bfloat16_tE19Flash_kernel_traitsILi256ELi128ELi64ELi8ES3_EELb1ELb0ELb1ELb1ELb0ELb0ELb0ELb0EEEvNS_16Flash_fwd_paramsE:
.text._ZN5flash16flash_fwd_kernelI23Flash_fwd_kernel_traitsILi256ELi128ELi64ELi8ELb0ELb0EN7cutlass10bfloat16_tE19Flash_kernel_traitsILi256ELi128ELi64ELi8ES3_EELb1ELb0ELb1ELb1ELb0ELb0ELb0ELb0EEEvNS_16Flash_fwd_paramsE:
        /* <DEDUP_REMOVED lines=97> */
.L_x_2048:
        /* <DEDUP_REMOVED lines=54> */
.L_x_2050:
        /* <DEDUP_REMOVED lines=57> */
.L_x_2052:
[----:B------:R-:W-:Y:S05]  /*0d00*/  BSYNC.RECONVERGENT B0 ;  /* 0x0000000000007941 */ /* 0x000fea0003800200 */
.L_x_2051:
        /* <DEDUP_REMOVED lines=25> */
.L_x_2054:
[----:B------:R-:W-:Y:S05]  /*0ea0*/  BSYNC.RECONVERGENT B0 ;  /* 0x0000000000007941 */ /* 0x000fea0003800200 */
.L_x_2053:
        /* <DEDUP_REMOVED lines=24> */
.L_x_2056:
[----:B------:R-:W-:Y:S05]  /*1030*/  BSYNC.RECONVERGENT B0 ;  /* 0x0000000000007941 */ /* 0x000fea0003800200 */
.L_x_2055:
        /* <DEDUP_REMOVED lines=26> */
.L_x_2058:
[----:B------:R-:W-:Y:S05]  /*11e0*/  BSYNC.RECONVERGENT B0 ;  /* 0x0000000000007941 */ /* 0x000fea0003800200 */
.L_x_2057:
        /* <DEDUP_REMOVED lines=10> */
.L_x_2060:
[----:B------:R-:W-:Y:S05]  /*1290*/  BSYNC.RECONVERGENT B0 ;  /* 0x0000000000007941 */ /* 0x000fea0003800200 */
.L_x_2059:
        /* <DEDUP_REMOVED lines=10> */
.L_x_2062:
[----:B------:R-:W-:Y:S05]  /*1340*/  BSYNC.RECONVERGENT B0 ;  /* 0x0000000000007941 */ /* 0x000fea0003800200 */
.L_x_2061:
        /* <DEDUP_REMOVED lines=10> */
.L_x_2064:
[----:B------:R-:W-:Y:S05]  /*13f0*/  BSYNC.RECONVERGENT B0 ;  /* 0x0000000000007941 */ /* 0x000fea0003800200 */
.L_x_2063:
        /* <DEDUP_REMOVED lines=10> */
.L_x_2049:
        /* <DEDUP_REMOVED lines=21> */
.L_x_2065:
[----:B------:R-:W1:Y:S01]  /*15f0*/  LDCU.64 UR10, c[0x0][0x3b8] ;  /* 0x00007700ff0a77ac */ /* 0x000e620008000a00 */
[----:B------:R-:W-:-:S04]  /*1600*/  UIADD3 UR6, UPT, UPT, UR12, UR13, URZ ;  /* 0x0000000d0c067290 */ /* 0x000fc8000fffe0ff */
[----:B-1----:R-:W-:Y:S02]  /*1610*/  UIMAD.WIDE.U32 UR14, UR6, UR10, URZ ;  /* 0x0000000a060e72a5 */ /* 0x002fe4000f8e00ff */
[----:B------:R-:W-:-:S04]  /*1620*/  UIMAD UR6, UR6, UR11, URZ ;  /* 0x0000000b060672a4 */ /* 0x000fc8000f8e02ff */
[----:B------:R-:W-:Y:S02]  /*1630*/  UIADD3 UR6, UPT, UPT, UR15, UR6, URZ ;  /* 0x000000060f067290 */ /* 0x000fe4000fffe0ff */
.L_x_2066:
        /* <DEDUP_REMOVED lines=39> */
.L_x_2067:
[----:B------:R-:W1:Y:S01]  /*18b0*/  LDCU.64 UR8, c[0x0][0x3c0] ;  /* 0x00007800ff0877ac */ /* 0x000e620008000a00 */
[----:B------:R-:W-:-:S04]  /*18c0*/  UIADD3 UR12, UPT, UPT, UR12, UR13, URZ ;  /* 0x0000000d0c0c7290 */ /* 0x000fc8000fffe0ff */
[----:B-1----:R-:W-:Y:S02]  /*18d0*/  UIMAD.WIDE.U32 UR16, UR12, UR8, URZ ;  /* 0x000000080c1072a5 */ /* 0x002fe4000f8e00ff */
[----:B------:R-:W-:-:S04]  /*18e0*/  UIMAD UR5, UR12, UR9, URZ ;  /* 0x000000090c0572a4 */ /* 0x000fc8000f8e02ff */
[----:B------:R-:W-:Y:S01]  /*18f0*/  UIADD3 UR5, UPT, UPT, UR17, UR5, URZ ;  /* 0x0000000511057290 */ /* 0x000fe2000fffe0ff */
[----:B------:R-:W-:-:S11]  /*1900*/  UMOV UR4, UR16 ;  /* 0x0000001000047c82 */ /* 0x000fd60008000000 */
.L_x_2068:
        /* <DEDUP_REMOVED lines=12> */
[----:B------:R-:W4:Y:S01]  /*19d0*/  LDCU.64 UR14, c[0x0][0x390] ;  /* 0x00007200ff0e77ac */ /* 0x000f220008000a00 */
[----:B------:R-:W-:Y:S01]  /*19e0*/  LOP3.LUT R235, R235, 0x38, R212, 0x78, !PT ;  /* 0x00000038ebeb7812 */ /* 0x000fe200078e78d4 */
[----:B------:R-:W-:Y:S01]  /*19f0*/  IMAD.X R11, RZ, RZ, UR6, P2 ;  /* 0x00000006ff0b7e24 */ /* 0x000fe200090e06ff */
[C---:B------:R-:W-:Y:S01]  /*1a00*/  LOP3.LUT R240, R211.reuse, 0x40, RZ, 0xfc, !PT ;  /* 0x00000040d3f07812 */ /* 0x040fe200078efcff */
[----:B------:R-:W-:Y:S01]  /*1a10*/  IMAD.X R15, RZ, RZ, UR5, P0 ;  /* 0x00000005ff0f7e24 */ /* 0x000fe200080e06ff */
[----:B------:R-:W5:Y:S01]  /*1a20*/  LDCU.128 UR4, c[0x0][0x3d0] ;  /* 0x00007a00ff0477ac */ /* 0x000f620008000c00 */
[----:B------:R-:W-:Y:S01]  /*1a30*/  IMAD.WIDE.U32 R10, R6, UR10, R10 ;  /* 0x0000000a060a7c25 */ /* 0x000fe2000f8e000a */
[----:B------:R-:W-:Y:S01]  /*1a40*/  IADD3 R12, P0, PT, R211, UR38, RZ ;  /* 0x00000026d30c7c10 */ /* 0x000fe2000ff1e0ff */
[----:B------:R-:W-:-:S02]  /*1a50*/  UIADD3 UR18, UPT, UPT, -UR18, UR21, URZ ;  /* 0x0000001512127290 */ /* 0x000fc4000fffe1ff */
[C---:B------:R-:W-:Y:S01]  /*1a60*/  IMAD.WIDE.U32 R14, R6.reuse, UR8, R14 ;  /* 0x00000008060e7c25 */ /* 0x040fe2000f8e000e */
[----:B------:R-:W-:Y:S01]  /*1a70*/  IADD3.X R13, PT, PT, RZ, UR34, RZ, P0, !PT ;  /* 0x00000022ff0d7c10 */ /* 0x000fe200087fe4ff */
[----:B------:R-:W-:Y:S01]  /*1a80*/  UMOV UR36, 0x400 ;  /* 0x0000040000247882 */ /* 0x000fe20000000000 */
[----:B------:R-:W-:Y:S01]  /*1a90*/  UIMAD.WIDE.U32 UR34, UR35, 0x80, URZ ;  /* 0x00000080232278a5 */ /* 0x000fe2000f8e00ff */
[----:B------:R-:W-:Y:S01]  /*1aa0*/  IMAD R11, R6, UR11, R11 ;  /* 0x0000000b060b7c24 */ /* 0x000fe2000f8e020b */
[----:B------:R-:W-:Y:S01]  /*1ab0*/  ISETP.GE.AND P1, PT, R0, UR18, PT ;  /* 0x0000001200007c0c */ /* 0x000fe2000bf26270 */
[C---:B------:R-:W-:Y:S01]  /*1ac0*/  IMAD R15, R6.reuse, UR9, R15 ;  /* 0x00000009060f7c24 */ /* 0x040fe2000f8e020f */
[----:B------:R-:W-:Y:S01]  /*1ad0*/  LOP3.LUT R0, R241, 0x1e00, RZ, 0xc0, !PT ;  /* 0x00001e00f1007812 */ /* 0x000fe200078ec0ff */
[----:B---3--:R-:W-:Y:S01]  /*1ae0*/  IMAD.U32 R8, RZ, RZ, UR12 ;  /* 0x0000000cff087e24 */ /* 0x008fe2000f8e00ff */
[----:B------:R-:W-:Y:S01]  /*1af0*/  LOP3.LUT R239, R211, 0x80, RZ, 0xfc, !PT ;  /* 0x00000080d3ef7812 */ /* 0x000fe200078efcff */
[----:B------:R-:W-:Y:S01]  /*1b00*/  VIADD R2, R6, 0x60 ;  /* 0x0000006006027836 */ /* 0x000fe20000000000 */
[----:B------:R-:W-:Y:S01]  /*1b10*/  LOP3.LUT R235, R235, R0, RZ, 0xfc, !PT ;  /* 0x00000000ebeb7212 */ /* 0x000fe200078efcff */
[----:B------:R-:W-:Y:S01]  /*1b20*/  IMAD.WIDE.U32 R8, R8, UR26, R12 ;  /* 0x0000001a08087c25 */ /* 0x000fe2000f8e000c */
[----:B------:R-:W-:-:S03]  /*1b30*/  LOP3.LUT R238, R211, 0xc0, RZ, 0xfc, !PT ;  /* 0x000000c0d3ee7812 */ /* 0x000fc600078efcff */
[C---:B-----5:R-:W-:Y:S02]  /*1b40*/  IMAD R233, R231.reuse, UR4, RZ ;  /* 0x00000004e7e97c24 */ /* 0x060fe4000f8e02ff */
[----:B------:R-:W-:Y:S02]  /*1b50*/  IMAD R231, R231, UR6, RZ ;  /* 0x00000006e7e77c24 */ /* 0x000fe4000f8e02ff */
[C---:B------:R-:W-:Y:S01]  /*1b60*/  IMAD R233, R4.reuse, UR5, R233 ;  /* 0x0000000504e97c24 */ /* 0x040fe2000f8e02e9 */
[----:B-1----:R-:W-:Y:S01]  /*1b70*/  ULEA UR5, UR31, UR36, 0x18 ;  /* 0x000000241f057291 */ /* 0x002fe2000f8ec0ff */
[C---:B------:R-:W-:Y:S02]  /*1b80*/  IMAD R231, R4.reuse, UR7, R231 ;  /* 0x0000000704e77c24 */ /* 0x040fe4000f8e02e7 */
[C---:B------:R-:W-:Y:S01]  /*1b90*/  IMAD.WIDE.U32 R10, R4.reuse, UR4, R10 ;  /* 0x00000004040a7c25 */ /* 0x040fe2000f8e000a */
[----:B------:R-:W-:Y:S02]  /*1ba0*/  USHF.L.U64.HI UR4, UR10, 0x6, UR11 ;  /* 0x000000060a047899 */ /* 0x000fe4000801020b */
[----:B------:R-:W-:Y:S01]  /*1bb0*/  LEA R235, R235, UR5, 0x1 ;  /* 0x00000005ebeb7c11 */ /* 0x000fe2000f8e08ff */
[----:B------:R-:W-:Y:S01]  /*1bc0*/  IMAD.WIDE.U32 R4, R4, UR6, R14 ;  /* 0x0000000604047c25 */ /* 0x000fe2000f8e000e */
[----:B--2---:R-:W-:Y:S01]  /*1bd0*/  LEA R234, P2, R10, UR16, 0x1 ;  /* 0x000000100aea7c11 */ /* 0x004fe2000f8408ff */
[----:B------:R-:W-:-:S02]  /*1be0*/  UIADD3 UR16, UPT, UPT, UR22, -0x1, URZ ;  /* 0xffffffff16107890 */ /* 0x000fc4000fffe0ff */
[----:B------:R-:W-:Y:S01]  /*1bf0*/  IMAD.IADD R231, R5, 0x1, R231 ;  /* 0x0000000105e77824 */ /* 0x000fe200078e02e7 */
[----:B----4-:R-:W-:Y:S01]  /*1c00*/  LEA R232, P0, R4, UR14, 0x1 ;  /* 0x0000000e04e87c11 */ /* 0x010fe2000f8008ff */
[----:B------:R-:W-:Y:S01]  /*1c10*/  IMAD.IADD R233, R11, 0x1, R233 ;  /* 0x000000010be97824 */ /* 0x000fe200078e02e9 */
[----:B------:R-:W-:Y:S01]  /*1c20*/  USHF.L.U32 UR14, UR10, 0x6, URZ ;  /* 0x000000060a0e7899 */ /* 0x000fe200080006ff */
[----:B------:R-:W-:Y:S01]  /*1c30*/  VIADD R5, R6, 0x20 ;  /* 0x0000002006057836 */ /* 0x000fe20000000000 */
[----:B------:R-:W-:Y:S01]  /*1c40*/  LEA.HI.X R231, R4, UR15, R231, 0x1, P0 ;  /* 0x0000000f04e77c11 */ /* 0x000fe200080f0ce7 */
[----:B------:R-:W-:Y:S01]  /*1c50*/  USHF.L.U64.HI UR15, UR10, 0x5, UR11 ;  /* 0x000000050a0f7899 */ /* 0x000fe2000801020b */
[----:B------:R-:W-:Y:S02]  /*1c60*/  ISETP.GE.AND P0, PT, R6, UR18, PT ;  /* 0x0000001206007c0c */ /* 0x000fe4000bf06270 */
[----:B------:R-:W-:Y:S02]  /*1c70*/  LEA.HI.X R233, R10, UR17, R233, 0x1, P2 ;  /* 0x000000110ae97c11 */ /* 0x000fe400090f0ce9 */
[----:B------:R-:W-:-:S02]  /*1c80*/  MOV R10, UR13 ;  /* 0x0000000d000a7c02 */ /* 0x000fc40008000f00 */
[----:B------:R-:W-:Y:S02]  /*1c90*/  ISETP.GE.AND P2, PT, R5, UR18, PT ;  /* 0x0000001205007c0c */ /* 0x000fe4000bf46270 */
[----:B------:R-:W-:Y:S01]  /*1ca0*/  LOP3.LUT R4, R6, UR34, RZ, 0xfc, !PT ;  /* 0x0000002206047c12 */ /* 0x000fe2000f8efcff */
[----:B------:R-:W-:-:S04]  /*1cb0*/  IMAD R11, R10, UR26, R9 ;  /* 0x0000001a0a0b7c24 */ /* 0x000fc8000f8e0209 */
        /* <DEDUP_REMOVED lines=36> */
.L_x_2070:
[----:B------:R-:W-:Y:S05]  /*1f00*/  BSYNC.RECONVERGENT B0 ;  /* 0x0000000000007941 */ /* 0x000fea0003800200 */
.L_x_2069:
        /* <DEDUP_REMOVED lines=41> */
.L_x_2072:
[----:B------:R-:W-:Y:S05]  /*21a0*/  BSYNC.RECONVERGENT B0 ;  /* 0x0000000000007941 */ /* 0x000fea0003800200 */
.L_x_2071:
        /* <DEDUP_REMOVED lines=41> */
.L_x_2074:
[----:B------:R-:W-:Y:S05]  /*2440*/  BSYNC.RECONVERGENT B0 ;  /* 0x0000000000007941 */ /* 0x000fea0003800200 */
.L_x_2073:
        /* <DEDUP_REMOVED lines=41> */
.L_x_2076:
[----:B------:R-:W-:Y:S05]  /*26e0*/  BSYNC.RECONVERGENT B0 ;  /* 0x0000000000007941 */ /* 0x000fea0003800200 */
.L_x_2075:
        /* <DEDUP_REMOVED lines=34> */
.L_x_2078:
[----:B------:R-:W-:Y:S05]  /*2910*/  BSYNC.RECONVERGENT B0 ;  /* 0x0000000000007941 */ /* 0x000fea0003800200 */
.L_x_2077:
        /* <DEDUP_REMOVED lines=33> */
.L_x_2080:
[----:B------:R-:W-:Y:S05]  /*2b30*/  BSYNC.RECONVERGENT B0 ;  /* 0x0000000000007941 */ /* 0x000fea0003800200 */
.L_x_2079:
[----:B------:R-:W5:Y:S01]  /*2b40*/  LDCU.64 UR12, c[0x0][0x538] ;  /* 0x0000a700ff0c77ac */ /* 0x000f620008000a00 */
[----:B------:R-:W0:Y:S01]  /*2b50*/  LDGDEPBAR ;  /* 0x00000000000079af */ /* 0x000e220000000000 */
[----:B-----5:R-:W-:-:S04]  /*2b60*/  UISETP.NE.U32.AND UP1, UPT, UR12, URZ, UPT ;  /* 0x000000ff0c00728c */ /* 0x020fc8000bf25070 */
[----:B------:R-:W-:Y:S01]  /*2b70*/  UISETP.NE.AND.EX UP1, UPT, UR13, URZ, UPT, UP1 ;  /* 0x000000ff0d00728c */ /* 0x000fe2000bf25310 */
[C---:B------:R-:W-:Y:S01]  /*2b80*/  IMAD.SHL.U32 R214, R212.reuse, 0x20, RZ ;  /* 0x00000020d4d67824 */ /* 0x040fe200078e00ff */
[----:B------:R-:W-:Y:S01]  /*2b90*/  SHF.R.U32.HI R215, RZ, 0x1, R212 ;  /* 0x00000001ffd77819 */ /* 0x000fe200000116d4 */
[----:B------:R-:W-:Y:S01]  /*2ba0*/  IMAD.SHL.U32 R166, R212, 0x40, RZ ;  /* 0x00000040d4a67824 */ /* 0x000fe200078e00ff */
[----:B------:R-:W-:-:S04]  /*2bb0*/  DEPBAR.LE SB0, 0x0 ;  /* 0x000080000000791a */ /* 0x000fc80000000000 */
[----:B------:R-:W-:-:S03]  /*2bc0*/  PLOP3.LUT P0, PT, PT, PT, UP1, 0x80, 0x8 ;  /* 0x000000000008781c */ /* 0x000fc60003f0f018 */
        /* <DEDUP_REMOVED lines=11> */
[----:B------:R2:W3:Y:S01]  /*2c80*/  @P0 LDG.E R2, desc[UR28][R6.64] ;  /* 0x0000001c06020981 */ /* 0x0004e2000c1e1900 */
[----:B-----5:R-:W-:Y:S01]  /*2c90*/  UIMAD UR6, UR27, UR6, UR26 ;  /* 0x000000061b0672a4 */ /* 0x020fe2000f8e021a */
[----:B------:R-:W-:Y:S01]  /*2ca0*/  LOP3.LUT R214, R214, 0x7c00, RZ, 0xc0, !PT ;  /* 0x00007c00d6d67812 */ /* 0x000fe200078ec0ff */
[----:B------:R-:W-:Y:S01]  /*2cb0*/  USHF.L.U32 UR26, UR8, 0x6, URZ ;  /* 0x00000006081a7899 */ /* 0x000fe200080006ff */
[----:B------:R-:W-:Y:S01]  /*2cc0*/  BSSY.RECONVERGENT B0, `(.L_x_2081) ;  /* 0x0000039000007945 */ /* 0x000fe20003800200 */
[----:B------:R-:W-:Y:S01]  /*2cd0*/  USHF.L.U32 UR13, UR6, 0x5, URZ ;  /* 0x00000005060d7899 */ /* 0x000fe200080006ff */
[----:B------:R-:W-:Y:S01]  /*2ce0*/  LOP3.LUT R172, R214, 0x200, R166, 0xf8, !PT ;  /* 0x00000200d6ac7812 */ /* 0x000fe200078ef8a6 */
[----:B------:R-:W-:Y:S01]  /*2cf0*/  UIMAD.WIDE.U32 UR26, UR26, UR16, URZ ;  /* 0x000000101a1a72a5 */ /* 0x000fe2000f8e00ff */
[----:B------:R-:W-:Y:S01]  /*2d00*/  UMOV UR6, URZ ;  /* 0x000000ff00067c82 */ /* 0x000fe20008000000 */
[----:B-1----:R-:W3:Y:S01]  /*2d10*/  @P0 MUFU.RCP R0, UR7 ;  /* 0x0000000700000d08 */ /* 0x002ee20008001000 */
[----:B------:R-:W-:-:S04]  /*2d20*/  USHF.L.U64.HI UR7, UR8, 0x6, UR9 ;  /* 0x0000000608077899 */ /* 0x000fc80008010209 */
[----:B------:R-:W-:-:S04]  /*2d30*/  UIMAD UR7, UR7, UR16, URZ ;  /* 0x00000010070772a4 */ /* 0x000fc8000f8e02ff */
[----:B------:R-:W-:Y:S01]  /*2d40*/  UIADD3 UR7, UPT, UPT, UR27, UR7, URZ ;  /* 0x000000071b077290 */ /* 0x000fe2000fffe0ff */
[----:B--2---:R-:W-:Y:S01]  /*2d50*/  LOP3.LUT R6, R211, 0x1c0, R166, 0xf8, !PT ;  /* 0x000001c0d3067812 */ /* 0x004fe200078ef8a6 */
[----:B------:R-:W-:Y:S01]  /*2d60*/  BAR.SYNC.DEFER_BLOCKING 0x0 ;  /* 0x0000000000007b1d */ /* 0x000fe20000010000 */
[----:B---3--:R-:W-:Y:S01]  /*2d70*/  @P0 FMUL.FTZ R0, R2, R0 ;  /* 0x0000000002000220 */ /* 0x008fe20000410000 */
[----:B------:R-:W-:-:S04]  /*2d80*/  LOP3.LUT R2, R212, 0x1f, RZ, 0xc0, !PT ;  /* 0x0000001fd4027812 */ /* 0x000fc800078ec0ff */
[----:B------:R-:W-:Y:S02]  /*2d90*/  @P0 R2UR UR12, R0 ;  /* 0x00000000000c02ca */ /* 0x000fe400000e0000 */
[----:B------:R-:W-:Y:S01]  /*2da0*/  IADD3 R85, P2, P1, R85, UR13, R2 ;  /* 0x0000000d55557c10 */ /* 0x000fe2000f95e002 */
[----:B------:R-:W-:Y:S01]  /*2db0*/  USHF.R.S32.HI UR13, URZ, 0x1f, UR13 ;  /* 0x0000001fff0d7899 */ /* 0x000fe2000801140d */
[----:B------:R-:W-:Y:S02]  /*2dc0*/  LOP3.LUT R0, R215, 0x8, RZ, 0xc0, !PT ;  /* 0x00000008d7007812 */ /* 0x000fe400078ec0ff */
[----:B------:R-:W-:Y:S02]  /*2dd0*/  LOP3.LUT R2, R212, 0x4, RZ, 0xc0, !PT ;  /* 0x00000004d4027812 */ /* 0x000fe400078ec0ff */
[----:B------:R-:W-:Y:S02]  /*2de0*/  LOP3.LUT R0, R6, R0, RZ, 0x3c, !PT ;  /* 0x0000000006007212 */ /* 0x000fe400078e3cff */
[----:B------:R-:W-:-:S03]  /*2df0*/  IADD3.X R3, PT, PT, R3, UR13, RZ, P2, P1 ;  /* 0x0000000d03037c10 */ /* 0x000fc600097e24ff */
[----:B------:R-:W-:Y:S01]  /*2e00*/  @UP1 UMOV UR6, UR12 ;  /* 0x0000000c00061c82 */ /* 0x000fe20008000000 */
        /* <DEDUP_REMOVED lines=32> */
.L_x_2082:
[----:B------:R2:W-:Y:S04]  /*3010*/  STS.128 [R235+0x18000], RZ ;  /* 0x018000ffeb007388 */ /* 0x0005e80000000c00 */
[----:B------:R2:W-:Y:S04]  /*3020*/  STS.128 [R235+0x1a000], RZ ;  /* 0x01a000ffeb007388 */ /* 0x0005e80000000c00 */
[----:B------:R2:W-:Y:S04]  /*3030*/  STS.128 [R235+0x1c000], RZ ;  /* 0x01c000ffeb007388 */ /* 0x0005e80000000c00 */
[----:B------:R2:W-:Y:S02]  /*3040*/  STS.128 [R235+0x1e000], RZ ;  /* 0x01e000ffeb007388 */ /* 0x0005e40000000c00 */
.L_x_2083:
[----:B------:R-:W-:Y:S05]  /*3050*/  BSYNC.RECONVERGENT B0 ;  /* 0x0000000000007941 */ /* 0x000fea0003800200 */
.L_x_2081:
        /* <DEDUP_REMOVED lines=44> */
.L_x_2085:
[----:B------:R-:W-:Y:S05]  /*3320*/  BSYNC.RECONVERGENT B0 ;  /* 0x0000000000007941 */ /* 0x000fea0003800200 */
.L_x_2084:
[----:B------:R-:W-:Y:S01]  /*3330*/  LDSM.16.M88.4 R72, [R92] ;  /* 0x000000005c48783b */ /* 0x000fe20000000200 */
[----:B------:R-:W-:Y:S01]  /*3340*/  IMAD.MOV.U32 R165, RZ, RZ, 0x20 ;  /* 0x00000020ffa57424 */ /* 0x000fe200078e00ff */
[C---:B------:R-:W-:Y:S01]  /*3350*/  LOP3.LUT P0, R176, R212.reuse, 0x2, RZ, 0xc0, !PT ;  /* 0x00000002d4b07812 */ /* 0x040fe2000780c0ff */
[----:B------:R-:W-:Y:S01]  /*3360*/  VIADD R205, R91, UR5 ;  /* 0x000000055bcd7c36 */ /* 0x000fe20008000000 */
[----:B------:R-:W5:Y:S01]  /*3370*/  LDSM.16.M88.4 R44, [R91+UR5+0x10000] ;  /* 0x010000055b2c783b */ /* 0x000f620008000200 */
[----:B------:R-:W-:Y:S01]  /*3380*/  IMAD.MOV.U32 R167, RZ, RZ, 0x40 ;  /* 0x00000040ffa77424 */ /* 0x000fe200078e00ff */
[----:B------:R-:W-:Y:S01]  /*3390*/  SEL R84, R165, 0xffffffe0, !P0 ;  /* 0xffffffe0a5547807 */ /* 0x000fe20004000000 */
[----:B------:R-:W-:Y:S01]  /*33a0*/  IMAD.SHL.U32 R184, R212, 0x2, RZ ;  /* 0x00000002d4b87824 */ /* 0x000fe200078e00ff */
[----:B------:R-:W2:Y:S01]  /*33b0*/  LDSM.16.M88.4 R36, [R91+UR5+0x10800] ;  /* 0x010800055b24783b */ /* 0x000ea20008000200 */
[----:B------:R-:W-:Y:S01]  /*33c0*/  ISETP.NE.AND P0, PT, R2, RZ, PT ;  /* 0x000000ff0200720c */ /* 0x000fe20003f05270 */
        /* <DEDUP_REMOVED lines=10> */
[----:B-1--4-:R-:W-:Y:S01]  /*3470*/  LDSM.16.M88.4 R8, [R90] ;  /* 0x000000005a08783b */ /* 0x012fe20000000200 */
[----:B------:R-:W-:-:S02]  /*3480*/  IMAD.IADD R2, R205, 0x1, R167 ;  /* 0x00000001cd027824 */ /* 0x000fc400078e02a7 */
[C---:B------:R-:W-:Y:S01]  /*3490*/  IMAD.IADD R88, R84.reuse, 0x1, R89 ;  /* 0x0000000154587824 */ /* 0x040fe200078e0259 */
[----:B------:R-:W1:Y:S01]  /*34a0*/  LDSM.16.M88.4 R4, [R87+0x10000] ;  /* 0x010000005704783b */ /* 0x000e620000000200 */
[----:B------:R-:W-:-:S03]  /*34b0*/  IMAD.IADD R86, R84, 0x1, R2 ;  /* 0x0000000154567824 */ /* 0x000fc600078e0202 */
[----:B------:R-:W4:Y:S04]  /*34c0*/  LDSM.16.M88.4 R16, [R87+0x10800] ;  /* 0x010800005710783b */ /* 0x000f280000000200 */
[----:B------:R-:W4:Y:S04]  /*34d0*/  LDSM.16.M88.4 R56, [R87+0x11000] ;  /* 0x011000005738783b */ /* 0x000f280000000200 */
        /* <DEDUP_REMOVED lines=11> */
[C---:B---3--:R-:W-:Y:S08]  /*3590*/  HMMA.16816.F32.BF16 R32, R72.reuse, R28, RZ ;  /* 0x0000001c4820723c */ /* 0x048ff000000418ff */
[C---:B------:R-:W-:Y:S08]  /*35a0*/  HMMA.16816.F32.BF16 R36, R72.reuse, R38, RZ ;  /* 0x000000264824723c */ /* 0x040ff000000418ff */
[C---:B------:R-:W-:Y:S08]  /*35b0*/  HMMA.16816.F32.BF16 R28, R72.reuse, R30, RZ ;  /* 0x0000001e481c723c */ /* 0x040ff000000418ff */
[C---:B------:R-:W-:Y:S08]  /*35c0*/  HMMA.16816.F32.BF16 R24, R72.reuse, R12, RZ ;  /* 0x0000000c4818723c */ /* 0x040ff000000418ff */
[----:B------:R-:W-:Y:S01]  /*35d0*/  HMMA.16816.F32.BF16 R72, R72, R14, RZ ;  /* 0x0000000e4848723c */ /* 0x000fe200000418ff */
[----:B------:R-:W2:Y:S07]  /*35e0*/  LDSM.16.M88.4 R12, [R87+0x11800] ;  /* 0x01180000570c783b */ /* 0x000eae0000000200 */
[C---:B-1----:R-:W-:Y:S08]  /*35f0*/  HMMA.16816.F32.BF16 R48, R8.reuse, R4, R48 ;  /* 0x000000040830723c */ /* 0x042ff00000041830 */
[C---:B------:R-:W-:Y:S01]  /*3600*/  HMMA.16816.F32.BF16 R44, R8.reuse, R6, R44 ;  /* 0x00000006082c723c */ /* 0x040fe2000004182c */
[----:B------:R-:W1:Y:S07]  /*3610*/  LDSM.16.M88.4 R4, [R2+0x10000] ;  /* 0x010000000204783b */ /* 0x000e6e0000000200 */
[C---:B----4-:R-:W-:Y:S08]  /*3620*/  HMMA.16816.F32.BF16 R40, R8.reuse, R16, R40 ;  /* 0x000000100828723c */ /* 0x050ff00000041828 */
        /* <DEDUP_REMOVED lines=165> */
[----:B------:R-:W-:Y:S01]  /*4080*/  SHF.R.U32.HI R9, RZ, 0x2, R212 ;  /* 0x00000002ff097819 */ /* 0x000fe200000116d4 */
[----:B------:R-:W-:-:S03]  /*4090*/  IMAD.U32 R8, RZ, RZ, UR16 ;  /* 0x00000010ff087e24 */ /* 0x000fc6000f8e00ff */
[----:B------:R-:W-:Y:S01]  /*40a0*/  LOP3.LUT R9, R9, 0x7, RZ, 0xc0, !PT ;  /* 0x0000000709097812 */ /* 0x000fe200078ec0ff */
[----:B------:R-:W-:Y:S02]  /*40b0*/  IMAD R8, R8, 0x40, R185 ;  /* 0x0000004008087824 */ /* 0x000fe400078e02b9 */
[----:B------:R-:W-:Y:S01]  /*40c0*/  HMMA.16816.F32.BF16 R72, R68, R10, R72 ;  /* 0x0000000a4448723c */ /* 0x000fe20000041848 */
[----:B------:R-:W-:Y:S01]  /*40d0*/  LOP3.LUT R11, R215, 0x1f0, RZ, 0xc0, !PT ;  /* 0x000001f0d70b7812 */ /* 0x000fe200078ec0ff */
[C---:B------:R-:W-:Y:S02]  /*40e0*/  VIADD R10, R8.reuse, 0x38 ;  /* 0x00000038080a7836 */ /* 0x040fe40000000000 */
[----:B------:R-:W-:Y:S02]  /*40f0*/  VIADD R21, R8, 0x8 ;  /* 0x0000000808157836 */ /* 0x000fe40000000000 */
[----:B-----5:R-:W-:Y:S02]  /*4100*/  IMAD R11, R20, 0x80, R11 ;  /* 0x00000080140b7824 */ /* 0x020fe400078e020b */
[----:B------:R-:W-:Y:S01]  /*4110*/  HMMA.16816.F32.BF16 R28, R52, R22, R28 ;  /* 0x00000016341c723c */ /* 0x000fe2000004181c */
[----:B------:R-:W-:-:S02]  /*4120*/  VIADD R12, R10, UR21 ;  /* 0x000000150a0c7c36 */ /* 0x000fc40008000000 */
[----:B------:R-:W-:Y:S02]  /*4130*/  IMAD.IADD R11, R9, 0x1, R11 ;  /* 0x00000001090b7824 */ /* 0x000fe400078e020b */
[C---:B------:R-:W-:Y:S02]  /*4140*/  VIADD R9, R8.reuse, UR21 ;  /* 0x0000001508097c36 */ /* 0x040fe40008000000 */
[----:B------:R-:W-:Y:S01]  /*4150*/  VIADD R230, R11, UR30 ;  /* 0x0000001e0be67c36 */ /* 0x000fe20008000000 */
[----:B------:R-:W-:Y:S01]  /*4160*/  HMMA.16816.F32.BF16 R36, R68, R26, R36 ;  /* 0x0000001a4424723c */ /* 0x000fe20000041824 */
[C---:B------:R-:W-:Y:S02]  /*4170*/  VIADD R22, R8.reuse, 0x1 ;  /* 0x0000000108167836 */ /* 0x040fe40000000000 */
[----:B------:R-:W-:Y:S01]  /*4180*/  VIADD R13, R8, 0x11 ;  /* 0x00000011080d7836 */ /* 0x000fe20000000000 */
[--C-:B------:R-:W-:Y:S01]  /*4190*/  IADD3 R26, PT, PT, R230, 0x30, -R12.reuse ;  /* 0x00000030e61a7810 */ /* 0x100fe20007ffe80c */
[----:B------:R-:W-:Y:S01]  /*41a0*/  VIADD R23, R8, 0x28 ;  /* 0x0000002808177836 */ /* 0x000fe20000000000 */
[----:B------:R-:W-:-:S02]  /*41b0*/  IADD3 R27, PT, PT, R230, 0x37, -R12 ;  /* 0x00000037e61b7810 */ /* 0x000fc40007ffe80c */
[----:B------:R-:W-:Y:S01]  /*41c0*/  HMMA.16816.F32.BF16 R76, R68, R24, R76 ;  /* 0x00000018444c723c */ /* 0x000fe2000004184c */
[--C-:B------:R-:W-:Y:S01]  /*41d0*/  IADD3 R24, PT, PT, R230, 0x2f, -R12.reuse ;  /* 0x0000002fe6187810 */ /* 0x100fe20007ffe80c */
[C---:B------:R-:W-:Y:S01]  /*41e0*/  VIADD R25, R8.reuse, 0x21 ;  /* 0x0000002108197836 */ /* 0x040fe20000000000 */
[----:B------:R-:W-:Y:S02]  /*41f0*/  IABS R26, R26 ;  /* 0x0000001a001a7213 */ /* 0x000fe40000000000 */
[----:B------:R-:W-:Y:S02]  /*4200*/  IABS R24, R24 ;  /* 0x0000001800187213 */ /* 0x000fe40000000000 */
[----:B------:R-:W-:Y:S01]  /*4210*/  I2FP.F32.S32 R26, R26 ;  /* 0x0000001a001a7245 */ /* 0x000fe20000201400 */
[----:B----4-:R-:W-:Y:S01]  /*4220*/  HMMA.16816.F32.BF16 R48, R88, R16, R48 ;  /* 0x000000105830723c */ /* 0x010fe20000041830 */
[----:B------:R-:W-:Y:S01]  /*4230*/  I2FP.F32.S32 R24, R24 ;  /* 0x0000001800187245 */ /* 0x000fe20000201400 */
[----:B------:R-:W-:Y:S01]  /*4240*/  VIADD R17, R8, 0x29 ;  /* 0x0000002908117836 */ /* 0x000fe20000000000 */
[----:B------:R-:W-:Y:S01]  /*4250*/  IADD3 R195, PT, PT, R230, 0x18, -R12 ;  /* 0x00000018e6c37810 */ /* 0x000fe20007ffe80c */
[----:B------:R-:W-:Y:S01]  /*4260*/  VIADD R16, R8, 0x30 ;  /* 0x0000003008107836 */ /* 0x000fe20000000000 */
[----:B------:R-:W-:-:S02]  /*4270*/  IABS R27, R27 ;  /* 0x0000001b001b7213 */ /* 0x000fc40000000000 */
[----:B------:R-:W-:Y:S01]  /*4280*/  IABS R195, R195 ;  /* 0x000000c300c37213 */ /* 0x000fe20000000000 */
[----:B------:R-:W-:Y:S01]  /*4290*/  HMMA.16816.F32.BF16 R32, R88, R4, R32 ;  /* 0x000000045820723c */ /* 0x000fe20000041820 */
[C---:B------:R-:W-:Y:S01]  /*42a0*/  IMAD.IADD R4, R230.reuse, 0x1, -R9 ;  /* 0x00000001e6047824 */ /* 0x040fe200078e0a09 */
[----:B------:R-:W-:Y:S02]  /*42b0*/  I2FP.F32.S32 R27, R27 ;  /* 0x0000001b001b7245 */ /* 0x000fe40000201400 */
[----:B------:R-:W-:Y:S02]  /*42c0*/  I2FP.F32.S32 R195, R195 ;  /* 0x000000c300c37245 */ /* 0x000fe40000201400 */
[----:B------:R-:W-:Y:S02]  /*42d0*/  IABS R4, R4 ;  /* 0x0000000400047213 */ /* 0x000fe40000000000 */
[----:B------:R-:W-:Y:S01]  /*42e0*/  HMMA.16816.F32.BF16 R44, R68, R66, R44 ;  /* 0x00000042442c723c */ /* 0x000fe2000004182c */
[----:B------:R-:W-:-:S02]  /*42f0*/  IADD3 R52, PT, PT, R230, 0x17, -R12 ;  /* 0x00000017e6347810 */ /* 0x000fc40007ffe80c */
[----:B------:R-:W-:Y:S01]  /*4300*/  I2FP.F32.S32 R4, R4 ;  /* 0x0000000400047245 */ /* 0x000fe20000201400 */
[----:B------:R-:W-:Y:S01]  /*4310*/  FFMA.FTZ R27, R27, -UR6, R49 ;  /* 0x800000061b1b7c23 */ /* 0x000fe20008010031 */
[----:B------:R-:W-:Y:S02]  /*4320*/  IABS R52, R52 ;  /* 0x0000003400347213 */ /* 0x000fe40000000000 */
[----:B------:R-:W-:Y:S01]  /*4330*/  IADD3 R49, PT, PT, R230, 0xf, -R12 ;  /* 0x0000000fe6317810 */ /* 0x000fe20007ffe80c */
[----:B------:R-:W-:Y:S01]  /*4340*/  HMMA.16816.F32.BF16 R28, R68, R14, R28 ;  /* 0x0000000e441c723c */ /* 0x000fe2000004181c */
[----:B------:R-:W-:Y:S01]  /*4350*/  FFMA.FTZ R48, R4, -UR6, R48 ;  /* 0x8000000604307c23 */ /* 0x000fe20008010030 */
[----:B------:R-:W-:Y:S01]  /*4360*/  IADD3 R4, PT, PT, R230, 0x1f, -R12 ;  /* 0x0000001fe6047810 */ /* 0x000fe20007ffe80c */
[----:B------:R-:W-:Y:S01]  /*4370*/  FFMA.FTZ R195, R195, -UR6, R32 ;  /* 0x80000006c3c37c23 */ /* 0x000fe20008010020 */
[C---:B------:R-:W-:Y:S01]  /*4380*/  VIADD R32, R8.reuse, 0x20 ;  /* 0x0000002008207836 */ /* 0x040fe20000000000 */
[----:B------:R-:W-:Y:S01]  /*4390*/  I2FP.F32.S32 R52, R52 ;  /* 0x0000003400347245 */ /* 0x000fe20000201400 */
[----:B------:R-:W-:Y:S01]  /*43a0*/  VIADD R15, R8, 0x31 ;  /* 0x00000031080f7836 */ /* 0x000fe20000000000 */
[----:B------:R-:W-:Y:S01]  /*43b0*/  IABS R4, R4 ;  /* 0x0000000400047213 */ /* 0x000fe20000000000 */
[----:B------:R-:W-:Y:S01]  /*43c0*/  HMMA.16816.F32.BF16 R36, R88, R42, R36 ;  /* 0x0000002a5824723c */ /* 0x000fe20000041824 */
[--C-:B------:R-:W-:Y:S01]  /*43d0*/  IADD3 R43, PT, PT, R230, 0x28, -R12.reuse ;  /* 0x00000028e62b7810 */ /* 0x100fe20007ffe80c */
[----:B------:R-:W-:Y:S01]  /*43e0*/  VIADD R14, R8, 0x39 ;  /* 0x00000039080e7836 */ /* 0x000fe20000000000 */
[----:B------:R-:W-:Y:S01]  /*43f0*/  I2FP.F32.S32 R4, R4 ;  /* 0x0000000400047245 */ /* 0x000fe20000201400 */
[----:B------:R-:W-:Y:S01]  /*4400*/  FFMA.FTZ R33, R52, -UR6, R33 ;  /* 0x8000000634217c23 */ /* 0x000fe20008010021 */
[----:B------:R-:W-:-:S02]  /*4410*/  IADD3 R42, PT, PT, R230, 0x27, -R12 ;  /* 0x00000027e62a7810 */ /* 0x000fc40007ffe80c */
[----:B------:R-:W-:Y:S01]  /*4420*/  IABS R43, R43 ;  /* 0x0000002b002b7213 */ /* 0x000fe20000000000 */
[C---:B------:R-:W-:Y:S01]  /*4430*/  HMMA.16816.F32.BF16 R76, R88.reuse, R40, R76 ;  /* 0x00000028584c723c */ /* 0x040fe2000004184c */
[--C-:B------:R-:W-:Y:S01]  /*4440*/  IADD3 R40, PT, PT, R230, 0x20, -R12.reuse ;  /* 0x00000020e6287810 */ /* 0x100fe20007ffe80c */
        /* <DEDUP_REMOVED lines=9> */
[----:B------:R-:W-:Y:S01]  /*44e0*/  IADD3 R58, PT, PT, R230, 0x8, -R12 ;  /* 0x00000008e63a7810 */ /* 0x000fe20007ffe80c */
[----:B------:R-:W-:Y:S01]  /*44f0*/  FFMA.FTZ R40, R40, -UR6, R36 ;  /* 0x8000000628287c23 */ /* 0x000fe20008010024 */
[----:B------:R-:W-:Y:S01]  /*4500*/  FFMA.FTZ R36, R4, -UR6, R37 ;  /* 0x8000000604247c23 */ /* 0x000fe20008010025 */
[----:B------:R-:W-:Y:S01]  /*4510*/  HMMA.16816.F32.BF16 R28, R88, R6, R28 ;  /* 0x00000006581c723c */ /* 0x000fe2000004181c */
[----:B------:R-:W1:Y:S01]  /*4520*/  LDSM.16.M88.4 R4, [R86+0x17800] ;  /* 0x017800005604783b */ /* 0x000e620000000200 */
[----:B------:R-:W-:-:S02]  /*4530*/  VIADD R37, R8, 0x19 ;  /* 0x0000001908257836 */ /* 0x000fc40000000000 */
[----:B------:R-:W-:Y:S01]  /*4540*/  FFMA.FTZ R43, R43, -UR6, R76 ;  /* 0x800000062b2b7c23 */ /* 0x000fe2000801004c */
[----:B------:R-:W-:Y:S01]  /*4550*/  FFMA.FTZ R42, R42, -UR6, R77 ;  /* 0x800000062a2a7c23 */ /* 0x000fe2000801004d */
[----:B------:R-:W-:Y:S01]  /*4560*/  IADD3 R57, PT, PT, R230, 0x7, -R12 ;  /* 0x00000007e6397810 */ /* 0x000fe20007ffe80c */
[----:B------:R-:W-:-:S04]  /*4570*/  DEPBAR.LE SB0, 0x0 ;  /* 0x000080000000791a */ /* 0x000fc80000000000 */
[----:B------:R-:W-:Y:S01]  /*4580*/  IABS R58, R58 ;  /* 0x0000003a003a7213 */ /* 0x000fe20000000000 */
[----:B------:R-:W-:Y:S01]  /*4590*/  FFMA.FTZ R26, R26, -UR6, R44 ;  /* 0x800000061a1a7c23 */ /* 0x000fe2000801002c */
[----:B------:R-:W-:Y:S01]  /*45a0*/  FFMA.FTZ R24, R24, -UR6, R45 ;  /* 0x8000000618187c23 */ /* 0x000fe2000801002d */
[----:B------:R-:W-:Y:S01]  /*45b0*/  VIADD R45, R230, -UR23 ;  /* 0x80000017e62d7c36 */ /* 0x000fe20008000000 */
[----:B------:R-:W-:Y:S01]  /*45c0*/  IABS R57, R57 ;  /* 0x0000003900397213 */ /* 0x000fe20000000000 */
[----:B------:R-:W-:Y:S01]  /*45d0*/  VIADD R44, R11, UR24 ;  /* 0x000000180b2c7c36 */ /* 0x000fe20008000000 */
[----:B------:R-:W-:Y:S02]  /*45e0*/  I2FP.F32.S32 R58, R58 ;  /* 0x0000003a003a7245 */ /* 0x000fe40000201400 */
[----:B------:R-:W-:Y:S02]  /*45f0*/  ISETP.GT.AND P0, PT, R45, R8, PT ;  /* 0x000000082d00720c */ /* 0x000fe40003f04270 */
[----:B------:R-:W-:-:S02]  /*4600*/  VIADDMNMX R229, R44, 0x1, R228, PT ;  /* 0x000000012ce57846 */ /* 0x000fc400038001e4 */
[----:B------:R-:W-:Y:S02]  /*4610*/  ISETP.GT.AND P4, PT, R45, R22, PT ;  /* 0x000000162d00720c */ /* 0x000fe40003f84270 */
[----:B------:R-:W-:Y:S02]  /*4620*/  ISETP.GE.AND P1, PT, R8, R229, PT ;  /* 0x000000e50800720c */ /* 0x000fe40003f26270 */
[----:B------:R-:W-:Y:S02]  /*4630*/  FSEL R11, R48, -INF , !P0 ;  /* 0xff800000300b7808 */ /* 0x000fe40004000000 */
[----:B------:R-:W-:Y:S02]  /*4640*/  IADD3 R48, PT, PT, R230, 0x10, -R12 ;  /* 0x00000010e6307810 */ /* 0x000fe40007ffe80c */
[----:B------:R-:W-:Y:S02]  /*4650*/  FSEL R11, R11, -INF , !P1 ;  /* 0xff8000000b0b7808 */ /* 0x000fe40004800000 */
[----:B------:R-:W-:-:S02]  /*4660*/  FSEL R27, R27, -INF , !P4 ;  /* 0xff8000001b1b7808 */ /* 0x000fc40006000000 */
[C---:B------:R-:W-:Y:S02]  /*4670*/  ISETP.GT.AND P5, PT, R45.reuse, R21, PT ;  /* 0x000000152d00720c */ /* 0x040fe40003fa4270 */
[C---:B------:R-:W-:Y:S02]  /*4680*/  ISETP.GT.AND P2, PT, R45.reuse, R18, PT ;  /* 0x000000122d00720c */ /* 0x040fe40003f44270 */
[C---:B------:R-:W-:Y:S02]  /*4690*/  ISETP.GT.AND P3, PT, R45.reuse, R19, PT ;  /* 0x000000132d00720c */ /* 0x040fe40003f64270 */
[C---:B------:R-:W-:Y:S01]  /*46a0*/  ISETP.GT.AND P6, PT, R45.reuse, R13, PT ;  /* 0x0000000d2d00720c */ /* 0x040fe20003fc4270 */
[----:B-1----:R-:W-:Y:S01]  /*46b0*/  HMMA.16816.F32.BF16 R60, R88, R4, R60 ;  /* 0x00000004583c723c */ /* 0x002fe2000004183c */
[C---:B------:R-:W-:Y:S02]  /*46c0*/  ISETP.GT.AND P0, PT, R45.reuse, R41, PT ;  /* 0x000000292d00720c */ /* 0x040fe40003f04270 */
[----:B------:R-:W-:-:S02]  /*46d0*/  ISETP.GT.AND P1, PT, R45, R37, PT ;  /* 0x000000252d00720c */ /* 0x000fc40003f24270 */
[----:B------:R-:W-:Y:S02]  /*46e0*/  ISETP.GT.AND P4, PT, R45, R32, PT ;  /* 0x000000202d00720c */ /* 0x000fe40003f84270 */
[----:B------:R-:W-:Y:S01]  /*46f0*/  IABS R48, R48 ;  /* 0x0000003000307213 */ /* 0x000fe20000000000 */
[----:B------:R-:W-:Y:S01]  /*4700*/  HMMA.16816.F32.BF16 R72, R88, R6, R72 ;  /* 0x000000065848723c */ /* 0x000fe20000041848 */
[----:B------:R-:W-:Y:S02]  /*4710*/  FSEL R26, R26, -INF , !P5 ;  /* 0xff8000001a1a7808 */ /* 0x000fe40006800000 */
[----:B------:R-:W-:Y:S02]  /*4720*/  FSEL R24, R24, -INF , !P2 ;  /* 0xff80000018187808 */ /* 0x000fe40005000000 */
[----:B------:R-:W-:Y:S02]  /*4730*/  FSEL R43, R43, -INF , !P3 ;  /* 0xff8000002b2b7808 */ /* 0x000fe40005800000 */
[----:B------:R-:W-:-:S02]  /*4740*/  FSEL R42, R42, -INF , !P6 ;  /* 0xff8000002a2a7808 */ /* 0x000fc40007000000 */
[----:B------:R-:W-:Y:S02]  /*4750*/  FSEL R40, R40, -INF , !P0 ;  /* 0xff80000028287808 */ /* 0x000fe40004000000 */
[----:B------:R-:W-:Y:S01]  /*4760*/  FSEL R36, R36, -INF , !P1 ;  /* 0xff80000024247808 */ /* 0x000fe20004800000 */
[----:B------:R-:W-:Y:S01]  /*4770*/  FFMA.FTZ R58, R58, -UR6, R60 ;  /* 0x800000063a3a7c23 */ /* 0x000fe2000801003c */
[----:B------:R-:W-:Y:S02]  /*4780*/  FSEL R195, R195, -INF , !P4 ;  /* 0xff800000c3c37808 */ /* 0x000fe40006000000 */
[C---:B------:R-:W-:Y:S02]  /*4790*/  ISETP.GT.AND P5, PT, R45.reuse, R25, PT ;  /* 0x000000192d00720c */ /* 0x040fe40003fa4270 */
[C---:B------:R-:W-:Y:S02]  /*47a0*/  ISETP.GT.AND P2, PT, R45.reuse, R23, PT ;  /* 0x000000172d00720c */ /* 0x040fe40003f44270 */
[----:B------:R-:W-:-:S02]  /*47b0*/  ISETP.GT.AND P3, PT, R45, R17, PT ;  /* 0x000000112d00720c */ /* 0x000fc40003f64270 */
[C---:B------:R-:W-:Y:S02]  /*47c0*/  ISETP.GT.AND P6, PT, R45.reuse, R16, PT ;  /* 0x000000102d00720c */ /* 0x040fe40003fc4270 */
        /* <DEDUP_REMOVED lines=35> */
[----:B------:R-:W-:Y:S02]  /*4a00*/  I2FP.F32.S32 R57, R57 ;  /* 0x0000003900397245 */ /* 0x000fe40000201400 */
[----:B------:R-:W-:-:S02]  /*4a10*/  IABS R49, R49 ;  /* 0x0000003100317213 */ /* 0x000fc40000000000 */
[----:B------:R-:W-:Y:S01]  /*4a20*/  IABS R12, R12 ;  /* 0x0000000c000c7213 */ /* 0x000fe20000000000 */
[----:B------:R-:W-:Y:S01]  /*4a30*/  FFMA.FTZ R57, R57, -UR6, R61 ;  /* 0x8000000639397c23 */ /* 0x000fe2000801003d */
        /* <DEDUP_REMOVED lines=13> */
[----:B------:R-:W-:Y:S01]  /*4b10*/  FSEL R213, R58, -INF , !P6 ;  /* 0xff8000003ad57808 */ /* 0x000fe20007000000 */
[----:B------:R-:W-:Y:S01]  /*4b20*/  FFMA.FTZ R46, R54, -UR6, R46 ;  /* 0x80000006362e7c23 */ /* 0x000fe2000801002e */
[----:B------:R-:W-:Y:S02]  /*4b30*/  FSEL R210, R57, -INF , !P0 ;  /* 0xff80000039d27808 */ /* 0x000fe40004000000 */
[----:B------:R-:W-:Y:S02]  /*4b40*/  ISETP.GT.AND P3, PT, R28, R22, PT ;  /* 0x000000161c00720c */ /* 0x000fe40003f64270 */
[----:B------:R-:W-:-:S02]  /*4b50*/  ISETP.GE.AND P6, PT, R22, R229, PT ;  /* 0x000000e51600720c */ /* 0x000fc40003fc6270 */
[----:B------:R-:W-:Y:S02]  /*4b60*/  ISETP.GE.AND P0, PT, R22, R228, PT ;  /* 0x000000e41600720c */ /* 0x000fe40003f06270 */
[----:B------:R-:W-:Y:S02]  /*4b70*/  IABS R52, R52 ;  /* 0x0000003400347213 */ /* 0x000fe40000000000 */
[----:B------:R-:W-:Y:S02]  /*4b80*/  I2FP.F32.S32 R53, R53 ;  /* 0x0000003500357245 */ /* 0x000fe40000201400 */
[----:B------:R-:W-:Y:S02]  /*4b90*/  FSEL R22, R50, -INF , !P5 ;  /* 0xff80000032167808 */ /* 0x000fe40006800000 */
[----:B------:R-:W-:Y:S01]  /*4ba0*/  FSEL R208, R49, -INF , !P1 ;  /* 0xff80000031d07808 */ /* 0x000fe20004800000 */
[----:B------:R-:W-:Y:S01]  /*4bb0*/  FFMA.FTZ R47, R53, -UR6, R47 ;  /* 0x80000006352f7c23 */ /* 0x000fe2000801002f */
[----:B------:R-:W-:-:S02]  /*4bc0*/  FSEL R207, R12, -INF , !P4 ;  /* 0xff8000000ccf7808 */ /* 0x000fc40006000000 */
[----:B------:R-:W-:Y:S02]  /*4bd0*/  ISETP.GT.AND P1, PT, R28, R21, PT ;  /* 0x000000151c00720c */ /* 0x000fe40003f24270 */
[----:B------:R-:W-:Y:S02]  /*4be0*/  ISETP.GE.AND P4, PT, R21, R229, PT ;  /* 0x000000e51500720c */ /* 0x000fe40003f86270 */
[----:B------:R-:W-:Y:S02]  /*4bf0*/  FSEL R51, R51, -INF , !P3 ;  /* 0xff80000033337808 */ /* 0x000fe40005800000 */
[----:B------:R-:W-:Y:S02]  /*4c00*/  I2FP.F32.S32 R52, R52 ;  /* 0x0000003400347245 */ /* 0x000fe40000201400 */
[----:B------:R-:W-:Y:S02]  /*4c10*/  FSEL R22, R22, -INF , !P2 ;  /* 0xff80000016167808 */ /* 0x000fe40005000000 */
[----:B------:R-:W-:Y:S01]  /*4c20*/  IABS R9, R9 ;  /* 0x0000000900097213 */ /* 0x000fe20000000000 */
[----:B------:R-:W-:Y:S01]  /*4c30*/  FFMA.FTZ R52, R52, -UR6, R78 ;  /* 0x8000000634347c23 */ /* 0x000fe2000801004e */
[----:B------:R-:W-:-:S02]  /*4c40*/  ISETP.GT.AND P2, PT, R28, R18, PT ;  /* 0x000000121c00720c */ /* 0x000fc40003f44270 */
[----:B------:R-:W-:Y:S02]  /*4c50*/  FSEL R27, R27, -INF , !P6 ;  /* 0xff8000001b1b7808 */ /* 0x000fe40007000000 */
[----:B------:R-:W-:Y:S02]  /*4c60*/  IABS R7, R7 ;  /* 0x0000000700077213 */ /* 0x000fe40000000000 */
[-C--:B------:R-:W-:Y:S02]  /*4c70*/  ISETP.GE.AND P5, PT, R21, R228.reuse, PT ;  /* 0x000000e41500720c */ /* 0x080fe40003fa6270 */
[C---:B------:R-:W-:Y:S01]  /*4c80*/  ISETP.GE.AND P6, PT, R18.reuse, R229, PT ;  /* 0x000000e51200720c */ /* 0x040fe20003fc6270 */
[----:B------:R-:W-:Y:S01]  /*4c90*/  IMAD.MOV.U32 R12, RZ, RZ, R7 ;  /* 0x000000ffff0c7224 */ /* 0x000fe200078e0007 */
[----:B------:R-:W-:Y:S02]  /*4ca0*/  ISETP.GE.AND P3, PT, R18, R228, PT ;  /* 0x000000e41200720c */ /* 0x000fe40003f66270 */
[----:B------:R-:W-:-:S02]  /*4cb0*/  FSEL R18, R51, -INF , !P0 ;  /* 0xff80000033127808 */ /* 0x000fc40004000000 */
[----:B------:R-:W-:Y:S02]  /*4cc0*/  FSEL R26, R26, -INF , !P4 ;  /* 0xff8000001a1a7808 */ /* 0x000fe40006000000 */
[----:B------:R-:W-:Y:S02]  /*4cd0*/  FSEL R21, R46, -INF , !P1 ;  /* 0xff8000002e157808 */ /* 0x000fe40004800000 */
[----:B------:R-:W-:Y:S02]  /*4ce0*/  ISETP.GT.AND P0, PT, R28, R19, PT ;  /* 0x000000131c00720c */ /* 0x000fe40003f04270 */
[C---:B------:R-:W-:Y:S02]  /*4cf0*/  ISETP.GE.AND P4, PT, R19.reuse, R229, PT ;  /* 0x000000e51300720c */ /* 0x040fe40003f86270 */
[----:B------:R-:W-:Y:S02]  /*4d00*/  ISETP.GE.AND P1, PT, R19, R228, PT ;  /* 0x000000e41300720c */ /* 0x000fe40003f26270 */
[----:B------:R-:W-:-:S02]  /*4d10*/  I2FP.F32.S32 R9, R9 ;  /* 0x0000000900097245 */ /* 0x000fc40000201400 */
[----:B------:R-:W-:Y:S02]  /*4d20*/  FSEL R19, R47, -INF , !P2 ;  /* 0xff8000002f137808 */ /* 0x000fe40005000000 */
[----:B------:R-:W-:Y:S01]  /*4d30*/  FSEL R21, R21, -INF , !P5 ;  /* 0xff80000015157808 */ /* 0x000fe20006800000 */
[----:B------:R-:W-:Y:S01]  /*4d40*/  FFMA.FTZ R9, R9, -UR6, R79 ;  /* 0x8000000609097c23 */ /* 0x000fe2000801004f */
        /* <DEDUP_REMOVED lines=19> */
[----:B------:R-:W-:Y:S02]  /*4e80*/  IABS R37, R4 ;  /* 0x0000000400257213 */ /* 0x000fe40000000000 */
[----:B------:R-:W-:Y:S02]  /*4e90*/  I2FP.F32.S32 R6, R6 ;  /* 0x0000000600067245 */ /* 0x000fe40000201400 */
[----:B------:R-:W-:Y:S02]  /*4ea0*/  I2FP.F32.S32 R37, R37 ;  /* 0x0000002500257245 */ /* 0x000fe40000201400 */
[----:B------:R-:W-:Y:S01]  /*4eb0*/  FSEL R38, R38, -INF , !P3 ;  /* 0xff80000026267808 */ /* 0x000fe20005800000 */
[----:B------:R-:W-:Y:S01]  /*4ec0*/  FFMA.FTZ R34, R6, -UR6, R34 ;  /* 0x8000000606227c23 */ /* 0x000fe20008010022 */
[----:B------:R-:W-:Y:S01]  /*4ed0*/  IABS R8, R8 ;  /* 0x0000000800087213 */ /* 0x000fe20000000000 */
[----:B------:R-:W-:Y:S01]  /*4ee0*/  FFMA.FTZ R35, R37, -UR6, R35 ;  /* 0x8000000625237c23 */ /* 0x000fe20008010023 */
[----:B------:R-:W-:-:S02]  /*4ef0*/  FSEL R6, R38, -INF , !P0 ;  /* 0xff80000026067808 */ /* 0x000fc40004000000 */
[----:B------:R-:W-:Y:S02]  /*4f00*/  I2FP.F32.S32 R8, R8 ;  /* 0x0000000800087245 */ /* 0x000fe40000201400 */
[----:B------:R-:W-:Y:S02]  /*4f10*/  ISETP.GT.AND P0, PT, R28, R25, PT ;  /* 0x000000191c00720c */ /* 0x000fe40003f04270 */
[----:B------:R-:W-:Y:S01]  /*4f20*/  IABS R37, R5 ;  /* 0x0000000500257213 */ /* 0x000fe20000000000 */
[----:B------:R-:W-:Y:S01]  /*4f30*/  FFMA.FTZ R8, R8, -UR6, R39 ;  /* 0x8000000608087c23 */ /* 0x000fe20008010027 */
[----:B------:R-:W-:Y:S02]  /*4f40*/  FSEL R35, R35, -INF , !P0 ;  /* 0xff80000023237808 */ /* 0x000fe40004000000 */
[----:B------:R-:W-:Y:S02]  /*4f50*/  ISETP.GE.AND P0, PT, R25, R228, PT ;  /* 0x000000e41900720c */ /* 0x000fe40003f06270 */
[----:B------:R-:W-:-:S02]  /*4f60*/  I2FP.F32.S32 R37, R37 ;  /* 0x0000002500257245 */ /* 0x000fc40000201400 */
[----:B------:R-:W-:Y:S02]  /*4f70*/  FSEL R206, R35, -INF , !P0 ;  /* 0xff80000023ce7808 */ /* 0x000fe40004000000 */
[----:B------:R-:W-:Y:S01]  /*4f80*/  FSEL R5, R8, -INF , !P1 ;  /* 0xff80000008057808 */ /* 0x000fe20004800000 */
[----:B------:R-:W-:Y:S01]  /*4f90*/  FFMA.FTZ R30, R37, -UR6, R30 ;  /* 0x80000006251e7c23 */ /* 0x000fe2000801001e */
[----:B------:R-:W-:Y:S02]  /*4fa0*/  ISETP.GE.AND P0, PT, R23, R229, PT ;  /* 0x000000e51700720c */ /* 0x000fe40003f06270 */
[----:B------:R-:W-:Y:S02]  /*4fb0*/  ISETP.GT.AND P1, PT, R28, R23, PT ;  /* 0x000000171c00720c */ /* 0x000fe40003f24270 */
[----:B------:R-:W-:Y:S02]  /*4fc0*/  FSEL R4, R9, -INF , !P2 ;  /* 0xff80000009047808 */ /* 0x000fe40005000000 */
[----:B------:R-:W-:-:S02]  /*4fd0*/  FSEL R197, R197, -INF , !P0 ;  /* 0xff800000c5c57808 */ /* 0x000fc40004000000 */
[----:B------:R-:W-:Y:S02]  /*4fe0*/  ISETP.GT.AND P2, PT, R28, R32, PT ;  /* 0x000000201c00720c */ /* 0x000fe40003f44270 */
[----:B------:R-:W-:Y:S02]  /*4ff0*/  IABS R48, R48 ;  /* 0x0000003000307213 */ /* 0x000fe40000000000 */
[----:B------:R-:W-:Y:S02]  /*5000*/  IABS R45, R45 ;  /* 0x0000002d002d7213 */ /* 0x000fe40000000000 */
[----:B------:R-:W-:Y:S02]  /*5010*/  ISETP.GE.AND P0, PT, R23, R228, PT ;  /* 0x000000e41700720c */ /* 0x000fe40003f06270 */
[----:B------:R-:W-:Y:S02]  /*5020*/  FSEL R30, R30, -INF , !P1 ;  /* 0xff8000001e1e7808 */ /* 0x000fe40004800000 */
[----:B------:R-:W-:-:S02]  /*5030*/  FSEL R9, R40, -INF , !P4 ;  /* 0xff80000028097808 */ /* 0x000fc40006000000 */
[----:B------:R-:W-:Y:S02]  /*5040*/  FSEL R8, R36, -INF , !P6 ;  /* 0xff80000024087808 */ /* 0x000fe40007000000 */
[----:B------:R-:W-:Y:S02]  /*5050*/  FSEL R5, R5, -INF , !P5 ;  /* 0xff80000005057808 */ /* 0x000fe40006800000 */
[----:B------:R-:W-:Y:S02]  /*5060*/  ISETP.GE.AND P4, PT, R32, R229, PT ;  /* 0x000000e52000720c */ /* 0x000fe40003f86270 */
[C---:B------:R-:W-:Y:S02]  /*5070*/  ISETP.GT.AND P6, PT, R28.reuse, R17, PT ;  /* 0x000000111c00720c */ /* 0x040fe40003fc4270 */
[----:B------:R-:W-:Y:S02]  /*5080*/  ISETP.GT.AND P5, PT, R28, R16, PT ;  /* 0x000000101c00720c */ /* 0x000fe40003fa4270 */
[----:B------:R-:W-:-:S02]  /*5090*/  FSEL R203, R34, -INF , !P2 ;  /* 0xff80000022cb7808 */ /* 0x000fc40005000000 */
[----:B------:R-:W-:Y:S02]  /*50a0*/  I2FP.F32.S32 R48, R48 ;  /* 0x0000003000307245 */ /* 0x000fe40000201400 */
[----:B------:R-:W-:Y:S02]  /*50b0*/  I2FP.F32.S32 R45, R45 ;  /* 0x0000002d002d7245 */ /* 0x000fe40000201400 */
[----:B------:R-:W-:Y:S01]  /*50c0*/  FSEL R199, R30, -INF , !P0 ;  /* 0xff8000001ec77808 */ /* 0x000fe20004000000 */
[----:B------:R-:W-:Y:S01]  /*50d0*/  FFMA.FTZ R31, R48, -UR6, R31 ;  /* 0x80000006301f7c23 */ /* 0x000fe2000801001f */
[----:B------:R-:W-:Y:S01]  /*50e0*/  ISETP.GE.AND P3, PT, R32, R228, PT ;  /* 0x000000e42000720c */ /* 0x000fe20003f66270 */
[----:B------:R-:W-:Y:S01]  /*50f0*/  FFMA.FTZ R62, R45, -UR6, R62 ;  /* 0x800000062d3e7c23 */ /* 0x000fe2000801003e */
[-C--:B------:R-:W-:Y:S02]  /*5100*/  ISETP.GE.AND P2, PT, R25, R229.reuse, PT ;  /* 0x000000e51900720c */ /* 0x080fe40003f46270 */
[----:B------:R-:W-:-:S02]  /*5110*/  ISETP.GE.AND P1, PT, R17, R229, PT ;  /* 0x000000e51100720c */ /* 0x000fc40003f26270 */
[----:B------:R-:W-:Y:S02]  /*5120*/  ISETP.GE.AND P0, PT, R17, R228, PT ;  /* 0x000000e41100720c */ /* 0x000fe40003f06270 */
[----:B------:R-:W-:Y:S02]  /*5130*/  P2R R32, PR, RZ, 0x40 ;  /* 0x00000040ff207803 */ /* 0x000fe40000000000 */
[----:B------:R-:W-:Y:S02]  /*5140*/  FSEL R195, R195, -INF , !P4 ;  /* 0xff800000c3c37808 */ /* 0x000fe40006000000 */
[----:B------:R-:W-:Y:S02]  /*5150*/  P2R R34, PR, RZ, 0x20 ;  /* 0x00000020ff227803 */ /* 0x000fe40000000000 */
[----:B------:R-:W-:Y:S02]  /*5160*/  ISETP.GT.AND P6, PT, R28, R15, PT ;  /* 0x0000000f1c00720c */ /* 0x000fe40003fc4270 */
        /* <DEDUP_REMOVED lines=68> */
.L_x_2086:
        /* <DEDUP_REMOVED lines=9> */
[----:B------:R-:W3:Y:S01]  /*5640*/  LDC R168, c[0x0][0x4f8] ;  /* 0x00013e00ffa87b82 */ /* 0x000ee20000000800 */
[CC--:B------:R-:W-:Y:S01]  /*5650*/  ISETP.GE.AND P0, PT, R16.reuse, R229.reuse, PT ;  /* 0x000000e51000720c */ /* 0x0c0fe20003f06270 */
        /* <DEDUP_REMOVED lines=14> */
[----:B------:R-:W-:Y:S01]  /*5740*/  UIADD3 UR27, UPT, UPT, UR33, -0x126145ec, URZ ;  /* 0xed9eba14211b7890 */ /* 0x000fe2000fffe0ff */
[----:B------:R-:W-:Y:S01]  /*5750*/  FSEL R62, R62, -INF , !P2 ;  /* 0xff8000003e3e7808 */ /* 0x000fe20005000000 */
[----:B------:R-:W-:Y:S01]  /*5760*/  UIADD3 UR7, UPT, UPT, UR32, 0x1715609d, URZ ;  /* 0x1715609d20077890 */ /* 0x000fe2000fffe0ff */
[----:B------:R-:W-:Y:S01]  /*5770*/  FSEL R210, R210, -INF , !P0 ;  /* 0xff800000d2d27808 */ /* 0x000fe20004000000 */
[----:B------:R-:W-:Y:S01]  /*5780*/  UIADD3 UR24, UPT, UPT, UR33, 0x646e171e, URZ ;  /* 0x646e171e21187890 */ /* 0x000fe2000fffe0ff */
[-C--:B------:R-:W-:Y:S01]  /*5790*/  ISETP.GE.AND P2, PT, R10, R229.reuse, PT ;  /* 0x000000e50a00720c */ /* 0x080fe20003f46270 */
[----:B------:R-:W-:Y:S01]  /*57a0*/  UISETP.GT.U32.AND UP0, UPT, UR16, UR19, UPT ;  /* 0x000000131000728c */ /* 0x000fe2000bf04070 */
[----:B------:R-:W-:-:S02]  /*57b0*/  ISETP.GE.AND P0, PT, R14, R229, PT ;  /* 0x000000e50e00720c */ /* 0x000fc40003f06270 */
[----:B------:R-:W-:Y:S02]  /*57c0*/  FMNMX3.FTZ R16, R16, R196, R197, !PT ;  /* 0x000000c410107276 */ /* 0x000fe400078100c5 */
[----:B------:R-:W-:Y:S02]  /*57d0*/  IABS R44, R44 ;  /* 0x0000002c002c7213 */ /* 0x000fe40000000000 */
[----:B------:R-:W-:Y:S02]  /*57e0*/  FSEL R208, R208, -INF , !P2 ;  /* 0xff800000d0d07808 */ /* 0x000fe40005000000 */
[----:B------:R-:W-:Y:S02]  /*57f0*/  FSEL R207, R207, -INF , !P0 ;  /* 0xff800000cfcf7808 */ /* 0x000fe40004000000 */
[----:B------:R-:W-:Y:S02]  /*5800*/  FMNMX3.FTZ R16, R16, R198, R213, !PT ;  /* 0x000000c610107276 */ /* 0x000fe400078100d5 */
[----:B------:R-:W-:-:S02]  /*5810*/  ISETP.GE.AND P0, PT, R10, R228, PT ;  /* 0x000000e40a00720c */ /* 0x000fc40003f06270 */
[----:B------:R-:W-:Y:S02]  /*5820*/  FMNMX3.FTZ R10, R22, R18, R21, !PT ;  /* 0x00000012160a7276 */ /* 0x000fe40007810015 */
[----:B------:R-:W-:Y:S02]  /*5830*/  I2FP.F32.S32 R44, R44 ;  /* 0x0000002c002c7245 */ /* 0x000fe40000201400 */
[----:B------:R-:W-:Y:S02]  /*5840*/  IABS R33, R33 ;  /* 0x0000002100217213 */ /* 0x000fe40000000000 */
[----:B------:R-:W-:Y:S01]  /*5850*/  FMNMX3.FTZ R16, R16, R210, R208, !PT ;  /* 0x000000d210107276 */ /* 0x000fe200078100d0 */
[----:B------:R-:W-:Y:S01]  /*5860*/  FFMA.FTZ R44, R44, -UR6, R63 ;  /* 0x800000062c2c7c23 */ /* 0x000fe2000801003f */
[----:B------:R-:W-:Y:S02]  /*5870*/  ISETP.GE.AND P2, PT, R15, R228, PT ;  /* 0x000000e40f00720c */ /* 0x000fe40003f46270 */
[----:B------:R-:W-:-:S02]  /*5880*/  FMNMX3.FTZ R15, R10, R19, R7, !PT ;  /* 0x000000130a0f7276 */ /* 0x000fc40007810007 */
[----:B------:R-:W-:Y:S02]  /*5890*/  IABS R29, R29 ;  /* 0x0000001d001d7213 */ /* 0x000fe40000000000 */
[----:B------:R-:W-:Y:S01]  /*58a0*/  FMNMX.FTZ R164, R207, R16, !PT ;  /* 0x00000010cfa47209 */ /* 0x000fe20007810000 */
[----:B------:R-:W-:Y:S01]  /*58b0*/  IMAD.U32 R16, RZ, RZ, UR23 ;  /* 0x00000017ff107e24 */ /* 0x000fe2000f8e00ff */
[----:B------:R-:W-:Y:S01]  /*58c0*/  I2FP.F32.S32 R33, R33 ;  /* 0x0000002100217245 */ /* 0x000fe20000201400 */
[----:B------:R-:W-:Y:S01]  /*58d0*/  UIADD3 UR23, UPT, UPT, UR23, 0x1, URZ ;  /* 0x0000000117177890 */ /* 0x000fe2000fffe0ff */
[----:B------:R-:W-:Y:S01]  /*58e0*/  FMNMX3.FTZ R15, R15, R4, R6, !PT ;  /* 0x000000040f0f7276 */ /* 0x000fe20007810006 */
[----:B------:R-:W4:Y:S01]  /*58f0*/  SHFL.BFLY PT, R10, R164, 0x2, 0x1f ;  /* 0x0c401f00a40a7f89 */ /* 0x000f2200000e0000 */
[----:B------:R-:W-:Y:S01]  /*5900*/  I2FP.F32.S32 R29, R29 ;  /* 0x0000001d001d7245 */ /* 0x000fe20000201400 */
[----:B------:R-:W-:Y:S01]  /*5910*/  FFMA.FTZ R33, R33, -UR6, R74 ;  /* 0x8000000621217c23 */ /* 0x000fe2000801004a */
[----:B------:R-:W-:-:S02]  /*5920*/  FSEL R44, R44, -INF , !P6 ;  /* 0xff8000002c2c7808 */ /* 0x000fc40007000000 */
[----:B------:R-:W-:Y:S01]  /*5930*/  ISETP.NE.AND P6, PT, R17, RZ, PT ;  /* 0x000000ff1100720c */ /* 0x000fe20003fc5270 */
[----:B------:R-:W-:Y:S01]  /*5940*/  FFMA.FTZ R29, R29, -UR6, R75 ;  /* 0x800000061d1d7c23 */ /* 0x000fe2000801004b */
[----:B------:R-:W-:Y:S02]  /*5950*/  FMNMX3.FTZ R15, R15, R5, R203, !PT ;  /* 0x000000050f0f7276 */ /* 0x000fe400078100cb */
        /* <DEDUP_REMOVED lines=11> */
[----:B------:R-:W-:Y:S02]  /*5a10*/  SHF.R.U32.HI R15, RZ, 0x5, R212 ;  /* 0x00000005ff0f7819 */ /* 0x000fe400000116d4 */
        /* <DEDUP_REMOVED lines=38> */
[----:B------:R-:W-:Y:S01]  /*5c80*/  FFMA.FTZ R191, R11, UR17, -R209 ;  /* 0x000000110bbf7c23 */ /* 0x000fe200080108d1 */
[----:B------:R-:W-:Y:S01]  /*5c90*/  LOP3.LUT R16, R16, UR30, R15, 0x96, !PT ;  /* 0x0000001e10107c12 */ /* 0x000fe2000f8e960f */
[--C-:B------:R-:W-:Y:S01]  /*5ca0*/  FFMA.FTZ R190, R27, UR17, -R209.reuse ;  /* 0x000000111bbe7c23 */ /* 0x100fe200080108d1 */
[----:B------:R-:W-:Y:S01]  /*5cb0*/  FFMA.FTZ R189, R26, UR17, -R209 ;  /* 0x000000111abd7c23 */ /* 0x000fe200080108d1 */
[----:B------:R-:W-:-:S04]  /*5cc0*/  IMAD.WIDE.U32 R10, R10, -0x326172a9, RZ ;  /* 0xcd9e8d570a0a7825 */ /* 0x000fc800078e00ff */
[--C-:B------:R-:W-:Y:S01]  /*5cd0*/  FFMA.FTZ R183, R24, UR17, -R209.reuse ;  /* 0x0000001118b77c23 */ /* 0x100fe200080108d1 */
[----:B------:R-:W-:Y:S01]  /*5ce0*/  MUFU.EX2 R191, R191 ;  /* 0x000000bf00bf7308 */ /* 0x000fe20000000800 */
[----:B------:R-:W-:Y:S01]  /*5cf0*/  FFMA.FTZ R174, R8, UR17, -R209 ;  /* 0x0000001108ae7c23 */ /* 0x000fe200080108d1 */
[----:B------:R-:W-:Y:S01]  /*5d00*/  IMAD.WIDE.U32 R16, R16, -0x326172a9, RZ ;  /* 0xcd9e8d5710107825 */ /* 0x000fe200078e00ff */
[----:B------:R-:W-:-:S03]  /*5d10*/  LOP3.LUT R27, R236, UR13, R11, 0x96, !PT ;  /* 0x0000000dec1b7c12 */ /* 0x000fc6000f8e960b */
[--C-:B------:R-:W-:Y:S01]  /*5d20*/  FFMA.FTZ R178, R9, UR17, -R209.reuse ;  /* 0x0000001109b27c23 */ /* 0x100fe200080108d1 */
[----:B---3--:R-:W-:Y:S01]  /*5d30*/  FMNMX.FTZ R3, R20, R3, !PT ;  /* 0x0000000314037209 */ /* 0x008fe20007810000 */
[----:B------:R-:W-:Y:S01]  /*5d40*/  FFMA.FTZ R182, R13, UR17, -R209 ;  /* 0x000000110db67c23 */ /* 0x000fe200080108d1 */
[----:B------:R-:W-:Y:S01]  /*5d50*/  LOP3.LUT R10, R10, UR12, R17, 0x96, !PT ;  /* 0x0000000c0a0a7c12 */ /* 0x000fe2000f8e9611 */
[----:B------:R-:W-:Y:S01]  /*5d60*/  IMAD.WIDE.U32 R26, R27, -0x2daee0ad, RZ ;  /* 0xd2511f531b1a7825 */ /* 0x000fe200078e00ff */
[----:B------:R-:W-:-:S03]  /*5d70*/  FSETP.NEU.FTZ.AND P0, PT, R3, -INF , PT ;  /* 0xff8000000300780b */ /* 0x000fc60003f1d000 */
[----:B------:R-:W-:Y:S01]  /*5d80*/  FMUL.FTZ R171, R3, UR17 ;  /* 0x0000001103ab7c20 */ /* 0x000fe20008410000 */
[----:B------:R-:W-:Y:S01]  /*5d90*/  MUFU.EX2 R190, R190 ;  /* 0x000000be00be7308 */ /* 0x000fe20000000800 */
[----:B------:R-:W-:Y:S01]  /*5da0*/  IMAD.WIDE.U32 R10, R10, -0x2daee0ad, RZ ;  /* 0xd2511f530a0a7825 */ /* 0x000fe200078e00ff */
[----:B------:R-:W-:-:S03]  /*5db0*/  LOP3.LUT R14, R14, UR27, R27, 0x96, !PT ;  /* 0x0000001b0e0e7c12 */ /* 0x000fc6000f8e961b */
[----:B------:R-:W-:Y:S01]  /*5dc0*/  FFMA.FTZ R179, R12, UR17, -R209 ;  /* 0x000000110cb37c23 */ /* 0x000fe200080108d1 */
[----:B------:R-:W-:Y:S01]  /*5dd0*/  FSEL R171, R171, RZ, P0 ;  /* 0x000000ffabab7208 */ /* 0x000fe20000000000 */
[----:B------:R-:W-:Y:S01]  /*5de0*/  LDSM.16.MT88.4 R88, [R193+0x1c000] ;  /* 0x01c00000c158783b */ /* 0x000fe20000004200 */
[----:B------:R-:W-:Y:S01]  /*5df0*/  LOP3.LUT R24, R26, UR26, R11, 0x96, !PT ;  /* 0x0000001a1a187c12 */ /* 0x000fe2000f8e960b */
[----:B------:R-:W-:Y:S01]  /*5e00*/  IMAD.WIDE.U32 R14, R14, -0x326172a9, RZ ;  /* 0xcd9e8d570e0e7825 */ /* 0x000fe200078e00ff */
[----:B------:R-:W-:Y:S03]  /*5e10*/  MUFU.EX2 R189, R189 ;  /* 0x000000bd00bd7308 */ /* 0x000fe60000000800 */
[--C-:B------:R-:W-:Y:S01]  /*5e20*/  FFMA.FTZ R188, R22, UR17, -R171.reuse ;  /* 0x0000001116bc7c23 */ /* 0x100fe200080108ab */
[----:B------:R-:W-:Y:S01]  /*5e30*/  FFMA.FTZ R187, R18, UR17, -R171 ;  /* 0x0000001112bb7c23 */ /* 0x000fe200080108ab */
[----:B------:R-:W-:-:S04]  /*5e40*/  IMAD.WIDE.U32 R24, R24, -0x326172a9, RZ ;  /* 0xcd9e8d5718187825 */ /* 0x000fc800078e00ff */
[--C-:B------:R-:W-:Y:S01]  /*5e50*/  FFMA.FTZ R186, R21, UR17, -R171.reuse ;  /* 0x0000001115ba7c23 */ /* 0x100fe200080108ab */
[----:B------:R-:W-:Y:S01]  /*5e60*/  FFMA.FTZ R181, R19, UR17, -R171 ;  /* 0x0000001113b57c23 */ /* 0x000fe200080108ab */
[----:B------:R-:W-:Y:S01]  /*5e70*/  LOP3.LUT R8, R16, UR7, R15, 0x96, !PT ;  /* 0x0000000710087c12 */ /* 0x000fe2000f8e960f */
[----:B------:R-:W-:Y:S01]  /*5e80*/  IMAD.MOV.U32 R17, RZ, RZ, R24 ;  /* 0x000000ffff117224 */ /* 0x000fe200078e0018 */
[C---:B------:R-:W-:Y:S01]  /*5e90*/  PRMT R11, R24.reuse, 0x7773, RZ ;  /* 0x00007773180b7816 */ /* 0x040fe200000000ff */
[----:B------:R-:W-:Y:S01]  /*5ea0*/  MUFU.EX2 R188, R188 ;  /* 0x000000bc00bc7308 */ /* 0x000fe20000000800 */
[----:B------:R-:W-:Y:S01]  /*5eb0*/  PRMT R131, R24, 0x7772, RZ ;  /* 0x0000777218837816 */ /* 0x000fe200000000ff */
[----:B------:R-:W-:Y:S01]  /*5ec0*/  FFMA.FTZ R175, R6, UR17, -R171 ;  /* 0x0000001106af7c23 */ /* 0x000fe200080108ab */
[----:B------:R-:W-:Y:S01]  /*5ed0*/  LOP3.LUT R129, R14, UR4, R25, 0x96, !PT ;  /* 0x000000040e817c12 */ /* 0x000fe2000f8e9619 */
[----:B------:R-:W-:Y:S01]  /*5ee0*/  FFMA.FTZ R173, R5, UR17, -R171 ;  /* 0x0000001105ad7c23 */ /* 0x000fe200080108ab */
[----:B------:R-:W-:Y:S01]  /*5ef0*/  PRMT R130, R24, 0x7771, RZ ;  /* 0x0000777118827816 */ /* 0x000fe200000000ff */
[----:B------:R-:W-:Y:S01]  /*5f00*/  LDSM.16.MT88.4 R20, [R169+0x18800] ;  /* 0x01880000a914783b */ /* 0x000fe20000004200 */
[--C-:B------:R-:W-:Y:S01]  /*5f10*/  PRMT R131, R131, 0x5410, R11.reuse ;  /* 0x0000541083837816 */ /* 0x100fe2000000000b */
[----:B------:R-:W2:Y:S01]  /*5f20*/  MUFU.EX2 R187, R187 ;  /* 0x000000bb00bb7308 */ /* 0x000ea20000000800 */
[C---:B------:R-:W-:Y:S01]  /*5f30*/  PRMT R11, R129.reuse, 0x7632, R11 ;  /* 0x00007632810b7816 */ /* 0x040fe2000000000b */
[----:B------:R-:W3:Y:S01]  /*5f40*/  LDSM.16.MT88.4 R24, [R192+0x1e000] ;  /* 0x01e00000c018783b */ /* 0x000ee20000004200 */
[C---:B------:R-:W-:Y:S01]  /*5f50*/  LOP3.LUT R14, R129.reuse, 0xffff, RZ, 0xc0, !PT ;  /* 0x0000ffff810e7812 */ /* 0x040fe200078ec0ff */
[----:B------:R-:W-:Y:S01]  /*5f60*/  IMAD.WIDE.U32 R8, R8, -0x2daee0ad, RZ ;  /* 0xd2511f5308087825 */ /* 0x000fe200078e00ff */
[----:B------:R-:W-:-:S03]  /*5f70*/  LOP3.LUT R128, R129, 0xff, RZ, 0xc0, !PT ;  /* 0x000000ff81807812 */ /* 0x000fc600078ec0ff */
[----:B------:R-:W-:Y:S01]  /*5f80*/  FFMA.FTZ R180, R7, UR17, -R171 ;  /* 0x0000001107b47c23 */ /* 0x000fe200080108ab */
[----:B------:R-:W-:Y:S01]  /*5f90*/  SHF.R.U32.HI R129, RZ, 0x18, R129 ;  /* 0x00000018ff817819 */ /* 0x000fe20000011681 */
[----:B------:R-:W4:Y:S01]  /*5fa0*/  MUFU.EX2 R183, R183 ;  /* 0x000000b700b77308 */ /* 0x000f220000000800 */
[----:B------:R-:W-:Y:S01]  /*5fb0*/  LOP3.LUT R11, R11, 0xff, RZ, 0xc0, !PT ;  /* 0x000000ff0b0b7812 */ /* 0x000fe200078ec0ff */
[----:B------:R-:W-:Y:S01]  /*5fc0*/  IMAD.MOV.U32 R7, RZ, RZ, R8 ;  /* 0x000000ffff077224 */ /* 0x000fe200078e0008 */
[----:B------:R-:W-:Y:S01]  /*5fd0*/  LOP3.LUT R17, R17, 0xff, RZ, 0xc0, !PT ;  /* 0x000000ff11117812 */ /* 0x000fe200078ec0ff */
[----:B------:R-:W-:Y:S01]  /*5fe0*/  FFMA.FTZ R177, R4, UR17, -R171 ;  /* 0x0000001104b17c23 */ /* 0x000fe200080108ab */
[----:B------:R-:W-:Y:S01]  /*5ff0*/  PRMT R129, R11, 0x5410, R129 ;  /* 0x000054100b817816 */ /* 0x000fe20000000081 */
[----:B------:R-:W-:Y:S01]  /*6000*/  LDSM.16.MT88.4 R64, [R192+0x1a000] ;  /* 0x01a00000c040783b */ /* 0x000fe20000004200 */
[----:B------:R-:W-:Y:S01]  /*6010*/  SHF.R.U32.HI R14, RZ, 0x8, R14 ;  /* 0x00000008ff0e7819 */ /* 0x000fe2000001160e */
[----:B------:R-:W-:Y:S01]  /*6020*/  MUFU.EX2 R186, R186 ;  /* 0x000000ba00ba7308 */ /* 0x000fe20000000800 */
[----:B------:R-:W-:Y:S01]  /*6030*/  PRMT R130, R17, 0x5410, R130 ;  /* 0x0000541011827816 */ /* 0x000fe20000000082 */
[----:B------:R-:W-:Y:S01]  /*6040*/  LDSM.16.MT88.4 R96, [R192+0x1c000] ;  /* 0x01c00000c060783b */ /* 0x000fe20000004200 */
[--C-:B------:R-:W-:Y:S01]  /*6050*/  HSET2.LE.AND R129, R129, R168.reuse, PT ;  /* 0x000000a881817233 */ /* 0x100fe20003803000 */
[----:B------:R-:W-:Y:S01]  /*6060*/  FFMA.FTZ R195, R195, UR17, -R209 ;  /* 0x00000011c3c37c23 */ /* 0x000fe200080108d1 */
[----:B------:R-:W-:Y:S01]  /*6070*/  PRMT R128, R128, 0x5410, R14 ;  /* 0x0000541080807816 */ /* 0x000fe2000000000e */
[----:B------:R-:W-:Y:S01]  /*6080*/  LDSM.16.MT88.4 R156, [R194+0x18000] ;  /* 0x01800000c29c783b */ /* 0x000fe20000004200 */
[----:B------:R-:W-:Y:S01]  /*6090*/  LOP3.LUT R131, R131, 0xff00ff, RZ, 0xc0, !PT ;  /* 0x00ff00ff83837812 */ /* 0x000fe200078ec0ff */
[----:B------:R-:W5:Y:S01]  /*60a0*/  MUFU.EX2 R181, R181 ;  /* 0x000000b500b57308 */ /* 0x000f620000000800 */
[----:B--2---:R-:W-:Y:S01]  /*60b0*/  F2FP.BF16.F32.PACK_AB R11, R187, R188 ;  /* 0x000000bcbb0b723e */ /* 0x004fe200000010ff */
[----:B------:R-:W-:Y:S01]  /*60c0*/  LDSM.16.MT88.4 R32, [R194+0x18800] ;  /* 0x01880000c220783b */ /* 0x000fe20000004200 */
[----:B------:R-:W-:Y:S01]  /*60d0*/  LOP3.LUT R10, R10, UR24, R9, 0x96, !PT ;  /* 0x000000180a0a7c12 */ /* 0x000fe2000f8e9609 */
[--C-:B------:R-:W-:Y:S01]  /*60e0*/  FFMA.FTZ R196, R196, UR17, -R209.reuse ;  /* 0x00000011c4c47c23 */ /* 0x100fe200080108d1 */
[----:B------:R-:W-:Y:S01]  /*60f0*/  LOP3.LUT R129, R11, R129, RZ, 0xc0, !PT ;  /* 0x000000810b817212 */ /* 0x000fe200078ec0ff */
[----:B------:R-:W-:Y:S01]  /*6100*/  LDSM.16.MT88.4 R120, [R193+0x1e000] ;  /* 0x01e00000c178783b */ /* 0x000fe20000004200 */
[--C-:B------:R-:W-:Y:S01]  /*6110*/  HSET2.LE.AND R130, R130, R168.reuse, PT ;  /* 0x000000a882827233 */ /* 0x100fe20003803000 */
[----:B------:R-:W-:Y:S01]  /*6120*/  MUFU.EX2 R178, R178 ;  /* 0x000000b200b27308 */ /* 0x000fe20000000800 */
[--C-:B------:R-:W-:Y:S01]  /*6130*/  HSET2.LE.AND R131, R131, R168.reuse, PT ;  /* 0x000000a883837233 */ /* 0x100fe20003803000 */
[----:B------:R-:W-:Y:S01]  /*6140*/  LDSM.16.MT88.4 R104, [R194+0x1e000] ;  /* 0x01e00000c268783b */ /* 0x000fe20000004200 */
[--C-:B------:R-:W-:Y:S01]  /*6150*/  HSET2.LE.AND R128, R128, R168.reuse, PT ;  /* 0x000000a880807233 */ /* 0x100fe20003803000 */
[--C-:B------:R-:W-:Y:S01]  /*6160*/  FFMA.FTZ R197, R197, UR17, -R209.reuse ;  /* 0x00000011c5c57c23 */ /* 0x100fe200080108d1 */
[C---:B------:R-:W-:Y:S01]  /*6170*/  PRMT R9, R8.reuse, 0x7773, RZ ;  /* 0x0000777308097816 */ /* 0x040fe200000000ff */
[----:B------:R-:W-:Y:S01]  /*6180*/  LDSM.16.MT88.4 R140, [R193+0x18000] ;  /* 0x01800000c18c783b */ /* 0x000fe20000004200 */
[----:B------:R-:W-:Y:S01]  /*6190*/  PRMT R11, R8, 0x7772, RZ ;  /* 0x00007772080b7816 */ /* 0x000fe200000000ff */
[----:B------:R-:W2:Y:S01]  /*61a0*/  MUFU.EX2 R174, R174 ;  /* 0x000000ae00ae7308 */ /* 0x000ea20000000800 */
[----:B----4-:R-:W-:Y:S01]  /*61b0*/  F2FP.BF16.F32.PACK_AB R18, R183, R189 ;  /* 0x000000bdb712723e */ /* 0x010fe200000010ff */
[----:B------:R-:W-:Y:S01]  /*61c0*/  LDSM.16.MT88.4 R40, [R194+0x1a000] ;  /* 0x01a00000c228783b */ /* 0x000fe20000004200 */
[----:B-----5:R-:W-:Y:S01]  /*61d0*/  F2FP.BF16.F32.PACK_AB R17, R181, R186 ;  /* 0x000000bab511723e */ /* 0x020fe200000010ff */
[----:B------:R-:W-:Y:S01]  /*61e0*/  FFMA.FTZ R198, R198, UR17, -R209 ;  /* 0x00000011c6c67c23 */ /* 0x000fe200080108d1 */
[----:B------:R-:W-:Y:S01]  /*61f0*/  F2FP.BF16.F32.PACK_AB R14, R190, R191 ;  /* 0x000000bfbe0e723e */ /* 0x000fe200000010ff */
[----:B------:R-:W-:Y:S01]  /*6200*/  LDSM.16.MT88.4 R28, [R193+0x18800] ;  /* 0x01880000c11c783b */ /* 0x000fe20000004200 */
[----:B------:R-:W-:Y:S01]  /*6210*/  PRMT R6, R8, 0x7771, RZ ;  /* 0x0000777108067816 */ /* 0x000fe200000000ff */
[----:B------:R-:W-:Y:S01]  /*6220*/  MUFU.EX2 R175, R175 ;  /* 0x000000af00af7308 */ /* 0x000fe20000000800 */
[----:B------:R-:W-:Y:S01]  /*6230*/  LOP3.LUT R7, R7, 0xff, RZ, 0xc0, !PT ;  /* 0x000000ff07077812 */ /* 0x000fe200078ec0ff */
[--C-:B------:R-:W-:Y:S01]  /*6240*/  FFMA.FTZ R199, R199, UR17, -R171.reuse ;  /* 0x00000011c7c77c23 */ /* 0x100fe200080108ab */
[----:B------:R-:W-:Y:S01]  /*6250*/  LOP3.LUT R8, R10, 0xffff, RZ, 0xc0, !PT ;  /* 0x0000ffff0a087812 */ /* 0x000fe200078ec0ff */
[----:B------:R-:W-:Y:S01]  /*6260*/  FFMA.FTZ R201, R201, UR17, -R171 ;  /* 0x00000011c9c97c23 */ /* 0x000fe200080108ab */
[----:B------:R-:W-:Y:S01]  /*6270*/  PRMT R11, R11, 0x5410, R9 ;  /* 0x000054100b0b7816 */ /* 0x000fe20000000009 */
[--C-:B------:R-:W-:Y:S01]  /*6280*/  FFMA.FTZ R203, R203, UR17, -R171.reuse ;  /* 0x00000011cbcb7c23 */ /* 0x100fe200080108ab */
[----:B------:R-:W-:Y:S01]  /*6290*/  LOP3.LUT R130, R18, R130, RZ, 0xc0, !PT ;  /* 0x0000008212827212 */ /* 0x000fe200078ec0ff */
[----:B------:R-:W4:Y:S01]  /*62a0*/  MUFU.EX2 R173, R173 ;  /* 0x000000ad00ad7308 */ /* 0x000f220000000800 */
[----:B------:R-:W-:Y:S01]  /*62b0*/  LOP3.LUT R131, R17, R131, RZ, 0xc0, !PT ;  /* 0x0000008311837212 */ /* 0x000fe200078ec0ff */
[----:B------:R-:W-:Y:S01]  /*62c0*/  FFMA.FTZ R206, R206, UR17, -R171 ;  /* 0x00000011cece7c23 */ /* 0x000fe200080108ab */
[----:B------:R-:W-:Y:S01]  /*62d0*/  LOP3.LUT R128, R14, R128, RZ, 0xc0, !PT ;  /* 0x000000800e807212 */ /* 0x000fe200078ec0ff */
[----:B------:R-:W-:Y:S01]  /*62e0*/  LDSM.16.MT88.4 R16, [R169+0x1c800] ;  /* 0x01c80000a910783b */ /* 0x000fe20000004200 */
[----:B------:R-:W-:Y:S01]  /*62f0*/  PRMT R6, R7, 0x5410, R6 ;  /* 0x0000541007067816 */ /* 0x000fe20000000006 */
[----:B------:R-:W-:Y:S01]  /*6300*/  FFMA.FTZ R208, R208, UR17, -R209 ;  /* 0x00000011d0d07c23 */ /* 0x000fe200080108d1 */
[C---:B------:R-:W-:Y:S01]  /*6310*/  LOP3.LUT R5, R10.reuse, 0xff, RZ, 0xc0, !PT ;  /* 0x000000ff0a057812 */ /* 0x040fe200078ec0ff */
[----:B------:R-:W-:Y:S01]  /*6320*/  MUFU.EX2 R182, R182 ;  /* 0x000000b600b67308 */ /* 0x000fe20000000800 */
[----:B------:R-:W-:Y:S01]  /*6330*/  SHF.R.U32.HI R8, RZ, 0x8, R8 ;  /* 0x00000008ff087819 */ /* 0x000fe20000011608 */
[----:B------:R-:W5:Y:S01]  /*6340*/  LDSM.16.MT88.4 R12, [R169+0x1a800] ;  /* 0x01a80000a90c783b */ /* 0x000f620000004200 */
[----:B------:R-:W-:Y:S01]  /*6350*/  PRMT R7, R10, 0x7632, R7 ;  /* 0x000076320a077816 */ /* 0x000fe20000000007 */
[C---:B------:R-:W-:Y:S01]  /*6360*/  HMMA.16816.F32.BF16 R152, R128.reuse, R148, RZ ;  /* 0x000000948098723c */ /* 0x040fe200000418ff */
[----:B------:R-:W-:Y:S01]  /*6370*/  LOP3.LUT R11, R11, 0xff00ff, RZ, 0xc0, !PT ;  /* 0x00ff00ff0b0b7812 */ /* 0x000fe200078ec0ff */
[--C-:B------:R-:W-:Y:S01]  /*6380*/  FFMA.FTZ R247, R207, UR17, -R209.reuse ;  /* 0x00000011cff77c23 */ /* 0x100fe200080108d1 */
[----:B------:R-:W-:Y:S01]  /*6390*/  PRMT R8, R5, 0x5410, R8 ;  /* 0x0000541005087816 */ /* 0x000fe20000000008 */
[----:B------:R-:W1:Y:S01]  /*63a0*/  MUFU.EX2 R179, R179 ;  /* 0x000000b300b37308 */ /* 0x000e620000000800 */
[----:B------:R-:W-:Y:S01]  /*63b0*/  SHF.R.U32.HI R9, RZ, 0x18, R10 ;  /* 0x00000018ff097819 */ /* 0x000fe2000001160a */
[--C-:B------:R-:W-:Y:S01]  /*63c0*/  FFMA.FTZ R213, R213, UR17, -R209.reuse ;  /* 0x00000011d5d57c23 */ /* 0x100fe200080108d1 */
[----:B------:R-:W-:Y:S01]  /*63d0*/  LOP3.LUT R7, R7, 0xff, RZ, 0xc0, !PT ;  /* 0x000000ff07077812 */ /* 0x000fe200078ec0ff */
[C---:B------:R-:W-:Y:S01]  /*63e0*/  HMMA.16816.F32.BF16 R148, R128.reuse, R150, RZ ;  /* 0x000000968094723c */ /* 0x040fe200000418ff */
[----:B--2---:R-:W-:Y:S01]  /*63f0*/  F2FP.BF16.F32.PACK_AB R5, R174, R178 ;  /* 0x000000b2ae05723e */ /* 0x004fe200000010ff */
[----:B------:R-:W-:Y:S01]  /*6400*/  FFMA.FTZ R210, R210, UR17, -R209 ;  /* 0x00000011d2d27c23 */ /* 0x000fe200080108d1 */
[--C-:B------:R-:W-:Y:S01]  /*6410*/  HSET2.LE.AND R10, R6, R168.reuse, PT ;  /* 0x000000a8060a7233 */ /* 0x100fe20003803000 */
[----:B------:R-:W-:Y:S01]  /*6420*/  MUFU.EX2 R180, R180 ;  /* 0x000000b400b47308 */ /* 0x000fe20000000800 */
[--C-:B------:R-:W-:Y:S01]  /*6430*/  HSET2.LE.AND R11, R11, R168.reuse, PT ;  /* 0x000000a80b0b7233 */ /* 0x100fe20003803000 */
[----:B------:R-:W-:Y:S01]  /*6440*/  FFMA.FTZ R204, R204, UR17, -R171 ;  /* 0x00000011cccc7c23 */ /* 0x000fe200080108ab */
[----:B----4-:R-:W-:Y:S01]  /*6450*/  F2FP.BF16.F32.PACK_AB R4, R173, R175 ;  /* 0x000000afad04723e */ /* 0x010fe200000010ff */
[C---:B---3--:R-:W-:Y:S01]  /*6460*/  HMMA.16816.F32.BF16 R124, R128.reuse, R24, RZ ;  /* 0x00000018807c723c */ /* 0x048fe200000418ff */
[----:B------:R-:W-:Y:S01]  /*6470*/  PRMT R9, R7, 0x5410, R9 ;  /* 0x0000541007097816 */ /* 0x000fe20000000009 */
[--C-:B------:R-:W-:Y:S01]  /*6480*/  FFMA.FTZ R202, R202, UR17, -R171.reuse ;  /* 0x00000011caca7c23 */ /* 0x100fe200080108ab */
[----:B------:R-:W-:Y:S01]  /*6490*/  LOP3.LUT R10, R5, R10, RZ, 0xc0, !PT ;  /* 0x0000000a050a7212 */ /* 0x000fe200078ec0ff */
[----:B------:R-:W2:Y:S01]  /*64a0*/  MUFU.EX2 R177, R177 ;  /* 0x000000b100b17308 */ /* 0x000ea20000000800 */
[----:B------:R-:W-:Y:S01]  /*64b0*/  LOP3.LUT R11, R4, R11, RZ, 0xc0, !PT ;  /* 0x0000000b040b7212 */ /* 0x000fe200078ec0ff */
[--C-:B------:R-:W-:Y:S01]  /*64c0*/  FFMA.FTZ R200, R200, UR17, -R171.reuse ;  /* 0x00000011c8c87c23 */ /* 0x100fe200080108ab */
[----:B------:R-:W3:Y:S01]  /*64d0*/  LDSM.16.MT88.4 R4, [R169+0x1e800] ;  /* 0x01e80000a904783b */ /* 0x000ee20000004200 */
[--C-:B------:R-:W-:Y:S01]  /*64e0*/  HSET2.LE.AND R8, R8, R168.reuse, PT ;  /* 0x000000a808087233 */ /* 0x100fe20003803000 */
[C---:B------:R-:W-:Y:S01]  /*64f0*/  HMMA.16816.F32.BF16 R44, R128.reuse, R48, RZ ;  /* 0x00000030802c723c */ /* 0x040fe200000418ff */
[----:B------:R-:W-:Y:S01]  /*6500*/  HSET2.LE.AND R9, R9, R168, PT ;  /* 0x000000a809097233 */ /* 0x000fe20003803000 */
[----:B------:R-:W-:Y:S01]  /*6510*/  FFMA.FTZ R246, R170, UR17, -R171 ;  /* 0x00000011aaf67c23 */ /* 0x000fe200080108ab */
[----:B-1----:R-:W-:Y:S01]  /*6520*/  F2FP.BF16.F32.PACK_AB R25, R179, R182 ;  /* 0x000000b6b319723e */ /* 0x002fe200000010ff */
[----:B------:R-:W-:Y:S01]  /*6530*/  MUFU.EX2 R195, R195 ;  /* 0x000000c300c37308 */ /* 0x000fe20000000800 */
[----:B------:R-:W-:Y:S01]  /*6540*/  FADD.FTZ R190, R191, R190 ;  /* 0x000000bebfbe7221 */ /* 0x000fe20000010000 */
[----:B------:R-:W-:Y:S01]  /*6550*/  FADD.FTZ R187, R188, R187 ;  /* 0x000000bbbcbb7221 */ /* 0x000fe20000010000 */
[----:B------:R-:W-:Y:S01]  /*6560*/  LOP3.LUT R8, R25, R8, RZ, 0xc0, !PT ;  /* 0x0000000819087212 */ /* 0x000fe200078ec0ff */
[C---:B------:R-:W-:Y:S01]  /*6570*/  HMMA.16816.F32.BF16 R48, R128.reuse, R50, RZ ;  /* 0x000000328030723c */ /* 0x040fe200000418ff */
[----:B------:R-:W-:Y:S01]  /*6580*/  FADD.FTZ R189, R189, R190 ;  /* 0x000000bebdbd7221 */ /* 0x000fe20000010000 */
[----:B------:R-:W-:Y:S01]  /*6590*/  FADD.FTZ R186, R186, R187 ;  /* 0x000000bbbaba7221 */ /* 0x000fe20000010000 */
[----:B--2---:R-:W-:Y:S01]  /*65a0*/  F2FP.BF16.F32.PACK_AB R24, R177, R180 ;  /* 0x000000b4b118723e */ /* 0x004fe200000010ff */
[----:B------:R-:W-:Y:S01]  /*65b0*/  MUFU.EX2 R196, R196 ;  /* 0x000000c400c47308 */ /* 0x000fe20000000800 */
[----:B------:R-:W-:Y:S01]  /*65c0*/  FADD.FTZ R189, R183, R189 ;  /* 0x000000bdb7bd7221 */ /* 0x000fe20000010000 */
[----:B------:R-:W-:Y:S01]  /*65d0*/  FADD.FTZ R186, R181, R186 ;  /* 0x000000bab5ba7221 */ /* 0x000fe20000010000 */
[----:B------:R-:W-:Y:S01]  /*65e0*/  LOP3.LUT R9, R24, R9, RZ, 0xc0, !PT ;  /* 0x0000000918097212 */ /* 0x000fe200078ec0ff */
[----:B------:R-:W-:Y:S01]  /*65f0*/  HMMA.16816.F32.BF16 R108, R128, R112, RZ ;  /* 0x00000070806c723c */ /* 0x000fe200000418ff */
[----:B------:R-:W-:Y:S01]  /*6600*/  FADD.FTZ R182, R182, R189 ;  /* 0x000000bdb6b67221 */ /* 0x000fe20000010000 */
[----:B------:R-:W-:-:S02]  /*6610*/  FADD.FTZ R180, R180, R186 ;  /* 0x000000bab4b47221 */ /* 0x000fc40000010000 */
[----:B------:R-:W-:Y:S01]  /*6620*/  MUFU.EX2 R197, R197 ;  /* 0x000000c500c57308 */ /* 0x000fe20000000800 */
[----:B------:R-:W-:Y:S01]  /*6630*/  FADD.FTZ R182, R179, R182 ;  /* 0x000000b6b3b67221 */ /* 0x000fe20000010000 */
[----:B------:R-:W-:Y:S02]  /*6640*/  FADD.FTZ R180, R177, R180 ;  /* 0x000000b4b1b47221 */ /* 0x000fe40000010000 */
[----:B------:R-:W-:Y:S01]  /*6650*/  HMMA.16816.F32.BF16 R152, R8, R20, R152 ;  /* 0x000000140898723c */ /* 0x000fe20000041898 */
[----:B------:R-:W-:Y:S01]  /*6660*/  FADD.FTZ R178, R178, R182 ;  /* 0x000000b6b2b27221 */ /* 0x000fe20000010000 */
[----:B------:R-:W-:Y:S02]  /*6670*/  FADD.FTZ R175, R175, R180 ;  /* 0x000000b4afaf7221 */ /* 0x000fe40000010000 */
[----:B------:R-:W1:Y:S01]  /*6680*/  MUFU.EX2 R198, R198 ;  /* 0x000000c600c67308 */ /* 0x000e620000000800 */
[----:B------:R-:W-:Y:S01]  /*6690*/  FADD.FTZ R178, R174, R178 ;  /* 0x000000b2aeb27221 */ /* 0x000fe20000010000 */
[----:B------:R-:W-:-:S02]  /*66a0*/  FADD.FTZ R175, R173, R175 ;  /* 0x000000afadaf7221 */ /* 0x000fc40000010000 */
[----:B------:R-:W-:Y:S01]  /*66b0*/  HMMA.16816.F32.BF16 R148, R8, R22, R148 ;  /* 0x000000160894723c */ /* 0x000fe20000041894 */
[----:B------:R-:W2:Y:S03]  /*66c0*/  LDSM.16.MT88.4 R20, [R192+0x18800] ;  /* 0x01880000c014783b */ /* 0x000ea60000004200 */
[----:B------:R-:W-:Y:S04]  /*66d0*/  MUFU.EX2 R199, R199 ;  /* 0x000000c700c77308 */ /* 0x000fe80000000800 */
[----:B------:R-:W-:Y:S04]  /*66e0*/  HMMA.16816.F32.BF16 R112, R128, R114, RZ ;  /* 0x000000728070723c */ /* 0x000fe800000418ff */
[----:B------:R-:W4:Y:S04]  /*66f0*/  MUFU.EX2 R201, R201 ;  /* 0x000000c900c97308 */ /* 0x000f280000000800 */
[C---:B-----5:R-:W-:Y:S04]  /*6700*/  HMMA.16816.F32.BF16 R44, R8.reuse, R12, R44 ;  /* 0x0000000c082c723c */ /* 0x060fe8000004182c */
[----:B------:R-:W-:Y:S04]  /*6710*/  MUFU.EX2 R203, R203 ;  /* 0x000000cb00cb7308 */ /* 0x000fe80000000800 */
[----:B------:R-:W-:Y:S01]  /*6720*/  HMMA.16816.F32.BF16 R48, R8, R14, R48 ;  /* 0x0000000e0830723c */ /* 0x000fe20000041830 */
[----:B------:R-:W5:Y:S03]  /*6730*/  LDSM.16.MT88.4 R12, [R193+0x1a800] ;  /* 0x01a80000c10c783b */ /* 0x000f660000004200 */
[----:B------:R-:W4:Y:S04]  /*6740*/  MUFU.EX2 R206, R206 ;  /* 0x000000ce00ce7308 */ /* 0x000f280000000800 */
[C---:B------:R-:W-:Y:S04]  /*6750*/  HMMA.16816.F32.BF16 R136, R128.reuse, R132, RZ ;  /* 0x000000848088723c */ /* 0x040fe800000418ff */
[----:B------:R-:W-:Y:S04]  /*6760*/  MUFU.EX2 R208, R208 ;  /* 0x000000d000d07308 */ /* 0x000fe80000000800 */
[C---:B------:R-:W-:Y:S04]  /*6770*/  HMMA.16816.F32.BF16 R132, R128.reuse, R134, RZ ;  /* 0x000000868084723c */ /* 0x040fe800000418ff */
[----:B------:R-:W-:Y:S04]  /*6780*/  MUFU.EX2 R247, R247 ;  /* 0x000000f700f77308 */ /* 0x000fe80000000800 */
[C---:B------:R-:W-:Y:S04]  /*6790*/  HMMA.16816.F32.BF16 R76, R128.reuse, R80, RZ ;  /* 0x00000050804c723c */ /* 0x040fe800000418ff */
[----:B------:R-:W-:Y:S04]  /*67a0*/  MUFU.EX2 R213, R213 ;  /* 0x000000d500d57308 */ /* 0x000fe80000000800 */
[----:B------:R-:W-:Y:S04]  /*67b0*/  HMMA.16816.F32.BF16 R80, R128, R82, RZ ;  /* 0x000000528050723c */ /* 0x000fe800000418ff */
[----:B------:R-:W-:Y:S04]  /*67c0*/  MUFU.EX2 R210, R210 ;  /* 0x000000d200d27308 */ /* 0x000fe80000000800 */
[C---:B---3--:R-:W-:Y:S04]  /*67d0*/  HMMA.16816.F32.BF16 R108, R8.reuse, R4, R108 ;  /* 0x00000004086c723c */ /* 0x048fe8000004186c */
[----:B------:R-:W-:Y:S04]  /*67e0*/  MUFU.EX2 R204, R204 ;  /* 0x000000cc00cc7308 */ /* 0x000fe80000000800 */
[----:B------:R-:W-:Y:S01]  /*67f0*/  HMMA.16816.F32.BF16 R112, R8, R6, R112 ;  /* 0x000000060870723c */ /* 0x000fe20000041870 */
[----:B------:R-:W3:Y:S03]  /*6800*/  LDSM.16.MT88.4 R4, [R194+0x1c800] ;  /* 0x01c80000c204783b */ /* 0x000ee60000004200 */
[----:B------:R-:W-:Y:S04]  /*6810*/  MUFU.EX2 R202, R202 ;  /* 0x000000ca00ca7308 */ /* 0x000fe80000000800 */
[C---:B------:R-:W-:Y:S04]  /*6820*/  HMMA.16816.F32.BF16 R52, R128.reuse, R56, RZ ;  /* 0x000000388034723c */ /* 0x040fe800000418ff */
[----:B------:R-:W-:Y:S04]  /*6830*/  MUFU.EX2 R200, R200 ;  /* 0x000000c800c87308 */ /* 0x000fe80000000800 */
[----:B------:R-:W-:Y:S04]  /*6840*/  HMMA.16816.F32.BF16 R56, R128, R58, RZ ;  /* 0x0000003a8038723c */ /* 0x000fe800000418ff */
[----:B------:R-:W4:Y:S04]  /*6850*/  MUFU.EX2 R246, R246 ;  /* 0x000000f600f67308 */ /* 0x000f280000000800 */
[C---:B--2---:R-:W-:Y:S08]  /*6860*/  HMMA.16816.F32.BF16 R136, R8.reuse, R20, R136 ;  /* 0x000000140888723c */ /* 0x044ff00000041888 */
[C---:B------:R-:W-:Y:S01]  /*6870*/  HMMA.16816.F32.BF16 R132, R8.reuse, R22, R132 ;  /* 0x000000160884723c */ /* 0x040fe20000041884 */
[----:B------:R-:W2:Y:S07]  /*6880*/  LDSM.16.MT88.4 R20, [R193+0x1c800] ;  /* 0x01c80000c114783b */ /* 0x000eae0000004200 */
[C---:B------:R-:W-:Y:S08]  /*6890*/  HMMA.16816.F32.BF16 R76, R8.reuse, R16, R76 ;  /* 0x00000010084c723c */ /* 0x040ff0000004184c */
[----:B------:R-:W-:Y:S01]  /*68a0*/  HMMA.16816.F32.BF16 R80, R8, R18, R80 ;  /* 0x000000120850723c */ /* 0x000fe20000041850 */
[----:B------:R-:W1:Y:S07]  /*68b0*/  LDSM.16.MT88.4 R16, [R192+0x1a800] ;  /* 0x01a80000c010783b */ /* 0x000e6e0000004200 */
[----:B------:R-:W-:Y:S08]  /*68c0*/  HMMA.16816.F32.BF16 R68, R128, R72, RZ ;  /* 0x000000488044723c */ /* 0x000ff000000418ff */
[C---:B-----5:R-:W-:Y:S08]  /*68d0*/  HMMA.16816.F32.BF16 R52, R8.reuse, R12, R52 ;  /* 0x0000000c0834723c */ /* 0x060ff00000041834 */
[----:B------:R-:W-:Y:S01]  /*68e0*/  HMMA.16816.F32.BF16 R56, R8, R14, R56 ;  /* 0x0000000e0838723c */ /* 0x000fe20000041838 */
[----:B------:R-:W5:Y:S07]  /*68f0*/  LDSM.16.MT88.4 R12, [R192+0x1c800] ;  /* 0x01c80000c00c783b */ /* 0x000f6e0000004200 */
[C---:B------:R-:W-:Y:S08]  /*6900*/  HMMA.16816.F32.BF16 R84, R128.reuse, R88, RZ ;  /* 0x000000588054723c */ /* 0x040ff000000418ff */
[C---:B------:R-:W-:Y:S08]  /*6910*/  HMMA.16816.F32.BF16 R60, R128.reuse, R64, RZ ;  /* 0x00000040803c723c */ /* 0x040ff000000418ff */
[C---:B------:R-:W-:Y:S08]  /*6920*/  HMMA.16816.F32.BF16 R72, R128.reuse, R74, RZ ;  /* 0x0000004a8048723c */ /* 0x040ff000000418ff */
[----:B------:R-:W-:Y:S08]  /*6930*/  HMMA.16816.F32.BF16 R64, R128, R66, RZ ;  /* 0x000000428040723c */ /* 0x000ff000000418ff */
[----:B---3--:R-:W-:Y:S01]  /*6940*/  HMMA.16816.F32.BF16 R68, R8, R4, R68 ;  /* 0x000000040844723c */ /* 0x008fe20000041844 */
[----:B------:R-:W-:-:S05]  /*6950*/  IMAD.U32 R4, RZ, RZ, UR23 ;  /* 0x00000017ff047e24 */ /* 0x000fca000f8e00ff */
[----:B------:R-:W-:Y:S02]  /*6960*/  LOP3.LUT R4, R4, UR33, R245, 0x96, !PT ;  /* 0x0000002104047c12 */ /* 0x000fe4000f8e96f5 */
[----:B------:R-:W-:Y:S03]  /*6970*/  HMMA.16816.F32.BF16 R92, R128, R96, RZ ;  /* 0x00000060805c723c */ /* 0x000fe600000418ff */
[----:B------:R-:W-:-:S05]  /*6980*/  IMAD.WIDE.U32 R4, R4, -0x326172a9, RZ ;  /* 0xcd9e8d5704047825 */ /* 0x000fca00078e00ff */
[C---:B------:R-:W-:Y:S08]  /*6990*/  HMMA.16816.F32.BF16 R96, R128.reuse, R98, RZ ;  /* 0x000000628060723c */ /* 0x040ff000000418ff */
[----:B------:R-:W-:Y:S08]  /*69a0*/  HMMA.16816.F32.BF16 R160, R128, R156, RZ ;  /* 0x0000009c80a0723c */ /* 0x000ff000000418ff */
[----:B--2---:R-:W-:Y:S01]  /*69b0*/  HMMA.16816.F32.BF16 R84, R8, R20, R84 ;  /* 0x000000140854723c */ /* 0x004fe20000041854 */
[----:B------:R-:W-:-:S02]  /*69c0*/  LOP3.LUT R21, R248, UR15, R5, 0x96, !PT ;  /* 0x0000000ff8157c12 */ /* 0x000fc4000f8e9605 */
[----:B------:R-:W-:-:S05]  /*69d0*/  LOP3.LUT R20, R4, UR14, R237, 0x96, !PT ;  /* 0x0000000e04147c12 */ /* 0x000fca000f8e96ed */
[C---:B------:R-:W-:Y:S01]  /*69e0*/  HMMA.16816.F32.BF16 R72, R8.reuse, R6, R72 ;  /* 0x000000060848723c */ /* 0x040fe20000041848 */
[----:B------:R-:W2:Y:S07]  /*69f0*/  LDSM.16.MT88.4 R4, [R193+0x1e800] ;  /* 0x01e80000c104783b */ /* 0x000eae0000004200 */
[C---:B-1----:R-:W-:Y:S08]  /*6a00*/  HMMA.16816.F32.BF16 R60, R8.reuse, R16, R60 ;  /* 0x00000010083c723c */ /* 0x042ff0000004183c */
[----:B------:R-:W-:Y:S01]  /*6a10*/  HMMA.16816.F32.BF16 R64, R8, R18, R64 ;  /* 0x000000120840723c */ /* 0x000fe20000041840 */
[----:B------:R-:W1:Y:S07]  /*6a20*/  LDSM.16.MT88.4 R16, [R194+0x1e800] ;  /* 0x01e80000c210783b */ /* 0x000e6e0000004200 */
[----:B------:R-:W-:Y:S08]  /*6a30*/  HMMA.16816.F32.BF16 R88, R128, R90, RZ ;  /* 0x0000005a8058723c */ /* 0x000ff000000418ff */
[C---:B-----5:R-:W-:Y:S08]  /*6a40*/  HMMA.16816.F32.BF16 R92, R8.reuse, R12, R92 ;  /* 0x0000000c085c723c */ /* 0x060ff0000004185c */
[C---:B------:R-:W-:Y:S01]  /*6a50*/  HMMA.16816.F32.BF16 R96, R8.reuse, R14, R96 ;  /* 0x0000000e0860723c */ /* 0x040fe20000041860 */
[----:B------:R-:W3:Y:S07]  /*6a60*/  LDSM.16.MT88.4 R12, [R192+0x1e800] ;  /* 0x01e80000c00c783b */ /* 0x000eee0000004200 */
[----:B------:R-:W-:Y:S01]  /*6a70*/  HMMA.16816.F32.BF16 R160, R8, R32, R160 ;  /* 0x0000002008a0723c */ /* 0x000fe200000418a0 */
[----:B------:R-:W-:-:S04]  /*6a80*/  IMAD.WIDE.U32 R32, R21, -0x2daee0ad, RZ ;  /* 0xd2511f5315207825 */ /* 0x000fc800078e00ff */
[----:B------:R-:W-:-:S03]  /*6a90*/  IMAD.WIDE.U32 R20, R20, -0x2daee0ad, RZ ;  /* 0xd2511f5314147825 */ /* 0x000fc600078e00ff */
[----:B------:R-:W-:Y:S02]  /*6aa0*/  HMMA.16816.F32.BF16 R116, R128, R120, RZ ;  /* 0x000000788074723c */ /* 0x000fe400000418ff */
[----:B------:R-:W-:-:S06]  /*6ab0*/  LOP3.LUT R32, R32, UR30, R21, 0x96, !PT ;  /* 0x0000001e20207c12 */ /* 0x000fcc000f8e9615 */
[C---:B------:R-:W-:Y:S08]  /*6ac0*/  HMMA.16816.F32.BF16 R120, R128.reuse, R122, RZ ;  /* 0x0000007a8078723c */ /* 0x040ff000000418ff */
[C---:B------:R-:W-:Y:S08]  /*6ad0*/  HMMA.16816.F32.BF16 R156, R128.reuse, R158, RZ ;  /* 0x0000009e809c723c */ /* 0x040ff000000418ff */
        /* <DEDUP_REMOVED lines=14> */
[----:B------:R-:W-:Y:S01]  /*6bc0*/  HMMA.16816.F32.BF16 R128, R128, R26, RZ ;  /* 0x0000001a8080723c */ /* 0x000fe200000418ff */
[----:B------:R-:W5:Y:S07]  /*6bd0*/  LDSM.16.MT88.4 R24, [R194+0x1a800] ;  /* 0x01a80000c218783b */ /* 0x000f6e0000004200 */
[C---:B--2---:R-:W-:Y:S08]  /*6be0*/  HMMA.16816.F32.BF16 R116, R8.reuse, R4, R116 ;  /* 0x000000040874723c */ /* 0x044ff00000041874 */
[C---:B------:R-:W-:Y:S01]  /*6bf0*/  HMMA.16816.F32.BF16 R120, R8.reuse, R6, R120 ;  /* 0x000000060878723c */ /* 0x040fe20000041878 */
[----:B------:R-:W2:Y:S07]  /*6c00*/  LDSM.16.MT88.4 R4, [R169+0x19000] ;  /* 0x01900000a904783b */ /* 0x000eae0000004200 */
[----:B------:R-:W-:Y:S01]  /*6c10*/  HMMA.16816.F32.BF16 R156, R8, R34, R156 ;  /* 0x00000022089c723c */ /* 0x000fe2000004189c */
[----:B------:R-:W-:-:S05]  /*6c20*/  LOP3.LUT R34, R20, UR27, R23, 0x96, !PT ;  /* 0x0000001b14227c12 */ /* 0x000fca000f8e9617 */
[----:B------:R-:W-:Y:S02]  /*6c30*/  IMAD.WIDE.U32 R34, R34, -0x326172a9, RZ ;  /* 0xcd9e8d5722227825 */ /* 0x000fe400078e00ff */
[----:B-1----:R-:W-:Y:S01]  /*6c40*/  HMMA.16816.F32.BF16 R100, R8, R16, R100 ;  /* 0x000000100864723c */ /* 0x002fe20000041864 */
[----:B------:R-:W-:-:S05]  /*6c50*/  LOP3.LUT R16, R22, UR26, R217, 0x96, !PT ;  /* 0x0000001a16107c12 */ /* 0x000fca000f8e96d9 */
[----:B------:R-:W-:Y:S02]  /*6c60*/  IMAD.WIDE.U32 R22, R16, -0x326172a9, RZ ;  /* 0xcd9e8d5710167825 */ /* 0x000fe400078e00ff */
[C---:B------:R-:W-:Y:S02]  /*6c70*/  HMMA.16816.F32.BF16 R104, R8.reuse, R18, R104 ;  /* 0x000000120868723c */ /* 0x040fe40000041868 */
[----:B------:R-:W-:Y:S01]  /*6c80*/  IMAD.MOV.U32 R20, RZ, RZ, R22 ;  /* 0x000000ffff147224 */ /* 0x000fe200078e0016 */
[----:B------:R-:W-:Y:S02]  /*6c90*/  LOP3.LUT R16, R34, UR4, R23, 0x96, !PT ;  /* 0x0000000422107c12 */ /* 0x000fe4000f8e9617 */
[C---:B------:R-:W-:Y:S02]  /*6ca0*/  PRMT R19, R22.reuse, 0x7773, RZ ;  /* 0x0000777316137816 */ /* 0x040fe400000000ff */
[----:B------:R-:W-:Y:S01]  /*6cb0*/  PRMT R17, R22, 0x7772, RZ ;  /* 0x0000777216117816 */ /* 0x000fe200000000ff */
[----:B---3--:R-:W-:Y:S01]  /*6cc0*/  HMMA.16816.F32.BF16 R124, R8, R12, R124 ;  /* 0x0000000c087c723c */ /* 0x008fe2000004187c */
[----:B------:R-:W-:-:S02]  /*6cd0*/  LOP3.LUT R23, R16, 0xffff, RZ, 0xc0, !PT ;  /* 0x0000ffff10177812 */ /* 0x000fc400078ec0ff */
[----:B------:R-:W-:Y:S02]  /*6ce0*/  PRMT R13, R16, 0x7632, R13 ;  /* 0x00007632100d7816 */ /* 0x000fe4000000000d */
[----:B------:R-:W-:Y:S02]  /*6cf0*/  PRMT R18, R22, 0x7771, RZ ;  /* 0x0000777116127816 */ /* 0x000fe400000000ff */
[----:B------:R-:W-:Y:S01]  /*6d00*/  LOP3.LUT R22, R20, 0xff, RZ, 0xc0, !PT ;  /* 0x000000ff14167812 */ /* 0x000fe200078ec0ff */
[----:B------:R-:W-:Y:S01]  /*6d10*/  HMMA.16816.F32.BF16 R140, R8, R30, R140 ;  /* 0x0000001e088c723c */ /* 0x000fe2000004188c */
[----:B------:R-:W-:Y:S02]  /*6d20*/  LOP3.LUT R21, R16, 0xff, RZ, 0xc0, !PT ;  /* 0x000000ff10157812 */ /* 0x000fe400078ec0ff */
[----:B------:R-:W-:Y:S02]  /*6d30*/  SHF.R.U32.HI R12, RZ, 0x18, R16 ;  /* 0x00000018ff0c7819 */ /* 0x000fe40000011610 */
[----:B------:R-:W-:-:S02]  /*6d40*/  SHF.R.U32.HI R20, RZ, 0x8, R23 ;  /* 0x00000008ff147819 */ /* 0x000fc40000011617 */
[----:B------:R-:W-:Y:S01]  /*6d50*/  PRMT R19, R17, 0x5410, R19 ;  /* 0x0000541011137816 */ /* 0x000fe20000000013 */
[C---:B------:R-:W-:Y:S01]  /*6d60*/  HMMA.16816.F32.BF16 R144, R8.reuse, R28, R144 ;  /* 0x0000001c0890723c */ /* 0x040fe20000041890 */
[----:B------:R-:W-:Y:S02]  /*6d70*/  LOP3.LUT R16, R13, 0xff, RZ, 0xc0, !PT ;  /* 0x000000ff0d107812 */ /* 0x000fe400078ec0ff */
[----:B------:R-:W-:Y:S02]  /*6d80*/  PRMT R18, R22, 0x5410, R18 ;  /* 0x0000541016127816 */ /* 0x000fe40000000012 */
[----:B------:R-:W-:Y:S02]  /*6d90*/  PRMT R17, R21, 0x5410, R20 ;  /* 0x0000541015117816 */ /* 0x000fe40000000014 */
[----:B------:R-:W-:Y:S01]  /*6da0*/  LOP3.LUT R19, R19, 0xff00ff, RZ, 0xc0, !PT ;  /* 0x00ff00ff13137812 */ /* 0x000fe200078ec0ff */
[----:B-----5:R-:W-:Y:S01]  /*6db0*/  HMMA.16816.F32.BF16 R36, R8, R24, R36 ;  /* 0x000000180824723c */ /* 0x020fe20000041824 */
[----:B------:R-:W-:Y:S01]  /*6dc0*/  PRMT R12, R16, 0x5410, R12 ;  /* 0x00005410100c7816 */ /* 0x000fe2000000000c */
[----:B------:R-:W1:Y:S01]  /*6dd0*/  LDSM.16.MT88.4 R20, [R169+0x1d000] ;  /* 0x01d00000a914783b */ /* 0x000e620000004200 */
[----:B------:R-:W-:-:S02]  /*6de0*/  HSET2.LE.AND R18, R18, R168, PT ;  /* 0x000000a812127233 */ /* 0x000fc40003803000 */
[--C-:B------:R-:W-:Y:S02]  /*6df0*/  HSET2.LE.AND R31, R19, R168.reuse, PT ;  /* 0x000000a8131f7233 */ /* 0x100fe40003803000 */
[--C-:B------:R-:W-:Y:S01]  /*6e00*/  HSET2.LE.AND R17, R17, R168.reuse, PT ;  /* 0x000000a811117233 */ /* 0x100fe20003803000 */
[C---:B------:R-:W-:Y:S01]  /*6e10*/  HMMA.16816.F32.BF16 R40, R8.reuse, R26, R40 ;  /* 0x0000001a0828723c */ /* 0x040fe20000041828 */
[----:B------:R-:W-:Y:S01]  /*6e20*/  HSET2.LE.AND R12, R12, R168, PT ;  /* 0x000000a80c0c7233 */ /* 0x000fe20003803000 */
[----:B------:R-:W3:Y:S01]  /*6e30*/  LDSM.16.MT88.4 R24, [R169+0x1b000] ;  /* 0x01b00000a918783b */ /* 0x000ee20000004200 */
[----:B------:R-:W-:Y:S02]  /*6e40*/  F2FP.BF16.F32.PACK_AB R30, R198, R197 ;  /* 0x000000c5c61e723e */ /* 0x000fe400000010ff */
[----:B----4-:R-:W-:Y:S02]  /*6e50*/  F2FP.BF16.F32.PACK_AB R13, R201, R199 ;  /* 0x000000c7c90d723e */ /* 0x010fe400000010ff */
[----:B------:R-:W-:Y:S01]  /*6e60*/  F2FP.BF16.F32.PACK_AB R28, R196, R195 ;  /* 0x000000c3c41c723e */ /* 0x000fe200000010ff */
[----:B------:R-:W-:Y:S01]  /*6e70*/  HMMA.16816.F32.BF16 R128, R8, R14, R128 ;  /* 0x0000000e0880723c */ /* 0x000fe20000041880 */
[----:B------:R-:W-:Y:S01]  /*6e80*/  F2FP.BF16.F32.PACK_AB R29, R206, R203 ;  /* 0x000000cbce1d723e */ /* 0x000fe200000010ff */
[----:B------:R-:W4:Y:S01]  /*6e90*/  LDSM.16.MT88.4 R8, [R169+0x1f000] ;  /* 0x01f00000a908783b */ /* 0x000f220000004200 */
[----:B------:R-:W-:Y:S01]  /*6ea0*/  LOP3.LUT R30, R30, R18, RZ, 0xc0, !PT ;  /* 0x000000121e1e7212 */ /* 0x000fe200078ec0ff */
        /* <DEDUP_REMOVED lines=8> */
[----:B------:R-:W-:-:S02]  /*6f30*/  FADD.FTZ R197, R197, R195 ;  /* 0x000000c3c5c57221 */ /* 0x000fc40000010000 */
[----:B------:R-:W5:Y:S01]  /*6f40*/  LDSM.16.MT88.4 R12, [R193+0x19000] ;  /* 0x01900000c10c783b */ /* 0x000f620000004200 */
[----:B------:R-:W-:Y:S01]  /*6f50*/  FADD.FTZ R199, R199, R203 ;  /* 0x000000cbc7c77221 */ /* 0x000fe20000010000 */
[----:B--2---:R-:W-:Y:S01]  /*6f60*/  HMMA.16816.F32.BF16 R152, R28, R4, R152 ;  /* 0x000000041c98723c */ /* 0x004fe20000041898 */
[----:B------:R-:W-:Y:S02]  /*6f70*/  FADD.FTZ R197, R198, R197 ;  /* 0x000000c5c6c57221 */ /* 0x000fe40000010000 */
[----:B------:R-:W-:-:S05]  /*6f80*/  FADD.FTZ R199, R201, R199 ;  /* 0x000000c7c9c77221 */ /* 0x000fca0000010000 */
[C---:B------:R-:W-:Y:S01]  /*6f90*/  HMMA.16816.F32.BF16 R148, R28.reuse, R6, R148 ;  /* 0x000000061c94723c */ /* 0x040fe20000041894 */
[----:B------:R-:W2:Y:S07]  /*6fa0*/  LDSM.16.MT88.4 R4, [R192+0x19000] ;  /* 0x01900000c004783b */ /* 0x000eae0000004200 */
[C---:B-1----:R-:W-:Y:S08]  /*6fb0*/  HMMA.16816.F32.BF16 R76, R28.reuse, R20, R76 ;  /* 0x000000141c4c723c */ /* 0x042ff0000004184c */
[C---:B---3--:R-:W-:Y:S08]  /*6fc0*/  HMMA.16816.F32.BF16 R44, R28.reuse, R24, R44 ;  /* 0x000000181c2c723c */ /* 0x048ff0000004182c */
[C---:B----4-:R-:W-:Y:S08]  /*6fd0*/  HMMA.16816.F32.BF16 R108, R28.reuse, R8, R108 ;  /* 0x000000081c6c723c */ /* 0x050ff0000004186c */
[C---:B------:R-:W-:Y:S01]  /*6fe0*/  HMMA.16816.F32.BF16 R112, R28.reuse, R10, R112 ;  /* 0x0000000a1c70723c */ /* 0x040fe20000041870 */
[----:B------:R-:W1:Y:S07]  /*6ff0*/  LDSM.16.MT88.4 R8, [R193+0x1b000] ;  /* 0x01b00000c108783b */ /* 0x000e6e0000004200 */
[C---:B-----5:R-:W-:Y:S08]  /*7000*/  HMMA.16816.F32.BF16 R144, R28.reuse, R12, R144 ;  /* 0x0000000c1c90723c */ /* 0x060ff00000041890 */
[C---:B--2---:R-:W-:Y:S08]  /*7010*/  HMMA.16816.F32.BF16 R136, R28.reuse, R4, R136 ;  /* 0x000000041c88723c */ /* 0x044ff00000041888 */
[C---:B------:R-:W-:Y:S01]  /*7020*/  HMMA.16816.F32.BF16 R132, R28.reuse, R6, R132 ;  /* 0x000000061c84723c */ /* 0x040fe20000041884 */
[----:B------:R-:W2:Y:S07]  /*7030*/  LDSM.16.MT88.4 R4, [R193+0x1d000] ;  /* 0x01d00000c104783b */ /* 0x000eae0000004200 */
        /* <DEDUP_REMOVED lines=11> */
[----:B---3--:R-:W-:Y:S01]  /*70f0*/  HMMA.16816.F32.BF16 R92, R28, R12, R92 ;  /* 0x0000000c1c5c723c */ /* 0x008fe2000004185c */
[----:B------:R-:W-:-:S02]  /*7100*/  LOP3.LUT R12, R32, UR7, R35, 0x96, !PT ;  /* 0x00000007200c7c12 */ /* 0x000fc4000f8e9623 */
[----:B------:R-:W3:Y:S03]  /*7110*/  LDSM.16.MT88.4 R32, [R192+0x1f000] ;  /* 0x01f00000c020783b */ /* 0x000ee60000004200 */
[----:B------:R-:W-:Y:S02]  /*7120*/  IMAD.WIDE.U32 R12, R12, -0x2daee0ad, RZ ;  /* 0xd2511f530c0c7825 */ /* 0x000fe400078e00ff */
[----:B------:R-:W-:Y:S01]  /*7130*/  HMMA.16816.F32.BF16 R48, R28, R26, R48 ;  /* 0x0000001a1c30723c */ /* 0x000fe20000041830 */
[----:B------:R-:W5:Y:S02]  /*7140*/  LDSM.16.MT88.4 R24, [R194+0x1b000] ;  /* 0x01b00000c218783b */ /* 0x000f640000004200 */
[----:B------:R-:W-:-:S05]  /*7150*/  LOP3.LUT R216, R216, UR24, R13, 0x96, !PT ;  /* 0x00000018d8d87c12 */ /* 0x000fca000f8e960d */
        /* <DEDUP_REMOVED lines=10> */
[----:B------:R-:W-:-:S07]  /*7200*/  LOP3.LUT R18, R216, 0xff, RZ, 0xc0, !PT ;  /* 0x000000ffd8127812 */ /* 0x000fce00078ec0ff */
[C---:B--2---:R-:W-:Y:S01]  /*7210*/  HMMA.16816.F32.BF16 R116, R28.reuse, R4, R116 ;  /* 0x000000041c74723c */ /* 0x044fe20000041874 */
[C---:B------:R-:W-:Y:S02]  /*7220*/  LOP3.LUT R5, R216.reuse, 0xffff, RZ, 0xc0, !PT ;  /* 0x0000ffffd8057812 */ /* 0x040fe400078ec0ff */
[----:B------:R-:W-:Y:S02]  /*7230*/  PRMT R4, R216, 0x7632, R4 ;  /* 0x00007632d8047816 */ /* 0x000fe40000000004 */
[----:B------:R-:W-:Y:S02]  /*7240*/  SHF.R.U32.HI R5, RZ, 0x8, R5 ;  /* 0x00000008ff057819 */ /* 0x000fe40000011605 */
[----:B------:R-:W-:Y:S01]  /*7250*/  SHF.R.U32.HI R216, RZ, 0x18, R216 ;  /* 0x00000018ffd87819 */ /* 0x000fe200000116d8 */
[----:B------:R-:W-:Y:S01]  /*7260*/  HMMA.16816.F32.BF16 R120, R28, R6, R120 ;  /* 0x000000061c78723c */ /* 0x000fe20000041878 */
[----:B------:R-:W-:Y:S02]  /*7270*/  LOP3.LUT R7, R17, 0xff00ff, RZ, 0xc0, !PT ;  /* 0x00ff00ff11077812 */ /* 0x000fe400078ec0ff */
[----:B------:R-:W-:-:S02]  /*7280*/  PRMT R5, R18, 0x5410, R5 ;  /* 0x0000541012057816 */ /* 0x000fc40000000005 */
[--C-:B------:R-:W-:Y:S02]  /*7290*/  HSET2.LE.AND R6, R16, R168.reuse, PT ;  /* 0x000000a810067233 */ /* 0x100fe40003803000 */
[----:B------:R-:W-:Y:S01]  /*72a0*/  LDSM.16.MT88.4 R16, [R194+0x19800] ;  /* 0x01980000c210783b */ /* 0x000fe20000004200 */
[C---:B------:R-:W-:Y:S01]  /*72b0*/  HMMA.16816.F32.BF16 R80, R28.reuse, R22, R80 ;  /* 0x000000161c50723c */ /* 0x040fe20000041850 */
[----:B------:R-:W-:Y:S02]  /*72c0*/  LOP3.LUT R4, R4, 0xff, RZ, 0xc0, !PT ;  /* 0x000000ff04047812 */ /* 0x000fe400078ec0ff */
[----:B------:R-:W1:Y:S01]  /*72d0*/  LDSM.16.MT88.4 R20, [R192+0x1b000] ;  /* 0x01b00000c014783b */ /* 0x000e620000004200 */
[--C-:B------:R-:W-:Y:S02]  /*72e0*/  HSET2.LE.AND R7, R7, R168.reuse, PT ;  /* 0x000000a807077233 */ /* 0x100fe40003803000 */
[----:B------:R-:W-:Y:S02]  /*72f0*/  PRMT R216, R4, 0x5410, R216 ;  /* 0x0000541004d87816 */ /* 0x000fe400000000d8 */
[----:B------:R-:W-:Y:S01]  /*7300*/  HMMA.16816.F32.BF16 R96, R28, R14, R96 ;  /* 0x0000000e1c60723c */ /* 0x000fe20000041860 */
[----:B------:R-:W2:Y:S01]  /*7310*/  LDSM.16.MT88.4 R12, [R169+0x19800] ;  /* 0x01980000a90c783b */ /* 0x000ea20000004200 */
[----:B------:R-:W-:-:S02]  /*7320*/  HSET2.LE.AND R4, R5, R168, PT ;  /* 0x000000a805047233 */ /* 0x000fc40003803000 */
[----:B------:R-:W-:Y:S02]  /*7330*/  HSET2.LE.AND R5, R216, R168, PT ;  /* 0x000000a8d8057233 */ /* 0x000fe40003803000 */
[----:B------:R-:W-:Y:S02]  /*7340*/  F2FP.BF16.F32.PACK_AB R168, R246, R200 ;  /* 0x000000c8f6a8723e */ /* 0x000fe400000010ff */
[----:B------:R-:W-:Y:S01]  /*7350*/  HMMA.16816.F32.BF16 R104, R28, R10, R104 ;  /* 0x0000000a1c68723c */ /* 0x000fe20000041868 */
[----:B------:R-:W4:Y:S01]  /*7360*/  LDSM.16.MT88.4 R8, [R169+0x1d800] ;  /* 0x01d80000a908783b */ /* 0x000f220000004200 */
[----:B------:R-:W-:-:S06]  /*7370*/  LOP3.LUT R7, R168, R7, RZ, 0xc0, !PT ;  /* 0x00000007a8077212 */ /* 0x000fcc00078ec0ff */
[C---:B---3--:R-:W-:Y:S01]  /*7380*/  HMMA.16816.F32.BF16 R124, R28.reuse, R32, R124 ;  /* 0x000000201c7c723c */ /* 0x048fe2000004187c */
[----:B------:R-:W-:Y:S02]  /*7390*/  F2FP.BF16.F32.PACK_AB R32, R247, R208 ;  /* 0x000000d0f720723e */ /* 0x000fe400000010ff */
[----:B------:R-:W-:Y:S01]  /*73a0*/  F2FP.BF16.F32.PACK_AB R33, R210, R213 ;  /* 0x000000d5d221723e */ /* 0x000fe200000010ff */
[----:B------:R-:W-:Y:S01]  /*73b0*/  FADD.FTZ R213, R213, R197 ;  /* 0x000000c5d5d57221 */ /* 0x000fe20000010000 */
[----:B------:R-:W-:Y:S02]  /*73c0*/  LOP3.LUT R6, R32, R6, RZ, 0xc0, !PT ;  /* 0x0000000620067212 */ /* 0x000fe400078ec0ff */
[----:B------:R-:W-:Y:S01]  /*73d0*/  F2FP.BF16.F32.PACK_AB R32, R202, R204 ;  /* 0x000000ccca20723e */ /* 0x000fe200000010ff */
[----:B-----5:R-:W-:Y:S01]  /*73e0*/  HMMA.16816.F32.BF16 R36, R28, R24, R36 ;  /* 0x000000181c24723c */ /* 0x020fe20000041824 */
[----:B------:R-:W-:Y:S01]  /*73f0*/  LOP3.LUT R4, R33, R4, RZ, 0xc0, !PT ;  /* 0x0000000421047212 */ /* 0x000fe200078ec0ff */
[----:B------:R-:W-:Y:S01]  /*7400*/  FADD.FTZ R204, R204, R199 ;  /* 0x000000c7cccc7221 */ /* 0x000fe20000010000 */
[----:B------:R-:W-:Y:S01]  /*7410*/  LOP3.LUT R5, R32, R5, RZ, 0xc0, !PT ;  /* 0x0000000520057212 */ /* 0x000fe200078ec0ff */
[----:B------:R-:W-:-:S02]  /*7420*/  FADD.FTZ R213, R210, R213 ;  /* 0x000000d5d2d57221 */ /* 0x000fc40000010000 */
[----:B------:R-:W-:Y:S02]  /*7430*/  FADD.FTZ R204, R202, R204 ;  /* 0x000000cccacc7221 */ /* 0x000fe40000010000 */
[----:B------:R-:W-:Y:S01]  /*7440*/  HMMA.16816.F32.BF16 R40, R28, R26, R40 ;  /* 0x0000001a1c28723c */ /* 0x000fe20000041828 */
[----:B------:R-:W3:Y:S01]  /*7450*/  LDSM.16.MT88.4 R24, [R169+0x1b800] ;  /* 0x01b80000a918783b */ /* 0x000ee20000004200 */
[----:B------:R-:W-:Y:S01]  /*7460*/  FADD.FTZ R213, R208, R213 ;  /* 0x000000d5d0d57221 */ /* 0x000fe20000010000 */
[----:B------:R-:W-:-:S03]  /*7470*/  FADD.FTZ R204, R200, R204 ;  /* 0x000000ccc8cc7221 */ /* 0x000fc60000010000 */
[----:B------:R-:W-:Y:S01]  /*7480*/  FADD.FTZ R247, R247, R213 ;  /* 0x000000d5f7f77221 */ /* 0x000fe20000010000 */
[----:B------:R-:W-:Y:S01]  /*7490*/  FADD.FTZ R246, R246, R204 ;  /* 0x000000ccf6f67221 */ /* 0x000fe20000010000 */
[C---:B-1----:R-:W-:Y:S08]  /*74a0*/  HMMA.16816.F32.BF16 R60, R28.reuse, R20, R60 ;  /* 0x000000141c3c723c */ /* 0x042ff0000004183c */
[----:B------:R-:W-:Y:S01]  /*74b0*/  HMMA.16816.F32.BF16 R64, R28, R22, R64 ;  /* 0x000000161c40723c */ /* 0x000fe20000041840 */
[----:B------:R-:W1:Y:S04]  /*74c0*/  LDSM.16.MT88.4 R20, [R169+0x1f800] ;  /* 0x01f80000a914783b */ /* 0x000e680000004200 */
[----:B------:R-:W-:Y:S03]  /*74d0*/  LDSM.16.MT88.4 R168, [R194+0x1d800] ;  /* 0x01d80000c2a8783b */ /* 0x000fe60000004200 */
[C---:B--2---:R-:W-:Y:S08]  /*74e0*/  HMMA.16816.F32.BF16 R152, R4.reuse, R12, R152 ;  /* 0x0000000c0498723c */ /* 0x044ff00000041898 */
[C---:B------:R-:W-:Y:S01]  /*74f0*/  HMMA.16816.F32.BF16 R148, R4.reuse, R14, R148 ;  /* 0x0000000e0494723c */ /* 0x040fe20000041894 */
[----:B------:R-:W2:Y:S07]  /*7500*/  LDSM.16.MT88.4 R12, [R194+0x1b800] ;  /* 0x01b80000c20c783b */ /* 0x000eae0000004200 */
[C---:B----4-:R-:W-:Y:S08]  /*7510*/  HMMA.16816.F32.BF16 R76, R4.reuse, R8, R76 ;  /* 0x00000008044c723c */ /* 0x050ff0000004184c */
        /* <DEDUP_REMOVED lines=31> */
[C---:B-1----:R-:W-:Y:S08]  /*7710*/  HMMA.16816.F32.BF16 R116, R4.reuse, R20, R116 ;  /* 0x000000140474723c */ /* 0x042ff00000041874 */
[C---:B------:R-:W-:Y:S08]  /*7720*/  HMMA.16816.F32.BF16 R120, R4.reuse, R22, R120 ;  /* 0x000000160478723c */ /* 0x040ff00000041878 */
[C---:B--2---:R-:W-:Y:S08]  /*7730*/  HMMA.16816.F32.BF16 R60, R4.reuse, R12, R60 ;  /* 0x0000000c043c723c */ /* 0x044ff0000004183c */
        /* <DEDUP_REMOVED lines=17> */
[----:B------:R-:W-:Y:S01]  /*7850*/  IMAD.U32 R13, RZ, RZ, UR31 ;  /* 0x0000001fff0d7e24 */ /* 0x000fe2000f8e00ff */
[----:B-1----:R-:W-:Y:S01]  /*7860*/  ISETP.GE.AND P4, PT, R211, UR17, PT ;  /* 0x00000011d3007c0c */ /* 0x002fe2000bf86270 */
[----:B------:R-:W-:Y:S01]  /*7870*/  IMAD.U32 R6, RZ, RZ, UR24 ;  /* 0x00000018ff067e24 */ /* 0x000fe2000f8e00ff */
[----:B------:R-:W-:Y:S01]  /*7880*/  ULEA UR26, UP0, UR8, UR26, 0x5 ;  /* 0x0000001a081a7291 */ /* 0x000fe2000f8028ff */
[----:B------:R-:W-:Y:S01]  /*7890*/  BAR.SYNC.DEFER_BLOCKING 0x0 ;  /* 0x0000000000007b1d */ /* 0x000fe20000010000 */
[----:B------:R-:W-:Y:S01]  /*78a0*/  USHF.L.U64.HI UR23, UR30, 0x6, UR24 ;  /* 0x000000061e177899 */ /* 0x000fe20008010218 */
[-C--:B------:R-:W-:Y:S01]  /*78b0*/  LEA R10, P1, R12, R232.reuse, 0x7 ;  /* 0x000000e80c0a7211 */ /* 0x080fe200078238ff */
[----:B------:R-:W-:Y:S01]  /*78c0*/  IMAD.IADD R186, R167, 0x1, R206 ;  /* 0x00000001a7ba7824 */ /* 0x000fe200078e02ce */
        /* <DEDUP_REMOVED lines=91> */
[----:B------:R-:W5:Y:S04]  /*7e80*/  LDSM.16.M88.4 R16, [R208] ;  /* 0x00000000d010783b */ /* 0x000f680000000200 */
        /* <DEDUP_REMOVED lines=10> */
[C---:B-1----:R-:W-:Y:S08]  /*7f30*/  HMMA.16816.F32.BF16 R28, R4.reuse, R8, R28 ;  /* 0x00000008041c723c */ /* 0x042ff0000004181c */
[----:B------:R-:W-:Y:S01]  /*7f40*/  HMMA.16816.F32.BF16 R24, R4, R10, R24 ;  /* 0x0000000a0418723c */ /* 0x000fe20000041818 */
[----:B------:R-:W-:Y:S04]  /*7f50*/  LDSM.16.M88.4 R4, [R206+0x4000] ;  /* 0x00400000ce04783b */ /* 0x000fe80000000200 */
[----:B------:R-:W1:Y:S03]  /*7f60*/  LDSM.16.M88.4 R8, [R205+0x12000] ;  /* 0x01200000cd08783b */ /* 0x000e660000000200 */
[C---:B-----5:R-:W-:Y:S08]  /*7f70*/  HMMA.16816.F32.BF16 R12, R16.reuse, R196, R12 ;  /* 0x000000c4100c723c */ /* 0x060ff0000004180c */
[C---:B------:R-:W-:Y:S01]  /*7f80*/  HMMA.16816.F32.BF16 R180, R16.reuse, R198, R180 ;  /* 0x000000c610b4723c */ /* 0x040fe200000418b4 */
[----:B------:R-:W4:Y:S07]  /*7f90*/  LDSM.16.M88.4 R196, [R205+0x12800] ;  /* 0x01280000cdc4783b */ /* 0x000f2e0000000200 */
[C---:B------:R-:W-:Y:S08]  /*7fa0*/  HMMA.16816.F32.BF16 R176, R16.reuse, R192, R176 ;  /* 0x000000c010b0723c */ /* 0x040ff000000418b0 */
[C---:B------:R-:W-:Y:S01]  /*7fb0*/  HMMA.16816.F32.BF16 R172, R16.reuse, R194, R172 ;  /* 0x000000c210ac723c */ /* 0x040fe200000418ac */
[----:B------:R-:W5:Y:S07]  /*7fc0*/  LDSM.16.M88.4 R192, [R205+0x13000] ;  /* 0x01300000cdc0783b */ /* 0x000f6e0000000200 */
[C---:B--2---:R-:W-:Y:S08]  /*7fd0*/  HMMA.16816.F32.BF16 R168, R16.reuse, R188, R168 ;  /* 0x000000bc10a8723c */ /* 0x044ff000000418a8 */
        /* <DEDUP_REMOVED lines=30> */
[----:B------:R-:W5:Y:S04]  /*81c0*/  LDSM.16.M88.4 R200, [R167+0x12800] ;  /* 0x01280000a7c8783b */ /* 0x000f680000000200 */
[----:B------:R-:W-:Y:S03]  /*81d0*/  LDSM.16.M88.4 R216, [R205+0x15800] ;  /* 0x01580000cdd8783b */ /* 0x000fe60000000200 */
[C---:B--2---:R-:W-:Y:S08]  /*81e0*/  HMMA.16816.F32.BF16 R12, R4.reuse, R196, R12 ;  /* 0x000000c4040c723c */ /* 0x044ff0000004180c */
[C---:B------:R-:W-:Y:S01]  /*81f0*/  HMMA.16816.F32.BF16 R180, R4.reuse, R198, R180 ;  /* 0x000000c604b4723c */ /* 0x040fe200000418b4 */
[----:B------:R-:W-:Y:S07]  /*8200*/  LDSM.16.M88.4 R196, [R167+0x13000] ;  /* 0x01300000a7c4783b */ /* 0x000fee0000000200 */
[C---:B------:R-:W-:Y:S08]  /*8210*/  HMMA.16816.F32.BF16 R176, R4.reuse, R192, R176 ;  /* 0x000000c004b0723c */ /* 0x040ff000000418b0 */
[C---:B------:R-:W-:Y:S01]  /*8220*/  HMMA.16816.F32.BF16 R172, R4.reuse, R194, R172 ;  /* 0x000000c204ac723c */ /* 0x040fe200000418ac */
[----:B------:R-:W-:Y:S07]  /*8230*/  LDSM.16.M88.4 R192, [R206+0x8000] ;  /* 0x00800000cec0783b */ /* 0x000fee0000000200 */
[C---:B----4-:R-:W-:Y:S08]  /*8240*/  HMMA.16816.F32.BF16 R168, R4.reuse, R188, R168 ;  /* 0x000000bc04a8723c */ /* 0x050ff000000418a8 */
[C---:B------:R-:W-:Y:S01]  /*8250*/  HMMA.16816.F32.BF16 R32, R4.reuse, R190, R32 ;  /* 0x000000be0420723c */ /* 0x040fe20000041820 */
[----:B------:R-:W2:Y:S07]  /*8260*/  LDSM.16.M88.4 R188, [R167+0x13800] ;  /* 0x01380000a7bc783b */ /* 0x000eae0000000200 */
[C---:B---3--:R-:W-:Y:S08]  /*8270*/  HMMA.16816.F32.BF16 R28, R4.reuse, R16, R28 ;  /* 0x00000010041c723c */ /* 0x048ff0000004181c */
[----:B------:R-:W-:Y:S01]  /*8280*/  HMMA.16816.F32.BF16 R24, R4, R18, R24 ;  /* 0x000000120418723c */ /* 0x000fe20000041818 */
[----:B------:R-:W3:Y:S04]  /*8290*/  LDSM.16.M88.4 R16, [R205+0x14000] ;  /* 0x01400000cd10783b */ /* 0x000ee80000000200 */
[----:B------:R-:W4:Y:S03]  /*82a0*/  LDSM.16.M88.4 R4, [R205+0x14800] ;  /* 0x01480000cd04783b */ /* 0x000f260000000200 */
[C---:B-1----:R-:W-:Y:S08]  /*82b0*/  HMMA.16816.F32.BF16 R12, R20.reuse, R8, R12 ;  /* 0x00000008140c723c */ /* 0x042ff0000004180c */
[C---:B------:R-:W-:Y:S01]  /*82c0*/  HMMA.16816.F32.BF16 R180, R20.reuse, R10, R180 ;  /* 0x0000000a14b4723c */ /* 0x040fe200000418b4 */
[----:B------:R-:W1:Y:S07]  /*82d0*/  LDSM.16.M88.4 R8, [R205+0x15000] ;  /* 0x01500000cd08783b */ /* 0x000e6e0000000200 */
[C---:B-----5:R-:W-:Y:S08]  /*82e0*/  HMMA.16816.F32.BF16 R176, R20.reuse, R200, R176 ;  /* 0x000000c814b0723c */ /* 0x060ff000000418b0 */
[C---:B------:R-:W-:Y:S01]  /*82f0*/  HMMA.16816.F32.BF16 R172, R20.reuse, R202, R172 ;  /* 0x000000ca14ac723c */ /* 0x040fe200000418ac */
[----:B------:R-:W-:Y:S07]  /*8300*/  LDSM.16.M88.4 R200, [R187+0x14000] ;  /* 0x01400000bbc8783b */ /* 0x000fee0000000200 */
[C---:B--2---:R-:W-:Y:S08]  /*8310*/  HMMA.16816.F32.BF16 R28, R20.reuse, R188, R28 ;  /* 0x000000bc141c723c */ /* 0x044ff0000004181c */
[----:B------:R-:W-:Y:S01]  /*8320*/  HMMA.16816.F32.BF16 R24, R20, R190, R24 ;  /* 0x000000be1418723c */ /* 0x000fe20000041818 */
[----:B------:R-:W-:Y:S07]  /*8330*/  LDSM.16.M88.4 R188, [R187+0x14800] ;  /* 0x01480000bbbc783b */ /* 0x000fee0000000200 */
[C---:B---3--:R-:W-:Y:S08]  /*8340*/  HMMA.16816.F32.BF16 R12, R192.reuse, R16, R12 ;  /* 0x00000010c00c723c */ /* 0x048ff0000004180c */
[C---:B------:R-:W-:Y:S01]  /*8350*/  HMMA.16816.F32.BF16 R180, R192.reuse, R18, R180 ;  /* 0x00000012c0b4723c */ /* 0x040fe200000418b4 */
[----:B------:R-:W-:Y:S07]  /*8360*/  LDSM.16.M88.4 R16, [R187+0x15800] ;  /* 0x01580000bb10783b */ /* 0x000fee0000000200 */
[C---:B----4-:R-:W-:Y:S08]  /*8370*/  HMMA.16816.F32.BF16 R176, R192.reuse, R4, R176 ;  /* 0x00000004c0b0723c */ /* 0x050ff000000418b0 */
[----:B------:R-:W-:Y:S01]  /*8380*/  HMMA.16816.F32.BF16 R172, R192, R6, R172 ;  /* 0x00000006c0ac723c */ /* 0x000fe200000418ac */
[----:B------:R-:W2:Y:S07]  /*8390*/  LDSM.16.M88.4 R4, [R204+0x8000] ;  /* 0x00800000cc04783b */ /* 0x000eae0000000200 */
[C---:B------:R-:W-:Y:S08]  /*83a0*/  HMMA.16816.F32.BF16 R168, R20.reuse, R196, R168 ;  /* 0x000000c414a8723c */ /* 0x040ff000000418a8 */
[----:B------:R-:W-:Y:S01]  /*83b0*/  HMMA.16816.F32.BF16 R32, R20, R198, R32 ;  /* 0x000000c61420723c */ /* 0x000fe20000041820 */
[----:B------:R-:W3:Y:S04]  /*83c0*/  LDSM.16.M88.4 R20, [R187+0x15000] ;  /* 0x01500000bb14783b */ /* 0x000ee80000000200 */
[----:B------:R-:W-:Y:S03]  /*83d0*/  LDSM.16.M88.4 R196, [R2+0x14000] ;  /* 0x0140000002c4783b */ /* 0x000fe60000000200 */
[C---:B------:R-:W-:Y:S08]  /*83e0*/  HMMA.16816.F32.BF16 R28, R192.reuse, R216, R28 ;  /* 0x000000d8c01c723c */ /* 0x040ff0000004181c */
[C---:B------:R-:W-:Y:S01]  /*83f0*/  HMMA.16816.F32.BF16 R24, R192.reuse, R218, R24 ;  /* 0x000000dac018723c */ /* 0x040fe20000041818 */
[----:B------:R-:W-:Y:S07]  /*8400*/  LDSM.16.M88.4 R216, [R187+0x16000] ;  /* 0x01600000bbd8783b */ /* 0x000fee0000000200 */
[C---:B-1----:R-:W-:Y:S08]  /*8410*/  HMMA.16816.F32.BF16 R168, R192.reuse, R8, R168 ;  /* 0x00000008c0a8723c */ /* 0x042ff000000418a8 */
        /* <DEDUP_REMOVED lines=18> */
[----:B------:R-:W1:Y:S07]  /*8540*/  LDSM.16.M88.4 R196, [R167+0x15000] ;  /* 0x01500000a7c4783b */ /* 0x000e6e0000000200 */
[C---:B----4-:R-:W-:Y:S08]  /*8550*/  HMMA.16816.F32.BF16 R176, R8.reuse, R192, R176 ;  /* 0x000000c008b0723c */ /* 0x050ff000000418b0 */
[C---:B------:R-:W-:Y:S01]  /*8560*/  HMMA.16816.F32.BF16 R172, R8.reuse, R194, R172 ;  /* 0x000000c208ac723c */ /* 0x040fe200000418ac */
[----:B------:R-:W4:Y:S07]  /*8570*/  LDSM.16.M88.4 R192, [R167+0x15800] ;  /* 0x01580000a7c0783b */ /* 0x000f2e0000000200 */
[C---:B--2---:R-:W-:Y:S08]  /*8580*/  HMMA.16816.F32.BF16 R168, R8.reuse, R188, R168 ;  /* 0x000000bc08a8723c */ /* 0x044ff000000418a8 */
[C---:B------:R-:W-:Y:S01]  /*8590*/  HMMA.16816.F32.BF16 R32, R8.reuse, R190, R32 ;  /* 0x000000be0820723c */ /* 0x040fe20000041820 */
[----:B------:R-:W-:Y:S07]  /*85a0*/  LDSM.16.M88.4 R188, [R206+0xc000] ;  /* 0x00c00000cebc783b */ /* 0x000fee0000000200 */
[C---:B-----5:R-:W-:Y:S08]  /*85b0*/  HMMA.16816.F32.BF16 R28, R8.reuse, R16, R28 ;  /* 0x00000010081c723c */ /* 0x060ff0000004181c */
        /* <DEDUP_REMOVED lines=21> */
[----:B------:R-:W-:Y:S07]  /*8710*/  LDSM.16.M88.4 R8, [R208+0xc000] ;  /* 0x00c00000d008783b */ /* 0x000fee0000000200 */
[C---:B---3--:R-:W-:Y:S08]  /*8720*/  HMMA.16816.F32.BF16 R168, R188.reuse, R4, R168 ;  /* 0x00000004bca8723c */ /* 0x048ff000000418a8 */
[----:B------:R-:W-:Y:S01]  /*8730*/  HMMA.16816.F32.BF16 R32, R188, R6, R32 ;  /* 0x00000006bc20723c */ /* 0x000fe20000041820 */
[----:B------:R-:W2:Y:S07]  /*8740*/  LDSM.16.M88.4 R4, [R167+0x16000] ;  /* 0x01600000a704783b */ /* 0x000eae0000000200 */
[----:B------:R-:W-:Y:S08]  /*8750*/  HMMA.16816.F32.BF16 R12, R200, R216, R12 ;  /* 0x000000d8c80c723c */ /* 0x000ff0000004180c */
[C---:B------:R-:W-:Y:S08]  /*8760*/  HMMA.16816.F32.BF16 R28, R188.reuse, R220, R28 ;  /* 0x000000dcbc1c723c */ /* 0x040ff0000004181c */
[----:B------:R-:W-:Y:S01]  /*8770*/  HMMA.16816.F32.BF16 R24, R188, R222, R24 ;  /* 0x000000debc18723c */ /* 0x000fe20000041818 */
[----:B------:R-:W3:Y:S07]  /*8780*/  LDSM.16.M88.4 R188, [R187+0x17800] ;  /* 0x01780000bbbc783b */ /* 0x000eee0000000200 */
[----:B-1----:R-:W-:Y:S08]  /*8790*/  HMMA.16816.F32.BF16 R12, R20, R16, R12 ;  /* 0x00000010140c723c */ /* 0x002ff0000004180c */
[----:B------:R-:W-:Y:S01]  /*87a0*/  HMMA.16816.F32.BF16 R180, R200, R218, R180 ;  /* 0x000000dac8b4723c */ /* 0x000fe200000418b4 */
[----:B------:R-:W-:-:S07]  /*87b0*/  IMAD.U32 R218, RZ, RZ, UR21 ;  /* 0x00000015ffda7e24 */ /* 0x000fce000f8e00ff */
[----:B------:R-:W-:Y:S01]  /*87c0*/  HMMA.16816.F32.BF16 R168, R200, R192, R168 ;  /* 0x000000c0c8a8723c */ /* 0x000fe200000418a8 */
[----:B------:R-:W-:-:S04]  /*87d0*/  IMAD.U32 R192, RZ, RZ, UR5 ;  /* 0x00000005ffc07e24 */ /* 0x000fc8000f8e00ff */
[----:B------:R-:W-:-:S03]  /*87e0*/  IMAD R192, R192, 0x40, R185 ;  /* 0x00000040c0c07824 */ /* 0x000fc600078e02b9 */
[----:B--2---:R-:W-:Y:S01]  /*87f0*/  HMMA.16816.F32.BF16 R12, R8, R4, R12 ;  /* 0x00000004080c723c */ /* 0x004fe2000004180c */
[----:B------:R-:W-:-:S05]  /*8800*/  VIADD R186, R192, UR21 ;  /* 0x00000015c0ba7c36 */ /* 0x000fca0008000000 */
[C-C-:B------:R-:W-:Y:S02]  /*8810*/  IADD3 R4, PT, PT, R230.reuse, 0x40, -R186.reuse ;  /* 0x00000040e6047810 */ /* 0x140fe40007ffe8ba */
[----:B------:R-:W-:Y:S01]  /*8820*/  HMMA.16816.F32.BF16 R180, R20, R18, R180 ;  /* 0x0000001214b4723c */ /* 0x000fe200000418b4 */
[----:B------:R-:W1:Y:S01]  /*8830*/  LDSM.16.M88.4 R16, [R2+0x16800] ;  /* 0x016800000210783b */ /* 0x000e620000000200 */
[----:B------:R-:W-:Y:S02]  /*8840*/  IABS R4, R4 ;  /* 0x0000000400047213 */ /* 0x000fe40000000000 */
[----:B------:R-:W-:Y:S02]  /*8850*/  IADD3 R193, PT, PT, R230, 0x30, -R186 ;  /* 0x00000030e6c17810 */ /* 0x000fe40007ffe8ba */
[----:B------:R-:W-:Y:S01]  /*8860*/  I2FP.F32.S32 R219, R4 ;  /* 0x0000000400db7245 */ /* 0x000fe20000201400 */
[----:B------:R-:W-:Y:S01]  /*8870*/  VIADD R4, R192, 0xffffffc0 ;  /* 0xffffffc0c0047836 */ /* 0x000fe20000000000 */
[----:B---3--:R-:W-:Y:S01]  /*8880*/  HMMA.16816.F32.BF16 R28, R200, R188, R28 ;  /* 0x000000bcc81c723c */ /* 0x008fe2000004181c */
[----:B------:R-:W-:Y:S01]  /*8890*/  IMAD.U32 R188, RZ, RZ, UR21 ;  /* 0x00000015ffbc7e24 */ /* 0x000fe2000f8e00ff */
[----:B------:R-:W-:Y:S01]  /*88a0*/  IABS R193, R193 ;  /* 0x000000c100c17213 */ /* 0x000fe20000000000 */
[----:B------:R-:W-:-:S02]  /*88b0*/  VIADD R189, R230, 0x8 ;  /* 0x00000008e6bd7836 */ /* 0x000fc40000000000 */
[----:B------:R-:W-:Y:S01]  /*88c0*/  FFMA.FTZ R219, R219, -UR6, R12 ;  /* 0x80000006dbdb7c23 */ /* 0x000fe2000801000c */
[----:B------:R-:W-:Y:S02]  /*88d0*/  ISETP.GE.AND P6, PT, R4, R229, PT ;  /* 0x000000e50400720c */ /* 0x000fe40003fc6270 */
[----:B------:R-:W-:Y:S01]  /*88e0*/  IADD3 R188, PT, PT, R230, -UR25, -R188 ;  /* 0x80000019e6bc7c10 */ /* 0x000fe2000fffe8bc */
[C---:B------:R-:W-:Y:S01]  /*88f0*/  HMMA.16816.F32.BF16 R24, R200.reuse, R190, R24 ;  /* 0x000000bec818723c */ /* 0x040fe20000041818 */
[----:B------:R-:W-:Y:S02]  /*8900*/  IADD3 R218, PT, PT, R189, -UR25, -R218 ;  /* 0x80000019bdda7c10 */ /* 0x000fe4000fffe8da */
[-C--:B------:R-:W-:Y:S02]  /*8910*/  ISETP.GT.AND P0, PT, R188, R4.reuse, PT ;  /* 0x00000004bc00720c */ /* 0x080fe40003f04270 */
[----:B------:R-:W-:Y:S02]  /*8920*/  ISETP.GT.AND P5, PT, R218, R4, PT ;  /* 0x00000004da00720c */ /* 0x000fe40003fa4270 */
[----:B------:R-:W-:Y:S01]  /*8930*/  FSEL R219, R219, -INF , !P0 ;  /* 0xff800000dbdb7808 */ /* 0x000fe20004000000 */
[----:B------:R-:W-:Y:S01]  /*8940*/  HMMA.16816.F32.BF16 R176, R200, R196, R176 ;  /* 0x000000c4c8b0723c */ /* 0x000fe200000418b0 */
[----:B------:R-:W-:-:S02]  /*8950*/  ISETP.GE.AND P0, PT, R4, R228, PT ;  /* 0x000000e40400720c */ /* 0x000fc40003f06270 */
[--C-:B------:R-:W-:Y:S02]  /*8960*/  IADD3 R190, PT, PT, R230, 0x3f, -R186.reuse ;  /* 0x0000003fe6be7810 */ /* 0x100fe40007ffe8ba */
[----:B------:R-:W-:Y:S02]  /*8970*/  IADD3 R12, PT, PT, R189, 0x40, -R186 ;  /* 0x00000040bd0c7810 */ /* 0x000fe40007ffe8ba */
[----:B------:R-:W-:Y:S01]  /*8980*/  IABS R190, R190 ;  /* 0x000000be00be7213 */ /* 0x000fe20000000000 */
[----:B------:R-:W-:Y:S01]  /*8990*/  HMMA.16816.F32.BF16 R4, R8, R6, R180 ;  /* 0x000000060804723c */ /* 0x000fe200000418b4 */
[----:B------:R-:W2:Y:S01]  /*89a0*/  LDSM.16.M88.4 R180, [R167+0x16800] ;  /* 0x01680000a7b4783b */ /* 0x000ea20000000200 */
[----:B------:R-:W-:Y:S02]  /*89b0*/  IABS R12, R12 ;  /* 0x0000000c000c7213 */ /* 0x000fe40000000000 */
[----:B------:R-:W-:Y:S02]  /*89c0*/  I2FP.F32.S32 R190, R190 ;  /* 0x000000be00be7245 */ /* 0x000fe40000201400 */
[----:B------:R-:W-:-:S02]  /*89d0*/  I2FP.F32.S32 R12, R12 ;  /* 0x0000000c000c7245 */ /* 0x000fc40000201400 */
[----:B------:R-:W-:Y:S01]  /*89e0*/  FSEL R219, R219, -INF , !P6 ;  /* 0xff800000dbdb7808 */ /* 0x000fe20007000000 */
[----:B------:R-:W-:Y:S01]  /*89f0*/  FFMA.FTZ R190, R190, -UR6, R13 ;  /* 0x80000006bebe7c23 */ /* 0x000fe2000801000d */
[----:B------:R-:W-:Y:S01]  /*8a00*/  IADD3 R13, PT, PT, R230, 0x38, -R186 ;  /* 0x00000038e60d7810 */ /* 0x000fe20007ffe8ba */
[----:B------:R-:W-:Y:S01]  /*8a10*/  FFMA.FTZ R217, R12, -UR6, R14 ;  /* 0x800000060cd97c23 */ /* 0x000fe2000801000e */
[----:B------:R-:W-:Y:S01]  /*8a20*/  IADD3 R12, PT, PT, R189, 0x3f, -R186 ;  /* 0x0000003fbd0c7810 */ /* 0x000fe20007ffe8ba */
[----:B------:R-:W-:Y:S01]  /*8a30*/  VIADD R14, R192, 0xffffffc1 ;  /* 0xffffffc1c00e7836 */ /* 0x000fe20000000000 */
[----:B------:R-:W-:Y:S01]  /*8a40*/  IABS R13, R13 ;  /* 0x0000000d000d7213 */ /* 0x000fe20000000000 */
[----:B-1----:R-:W-:Y:S01]  /*8a50*/  HMMA.16816.F32.BF16 R176, R20, R16, R176 ;  /* 0x0000001014b0723c */ /* 0x002fe200000418b0 */
[----:B------:R-:W-:Y:S02]  /*8a60*/  IABS R12, R12 ;  /* 0x0000000c000c7213 */ /* 0x000fe40000000000 */
[----:B------:R-:W-:-:S02]  /*8a70*/  I2FP.F32.S32 R13, R13 ;  /* 0x0000000d000d7245 */ /* 0x000fc40000201400 */
[----:B------:R-:W-:Y:S02]  /*8a80*/  ISETP.GT.AND P6, PT, R188, R14, PT ;  /* 0x0000000ebc00720c */ /* 0x000fe40003fc4270 */
[----:B------:R-:W-:Y:S01]  /*8a90*/  FSEL R217, R217, -INF , !P5 ;  /* 0xff800000d9d97808 */ /* 0x000fe20006800000 */
[----:B------:R-:W-:Y:S01]  /*8aa0*/  FFMA.FTZ R13, R13, -UR6, R4 ;  /* 0x800000060d0d7c23 */ /* 0x000fe20008010004 */
[----:B------:R-:W-:Y:S01]  /*8ab0*/  I2FP.F32.S32 R12, R12 ;  /* 0x0000000c000c7245 */ /* 0x000fe20000201400 */
[----:B------:R-:W-:Y:S01]  /*8ac0*/  HMMA.16816.F32.BF16 R172, R200, R198, R172 ;  /* 0x000000c6c8ac723c */ /* 0x000fe200000418ac */
[----:B------:R-:W-:Y:S02]  /*8ad0*/  IADD3 R4, PT, PT, R189, 0x38, -R186 ;  /* 0x00000038bd047810 */ /* 0x000fe40007ffe8ba */
[----:B------:R-:W-:Y:S01]  /*8ae0*/  FSEL R217, R217, -INF , !P0 ;  /* 0xff800000d9d97808 */ /* 0x000fe20004000000 */
[----:B------:R-:W-:Y:S01]  /*8af0*/  FFMA.FTZ R15, R12, -UR6, R15 ;  /* 0x800000060c0f7c23 */ /* 0x000fe2000801000f */
[----:B------:R-:W-:-:S02]  /*8b00*/  FSEL R220, R190, -INF , !P6 ;  /* 0xff800000bedc7808 */ /* 0x000fc40007000000 */
[----:B------:R-:W-:Y:S01]  /*8b10*/  ISETP.GE.AND P5, PT, R14, R229, PT ;  /* 0x000000e50e00720c */ /* 0x000fe20003fa6270 */
[----:B------:R-:W-:Y:S01]  /*8b20*/  HMMA.16816.F32.BF16 R32, R200, R194, R32 ;  /* 0x000000c2c820723c */ /* 0x000fe20000041820 */
[----:B------:R-:W-:Y:S02]  /*8b30*/  ISETP.GT.AND P0, PT, R218, R14, PT ;  /* 0x0000000eda00720c */ /* 0x000fe40003f04270 */
[----:B------:R-:W-:Y:S01]  /*8b40*/  ISETP.GE.AND P6, PT, R14, R228, PT ;  /* 0x000000e40e00720c */ /* 0x000fe20003fc6270 */
[----:B------:R-:W-:Y:S01]  /*8b50*/  VIADD R14, R192, 0xffffffc8 ;  /* 0xffffffc8c00e7836 */ /* 0x000fe20000000000 */
[----:B------:R-:W-:Y:S02]  /*8b60*/  IABS R4, R4 ;  /* 0x0000000400047213 */ /* 0x000fe40000000000 */
[----:B------:R-:W-:Y:S01]  /*8b70*/  IADD3 R12, PT, PT, R230, 0x37, -R186 ;  /* 0x00000037e60c7810 */ /* 0x000fe20007ffe8ba */
[----:B--2---:R-:W-:Y:S01]  /*8b80*/  HMMA.16816.F32.BF16 R176, R8, R180, R176 ;  /* 0x000000b408b0723c */ /* 0x004fe200000418b0 */
[----:B------:R-:W-:-:S02]  /*8b90*/  FSEL R220, R220, -INF , !P5 ;  /* 0xff800000dcdc7808 */ /* 0x000fc40006800000 */
[----:B------:R-:W-:Y:S02]  /*8ba0*/  I2FP.F32.S32 R4, R4 ;  /* 0x0000000400047245 */ /* 0x000fe40000201400 */
[----:B------:R-:W-:Y:S02]  /*8bb0*/  ISETP.GT.AND P5, PT, R188, R14, PT ;  /* 0x0000000ebc00720c */ /* 0x000fe40003fa4270 */
[----:B------:R-:W-:Y:S01]  /*8bc0*/  IABS R12, R12 ;  /* 0x0000000c000c7213 */ /* 0x000fe20000000000 */
[----:B------:R-:W-:Y:S01]  /*8bd0*/  FFMA.FTZ R17, R4, -UR6, R6 ;  /* 0x8000000604117c23 */ /* 0x000fe20008010006 */
[----:B------:R-:W-:Y:S01]  /*8be0*/  FSEL R16, R15, -INF , !P0 ;  /* 0xff8000000f107808 */ /* 0x000fe20004000000 */
[----:B------:R-:W-:Y:S01]  /*8bf0*/  VIADD R6, R192, 0xffffffc9 ;  /* 0xffffffc9c0067836 */ /* 0x000fe20000000000 */
[----:B------:R-:W-:Y:S01]  /*8c00*/  I2FP.F32.S32 R12, R12 ;  /* 0x0000000c000c7245 */ /* 0x000fe20000201400 */
[----:B------:R-:W-:Y:S01]  /*8c10*/  HMMA.16816.F32.BF16 R172, R20, R18, R172 ;  /* 0x0000001214ac723c */ /* 0x000fe200000418ac */
[----:B------:R-:W-:-:S02]  /*8c20*/  FSEL R13, R13, -INF , !P5 ;  /* 0xff8000000d0d7808 */ /* 0x000fc40006800000 */
[----:B------:R-:W-:Y:S01]  /*8c30*/  ISETP.GE.AND P0, PT, R14, R229, PT ;  /* 0x000000e50e00720c */ /* 0x000fe20003f06270 */
[----:B------:R-:W-:Y:S01]  /*8c40*/  FFMA.FTZ R5, R12, -UR6, R5 ;  /* 0x800000060c057c23 */ /* 0x000fe20008010005 */
[----:B------:R-:W-:Y:S02]  /*8c50*/  IADD3 R4, PT, PT, R189, 0x37, -R186 ;  /* 0x00000037bd047810 */ /* 0x000fe40007ffe8ba */
[----:B------:R-:W-:Y:S02]  /*8c60*/  FSEL R16, R16, -INF , !P6 ;  /* 0xff80000010107808 */ /* 0x000fe40007000000 */
[----:B------:R-:W-:Y:S02]  /*8c70*/  ISETP.GT.AND P6, PT, R218, R14, PT ;  /* 0x0000000eda00720c */ /* 0x000fe40003fc4270 */
[----:B------:R-:W-:Y:S02]  /*8c80*/  ISETP.GE.AND P5, PT, R14, R228, PT ;  /* 0x000000e40e00720c */ /* 0x000fe40003fa6270 */
[----:B------:R-:W-:-:S02]  /*8c90*/  FSEL R180, R13, -INF , !P0 ;  /* 0xff8000000db47808 */ /* 0x000fc40004000000 */
[----:B------:R-:W-:Y:S01]  /*8ca0*/  IABS R4, R4 ;  /* 0x0000000400047213 */ /* 0x000fe20000000000 */
[----:B------:R-:W1:Y:S01]  /*8cb0*/  LDSM.16.M88.4 R12, [R2+0x17000] ;  /* 0x01700000020c783b */ /* 0x000e620000000200 */
[----:B------:R-:W-:Y:S02]  /*8cc0*/  ISETP.GT.AND P0, PT, R188, R6, PT ;  /* 0x00000006bc00720c */ /* 0x000fe40003f04270 */
[----:B------:R-:W-:Y:S01]  /*8cd0*/  I2FP.F32.S32 R4, R4 ;  /* 0x0000000400047245 */ /* 0x000fe20000201400 */
[----:B------:R-:W-:Y:S01]  /*8ce0*/  HMMA.16816.F32.BF16 R172, R8, R182, R172 ;  /* 0x000000b608ac723c */ /* 0x000fe200000418ac */
[----:B------:R-:W-:Y:S02]  /*8cf0*/  FSEL R17, R17, -INF , !P6 ;  /* 0xff80000011117808 */ /* 0x000fe40007000000 */
[----:B------:R-:W-:Y:S01]  /*8d00*/  I2FP.F32.S32 R193, R193 ;  /* 0x000000c100c17245 */ /* 0x000fe20000201400 */
[----:B------:R-:W-:Y:S01]  /*8d10*/  FFMA.FTZ R7, R4, -UR6, R7 ;  /* 0x8000000604077c23 */ /* 0x000fe20008010007 */
[----:B------:R-:W-:Y:S01]  /*8d20*/  ISETP.GE.AND P6, PT, R6, R229, PT ;  /* 0x000000e50600720c */ /* 0x000fe20003fc6270 */
[----:B------:R-:W-:Y:S01]  /*8d30*/  VIADD R4, R192, 0xffffffd0 ;  /* 0xffffffd0c0047836 */ /* 0x000fe20000000000 */
[----:B------:R-:W-:Y:S01]  /*8d40*/  FSEL R17, R17, -INF , !P5 ;  /* 0xff80000011117808 */ /* 0x000fe20006800000 */
[----:B------:R-:W-:Y:S01]  /*8d50*/  FFMA.FTZ R193, R193, -UR6, R176 ;  /* 0x80000006c1c17c23 */ /* 0x000fe200080100b0 */
[----:B------:R-:W-:-:S02]  /*8d60*/  FSEL R5, R5, -INF , !P0 ;  /* 0xff80000005057808 */ /* 0x000fc40004000000 */
[----:B------:R-:W-:Y:S02]  /*8d70*/  ISETP.GT.AND P5, PT, R218, R6, PT ;  /* 0x00000006da00720c */ /* 0x000fe40003fa4270 */
[----:B------:R-:W-:Y:S02]  /*8d80*/  FSEL R19, R5, -INF , !P6 ;  /* 0xff80000005137808 */ /* 0x000fe40007000000 */
        /* <DEDUP_REMOVED lines=8> */
[----:B------:R-:W2:Y:S01]  /*8e10*/  LDSM.16.M88.4 R4, [R167+0x17000] ;  /* 0x01700000a704783b */ /* 0x000ea20000000200 */
[--C-:B------:R-:W-:Y:S02]  /*8e20*/  IADD3 R176, PT, PT, R189, 0x30, -R186.reuse ;  /* 0x00000030bdb07810 */ /* 0x100fe40007ffe8ba */
[----:B------:R-:W-:-:S02]  /*8e30*/  IADD3 R181, PT, PT, R230, 0x2f, -R186 ;  /* 0x0000002fe6b57810 */ /* 0x000fc40007ffe8ba */
[----:B------:R-:W-:Y:S01]  /*8e40*/  IABS R176, R176 ;  /* 0x000000b000b07213 */ /* 0x000fe20000000000 */
[C---:B-1----:R-:W-:Y:S01]  /*8e50*/  HMMA.16816.F32.BF16 R168, R20.reuse, R12, R168 ;  /* 0x0000000c14a8723c */ /* 0x042fe200000418a8 */
[----:B------:R-:W-:Y:S02]  /*8e60*/  IABS R181, R181 ;  /* 0x000000b500b57213 */ /* 0x000fe40000000000 */
[----:B------:R-:W-:Y:S02]  /*8e70*/  I2FP.F32.S32 R176, R176 ;  /* 0x000000b000b07245 */ /* 0x000fe40000201400 */
[----:B------:R-:W-:Y:S02]  /*8e80*/  I2FP.F32.S32 R181, R181 ;  /* 0x000000b500b57245 */ /* 0x000fe40000201400 */
[----:B------:R-:W-:Y:S01]  /*8e90*/  FSEL R193, R193, -INF , !P5 ;  /* 0xff800000c1c17808 */ /* 0x000fe20006800000 */
[----:B------:R-:W-:Y:S01]  /*8ea0*/  FFMA.FTZ R197, R176, -UR6, R178 ;  /* 0x80000006b0c57c23 */ /* 0x000fe200080100b2 */
[--C-:B------:R-:W-:Y:S01]  /*8eb0*/  IADD3 R176, PT, PT, R189, 0x2f, -R186.reuse ;  /* 0x0000002fbdb07810 */ /* 0x100fe20007ffe8ba */
[----:B------:R-:W-:Y:S01]  /*8ec0*/  FFMA.FTZ R181, R181, -UR6, R177 ;  /* 0x80000006b5b57c23 */ /* 0x000fe200080100b1 */
[----:B------:R-:W-:Y:S01]  /*8ed0*/  VIADD R178, R192, 0xffffffd1 ;  /* 0xffffffd1c0b27836 */ /* 0x000fe20000000000 */
[----:B------:R-:W-:Y:S01]  /*8ee0*/  IADD3 R177, PT, PT, R230, 0x28, -R186 ;  /* 0x00000028e6b17810 */ /* 0x000fe20007ffe8ba */
[----:B------:R-:W-:Y:S01]  /*8ef0*/  HMMA.16816.F32.BF16 R32, R20, R14, R32 ;  /* 0x0000000e1420723c */ /* 0x000fe20000041820 */
[----:B------:R-:W-:-:S02]  /*8f00*/  IABS R176, R176 ;  /* 0x000000b000b07213 */ /* 0x000fc40000000000 */
[----:B------:R-:W-:Y:S02]  /*8f10*/  IABS R177, R177 ;  /* 0x000000b100b17213 */ /* 0x000fe40000000000 */
[----:B------:R-:W-:Y:S02]  /*8f20*/  I2FP.F32.S32 R176, R176 ;  /* 0x000000b000b07245 */ /* 0x000fe40000201400 */
[----:B------:R-:W-:Y:S02]  /*8f30*/  ISETP.GT.AND P5, PT, R188, R178, PT ;  /* 0x000000b2bc00720c */ /* 0x000fe40003fa4270 */
[----:B------:R-:W-:Y:S01]  /*8f40*/  FSEL R197, R197, -INF , !P0 ;  /* 0xff800000c5c57808 */ /* 0x000fe20004000000 */
[----:B------:R-:W-:Y:S01]  /*8f50*/  FFMA.FTZ R179, R176, -UR6, R179 ;  /* 0x80000006b0b37c23 */ /* 0x000fe200080100b3 */
[----:B------:R-:W-:Y:S01]  /*8f60*/  I2FP.F32.S32 R177, R177 ;  /* 0x000000b100b17245 */ /* 0x000fe20000201400 */
[----:B------:R-:W-:Y:S01]  /*8f70*/  VIADD R176, R192, 0xffffffd8 ;  /* 0xffffffd8c0b07836 */ /* 0x000fe20000000000 */
[----:B------:R-:W-:-:S02]  /*8f80*/  ISETP.GE.AND P0, PT, R178, R229, PT ;  /* 0x000000e5b200720c */ /* 0x000fc40003f06270 */
[----:B------:R-:W-:Y:S01]  /*8f90*/  FSEL R194, R181, -INF , !P5 ;  /* 0xff800000b5c27808 */ /* 0x000fe20006800000 */
[----:B------:R-:W-:Y:S01]  /*8fa0*/  FFMA.FTZ R172, R177, -UR6, R172 ;  /* 0x80000006b1ac7c23 */ /* 0x000fe200080100ac */
[--C-:B------:R-:W-:Y:S02]  /*8fb0*/  IADD3 R13, PT, PT, R230, 0x27, -R186.reuse ;  /* 0x00000027e60d7810 */ /* 0x100fe40007ffe8ba */
[----:B------:R-:W-:Y:S02]  /*8fc0*/  IADD3 R12, PT, PT, R189, 0x28, -R186 ;  /* 0x00000028bd0c7810 */ /* 0x000fe40007ffe8ba */
[----:B------:R-:W-:Y:S01]  /*8fd0*/  FSEL R197, R197, -INF , !P6 ;  /* 0xff800000c5c57808 */ /* 0x000fe20007000000 */
[----:B--2---:R-:W-:Y:S01]  /*8fe0*/  HMMA.16816.F32.BF16 R168, R8, R4, R168 ;  /* 0x0000000408a8723c */ /* 0x004fe200000418a8 */
[----:B------:R-:W-:Y:S01]  /*8ff0*/  ISETP.GT.AND P6, PT, R218, R178, PT ;  /* 0x000000b2da00720c */ /* 0x000fe20003fc4270 */
[----:B------:R-:W-:Y:S01]  /*9000*/  VIADD R5, R192, 0xffffffd9 ;  /* 0xffffffd9c0057836 */ /* 0x000fe20000000000 */
[----:B------:R-:W-:-:S02]  /*9010*/  FSEL R194, R194, -INF , !P0 ;  /* 0xff800000c2c27808 */ /* 0x000fc40004000000 */
[----:B------:R-:W-:Y:S02]  /*9020*/  IABS R13, R13 ;  /* 0x0000000d000d7213 */ /* 0x000fe40000000000 */
[----:B------:R-:W-:Y:S01]  /*9030*/  IABS R12, R12 ;  /* 0x0000000c000c7213 */ /* 0x000fe20000000000 */
[----:B------:R-:W-:Y:S01]  /*9040*/  HMMA.16816.F32.BF16 R32, R8, R6, R32 ;  /* 0x000000060820723c */ /* 0x000fe20000041820 */
[----:B------:R-:W-:Y:S02]  /*9050*/  ISETP.GT.AND P0, PT, R188, R176, PT ;  /* 0x000000b0bc00720c */ /* 0x000fe40003f04270 */
[----:B------:R-:W-:Y:S02]  /*9060*/  FSEL R198, R179, -INF , !P6 ;  /* 0xff800000b3c67808 */ /* 0x000fe40007000000 */
[----:B------:R-:W-:Y:S02]  /*9070*/  I2FP.F32.S32 R13, R13 ;  /* 0x0000000d000d7245 */ /* 0x000fe40000201400 */
[----:B------:R-:W-:-:S02]  /*9080*/  I2FP.F32.S32 R12, R12 ;  /* 0x0000000c000c7245 */ /* 0x000fc40000201400 */
[----:B------:R-:W-:Y:S01]  /*9090*/  ISETP.GE.AND P5, PT, R178, R228, PT ;  /* 0x000000e4b200720c */ /* 0x000fe20003fa6270 */
[----:B------:R-:W-:Y:S01]  /*90a0*/  FFMA.FTZ R13, R13, -UR6, R173 ;  /* 0x800000060d0d7c23 */ /* 0x000fe200080100ad */
[----:B------:R-:W-:Y:S01]  /*90b0*/  ISETP.GE.AND P6, PT, R176, R229, PT ;  /* 0x000000e5b000720c */ /* 0x000fe20003fc6270 */
[----:B------:R-:W-:Y:S01]  /*90c0*/  FFMA.FTZ R12, R12, -UR6, R174 ;  /* 0x800000060c0c7c23 */ /* 0x000fe200080100ae */
[----:B------:R-:W-:Y:S02]  /*90d0*/  FSEL R195, R172, -INF , !P0 ;  /* 0xff800000acc37808 */ /* 0x000fe40004000000 */
[----:B------:R-:W-:Y:S02]  /*90e0*/  FSEL R198, R198, -INF , !P5 ;  /* 0xff800000c6c67808 */ /* 0x000fe40006800000 */
[----:B------:R-:W-:Y:S02]  /*90f0*/  FSEL R195, R195, -INF , !P6 ;  /* 0xff800000c3c37808 */ /* 0x000fe40007000000 */
[----:B------:R-:W-:-:S02]  /*9100*/  ISETP.GT.AND P5, PT, R218, R176, PT ;  /* 0x000000b0da00720c */ /* 0x000fc40003fa4270 */
[--C-:B------:R-:W-:Y:S02]  /*9110*/  IADD3 R4, PT, PT, R189, 0x27, -R186.reuse ;  /* 0x00000027bd047810 */ /* 0x100fe40007ffe8ba */
[----:B------:R-:W-:Y:S02]  /*9120*/  ISETP.GT.AND P6, PT, R188, R5, PT ;  /* 0x00000005bc00720c */ /* 0x000fe40003fc4270 */
[----:B------:R-:W-:Y:S02]  /*9130*/  IABS R4, R4 ;  /* 0x0000000400047213 */ /* 0x000fe40000000000 */
[----:B------:R-:W-:Y:S02]  /*9140*/  FSEL R199, R12, -INF , !P5 ;  /* 0xff8000000cc77808 */ /* 0x000fe40006800000 */
[----:B------:R-:W-:Y:S02]  /*9150*/  FSEL R196, R13, -INF , !P6 ;  /* 0xff8000000dc47808 */ /* 0x000fe40007000000 */
[----:B------:R-:W-:Y:S01]  /*9160*/  IADD3 R209, PT, PT, R230, 0x20, -R186 ;  /* 0x00000020e6d17810 */ /* 0x000fe20007ffe8ba */
[----:B------:R1:W2:Y:S01]  /*9170*/  LDSM.16.M88.4 R12, [R2+0x17800] ;  /* 0x01780000020c783b */ /* 0x0002a20000000200 */
[----:B------:R-:W-:-:S02]  /*9180*/  I2FP.F32.S32 R4, R4 ;  /* 0x0000000400047245 */ /* 0x000fc40000201400 */
[----:B------:R-:W-:Y:S02]  /*9190*/  IABS R209, R209 ;  /* 0x000000d100d17213 */ /* 0x000fe40000000000 */
[----:B------:R-:W-:Y:S01]  /*91a0*/  ISETP.GE.AND P0, PT, R176, R228, PT ;  /* 0x000000e4b000720c */ /* 0x000fe20003f06270 */
[----:B------:R-:W-:Y:S01]  /*91b0*/  FFMA.FTZ R175, R4, -UR6, R175 ;  /* 0x8000000604af7c23 */ /* 0x000fe200080100af */
[----:B------:R-:W-:Y:S01]  /*91c0*/  I2FP.F32.S32 R209, R209 ;  /* 0x000000d100d17245 */ /* 0x000fe20000201400 */
[----:B------:R-:W-:Y:S01]  /*91d0*/  VIADD R4, R192, 0xffffffe0 ;  /* 0xffffffe0c0047836 */ /* 0x000fe20000000000 */
[----:B------:R-:W-:Y:S02]  /*91e0*/  ISETP.GE.AND P5, PT, R5, R229, PT ;  /* 0x000000e50500720c */ /* 0x000fe40003fa6270 */
[----:B------:R-:W-:Y:S01]  /*91f0*/  FSEL R199, R199, -INF , !P0 ;  /* 0xff800000c7c77808 */ /* 0x000fe20004000000 */
[----:B------:R-:W-:Y:S01]  /*9200*/  FFMA.FTZ R209, R209, -UR6, R168 ;  /* 0x80000006d1d17c23 */ /* 0x000fe200080100a8 */
[----:B------:R-:W-:-:S02]  /*9210*/  ISETP.GT.AND P0, PT, R218, R5, PT ;  /* 0x00000005da00720c */ /* 0x000fc40003f04270 */
[----:B------:R-:W-:Y:S02]  /*9220*/  FSEL R196, R196, -INF , !P5 ;  /* 0xff800000c4c47808 */ /* 0x000fe40006800000 */
        /* <DEDUP_REMOVED lines=8> */
[----:B------:R3:W4:Y:S01]  /*92b0*/  LDSM.16.M88.4 R4, [R167+0x17800] ;  /* 0x01780000a704783b */ /* 0x0007220000000200 */
[----:B-1----:R-:W-:Y:S01]  /*92c0*/  IADD3 R2, PT, PT, R189, 0x20, -R186 ;  /* 0x00000020bd027810 */ /* 0x002fe20007ffe8ba */
[----:B------:R-:W-:-:S04]  /*92d0*/  DEPBAR.LE SB0, 0x0 ;  /* 0x000080000000791a */ /* 0x000fc80000000000 */
[----:B------:R-:W-:Y:S01]  /*92e0*/  IABS R2, R2 ;  /* 0x0000000200027213 */ /* 0x000fe20000000000 */
[C---:B--2---:R-:W-:Y:S01]  /*92f0*/  HMMA.16816.F32.BF16 R28, R20.reuse, R12, R28 ;  /* 0x0000000c141c723c */ /* 0x044fe2000004181c */
[----:B------:R-:W-:Y:S01]  /*9300*/  IADD3 R168, PT, PT, R230, 0x1f, -R186 ;  /* 0x0000001fe6a87810 */ /* 0x000fe20007ffe8ba */
[----:B------:R-:W-:Y:S01]  /*9310*/  VIADD R13, R192, 0xffffffe8 ;  /* 0xffffffe8c00d7836 */ /* 0x000fe20000000000 */
[----:B------:R-:W-:Y:S02]  /*9320*/  I2FP.F32.S32 R2, R2 ;  /* 0x0000000200027245 */ /* 0x000fe40000201400 */
[----:B------:R-:W-:Y:S02]  /*9330*/  IABS R168, R168 ;  /* 0x000000a800a87213 */ /* 0x000fe40000000000 */
[----:B------:R-:W-:Y:S01]  /*9340*/  FSEL R209, R209, -INF , !P0 ;  /* 0xff800000d1d17808 */ /* 0x000fe20004000000 */
[----:B------:R-:W-:Y:S01]  /*9350*/  FFMA.FTZ R170, R2, -UR6, R170 ;  /* 0x8000000602aa7c23 */ /* 0x000fe200080100aa */
[----:B------:R-:W-:Y:S01]  /*9360*/  IADD3 R2, PT, PT, R189, 0x1f, -R186 ;  /* 0x0000001fbd027810 */ /* 0x000fe20007ffe8ba */
[----:B------:R-:W-:Y:S01]  /*9370*/  HMMA.16816.F32.BF16 R24, R20, R14, R24 ;  /* 0x0000000e1418723c */ /* 0x000fe20000041818 */
[----:B------:R-:W-:-:S02]  /*9380*/  I2FP.F32.S32 R168, R168 ;  /* 0x000000a800a87245 */ /* 0x000fc40000201400 */
[----:B------:R-:W-:Y:S02]  /*9390*/  IABS R2, R2 ;  /* 0x0000000200027213 */ /* 0x000fe40000000000 */
[----:B------:R-:W-:Y:S01]  /*93a0*/  FSEL R202, R170, -INF , !P6 ;  /* 0xff800000aaca7808 */ /* 0x000fe20007000000 */
[----:B------:R-:W-:Y:S01]  /*93b0*/  FFMA.FTZ R168, R168, -UR6, R169 ;  /* 0x80000006a8a87c23 */ /* 0x000fe200080100a9 */
[----:B------:R-:W-:Y:S01]  /*93c0*/  I2FP.F32.S32 R2, R2 ;  /* 0x0000000200027245 */ /* 0x000fe20000201400 */
[----:B------:R-:W-:Y:S01]  /*93d0*/  VIADD R169, R192, 0xffffffe1 ;  /* 0xffffffe1c0a97836 */ /* 0x000fe20000000000 */
[----:B---3--:R-:W-:Y:S02]  /*93e0*/  IADD3 R167, PT, PT, R230, 0x18, -R186 ;  /* 0x00000018e6a77810 */ /* 0x008fe40007ffe8ba */
[----:B------:R-:W-:Y:S01]  /*93f0*/  FSEL R202, R202, -INF , !P5 ;  /* 0xff800000caca7808 */ /* 0x000fe20006800000 */
[----:B------:R-:W-:Y:S01]  /*9400*/  FFMA.FTZ R171, R2, -UR6, R171 ;  /* 0x8000000602ab7c23 */ /* 0x000fe200080100ab */
[----:B------:R-:W-:-:S02]  /*9410*/  IABS R167, R167 ;  /* 0x000000a700a77213 */ /* 0x000fc40000000000 */
[----:B------:R-:W-:Y:S02]  /*9420*/  ISETP.GT.AND P0, PT, R188, R169, PT ;  /* 0x000000a9bc00720c */ /* 0x000fe40003f04270 */
[--C-:B------:R-:W-:Y:S02]  /*9430*/  IADD3 R2, PT, PT, R189, 0x18, -R186.reuse ;  /* 0x00000018bd027810 */ /* 0x100fe40007ffe8ba */
[----:B------:R-:W-:Y:S02]  /*9440*/  I2FP.F32.S32 R167, R167 ;  /* 0x000000a700a77245 */ /* 0x000fe40000201400 */
[----:B------:R-:W-:Y:S02]  /*9450*/  ISETP.GE.AND P6, PT, R169, R229, PT ;  /* 0x000000e5a900720c */ /* 0x000fe40003fc6270 */
[----:B------:R-:W-:Y:S01]  /*9460*/  FSEL R210, R168, -INF , !P0 ;  /* 0xff800000a8d27808 */ /* 0x000fe20004000000 */
[----:B----4-:R-:W-:Y:S01]  /*9470*/  HMMA.16816.F32.BF16 R28, R8, R4, R28 ;  /* 0x00000004081c723c */ /* 0x010fe2000004181c */
[----:B------:R-:W-:Y:S01]  /*9480*/  IADD3 R12, PT, PT, R230, 0x17, -R186 ;  /* 0x00000017e60c7810 */ /* 0x000fe20007ffe8ba */
[----:B------:R-:W-:Y:S01]  /*9490*/  FFMA.FTZ R32, R167, -UR6, R32 ;  /* 0x80000006a7207c23 */ /* 0x000fe20008010020 */
[----:B------:R-:W-:Y:S01]  /*94a0*/  IABS R2, R2 ;  /* 0x0000000200027213 */ /* 0x000fe20000000000 */
[----:B------:R-:W-:Y:S01]  /*94b0*/  VIADD R5, R192, 0xffffffe9 ;  /* 0xffffffe9c0057836 */ /* 0x000fe20000000000 */
[----:B------:R-:W-:Y:S01]  /*94c0*/  BAR.SYNC.DEFER_BLOCKING 0x0 ;  /* 0x0000000000007b1d */ /* 0x000fe20000010000 */
[----:B------:R-:W-:-:S02]  /*94d0*/  ISETP.GT.AND P5, PT, R218, R169, PT ;  /* 0x000000a9da00720c */ /* 0x000fc40003fa4270 */
[----:B------:R-:W-:Y:S01]  /*94e0*/  FSEL R210, R210, -INF , !P6 ;  /* 0xff800000d2d27808 */ /* 0x000fe20007000000 */
[----:B------:R-:W-:Y:S01]  /*94f0*/  HMMA.16816.F32.BF16 R24, R8, R6, R24 ;  /* 0x000000060818723c */ /* 0x000fe20000041818 */
[----:B------:R-:W-:Y:S01]  /*9500*/  IABS R12, R12 ;  /* 0x0000000c000c7213 */ /* 0x000fe20000000000 */
[----:B------:R-:W-:Y:S01]  /*9510*/  VIADD R6, R192, 0xfffffff1 ;  /* 0xfffffff1c0067836 */ /* 0x000fe20000000000 */
[----:B------:R-:W-:Y:S02]  /*9520*/  I2FP.F32.S32 R2, R2 ;  /* 0x0000000200027245 */ /* 0x000fe40000201400 */
[----:B------:R-:W-:Y:S02]  /*9530*/  ISETP.GE.AND P0, PT, R169, R228, PT ;  /* 0x000000e4a900720c */ /* 0x000fe40003f06270 */
[----:B------:R-:W-:Y:S01]  /*9540*/  ISETP.GT.AND P6, PT, R188, R13, PT ;  /* 0x0000000dbc00720c */ /* 0x000fe20003fc4270 */
[----:B------:R-:W-:Y:S01]  /*9550*/  FFMA.FTZ R34, R2, -UR6, R34 ;  /* 0x8000000602227c23 */ /* 0x000fe20008010022 */
[----:B------:R-:W-:-:S02]  /*9560*/  FSEL R201, R171, -INF , !P5 ;  /* 0xff800000abc97808 */ /* 0x000fc40006800000 */
[----:B------:R-:W-:Y:S02]  /*9570*/  IADD3 R4, PT, PT, R230, 0x10, -R186 ;  /* 0x00000010e6047810 */ /* 0x000fe40007ffe8ba */
[----:B------:R-:W-:Y:S02]  /*9580*/  I2FP.F32.S32 R12, R12 ;  /* 0x0000000c000c7245 */ /* 0x000fe40000201400 */
[----:B------:R-:W-:Y:S02]  /*9590*/  ISETP.GE.AND P5, PT, R13, R229, PT ;  /* 0x000000e50d00720c */ /* 0x000fe40003fa6270 */
[----:B------:R-:W-:Y:S01]  /*95a0*/  FSEL R201, R201, -INF , !P0 ;  /* 0xff800000c9c97808 */ /* 0x000fe20004000000 */
[----:B------:R-:W-:Y:S01]  /*95b0*/  FFMA.FTZ R12, R12, -UR6, R33 ;  /* 0x800000060c0c7c23 */ /* 0x000fe20008010021 */
[----:B------:R-:W-:Y:S02]  /*95c0*/  FSEL R213, R32, -INF , !P6 ;  /* 0xff80000020d57808 */ /* 0x000fe40007000000 */
[----:B------:R-:W-:-:S02]  /*95d0*/  ISETP.GT.AND P0, PT, R218, R13, PT ;  /* 0x0000000dda00720c */ /* 0x000fc40003f04270 */
[----:B------:R-:W-:Y:S02]  /*95e0*/  IADD3 R2, PT, PT, R189, 0x17, -R186 ;  /* 0x00000017bd027810 */ /* 0x000fe40007ffe8ba */
[----:B------:R-:W-:Y:S02]  /*95f0*/  IABS R4, R4 ;  /* 0x0000000400047213 */ /* 0x000fe40000000000 */
[----:B------:R-:W-:Y:S02]  /*9600*/  FSEL R213, R213, -INF , !P5 ;  /* 0xff800000d5d57808 */ /* 0x000fe40006800000 */
[----:B------:R-:W-:Y:S02]  /*9610*/  ISETP.GE.AND P6, PT, R13, R228, PT ;  /* 0x000000e40d00720c */ /* 0x000fe40003fc6270 */
[----:B------:R-:W-:Y:S02]  /*9620*/  ISETP.GT.AND P5, PT, R188, R5, PT ;  /* 0x00000005bc00720c */ /* 0x000fe40003fa4270 */
[----:B------:R-:W-:-:S02]  /*9630*/  IABS R2, R2 ;  /* 0x0000000200027213 */ /* 0x000fc40000000000 */
[----:B------:R-:W-:Y:S02]  /*9640*/  FSEL R203, R34, -INF , !P0 ;  /* 0xff80000022cb7808 */ /* 0x000fe40004000000 */
[----:B------:R-:W-:Y:S02]  /*9650*/  I2FP.F32.S32 R4, R4 ;  /* 0x0000000400047245 */ /* 0x000fe40000201400 */
[----:B------:R-:W-:Y:S02]  /*9660*/  FSEL R203, R203, -INF , !P6 ;  /* 0xff800000cbcb7808 */ /* 0x000fe40007000000 */
[----:B------:R-:W-:Y:S01]  /*9670*/  I2FP.F32.S32 R2, R2 ;  /* 0x0000000200027245 */ /* 0x000fe20000201400 */
[----:B------:R-:W-:Y:S01]  /*9680*/  FFMA.FTZ R28, R4, -UR6, R28 ;  /* 0x80000006041c7c23 */ /* 0x000fe2000801001c */
[----:B------:R-:W-:Y:S02]  /*9690*/  FSEL R216, R12, -INF , !P5 ;  /* 0xff8000000cd87808 */ /* 0x000fe40006800000 */
[----:B------:R-:W-:Y:S01]  /*96a0*/  ISETP.GE.AND P0, PT, R5, R229, PT ;  /* 0x000000e50500720c */ /* 0x000fe20003f06270 */
[----:B------:R-:W-:Y:S01]  /*96b0*/  FFMA.FTZ R35, R2, -UR6, R35 ;  /* 0x8000000602237c23 */ /* 0x000fe20008010023 */
[----:B------:R-:W-:-:S02]  /*96c0*/  ISETP.GT.AND P6, PT, R218, R5, PT ;  /* 0x00000005da00720c */ /* 0x000fc40003fc4270 */
[----:B------:R-:W-:Y:S01]  /*96d0*/  ISETP.GE.AND P5, PT, R5, R228, PT ;  /* 0x000000e40500720c */ /* 0x000fe20003fa6270 */
[----:B------:R-:W-:Y:S01]  /*96e0*/  VIADD R5, R192, 0xfffffff0 ;  /* 0xfffffff0c0057836 */ /* 0x000fe20000000000 */
[--C-:B------:R-:W-:Y:S02]  /*96f0*/  IADD3 R4, PT, PT, R230, 0xf, -R186.reuse ;  /* 0x0000000fe6047810 */ /* 0x100fe40007ffe8ba */
[----:B------:R-:W-:Y:S02]  /*9700*/  FSEL R216, R216, -INF , !P0 ;  /* 0xff800000d8d87808 */ /* 0x000fe40004000000 */
[----:B------:R-:W-:Y:S02]  /*9710*/  IABS R4, R4 ;  /* 0x0000000400047213 */ /* 0x000fe40000000000 */
[----:B------:R-:W-:Y:S02]  /*9720*/  ISETP.GT.AND P0, PT, R188, R5, PT ;  /* 0x00000005bc00720c */ /* 0x000fe40003f04270 */
[----:B------:R-:W-:-:S02]  /*9730*/  IADD3 R2, PT, PT, R189, 0x10, -R186 ;  /* 0x00000010bd027810 */ /* 0x000fc40007ffe8ba */
[----:B------:R-:W-:Y:S02]  /*9740*/  FSEL R208, R35, -INF , !P6 ;  /* 0xff80000023d07808 */ /* 0x000fe40007000000 */
[----:B------:R-:W-:Y:S02]  /*9750*/  I2FP.F32.S32 R4, R4 ;  /* 0x0000000400047245 */ /* 0x000fe40000201400 */
[----:B------:R-:W-:Y:S02]  /*9760*/  ISETP.GE.AND P6, PT, R5, R229, PT ;  /* 0x000000e50500720c */ /* 0x000fe40003fc6270 */
[----:B------:R-:W-:Y:S01]  /*9770*/  FSEL R191, R28, -INF , !P0 ;  /* 0xff8000001cbf7808 */ /* 0x000fe20004000000 */
[----:B------:R-:W-:Y:S01]  /*9780*/  FFMA.FTZ R4, R4, -UR6, R29 ;  /* 0x8000000604047c23 */ /* 0x000fe2000801001d */
[----:B------:R-:W-:Y:S02]  /*9790*/  IABS R2, R2 ;  /* 0x0000000200027213 */ /* 0x000fe40000000000 */
[----:B------:R-:W-:-:S02]  /*97a0*/  FSEL R208, R208, -INF , !P5 ;  /* 0xff800000d0d07808 */ /* 0x000fc40006800000 */
[----:B------:R-:W-:Y:S02]  /*97b0*/  ISETP.GT.AND P5, PT, R218, R5, PT ;  /* 0x00000005da00720c */ /* 0x000fe40003fa4270 */
[----:B------:R-:W-:Y:S02]  /*97c0*/  ISETP.GE.AND P0, PT, R5, R228, PT ;  /* 0x000000e40500720c */ /* 0x000fe40003f06270 */
[----:B------:R-:W-:Y:S02]  /*97d0*/  FSEL R191, R191, -INF , !P6 ;  /* 0xff800000bfbf7808 */ /* 0x000fe40007000000 */
[----:B------:R-:W-:Y:S02]  /*97e0*/  I2FP.F32.S32 R2, R2 ;  /* 0x0000000200027245 */ /* 0x000fe40000201400 */
[--C-:B------:R-:W-:Y:S02]  /*97f0*/  IADD3 R9, PT, PT, R230, 0x8, -R186.reuse ;  /* 0x00000008e6097810 */ /* 0x100fe40007ffe8ba */
[C---:B------:R-:W-:Y:S01]  /*9800*/  IADD3 R8, PT, PT, R189.reuse, 0xf, -R186 ;  /* 0x0000000fbd087810 */ /* 0x040fe20007ffe8ba */
[----:B------:R-:W-:Y:S01]  /*9810*/  FFMA.FTZ R30, R2, -UR6, R30 ;  /* 0x80000006021e7c23 */ /* 0x000fe2000801001e */
[C-C-:B------:R-:W-:Y:S01]  /*9820*/  IADD3 R5, PT, PT, R189.reuse, 0x8, -R186.reuse ;  /* 0x00000008bd057810 */ /* 0x140fe20007ffe8ba */
[C---:B------:R-:W-:Y:S01]  /*9830*/  VIADD R2, R192.reuse, 0xfffffff8 ;  /* 0xfffffff8c0027836 */ /* 0x040fe20000000000 */
[----:B------:R-:W-:Y:S01]  /*9840*/  IADD3 R7, PT, PT, R189, 0x7, -R186 ;  /* 0x00000007bd077810 */ /* 0x000fe20007ffe8ba */
[----:B------:R-:W-:Y:S01]  /*9850*/  VIADD R192, R192, 0xfffffff9 ;  /* 0xfffffff9c0c07836 */ /* 0x000fe20000000000 */
[----:B------:R-:W-:-:S02]  /*9860*/  ISETP.GT.AND P6, PT, R188, R6, PT ;  /* 0x00000006bc00720c */ /* 0x000fc40003fc4270 */
[----:B------:R-:W-:Y:S02]  /*9870*/  IADD3 R186, PT, PT, R230, 0x7, -R186 ;  /* 0x00000007e6ba7810 */ /* 0x000fe40007ffe8ba */
[----:B------:R-:W-:Y:S02]  /*9880*/  FSEL R190, R4, -INF , !P6 ;  /* 0xff80000004be7808 */ /* 0x000fe40007000000 */
[----:B------:R-:W-:Y:S02]  /*9890*/  IABS R186, R186 ;  /* 0x000000ba00ba7213 */ /* 0x000fe40000000000 */
[----:B------:R-:W-:Y:S02]  /*98a0*/  FMNMX3.FTZ R4, R164, R219, R220, !PT ;  /* 0x000000dba4047276 */ /* 0x000fe400078100dc */
[----:B------:R-:W-:Y:S02]  /*98b0*/  IABS R9, R9 ;  /* 0x0000000900097213 */ /* 0x000fe40000000000 */
[----:B------:R-:W-:-:S02]  /*98c0*/  I2FP.F32.S32 R186, R186 ;  /* 0x000000ba00ba7245 */ /* 0x000fc40000201400 */
[----:B------:R-:W-:Y:S02]  /*98d0*/  FMNMX3.FTZ R4, R4, R180, R19, !PT ;  /* 0x000000b404047276 */ /* 0x000fe40007810013 */
[----:B------:R-:W-:Y:S01]  /*98e0*/  FSEL R30, R30, -INF , !P5 ;  /* 0xff8000001e1e7808 */ /* 0x000fe20006800000 */
[----:B------:R-:W-:Y:S01]  /*98f0*/  FFMA.FTZ R25, R186, -UR6, R25 ;  /* 0x80000006ba197c23 */ /* 0x000fe20008010019 */
[----:B------:R-:W-:Y:S02]  /*9900*/  I2FP.F32.S32 R9, R9 ;  /* 0x0000000900097245 */ /* 0x000fe40000201400 */
[----:B------:R-:W-:Y:S02]  /*9910*/  FMNMX3.FTZ R4, R4, R193, R194, !PT ;  /* 0x000000c104047276 */ /* 0x000fe400078100c2 */
[----:B------:R-:W-:Y:S01]  /*9920*/  FSEL R171, R30, -INF , !P0 ;  /* 0xff8000001eab7808 */ /* 0x000fe20004000000 */
[----:B------:R-:W-:Y:S01]  /*9930*/  FFMA.FTZ R9, R9, -UR6, R24 ;  /* 0x8000000609097c23 */ /* 0x000fe20008010018 */
[----:B------:R-:W-:-:S02]  /*9940*/  ISETP.GT.AND P0, PT, R188, R192, PT ;  /* 0x000000c0bc00720c */ /* 0x000fc40003f04270 */
[----:B------:R-:W-:Y:S02]  /*9950*/  ISETP.GT.AND P5, PT, R188, R2, PT ;  /* 0x00000002bc00720c */ /* 0x000fe40003fa4270 */
[----:B------:R-:W-:Y:S02]  /*9960*/  FMNMX3.FTZ R4, R4, R195, R196, !PT ;  /* 0x000000c304047276 */ /* 0x000fe400078100c4 */
[----:B------:R-:W-:Y:S02]  /*9970*/  FSEL R25, R25, -INF , !P0 ;  /* 0xff80000019197808 */ /* 0x000fe40004000000 */
[----:B------:R-:W-:Y:S02]  /*9980*/  IABS R8, R8 ;  /* 0x0000000800087213 */ /* 0x000fe40000000000 */
[----:B------:R-:W-:Y:S02]  /*9990*/  FSEL R9, R9, -INF , !P5 ;  /* 0xff80000009097808 */ /* 0x000fe40006800000 */
[----:B------:R-:W-:-:S02]  /*99a0*/  ISETP.GE.AND P0, PT, R2, R229, PT ;  /* 0x000000e50200720c */ /* 0x000fc40003f06270 */
[----:B------:R-:W-:Y:S02]  /*99b0*/  ISETP.GE.AND P6, PT, R6, R229, PT ;  /* 0x000000e50600720c */ /* 0x000fe40003fc6270 */
[----:B------:R-:W-:Y:S02]  /*99c0*/  FMNMX3.FTZ R4, R4, R209, R210, !PT ;  /* 0x000000d104047276 */ /* 0x000fe400078100d2 */
[----:B------:R-:W-:Y:S02]  /*99d0*/  I2FP.F32.S32 R8, R8 ;  /* 0x0000000800087245 */ /* 0x000fe40000201400 */
[----:B------:R-:W-:Y:S02]  /*99e0*/  FSEL R189, R9, -INF , !P0 ;  /* 0xff80000009bd7808 */ /* 0x000fe40004000000 */
[----:B------:R-:W-:Y:S01]  /*99f0*/  FSEL R190, R190, -INF , !P6 ;  /* 0xff800000bebe7808 */ /* 0x000fe20007000000 */
[----:B------:R-:W-:Y:S01]  /*9a00*/  FFMA.FTZ R31, R8, -UR6, R31 ;  /* 0x80000006081f7c23 */ /* 0x000fe2000801001f */
[----:B------:R-:W-:-:S02]  /*9a10*/  ISETP.GE.AND P0, PT, R192, R229, PT ;  /* 0x000000e5c000720c */ /* 0x000fc40003f06270 */
[----:B------:R-:W-:Y:S02]  /*9a20*/  FMNMX3.FTZ R4, R4, R213, R216, !PT ;  /* 0x000000d504047276 */ /* 0x000fe400078100d8 */
[----:B------:R-:W-:Y:S02]  /*9a30*/  ISETP.GT.AND P6, PT, R218, R6, PT ;  /* 0x00000006da00720c */ /* 0x000fe40003fc4270 */
[----:B------:R-:W-:Y:S02]  /*9a40*/  ISETP.GE.AND P5, PT, R6, R228, PT ;  /* 0x000000e40600720c */ /* 0x000fe40003fa6270 */
[----:B------:R-:W-:Y:S02]  /*9a50*/  IABS R5, R5 ;  /* 0x0000000500057213 */ /* 0x000fe40000000000 */
[----:B------:R-:W-:Y:S02]  /*9a60*/  IABS R7, R7 ;  /* 0x0000000700077213 */ /* 0x000fe40000000000 */
[----:B------:R-:W-:-:S02]  /*9a70*/  FSEL R188, R25, -INF , !P0 ;  /* 0xff80000019bc7808 */ /* 0x000fc40004000000 */
[----:B------:R-:W-:Y:S01]  /*9a80*/  FMNMX3.FTZ R9, R4, R191, R190, !PT ;  /* 0x000000bf04097276 */ /* 0x000fe200078100be */
[----:B------:R-:W-:Y:S06]  /*9a90*/  BRA.U !UP1, `(.L_x_2088) ;  /* 0x0000000109f87547 */ /* 0x000fec000b800000 */
        /* <DEDUP_REMOVED lines=62> */
.L_x_2088:
[----:B------:R-:W-:Y:S01]  /*9e80*/  FMNMX3.FTZ R4, R3, R217, R16, !PT ;  /* 0x000000d903047276 */ /* 0x000fe20007810010 */
[----:B------:R-:W-:Y:S01]  /*9e90*/  USHF.L.U32 UR30, UR16, 0x1, URZ ;  /* 0x00000001101e7899 */ /* 0x000fe200080006ff */
[----:B------:R-:W-:Y:S01]  /*9ea0*/  FMNMX3.FTZ R9, R9, R189, R188, !PT ;  /* 0x000000bd09097276 */ /* 0x000fe200078100bc */
[----:B------:R-:W2:Y:S01]  /*9eb0*/  LDCU UR27, c[0x0][0x45c] ;  /* 0x00008b80ff1b77ac */ /* 0x000ea20008000800 */
[----:B------:R-:W-:Y:S01]  /*9ec0*/  FMNMX3.FTZ R6, R4, R17, R18, !PT ;  /* 0x0000001104067276 */ /* 0x000fe20007810012 */
[----:B------:R-:W3:Y:S01]  /*9ed0*/  S2UR UR5, SR_CgaCtaId ;  /* 0x00000000000579c3 */ /* 0x000ee20000008800 */
[----:B------:R-:W-:Y:S01]  /*9ee0*/  I2FP.F32.S32 R5, R5 ;  /* 0x0000000500057245 */ /* 0x000fe20000201400 */
[----:B------:R-:W4:Y:S01]  /*9ef0*/  SHFL.BFLY PT, R4, R9, 0x2, 0x1f ;  /* 0x0c401f0009047f89 */ /* 0x000f2200000e0000 */
[----:B------:R-:W-:Y:S01]  /*9f00*/  FMNMX3.FTZ R6, R6, R197, R198, !PT ;  /* 0x000000c506067276 */ /* 0x000fe200078100c6 */
[----:B------:R-:W-:Y:S01]  /*9f10*/  UIADD3 UR26, UPT, UPT, UR33, 0x76cf5d0a, URZ ;  /* 0x76cf5d0a211a7890 */ /* 0x000fe2000fffe0ff */
[----:B------:R-:W-:Y:S01]  /*9f20*/  I2FP.F32.S32 R7, R7 ;  /* 0x0000000700077245 */ /* 0x000fe20000201400 */
[----:B------:R-:W-:Y:S01]  /*9f30*/  FFMA.FTZ R5, R5, -UR6, R26 ;  /* 0x8000000605057c23 */ /* 0x000fe2000801001a */
[----:B------:R-:W-:Y:S01]  /*9f40*/  FMNMX3.FTZ R6, R6, R199, R200, !PT ;  /* 0x000000c706067276 */ /* 0x000fe200078100c8 */
[----:B------:R-:W-:Y:S01]  /*9f50*/  UIADD3 UR25, UPT, UPT, UR33, 0x32370b8f, URZ ;  /* 0x32370b8f21197890 */ /* 0x000fe2000fffe0ff */
[C---:B------:R-:W-:Y:S01]  /*9f60*/  ISETP.GT.AND P0, PT, R218.reuse, R2, PT ;  /* 0x00000002da00720c */ /* 0x040fe20003f04270 */
[----:B------:R-:W-:Y:S01]  /*9f70*/  FFMA.FTZ R7, R7, -UR6, R27 ;  /* 0x8000000607077c23 */ /* 0x000fe2000801001b */
[----:B------:R-:W-:Y:S01]  /*9f80*/  FSEL R31, R31, -INF , !P6 ;  /* 0xff8000001f1f7808 */ /* 0x000fe20007000000 */
[----:B------:R-:W-:Y:S01]  /*9f90*/  UIADD3 UR23, UPT, UPT, UR33, -0x56f99767, URZ ;  /* 0xa906689921177890 */ /* 0x000fe2000fffe0ff */
[----:B------:R-:W-:Y:S01]  /*9fa0*/  ISETP.GT.AND P6, PT, R218, R192, PT ;  /* 0x000000c0da00720c */ /* 0x000fe20003fc4270 */
[----:B------:R-:W-:Y:S01]  /*9fb0*/  UIADD3 UR24, UPT, UPT, UR33, -0x126145ec, URZ ;  /* 0xed9eba1421187890 */ /* 0x000fe2000fffe0ff */
[----:B------:R-:W-:Y:S01]  /*9fc0*/  FMNMX3.FTZ R6, R6, R202, R201, !PT ;  /* 0x000000ca06067276 */ /* 0x000fe200078100c9 */
[----:B------:R-:W-:Y:S01]  /*9fd0*/  UMOV UR17, 0x400 ;  /* 0x0000040000117882 */ /* 0x000fe20000000000 */
[----:B------:R-:W-:-:S02]  /*9fe0*/  FSEL R170, R31, -INF , !P5 ;  /* 0xff8000001faa7808 */ /* 0x000fc40006800000 */
[----:B------:R-:W-:Y:S02]  /*9ff0*/  FSEL R5, R5, -INF , !P0 ;  /* 0xff80000005057808 */ /* 0x000fe40004000000 */
[-C--:B------:R-:W-:Y:S02]  /*a000*/  ISETP.GE.AND P5, PT, R2, R228.reuse, PT ;  /* 0x000000e40200720c */ /* 0x080fe40003fa6270 */
[----:B------:R-:W-:Y:S01]  /*a010*/  ISETP.GE.AND P0, PT, R192, R228, PT ;  /* 0x000000e4c000720c */ /* 0x000fe20003f06270 */
[----:B---3--:R-:W-:Y:S01]  /*a020*/  ULEA UR5, UR5, UR17, 0x18 ;  /* 0x0000001105057291 */ /* 0x008fe2000f8ec0ff */
[----:B------:R-:W-:Y:S01]  /*a030*/  FSEL R7, R7, -INF , !P6 ;  /* 0xff80000007077808 */ /* 0x000fe20007000000 */
[----:B------:R-:W-:Y:S01]  /*a040*/  UIADD3 UR17, UPT, UPT, UR33, 0x646e171e, URZ ;  /* 0x646e171e21117890 */ /* 0x000fe2000fffe0ff */
[----:B------:R-:W-:Y:S02]  /*a050*/  FMNMX3.FTZ R6, R6, R203, R208, !PT ;  /* 0x000000cb06067276 */ /* 0x000fe400078100d0 */
[----:B------:R-:W-:-:S02]  /*a060*/  FSEL R169, R5, -INF , !P5 ;  /* 0xff80000005a97808 */ /* 0x000fc40006800000 */
[----:B------:R-:W-:Y:S02]  /*a070*/  FSEL R168, R7, -INF , !P0 ;  /* 0xff80000007a87808 */ /* 0x000fe40004000000 */
[----:B------:R-:W-:Y:S02]  /*a080*/  FMNMX3.FTZ R2, R6, R171, R170, !PT ;  /* 0x000000ab06027276 */ /* 0x000fe400078100aa */
[----:B----4-:R-:W-:Y:S02]  /*a090*/  FMNMX.FTZ R9, R9, R4, !PT ;  /* 0x0000000409097209 */ /* 0x010fe40007810000 */
[----:B------:R-:W-:Y:S02]  /*a0a0*/  FMNMX3.FTZ R2, R2, R169, R168, !PT ;  /* 0x000000a902027276 */ /* 0x000fe400078100a8 */
[----:B------:R-:W-:Y:S01]  /*a0b0*/  MOV R5, UR30 ;  /* 0x0000001e00057c02 */ /* 0x000fe20008000f00 */
[----:B------:R-:W3:Y:S01]  /*a0c0*/  SHFL.BFLY PT, R186, R9, 0x1, 0x1f ;  /* 0x0c201f0009ba7f89 */ /* 0x000ee200000e0000 */
[----:B------:R-:W-:Y:S01]  /*a0d0*/  LOP3.LUT R0, R0, 0x200, R166, 0xf8, !PT ;  /* 0x0000020000007812 */ /* 0x000fe200078ef8a6 */
[----:B------:R-:W-:Y:S01]  /*a0e0*/  UIADD3 UR30, UPT, UPT, UR30, 0x1, URZ ;  /* 0x000000011e1e7890 */ /* 0x000fe2000fffe0ff */
[----:B------:R-:W-:Y:S01]  /*a0f0*/  LOP3.LUT R5, R5, UR33, R245, 0x96, !PT ;  /* 0x0000002105057c12 */ /* 0x000fe2000f8e96f5 */
[----:B------:R-:W4:Y:S01]  /*a100*/  SHFL.BFLY PT, R4, R2, 0x2, 0x1f ;  /* 0x0c401f0002047f89 */ /* 0x000f2200000e0000 */
[----:B------:R-:W-:-:S03]  /*a110*/  LEA R166, R0, UR5, 0x1 ;  /* 0x0000000500a67c11 */ /* 0x000fc6000f8e08ff */
[----:B------:R-:W-:Y:S01]  /*a120*/  IMAD.WIDE.U32 R6, R5, -0x326172a9, RZ ;  /* 0xcd9e8d5705067825 */ /* 0x000fe200078e00ff */
[----:B------:R-:W-:-:S04]  /*a130*/  IADD3 R182, PT, PT, R166, 0x18040, RZ ;  /* 0x00018040a6b67810 */ /* 0x000fc80007ffe0ff */
[----:B------:R-:W-:Y:S02]  /*a140*/  LOP3.LUT R222, R248, UR15, R7, 0x96, !PT ;  /* 0x0000000ff8de7c12 */ /* 0x000fe4000f8e9607 */
[----:B------:R-:W-:-:S03]  /*a150*/  LOP3.LUT R6, R6, UR14, R237, 0x96, !PT ;  /* 0x0000000e06067c12 */ /* 0x000fc6000f8e96ed */
[----:B------:R-:W-:-:S04]  /*a160*/  IMAD.WIDE.U32 R222, R222, -0x2daee0ad, RZ ;  /* 0xd2511f53dede7825 */ /* 0x000fc800078e00ff */
[----:B------:R-:W-:Y:S01]  /*a170*/  IMAD.WIDE.U32 R6, R6, -0x2daee0ad, RZ ;  /* 0xd2511f5306067825 */ /* 0x000fe200078e00ff */
[----:B------:R-:W-:Y:S02]  /*a180*/  LOP3.LUT R8, R242, UR26, R223, 0x96, !PT ;  /* 0x0000001af2087c12 */ /* 0x000fe4000f8e96df */
[----:B---3--:R-:W-:Y:S02]  /*a190*/  FMNMX.FTZ R186, R9, R186, !PT ;  /* 0x000000ba09ba7209 */ /* 0x008fe40007810000 */
[----:B------:R-:W-:Y:S01]  /*a1a0*/  LOP3.LUT R222, R222, UR25, R7, 0x96, !PT ;  /* 0x00000019dede7c12 */ /* 0x000fe2000f8e9607 */
[----:B------:R-:W-:Y:S01]  /*a1b0*/  IMAD.WIDE.U32 R8, R8, -0x326172a9, RZ ;  /* 0xcd9e8d5708087825 */ /* 0x000fe200078e00ff */
[----:B----4-:R-:W-:-:S03]  /*a1c0*/  FMNMX.FTZ R4, R2, R4, !PT ;  /* 0x0000000402047209 */ /* 0x010fc60007810000 */
[C---:B--2---:R-:W-:Y:S01]  /*a1d0*/  FMUL.FTZ R183, R186.reuse, UR27 ;  /* 0x0000001bbab77c20 */ /* 0x044fe20008410000 */
[----:B------:R-:W-:Y:S01]  /*a1e0*/  FSETP.NEU.FTZ.AND P5, PT, R186, -INF , PT ;  /* 0xff800000ba00780b */ /* 0x000fe20003fbd000 */
[----:B------:R-:W-:Y:S01]  /*a1f0*/  IMAD.WIDE.U32 R222, R222, -0x326172a9, RZ ;  /* 0xcd9e8d57dede7825 */ /* 0x000fe200078e00ff */
[----:B-1----:R-:W-:Y:S01]  /*a200*/  LOP3.LUT R12, R236, UR13, R9, 0x96, !PT ;  /* 0x0000000dec0c7c12 */ /* 0x002fe2000f8e9609 */
[----:B------:R-:W1:Y:S01]  /*a210*/  SHFL.BFLY PT, R2, R4, 0x1, 0x1f ;  /* 0x0c201f0004027f89 */ /* 0x000e6200000e0000 */
[----:B------:R-:W-:Y:S02]  /*a220*/  FSEL R183, R183, RZ, P5 ;  /* 0x000000ffb7b77208 */ /* 0x000fe40002800000 */
[----:B------:R-:W-:Y:S01]  /*a230*/  LOP3.LUT R218, R8, UR12, R223, 0x96, !PT ;  /* 0x0000000c08da7c12 */ /* 0x000fe2000f8e96df */
[----:B------:R-:W-:Y:S01]  /*a240*/  IMAD.WIDE.U32 R12, R12, -0x2daee0ad, RZ ;  /* 0xd2511f530c0c7825 */ /* 0x000fe200078e00ff */
[----:B------:R-:W2:Y:S03]  /*a250*/  LDC R8, c[0x0][0x4f8] ;  /* 0x00013e00ff087b82 */ /* 0x000ea60000000800 */
[--C-:B------:R-:W-:Y:S01]  /*a260*/  FFMA.FTZ R175, R219, UR27, -R183.reuse ;  /* 0x0000001bdbaf7c23 */ /* 0x100fe200080108b7 */
[----:B------:R-:W-:Y:S01]  /*a270*/  FFMA.FTZ R174, R220, UR27, -R183 ;  /* 0x0000001bdcae7c23 */ /* 0x000fe200080108b7 */
[----:B------:R-:W-:Y:S01]  /*a280*/  IMAD.WIDE.U32 R218, R218, -0x2daee0ad, RZ ;  /* 0xd2511f53dada7825 */ /* 0x000fe200078e00ff */
[----:B------:R-:W-:-:S03]  /*a290*/  LOP3.LUT R220, R6, UR24, R13, 0x96, !PT ;  /* 0x0000001806dc7c12 */ /* 0x000fc6000f8e960d */
[--C-:B------:R-:W-:Y:S01]  /*a2a0*/  FFMA.FTZ R173, R180, UR27, -R183.reuse ;  /* 0x0000001bb4ad7c23 */ /* 0x100fe200080108b7 */
[----:B------:R-:W-:Y:S01]  /*a2b0*/  FSEL R180, R186, RZ, P5 ;  /* 0x000000ffbab47208 */ /* 0x000fe20002800000 */
[----:B------:R-:W-:Y:S01]  /*a2c0*/  FFMA.FTZ R172, R19, UR27, -R183 ;  /* 0x0000001b13ac7c23 */ /* 0x000fe200080108b7 */
[----:B------:R-:W-:Y:S01]  /*a2d0*/  LOP3.LUT R12, R12, UR23, R219, 0x96, !PT ;  /* 0x000000170c0c7c12 */ /* 0x000fe2000f8e96db */
[----:B------:R-:W-:Y:S01]  /*a2e0*/  IMAD.WIDE.U32 R220, R220, -0x326172a9, RZ ;  /* 0xcd9e8d57dcdc7825 */ /* 0x000fe200078e00ff */
[----:B------:R-:W-:Y:S03]  /*a2f0*/  MUFU.EX2 R175, R175 ;  /* 0x000000af00af7308 */ /* 0x000fe60000000800 */
[----:B------:R-:W-:Y:S01]  /*a300*/  FADD.FTZ R180, R164, -R180 ;  /* 0x800000b4a4b47221 */ /* 0x000fe20000010000 */
[----:B------:R-:W-:Y:S01]  /*a310*/  FFMA.FTZ R193, R193, UR27, -R183 ;  /* 0x0000001bc1c17c23 */ /* 0x000fe200080108b7 */
[----:B------:R-:W-:-:S04]  /*a320*/  IMAD.WIDE.U32 R12, R12, -0x326172a9, RZ ;  /* 0xcd9e8d570c0c7825 */ /* 0x000fc800078e00ff */
[--C-:B------:R-:W-:Y:S01]  /*a330*/  FFMA.FTZ R195, R195, UR27, -R183.reuse ;  /* 0x0000001bc3c37c23 */ /* 0x100fe200080108b7 */
[----:B------:R-:W-:Y:S01]  /*a340*/  FMUL.FTZ R180, R180, UR27 ;  /* 0x0000001bb4b47c20 */ /* 0x000fe20008410000 */
        /* <DEDUP_REMOVED lines=13> */
[--C-:B------:R-:W-:Y:S01]  /*a420*/  FFMA.FTZ R216, R216, UR27, -R183.reuse ;  /* 0x0000001bd8d87c23 */ /* 0x100fe200080108b7 */
[----:B------:R-:W-:Y:S01]  /*a430*/  LOP3.LUT R9, R5, 0xff, RZ, 0xc0, !PT ;  /* 0x000000ff05097812 */ /* 0x000fe200078ec0ff */
[--C-:B------:R-:W-:Y:S01]  /*a440*/  FFMA.FTZ R191, R191, UR27, -R183.reuse ;  /* 0x0000001bbfbf7c23 */ /* 0x100fe200080108b7 */
[----:B------:R-:W-:Y:S01]  /*a450*/  SHF.R.U32.HI R4, RZ, 0x8, R4 ;  /* 0x00000008ff047819 */ /* 0x000fe20000011604 */
[--C-:B------:R-:W-:Y:S01]  /*a460*/  FFMA.FTZ R190, R190, UR27, -R183.reuse ;  /* 0x0000001bbebe7c23 */ /* 0x100fe200080108b7 */
[----:B------:R-:W-:Y:S01]  /*a470*/  FSETP.NEU.FTZ.AND P0, PT, R2, -INF , PT ;  /* 0xff8000000200780b */ /* 0x000fe20003f1d000 */
[----:B------:R-:W3:Y:S01]  /*a480*/  MUFU.EX2 R172, R172 ;  /* 0x000000ac00ac7308 */ /* 0x000ee20000000800 */
[----:B------:R-:W-:Y:S01]  /*a490*/  PRMT R4, R9, 0x5410, R4 ;  /* 0x0000541009047816 */ /* 0x000fe20000000004 */
[----:B------:R-:W-:Y:S01]  /*a4a0*/  FFMA.FTZ R189, R189, UR27, -R183 ;  /* 0x0000001bbdbd7c23 */ /* 0x000fe200080108b7 */
[----:B------:R-:W-:-:S02]  /*a4b0*/  FSEL R167, R167, RZ, P0 ;  /* 0x000000ffa7a77208 */ /* 0x000fc40000000000 */
[----:B------:R-:W-:Y:S02]  /*a4c0*/  FSEL R9, R2, RZ, P0 ;  /* 0x000000ff02097208 */ /* 0x000fe40000000000 */
[----:B------:R-:W-:Y:S01]  /*a4d0*/  LOP3.LUT P0, RZ, R212, 0x2, RZ, 0xc0, !PT ;  /* 0x00000002d4ff7812 */ /* 0x000fe2000780c0ff */
[----:B------:R-:W-:Y:S01]  /*a4e0*/  FFMA.FTZ R177, R16, UR27, -R167 ;  /* 0x0000001b10b17c23 */ /* 0x000fe200080108a7 */
[----:B------:R-:W-:Y:S01]  /*a4f0*/  IADD3 R16, PT, PT, R166, 0x18000, RZ ;  /* 0x00018000a6107810 */ /* 0x000fe20007ffe0ff */
[----:B------:R-:W-:Y:S01]  /*a500*/  FADD.FTZ R3, R3, -R9 ;  /* 0x8000000903037221 */ /* 0x000fe20000010000 */
[----:B------:R-:W-:Y:S01]  /*a510*/  SEL R181, R165, 0xffffffe0, !P0 ;  /* 0xffffffe0a5b57807 */ /* 0x000fe20004000000 */
[--C-:B------:R-:W-:Y:S01]  /*a520*/  FFMA.FTZ R178, R217, UR27, -R167.reuse ;  /* 0x0000001bd9b27c23 */ /* 0x100fe200080108a7 */
[----:B------:R-:W-:Y:S01]  /*a530*/  LOP3.LUT P0, R192, R212, 0x4, RZ, 0xc0, !PT ;  /* 0x00000004d4c07812 */ /* 0x000fe2000780c0ff */
[----:B------:R-:W-:Y:S01]  /*a540*/  FMUL.FTZ R3, R3, UR27 ;  /* 0x0000001b03037c20 */ /* 0x000fe20008410000 */
[--C-:B------:R-:W-:Y:S01]  /*a550*/  FFMA.FTZ R176, R17, UR27, -R167.reuse ;  /* 0x0000001b11b07c23 */ /* 0x100fe200080108a7 */
[----:B------:R-:W-:Y:S01]  /*a560*/  FFMA.FTZ R179, R18, UR27, -R167 ;  /* 0x0000001b12b37c23 */ /* 0x000fe200080108a7 */
[----:B------:R-:W-:Y:S01]  /*a570*/  MOV R10, R12 ;  /* 0x0000000c000a7202 */ /* 0x000fe20000000f00 */
[----:B------:R-:W-:Y:S01]  /*a580*/  MUFU.EX2 R174, R174 ;  /* 0x000000ae00ae7308 */ /* 0x000fe20000000800 */
[----:B------:R-:W-:Y:S01]  /*a590*/  PRMT R7, R12, 0x7771, RZ ;  /* 0x000077710c077816 */ /* 0x000fe200000000ff */
[-C--:B-1----:R-:W-:Y:S01]  /*a5a0*/  FMUL.FTZ R32, R140, R180.reuse ;  /* 0x000000b48c207220 */ /* 0x082fe20000410000 */
[----:B------:R-:W-:Y:S01]  /*a5b0*/  LOP3.LUT R10, R10, 0xff, RZ, 0xc0, !PT ;  /* 0x000000ff0a0a7812 */ /* 0x000fe200078ec0ff */
[-C--:B------:R-:W-:Y:S01]  /*a5c0*/  FMUL.FTZ R33, R141, R180.reuse ;  /* 0x000000b48d217220 */ /* 0x080fe20000410000 */
[----:B--2---:R-:W-:Y:S01]  /*a5d0*/  LOP3.LUT R8, R8, 0xff, RZ, 0xc0, !PT ;  /* 0x000000ff08087812 */ /* 0x004fe200078ec0ff */
[-C--:B------:R-:W-:Y:S01]  /*a5e0*/  FMUL.FTZ R24, R144, R180.reuse ;  /* 0x000000b490187220 */ /* 0x080fe20000410000 */
[----:B------:R-:W-:Y:S01]  /*a5f0*/  PRMT R9, R5, 0x7632, R9 ;  /* 0x0000763205097816 */ /* 0x000fe20000000009 */
[----:B------:R-:W1:Y:S01]  /*a600*/  MUFU.EX2 R3, R3 ;  /* 0x0000000300037308 */ /* 0x000e620000000800 */
[----:B------:R-:W-:Y:S01]  /*a610*/  @P0 IADD3 R182, PT, PT, R16, -0x40, RZ ;  /* 0xffffffc010b60810 */ /* 0x000fe20007ffe0ff */
[-C--:B------:R-:W-:Y:S01]  /*a620*/  FMUL.FTZ R25, R145, R180.reuse ;  /* 0x000000b491197220 */ /* 0x080fe20000410000 */
[----:B------:R-:W-:Y:S01]  /*a630*/  PRMT R7, R10, 0x5410, R7 ;  /* 0x000054100a077816 */ /* 0x000fe20000000007 */
[----:B------:R-:W-:Y:S01]  /*a640*/  FMUL.FTZ R36, R36, R180 ;  /* 0x000000b424247220 */ /* 0x000fe20000410000 */
[----:B------:R-:W-:Y:S01]  /*a650*/  LEA R165, R8, R8, 0x10 ;  /* 0x0000000808a57211 */ /* 0x000fe200078e80ff */
[----:B------:R-:W2:Y:S01]  /*a660*/  LDSM.16.MT88.4 R28, [R182] ;  /* 0x00000000b61c783b */ /* 0x000ea20000004200 */
[----:B------:R-:W-:Y:S01]  /*a670*/  SHF.R.U32.HI R5, RZ, 0x18, R5 ;  /* 0x00000018ff057819 */ /* 0x000fe20000011605 */
[----:B------:R-:W-:Y:S01]  /*a680*/  MUFU.EX2 R178, R178 ;  /* 0x000000b200b27308 */ /* 0x000fe20000000800 */
[----:B------:R-:W-:Y:S01]  /*a690*/  LOP3.LUT R9, R9, 0xff, RZ, 0xc0, !PT ;  /* 0x000000ff09097812 */ /* 0x000fe200078ec0ff */
[-C--:B------:R-:W-:Y:S01]  /*a6a0*/  FMUL.FTZ R37, R37, R180.reuse ;  /* 0x000000b425257220 */ /* 0x080fe20000410000 */
[----:B------:R-:W-:Y:S01]  /*a6b0*/  LOP3.LUT R8, R6, 0xff00ff, RZ, 0xc0, !PT ;  /* 0x00ff00ff06087812 */ /* 0x000fe200078ec0ff */
[-C--:B------:R-:W-:Y:S01]  /*a6c0*/  FMUL.FTZ R40, R40, R180.reuse ;  /* 0x000000b428287220 */ /* 0x080fe20000410000 */
[--C-:B------:R-:W-:Y:S01]  /*a6d0*/  HSET2.LE.AND R6, R7, R165.reuse, PT ;  /* 0x000000a507067233 */ /* 0x100fe20003803000 */
[----:B------:R-:W-:Y:S01]  /*a6e0*/  FMUL.FTZ R41, R41, R180 ;  /* 0x000000b429297220 */ /* 0x000fe20000410000 */
[----:B---3--:R-:W-:Y:S01]  /*a6f0*/  F2FP.BF16.F32.PACK_AB R7, R172, R173 ;  /* 0x000000adac07723e */ /* 0x008fe200000010ff */
[----:B------:R-:W3:Y:S01]  /*a700*/  MUFU.EX2 R177, R177 ;  /* 0x000000b100b17308 */ /* 0x000ee20000000800 */
[-C--:B-1----:R-:W-:Y:S01]  /*a710*/  FMUL.FTZ R34, R142, R3.reuse ;  /* 0x000000038e227220 */ /* 0x082fe20000410000 */
[-C--:B------:R-:W-:Y:S01]  /*a720*/  FMUL.FTZ R35, R143, R3.reuse ;  /* 0x000000038f237220 */ /* 0x080fe20000410000 */
[----:B------:R-:W-:Y:S01]  /*a730*/  PRMT R5, R9, 0x5410, R5 ;  /* 0x0000541009057816 */ /* 0x000fe20000000005 */
[----:B------:R-:W1:Y:S01]  /*a740*/  LDSM.16.MT88.4 R140, [R166+0x1a000] ;  /* 0x01a00000a68c783b */ /* 0x000e620000004200 */
[----:B------:R-:W-:Y:S01]  /*a750*/  LOP3.LUT R6, R7, R6, RZ, 0xc0, !PT ;  /* 0x0000000607067212 */ /* 0x000fe200078ec0ff */
[-C--:B------:R-:W-:Y:S01]  /*a760*/  FMUL.FTZ R26, R146, R3.reuse ;  /* 0x00000003921a7220 */ /* 0x080fe20000410000 */
[--C-:B------:R-:W-:Y:S01]  /*a770*/  HSET2.LE.AND R7, R8, R165.reuse, PT ;  /* 0x000000a508077233 */ /* 0x100fe20003803000 */
[----:B------:R-:W-:Y:S01]  /*a780*/  MUFU.EX2 R176, R176 ;  /* 0x000000b000b07308 */ /* 0x000fe20000000800 */
[--C-:B------:R-:W-:Y:S01]  /*a790*/  HSET2.LE.AND R4, R4, R165.reuse, PT ;  /* 0x000000a504047233 */ /* 0x100fe20003803000 */
[-C--:B------:R-:W-:Y:S01]  /*a7a0*/  FMUL.FTZ R27, R147, R3.reuse ;  /* 0x00000003931b7220 */ /* 0x080fe20000410000 */
[----:B------:R-:W-:Y:S01]  /*a7b0*/  HSET2.LE.AND R5, R5, R165, PT ;  /* 0x000000a505057233 */ /* 0x000fe20003803000 */
[----:B------:R-:W-:Y:S01]  /*a7c0*/  FMUL.FTZ R38, R38, R3 ;  /* 0x0000000326267220 */ /* 0x000fe20000410000 */
[----:B------:R-:W-:Y:S01]  /*a7d0*/  F2FP.BF16.F32.PACK_AB R9, R174, R175 ;  /* 0x000000afae09723e */ /* 0x000fe200000010ff */
[-C--:B------:R-:W-:Y:S01]  /*a7e0*/  FMUL.FTZ R39, R39, R3.reuse ;  /* 0x0000000327277220 */ /* 0x080fe20000410000 */
[----:B------:R-:W-:Y:S01]  /*a7f0*/  IADD3 R164, PT, PT, R181, R166, RZ ;  /* 0x000000a6b5a47210 */ /* 0x000fe20007ffe0ff */
[----:B------:R-:W4:Y:S01]  /*a800*/  MUFU.EX2 R179, R179 ;  /* 0x000000b300b37308 */ /* 0x000f220000000800 */
[----:B---3--:R-:W-:Y:S01]  /*a810*/  F2FP.BF16.F32.PACK_AB R8, R177, R178 ;  /* 0x000000b2b108723e */ /* 0x008fe200000010ff */
[-C--:B------:R-:W-:Y:S01]  /*a820*/  FMUL.FTZ R42, R42, R3.reuse ;  /* 0x000000032a2a7220 */ /* 0x080fe20000410000 */
[----:B------:R-:W-:Y:S01]  /*a830*/  LOP3.LUT R4, R9, R4, RZ, 0xc0, !PT ;  /* 0x0000000409047212 */ /* 0x000fe200078ec0ff */
[----:B------:R-:W-:Y:S01]  /*a840*/  FMUL.FTZ R43, R43, R3 ;  /* 0x000000032b2b7220 */ /* 0x000fe20000410000 */
[----:B------:R-:W-:Y:S01]  /*a850*/  LOP3.LUT R5, R8, R5, RZ, 0xc0, !PT ;  /* 0x0000000508057212 */ /* 0x000fe200078ec0ff */
[----:B------:R-:W-:Y:S01]  /*a860*/  FMUL.FTZ R44, R44, R180 ;  /* 0x000000b42c2c7220 */ /* 0x000fe20000410000 */
[----:B------:R-:W-:Y:S01]  /*a870*/  IADD3 R181, PT, PT, R181, R182, RZ ;  /* 0x000000b6b5b57210 */ /* 0x000fe20007ffe0ff */
        /* <DEDUP_REMOVED lines=11> */
[----:B------:R-:W-:Y:S01]  /*a930*/  FMUL.FTZ R63, R63, R3 ;  /* 0x000000033f3f7220 */ /* 0x000fe20000410000 */
[-C--:B------:R-:W-:Y:S01]  /*a940*/  FMUL.FTZ R64, R64, R180.reuse ;  /* 0x000000b440407220 */ /* 0x080fe20000410000 */
[----:B------:R-:W-:Y:S01]  /*a950*/  LOP3.LUT R7, R10, R7, RZ, 0xc0, !PT ;  /* 0x000000070a077212 */ /* 0x000fe200078ec0ff */
[-C--:B------:R-:W-:Y:S01]  /*a960*/  FMUL.FTZ R65, R65, R180.reuse ;  /* 0x000000b441417220 */ /* 0x080fe20000410000 */
[-C--:B------:R-:W-:Y:S01]  /*a970*/  FMUL.FTZ R66, R66, R3.reuse ;  /* 0x0000000342427220 */ /* 0x080fe20000410000 */
[-C--:B------:R-:W-:Y:S01]  /*a980*/  FMUL.FTZ R67, R67, R3.reuse ;  /* 0x0000000343437220 */ /* 0x080fe20000410000 */
[----:B------:R-:W3:Y:S01]  /*a990*/  LDSM.16.MT88.4 R144, [R182+0x2000] ;  /* 0x00200000b690783b */ /* 0x000ee20000004200 */
        /* <DEDUP_REMOVED lines=43> */
[----:B------:R-:W-:Y:S01]  /*ac50*/  LDSM.16.MT88.4 R12, [R166+0x18000] ;  /* 0x01800000a60c783b */ /* 0x000fe20000004200 */
        /* <DEDUP_REMOVED lines=19> */
[----:B------:R-:W-:Y:S01]  /*ad90*/  LDSM.16.MT88.4 R20, [R164+0x18000] ;  /* 0x01800000a414783b */ /* 0x000fe20000004200 */
[C---:B------:R-:W-:Y:S01]  /*ada0*/  HMMA.16816.F32.BF16 R48, R4.reuse, R138, R48 ;  /* 0x0000008a0430723c */ /* 0x040fe20000041830 */
[----:B------:R-:W-:Y:S01]  /*adb0*/  LOP3.LUT R220, R222, UR7, R221, 0x96, !PT ;  /* 0x00000007dedc7c12 */ /* 0x000fe2000f8e96dd */
[-C--:B------:R-:W-:Y:S01]  /*adc0*/  FMUL.FTZ R116, R116, R180.reuse ;  /* 0x000000b474747220 */ /* 0x080fe20000410000 */
[----:B------:R-:W2:Y:S01]  /*add0*/  LDSM.16.MT88.4 R136, [R166+0x1c000] ;  /* 0x01c00000a688783b */ /* 0x000ea20000004200 */
[-C--:B------:R-:W-:Y:S01]  /*ade0*/  FMUL.FTZ R117, R117, R180.reuse ;  /* 0x000000b475757220 */ /* 0x080fe20000410000 */
[-C--:B------:R-:W-:Y:S01]  /*adf0*/  FMUL.FTZ R118, R118, R3.reuse ;  /* 0x0000000376767220 */ /* 0x080fe20000410000 */
[-C--:B------:R-:W-:Y:S01]  /*ae00*/  FMUL.FTZ R119, R119, R3.reuse ;  /* 0x0000000377777220 */ /* 0x080fe20000410000 */
[-C--:B------:R-:W-:Y:S01]  /*ae10*/  FMUL.FTZ R16, R152, R180.reuse ;  /* 0x000000b498107220 */ /* 0x080fe20000410000 */
[----:B-1----:R-:W-:Y:S01]  /*ae20*/  HMMA.16816.F32.BF16 R60, R4, R140, R60 ;  /* 0x0000008c043c723c */ /* 0x002fe2000004183c */
[----:B------:R-:W-:Y:S01]  /*ae30*/  FMUL.FTZ R17, R153, R180 ;  /* 0x000000b499117220 */ /* 0x000fe20000410000 */
[-C--:B------:R-:W-:Y:S01]  /*ae40*/  FMUL.FTZ R18, R154, R3.reuse ;  /* 0x000000039a127220 */ /* 0x080fe20000410000 */
[----:B------:R-:W-:Y:S01]  /*ae50*/  FMUL.FTZ R19, R155, R3 ;  /* 0x000000039b137220 */ /* 0x000fe20000410000 */
[----:B------:R-:W-:-:S04]  /*ae60*/  IMAD.WIDE.U32 R220, R220, -0x2daee0ad, RZ ;  /* 0xd2511f53dcdc7825 */ /* 0x000fc800078e00ff */
        /* <DEDUP_REMOVED lines=21> */
[-C--:B------:R-:W-:Y:S01]  /*afc0*/  FMUL.FTZ R151, R151, R3.reuse ;  /* 0x0000000397977220 */ /* 0x080fe20000410000 */
[--C-:B------:R-:W-:Y:S01]  /*afd0*/  FFMA.FTZ R197, R197, UR27, -R167.reuse ;  /* 0x0000001bc5c57c23 */ /* 0x100fe200080108a7 */
[--C-:B------:R-:W-:Y:S01]  /*afe0*/  FFMA.FTZ R198, R198, UR27, -R167.reuse ;  /* 0x0000001bc6c67c23 */ /* 0x100fe200080108a7 */
[--C-:B------:R-:W-:Y:S01]  /*aff0*/  FFMA.FTZ R199, R199, UR27, -R167.reuse ;  /* 0x0000001bc7c77c23 */ /* 0x100fe200080108a7 */
[----:B------:R-:W-:Y:S01]  /*b000*/  FFMA.FTZ R200, R200, UR27, -R167 ;  /* 0x0000001bc8c87c23 */ /* 0x000fe200080108a7 */
        /* <DEDUP_REMOVED lines=10> */
[----:B------:R-:W-:Y:S01]  /*b0b0*/  LOP3.LUT R218, R218, UR17, R221, 0x96, !PT ;  /* 0x00000011dada7c12 */ /* 0x000fe2000f8e96dd */
[----:B------:R-:W-:Y:S01]  /*b0c0*/  MUFU.EX2 R195, R195 ;  /* 0x000000c300c37308 */ /* 0x000fe20000000800 */
[-C--:B------:R-:W-:Y:S01]  /*b0d0*/  FMUL.FTZ R132, R132, R180.reuse ;  /* 0x000000b484847220 */ /* 0x080fe20000410000 */
[-C--:B------:R-:W-:Y:S01]  /*b0e0*/  FMUL.FTZ R133, R133, R180.reuse ;  /* 0x000000b485857220 */ /* 0x080fe20000410000 */
[-C--:B------:R-:W-:Y:S01]  /*b0f0*/  FMUL.FTZ R134, R134, R3.reuse ;  /* 0x0000000386867220 */ /* 0x080fe20000410000 */
[-C--:B------:R-:W-:Y:S01]  /*b100*/  FMUL.FTZ R135, R135, R3.reuse ;  /* 0x0000000387877220 */ /* 0x080fe20000410000 */
[-C--:B------:R-:W-:Y:S01]  /*b110*/  FMUL.FTZ R104, R104, R180.reuse ;  /* 0x000000b468687220 */ /* 0x080fe20000410000 */
[C---:B------:R-:W-:Y:S01]  /*b120*/  HMMA.16816.F32.BF16 R72, R4.reuse, R138, R72 ;  /* 0x0000008a0448723c */ /* 0x040fe20000041848 */
[----:B------:R-:W2:Y:S01]  /*b130*/  LDSM.16.MT88.4 R136, [R181+0x4000] ;  /* 0x00400000b588783b */ /* 0x000ea20000004200 */
[----:B------:R-:W3:Y:S01]  /*b140*/  MUFU.EX2 R196, R196 ;  /* 0x000000c400c47308 */ /* 0x000ee20000000800 */
[-C--:B------:R-:W-:Y:S01]  /*b150*/  FMUL.FTZ R105, R105, R180.reuse ;  /* 0x000000b469697220 */ /* 0x080fe20000410000 */
[-C--:B------:R-:W-:Y:S01]  /*b160*/  FMUL.FTZ R106, R106, R3.reuse ;  /* 0x000000036a6a7220 */ /* 0x080fe20000410000 */
[-C--:B------:R-:W-:Y:S01]  /*b170*/  FMUL.FTZ R107, R107, R3.reuse ;  /* 0x000000036b6b7220 */ /* 0x080fe20000410000 */
[-C--:B------:R-:W-:Y:S01]  /*b180*/  FMUL.FTZ R128, R128, R180.reuse ;  /* 0x000000b480807220 */ /* 0x080fe20000410000 */
[-C--:B------:R-:W-:Y:S01]  /*b190*/  FMUL.FTZ R129, R129, R180.reuse ;  /* 0x000000b481817220 */ /* 0x080fe20000410000 */
[C---:B-1----:R-:W-:Y:S01]  /*b1a0*/  HMMA.16816.F32.BF16 R84, R4.reuse, R140, R84 ;  /* 0x0000008c0454723c */ /* 0x042fe20000041854 */
[-C--:B------:R-:W-:Y:S01]  /*b1b0*/  FMUL.FTZ R130, R130, R3.reuse ;  /* 0x0000000382827220 */ /* 0x080fe20000410000 */
[----:B------:R-:W-:Y:S01]  /*b1c0*/  MUFU.EX2 R197, R197 ;  /* 0x000000c500c57308 */ /* 0x000fe20000000800 */
[-C--:B------:R-:W-:Y:S01]  /*b1d0*/  FMUL.FTZ R131, R131, R3.reuse ;  /* 0x0000000383837220 */ /* 0x080fe20000410000 */
[--C-:B------:R-:W-:Y:S01]  /*b1e0*/  FFMA.FTZ R217, R202, UR27, -R167.reuse ;  /* 0x0000001bcad97c23 */ /* 0x100fe200080108a7 */
[--C-:B------:R-:W-:Y:S01]  /*b1f0*/  FFMA.FTZ R203, R203, UR27, -R167.reuse ;  /* 0x0000001bcbcb7c23 */ /* 0x100fe200080108a7 */
[--C-:B------:R-:W-:Y:S01]  /*b200*/  FFMA.FTZ R202, R208, UR27, -R167.reuse ;  /* 0x0000001bd0ca7c23 */ /* 0x100fe200080108a7 */
[--C-:B------:R-:W-:Y:S01]  /*b210*/  FFMA.FTZ R201, R201, UR27, -R167.reuse ;  /* 0x0000001bc9c97c23 */ /* 0x100fe200080108a7 */
[----:B------:R-:W-:Y:S01]  /*b220*/  HMMA.16816.F32.BF16 R88, R4, R142, R88 ;  /* 0x0000008e0458723c */ /* 0x000fe20000041858 */
[----:B------:R-:W1:Y:S01]  /*b230*/  LDSM.16.MT88.4 R140, [R164+0x1e000] ;  /* 0x01e00000a48c783b */ /* 0x000e620000004200 */
[----:B------:R-:W-:Y:S01]  /*b240*/  MUFU.EX2 R198, R198 ;  /* 0x000000c600c67308 */ /* 0x000fe20000000800 */
[----:B------:R-:W-:Y:S01]  /*b250*/  FFMA.FTZ R208, R170, UR27, -R167 ;  /* 0x0000001baad07c23 */ /* 0x000fe200080108a7 */
[----:B------:R-:W-:Y:S01]  /*b260*/  FFMA.FTZ R175, R247, R180, R175 ;  /* 0x000000b4f7af7223 */ /* 0x000fe200000100af */
[----:B------:R-:W-:-:S03]  /*b270*/  FFMA.FTZ R3, R246, R3, R178 ;  /* 0x00000003f6037223 */ /* 0x000fc600000100b2 */
[C---:B------:R-:W-:Y:S01]  /*b280*/  HMMA.16816.F32.BF16 R12, R4.reuse, R14, R156 ;  /* 0x0000000e040c723c */ /* 0x040fe2000004189c */
[C---:B------:R-:W-:Y:S01]  /*b290*/  PRMT R156, R220.reuse, 0x7771, RZ ;  /* 0x00007771dc9c7816 */ /* 0x040fe200000000ff */
[----:B------:R-:W-:Y:S01]  /*b2a0*/  MUFU.EX2 R199, R199 ;  /* 0x000000c700c77308 */ /* 0x000fe20000000800 */
[----:B------:R-:W-:Y:S01]  /*b2b0*/  PRMT R158, R220, 0x7772, RZ ;  /* 0x00007772dc9e7816 */ /* 0x000fe200000000ff */
[----:B------:R-:W-:Y:S01]  /*b2c0*/  FADD.FTZ R175, R174, R175 ;  /* 0x000000afaeaf7221 */ /* 0x000fe20000010000 */
[----:B------:R-:W-:Y:S01]  /*b2d0*/  LOP3.LUT R157, R218, 0xffff, RZ, 0xc0, !PT ;  /* 0x0000ffffda9d7812 */ /* 0x000fe200078ec0ff */
[----:B------:R-:W-:Y:S01]  /*b2e0*/  FADD.FTZ R3, R177, R3 ;  /* 0x00000003b1037221 */ /* 0x000fe20000010000 */
[----:B---3--:R-:W-:Y:S01]  /*b2f0*/  F2FP.BF16.F32.PACK_AB R159, R196, R195 ;  /* 0x000000c3c49f723e */ /* 0x008fe200000010ff */
[----:B------:R-:W-:Y:S01]  /*b300*/  HMMA.16816.F32.BF16 R16, R4, R20, R16 ;  /* 0x000000140410723c */ /* 0x000fe20000041810 */
[----:B------:R-:W-:Y:S01]  /*b310*/  SHF.R.U32.HI R157, RZ, 0x8, R157 ;  /* 0x00000008ff9d7819 */ /* 0x000fe2000001169d */
[----:B------:R-:W3:Y:S01]  /*b320*/  MUFU.EX2 R200, R200 ;  /* 0x000000c800c87308 */ /* 0x000ee20000000800 */
        /* <DEDUP_REMOVED lines=8> */
[C---:B--2---:R-:W-:Y:S02]  /*b3b0*/  HMMA.16816.F32.BF16 R92, R4.reuse, R136, R92 ;  /* 0x00000088045c723c */ /* 0x044fe4000004185c */
[----:B------:R-:W-:Y:S06]  /*b3c0*/  MUFU.EX2 R210, R210 ;  /* 0x000000d200d27308 */ /* 0x000fec0000000800 */
[C---:B------:R-:W-:Y:S01]  /*b3d0*/  HMMA.16816.F32.BF16 R96, R4.reuse, R138, R96 ;  /* 0x0000008a0460723c */ /* 0x040fe20000041860 */
[----:B------:R-:W2:Y:S01]  /*b3e0*/  LDSM.16.MT88.4 R136, [R182+0x6000] ;  /* 0x00600000b688783b */ /* 0x000ea20000004200 */
[----:B------:R-:W-:Y:S06]  /*b3f0*/  MUFU.EX2 R213, R213 ;  /* 0x000000d500d57308 */ /* 0x000fec0000000800 */
[----:B-1----:R-:W-:Y:S01]  /*b400*/  HMMA.16816.F32.BF16 R108, R4, R140, R108 ;  /* 0x0000008c046c723c */ /* 0x002fe2000004186c */
[--C-:B------:R-:W-:Y:S01]  /*b410*/  FFMA.FTZ R140, R194, UR27, -R183.reuse ;  /* 0x0000001bc28c7c23 */ /* 0x100fe200080108b7 */
[----:B------:R-:W-:Y:S01]  /*b420*/  MUFU.EX2 R216, R216 ;  /* 0x000000d800d87308 */ /* 0x000fe20000000800 */
[----:B------:R-:W-:Y:S01]  /*b430*/  FFMA.FTZ R183, R188, UR27, -R183 ;  /* 0x0000001bbcb77c23 */ /* 0x000fe200080108b7 */
[----:B------:R-:W-:-:S04]  /*b440*/  FFMA.FTZ R188, R171, UR27, -R167 ;  /* 0x0000001babbc7c23 */ /* 0x000fc800080108a7 */
[C---:B------:R-:W-:Y:S02]  /*b450*/  HMMA.16816.F32.BF16 R112, R4.reuse, R142, R112 ;  /* 0x0000008e0470723c */ /* 0x040fe40000041870 */
[----:B------:R-:W-:Y:S06]  /*b460*/  MUFU.EX2 R194, R193 ;  /* 0x000000c100c27308 */ /* 0x000fec0000000800 */
[----:B------:R-:W-:Y:S01]  /*b470*/  HMMA.16816.F32.BF16 R100, R4, R144, R100 ;  /* 0x000000900464723c */ /* 0x000fe20000041864 */
[----:B------:R-:W-:Y:S01]  /*b480*/  LOP3.LUT R144, R218, 0xff, RZ, 0xc0, !PT ;  /* 0x000000ffda907812 */ /* 0x000fe200078ec0ff */
[----:B------:R1:W4:Y:S03]  /*b490*/  MUFU.EX2 R193, R140 ;  /* 0x0000008c00c17308 */ /* 0x0003260000000800 */
[----:B------:R-:W-:-:S03]  /*b4a0*/  PRMT R157, R144, 0x5410, R157 ;  /* 0x00005410909d7816 */ /* 0x000fc6000000009d */
[C---:B------:R-:W-:Y:S02]  /*b4b0*/  HMMA.16816.F32.BF16 R32, R4.reuse, R152, R32 ;  /* 0x000000980420723c */ /* 0x040fe40000041820 */
[----:B------:R-:W-:Y:S06]  /*b4c0*/  MUFU.EX2 R217, R217 ;  /* 0x000000d900d97308 */ /* 0x000fec0000000800 */
[C---:B------:R-:W-:Y:S01]  /*b4d0*/  HMMA.16816.F32.BF16 R132, R4.reuse, R154, R132 ;  /* 0x0000009a0484723c */ /* 0x040fe20000041884 */
[----:B------:R-:W-:Y:S01]  /*b4e0*/  LDSM.16.MT88.4 R152, [R164+0x18800] ;  /* 0x01880000a498783b */ /* 0x000fe20000004200 */
[----:B------:R-:W-:Y:S03]  /*b4f0*/  MUFU.EX2 R203, R203 ;  /* 0x000000cb00cb7308 */ /* 0x000fe60000000800 */
[----:B-1----:R-:W1:Y:S03]  /*b500*/  LDSM.16.MT88.4 R140, [R181+0x6000] ;  /* 0x00600000b58c783b */ /* 0x002e660000004200 */
[----:B--2---:R-:W-:Y:S01]  /*b510*/  HMMA.16816.F32.BF16 R116, R4, R136, R116 ;  /* 0x000000880474723c */ /* 0x004fe20000041874 */
[----:B------:R-:W-:Y:S01]  /*b520*/  MOV R137, R220 ;  /* 0x000000dc00897202 */ /* 0x000fe20000000f00 */
[----:B------:R-:W2:Y:S01]  /*b530*/  MUFU.EX2 R202, R202 ;  /* 0x000000ca00ca7308 */ /* 0x000ea20000000800 */
[----:B------:R-:W-:-:S02]  /*b540*/  PRMT R136, R220, 0x7773, RZ ;  /* 0x00007773dc887816 */ /* 0x000fc400000000ff */
[----:B------:R-:W-:Y:S02]  /*b550*/  LOP3.LUT R137, R137, 0xff, RZ, 0xc0, !PT ;  /* 0x000000ff89897812 */ /* 0x000fe400078ec0ff */
[----:B------:R-:W-:Y:S01]  /*b560*/  PRMT R158, R158, 0x5410, R136 ;  /* 0x000054109e9e7816 */ /* 0x000fe20000000088 */
[----:B------:R-:W-:Y:S01]  /*b570*/  HMMA.16816.F32.BF16 R120, R4, R138, R120 ;  /* 0x0000008a0478723c */ /* 0x000fe20000041878 */
[----:B------:R-:W-:Y:S01]  /*b580*/  PRMT R156, R137, 0x5410, R156 ;  /* 0x00005410899c7816 */ /* 0x000fe2000000009c */
[----:B------:R-:W5:Y:S01]  /*b590*/  MUFU.EX2 R201, R201 ;  /* 0x000000c900c97308 */ /* 0x000f620000000800 */
[----:B------:R-:W2:Y:S01]  /*b5a0*/  LDSM.16.MT88.4 R136, [R166+0x18800] ;  /* 0x01880000a688783b */ /* 0x000ea20000004200 */
[----:B------:R-:W-:-:S04]  /*b5b0*/  LOP3.LUT R158, R158, 0xff00ff, RZ, 0xc0, !PT ;  /* 0x00ff00ff9e9e7812 */ /* 0x000fc800078ec0ff */
[C---:B------:R-:W-:Y:S01]  /*b5c0*/  HMMA.16816.F32.BF16 R104, R4.reuse, R146, R104 ;  /* 0x000000920468723c */ /* 0x040fe20000041868 */
[----:B------:R-:W5:Y:S01]  /*b5d0*/  LDSM.16.MT88.4 R144, [R181+0x800] ;  /* 0x00080000b590783b */ /* 0x000f620000004200 */
[----:B------:R-:W-:Y:S08]  /*b5e0*/  MUFU.EX2 R191, R191 ;  /* 0x000000bf00bf7308 */ /* 0x000ff00000000800 */
[----:B------:R-:W5:Y:S08]  /*b5f0*/  MUFU.EX2 R190, R190 ;  /* 0x000000be00be7308 */ /* 0x000f700000000800 */
[----:B------:R-:W-:Y:S01]  /*b600*/  MUFU.EX2 R189, R189 ;  /* 0x000000bd00bd7308 */ /* 0x000fe20000000800 */
[----:B-1----:R-:W-:Y:S01]  /*b610*/  HMMA.16816.F32.BF16 R124, R4, R140, R124 ;  /* 0x0000008c047c723c */ /* 0x002fe2000004187c */
[----:B------:R-:W-:-:S02]  /*b620*/  PRMT R140, R218, 0x7632, R140 ;  /* 0x00007632da8c7816 */ /* 0x000fc4000000008c */
[----:B------:R-:W-:Y:S02]  /*b630*/  SHF.R.U32.HI R218, RZ, 0x18, R218 ;  /* 0x00000018ffda7819 */ /* 0x000fe400000116da */
[----:B------:R-:W-:Y:S02]  /*b640*/  LOP3.LUT R140, R140, 0xff, RZ, 0xc0, !PT ;  /* 0x000000ff8c8c7812 */ /* 0x000fe400078ec0ff */
[----:B------:R-:W-:Y:S01]  /*b650*/  MUFU.EX2 R183, R183 ;  /* 0x000000b700b77308 */ /* 0x000fe20000000800 */
[----:B------:R-:W-:Y:S01]  /*b660*/  HMMA.16816.F32.BF16 R4, R4, R142, R128 ;  /* 0x0000008e0404723c */ /* 0x000fe20000041880 */
[----:B------:R-:W-:Y:S02]  /*b670*/  PRMT R218, R140, 0x5410, R218 ;  /* 0x000054108cda7816 */ /* 0x000fe400000000da */
[--C-:B------:R-:W-:Y:S01]  /*b680*/  HSET2.LE.AND R130, R156, R165.reuse, PT ;  /* 0x000000a59c827233 */ /* 0x100fe20003803000 */
[----:B------:R-:W1:Y:S01]  /*b690*/  LDSM.16.MT88.4 R140, [R166+0x1a800] ;  /* 0x01a80000a68c783b */ /* 0x000e620000004200 */
[----:B------:R-:W-:-:S02]  /*b6a0*/  HSET2.LE.AND R131, R158, R165, PT ;  /* 0x000000a59e837233 */ /* 0x000fc40003803000 */
[----:B------:R-:W-:Y:S01]  /*b6b0*/  MUFU.EX2 R188, R188 ;  /* 0x000000bc00bc7308 */ /* 0x000fe20000000800 */
[--C-:B------:R-:W-:Y:S02]  /*b6c0*/  HSET2.LE.AND R128, R157, R165.reuse, PT ;  /* 0x000000a59d807233 */ /* 0x100fe40003803000 */
[----:B------:R-:W-:Y:S02]  /*b6d0*/  HSET2.LE.AND R129, R218, R165, PT ;  /* 0x000000a5da817233 */ /* 0x000fe40003803000 */
[----:B---3--:R-:W-:Y:S02]  /*b6e0*/  F2FP.BF16.F32.PACK_AB R158, R200, R199 ;  /* 0x000000c7c89e723e */ /* 0x008fe400000010ff */
[----:B----4-:R-:W-:Y:S01]  /*b6f0*/  F2FP.BF16.F32.PACK_AB R157, R193, R194 ;  /* 0x000000c2c19d723e */ /* 0x010fe200000010ff */
[----:B------:R-:W3:Y:S01]  /*b700*/  MUFU.EX2 R208, R208 ;  /* 0x000000d000d07308 */ /* 0x000ee20000000800 */
        /* <DEDUP_REMOVED lines=11> */
[----:B------:R-:W-:-:S02]  /*b7c0*/  FADD.FTZ R199, R199, R197 ;  /* 0x000000c5c7c77221 */ /* 0x000fc40000010000 */
[----:B------:R-:W-:Y:S02]  /*b7d0*/  FADD.FTZ R195, R196, R195 ;  /* 0x000000c3c4c37221 */ /* 0x000fe40000010000 */
[----:B--2---:R-:W-:Y:S01]  /*b7e0*/  HMMA.16816.F32.BF16 R8, R128, R136, R8 ;  /* 0x000000888008723c */ /* 0x004fe20000041808 */
[----:B------:R-:W-:-:S07]  /*b7f0*/  FADD.FTZ R199, R200, R199 ;  /* 0x000000c7c8c77221 */ /* 0x000fce0000010000 */
        /* <DEDUP_REMOVED lines=8> */
[C---:B-1----:R-:W-:Y:S08]  /*b880*/  HMMA.16816.F32.BF16 R36, R128.reuse, R140, R36 ;  /* 0x0000008c8024723c */ /* 0x042ff00000041824 */
[C---:B--2---:R-:W-:Y:S08]  /*b890*/  HMMA.16816.F32.BF16 R44, R128.reuse, R136, R44 ;  /* 0x00000088802c723c */ /* 0x044ff0000004182c */
[C---:B------:R-:W-:Y:S01]  /*b8a0*/  HMMA.16816.F32.BF16 R48, R128.reuse, R138, R48 ;  /* 0x0000008a8030723c */ /* 0x040fe20000041830 */
[----:B------:R-:W1:Y:S07]  /*b8b0*/  LDSM.16.MT88.4 R136, [R181+0x4800] ;  /* 0x00480000b588783b */ /* 0x000e6e0000004200 */
[C---:B------:R-:W-:Y:S01]  /*b8c0*/  HMMA.16816.F32.BF16 R40, R128.reuse, R142, R40 ;  /* 0x0000008e8028723c */ /* 0x040fe20000041828 */
[----:B------:R-:W2:Y:S07]  /*b8d0*/  LDSM.16.MT88.4 R140, [R182+0x4800] ;  /* 0x00480000b68c783b */ /* 0x000eae0000004200 */
[C---:B----4-:R-:W-:Y:S08]  /*b8e0*/  HMMA.16816.F32.BF16 R60, R128.reuse, R148, R60 ;  /* 0x00000094803c723c */ /* 0x050ff0000004183c */
[C---:B------:R-:W-:Y:S01]  /*b8f0*/  HMMA.16816.F32.BF16 R64, R128.reuse, R150, R64 ;  /* 0x000000968040723c */ /* 0x040fe20000041840 */
[----:B------:R-:W4:Y:S07]  /*b900*/  LDSM.16.MT88.4 R148, [R166+0x1e800] ;  /* 0x01e80000a694783b */ /* 0x000f2e0000004200 */
[C---:B------:R-:W-:Y:S08]  /*b910*/  HMMA.16816.F32.BF16 R16, R128.reuse, R152, R16 ;  /* 0x000000988010723c */ /* 0x040ff00000041810 */
[C---:B------:R-:W-:Y:S01]  /*b920*/  HMMA.16816.F32.BF16 R20, R128.reuse, R154, R20 ;  /* 0x0000009a8014723c */ /* 0x040fe20000041814 */
[----:B------:R-:W3:Y:S07]  /*b930*/  LDSM.16.MT88.4 R152, [R166+0x1c800] ;  /* 0x01c80000a698783b */ /* 0x000eee0000004200 */
[C---:B-----5:R-:W-:Y:S08]  /*b940*/  HMMA.16816.F32.BF16 R76, R128.reuse, R144, R76 ;  /* 0x00000090804c723c */ /* 0x060ff0000004184c */
[C---:B------:R-:W-:Y:S01]  /*b950*/  HMMA.16816.F32.BF16 R80, R128.reuse, R146, R80 ;  /* 0x000000928050723c */ /* 0x040fe20000041850 */
[----:B------:R-:W5:Y:S07]  /*b960*/  LDSM.16.MT88.4 R144, [R164+0x1e800] ;  /* 0x01e80000a490783b */ /* 0x000f6e0000004200 */
[----:B-1----:R-:W-:Y:S01]  /*b970*/  HMMA.16816.F32.BF16 R92, R128, R136, R92 ;  /* 0x00000088805c723c */ /* 0x002fe2000004185c */
[----:B------:R-:W-:-:S04]  /*b980*/  MOV R136, UR30 ;  /* 0x0000001e00887c02 */ /* 0x000fc80008000f00 */
[----:B------:R-:W-:-:S03]  /*b990*/  LOP3.LUT R136, R136, UR33, R245, 0x96, !PT ;  /* 0x0000002188887c12 */ /* 0x000fc6000f8e96f5 */
[----:B--2---:R-:W-:Y:S02]  /*b9a0*/  HMMA.16816.F32.BF16 R84, R128, R140, R84 ;  /* 0x0000008c8054723c */ /* 0x004fe40000041854 */
[----:B------:R-:W-:-:S06]  /*b9b0*/  IMAD.WIDE.U32 R136, R136, -0x326172a9, RZ ;  /* 0xcd9e8d5788887825 */ /* 0x000fcc00078e00ff */
[C---:B------:R-:W-:Y:S01]  /*b9c0*/  HMMA.16816.F32.BF16 R88, R128.reuse, R142, R88 ;  /* 0x0000008e8058723c */ /* 0x040fe20000041858 */
[----:B------:R-:W1:Y:S07]  /*b9d0*/  LDSM.16.MT88.4 R140, [R182+0x6800] ;  /* 0x00680000b68c783b */ /* 0x000e6e0000004200 */
[----:B----4-:R-:W-:Y:S01]  /*b9e0*/  HMMA.16816.F32.BF16 R100, R128, R148, R100 ;  /* 0x000000948064723c */ /* 0x010fe20000041864 */
[----:B------:R-:W-:Y:S02]  /*b9f0*/  LOP3.LUT R149, R248, UR15, R137, 0x96, !PT ;  /* 0x0000000ff8957c12 */ /* 0x000fe4000f8e9689 */
[----:B------:R-:W-:-:S05]  /*ba00*/  LOP3.LUT R148, R136, UR14, R237, 0x96, !PT ;  /* 0x0000000e88947c12 */ /* 0x000fca000f8e96ed */
[----:B---3--:R-:W-:Y:S01]  /*ba10*/  HMMA.16816.F32.BF16 R68, R128, R152, R68 ;  /* 0x000000988044723c */ /* 0x008fe20000041844 */
[----:B------:R-:W-:-:S04]  /*ba20*/  IMAD.WIDE.U32 R152, R149, -0x2daee0ad, RZ ;  /* 0xd2511f5395987825 */ /* 0x000fc800078e00ff */
[----:B------:R-:W-:-:S03]  /*ba30*/  IMAD.WIDE.U32 R148, R148, -0x2daee0ad, RZ ;  /* 0xd2511f5394947825 */ /* 0x000fc600078e00ff */
[C---:B------:R-:W-:Y:S01]  /*ba40*/  HMMA.16816.F32.BF16 R96, R128.reuse, R138, R96 ;  /* 0x0000008a8060723c */ /* 0x040fe20000041860 */
[----:B------:R-:W2:Y:S07]  /*ba50*/  LDSM.16.MT88.4 R136, [R181+0x6800] ;  /* 0x00680000b588783b */ /* 0x000eae0000004200 */
        /* <DEDUP_REMOVED lines=8> */
[----:B-----5:R-:W-:Y:S01]  /*bae0*/  HMMA.16816.F32.BF16 R108, R128, R144, R108 ;  /* 0x00000090806c723c */ /* 0x020fe2000004186c */
[----:B------:R-:W-:Y:S01]  /*baf0*/  LOP3.LUT R144, R236, UR13, R151, 0x96, !PT ;  /* 0x0000000dec907c12 */ /* 0x000fe2000f8e9697 */
[----:B------:R-:W-:-:S04]  /*bb00*/  IMAD.WIDE.U32 R156, R156, -0x2daee0ad, RZ ;  /* 0xd2511f539c9c7825 */ /* 0x000fc800078e00ff */
[----:B------:R-:W-:Y:S02]  /*bb10*/  IMAD.WIDE.U32 R144, R144, -0x2daee0ad, RZ ;  /* 0xd2511f5390907825 */ /* 0x000fe400078e00ff */
[----:B-1----:R-:W-:Y:S01]  /*bb20*/  HMMA.16816.F32.BF16 R116, R128, R140, R116 ;  /* 0x0000008c8074723c */ /* 0x002fe20000041874 */
[----:B------:R-:W-:Y:S02]  /*bb30*/  LOP3.LUT R140, R144, UR23, R157, 0x96, !PT ;  /* 0x00000017908c7c12 */ /* 0x000fe4000f8e969d */
[----:B------:R-:W-:-:S05]  /*bb40*/  LOP3.LUT R218, R148, UR24, R145, 0x96, !PT ;  /* 0x0000001894da7c12 */ /* 0x000fca000f8e9691 */
[----:B------:R-:W-:Y:S01]  /*bb50*/  HMMA.16816.F32.BF16 R120, R128, R142, R120 ;  /* 0x0000008e8078723c */ /* 0x000fe20000041878 */
[----:B------:R-:W-:-:S04]  /*bb60*/  IMAD.WIDE.U32 R142, R140, -0x326172a9, RZ ;  /* 0xcd9e8d578c8e7825 */ /* 0x000fc800078e00ff */
[----:B------:R-:W-:Y:S01]  /*bb70*/  IMAD.WIDE.U32 R218, R218, -0x326172a9, RZ ;  /* 0xcd9e8d57dada7825 */ /* 0x000fe200078e00ff */
[C---:B------:R-:W-:Y:S02]  /*bb80*/  PRMT R140, R142.reuse, 0x7772, RZ ;  /* 0x000077728e8c7816 */ /* 0x040fe400000000ff */
[----:B------:R-:W-:Y:S01]  /*bb90*/  PRMT R148, R142, 0x7773, RZ ;  /* 0x000077738e947816 */ /* 0x000fe200000000ff */
[C---:B--2---:R-:W-:Y:S01]  /*bba0*/  HMMA.16816.F32.BF16 R124, R128.reuse, R136, R124 ;  /* 0x00000088807c723c */ /* 0x044fe2000004187c */
[----:B------:R-:W-:Y:S01]  /*bbb0*/  LOP3.LUT R137, R218, UR4, R143, 0x96, !PT ;  /* 0x00000004da897c12 */ /* 0x000fe2000f8e968f */
[----:B------:R-:W-:Y:S01]  /*bbc0*/  FFMA.FTZ R218, R168, UR27, -R167 ;  /* 0x0000001ba8da7c23 */ /* 0x000fe200080108a7 */
[----:B------:R-:W-:Y:S02]  /*bbd0*/  MOV R149, R142 ;  /* 0x0000008e00957202 */ /* 0x000fe40000000f00 */
[----:B------:R-:W-:Y:S02]  /*bbe0*/  PRMT R136, R142, 0x7771, RZ ;  /* 0x000077718e887816 */ /* 0x000fe400000000ff */
[----:B------:R-:W-:Y:S01]  /*bbf0*/  PRMT R148, R140, 0x5410, R148 ;  /* 0x000054108c947816 */ /* 0x000fe20000000094 */
[----:B------:R-:W-:Y:S01]  /*bc00*/  HMMA.16816.F32.BF16 R112, R128, R146, R112 ;  /* 0x000000928070723c */ /* 0x000fe20000041870 */
[----:B------:R-:W1:Y:S01]  /*bc10*/  LDSM.16.MT88.4 R140, [R164+0x19000] ;  /* 0x01900000a48c783b */ /* 0x000e620000004200 */
[----:B------:R-:W-:Y:S01]  /*bc20*/  LOP3.LUT R149, R149, 0xff, RZ, 0xc0, !PT ;  /* 0x000000ff95957812 */ /* 0x000fe200078ec0ff */
[----:B------:R-:W-:Y:S01]  /*bc30*/  MUFU.EX2 R218, R218 ;  /* 0x000000da00da7308 */ /* 0x000fe20000000800 */
[----:B------:R-:W-:Y:S01]  /*bc40*/  LOP3.LUT R148, R148, 0xff00ff, RZ, 0xc0, !PT ;  /* 0x00ff00ff94947812 */ /* 0x000fe200078ec0ff */
[----:B------:R-:W2:Y:S01]  /*bc50*/  LDSM.16.MT88.4 R144, [R166+0x19000] ;  /* 0x01900000a690783b */ /* 0x000ea20000004200 */
[----:B------:R-:W-:-:S02]  /*bc60*/  PRMT R136, R149, 0x5410, R136 ;  /* 0x0000541095887816 */ /* 0x000fc40000000088 */
[C---:B------:R-:W-:Y:S01]  /*bc70*/  HMMA.16816.F32.BF16 R72, R128.reuse, R154, R72 ;  /* 0x0000009a8048723c */ /* 0x040fe20000041848 */
[----:B------:R-:W-:Y:S07]  /*bc80*/  LDSM.16.MT88.4 R152, [R182+0x1000] ;  /* 0x00100000b698783b */ /* 0x000fee0000004200 */
[----:B------:R-:W-:Y:S01]  /*bc90*/  HMMA.16816.F32.BF16 R4, R128, R138, R4 ;  /* 0x0000008a8004723c */ /* 0x000fe20000041804 */
[C---:B------:R-:W-:Y:S02]  /*bca0*/  LOP3.LUT R130, R137.reuse, 0xffff, RZ, 0xc0, !PT ;  /* 0x0000ffff89827812 */ /* 0x040fe400078ec0ff */
[----:B------:R-:W-:-:S02]  /*bcb0*/  PRMT R129, R137, 0x7632, R129 ;  /* 0x0000763289817816 */ /* 0x000fc40000000081 */
[----:B------:R-:W-:Y:S02]  /*bcc0*/  LOP3.LUT R128, R137, 0xff, RZ, 0xc0, !PT ;  /* 0x000000ff89807812 */ /* 0x000fe400078ec0ff */
[----:B------:R-:W-:Y:S02]  /*bcd0*/  SHF.R.U32.HI R137, RZ, 0x18, R137 ;  /* 0x00000018ff897819 */ /* 0x000fe40000011689 */
[----:B------:R-:W-:Y:S02]  /*bce0*/  SHF.R.U32.HI R130, RZ, 0x8, R130 ;  /* 0x00000008ff827819 */ /* 0x000fe40000011682 */
[----:B------:R-:W-:Y:S02]  /*bcf0*/  LOP3.LUT R129, R129, 0xff, RZ, 0xc0, !PT ;  /* 0x000000ff81817812 */ /* 0x000fe400078ec0ff */
[----:B------:R-:W-:Y:S02]  /*bd00*/  PRMT R128, R128, 0x5410, R130 ;  /* 0x0000541080807816 */ /* 0x000fe40000000082 */
[----:B------:R-:W-:-:S02]  /*bd10*/  PRMT R129, R129, 0x5410, R137 ;  /* 0x0000541081817816 */ /* 0x000fc40000000089 */
[--C-:B------:R-:W-:Y:S02]  /*bd20*/  HSET2.LE.AND R130, R136, R165.reuse, PT ;  /* 0x000000a588827233 */ /* 0x100fe40003803000 */
[--C-:B------:R-:W-:Y:S02]  /*bd30*/  HSET2.LE.AND R131, R148, R165.reuse, PT ;  /* 0x000000a594837233 */ /* 0x100fe40003803000 */
[--C-:B------:R-:W-:Y:S01]  /*bd40*/  HSET2.LE.AND R128, R128, R165.reuse, PT ;  /* 0x000000a580807233 */ /* 0x100fe20003803000 */
[----:B------:R-:W3:Y:S01]  /*bd50*/  LDSM.16.MT88.4 R148, [R181+0x1000] ;  /* 0x00100000b594783b */ /* 0x000ee20000004200 */
[----:B------:R-:W-:Y:S02]  /*bd60*/  HSET2.LE.AND R129, R129, R165, PT ;  /* 0x000000a581817233 */ /* 0x000fe40003803000 */
[----:B------:R-:W-:Y:S02]  /*bd70*/  F2FP.BF16.F32.PACK_AB R139, R216, R213 ;  /* 0x000000d5d88b723e */ /* 0x000fe400000010ff */
[----:B------:R-:W-:-:S02]  /*bd80*/  F2FP.BF16.F32.PACK_AB R138, R202, R203 ;  /* 0x000000cbca8a723e */ /* 0x000fc400000010ff */
[C---:B------:R-:W-:Y:S01]  /*bd90*/  F2FP.BF16.F32.PACK_AB R137, R210.reuse, R209 ;  /* 0x000000d1d289723e */ /* 0x040fe200000010ff */
        /* <DEDUP_REMOVED lines=40> */
[----:B------:R-:W-:Y:S01]  /*c020*/  LOP3.LUT R140, R158, UR7, R219, 0x96, !PT ;  /* 0x000000079e8c7c12 */ /* 0x000fe2000f8e96db */
[----:B------:R-:W-:-:S02]  /*c030*/  FFMA.FTZ R219, R169, UR27, -R167 ;  /* 0x0000001ba9db7c23 */ /* 0x000fc400080108a7 */
[----:B------:R-:W-:Y:S02]  /*c040*/  LDSM.16.MT88.4 R168, [R164+0x1d800] ;  /* 0x01d80000a4a8783b */ /* 0x000fe40000004200 */
[----:B------:R-:W-:Y:S02]  /*c050*/  IMAD.WIDE.U32 R140, R140, -0x2daee0ad, RZ ;  /* 0xd2511f538c8c7825 */ /* 0x000fe400078e00ff */
[C---:B--2---:R-:W-:Y:S01]  /*c060*/  HMMA.16816.F32.BF16 R84, R128.reuse, R144, R84 ;  /* 0x000000908054723c */ /* 0x044fe20000041854 */
[----:B------:R-:W1:Y:S07]  /*c070*/  MUFU.EX2 R219, R219 ;  /* 0x000000db00db7308 */ /* 0x000e6e0000000800 */
[C---:B------:R-:W-:Y:S01]  /*c080*/  HMMA.16816.F32.BF16 R88, R128.reuse, R146, R88 ;  /* 0x000000928058723c */ /* 0x040fe20000041858 */
[----:B------:R-:W2:Y:S07]  /*c090*/  LDSM.16.MT88.4 R144, [R181+0x7000] ;  /* 0x00700000b590783b */ /* 0x000eae0000004200 */
        /* <DEDUP_REMOVED lines=11> */
[----:B------:R-:W-:-:S02]  /*c150*/  PRMT R9, R9, 0x5410, R11 ;  /* 0x0000541009097816 */ /* 0x000fc4000000000b */
[----:B------:R-:W-:Y:S02]  /*c160*/  LOP3.LUT R11, R8, 0xff, RZ, 0xc0, !PT ;  /* 0x000000ff080b7812 */ /* 0x000fe400078ec0ff */
[----:B------:R-:W-:Y:S01]  /*c170*/  LOP3.LUT R9, R9, 0xff00ff, RZ, 0xc0, !PT ;  /* 0x00ff00ff09097812 */ /* 0x000fe200078ec0ff */
[----:B------:R-:W-:Y:S01]  /*c180*/  HMMA.16816.F32.BF16 R80, R128, R138, R80 ;  /* 0x0000008a8050723c */ /* 0x000fe20000041850 */
[----:B------:R-:W4:Y:S01]  /*c190*/  LDSM.16.MT88.4 R136, [R182+0x7000] ;  /* 0x00700000b688783b */ /* 0x000f220000004200 */
[----:B------:R-:W-:-:S06]  /*c1a0*/  HSET2.LE.AND R10, R10, R165, PT ;  /* 0x000000a50a0a7233 */ /* 0x000fcc0003803000 */
[C---:B------:R-:W-:Y:S01]  /*c1b0*/  HMMA.16816.F32.BF16 R96, R128.reuse, R142, R96 ;  /* 0x0000008e8060723c */ /* 0x040fe20000041860 */
[----:B------:R-:W5:Y:S07]  /*c1c0*/  LDSM.16.MT88.4 R140, [R166+0x1d800] ;  /* 0x01d80000a68c783b */ /* 0x000f6e0000004200 */
        /* <DEDUP_REMOVED lines=10> */
[----:B--2---:R-:W-:Y:S01]  /*c270*/  HMMA.16816.F32.BF16 R124, R128, R144, R124 ;  /* 0x00000090807c723c */ /* 0x004fe2000004187c */
        /* <DEDUP_REMOVED lines=8> */
[----:B-1----:R-:W-:Y:S01]  /*c300*/  F2FP.BF16.F32.PACK_AB R165, R218, R219 ;  /* 0x000000dbdaa5723e */ /* 0x002fe200000010ff */
        /* <DEDUP_REMOVED lines=11> */
[----:B----4-:R-:W-:Y:S01]  /*c3c0*/  HMMA.16816.F32.BF16 R116, R128, R136, R116 ;  /* 0x000000888074723c */ /* 0x010fe20000041874 */
[----:B------:R-:W-:Y:S01]  /*c3d0*/  FADD.FTZ R247, R183, R191 ;  /* 0x000000bfb7f77221 */ /* 0x000fe20000010000 */
[----:B------:R-:W-:-:S06]  /*c3e0*/  FADD.FTZ R246, R218, R188 ;  /* 0x000000bcdaf67221 */ /* 0x000fcc0000010000 */
[C---:B------:R-:W-:Y:S01]  /*c3f0*/  HMMA.16816.F32.BF16 R120, R128.reuse, R138, R120 ;  /* 0x0000008a8078723c */ /* 0x040fe20000041878 */
[----:B------:R-:W2:Y:S07]  /*c400*/  LDSM.16.MT88.4 R136, [R166+0x1f800] ;  /* 0x01f80000a688783b */ /* 0x000eae0000004200 */
[----:B------:R-:W-:Y:S01]  /*c410*/  HMMA.16816.F32.BF16 R4, R128, R146, R4 ;  /* 0x000000928004723c */ /* 0x000fe20000041804 */
[----:B------:R-:W3:Y:S04]  /*c420*/  LDSM.16.MT88.4 R144, [R164+0x1b800] ;  /* 0x01b80000a490783b */ /* 0x000ee80000004200 */
[----:B------:R-:W4:Y:S03]  /*c430*/  LDSM.16.MT88.4 R128, [R182+0x5800] ;  /* 0x00580000b680783b */ /* 0x000f260000004200 */
[C---:B-----5:R-:W-:Y:S01]  /*c440*/  HMMA.16816.F32.BF16 R68, R8.reuse, R140, R68 ;  /* 0x0000008c0844723c */ /* 0x060fe20000041844 */
[----:B------:R-:W-:Y:S07]  /*c450*/  LDSM.16.MT88.4 R164, [R164+0x1f800] ;  /* 0x01f80000a4a4783b */ /* 0x000fee0000004200 */
[C---:B------:R-:W-:Y:S01]  /*c460*/  HMMA.16816.F32.BF16 R72, R8.reuse, R142, R72 ;  /* 0x0000008e0848723c */ /* 0x040fe20000041848 */
[----:B------:R-:W5:Y:S07]  /*c470*/  LDSM.16.MT88.4 R140, [R182+0x1800] ;  /* 0x00180000b68c783b */ /* 0x000f6e0000004200 */
        /* <DEDUP_REMOVED lines=10> */
[C---:B----4-:R-:W-:Y:S08]  /*c520*/  HMMA.16816.F32.BF16 R84, R8.reuse, R128, R84 ;  /* 0x000000800854723c */ /* 0x050ff00000041854 */
[C---:B------:R-:W-:Y:S01]  /*c530*/  HMMA.16816.F32.BF16 R88, R8.reuse, R130, R88 ;  /* 0x000000820858723c */ /* 0x040fe20000041858 */
[----:B------:R-:W2:Y:S07]  /*c540*/  LDSM.16.MT88.4 R128, [R181+0x7800] ;  /* 0x00780000b580783b */ /* 0x000eae0000004200 */
[C---:B------:R-:W-:Y:S01]  /*c550*/  HMMA.16816.F32.BF16 R156, R8.reuse, R158, R12 ;  /* 0x0000009e089c723c */ /* 0x040fe2000004180c */
[----:B------:R-:W-:Y:S07]  /*c560*/  LDSM.16.MT88.4 R12, [R181+0x3800] ;  /* 0x00380000b50c783b */ /* 0x000fee0000004200 */
[C---:B------:R-:W-:Y:S01]  /*c570*/  HMMA.16816.F32.BF16 R148, R8.reuse, R150, R20 ;  /* 0x000000960894723c */ /* 0x040fe20000041814 */
[----:B------:R-:W3:Y:S07]  /*c580*/  LDSM.16.MT88.4 R20, [R182+0x7800] ;  /* 0x00780000b614783b */ /* 0x000eee0000004200 */
[C---:B-----5:R-:W-:Y:S01]  /*c590*/  HMMA.16816.F32.BF16 R144, R8.reuse, R140, R24 ;  /* 0x0000008c0890723c */ /* 0x060fe20000041818 */
        /* <DEDUP_REMOVED lines=34> */
[C---:B------:R-:W-:Y:S01]  /*c7c0*/  LEA R6, P0, R8.reuse, R232, 0x7 ;  /* 0x000000e808067211 */ /* 0x040fe200078038ff */
[----:B------:R-:W-:Y:S01]  /*c7d0*/  ULEA.HI.X UR7, UR8, UR7, UR9, 0x5, UP0 ;  /* 0x0000000708077291 */ /* 0x000fe200080f2c09 */
[----:B------:R-:W-:Y:S01]  /*c7e0*/  IMAD.U32 R4, RZ, RZ, UR4 ;  /* 0x00000004ff047e24 */ /* 0x000fe2000f8e00ff */
[----:B------:R-:W-:Y:S01]  /*c7f0*/  UISETP.GT.U32.AND UP0, UPT, UR16, UR19, UPT ;  /* 0x000000131000728c */ /* 0x000fe2000bf04070 */
[----:B------:R-:W-:-:S03]  /*c800*/  LEA.HI.X R7, R8, R231, R3, 0x7, P0 ;  /* 0x000000e708077211 */ /* 0x000fc600000f3c03 */
        /* <DEDUP_REMOVED lines=58> */
[----:B------:R-:W2:Y:S04]  /*cbb0*/  LDSM.16.M88.4 R180, [R187+0x10800] ;  /* 0x01080000bbb4783b */ /* 0x000ea80000000200 */
[----:B------:R-:W2:Y:S04]  /*cbc0*/  LDSM.16.M88.4 R16, [R187+0x11000] ;  /* 0x01100000bb10783b */ /* 0x000ea80000000200 */
[----:B---3--:R-:W3:Y:S04]  /*cbd0*/  LDSM.16.M88.4 R12, [R187+0x11800] ;  /* 0x01180000bb0c783b */ /* 0x008ee80000000200 */
        /* <DEDUP_REMOVED lines=8> */
[C---:B-1----:R-:W-:Y:S08]  /*cc60*/  HMMA.16816.F32.BF16 R32, R20.reuse, R28, RZ ;  /* 0x0000001c1420723c */ /* 0x042ff000000418ff */
[C---:B------:R-:W-:Y:S08]  /*cc70*/  HMMA.16816.F32.BF16 R28, R20.reuse, R30, RZ ;  /* 0x0000001e141c723c */ /* 0x040ff000000418ff */
[C---:B--2---:R-:W-:Y:S08]  /*cc80*/  HMMA.16816.F32.BF16 R24, R20.reuse, R4, RZ ;  /* 0x000000041418723c */ /* 0x044ff000000418ff */
[----:B------:R-:W-:Y:S01]  /*cc90*/  HMMA.16816.F32.BF16 R20, R20, R6, RZ ;  /* 0x000000061414723c */ /* 0x000fe200000418ff */
[----:B------:R-:W1:Y:S07]  /*cca0*/  LDSM.16.M88.4 R4, [R210] ;  /* 0x00000000d204783b */ /* 0x000e6e0000000200 */
[C---:B------:R-:W-:Y:S08]  /*ccb0*/  HMMA.16816.F32.BF16 R176, R8.reuse, R188, R176 ;  /* 0x000000bc08b0723c */ /* 0x040ff000000418b0 */
[C---:B------:R-:W-:Y:S01]  /*ccc0*/  HMMA.16816.F32.BF16 R172, R8.reuse, R190, R172 ;  /* 0x000000be08ac723c */ /* 0x040fe200000418ac */
[----:B------:R-:W2:Y:S07]  /*ccd0*/  LDSM.16.M88.4 R188, [R208+0x11000] ;  /* 0x01100000d0bc783b */ /* 0x000eae0000000200 */
[C---:B------:R-:W-:Y:S08]  /*cce0*/  HMMA.16816.F32.BF16 R168, R8.reuse, R180, R168 ;  /* 0x000000b408a8723c */ /* 0x040ff000000418a8 */
[C---:B------:R-:W-:Y:S01]  /*ccf0*/  HMMA.16816.F32.BF16 R164, R8.reuse, R182, R164 ;  /* 0x000000b608a4723c */ /* 0x040fe200000418a4 */
[----:B------:R-:W4:Y:S07]  /*cd00*/  LDSM.16.M88.4 R180, [R208+0x11800] ;  /* 0x01180000d0b4783b */ /* 0x000f2e0000000200 */
[C---:B------:R-:W-:Y:S08]  /*cd10*/  HMMA.16816.F32.BF16 R32, R8.reuse, R16, R32 ;  /* 0x000000100820723c */ /* 0x040ff00000041820 */
[C---:B------:R-:W-:Y:S01]  /*cd20*/  HMMA.16816.F32.BF16 R28, R8.reuse, R18, R28 ;  /* 0x00000012081c723c */ /* 0x040fe2000004181c */
[----:B------:R-:W5:Y:S07]  /*cd30*/  LDSM.16.M88.4 R16, [R209] ;  /* 0x00000000d110783b */ /* 0x000f6e0000000200 */
[C---:B---3--:R-:W-:Y:S08]  /*cd40*/  HMMA.16816.F32.BF16 R24, R8.reuse, R12, R24 ;  /* 0x0000000c0818723c */ /* 0x048ff00000041818 */
[----:B------:R-:W-:Y:S01]  /*cd50*/  HMMA.16816.F32.BF16 R20, R8, R14, R20 ;  /* 0x0000000e0814723c */ /* 0x000fe20000041814 */
[----:B------:R-:W3:Y:S04]  /*cd60*/  LDSM.16.M88.4 R12, [R3+0x10800] ;  /* 0x01080000030c783b */ /* 0x000ee80000000200 */
[----:B------:R-:W3:Y:S03]  /*cd70*/  LDSM.16.M88.4 R8, [R3+0x11000] ;  /* 0x011000000308783b */ /* 0x000ee60000000200 */
        /* <DEDUP_REMOVED lines=9> */
[C---:B----4-:R-:W-:Y:S08]  /*ce10*/  HMMA.16816.F32.BF16 R24, R4.reuse, R180, R24 ;  /* 0x000000b40418723c */ /* 0x050ff00000041818 */
[----:B------:R-:W-:Y:S01]  /*ce20*/  HMMA.16816.F32.BF16 R20, R4, R182, R20 ;  /* 0x000000b60414723c */ /* 0x000fe20000041814 */
[----:B------:R-:W2:Y:S04]  /*ce30*/  LDSM.16.M88.4 R4, [R205+0x12000] ;  /* 0x01200000cd04783b */ /* 0x000ea80000000200 */
[----:B------:R-:W4:Y:S03]  /*ce40*/  LDSM.16.M88.4 R180, [R205+0x12800] ;  /* 0x01280000cdb4783b */ /* 0x000f260000000200 */
[C---:B-----5:R-:W-:Y:S08]  /*ce50*/  HMMA.16816.F32.BF16 R176, R16.reuse, R192, R176 ;  /* 0x000000c010b0723c */ /* 0x060ff000000418b0 */
[C---:B------:R-:W-:Y:S01]  /*ce60*/  HMMA.16816.F32.BF16 R172, R16.reuse, R194, R172 ;  /* 0x000000c210ac723c */ /* 0x040fe200000418ac */
[----:B------:R-:W5:Y:S07]  /*ce70*/  LDSM.16.M88.4 R192, [R205+0x13800] ;  /* 0x01380000cdc0783b */ /* 0x000f6e0000000200 */
[C---:B---3--:R-:W-:Y:S08]  /*ce80*/  HMMA.16816.F32.BF16 R168, R16.reuse, R12, R168 ;  /* 0x0000000c10a8723c */ /* 0x048ff000000418a8 */
[C---:B------:R-:W-:Y:S01]  /*ce90*/  HMMA.16816.F32.BF16 R164, R16.reuse, R14, R164 ;  /* 0x0000000e10a4723c */ /* 0x040fe200000418a4 */
[----:B------:R-:W-:Y:S07]  /*cea0*/  LDSM.16.M88.4 R12, [R204+0x4000] ;  /* 0x00400000cc0c783b */ /* 0x000fee0000000200 */
[C---:B------:R-:W-:Y:S08]  /*ceb0*/  HMMA.16816.F32.BF16 R32, R16.reuse, R8, R32 ;  /* 0x000000081020723c */ /* 0x040ff00000041820 */
[C---:B------:R-:W-:Y:S01]  /*cec0*/  HMMA.16816.F32.BF16 R28, R16.reuse, R10, R28 ;  /* 0x0000000a101c723c */ /* 0x040fe2000004181c */
[----:B------:R-:W3:Y:S07]  /*ced0*/  LDSM.16.M88.4 R8, [R187+0x12000] ;  /* 0x01200000bb08783b */ /* 0x000eee0000000200 */
[C---:B-1----:R-:W-:Y:S08]  /*cee0*/  HMMA.16816.F32.BF16 R24, R16.reuse, R200, R24 ;  /* 0x000000c81018723c */ /* 0x042ff00000041818 */
[----:B------:R-:W-:Y:S01]  /*cef0*/  HMMA.16816.F32.BF16 R20, R16, R202, R20 ;  /* 0x000000ca1014723c */ /* 0x000fe20000041814 */
[----:B------:R-:W1:Y:S04]  /*cf00*/  LDSM.16.M88.4 R16, [R187+0x12800] ;  /* 0x01280000bb10783b */ /* 0x000e680000000200 */
        /* <DEDUP_REMOVED lines=19> */
[----:B------:R-:W-:Y:S07]  /*d040*/  LDSM.16.M88.4 R16, [R3+0x12000] ;  /* 0x012000000310783b */ /* 0x000fee0000000200 */
[C---:B--2---:R-:W-:Y:S08]  /*d050*/  HMMA.16816.F32.BF16 R32, R12.reuse, R4, R32 ;  /* 0x000000040c20723c */ /* 0x044ff00000041820 */
[C---:B------:R-:W-:Y:S01]  /*d060*/  HMMA.16816.F32.BF16 R28, R12.reuse, R6, R28 ;  /* 0x000000060c1c723c */ /* 0x040fe2000004181c */
[----:B------:R-:W1:Y:S07]  /*d070*/  LDSM.16.M88.4 R4, [R209+0x4000] ;  /* 0x00400000d104783b */ /* 0x000e6e0000000200 */
[C---:B----4-:R-:W-:Y:S08]  /*d080*/  HMMA.16816.F32.BF16 R24, R12.reuse, R180, R24 ;  /* 0x000000b40c18723c */ /* 0x050ff00000041818 */
        /* <DEDUP_REMOVED lines=71> */
[C---:B-1----:R-:W-:Y:S08]  /*d500*/  HMMA.16816.F32.BF16 R32, R8.reuse, R4, R32 ;  /* 0x000000040820723c */ /* 0x042ff00000041820 */
[C---:B------:R-:W-:Y:S01]  /*d510*/  HMMA.16816.F32.BF16 R28, R8.reuse, R6, R28 ;  /* 0x00000006081c723c */ /* 0x040fe2000004181c */
[----:B------:R-:W-:Y:S04]  /*d520*/  LDSM.16.M88.4 R4, [R204+0xc000] ;  /* 0x00c00000cc04783b */ /* 0x000fe80000000200 */
[----:B------:R-:W-:Y:S03]  /*d530*/  LDSM.16.M88.4 R204, [R187+0x17800] ;  /* 0x01780000bbcc783b */ /* 0x000fe60000000200 */
[C---:B------:R-:W-:Y:S08]  /*d540*/  HMMA.16816.F32.BF16 R168, R8.reuse, R16, R168 ;  /* 0x0000001008a8723c */ /* 0x040ff000000418a8 */
[C---:B--2---:R-:W-:Y:S08]  /*d550*/  HMMA.16816.F32.BF16 R24, R8.reuse, R12, R24 ;  /* 0x0000000c0818723c */ /* 0x044ff00000041818 */
[C---:B------:R-:W-:Y:S01]  /*d560*/  HMMA.16816.F32.BF16 R20, R8.reuse, R14, R20 ;  /* 0x0000000e0814723c */ /* 0x040fe20000041814 */
[----:B------:R-:W1:Y:S07]  /*d570*/  LDSM.16.M88.4 R12, [R187+0x16800] ;  /* 0x01680000bb0c783b */ /* 0x000e6e0000000200 */
[----:B------:R-:W-:Y:S01]  /*d580*/  HMMA.16816.F32.BF16 R164, R8, R18, R164 ;  /* 0x0000001208a4723c */ /* 0x000fe200000418a4 */
[----:B------:R-:W2:Y:S04]  /*d590*/  LDSM.16.M88.4 R16, [R187+0x16000] ;  /* 0x01600000bb10783b */ /* 0x000ea80000000200 */
        /* <DEDUP_REMOVED lines=16> */
[----:B------:R-:W-:Y:S07]  /*d6a0*/  LDSM.16.M88.4 R12, [R3+0x16000] ;  /* 0x01600000030c783b */ /* 0x000fee0000000200 */
[C---:B--2---:R-:W-:Y:S08]  /*d6b0*/  HMMA.16816.F32.BF16 R176, R4.reuse, R16, R176 ;  /* 0x0000001004b0723c */ /* 0x044ff000000418b0 */
[----:B------:R-:W-:Y:S01]  /*d6c0*/  HMMA.16816.F32.BF16 R172, R4, R18, R172 ;  /* 0x0000001204ac723c */ /* 0x000fe200000418ac */
[----:B------:R-:W-:Y:S07]  /*d6d0*/  LDSM.16.M88.4 R16, [R209+0xc000] ;  /* 0x00c00000d110783b */ /* 0x000fee0000000200 */
[C---:B---3--:R-:W-:Y:S08]  /*d6e0*/  HMMA.16816.F32.BF16 R168, R200.reuse, R192, R168 ;  /* 0x000000c0c8a8723c */ /* 0x048ff000000418a8 */
[----:B------:R-:W-:Y:S01]  /*d6f0*/  HMMA.16816.F32.BF16 R164, R200, R194, R164 ;  /* 0x000000c2c8a4723c */ /* 0x000fe200000418a4 */
[----:B------:R-:W1:Y:S07]  /*d700*/  LDSM.16.M88.4 R192, [R3+0x17800] ;  /* 0x0178000003c0783b */ /* 0x000e6e0000000200 */
[C---:B------:R-:W-:Y:S08]  /*d710*/  HMMA.16816.F32.BF16 R24, R4.reuse, R204, R24 ;  /* 0x000000cc0418723c */ /* 0x040ff00000041818 */
[C---:B------:R-:W-:Y:S08]  /*d720*/  HMMA.16816.F32.BF16 R20, R4.reuse, R206, R20 ;  /* 0x000000ce0414723c */ /* 0x040ff00000041814 */
[C---:B------:R-:W-:Y:S08]  /*d730*/  HMMA.16816.F32.BF16 R32, R4.reuse, R8, R32 ;  /* 0x000000080420723c */ /* 0x040ff00000041820 */
[----:B------:R-:W-:Y:S01]  /*d740*/  HMMA.16816.F32.BF16 R28, R4, R10, R28 ;  /* 0x0000000a041c723c */ /* 0x000fe2000004181c */
[----:B------:R-:W2:Y:S04]  /*d750*/  LDSM.16.M88.4 R8, [R3+0x16800] ;  /* 0x016800000308783b */ /* 0x000ea80000000200 */
[----:B------:R3:W2:Y:S01]  /*d760*/  LDSM.16.M88.4 R4, [R3+0x17000] ;  /* 0x017000000304783b */ /* 0x0006a20000000200 */
[----:B------:R-:W-:-:S04]  /*d770*/  DEPBAR.LE SB0, 0x0 ;  /* 0x000080000000791a */ /* 0x000fc80000000000 */
[C---:B----4-:R-:W-:Y:S08]  /*d780*/  HMMA.16816.F32.BF16 R24, R200.reuse, R180, R24 ;  /* 0x000000b4c818723c */ /* 0x050ff00000041818 */
[C---:B------:R-:W-:Y:S08]  /*d790*/  HMMA.16816.F32.BF16 R20, R200.reuse, R182, R20 ;  /* 0x000000b6c814723c */ /* 0x040ff00000041814 */
[----:B------:R-:W-:Y:S01]  /*d7a0*/  HMMA.16816.F32.BF16 R176, R200, R196, R176 ;  /* 0x000000c4c8b0723c */ /* 0x000fe200000418b0 */
[----:B---3--:R-:W-:-:S04]  /*d7b0*/  IMAD.U32 R3, RZ, RZ, UR22 ;  /* 0x00000016ff037e24 */ /* 0x008fc8000f8e00ff */
[----:B------:R-:W-:-:S03]  /*d7c0*/  IMAD R3, R3, 0x40, R185 ;  /* 0x0000004003037824 */ /* 0x000fc600078e02b9 */
[C---:B-----5:R-:W-:Y:S08]  /*d7d0*/  HMMA.16816.F32.BF16 R32, R200.reuse, R188, R32 ;  /* 0x000000bcc820723c */ /* 0x060ff00000041820 */
[C---:B------:R-:W-:Y:S08]  /*d7e0*/  HMMA.16816.F32.BF16 R172, R200.reuse, R198, R172 ;  /* 0x000000c6c8ac723c */ /* 0x040ff000000418ac */
[----:B------:R-:W-:Y:S08]  /*d7f0*/  HMMA.16816.F32.BF16 R28, R200, R190, R28 ;  /* 0x000000bec81c723c */ /* 0x000ff0000004181c */
[C---:B-1----:R-:W-:Y:S08]  /*d800*/  HMMA.16816.F32.BF16 R24, R16.reuse, R192, R24 ;  /* 0x000000c01018723c */ /* 0x042ff00000041818 */
[C---:B------:R-:W-:Y:S08]  /*d810*/  HMMA.16816.F32.BF16 R20, R16.reuse, R194, R20 ;  /* 0x000000c21014723c */ /* 0x040ff00000041814 */
[----:B--2---:R-:W-:Y:S01]  /*d820*/  HMMA.16816.F32.BF16 R164, R16, R10, R164 ;  /* 0x0000000a10a4723c */ /* 0x004fe200000418a4 */
[----:B------:R-:W-:-:S07]  /*d830*/  VIADD R11, R3, UR21 ;  /* 0x00000015030b7c36 */ /* 0x000fce0008000000 */
[----:B------:R-:W-:Y:S01]  /*d840*/  HMMA.16816.F32.BF16 R176, R16, R12, R176 ;  /* 0x0000000c10b0723c */ /* 0x000fe200000418b0 */
[----:B------:R-:W-:-:S07]  /*d850*/  IMAD.U32 R13, RZ, RZ, UR4 ;  /* 0x00000004ff0d7e24 */ /* 0x000fce000f8e00ff */
[C---:B------:R-:W-:Y:S01]  /*d860*/  HMMA.16816.F32.BF16 R32, R16.reuse, R4, R32 ;  /* 0x000000041020723c */ /* 0x040fe20000041820 */
[----:B------:R-:W-:Y:S01]  /*d870*/  VIADD R4, R3, 0xffffff40 ;  /* 0xffffff4003047836 */ /* 0x000fe20000000000 */
[----:B------:R-:W-:Y:S04]  /*d880*/  BAR.SYNC.DEFER_BLOCKING 0x0 ;  /* 0x0000000000007b1d */ /* 0x000fe80000010000 */
[----:B------:R-:W-:Y:S02]  /*d890*/  ISETP.GE.AND P0, PT, R4, R229, PT ;  /* 0x000000e50400720c */ /* 0x000fe40003f06270 */
[----:B------:R-:W-:Y:S01]  /*d8a0*/  HMMA.16816.F32.BF16 R168, R16, R8, R168 ;  /* 0x0000000810a8723c */ /* 0x000fe200000418a8 */
[----:B------:R-:W-:Y:S02]  /*d8b0*/  IADD3 R9, PT, PT, R230, 0xc0, -R11 ;  /* 0x000000c0e6097810 */ /* 0x000fe40007ffe80b */
[----:B------:R-:W-:-:S02]  /*d8c0*/  ISETP.GE.AND P5, PT, R4, R228, PT ;  /* 0x000000e40400720c */ /* 0x000fc40003fa6270 */
[----:B------:R-:W-:Y:S02]  /*d8d0*/  IABS R9, R9 ;  /* 0x0000000900097213 */ /* 0x000fe40000000000 */
[----:B------:R-:W-:Y:S01]  /*d8e0*/  P2R R10, PR, RZ, 0x1 ;  /* 0x00000001ff0a7803 */ /* 0x000fe20000000000 */
[C---:B------:R-:W-:Y:S01]  /*d8f0*/  HMMA.16816.F32.BF16 R172, R16.reuse, R14, R172 ;  /* 0x0000000e10ac723c */ /* 0x040fe200000418ac */
[C---:B------:R-:W-:Y:S01]  /*d900*/  VIADD R15, R230.reuse, 0x8 ;  /* 0x00000008e60f7836 */ /* 0x040fe20000000000 */
[C---:B------:R-:W-:Y:S02]  /*d910*/  IADD3 R14, PT, PT, R230.reuse, -UR21, -R13 ;  /* 0x80000015e60e7c10 */ /* 0x040fe4000fffe80d */
[----:B------:R-:W-:Y:S02]  /*d920*/  IADD3 R8, PT, PT, R230, 0xbf, -R11 ;  /* 0x000000bfe6087810 */ /* 0x000fe40007ffe80b */
[----:B------:R-:W-:Y:S02]  /*d930*/  IADD3 R13, PT, PT, R15, -UR21, -R13 ;  /* 0x800000150f0d7c10 */ /* 0x000fe4000fffe80d */
[----:B------:R-:W-:Y:S01]  /*d940*/  HMMA.16816.F32.BF16 R28, R16, R6, R28 ;  /* 0x00000006101c723c */ /* 0x000fe2000004181c */
[----:B------:R-:W-:-:S02]  /*d950*/  ISETP.GT.AND P6, PT, R14, R4, PT ;  /* 0x000000040e00720c */ /* 0x000fc40003fc4270 */
[----:B------:R-:W-:Y:S02]  /*d960*/  IADD3 R7, PT, PT, R15, 0xc0, -R11 ;  /* 0x000000c00f077810 */ /* 0x000fe40007ffe80b */
[----:B------:R-:W-:Y:S01]  /*d970*/  I2FP.F32.S32 R9, R9 ;  /* 0x0000000900097245 */ /* 0x000fe20000201400 */
[----:B------:R-:W-:-:S14]  /*d980*/  BRA.U !UP0, `(.L_x_2089) ;  /* 0x0000000108f87547 */ /* 0x000fdc000b800000 */
        /* <DEDUP_REMOVED lines=62> */
.L_x_2089:
[----:B------:R-:W-:Y:S01]  /*dd70*/  FFMA.FTZ R9, R9, -UR6, R176 ;  /* 0x8000000609097c23 */ /* 0x000fe200080100b0 */
[----:B------:R-:W-:Y:S01]  /*dd80*/  IABS R7, R7 ;  /* 0x0000000700077213 */ /* 0x000fe20000000000 */
[----:B------:R-:W-:Y:S01]  /*dd90*/  VIADD R6, R3, 0xffffff48 ;  /* 0xffffff4803067836 */ /* 0x000fe20000000000 */
[----:B------:R-:W-:Y:S01]  /*dda0*/  ISETP.GT.AND P1, PT, R13, R4, PT ;  /* 0x000000040d00720c */ /* 0x000fe20003f24270 */
[C---:B------:R-:W-:Y:S01]  /*ddb0*/  VIADD R4, R3.reuse, 0xffffff41 ;  /* 0xffffff4103047836 */ /* 0x040fe20000000000 */
[----:B------:R-:W-:Y:S01]  /*ddc0*/  I2FP.F32.S32 R7, R7 ;  /* 0x0000000700077245 */ /* 0x000fe20000201400 */
[----:B-1----:R-:W-:Y:S01]  /*ddd0*/  VIADD R17, R3, 0xffffff50 ;  /* 0xffffff5003117836 */ /* 0x002fe20000000000 */
[----:B------:R-:W-:Y:S01]  /*dde0*/  FSEL R9, R9, -INF , !P6 ;  /* 0xff80000009097808 */ /* 0x000fe20007000000 */
[C---:B------:R-:W-:Y:S01]  /*ddf0*/  VIADD R18, R3.reuse, 0xffffff59 ;  /* 0xffffff5903127836 */ /* 0x040fe20000000000 */
[----:B------:R-:W-:Y:S01]  /*de00*/  ISETP.NE.AND P6, PT, R10, RZ, PT ;  /* 0x000000ff0a00720c */ /* 0x000fe20003fc5270 */
[----:B------:R-:W-:Y:S01]  /*de10*/  VIADD R19, R3, 0xffffff70 ;  /* 0xffffff7003137836 */ /* 0x000fe20000000000 */
[--C-:B------:R-:W-:Y:S01]  /*de20*/  IADD3 R10, PT, PT, R230, 0xb8, -R11.reuse ;  /* 0x000000b8e60a7810 */ /* 0x100fe20007ffe80b */
[----:B------:R-:W1:Y:S01]  /*de30*/  LDCU UR23, c[0x0][0x45c] ;  /* 0x00008b80ff1777ac */ /* 0x000e620008000800 */
[----:B------:R-:W-:Y:S01]  /*de40*/  ISETP.GT.AND P2, PT, R14, R4, PT ;  /* 0x000000040e00720c */ /* 0x000fe20003f44270 */
[----:B------:R-:W-:Y:S01]  /*de50*/  IMAD.MOV.U32 R187, RZ, RZ, 0x20 ;  /* 0x00000020ffbb7424 */ /* 0x000fe200078e00ff */
[C---:B------:R-:W-:Y:S01]  /*de60*/  ISETP.GE.AND P3, PT, R4.reuse, R229, PT ;  /* 0x000000e50400720c */ /* 0x040fe20003f66270 */
[----:B------:R-:W-:Y:S01]  /*de70*/  USHF.L.U32 UR24, UR16, 0x1, URZ ;  /* 0x0000000110187899 */ /* 0x000fe200080006ff */
[----:B------:R-:W-:Y:S01]  /*de80*/  ISETP.GE.AND P0, PT, R4, R228, PT ;  /* 0x000000e40400720c */ /* 0x000fe20003f06270 */
[----:B------:R-:W-:Y:S01]  /*de90*/  UIADD3 UR11, UPT, UPT, UR32, -0x61c88647, URZ ;  /* 0x9e3779b9200b7890 */ /* 0x000fe2000fffe0ff */
[----:B------:R-:W-:Y:S01]  /*dea0*/  ISETP.GT.AND P4, PT, R13, R4, PT ;  /* 0x000000040d00720c */ /* 0x000fe20003f84270 */
[----:B------:R-:W-:Y:S01]  /*deb0*/  FFMA.FTZ R4, R7, -UR6, R178 ;  /* 0x8000000607047c23 */ /* 0x000fe200080100b2 */
[----:B------:R-:W-:Y:S01]  /*dec0*/  IADD3 R5, PT, PT, R15, 0xbf, -R11 ;  /* 0x000000bf0f057810 */ /* 0x000fe20007ffe80b */
[----:B------:R-:W-:Y:S01]  /*ded0*/  UIADD3 UR10, UPT, UPT, UR32, 0x3c6ef372, URZ ;  /* 0x3c6ef372200a7890 */ /* 0x000fe2000fffe0ff */
[----:B------:R-:W-:Y:S01]  /*dee0*/  IABS R8, R8 ;  /* 0x0000000800087213 */ /* 0x000fe20000000000 */
[----:B------:R-:W-:Y:S01]  /*def0*/  UIADD3 UR17, UPT, UPT, UR33, 0x76cf5d0a, URZ ;  /* 0x76cf5d0a21117890 */ /* 0x000fe2000fffe0ff */
[----:B------:R-:W-:Y:S01]  /*df00*/  IABS R7, R10 ;  /* 0x0000000a00077213 */ /* 0x000fe20000000000 */
[----:B------:R-:W-:Y:S01]  /*df10*/  UIADD3 UR15, UPT, UPT, UR33, 0x32370b8f, URZ ;  /* 0x32370b8f210f7890 */ /* 0x000fe2000fffe0ff */
[----:B------:R-:W-:Y:S01]  /*df20*/  IABS R5, R5 ;  /* 0x0000000500057213 */ /* 0x000fe20000000000 */
[----:B------:R-:W-:Y:S01]  /*df30*/  UIADD3 UR9, UPT, UPT, UR32, -0x255992d5, URZ ;  /* 0xdaa66d2b20097890 */ /* 0x000fe2000fffe0ff */
[----:B------:R-:W-:Y:S01]  /*df40*/  I2FP.F32.S32 R8, R8 ;  /* 0x0000000800087245 */ /* 0x000fe20000201400 */
[----:B------:R-:W-:Y:S01]  /*df50*/  UIADD3 UR8, UPT, UPT, UR32, 0x78dde6e4, URZ ;  /* 0x78dde6e420087890 */ /* 0x000fe2000fffe0ff */
[----:B------:R-:W-:Y:S01]  /*df60*/  FSEL R12, R9, -INF , !P6 ;  /* 0xff800000090c7808 */ /* 0x000fe20007000000 */
[----:B------:R-:W-:Y:S01]  /*df70*/  IMAD.MOV.U32 R9, RZ, RZ, R7 ;  /* 0x000000ffff097224 */ /* 0x000fe200078e0007 */
[----:B------:R-:W-:Y:S01]  /*df80*/  I2FP.F32.S32 R5, R5 ;  /* 0x0000000500057245 */ /* 0x000fe20000201400 */
[----:B------:R-:W-:Y:S01]  /*df90*/  FFMA.FTZ R8, R8, -UR6, R177 ;  /* 0x8000000608087c23 */ /* 0x000fe200080100b1 */
[----:B------:R-:W-:Y:S01]  /*dfa0*/  FSEL R4, R4, -INF , !P1 ;  /* 0xff80000004047808 */ /* 0x000fe20004800000 */
[----:B------:R-:W-:Y:S01]  /*dfb0*/  UIADD3 UR13, UPT, UPT, UR33, -0x56f99767, URZ ;  /* 0xa9066899210d7890 */ /* 0x000fe2000fffe0ff */
[----:B------:R-:W-:Y:S01]  /*dfc0*/  I2FP.F32.S32 R9, R9 ;  /* 0x0000000900097245 */ /* 0x000fe20000201400 */
[----:B------:R-:W-:Y:S01]  /*dfd0*/  FFMA.FTZ R5, R5, -UR6, R179 ;  /* 0x8000000605057c23 */ /* 0x000fe200080100b3 */
[----:B------:R-:W-:Y:S01]  /*dfe0*/  FSEL R4, R4, -INF , !P5 ;  /* 0xff80000004047808 */ /* 0x000fe20006800000 */
[----:B------:R-:W-:Y:S01]  /*dff0*/  UIADD3 UR14, UPT, UPT, UR33, -0x126145ec, URZ ;  /* 0xed9eba14210e7890 */ /* 0x000fe2000fffe0ff */
[----:B------:R-:W-:Y:S01]  /*e000*/  FSEL R10, R8, -INF , !P2 ;  /* 0xff800000080a7808 */ /* 0x000fe20005000000 */
[----:B------:R-:W-:Y:S01]  /*e010*/  FFMA.FTZ R9, R9, -UR6, R172 ;  /* 0x8000000609097c23 */ /* 0x000fe200080100ac */
[----:B------:R-:W-:Y:S01]  /*e020*/  ISETP.GT.AND P6, PT, R14, R6, PT ;  /* 0x000000060e00720c */ /* 0x000fe20003fc4270 */
[----:B------:R-:W-:Y:S01]  /*e030*/  UIADD3 UR4, UPT, UPT, UR32, -0x4ab325aa, URZ ;  /* 0xb54cda5620047890 */ /* 0x000fe2000fffe0ff */
[C---:B------:R-:W-:Y:S01]  /*e040*/  ISETP.GE.AND P1, PT, R6.reuse, R229, PT ;  /* 0x000000e50600720c */ /* 0x040fe20003f26270 */
[----:B------:R-:W-:Y:S01]  /*e050*/  UIADD3 UR7, UPT, UPT, UR32, 0x1715609d, URZ ;  /* 0x1715609d20077890 */ /* 0x000fe2000fffe0ff */
[----:B------:R-:W-:Y:S01]  /*e060*/  ISETP.GE.AND P5, PT, R6, R228, PT ;  /* 0x000000e40600720c */ /* 0x000fe20003fa6270 */
[----:B------:R-:W-:Y:S01]  /*e070*/  UIADD3 UR12, UPT, UPT, UR33, 0x646e171e, URZ ;  /* 0x646e171e210c7890 */ /* 0x000fe2000fffe0ff */
[----:B------:R-:W-:Y:S01]  /*e080*/  ISETP.GT.AND P2, PT, R13, R6, PT ;  /* 0x000000060d00720c */ /* 0x000fe20003f44270 */
[----:B------:R-:W-:Y:S01]  /*e090*/  VIADD R6, R3, 0xffffff49 ;  /* 0xffffff4903067836 */ /* 0x000fe20000000000 */
[----:B------:R-:W-:Y:S01]  /*e0a0*/  IADD3 R7, PT, PT, R15, 0xb8, -R11 ;  /* 0x000000b80f077810 */ /* 0x000fe20007ffe80b */
[----:B------:R-:W-:Y:S01]  /*e0b0*/  UISETP.GT.U32.AND UP0, UPT, UR16, UR19, UPT ;  /* 0x000000131000728c */ /* 0x000fe2000bf04070 */
[----:B------:R-:W-:-:S02]  /*e0c0*/  FSEL R5, R5, -INF , !P4 ;  /* 0xff80000005057808 */ /* 0x000fc40006000000 */
[----:B------:R-:W-:Y:S02]  /*e0d0*/  IADD3 R8, PT, PT, R230, 0xb7, -R11 ;  /* 0x000000b7e6087810 */ /* 0x000fe40007ffe80b */
[----:B------:R-:W-:Y:S02]  /*e0e0*/  FSEL R10, R10, -INF , !P3 ;  /* 0xff8000000a0a7808 */ /* 0x000fe40005800000 */
[----:B------:R-:W-:Y:S02]  /*e0f0*/  IABS R7, R7 ;  /* 0x0000000700077213 */ /* 0x000fe40000000000 */
[----:B------:R-:W-:Y:S02]  /*e100*/  FSEL R5, R5, -INF , !P0 ;  /* 0xff80000005057808 */ /* 0x000fe40004000000 */
[----:B------:R-:W-:Y:S01]  /*e110*/  FSEL R9, R9, -INF , !P6 ;  /* 0xff80000009097808 */ /* 0x000fe20007000000 */
[----:B------:R-:W-:Y:S01]  /*e120*/  @UP0 UIADD3 UR22, UPT, UPT, UR22, -0x4, URZ ;  /* 0xfffffffc16160890 */ /* 0x000fe2000fffe0ff */
[----:B------:R-:W-:-:S02]  /*e130*/  ISETP.GT.AND P3, PT, R14, R6, PT ;  /* 0x000000060e00720c */ /* 0x000fc40003f64270 */
[C---:B------:R-:W-:Y:S02]  /*e140*/  ISETP.GE.AND P4, PT, R6.reuse, R229, PT ;  /* 0x000000e50600720c */ /* 0x040fe40003f86270 */
[----:B------:R-:W-:Y:S02]  /*e150*/  ISETP.GE.AND P0, PT, R6, R228, PT ;  /* 0x000000e40600720c */ /* 0x000fe40003f06270 */
[----:B------:R-:W-:Y:S02]  /*e160*/  ISETP.GT.AND P6, PT, R13, R6, PT ;  /* 0x000000060d00720c */ /* 0x000fe40003fc4270 */
[----:B------:R-:W-:Y:S02]  /*e170*/  IADD3 R6, PT, PT, R15, 0xb7, -R11 ;  /* 0x000000b70f067810 */ /* 0x000fe40007ffe80b */
[----:B------:R-:W-:Y:S02]  /*e180*/  IABS R8, R8 ;  /* 0x0000000800087213 */ /* 0x000fe40000000000 */
[----:B------:R-:W-:-:S02]  /*e190*/  I2FP.F32.S32 R7, R7 ;  /* 0x0000000700077245 */ /* 0x000fc40000201400 */
[----:B------:R-:W-:Y:S02]  /*e1a0*/  IADD3 R16, PT, PT, R230, 0xb0, -R11 ;  /* 0x000000b0e6107810 */ /* 0x000fe40007ffe80b */
[----:B------:R-:W-:Y:S01]  /*e1b0*/  IABS R6, R6 ;  /* 0x0000000600067213 */ /* 0x000fe20000000000 */
[----:B------:R-:W-:Y:S01]  /*e1c0*/  FFMA.FTZ R7, R7, -UR6, R174 ;  /* 0x8000000607077c23 */ /* 0x000fe200080100ae */
[----:B------:R-:W-:Y:S02]  /*e1d0*/  I2FP.F32.S32 R8, R8 ;  /* 0x0000000800087245 */ /* 0x000fe40000201400 */
[----:B------:R-:W-:Y:S02]  /*e1e0*/  IABS R16, R16 ;  /* 0x0000001000107213 */ /* 0x000fe40000000000 */
[----:B------:R-:W-:Y:S01]  /*e1f0*/  I2FP.F32.S32 R6, R6 ;  /* 0x0000000600067245 */ /* 0x000fe20000201400 */
[----:B------:R-:W-:Y:S01]  /*e200*/  FFMA.FTZ R8, R8, -UR6, R173 ;  /* 0x8000000608087c23 */ /* 0x000fe200080100ad */
[----:B------:R-:W-:-:S02]  /*e210*/  FSEL R7, R7, -INF , !P2 ;  /* 0xff80000007077808 */ /* 0x000fc40005000000 */
[----:B------:R-:W-:Y:S01]  /*e220*/  I2FP.F32.S32 R16, R16 ;  /* 0x0000001000107245 */ /* 0x000fe20000201400 */
[----:B------:R-:W-:Y:S01]  /*e230*/  FFMA.FTZ R6, R6, -UR6, R175 ;  /* 0x8000000606067c23 */ /* 0x000fe200080100af */
[----:B------:R-:W-:Y:S02]  /*e240*/  FSEL R9, R9, -INF , !P1 ;  /* 0xff80000009097808 */ /* 0x000fe40004800000 */
[----:B------:R-:W-:Y:S01]  /*e250*/  FSEL R7, R7, -INF , !P5 ;  /* 0xff80000007077808 */ /* 0x000fe20006800000 */
[----:B------:R-:W-:Y:S01]  /*e260*/  FFMA.FTZ R168, R16, -UR6, R168 ;  /* 0x8000000610a87c23 */ /* 0x000fe200080100a8 */
[----:B------:R-:W-:Y:S01]  /*e270*/  FSEL R8, R8, -INF , !P3 ;  /* 0xff80000008087808 */ /* 0x000fe20005800000 */
[----:B------:R-:W-:Y:S01]  /*e280*/  VIADD R16, R3, 0xffffff51 ;  /* 0xffffff5103107836 */ /* 0x000fe20000000000 */
[----:B------:R-:W-:Y:S02]  /*e290*/  ISETP.GT.AND P1, PT, R14, R17, PT ;  /* 0x000000110e00720c */ /* 0x000fe40003f24270 */
[----:B------:R-:W-:-:S02]  /*e2a0*/  ISETP.GE.AND P2, PT, R17, R229, PT ;  /* 0x000000e51100720c */ /* 0x000fc40003f46270 */
[----:B------:R-:W-:Y:S02]  /*e2b0*/  ISETP.GE.AND P5, PT, R17, R228, PT ;  /* 0x000000e41100720c */ /* 0x000fe40003fa6270 */
[----:B------:R-:W-:Y:S02]  /*e2c0*/  ISETP.GT.AND P3, PT, R13, R17, PT ;  /* 0x000000110d00720c */ /* 0x000fe40003f64270 */
[--C-:B------:R-:W-:Y:S02]  /*e2d0*/  IADD3 R174, PT, PT, R230, 0xaf, -R11.reuse ;  /* 0x000000afe6ae7810 */ /* 0x100fe40007ffe80b */
[----:B------:R-:W-:Y:S02]  /*e2e0*/  IADD3 R17, PT, PT, R15, 0xb0, -R11 ;  /* 0x000000b00f117810 */ /* 0x000fe40007ffe80b */
[----:B------:R-:W-:Y:S02]  /*e2f0*/  FSEL R6, R6, -INF , !P6 ;  /* 0xff80000006067808 */ /* 0x000fe40007000000 */
[----:B------:R-:W-:-:S02]  /*e300*/  IABS R174, R174 ;  /* 0x000000ae00ae7213 */ /* 0x000fc40000000000 */
[----:B------:R-:W-:Y:S02]  /*e310*/  FSEL R8, R8, -INF , !P4 ;  /* 0xff80000008087808 */ /* 0x000fe40006000000 */
[----:B------:R-:W-:Y:S02]  /*e320*/  IABS R17, R17 ;  /* 0x0000001100117213 */ /* 0x000fe40000000000 */
[----:B------:R-:W-:Y:S02]  /*e330*/  FSEL R6, R6, -INF , !P0 ;  /* 0xff80000006067808 */ /* 0x000fe40004000000 */
[----:B------:R-:W-:Y:S02]  /*e340*/  FSEL R175, R168, -INF , !P1 ;  /* 0xff800000a8af7808 */ /* 0x000fe40004800000 */
[----:B------:R-:W-:Y:S02]  /*e350*/  ISETP.GT.AND P4, PT, R14, R16, PT ;  /* 0x000000100e00720c */ /* 0x000fe40003f84270 */
[----:B------:R-:W-:-:S02]  /*e360*/  ISETP.GE.AND P6, PT, R16, R229, PT ;  /* 0x000000e51000720c */ /* 0x000fc40003fc6270 */
[----:B------:R-:W-:Y:S02]  /*e370*/  ISETP.GE.AND P0, PT, R16, R228, PT ;  /* 0x000000e41000720c */ /* 0x000fe40003f06270 */
[----:B------:R-:W-:Y:S02]  /*e380*/  ISETP.GT.AND P1, PT, R13, R16, PT ;  /* 0x000000100d00720c */ /* 0x000fe40003f24270 */
[----:B------:R-:W-:Y:S02]  /*e390*/  IADD3 R16, PT, PT, R230, 0xa8, -R11 ;  /* 0x000000a8e6107810 */ /* 0x000fe40007ffe80b */
[----:B------:R-:W-:Y:S02]  /*e3a0*/  I2FP.F32.S32 R174, R174 ;  /* 0x000000ae00ae7245 */ /* 0x000fe40000201400 */
[----:B------:R-:W-:Y:S02]  /*e3b0*/  I2FP.F32.S32 R17, R17 ;  /* 0x0000001100117245 */ /* 0x000fe40000201400 */
[----:B------:R-:W-:Y:S01]  /*e3c0*/  IABS R16, R16 ;  /* 0x0000001000107213 */ /* 0x000fe20000000000 */
[----:B------:R-:W-:Y:S01]  /*e3d0*/  FFMA.FTZ R174, R174, -UR6, R169 ;  /* 0x80000006aeae7c23 */ /* 0x000fe200080100a9 */
[----:B------:R-:W-:Y:S01]  /*e3e0*/  FSEL R175, R175, -INF , !P2 ;  /* 0xff800000afaf7808 */ /* 0x000fe20005000000 */
[----:B------:R-:W-:Y:S01]  /*e3f0*/  FFMA.FTZ R169, R17, -UR6, R170 ;  /* 0x8000000611a97c23 */ /* 0x000fe200080100aa */
[----:B------:R-:W-:Y:S01]  /*e400*/  I2FP.F32.S32 R16, R16 ;  /* 0x0000001000107245 */ /* 0x000fe20000201400 */
[----:B------:R-:W-:Y:S01]  /*e410*/  VIADD R17, R3, 0xffffff58 ;  /* 0xffffff5803117836 */ /* 0x000fe20000000000 */
[----:B------:R-:W-:-:S02]  /*e420*/  FSEL R174, R174, -INF , !P4 ;  /* 0xff800000aeae7808 */ /* 0x000fc40006000000 */
[----:B------:R-:W-:Y:S01]  /*e430*/  FSEL R169, R169, -INF , !P3 ;  /* 0xff800000a9a97808 */ /* 0x000fe20005800000 */
[----:B------:R-:W-:Y:S01]  /*e440*/  FFMA.FTZ R164, R16, -UR6, R164 ;  /* 0x8000000610a47c23 */ /* 0x000fe200080100a4 */
[----:B------:R-:W-:Y:S02]  /*e450*/  IADD3 R16, PT, PT, R230, 0xa7, -R11 ;  /* 0x000000a7e6107810 */ /* 0x000fe40007ffe80b */
[----:B------:R-:W-:Y:S02]  /*e460*/  FSEL R169, R169, -INF , !P5 ;  /* 0xff800000a9a97808 */ /* 0x000fe40006800000 */
[----:B------:R-:W-:Y:S02]  /*e470*/  ISETP.GT.AND P2, PT, R14, R17, PT ;  /* 0x000000110e00720c */ /* 0x000fe40003f44270 */
[C---:B------:R-:W-:Y:S02]  /*e480*/  ISETP.GE.AND P3, PT, R17.reuse, R229, PT ;  /* 0x000000e51100720c */ /* 0x040fe40003f66270 */
[----:B------:R-:W-:-:S02]  /*e490*/  ISETP.GE.AND P5, PT, R17, R228, PT ;  /* 0x000000e41100720c */ /* 0x000fc40003fa6270 */
[----:B------:R-:W-:Y:S02]  /*e4a0*/  ISETP.GT.AND P4, PT, R13, R17, PT ;  /* 0x000000110d00720c */ /* 0x000fe40003f84270 */
[C-C-:B------:R-:W-:Y:S02]  /*e4b0*/  IADD3 R17, PT, PT, R15.reuse, 0xa8, -R11.reuse ;  /* 0x000000a80f117810 */ /* 0x140fe40007ffe80b */
[----:B------:R-:W-:Y:S02]  /*e4c0*/  IABS R16, R16 ;  /* 0x0000001000107213 */ /* 0x000fe40000000000 */
[----:B------:R-:W-:Y:S02]  /*e4d0*/  IABS R17, R17 ;  /* 0x0000001100117213 */ /* 0x000fe40000000000 */
[----:B------:R-:W-:Y:S02]  /*e4e0*/  I2FP.F32.S32 R16, R16 ;  /* 0x0000001000107245 */ /* 0x000fe40000201400 */
[----:B------:R-:W-:-:S02]  /*e4f0*/  IADD3 R168, PT, PT, R15, 0xaf, -R11 ;  /* 0x000000af0fa87810 */ /* 0x000fc40007ffe80b */
[----:B------:R-:W-:Y:S01]  /*e500*/  I2FP.F32.S32 R17, R17 ;  /* 0x0000001100117245 */ /* 0x000fe20000201400 */
[----:B------:R-:W-:Y:S01]  /*e510*/  FFMA.FTZ R165, R16, -UR6, R165 ;  /* 0x8000000610a57c23 */ /* 0x000fe200080100a5 */
[----:B------:R-:W-:Y:S02]  /*e520*/  IABS R168, R168 ;  /* 0x000000a800a87213 */ /* 0x000fe40000000000 */
[--C-:B------:R-:W-:Y:S01]  /*e530*/  IADD3 R16, PT, PT, R230, 0xa0, -R11.reuse ;  /* 0x000000a0e6107810 */ /* 0x100fe20007ffe80b */
[----:B------:R-:W-:Y:S01]  /*e540*/  FFMA.FTZ R166, R17, -UR6, R166 ;  /* 0x8000000611a67c23 */ /* 0x000fe200080100a6 */
[----:B------:R-:W-:Y:S02]  /*e550*/  I2FP.F32.S32 R168, R168 ;  /* 0x000000a800a87245 */ /* 0x000fe40000201400 */
[----:B------:R-:W-:Y:S02]  /*e560*/  IADD3 R17, PT, PT, R15, 0xa7, -R11 ;  /* 0x000000a70f117810 */ /* 0x000fe40007ffe80b */
[----:B------:R-:W-:Y:S01]  /*e570*/  IABS R16, R16 ;  /* 0x0000001000107213 */ /* 0x000fe20000000000 */
[----:B------:R-:W-:Y:S01]  /*e580*/  FFMA.FTZ R168, R168, -UR6, R171 ;  /* 0x80000006a8a87c23 */ /* 0x000fe200080100ab */
[----:B------:R-:W-:-:S02]  /*e590*/  IABS R17, R17 ;  /* 0x0000001100117213 */ /* 0x000fc40000000000 */
[----:B------:R-:W-:Y:S02]  /*e5a0*/  I2FP.F32.S32 R16, R16 ;  /* 0x0000001000107245 */ /* 0x000fe40000201400 */
[----:B------:R-:W-:Y:S02]  /*e5b0*/  I2FP.F32.S32 R17, R17 ;  /* 0x0000001100117245 */ /* 0x000fe40000201400 */
[----:B------:R-:W-:Y:S01]  /*e5c0*/  FSEL R168, R168, -INF , !P1 ;  /* 0xff800000a8a87808 */ /* 0x000fe20004800000 */
[----:B------:R-:W-:Y:S01]  /*e5d0*/  FFMA.FTZ R32, R16, -UR6, R32 ;  /* 0x8000000610207c23 */ /* 0x000fe20008010020 */
[----:B------:R-:W-:Y:S01]  /*e5e0*/  IADD3 R16, PT, PT, R230, 0x9f, -R11 ;  /* 0x0000009fe6107810 */ /* 0x000fe20007ffe80b */
[----:B------:R-:W-:Y:S01]  /*e5f0*/  FFMA.FTZ R167, R17, -UR6, R167 ;  /* 0x8000000611a77c23 */ /* 0x000fe200080100a7 */
[----:B------:R-:W-:Y:S02]  /*e600*/  FSEL R174, R174, -INF , !P6 ;  /* 0xff800000aeae7808 */ /* 0x000fe40007000000 */
[----:B------:R-:W-:-:S02]  /*e610*/  FSEL R168, R168, -INF , !P0 ;  /* 0xff800000a8a87808 */ /* 0x000fc40004000000 */
[----:B------:R-:W-:Y:S02]  /*e620*/  FSEL R173, R164, -INF , !P2 ;  /* 0xff800000a4ad7808 */ /* 0x000fe40005000000 */
[----:B------:R-:W-:Y:S02]  /*e630*/  IADD3 R17, PT, PT, R15, 0xa0, -R11 ;  /* 0x000000a00f117810 */ /* 0x000fe40007ffe80b */
[----:B------:R-:W-:Y:S02]  /*e640*/  IABS R16, R16 ;  /* 0x0000001000107213 */ /* 0x000fe40000000000 */
[----:B------:R-:W-:Y:S02]  /*e650*/  ISETP.GT.AND P6, PT, R14, R18, PT ;  /* 0x000000120e00720c */ /* 0x000fe40003fc4270 */
[C---:B------:R-:W-:Y:S02]  /*e660*/  ISETP.GE.AND P1, PT, R18.reuse, R229, PT ;  /* 0x000000e51200720c */ /* 0x040fe40003f26270 */
[----:B------:R-:W-:-:S02]  /*e670*/  ISETP.GE.AND P0, PT, R18, R228, PT ;  /* 0x000000e41200720c */ /* 0x000fc40003f06270 */
[----:B------:R-:W-:Y:S01]  /*e680*/  ISETP.GT.AND P2, PT, R13, R18, PT ;  /* 0x000000120d00720c */ /* 0x000fe20003f44270 */
[----:B------:R-:W-:Y:S01]  /*e690*/  VIADD R18, R3, 0xffffff60 ;  /* 0xffffff6003127836 */ /* 0x000fe20000000000 */
[----:B------:R-:W-:Y:S02]  /*e6a0*/  FSEL R170, R166, -INF , !P4 ;  /* 0xff800000a6aa7808 */ /* 0x000fe40006000000 */
[----:B------:R-:W-:Y:S02]  /*e6b0*/  IABS R17, R17 ;  /* 0x0000001100117213 */ /* 0x000fe40000000000 */
[----:B------:R-:W-:Y:S02]  /*e6c0*/  I2FP.F32.S32 R16, R16 ;  /* 0x0000001000107245 */ /* 0x000fe40000201400 */
[----:B------:R-:W-:Y:S02]  /*e6d0*/  FSEL R173, R173, -INF , !P3 ;  /* 0xff800000adad7808 */ /* 0x000fe40005800000 */
[----:B------:R-:W-:Y:S01]  /*e6e0*/  FSEL R170, R170, -INF , !P5 ;  /* 0xff800000aaaa7808 */ /* 0x000fe20006800000 */
[----:B------:R-:W-:Y:S01]  /*e6f0*/  FFMA.FTZ R33, R16, -UR6, R33 ;  /* 0x8000000610217c23 */ /* 0x000fe20008010021 */
[----:B------:R-:W-:-:S02]  /*e700*/  FSEL R172, R165, -INF , !P6 ;  /* 0xff800000a5ac7808 */ /* 0x000fc40007000000 */
[----:B------:R-:W-:Y:S02]  /*e710*/  ISETP.GT.AND P3, PT, R14, R18, PT ;  /* 0x000000120e00720c */ /* 0x000fe40003f64270 */
[C---:B------:R-:W-:Y:S02]  /*e720*/  ISETP.GE.AND P4, PT, R18.reuse, R229, PT ;  /* 0x000000e51200720c */ /* 0x040fe40003f86270 */
[----:B------:R-:W-:Y:S02]  /*e730*/  ISETP.GE.AND P5, PT, R18, R228, PT ;  /* 0x000000e41200720c */ /* 0x000fe40003fa6270 */
[----:B------:R-:W-:Y:S01]  /*e740*/  ISETP.GT.AND P6, PT, R13, R18, PT ;  /* 0x000000120d00720c */ /* 0x000fe20003fc4270 */
[----:B------:R-:W-:Y:S01]  /*e750*/  VIADD R18, R3, 0xffffff61 ;  /* 0xffffff6103127836 */ /* 0x000fe20000000000 */
[----:B------:R-:W-:Y:S02]  /*e760*/  FSEL R171, R167, -INF , !P2 ;  /* 0xff800000a7ab7808 */ /* 0x000fe40005000000 */
[----:B------:R-:W-:-:S02]  /*e770*/  I2FP.F32.S32 R17, R17 ;  /* 0x0000001100117245 */ /* 0x000fc40000201400 */
[----:B------:R-:W-:Y:S02]  /*e780*/  IADD3 R16, PT, PT, R230, 0x98, -R11 ;  /* 0x00000098e6107810 */ /* 0x000fe40007ffe80b */
[----:B------:R-:W-:Y:S01]  /*e790*/  FSEL R172, R172, -INF , !P1 ;  /* 0xff800000acac7808 */ /* 0x000fe20004800000 */
[----:B------:R-:W-:Y:S01]  /*e7a0*/  FFMA.FTZ R34, R17, -UR6, R34 ;  /* 0x8000000611227c23 */ /* 0x000fe20008010022 */
[----:B------:R-:W-:Y:S01]  /*e7b0*/  FSEL R171, R171, -INF , !P0 ;  /* 0xff800000abab7808 */ /* 0x000fe20004000000 */
[----:B------:R-:W-:Y:S01]  /*e7c0*/  VIADD R17, R3, 0xffffff68 ;  /* 0xffffff6803117836 */ /* 0x000fe20000000000 */
[----:B------:R-:W-:Y:S02]  /*e7d0*/  FSEL R217, R32, -INF , !P3 ;  /* 0xff80000020d97808 */ /* 0x000fe40005800000 */
[----:B------:R-:W-:Y:S02]  /*e7e0*/  ISETP.GT.AND P1, PT, R14, R18, PT ;  /* 0x000000120e00720c */ /* 0x000fe40003f24270 */
[----:B------:R-:W-:-:S02]  /*e7f0*/  ISETP.GE.AND P2, PT, R18, R229, PT ;  /* 0x000000e51200720c */ /* 0x000fc40003f46270 */
[----:B------:R-:W-:Y:S02]  /*e800*/  ISETP.GE.AND P0, PT, R18, R228, PT ;  /* 0x000000e41200720c */ /* 0x000fe40003f06270 */
[----:B------:R-:W-:Y:S02]  /*e810*/  ISETP.GT.AND P3, PT, R13, R18, PT ;  /* 0x000000120d00720c */ /* 0x000fe40003f64270 */
[----:B------:R-:W-:Y:S02]  /*e820*/  IADD3 R18, PT, PT, R15, 0x9f, -R11 ;  /* 0x0000009f0f127810 */ /* 0x000fe40007ffe80b */
[----:B------:R-:W-:Y:S02]  /*e830*/  IABS R16, R16 ;  /* 0x0000001000107213 */ /* 0x000fe40000000000 */
[----:B------:R-:W-:Y:S02]  /*e840*/  IABS R18, R18 ;  /* 0x0000001200127213 */ /* 0x000fe40000000000 */
[----:B------:R-:W-:-:S02]  /*e850*/  FSEL R208, R34, -INF , !P6 ;  /* 0xff80000022d07808 */ /* 0x000fc40007000000 */
[----:B------:R-:W-:Y:S02]  /*e860*/  I2FP.F32.S32 R16, R16 ;  /* 0x0000001000107245 */ /* 0x000fe40000201400 */
        /* <DEDUP_REMOVED lines=79> */
[----:B------:R-:W-:Y:S02]  /*ed60*/  FSEL R20, R20, -INF , !P3 ;  /* 0xff80000014147808 */ /* 0x000fe40005800000 */
[----:B------:R-:W-:Y:S02]  /*ed70*/  FMNMX3.FTZ R14, R14, R173, R172, !PT ;  /* 0x000000ad0e0e7276 */ /* 0x000fe400078100ac */
[----:B------:R-:W-:Y:S02]  /*ed80*/  ISETP.GE.AND P3, PT, R11, R229, PT ;  /* 0x000000e50b00720c */ /* 0x000fe40003f66270 */
[----:B------:R-:W-:Y:S02]  /*ed90*/  FMNMX3.FTZ R14, R14, R217, R216, !PT ;  /* 0x000000d90e0e7276 */ /* 0x000fe400078100d8 */
[----:B------:R-:W-:-:S02]  /*eda0*/  FSEL R195, R20, -INF , !P3 ;  /* 0xff80000014c37808 */ /* 0x000fc40005800000 */
[----:B------:R-:W-:Y:S02]  /*edb0*/  FSEL R19, R19, -INF , !P4 ;  /* 0xff80000013137808 */ /* 0x000fe40006000000 */
[----:B------:R-:W-:Y:S02]  /*edc0*/  ISETP.GE.AND P3, PT, R3, R229, PT ;  /* 0x000000e50300720c */ /* 0x000fe40003f66270 */
[----:B------:R-:W-:Y:S02]  /*edd0*/  FMNMX3.FTZ R14, R14, R213, R210, !PT ;  /* 0x000000d50e0e7276 */ /* 0x000fe400078100d2 */
[----:B------:R-:W-:Y:S02]  /*ede0*/  FSEL R193, R19, -INF , !P3 ;  /* 0xff80000013c17808 */ /* 0x000fe40005800000 */
[----:B------:R-:W-:Y:S02]  /*edf0*/  ISETP.GE.AND P4, PT, R11, R228, PT ;  /* 0x000000e40b00720c */ /* 0x000fe40003f86270 */
[----:B------:R-:W-:-:S02]  /*ee00*/  ISETP.GT.AND P3, PT, R13, R11, PT ;  /* 0x0000000b0d00720c */ /* 0x000fc40003f64270 */
[----:B------:R-:W-:Y:S02]  /*ee10*/  FMNMX3.FTZ R11, R14, R197, R196, !PT ;  /* 0x000000c50e0b7276 */ /* 0x000fe400078100c4 */
[----:B------:R-:W-:Y:S02]  /*ee20*/  FMNMX3.FTZ R14, R2, R4, R5, !PT ;  /* 0x00000004020e7276 */ /* 0x000fe40007810005 */
[----:B------:R-:W-:Y:S02]  /*ee30*/  IABS R17, R17 ;  /* 0x0000001100117213 */ /* 0x000fe40000000000 */
[----:B------:R-:W-:Y:S02]  /*ee40*/  FMNMX3.FTZ R11, R11, R195, R193, !PT ;  /* 0x000000c30b0b7276 */ /* 0x000fe400078100c1 */
[----:B------:R-:W-:Y:S02]  /*ee50*/  FMNMX3.FTZ R19, R14, R7, R6, !PT ;  /* 0x000000070e137276 */ /* 0x000fe40007810006 */
[----:B------:R-:W-:Y:S01]  /*ee60*/  I2FP.F32.S32 R18, R18 ;  /* 0x0000001200127245 */ /* 0x000fe20000201400 */
[----:B------:R-:W2:Y:S01]  /*ee70*/  SHFL.BFLY PT, R14, R11, 0x2, 0x1f ;  /* 0x0c401f000b0e7f89 */ /* 0x000ea200000e0000 */
[----:B------:R-:W-:-:S02]  /*ee80*/  IABS R16, R16 ;  /* 0x0000001000107213 */ /* 0x000fc40000000000 */
[----:B------:R-:W-:Y:S01]  /*ee90*/  IABS R15, R15 ;  /* 0x0000000f000f7213 */ /* 0x000fe20000000000 */
[----:B------:R-:W-:Y:S01]  /*eea0*/  FFMA.FTZ R18, R18, -UR6, R26 ;  /* 0x8000000612127c23 */ /* 0x000fe2000801001a */
[----:B------:R-:W-:Y:S02]  /*eeb0*/  I2FP.F32.S32 R17, R17 ;  /* 0x0000001100117245 */ /* 0x000fe40000201400 */
[----:B------:R-:W-:Y:S02]  /*eec0*/  FMNMX3.FTZ R19, R19, R169, R168, !PT ;  /* 0x000000a913137276 */ /* 0x000fe400078100a8 */
[----:B------:R-:W-:Y:S01]  /*eed0*/  I2FP.F32.S32 R16, R16 ;  /* 0x0000001000107245 */ /* 0x000fe20000201400 */
[----:B------:R-:W-:Y:S01]  /*eee0*/  FFMA.FTZ R17, R17, -UR6, R27 ;  /* 0x8000000611117c23 */ /* 0x000fe2000801001b */
[----:B------:R-:W-:Y:S02]  /*eef0*/  I2FP.F32.S32 R15, R15 ;  /* 0x0000000f000f7245 */ /* 0x000fe40000201400 */
[----:B------:R-:W-:Y:S01]  /*ef00*/  FMNMX3.FTZ R19, R19, R170, R171, !PT ;  /* 0x000000aa13137276 */ /* 0x000fe200078100ab */
[----:B------:R-:W-:Y:S01]  /*ef10*/  FFMA.FTZ R16, R16, -UR6, R22 ;  /* 0x8000000610107c23 */ /* 0x000fe20008010016 */
[----:B------:R-:W-:Y:S01]  /*ef20*/  FSEL R18, R18, -INF , !P2 ;  /* 0xff80000012127808 */ /* 0x000fe20005000000 */
[----:B------:R-:W-:Y:S01]  /*ef30*/  FFMA.FTZ R15, R15, -UR6, R23 ;  /* 0x800000060f0f7c23 */ /* 0x000fe20008010017 */
[----:B------:R-:W-:Y:S01]  /*ef40*/  ISETP.GT.AND P2, PT, R13, R3, PT ;  /* 0x000000030d00720c */ /* 0x000fe20003f44270 */
[----:B------:R-:W-:Y:S01]  /*ef50*/  IMAD.U32 R13, RZ, RZ, UR24 ;  /* 0x00000018ff0d7e24 */ /* 0x000fe2000f8e00ff */
[----:B------:R-:W-:Y:S01]  /*ef60*/  FSEL R17, R17, -INF , !P1 ;  /* 0xff80000011117808 */ /* 0x000fe20004800000 */
[----:B------:R-:W-:Y:S01]  /*ef70*/  UIADD3 UR24, UPT, UPT, UR24, 0x1, URZ ;  /* 0x0000000118187890 */ /* 0x000fe2000fffe0ff */
[----:B------:R-:W-:-:S02]  /*ef80*/  FSEL R209, R209, -INF , !P0 ;  /* 0xff800000d1d17808 */ /* 0x000fc40004000000 */
[----:B------:R-:W-:Y:S02]  /*ef90*/  FMNMX3.FTZ R19, R19, R208, R206, !PT ;  /* 0x000000d013137276 */ /* 0x000fe400078100ce */
[----:B------:R-:W-:Y:S02]  /*efa0*/  ISETP.GE.AND P1, PT, R3, R228, PT ;  /* 0x000000e40300720c */ /* 0x000fe40003f26270 */
[----:B------:R-:W-:Y:S02]  /*efb0*/  FSEL R16, R16, -INF , !P3 ;  /* 0xff80000010107808 */ /* 0x000fe40005800000 */
[----:B------:R-:W-:Y:S02]  /*efc0*/  FSEL R15, R15, -INF , !P2 ;  /* 0xff8000000f0f7808 */ /* 0x000fe40005000000 */
[----:B------:R-:W-:Y:S02]  /*efd0*/  FSEL R192, R18, -INF , !P5 ;  /* 0xff80000012c07808 */ /* 0x000fe40006800000 */
[----:B------:R-:W-:-:S02]  /*efe0*/  FSEL R191, R17, -INF , !P6 ;  /* 0xff80000011bf7808 */ /* 0x000fc40007000000 */
[----:B------:R-:W-:Y:S02]  /*eff0*/  FMNMX3.FTZ R19, R19, R207, R209, !PT ;  /* 0x000000cf13137276 */ /* 0x000fe400078100d1 */
[----:B------:R-:W-:Y:S02]  /*f000*/  FSEL R179, R16, -INF , !P4 ;  /* 0xff80000010b37808 */ /* 0x000fe40006000000 */
[----:B------:R-:W-:Y:S02]  /*f010*/  FSEL R178, R15, -INF , !P1 ;  /* 0xff8000000fb27808 */ /* 0x000fe40004800000 */
[----:B------:R-:W-:Y:S02]  /*f020*/  FMNMX3.FTZ R3, R19, R192, R191, !PT ;  /* 0x000000c013037276 */ /* 0x000fe400078100bf */
[----:B--2---:R-:W-:Y:S02]  /*f030*/  FMNMX.FTZ R14, R11, R14, !PT ;  /* 0x0000000e0b0e7209 */ /* 0x004fe40007810000 */
[----:B------:R-:W-:-:S02]  /*f040*/  FMNMX3.FTZ R3, R3, R179, R178, !PT ;  /* 0x000000b303037276 */ /* 0x000fc400078100b2 */
[----:B------:R-:W-:Y:S01]  /*f050*/  LOP3.LUT R13, R13, UR33, R245, 0x96, !PT ;  /* 0x000000210d0d7c12 */ /* 0x000fe2000f8e96f5 */
[----:B------:R-:W2:Y:S01]  /*f060*/  SHFL.BFLY PT, R164, R14, 0x1, 0x1f ;  /* 0x0c201f000ea47f89 */ /* 0x000ea200000e0000 */
[----:B------:R-:W-:-:S03]  /*f070*/  LEA R176, R0, UR5, 0x1 ;  /* 0x0000000500b07c11 */ /* 0x000fc6000f8e08ff */
[----:B------:R-:W3:Y:S01]  /*f080*/  SHFL.BFLY PT, R11, R3, 0x2, 0x1f ;  /* 0x0c401f00030b7f89 */ /* 0x000ee200000e0000 */
[----:B------:R-:W-:-:S04]  /*f090*/  IMAD.WIDE.U32 R200, R13, -0x326172a9, RZ ;  /* 0xcd9e8d570dc87825 */ /* 0x000fc800078e00ff */
[----:B------:R-:W-:Y:S01]  /*f0a0*/  VIADD R16, R176, 0x18000 ;  /* 0x00018000b0107836 */ /* 0x000fe20000000000 */
[----:B------:R-:W-:Y:S01]  /*f0b0*/  LOP3.LUT R13, R248, UR11, R201, 0x96, !PT ;  /* 0x0000000bf80d7c12 */ /* 0x000fe2000f8e96c9 */
[----:B------:R-:W-:Y:S01]  /*f0c0*/  VIADD R188, R176, 0x18040 ;  /* 0x00018040b0bc7836 */ /* 0x000fe20000000000 */
[----:B------:R-:W-:-:S03]  /*f0d0*/  LOP3.LUT R200, R200, UR10, R237, 0x96, !PT ;  /* 0x0000000ac8c87c12 */ /* 0x000fc6000f8e96ed */
[----:B------:R-:W-:-:S04]  /*f0e0*/  IMAD.WIDE.U32 R204, R13, -0x2daee0ad, RZ ;  /* 0xd2511f530dcc7825 */ /* 0x000fc800078e00ff */
[----:B------:R-:W-:Y:S01]  /*f0f0*/  IMAD.WIDE.U32 R200, R200, -0x2daee0ad, RZ ;  /* 0xd2511f53c8c87825 */ /* 0x000fe200078e00ff */
[----:B--2---:R-:W-:-:S04]  /*f100*/  FMNMX.FTZ R164, R14, R164, !PT ;  /* 0x000000a40ea47209 */ /* 0x004fc80007810000 */
[----:B------:R-:W-:Y:S02]  /*f110*/  LOP3.LUT R204, R204, UR15, R201, 0x96, !PT ;  /* 0x0000000fcccc7c12 */ /* 0x000fe4000f8e96c9 */
[----:B---3--:R-:W-:Y:S01]  /*f120*/  FMNMX.FTZ R11, R3, R11, !PT ;  /* 0x0000000b030b7209 */ /* 0x008fe20007810000 */
[C---:B-1----:R-:W-:Y:S01]  /*f130*/  FMUL.FTZ R194, R164.reuse, UR23 ;  /* 0x00000017a4c27c20 */ /* 0x042fe20008410000 */
[----:B------:R-:W-:-:S03]  /*f140*/  FSETP.NEU.FTZ.AND P1, PT, R164, -INF , PT ;  /* 0xff800000a400780b */ /* 0x000fc60003f3d000 */
[----:B------:R-:W1:Y:S01]  /*f150*/  SHFL.BFLY PT, R3, R11, 0x1, 0x1f ;  /* 0x0c201f000b037f89 */ /* 0x000e6200000e0000 */
[----:B------:R-:W-:-:S05]  /*f160*/  FSEL R194, R194, RZ, P1 ;  /* 0x000000ffc2c27208 */ /* 0x000fca0000800000 */
[----:B------:R-:W-:Y:S01]  /*f170*/  FFMA.FTZ R183, R12, UR23, -R194 ;  /* 0x000000170cb77c23 */ /* 0x000fe200080108c2 */
[----:B------:R-:W-:Y:S01]  /*f180*/  LOP3.LUT R12, R242, UR17, R205, 0x96, !PT ;  /* 0x00000011f20c7c12 */ /* 0x000fe2000f8e96cd */
[----:B------:R-:W-:-:S04]  /*f190*/  IMAD.WIDE.U32 R204, R204, -0x326172a9, RZ ;  /* 0xcd9e8d57cccc7825 */ /* 0x000fc800078e00ff */
[--C-:B------:R-:W-:Y:S01]  /*f1a0*/  FFMA.FTZ R182, R10, UR23, -R194.reuse ;  /* 0x000000170ab67c23 */ /* 0x100fe200080108c2 */
[--C-:B------:R-:W-:Y:S01]  /*f1b0*/  FFMA.FTZ R180, R8, UR23, -R194.reuse ;  /* 0x0000001708b47c23 */ /* 0x100fe200080108c2 */
[--C-:B------:R-:W-:Y:S01]  /*f1c0*/  FFMA.FTZ R181, R9, UR23, -R194.reuse ;  /* 0x0000001709b57c23 */ /* 0x100fe200080108c2 */
[----:B------:R-:W-:Y:S01]  /*f1d0*/  IMAD.WIDE.U32 R12, R12, -0x326172a9, RZ ;  /* 0xcd9e8d570c0c7825 */ /* 0x000fe200078e00ff */
[----:B------:R-:W-:Y:S03]  /*f1e0*/  MUFU.EX2 R183, R183 ;  /* 0x000000b700b77308 */ /* 0x000fe60000000800 */
[--C-:B------:R-:W-:Y:S01]  /*f1f0*/  FFMA.FTZ R202, R175, UR23, -R194.reuse ;  /* 0x00000017afca7c23 */ /* 0x100fe200080108c2 */
[--C-:B------:R-:W-:Y:S01]  /*f200*/  FFMA.FTZ R213, R213, UR23, -R194.reuse ;  /* 0x00000017d5d57c23 */ /* 0x100fe200080108c2 */
[--C-:B------:R-:W-:Y:S01]  /*f210*/  FFMA.FTZ R210, R210, UR23, -R194.reuse ;  /* 0x00000017d2d27c23 */ /* 0x100fe200080108c2 */
[----:B------:R-:W-:Y:S01]  /*f220*/  LOP3.LUT R10, R236, UR9, R13, 0x96, !PT ;  /* 0x00000009ec0a7c12 */ /* 0x000fe2000f8e960d */
[--C-:B------:R-:W-:Y:S01]  /*f230*/  FFMA.FTZ R217, R217, UR23, -R194.reuse ;  /* 0x00000017d9d97c23 */ /* 0x100fe200080108c2 */
[----:B------:R-:W-:Y:S01]  /*f240*/  LOP3.LUT R198, R12, UR8, R205, 0x96, !PT ;  /* 0x000000080cc67c12 */ /* 0x000fe2000f8e96cd */
[--C-:B------:R-:W-:Y:S01]  /*f250*/  FFMA.FTZ R216, R216, UR23, -R194.reuse ;  /* 0x00000017d8d87c23 */ /* 0x100fe200080108c2 */
[----:B------:R-:W-:Y:S01]  /*f260*/  MUFU.EX2 R182, R182 ;  /* 0x000000b600b67308 */ /* 0x000fe20000000800 */
[----:B------:R-:W-:Y:S01]  /*f270*/  LDSM.16.MT88.4 R12, [R176+0x18000] ;  /* 0x01800000b00c783b */ /* 0x000fe20000004200 */
[----:B------:R-:W-:Y:S01]  /*f280*/  FFMA.FTZ R197, R197, UR23, -R194 ;  /* 0x00000017c5c57c23 */ /* 0x000fe200080108c2 */
[----:B-1----:R-:W-:Y:S01]  /*f290*/  FMNMX.FTZ R3, R11, R3, !PT ;  /* 0x000000030b037209 */ /* 0x002fe20007810000 */
[----:B------:R-:W-:-:S04]  /*f2a0*/  IMAD.WIDE.U32 R10, R10, -0x2daee0ad, RZ ;  /* 0xd2511f530a0a7825 */ /* 0x000fc800078e00ff */
[--C-:B------:R-:W-:Y:S01]  /*f2b0*/  FFMA.FTZ R196, R196, UR23, -R194.reuse ;  /* 0x00000017c4c47c23 */ /* 0x100fe200080108c2 */
[--C-:B------:R-:W-:Y:S01]  /*f2c0*/  FFMA.FTZ R195, R195, UR23, -R194.reuse ;  /* 0x00000017c3c37c23 */ /* 0x100fe200080108c2 */
[C---:B------:R-:W-:Y:S01]  /*f2d0*/  FSETP.NEU.FTZ.AND P0, PT, R3.reuse, -INF , PT ;  /* 0xff8000000300780b */ /* 0x040fe20003f1d000 */
[----:B------:R-:W-:Y:S01]  /*f2e0*/  FMUL.FTZ R190, R3, UR23 ;  /* 0x0000001703be7c20 */ /* 0x000fe20008410000 */
[----:B------:R-:W-:Y:S01]  /*f2f0*/  IMAD.WIDE.U32 R198, R198, -0x2daee0ad, RZ ;  /* 0xd2511f53c6c67825 */ /* 0x000fe200078e00ff */
[----:B------:R-:W-:Y:S01]  /*f300*/  LOP3.LUT R200, R200, UR14, R11, 0x96, !PT ;  /* 0x0000000ec8c87c12 */ /* 0x000fe2000f8e960b */
[----:B------:R-:W-:Y:S02]  /*f310*/  MUFU.EX2 R181, R181 ;  /* 0x000000b500b57308 */ /* 0x000fe40000000800 */
[----:B------:R-:W-:Y:S01]  /*f320*/  FFMA.FTZ R193, R193, UR23, -R194 ;  /* 0x00000017c1c17c23 */ /* 0x000fe200080108c2 */
[----:B------:R-:W-:Y:S02]  /*f330*/  FSEL R190, R190, RZ, P0 ;  /* 0x000000ffbebe7208 */ /* 0x000fe40000000000 */
        /* <DEDUP_REMOVED lines=559> */
.L_x_2087:
[----:B------:R-:W-:-:S12]  /*11630*/  UIADD3 UR22, UPT, UPT, UR16, -0x1, URZ ;  /* 0xffffffff10167890 */ /* 0x000fd8000fffe0ff */
.L_x_2090:
        /* <DEDUP_REMOVED lines=8> */
[----:B------:R-:W4:Y:S01]  /*116c0*/  LDCU UR24, c[0x0][0x440] ;  /* 0x00008800ff1877ac */ /* 0x000f220008000800 */
[----:B------:R-:W-:Y:S02]  /*116d0*/  IMAD.MOV.U32 R0, RZ, RZ, R164 ;  /* 0x000000ffff007224 */ /* 0x000fe400078e00a4 */
[----:B------:R-:W4:Y:S01]  /*116e0*/  LDC.64 R224, c[0x0][0x3c0] ;  /* 0x0000f000ffe07b82 */ /* 0x000f220000000a00 */
[----:B------:R-:W-:Y:S01]  /*116f0*/  VIADD R226, R230, 0x8 ;  /* 0x00000008e6e27836 */ /* 0x000fe20000000000 */
[----:B------:R-:W1:Y:S01]  /*11700*/  LDCU UR4, c[0x0][0x45c] ;  /* 0x00008b80ff0477ac */ /* 0x000e620008000800 */
[----:B------:R-:W1:Y:S01]  /*11710*/  LDCU UR23, c[0x0][0x504] ;  /* 0x0000a080ff1777ac */ /* 0x000e620008000800 */
[----:B---3--:R-:W-:Y:S01]  /*11720*/  ISETP.GE.AND P3, PT, R211, UR7, PT ;  /* 0x00000007d3007c0c */ /* 0x008fe2000bf66270 */
[----:B------:R-:W-:-:S02]  /*11730*/  UMOV UR7, 0x400 ;  /* 0x0000040000077882 */ /* 0x000fc40000000000 */
[----:B--2---:R-:W-:Y:S01]  /*11740*/  ULEA UR5, UR5, UR7, 0x18 ;  /* 0x0000000705057291 */ /* 0x004fe2000f8ec0ff */
[C---:B-1----:R-:W-:Y:S01]  /*11750*/  IMAD.SHL.U32 R210, R212.reuse, 0x40, RZ ;  /* 0x00000040d4d27824 */ /* 0x042fe200078e00ff */
[C---:B------:R-:W-:Y:S02]  /*11760*/  LOP3.LUT P2, RZ, R212.reuse, 0x4, RZ, 0xc0, !PT ;  /* 0x00000004d4ff7812 */ /* 0x040fe4000784c0ff */
[C---:B------:R-:W-:Y:S02]  /*11770*/  LOP3.LUT P0, RZ, R212.reuse, 0x2, RZ, 0xc0, !PT ;  /* 0x00000002d4ff7812 */ /* 0x040fe4000780c0ff */
[----:B------:R-:W-:Y:S02]  /*11780*/  SHF.L.U32 R227, R212, 0x5, RZ ;  /* 0x00000005d4e37819 */ /* 0x000fe400000006ff */
[----:B------:R-:W-:Y:S02]  /*11790*/  SEL R213, R213, 0xffffffc0, !P2 ;  /* 0xffffffc0d5d57807 */ /* 0x000fe40005000000 */
[----:B------:R-:W-:-:S02]  /*117a0*/  SEL R208, R208, 0xffffffe0, !P0 ;  /* 0xffffffe0d0d07807 */ /* 0x000fc40004000000 */
[----:B------:R-:W-:Y:S01]  /*117b0*/  LOP3.LUT R209, R210, 0x400, RZ, 0xc0, !PT ;  /* 0x00000400d2d17812 */ /* 0x000fe200078ec0ff */
[----:B------:R-:W-:Y:S06]  /*117c0*/  BRA `(.L_x_2092) ;  /* 0x0000000400047947 */ /* 0x000fec0003800000 */
.L_x_2094:
[----:B------:R-:W1:Y:S01]  /*117d0*/  LDC.64 R164, c[0x0][0x3b8] ;  /* 0x0000ee00ffa47b82 */ /* 0x000e620000000a00 */
[----:B------:R-:W-:Y:S06]  /*117e0*/  UIADD3 UR7, UPT, UPT, UR22, -0x1, URZ ;  /* 0xffffffff16077890 */ /* 0x000fec000fffe0ff */
[----:B-1----:R-:W-:Y:S04]  /*117f0*/  IMAD.WIDE.U32 R178, R164, UR7, RZ ;  /* 0x00000007a4b27c25 */ /* 0x002fe8000f8e00ff */
[----:B------:R-:W-:Y:S01]  /*11800*/  IMAD R176, R165, UR7, R179 ;  /* 0x00000007a5b07c24 */ /* 0x000fe2000f8e02b3 */
[C---:B------:R-:W-:Y:S01]  /*11810*/  LEA R180, P0, R178.reuse, R234, 0x7 ;  /* 0x000000eab2b47211 */ /* 0x040fe200078038ff */
[C---:B------:R-:W-:Y:S03]  /*11820*/  IMAD.SHL.U32 R171, R178.reuse, 0x40, RZ ;  /* 0x00000040b2ab7824 */ /* 0x040fe600078e00ff */
[C-C-:B------:R-:W-:Y:S02]  /*11830*/  LEA.HI.X R181, R178.reuse, R233, R176.reuse, 0x7, P0 ;  /* 0x000000e9b2b57211 */ /* 0x140fe400000f3cb0 */
[----:B------:R-:W-:Y:S02]  /*11840*/  SHF.L.U64.HI R172, R178, 0x6, R176 ;  /* 0x00000006b2ac7819 */ /* 0x000fe400000102b0 */
[C---:B------:R-:W-:Y:S02]  /*11850*/  LEA R173, P3, R164.reuse, R171, 0x5 ;  /* 0x000000aba4ad7211 */ /* 0x040fe400078628ff */
[----:B------:R-:W-:Y:S02]  /*11860*/  LOP3.LUT R176, R241, 0x1f8, RZ, 0xc0, !PT ;  /* 0x000001f8f1b07812 */ /* 0x000fe400078ec0ff */
[----:B------:R-:W-:Y:S02]  /*11870*/  LEA.HI.X R164, R164, R172, R165, 0x5, P3 ;  /* 0x000000aca4a47211 */ /* 0x000fe400018f2ca5 */
[----:B------:R-:W-:Y:S02]  /*11880*/  ISETP.GE.AND P3, PT, R211, UR24, PT ;  /* 0x00000018d3007c0c */ /* 0x000fe4000bf66270 */
[----:B------:R-:W-:Y:S02]  /*11890*/  LOP3.LUT R176, R176, 0x38, R212, 0x78, !PT ;  /* 0x00000038b0b07812 */ /* 0x000fe400078e78d4 */
[CC--:B------:R-:W-:Y:S02]  /*118a0*/  @!P5 LEA R178, P0, R171.reuse, R234.reuse, 0x1 ;  /* 0x000000eaabb2d211 */ /* 0x0c0fe400078008ff */
[----:B------:R-:W-:Y:S02]  /*118b0*/  LOP3.LUT R235, R176, 0x1e00, R241, 0xf8, !PT ;  /* 0x00001e00b0eb7812 */ /* 0x000fe400078ef8f1 */
[-CC-:B------:R-:W-:Y:S02]  /*118c0*/  @!P5 LEA.HI.X R179, R171, R233.reuse, R172.reuse, 0x1, P0 ;  /* 0x000000e9abb3d211 */ /* 0x180fe400000f0cac */
[----:B------:R-:W-:Y:S02]  /*118d0*/  LEA R235, R235, UR5, 0x1 ;  /* 0x00000005ebeb7c11 */ /* 0x000fe4000f8e08ff */
[CC--:B------:R-:W-:Y:S03]  /*118e0*/  @!P4 LEA R182, P0, R171.reuse, R234.reuse, 0x1 ;  /* 0x000000eaabb6c211 */ /* 0x0c0fe600078008ff */
[----:B------:R-:W-:Y:S01]  /*118f0*/  @!PT LDS RZ, [RZ] ;  /* 0x00000000fffff984 */ /* 0x000fe20000000800 */
[----:B------:R-:W-:Y:S01]  /*11900*/  @!PT LDS RZ, [RZ] ;  /* 0x00000000fffff984 */ /* 0x000fe20000000800 */
[----:B------:R-:W-:Y:S01]  /*11910*/  @!PT LDS RZ, [RZ] ;  /* 0x00000000fffff984 */ /* 0x000fe20000000800 */
[----:B------:R1:W-:Y:S01]  /*11920*/  @!P3 LDGSTS.E.BYPASS.LTC128B.128 [R235+0x10000], desc[UR28][R180.64] ;  /* 0x10000000b4ebbfae */ /* 0x0003e2000b981a1c */
[CCC-:B------:R-:W-:Y:S02]  /*11930*/  @!P4 LEA.HI.X R183, R171.reuse, R233.reuse, R172.reuse, 0x1, P0 ;  /* 0x000000e9abb7c211 */ /* 0x1c0fe400000f0cac */
[CC--:B------:R-:W-:Y:S01]  /*11940*/  @!P1 LEA R176, P0, R171.reuse, R234.reuse, 0x1 ;  /* 0x000000eaabb09211 */ /* 0x0c0fe200078008ff */
[----:B------:R1:W-:Y:S03]  /*11950*/  @P3 STS.128 [R235+0x10000], RZ ;  /* 0x010000ffeb003388 */ /* 0x0003e60000000c00 */
[-C--:B------:R-:W-:Y:S01]  /*11960*/  @!P1 LEA.HI.X R177, R171, R233.reuse, R172, 0x1, P0 ;  /* 0x000000e9abb19211 */ /* 0x080fe200000f0cac */
        /* <DEDUP_REMOVED lines=39> */
.L_x_2092:
        /* <DEDUP_REMOVED lines=15> */
[C---:B------:R-:W-:Y:S02]  /*11cd0*/  LOP3.LUT R239, R211.reuse, 0x80, RZ, 0xfc, !PT ;  /* 0x00000080d3ef7812 */ /* 0x040fe400078efcff */
[----:B------:R-:W-:Y:S02]  /*11ce0*/  LOP3.LUT R238, R211, 0xc0, RZ, 0xfc, !PT ;  /* 0x000000c0d3ee7812 */ /* 0x000fe400078efcff */
[----:B------:R-:W-:Y:S01]  /*11cf0*/  ISETP.GE.AND P4, PT, R239, UR24, PT ;  /* 0x00000018ef007c0c */ /* 0x000fe2000bf86270 */
[----:B------:R-:W-:Y:S01]  /*11d00*/  @!PT LDS RZ, [RZ] ;  /* 0x00000000fffff984 */ /* 0x000fe20000000800 */
[----:B------:R-:W-:Y:S01]  /*11d10*/  @!PT LDS RZ, [RZ] ;  /* 0x00000000fffff984 */ /* 0x000fe20000000800 */
[----:B------:R-:W-:Y:S01]  /*11d20*/  @!PT LDS RZ, [RZ] ;  /* 0x00000000fffff984 */ /* 0x000fe20000000800 */
[----:B------:R-:W-:Y:S01]  /*11d30*/  @!P3 LDGSTS.E.BYPASS.LTC128B.128 [R235+0x18000], desc[UR28][R6.64] ;  /* 0x1800000006ebbfae */ /* 0x000fe2000b981a1c */
[----:B------:R-:W-:Y:S02]  /*11d40*/  ISETP.GE.AND P1, PT, R238, UR24, PT ;  /* 0x00000018ee007c0c */ /* 0x000fe4000bf26270 */
        /* <DEDUP_REMOVED lines=9> */
[----:B------:R-:W-:Y:S02]  /*11de0*/  LOP3.LUT R216, R215, 0x8, RZ, 0xc0, !PT ;  /* 0x00000008d7d87812 */ /* 0x000fe400078ec0ff */
[----:B------:R-:W-:Y:S01]  /*11df0*/  @P5 STS.128 [R235+0x1a000], RZ ;  /* 0x01a000ffeb005388 */ /* 0x000fe20000000c00 */
[----:B------:R-:W-:Y:S02]  /*11e00*/  LEA.HI.X R5, R5, R231, R3, 0x1, P0 ;  /* 0x000000e705057211 */ /* 0x000fe400000f0c03 */
        /* <DEDUP_REMOVED lines=57> */
[----:B------:R-:W-:Y:S02]  /*121a0*/  LDSM.16.M88.4 R192, [R217+0x10800] ;  /* 0x01080000d9c0783b */ /* 0x000fe40000000200 */
[C---:B--2---:R-:W-:Y:S03]  /*121b0*/  HMMA.16816.F32.BF16 R12, R32.reuse, R16, RZ ;  /* 0x00000010200c723c */ /* 0x044fe600000418ff */
[----:B------:R-:W-:Y:S05]  /*121c0*/  LDSM.16.M88.4 R196, [R217+0x11800] ;  /* 0x01180000d9c4783b */ /* 0x000fea0000000200 */
[C---:B------:R-:W-:Y:S01]  /*121d0*/  HMMA.16816.F32.BF16 R16, R32.reuse, R18, RZ ;  /* 0x000000122010723c */ /* 0x040fe200000418ff */
[----:B------:R-:W-:Y:S05]  /*121e0*/  LDSM.16.M88.4 R200, [R3+0x10000] ;  /* 0x0100000003c8783b */ /* 0x000fea0000000200 */
[----:B------:R-:W-:Y:S02]  /*121f0*/  LDSM.16.M88.4 R204, [R217+0x14800] ;  /* 0x01480000d9cc783b */ /* 0x000fe40000000200 */
        /* <DEDUP_REMOVED lines=16> */
[----:B------:R-:W1:Y:S05]  /*12300*/  LDSM.16.M88.4 R164, [R3+0x11000] ;  /* 0x0110000003a4783b */ /* 0x000e6a0000000200 */
[----:B------:R-:W5:Y:S02]  /*12310*/  LDSM.16.M88.4 R168, [R3+0x11800] ;  /* 0x0118000003a8783b */ /* 0x000f640000000200 */
        /* <DEDUP_REMOVED lines=11> */
[----:B------:R-:W2:Y:S05]  /*123d0*/  LDSM.16.M88.4 R184, [R222+UR5+0x12000] ;  /* 0x01200005deb8783b */ /* 0x000eaa0008000200 */
[----:B------:R-:W-:Y:S02]  /*123e0*/  LDSM.16.M88.4 R196, [R221+0x4000] ;  /* 0x00400000ddc4783b */ /* 0x000fe40000000200 */
        /* <DEDUP_REMOVED lines=11> */
[----:B------:R-:W4:Y:S05]  /*124a0*/  LDSM.16.M88.4 R168, [R219+0x13000] ;  /* 0x01300000dba8783b */ /* 0x000f2a0000000200 */
        /* <DEDUP_REMOVED lines=25> */
[----:B------:R-:W4:Y:S05]  /*12640*/  LDSM.16.M88.4 R176, [R3+0x13000] ;  /* 0x0130000003b0783b */ /* 0x000f2a0000000200 */
[----:B------:R-:W-:Y:S02]  /*12650*/  LDSM.16.M88.4 R196, [R222+UR5+0x14800] ;  /* 0x01480005dec4783b */ /* 0x000fe40008000200 */
        /* <DEDUP_REMOVED lines=11> */
[----:B------:R-:W5:Y:S05]  /*12710*/  LDSM.16.M88.4 R180, [R222+UR5+0x15000] ;  /* 0x01500005deb4783b */ /* 0x000f6a0008000200 */
[----:B------:R-:W-:Y:S02]  /*12720*/  LDSM.16.M88.4 R184, [R219+0x14000] ;  /* 0x01400000dbb8783b */ /* 0x000fe40000000200 */
        /* <DEDUP_REMOVED lines=24> */
[----:B------:R-:W1:Y:S05]  /*128b0*/  LDSM.16.M88.4 R168, [R217+0x15000] ;  /* 0x01500000d9a8783b */ /* 0x000e6a0000000200 */
[----:B------:R-:W5:Y:S02]  /*128c0*/  LDSM.16.M88.4 R172, [R217+0x15800] ;  /* 0x01580000d9ac783b */ /* 0x000f640000000200 */
        /* <DEDUP_REMOVED lines=11> */
[----:B------:R-:W4:Y:S05]  /*12980*/  LDSM.16.M88.4 R176, [R3+0x14800] ;  /* 0x0148000003b0783b */ /* 0x000f2a0000000200 */
[----:B------:R-:W4:Y:S02]  /*12990*/  LDSM.16.M88.4 R188, [R3+0x15800] ;  /* 0x0158000003bc783b */ /* 0x000f240000000200 */
        /* <DEDUP_REMOVED lines=11> */
[----:B------:R-:W5:Y:S05]  /*12a50*/  LDSM.16.M88.4 R172, [R222+UR5+0x17000] ;  /* 0x01700005deac783b */ /* 0x000f6a0008000200 */
[----:B------:R-:W-:Y:S02]  /*12a60*/  LDSM.16.M88.4 R192, [R217+0x16000] ;  /* 0x01600000d9c0783b */ /* 0x000fe40000000200 */
        /* <DEDUP_REMOVED lines=11> */
[----:B------:R-:W4:Y:S05]  /*12b20*/  LDSM.16.M88.4 R164, [R221+0xc000] ;  /* 0x00c00000dda4783b */ /* 0x000f2a0000000200 */
[----:B------:R-:W-:Y:S02]  /*12b30*/  LDSM.16.M88.4 R188, [R220+0xc000] ;  /* 0x00c00000dcbc783b */ /* 0x000fe40000000200 */
        /* <DEDUP_REMOVED lines=11> */
[----:B------:R-:W2:Y:S05]  /*12bf0*/  LDSM.16.M88.4 R176, [R217+0x16800] ;  /* 0x01680000d9b0783b */ /* 0x000eaa0000000200 */
        /* <DEDUP_REMOVED lines=33> */
[----:B------:R-:W-:Y:S01]  /*12e10*/  VIADD R170, R3, 0x1 ;  /* 0x0000000103aa7836 */ /* 0x000fe20000000000 */
[C---:B------:R-:W-:Y:S04]  /*12e20*/  HMMA.16816.F32.BF16 R16, R180.reuse, R202, R16 ;  /* 0x000000cab410723c */ /* 0x040fe80000041810 */
[----:B------:R-:W-:Y:S04]  /*12e30*/  ISETP.GT.AND P6, PT, R169, R170, PT ;  /* 0x000000aaa900720c */ /* 0x000fe80003fc4270 */
[C---:B------:R-:W-:Y:S08]  /*12e40*/  HMMA.16816.F32.BF16 R20, R180.reuse, R204, R20 ;  /* 0x000000ccb414723c */ /* 0x040ff00000041814 */
[C---:B------:R-:W-:Y:S08]  /*12e50*/  HMMA.16816.F32.BF16 R24, R180.reuse, R206, R24 ;  /* 0x000000ceb418723c */ /* 0x040ff00000041818 */
[C---:B------:R-:W-:Y:S03]  /*12e60*/  HMMA.16816.F32.BF16 R28, R180.reuse, R164, R28 ;  /* 0x000000a4b41c723c */ /* 0x040fe6000004181c */
[C---:B------:R-:W-:Y:S04]  /*12e70*/  VIADD R164, R3.reuse, UR21 ;  /* 0x0000001503a47c36 */ /* 0x040fe80008000000 */
[--C-:B------:R-:W-:Y:S01]  /*12e80*/  IMAD.IADD R165, R230, 0x1, -R164.reuse ;  /* 0x00000001e6a57824 */ /* 0x100fe200078e0aa4 */
[----:B------:R-:W-:Y:S03]  /*12e90*/  HMMA.16816.F32.BF16 R32, R180, R166, R32 ;  /* 0x000000a6b420723c */ /* 0x000fe60000041820 */
[----:B------:R-:W-:Y:S01]  /*12ea0*/  VIADD R166, R3, 0x38 ;  /* 0x0000003803a67836 */ /* 0x000fe20000000000 */
[----:B------:R-:W-:Y:S01]  /*12eb0*/  IABS R175, R165 ;  /* 0x000000a500af7213 */ /* 0x000fe20000000000 */
[----:B------:R-:W-:Y:S02]  /*12ec0*/  IMAD.IADD R174, R226, 0x1, -R164 ;  /* 0x00000001e2ae7824 */ /* 0x000fe400078e0aa4 */
[----:B------:R-:W-:Y:S01]  /*12ed0*/  VIADD R167, R166, UR21 ;  /* 0x00000015a6a77c36 */ /* 0x000fe20008000000 */
[----:B------:R-:W-:Y:S01]  /*12ee0*/  I2FP.F32.S32 R175, R175 ;  /* 0x000000af00af7245 */ /* 0x000fe20000201400 */
[----:B------:R-:W-:Y:S11]  /*12ef0*/  BRA.U.ANY UP0, `(.L_x_2094) ;  /* 0xffffffe900347547 */ /* 0x000ff6000b93ffff */
.L_x_2093:
[C-C-:B------:R-:W-:Y:S01]  /*12f00*/  IADD3 R164, PT, PT, R230.reuse, 0x2f, -R167.reuse ;  /* 0x0000002fe6a47810 */ /* 0x140fe20007ffe8a7 */
[----:B------:R-:W-:Y:S01]  /*12f10*/  FFMA.FTZ R4, R175, -UR6, R4 ;  /* 0x80000006af047c23 */ /* 0x000fe20008010004 */
[--C-:B-1----:R-:W-:Y:S01]  /*12f20*/  IADD3 R172, PT, PT, R230, 0x37, -R167.reuse ;  /* 0x00000037e6ac7810 */ /* 0x102fe20007ffe8a7 */
[----:B------:R-:W-:Y:S01]  /*12f30*/  USHF.L.U32 UR25, UR22, 0x1, URZ ;  /* 0x0000000116197899 */ /* 0x000fe200080006ff */
[----:B------:R-:W-:Y:S01]  /*12f40*/  ISETP.GE.AND P5, PT, R170, R229, PT ;  /* 0x000000e5aa00720c */ /* 0x000fe20003fa6270 */
[----:B------:R-:W-:Y:S01]  /*12f50*/  UIADD3 UR8, UPT, UPT, UR32, -0x61c88647, URZ ;  /* 0x9e3779b920087890 */ /* 0x000fe2000fffe0ff */
[----:B------:R-:W-:Y:S01]  /*12f60*/  ISETP.GT.AND P0, PT, R168, R170, PT ;  /* 0x000000aaa800720c */ /* 0x000fe20003f04270 */
[----:B------:R-:W-:Y:S01]  /*12f70*/  UIADD3 UR9, UPT, UPT, UR32, 0x3c6ef372, URZ ;  /* 0x3c6ef37220097890 */ /* 0x000fe2000fffe0ff */
[----:B------:R-:W-:Y:S01]  /*12f80*/  ISETP.GE.AND P1, PT, R170, R228, PT ;  /* 0x000000e4aa00720c */ /* 0x000fe20003f26270 */
        /* <DEDUP_REMOVED lines=9> */
[----:B------:R-:W-:Y:S01]  /*13020*/  IABS R171, R174 ;  /* 0x000000ae00ab7213 */ /* 0x000fe20000000000 */
[----:B------:R-:W-:Y:S01]  /*13030*/  UIADD3 UR15, UPT, UPT, UR33, -0x126145ec, URZ ;  /* 0xed9eba14210f7890 */ /* 0x000fe2000fffe0ff */
[----:B------:R-:W-:Y:S01]  /*13040*/  I2FP.F32.S32 R164, R164 ;  /* 0x000000a400a47245 */ /* 0x000fe20000201400 */
[----:B------:R-:W-:Y:S01]  /*13050*/  UIADD3 UR10, UPT, UPT, UR32, -0x4ab325aa, URZ ;  /* 0xb54cda56200a7890 */ /* 0x000fe2000fffe0ff */
[----:B------:R-:W-:Y:S01]  /*13060*/  IABS R170, R170 ;  /* 0x000000aa00aa7213 */ /* 0x000fe20000000000 */
[----:B------:R-:W-:Y:S01]  /*13070*/  UIADD3 UR12, UPT, UPT, UR32, 0x1715609d, URZ ;  /* 0x1715609d200c7890 */ /* 0x000fe2000fffe0ff */
[----:B------:R-:W-:Y:S01]  /*13080*/  IABS R165, R165 ;  /* 0x000000a500a57213 */ /* 0x000fe20000000000 */
[----:B------:R-:W-:Y:S01]  /*13090*/  FFMA.FTZ R9, R164, -UR6, R9 ;  /* 0x80000006a4097c23 */ /* 0x000fe20008010009 */
        /* <DEDUP_REMOVED lines=63> */
[----:B------:R-:W-:Y:S02]  /*13490*/  FSEL R174, R13, -INF , !P0 ;  /* 0xff8000000dae7808 */ /* 0x000fe40004000000 */
        /* <DEDUP_REMOVED lines=9> */
[C---:B------:R-:W-:Y:S02]  /*13530*/  ISETP.GE.AND P0, PT, R170.reuse, R229, PT ;  /* 0x000000e5aa00720c */ /* 0x040fe40003f06270 */
[----:B------:R-:W-:Y:S02]  /*13540*/  ISETP.GE.AND P1, PT, R170, R228, PT ;  /* 0x000000e4aa00720c */ /* 0x000fe40003f26270 */
[----:B------:R-:W-:Y:S02]  /*13550*/  FSEL R11, R4, -INF , !P6 ;  /* 0xff800000040b7808 */ /* 0x000fe40007000000 */
        /* <DEDUP_REMOVED lines=40> */
[----:B------:R-:W-:Y:S01]  /*137e0*/  IABS R165, R165 ;  /* 0x000000a500a57213 */ /* 0x000fe20000000000 */
[----:B------:R-:W-:Y:S01]  /*137f0*/  FFMA.FTZ R23, R13, -UR6, R23 ;  /* 0x800000060d177c23 */ /* 0x000fe20008010017 */
[C---:B------:R-:W-:Y:S02]  /*13800*/  VIADD R13, R3.reuse, 0x21 ;  /* 0x00000021030d7836 */ /* 0x040fe40000000000 */
[----:B------:R-:W-:Y:S01]  /*13810*/  FFMA.FTZ R22, R164, -UR6, R22 ;  /* 0x80000006a4167c23 */ /* 0x000fe20008010016 */
[----:B------:R-:W-:Y:S01]  /*13820*/  I2FP.F32.S32 R165, R165 ;  /* 0x000000a500a57245 */ /* 0x000fe20000201400 */
[----:B------:R-:W-:Y:S01]  /*13830*/  VIADD R164, R3, 0x20 ;  /* 0x0000002003a47836 */ /* 0x000fe20000000000 */
[----:B------:R-:W-:Y:S02]  /*13840*/  FSEL R173, R14, -INF , !P6 ;  /* 0xff8000000ead7808 */ /* 0x000fe40007000000 */
[----:B------:R-:W-:Y:S01]  /*13850*/  FSEL R172, R15, -INF , !P1 ;  /* 0xff8000000fac7808 */ /* 0x000fe20004800000 */
[----:B------:R-:W-:Y:S01]  /*13860*/  FFMA.FTZ R21, R165, -UR6, R21 ;  /* 0x80000006a5157c23 */ /* 0x000fe20008010015 */
[----:B------:R-:W-:Y:S02]  /*13870*/  ISETP.GT.AND P6, PT, R169, R13, PT ;  /* 0x0000000da900720c */ /* 0x000fe40003fc4270 */
[----:B------:R-:W-:Y:S02]  /*13880*/  ISETP.GT.AND P1, PT, R168, R164, PT ;  /* 0x000000a4a800720c */ /* 0x000fe40003f24270 */
[--C-:B------:R-:W-:Y:S02]  /*13890*/  IADD3 R170, PT, PT, R230, 0x18, -R167.reuse ;  /* 0x00000018e6aa7810 */ /* 0x100fe40007ffe8a7 */
        /* <DEDUP_REMOVED lines=8> */
[--C-:B------:R-:W-:Y:S02]  /*13920*/  IADD3 R165, PT, PT, R230, 0x10, -R167.reuse ;  /* 0x00000010e6a57810 */ /* 0x100fe40007ffe8a7 */
[----:B------:R-:W-:Y:S02]  /*13930*/  IABS R15, R15 ;  /* 0x0000000f000f7213 */ /* 0x000fe40000000000 */
[----:B------:R-:W-:Y:S02]  /*13940*/  IADD3 R4, PT, PT, R226, 0xf, -R167 ;  /* 0x0000000fe2047810 */ /* 0x000fe40007ffe8a7 */
[----:B------:R-:W-:Y:S02]  /*13950*/  I2FP.F32.S32 R170, R170 ;  /* 0x000000aa00aa7245 */ /* 0x000fe40000201400 */
[----:B------:R-:W-:Y:S02]  /*13960*/  I2FP.F32.S32 R14, R14 ;  /* 0x0000000e000e7245 */ /* 0x000fe40000201400 */
[----:B------:R-:W-:Y:S01]  /*13970*/  IABS R165, R165 ;  /* 0x000000a500a57213 */ /* 0x000fe20000000000 */
[----:B------:R-:W-:Y:S01]  /*13980*/  FFMA.FTZ R20, R170, -UR6, R20 ;  /* 0x80000006aa147c23 */ /* 0x000fe20008010014 */
[----:B------:R-:W-:Y:S01]  /*13990*/  I2FP.F32.S32 R15, R15 ;  /* 0x0000000f000f7245 */ /* 0x000fe20000201400 */
[----:B------:R-:W-:Y:S01]  /*139a0*/  FFMA.FTZ R26, R14, -UR6, R26 ;  /* 0x800000060e1a7c23 */ /* 0x000fe2000801001a */
[----:B------:R-:W-:Y:S01]  /*139b0*/  IABS R4, R4 ;  /* 0x0000000400047213 */ /* 0x000fe20000000000 */
[----:B------:R-:W-:Y:S01]  /*139c0*/  VIADD R14, R3, 0x28 ;  /* 0x00000028030e7836 */ /* 0x000fe20000000000 */
[----:B------:R-:W-:Y:S01]  /*139d0*/  FSEL R174, R174, -INF , !P4 ;  /* 0xff800000aeae7808 */ /* 0x000fe20006000000 */
[----:B------:R-:W-:Y:S01]  /*139e0*/  FFMA.FTZ R25, R15, -UR6, R25 ;  /* 0x800000060f197c23 */ /* 0x000fe20008010019 */
[----:B------:R-:W-:Y:S02]  /*139f0*/  I2FP.F32.S32 R165, R165 ;  /* 0x000000a500a57245 */ /* 0x000fe40000201400 */
[----:B------:R-:W-:Y:S02]  /*13a00*/  I2FP.F32.S32 R4, R4 ;  /* 0x0000000400047245 */ /* 0x000fe40000201400 */
[----:B------:R-:W-:Y:S01]  /*13a10*/  ISETP.GT.AND P4, PT, R169, R164, PT ;  /* 0x000000a4a900720c */ /* 0x000fe20003f84270 */
[----:B------:R-:W-:Y:S01]  /*13a20*/  FFMA.FTZ R24, R165, -UR6, R24 ;  /* 0x80000006a5187c23 */ /* 0x000fe20008010018 */
[----:B------:R-:W-:Y:S01]  /*13a30*/  IADD3 R15, PT, PT, R230, 0x8, -R167 ;  /* 0x00000008e60f7810 */ /* 0x000fe20007ffe8a7 */
[----:B------:R-:W-:Y:S01]  /*13a40*/  FFMA.FTZ R27, R4, -UR6, R27 ;  /* 0x80000006041b7c23 */ /* 0x000fe2000801001b */
[----:B------:R-:W-:Y:S01]  /*13a50*/  FSEL R20, R20, -INF , !P4 ;  /* 0xff80000014147808 */ /* 0x000fe20006000000 */
[----:B------:R-:W-:Y:S01]  /*13a60*/  VIADD R4, R3, 0x29 ;  /* 0x0000002903047836 */ /* 0x000fe20000000000 */
[----:B------:R-:W-:Y:S02]  /*13a70*/  FSEL R198, R17, -INF , !P6 ;  /* 0xff80000011c67808 */ /* 0x000fe40007000000 */
[----:B------:R-:W-:Y:S02]  /*13a80*/  ISETP.GT.AND P4, PT, R168, R13, PT ;  /* 0x0000000da800720c */ /* 0x000fe40003f84270 */
[----:B------:R-:W-:Y:S02]  /*13a90*/  ISETP.GT.AND P6, PT, R169, R14, PT ;  /* 0x0000000ea900720c */ /* 0x000fe40003fc4270 */
[----:B------:R-:W-:Y:S02]  /*13aa0*/  IABS R15, R15 ;  /* 0x0000000f000f7213 */ /* 0x000fe40000000000 */
[----:B------:R-:W-:Y:S02]  /*13ab0*/  FSEL R23, R23, -INF , !P4 ;  /* 0xff80000017177808 */ /* 0x000fe40006000000 */
[----:B------:R-:W-:Y:S02]  /*13ac0*/  FSEL R24, R24, -INF , !P6 ;  /* 0xff80000018187808 */ /* 0x000fe40007000000 */
[----:B------:R-:W-:Y:S02]  /*13ad0*/  I2FP.F32.S32 R15, R15 ;  /* 0x0000000f000f7245 */ /* 0x000fe40000201400 */
[-C--:B------:R-:W-:Y:S02]  /*13ae0*/  ISETP.GE.AND P4, PT, R164, R229.reuse, PT ;  /* 0x000000e5a400720c */ /* 0x080fe40003f86270 */
[----:B------:R-:W-:Y:S01]  /*13af0*/  ISETP.GT.AND P6, PT, R168, R4, PT ;  /* 0x00000004a800720c */ /* 0x000fe20003fc4270 */
[----:B------:R-:W-:Y:S01]  /*13b00*/  FFMA.FTZ R28, R15, -UR6, R28 ;  /* 0x800000060f1c7c23 */ /* 0x000fe2000801001c */
[----:B------:R-:W-:Y:S02]  /*13b10*/  FSEL R218, R20, -INF , !P4 ;  /* 0xff80000014da7808 */ /* 0x000fe40006000000 */
[----:B------:R-:W-:Y:S02]  /*13b20*/  FSEL R200, R19, -INF , !P1 ;  /* 0xff80000013c87808 */ /* 0x000fe40004800000 */
[----:B------:R-:W-:Y:S02]  /*13b30*/  FSEL R27, R27, -INF , !P6 ;  /* 0xff8000001b1b7808 */ /* 0x000fe40007000000 */
[----:B------:R-:W-:Y:S02]  /*13b40*/  ISETP.GT.AND P1, PT, R168, R14, PT ;  /* 0x0000000ea800720c */ /* 0x000fe40003f24270 */
[C---:B------:R-:W-:Y:S02]  /*13b50*/  ISETP.GE.AND P6, PT, R14.reuse, R229, PT ;  /* 0x000000e50e00720c */ /* 0x040fe40003fc6270 */
[----:B------:R-:W-:Y:S02]  /*13b60*/  ISETP.GE.AND P4, PT, R14, R228, PT ;  /* 0x000000e40e00720c */ /* 0x000fe40003f86270 */
[C-C-:B------:R-:W-:Y:S02]  /*13b70*/  IADD3 R15, PT, PT, R226.reuse, 0x8, -R167.reuse ;  /* 0x00000008e20f7810 */ /* 0x140fe40007ffe8a7 */
[--C-:B------:R-:W-:Y:S02]  /*13b80*/  IADD3 R14, PT, PT, R226, 0x7, -R167.reuse ;  /* 0x00000007e20e7810 */ /* 0x100fe40007ffe8a7 */
[----:B------:R-:W-:Y:S02]  /*13b90*/  FSEL R201, R18, -INF , !P5 ;  /* 0xff80000012c97808 */ /* 0x000fe40006800000 */
[----:B------:R-:W-:Y:S02]  /*13ba0*/  ISETP.GT.AND P5, PT, R169, R4, PT ;  /* 0x00000004a900720c */ /* 0x000fe40003fa4270 */
[----:B------:R-:W-:Y:S02]  /*13bb0*/  FSEL R199, R16, -INF , !P0 ;  /* 0xff80000010c77808 */ /* 0x000fe40004000000 */
[----:B------:R-:W-:Y:S02]  /*13bc0*/  IABS R15, R15 ;  /* 0x0000000f000f7213 */ /* 0x000fe40000000000 */
[----:B------:R-:W-:Y:S02]  /*13bd0*/  IABS R14, R14 ;  /* 0x0000000e000e7213 */ /* 0x000fe40000000000 */
[----:B------:R-:W-:Y:S02]  /*13be0*/  IADD3 R16, PT, PT, R230, 0x7, -R167 ;  /* 0x00000007e6107810 */ /* 0x000fe40007ffe8a7 */
[----:B------:R-:W-:Y:S02]  /*13bf0*/  FSEL R25, R25, -INF , !P5 ;  /* 0xff80000019197808 */ /* 0x000fe40006800000 */
[----:B------:R-:W-:Y:S02]  /*13c00*/  FSEL R26, R26, -INF , !P1 ;  /* 0xff8000001a1a7808 */ /* 0x000fe40004800000 */
[-C--:B------:R-:W-:Y:S02]  /*13c10*/  ISETP.GE.AND P0, PT, R164, R228.reuse, PT ;  /* 0x000000e4a400720c */ /* 0x080fe40003f06270 */
[C---:B------:R-:W-:Y:S02]  /*13c20*/  ISETP.GE.AND P5, PT, R13.reuse, R229, PT ;  /* 0x000000e50d00720c */ /* 0x040fe40003fa6270 */
[----:B------:R-:W-:Y:S01]  /*13c30*/  ISETP.GE.AND P1, PT, R13, R228, PT ;  /* 0x000000e40d00720c */ /* 0x000fe20003f26270 */
[----:B------:R-:W-:Y:S01]  /*13c40*/  VIADD R13, R3, 0x30 ;  /* 0x00000030030d7836 */ /* 0x000fe20000000000 */
[----:B------:R-:W-:Y:S02]  /*13c50*/  I2FP.F32.S32 R15, R15 ;  /* 0x0000000f000f7245 */ /* 0x000fe40000201400 */
[----:B------:R-:W-:Y:S02]  /*13c60*/  I2FP.F32.S32 R14, R14 ;  /* 0x0000000e000e7245 */ /* 0x000fe40000201400 */
[----:B------:R-:W-:Y:S01]  /*13c70*/  IABS R16, R16 ;  /* 0x0000001000107213 */ /* 0x000fe20000000000 */
[----:B------:R-:W-:Y:S01]  /*13c80*/  FFMA.FTZ R30, R15, -UR6, R30 ;  /* 0x800000060f1e7c23 */ /* 0x000fe2000801001e */
        /* <DEDUP_REMOVED lines=10> */
[C---:B------:R-:W-:Y:S02]  /*13d30*/  ISETP.GT.AND P1, PT, R169.reuse, R13, PT ;  /* 0x0000000da900720c */ /* 0x040fe40003f24270 */
[----:B------:R-:W-:Y:S01]  /*13d40*/  IADD3 R14, PT, PT, R230, -0x1, -R167 ;  /* 0xffffffffe60e7810 */ /* 0x000fe20007ffe8a7 */
[----:B------:R-:W-:Y:S01]  /*13d50*/  FFMA.FTZ R29, R16, -UR6, R29 ;  /* 0x80000006101d7c23 */ /* 0x000fe2000801001d */
[----:B------:R-:W-:Y:S02]  /*13d60*/  FSEL R28, R28, -INF , !P1 ;  /* 0xff8000001c1c7808 */ /* 0x000fe40004800000 */
[----:B------:R-:W-:Y:S02]  /*13d70*/  ISETP.GT.AND P1, PT, R169, R4, PT ;  /* 0x00000004a900720c */ /* 0x000fe40003f24270 */
[----:B------:R-:W-:Y:S02]  /*13d80*/  IABS R15, R15 ;  /* 0x0000000f000f7213 */ /* 0x000fe40000000000 */
[----:B------:R-:W-:Y:S02]  /*13d90*/  IABS R14, R14 ;  /* 0x0000000e000e7213 */ /* 0x000fe40000000000 */
[----:B------:R-:W-:Y:S02]  /*13da0*/  FSEL R29, R29, -INF , !P1 ;  /* 0xff8000001d1d7808 */ /* 0x000fe40004800000 */
[----:B------:R-:W-:Y:S02]  /*13db0*/  I2FP.F32.S32 R15, R15 ;  /* 0x0000000f000f7245 */ /* 0x000fe40000201400 */
[----:B------:R-:W-:Y:S01]  /*13dc0*/  I2FP.F32.S32 R16, R14 ;  /* 0x0000000e00107245 */ /* 0x000fe20000201400 */
[----:B------:R-:W-:Y:S01]  /*13dd0*/  IMAD.IADD R14, R226, 0x1, -R167 ;  /* 0x00000001e20e7824 */ /* 0x000fe200078e0aa7 */
[----:B------:R-:W-:Y:S01]  /*13de0*/  ISETP.GT.AND P1, PT, R168, R13, PT ;  /* 0x0000000da800720c */ /* 0x000fe20003f24270 */
[----:B------:R-:W-:Y:S01]  /*13df0*/  FFMA.FTZ R32, R15, -UR6, R32 ;  /* 0x800000060f207c23 */ /* 0x000fe20008010020 */
[----:B------:R-:W-:Y:S01]  /*13e00*/  FSEL R221, R25, -INF , !P5 ;  /* 0xff80000019dd7808 */ /* 0x000fe20006800000 */
[----:B------:R-:W-:Y:S01]  /*13e10*/  FFMA.FTZ R33, R16, -UR6, R33 ;  /* 0x8000000610217c23 */ /* 0x000fe20008010021 */
[----:B------:R-:W-:Y:S02]  /*13e20*/  FSEL R30, R30, -INF , !P1 ;  /* 0xff8000001e1e7808 */ /* 0x000fe40004800000 */
[----:B------:R-:W-:Y:S02]  /*13e30*/  FSEL R219, R27, -INF , !P0 ;  /* 0xff8000001bdb7808 */ /* 0x000fe40004000000 */
[C---:B------:R-:W-:Y:S02]  /*13e40*/  ISETP.GT.AND P5, PT, R169.reuse, R166, PT ;  /* 0x000000a6a900720c */ /* 0x040fe40003fa4270 */
[----:B------:R-:W-:Y:S02]  /*13e50*/  ISETP.GT.AND P1, PT, R169, R3, PT ;  /* 0x00000003a900720c */ /* 0x000fe40003f24270 */
[-C--:B------:R-:W-:Y:S02]  /*13e60*/  ISETP.GE.AND P0, PT, R13, R229.reuse, PT ;  /* 0x000000e50d00720c */ /* 0x080fe40003f06270 */
[----:B------:R-:W-:Y:S02]  /*13e70*/  FSEL R222, R24, -INF , !P6 ;  /* 0xff80000018de7808 */ /* 0x000fe40007000000 */
[----:B------:R-:W-:Y:S02]  /*13e80*/  FSEL R197, R28, -INF , !P0 ;  /* 0xff8000001cc57808 */ /* 0x000fe40004000000 */
[----:B------:R-:W-:Y:S02]  /*13e90*/  FSEL R32, R32, -INF , !P5 ;  /* 0xff80000020207808 */ /* 0x000fe40006800000 */
[----:B------:R-:W-:Y:S02]  /*13ea0*/  FSEL R33, R33, -INF , !P1 ;  /* 0xff80000021217808 */ /* 0x000fe40004800000 */
[----:B------:R-:W-:Y:S02]  /*13eb0*/  ISETP.GT.AND P6, PT, R168, R4, PT ;  /* 0x00000004a800720c */ /* 0x000fe40003fc4270 */
[-C--:B------:R-:W-:Y:S02]  /*13ec0*/  ISETP.GE.AND P5, PT, R13, R228.reuse, PT ;  /* 0x000000e40d00720c */ /* 0x080fe40003fa6270 */
[C---:B------:R-:W-:Y:S02]  /*13ed0*/  ISETP.GE.AND P1, PT, R4.reuse, R229, PT ;  /* 0x000000e50400720c */ /* 0x040fe40003f26270 */
[----:B------:R-:W-:Y:S02]  /*13ee0*/  ISETP.GE.AND P0, PT, R4, R228, PT ;  /* 0x000000e40400720c */ /* 0x000fe40003f06270 */
[----:B------:R-:W-:Y:S02]  /*13ef0*/  FMNMX3.FTZ R13, R0, R8, R7, !PT ;  /* 0x00000008000d7276 */ /* 0x000fe40007810007 */
[----:B------:R-:W-:Y:S02]  /*13f00*/  FMNMX3.FTZ R4, R2, R5, R6, !PT ;  /* 0x0000000502047276 */ /* 0x000fe40007810006 */
[----:B------:R-:W-:Y:S02]  /*13f10*/  IABS R14, R14 ;  /* 0x0000000e000e7213 */ /* 0x000fe40000000000 */
[----:B------:R-:W-:Y:S02]  /*13f20*/  IADD3 R167, PT, PT, R226, -0x1, -R167 ;  /* 0xffffffffe2a77810 */ /* 0x000fe40007ffe8a7 */
[----:B------:R-:W-:Y:S02]  /*13f30*/  FMNMX3.FTZ R13, R13, R11, R12, !PT ;  /* 0x0000000b0d0d7276 */ /* 0x000fe4000781000c */
[----:B------:R-:W-:Y:S02]  /*13f40*/  FMNMX3.FTZ R4, R4, R10, R9, !PT ;  /* 0x0000000a04047276 */ /* 0x000fe40007810009 */
[----:B------:R-:W-:Y:S02]  /*13f50*/  I2FP.F32.S32 R14, R14 ;  /* 0x0000000e000e7245 */ /* 0x000fe40000201400 */
[----:B------:R-:W-:Y:S02]  /*13f60*/  IABS R167, R167 ;  /* 0x000000a700a77213 */ /* 0x000fe40000000000 */
[----:B------:R-:W-:Y:S01]  /*13f70*/  FMNMX3.FTZ R13, R13, R175, R174, !PT ;  /* 0x000000af0d0d7276 */ /* 0x000fe200078100ae */
[----:B------:R-:W-:Y:S01]  /*13f80*/  FFMA.FTZ R34, R14, -UR6, R34 ;  /* 0x800000060e227c23 */ /* 0x000fe20008010022 */
[----:B------:R-:W-:Y:S02]  /*13f90*/  FMNMX3.FTZ R4, R4, R173, R172, !PT ;  /* 0x000000ad04047276 */ /* 0x000fe400078100ac */
[----:B------:R-:W-:Y:S02]  /*13fa0*/  FSEL R31, R31, -INF , !P6 ;  /* 0xff8000001f1f7808 */ /* 0x000fe40007000000 */
[----:B------:R-:W-:Y:S02]  /*13fb0*/  FSEL R196, R29, -INF , !P1 ;  /* 0xff8000001dc47808 */ /* 0x000fe40004800000 */
[----:B------:R-:W-:Y:S02]  /*13fc0*/  ISETP.GE.AND P1, PT, R166, R229, PT ;  /* 0x000000e5a600720c */ /* 0x000fe40003f26270 */
[----:B------:R-:W-:Y:S02]  /*13fd0*/  ISETP.GT.AND P6, PT, R168, R166, PT ;  /* 0x000000a6a800720c */ /* 0x000fe40003fc4270 */
[----:B------:R-:W-:Y:S02]  /*13fe0*/  I2FP.F32.S32 R167, R167 ;  /* 0x000000a700a77245 */ /* 0x000fe40000201400 */
[----:B------:R-:W-:Y:S02]  /*13ff0*/  FMNMX3.FTZ R13, R13, R199, R198, !PT ;  /* 0x000000c70d0d7276 */ /* 0x000fe400078100c6 */
[----:B------:R-:W-:Y:S01]  /*14000*/  FMNMX3.FTZ R4, R4, R201, R200, !PT ;  /* 0x000000c904047276 */ /* 0x000fe200078100c8 */
[----:B------:R-:W-:Y:S01]  /*14010*/  FFMA.FTZ R35, R167, -UR6, R35 ;  /* 0x80000006a7237c23 */ /* 0x000fe20008010023 */
[----:B------:R-:W-:Y:S02]  /*14020*/  FSEL R179, R32, -INF , !P1 ;  /* 0xff80000020b37808 */ /* 0x000fe40004800000 */
[----:B------:R-:W-:Y:S02]  /*14030*/  FSEL R220, R26, -INF , !P4 ;  /* 0xff8000001adc7808 */ /* 0x000fe40006000000 */
[----:B------:R-:W-:Y:S02]  /*14040*/  FSEL R34, R34, -INF , !P6 ;  /* 0xff80000022227808 */ /* 0x000fe40007000000 */
[C---:B------:R-:W-:Y:S02]  /*14050*/  ISETP.GE.AND P1, PT, R3.reuse, R229, PT ;  /* 0x000000e50300720c */ /* 0x040fe40003f26270 */
[----:B------:R-:W-:Y:S02]  /*14060*/  ISETP.GT.AND P4, PT, R168, R3, PT ;  /* 0x00000003a800720c */ /* 0x000fe40003f84270 */
[----:B------:R-:W-:Y:S02]  /*14070*/  ISETP.GE.AND P6, PT, R3, R228, PT ;  /* 0x000000e40300720c */ /* 0x000fe40003fc6270 */
[----:B------:R-:W-:Y:S02]  /*14080*/  FMNMX3.FTZ R13, R13, R218, R217, !PT ;  /* 0x000000da0d0d7276 */ /* 0x000fe400078100d9 */
[----:B------:R-:W-:Y:S02]  /*14090*/  FMNMX3.FTZ R3, R4, R207, R206, !PT ;  /* 0x000000cf04037276 */ /* 0x000fe400078100ce */
[----:B------:R-:W-:Y:S02]  /*140a0*/  FSEL R178, R33, -INF , !P1 ;  /* 0xff80000021b27808 */ /* 0x000fe40004800000 */
[----:B------:R-:W-:Y:S02]  /*140b0*/  FSEL R195, R30, -INF , !P5 ;  /* 0xff8000001ec37808 */ /* 0x000fe40006800000 */
[----:B------:R-:W-:Y:S02]  /*140c0*/  FSEL R194, R31, -INF , !P0 ;  /* 0xff8000001fc27808 */ /* 0x000fe40004000000 */
        /* <DEDUP_REMOVED lines=24> */
[----:B------:R-:W-:Y:S05]  /*14250*/  IMAD.WIDE.U32 R204, R13, -0x326172a9, RZ ;  /* 0xcd9e8d570dcc7825 */ /* 0x000fea00078e00ff */
[----:B------:R-:W-:Y:S02]  /*14260*/  LOP3.LUT R250, R248, UR8, R205, 0x96, !PT ;  /* 0x00000008f8fa7c12 */ /* 0x000fe4000f8e96cd */
[----:B------:R-:W-:Y:S03]  /*14270*/  LOP3.LUT R204, R237, UR9, R204, 0x96, !PT ;  /* 0x00000009edcc7c12 */ /* 0x000fe6000f8e96cc */
[----:B------:R-:W-:Y:S04]  /*14280*/  IMAD.WIDE.U32 R250, R250, -0x2daee0ad, RZ ;  /* 0xd2511f53fafa7825 */ /* 0x000fe800078e00ff */
[----:B------:R-:W-:Y:S01]  /*14290*/  IMAD.WIDE.U32 R204, R204, -0x2daee0ad, RZ ;  /* 0xd2511f53cccc7825 */ /* 0x000fe200078e00ff */
[----:B-1----:R-:W-:Y:S04]  /*142a0*/  FMNMX.FTZ R164, R14, R164, !PT ;  /* 0x000000a40ea47209 */ /* 0x002fe80007810000 */
[----:B------:R-:W-:Y:S02]  /*142b0*/  LOP3.LUT R250, R250, UR16, R205, 0x96, !PT ;  /* 0x00000010fafa7c12 */ /* 0x000fe4000f8e96cd */
[----:B--2---:R-:W-:Y:S01]  /*142c0*/  FMNMX.FTZ R3, R4, R3, !PT ;  /* 0x0000000304037209 */ /* 0x004fe20007810000 */
[----:B------:R-:W-:Y:S01]  /*142d0*/  FMUL.FTZ R193, R164, UR4 ;  /* 0x00000004a4c17c20 */ /* 0x000fe20008410000 */
[----:B------:R-:W-:Y:S01]  /*142e0*/  LOP3.LUT R4, R242, UR17, R251, 0x96, !PT ;  /* 0x00000011f2047c12 */ /* 0x000fe2000f8e96fb */
[----:B------:R-:W-:Y:S01]  /*142f0*/  IMAD.WIDE.U32 R250, R250, -0x326172a9, RZ ;  /* 0xcd9e8d57fafa7825 */ /* 0x000fe200078e00ff */
[----:B------:R-:W-:Y:S03]  /*14300*/  FSETP.NEU.FTZ.AND P1, PT, R164, -INF , PT ;  /* 0xff800000a400780b */ /* 0x000fe60003f3d000 */
[C---:B------:R-:W-:Y:S01]  /*14310*/  FMUL.FTZ R177, R3.reuse, UR4 ;  /* 0x0000000403b17c20 */ /* 0x040fe20008410000 */
[----:B------:R-:W-:Y:S01]  /*14320*/  FSETP.NEU.FTZ.AND P0, PT, R3, -INF , PT ;  /* 0xff8000000300780b */ /* 0x000fe20003f1d000 */
[----:B------:R-:W-:Y:S01]  /*14330*/  IMAD.WIDE.U32 R202, R4, -0x326172a9, RZ ;  /* 0xcd9e8d5704ca7825 */ /* 0x000fe200078e00ff */
[----:B------:R-:W-:Y:S02]  /*14340*/  FSEL R193, R193, RZ, P1 ;  /* 0x000000ffc1c17208 */ /* 0x000fe40000800000 */
[----:B------:R-:W-:Y:S02]  /*14350*/  FSEL R177, R177, RZ, P0 ;  /* 0x000000ffb1b17208 */ /* 0x000fe40000000000 */
[----:B------:R-:W-:Y:S01]  /*14360*/  LOP3.LUT R4, R236, UR11, R203, 0x96, !PT ;  /* 0x0000000bec047c12 */ /* 0x000fe2000f8e96cb */
[----:B------:R-:W-:Y:S01]  /*14370*/  FFMA.FTZ R188, R11, UR4, -R193 ;  /* 0x000000040bbc7c23 */ /* 0x000fe200080108c1 */
[----:B------:R-:W-:Y:S01]  /*14380*/  LOP3.LUT R202, R202, UR7, R251, 0x96, !PT ;  /* 0x00000007caca7c12 */ /* 0x000fe2000f8e96fb */
[----:B------:R-:W-:Y:S01]  /*14390*/  FFMA.FTZ R186, R10, UR4, -R177 ;  /* 0x000000040aba7c23 */ /* 0x000fe200080108b1 */
[----:B------:R-:W-:Y:S01]  /*143a0*/  FFMA.FTZ R187, R12, UR4, -R193 ;  /* 0x000000040cbb7c23 */ /* 0x000fe200080108c1 */
[----:B------:R-:W-:Y:S04]  /*143b0*/  IMAD.WIDE.U32 R10, R4, -0x2daee0ad, RZ ;  /* 0xd2511f53040a7825 */ /* 0x000fe800078e00ff */
[----:B------:R-:W-:Y:S01]  /*143c0*/  FFMA.FTZ R191, R5, UR4, -R177 ;  /* 0x0000000405bf7c23 */ /* 0x000fe200080108b1 */
[----:B------:R-:W-:Y:S01]  /*143d0*/  MUFU.EX2 R188, R188 ;  /* 0x000000bc00bc7308 */ /* 0x000fe20000000800 */
[----:B------:R-:W-:Y:S01]  /*143e0*/  FFMA.FTZ R189, R7, UR4, -R193 ;  /* 0x0000000407bd7c23 */ /* 0x000fe200080108c1 */
[----:B------:R-:W-:Y:S01]  /*143f0*/  IMAD.WIDE.U32 R202, R202, -0x2daee0ad, RZ ;  /* 0xd2511f53caca7825 */ /* 0x000fe200078e00ff */
[----:B------:R-:W-:Y:S02]  /*14400*/  FSEL R5, R164, RZ, P1 ;  /* 0x000000ffa4057208 */ /* 0x000fe40000800000 */
[----:B------:R-:W-:Y:S01]  /*14410*/  LOP3.LUT R204, R204, UR15, R11, 0x96, !PT ;  /* 0x0000000fcccc7c12 */ /* 0x000fe2000f8e960b */
[----:B------:R-:W-:Y:S01]  /*14420*/  FFMA.FTZ R190, R8, UR4, -R193 ;  /* 0x0000000408be7c23 */ /* 0x000fe200080108c1 */
[----:B------:R-:W-:Y:S01]  /*14430*/  LOP3.LUT R12, R10, UR14, R203, 0x96, !PT ;  /* 0x0000000e0a0c7c12 */ /* 0x000fe2000f8e96cb */
[----:B------:R-:W-:Y:S01]  /*14440*/  FADD.FTZ R0, -R5, R0 ;  /* 0x0000000005007221 */ /* 0x000fe20000010100 */
[----:B------:R-:W1:Y:S01]  /*14450*/  LDC R8, c[0x0][0x4f8] ;  /* 0x00013e00ff087b82 */ /* 0x000e620000000800 */
[----:B------:R-:W-:Y:S04]  /*14460*/  IMAD.WIDE.U32 R204, R204, -0x326172a9, RZ ;  /* 0xcd9e8d57cccc7825 */ /* 0x000fe800078e00ff */
[--C-:B------:R-:W-:Y:S01]  /*14470*/  FFMA.FTZ R183, R9, UR4, -R177.reuse ;  /* 0x0000000409b77c23 */ /* 0x100fe200080108b1 */
[----:B------:R-:W-:Y:S01]  /*14480*/  MUFU.EX2 R187, R187 ;  /* 0x000000bb00bb7308 */ /* 0x000fe20000000800 */
[----:B------:R-:W-:Y:S01]  /*14490*/  FMUL.FTZ R0, R0, UR4 ;  /* 0x0000000400007c20 */ /* 0x000fe20008410000 */
[----:B------:R-:W-:Y:S04]  /*144a0*/  IMAD.WIDE.U32 R12, R12, -0x326172a9, RZ ;  /* 0xcd9e8d570c0c7825 */ /* 0x000fe800078e00ff */
[----:B------:R-:W-:Y:S01]  /*144b0*/  FFMA.FTZ R192, R6, UR4, -R177 ;  /* 0x0000000406c07c23 */ /* 0x000fe200080108b1 */
[--C-:B------:R-:W-:Y:S01]  /*144c0*/  FFMA.FTZ R203, R174, UR4, -R193.reuse ;  /* 0x00000004aecb7c23 */ /* 0x100fe200080108c1 */
[----:B------:R-:W-:Y:S01]  /*144d0*/  IMAD.MOV.U32 R10, RZ, RZ, R12 ;  /* 0x000000ffff0a7224 */ /* 0x000fe200078e000c */
[C---:B------:R-:W-:Y:S01]  /*144e0*/  PRMT R4, R12.reuse, 0x7773, RZ ;  /* 0x000077730c047816 */ /* 0x040fe200000000ff */
[----:B------:R-:W-:Y:S01]  /*144f0*/  MUFU.EX2 R186, R186 ;  /* 0x000000ba00ba7308 */ /* 0x000fe20000000800 */
[C---:B------:R-:W-:Y:S01]  /*14500*/  PRMT R7, R12.reuse, 0x7772, RZ ;  /* 0x000077720c077816 */ /* 0x040fe200000000ff */
[--C-:B------:R-:W-:Y:S01]  /*14510*/  FFMA.FTZ R199, R199, UR4, -R193.reuse ;  /* 0x00000004c7c77c23 */ /* 0x100fe200080108c1 */
[----:B------:R-:W-:Y:S01]  /*14520*/  PRMT R170, R12, 0x7771, RZ ;  /* 0x000077710caa7816 */ /* 0x000fe200000000ff */
[----:B------:R-:W-:Y:S01]  /*14530*/  FFMA.FTZ R198, R198, UR4, -R193 ;  /* 0x00000004c6c67c23 */ /* 0x000fe200080108c1 */
[----:B------:R-:W-:Y:S01]  /*14540*/  PRMT R7, R7, 0x5410, R4 ;  /* 0x0000541007077816 */ /* 0x000fe20000000004 */
[----:B------:R-:W-:Y:S01]  /*14550*/  FFMA.FTZ R201, R201, UR4, -R177 ;  /* 0x00000004c9c97c23 */ /* 0x000fe200080108b1 */
[----:B------:R-:W-:Y:S03]  /*14560*/  FSEL R4, R3, RZ, P0 ;  /* 0x000000ff03047208 */ /* 0x000fe60000000000 */
[----:B------:R-:W-:Y:S01]  /*14570*/  MUFU.EX2 R183, R183 ;  /* 0x000000b700b77308 */ /* 0x000fe20000000800 */
[----:B------:R-:W-:Y:S01]  /*14580*/  LOP3.LUT R9, R204, UR10, R13, 0x96, !PT ;  /* 0x0000000acc097c12 */ /* 0x000fe2000f8e960d */
[--C-:B------:R-:W-:Y:S01]  /*14590*/  FFMA.FTZ R200, R200, UR4, -R177.reuse ;  /* 0x00000004c8c87c23 */ /* 0x100fe200080108b1 */
[----:B------:R-:W2:Y:S01]  /*145a0*/  LDSM.16.MT88.4 R12, [R180+0x18000] ;  /* 0x01800000b40c783b */ /* 0x000ea20000004200 */
[----:B------:R-:W-:Y:S01]  /*145b0*/  FADD.FTZ R4, -R4, R2 ;  /* 0x0000000204047221 */ /* 0x000fe20000010100 */
[C---:B------:R-:W-:Y:S01]  /*145c0*/  LOP3.LUT R168, R9.reuse, 0xffff, RZ, 0xc0, !PT ;  /* 0x0000ffff09a87812 */ /* 0x040fe200078ec0ff */
[----:B------:R-:W-:Y:S01]  /*145d0*/  FFMA.FTZ R204, R172, UR4, -R177 ;  /* 0x00000004accc7c23 */ /* 0x000fe200080108b1 */
[C---:B------:R-:W-:Y:S03]  /*145e0*/  PRMT R5, R9.reuse, 0x7632, R5 ;  /* 0x0000763209057816 */ /* 0x040fe60000000005 */
[----:B------:R3:W4:Y:S01]  /*145f0*/  MUFU.EX2 R2, R0 ;  /* 0x0000000000027308 */ /* 0x0007220000000800 */
[----:B-1----:R-:W-:Y:S01]  /*14600*/  LOP3.LUT R8, R8, 0xff, RZ, 0xc0, !PT ;  /* 0x000000ff08087812 */ /* 0x002fe200078ec0ff */
[--C-:B------:R-:W-:Y:S01]  /*14610*/  FFMA.FTZ R216, R222, UR4, -R193.reuse ;  /* 0x00000004ded87c23 */ /* 0x100fe200080108c1 */
[----:B------:R-:W-:Y:S01]  /*14620*/  LOP3.LUT R6, R9, 0xff, RZ, 0xc0, !PT ;  /* 0x000000ff09067812 */ /* 0x000fe200078ec0ff */
[----:B------:R-:W-:Y:S01]  /*14630*/  FFMA.FTZ R221, R221, UR4, -R193 ;  /* 0x00000004dddd7c23 */ /* 0x000fe200080108c1 */
[----:B------:R-:W-:Y:S01]  /*14640*/  LOP3.LUT R10, R10, 0xff, RZ, 0xc0, !PT ;  /* 0x000000ff0a0a7812 */ /* 0x000fe200078ec0ff */
[----:B------:R-:W-:Y:S01]  /*14650*/  IMAD R176, R8, 0x10000, R8 ;  /* 0x0001000008b07824 */ /* 0x000fe200078e0208 */
[----:B------:R-:W-:Y:S03]  /*14660*/  SHF.R.U32.HI R9, RZ, 0x18, R9 ;  /* 0x00000018ff097819 */ /* 0x000fe60000011609 */
[----:B------:R-:W-:Y:S01]  /*14670*/  MUFU.EX2 R190, R190 ;  /* 0x000000be00be7308 */ /* 0x000fe20000000800 */
[----:B------:R-:W-:Y:S01]  /*14680*/  SHF.R.U32.HI R168, RZ, 0x8, R168 ;  /* 0x00000008ffa87819 */ /* 0x000fe200000116a8 */
[----:B------:R-:W-:Y:S01]  /*14690*/  VIADD R8, R180, 0x18000 ;  /* 0x00018000b4087836 */ /* 0x000fe20000000000 */
[----:B------:R-:W-:Y:S01]  /*146a0*/  LOP3.LUT R5, R5, 0xff, RZ, 0xc0, !PT ;  /* 0x000000ff05057812 */ /* 0x000fe200078ec0ff */
[----:B------:R-:W-:Y:S01]  /*146b0*/  FFMA.FTZ R220, R220, UR4, -R177 ;  /* 0x00000004dcdc7c23 */ /* 0x000fe200080108b1 */
[----:B------:R-:W-:Y:S01]  /*146c0*/  PRMT R170, R10, 0x5410, R170 ;  /* 0x000054100aaa7816 */ /* 0x000fe200000000aa */
[----:B------:R-:W-:Y:S01]  /*146d0*/  @P2 VIADD R167, R8, 0xffffffc0 ;  /* 0xffffffc008a72836 */ /* 0x000fe20000000000 */
[----:B------:R-:W-:Y:S03]  /*146e0*/  PRMT R168, R6, 0x5410, R168 ;  /* 0x0000541006a87816 */ /* 0x000fe600000000a8 */
[----:B------:R-:W1:Y:S01]  /*146f0*/  MUFU.EX2 R189, R189 ;  /* 0x000000bd00bd7308 */ /* 0x000e620000000800 */
[----:B---3--:R-:W-:Y:S01]  /*14700*/  FMUL.FTZ R0, R4, UR4 ;  /* 0x0000000404007c20 */ /* 0x008fe20008410000 */
[----:B------:R-:W-:Y:S01]  /*14710*/  LOP3.LUT R7, R7, 0xff00ff, RZ, 0xc0, !PT ;  /* 0x00ff00ff07077812 */ /* 0x000fe200078ec0ff */
[----:B------:R-:W3:Y:S01]  /*14720*/  LDSM.16.MT88.4 R28, [R167] ;  /* 0x00000000a71c783b */ /* 0x000ee20000004200 */
[----:B------:R-:W-:Y:S01]  /*14730*/  PRMT R5, R5, 0x5410, R9 ;  /* 0x0000541005057816 */ /* 0x000fe20000000009 */
[C---:B----4-:R-:W-:Y:S01]  /*14740*/  FMUL.FTZ R8, R2.reuse, R156 ;  /* 0x0000009c02087220 */ /* 0x050fe20000410000 */
[--C-:B------:R-:W-:Y:S01]  /*14750*/  HSET2.LE.AND R170, R170, R176.reuse, PT ;  /* 0x000000b0aaaa7233 */ /* 0x100fe20003803000 */
[----:B------:R-:W-:Y:S03]  /*14760*/  FMUL.FTZ R9, R2, R157 ;  /* 0x0000009d02097220 */ /* 0x000fe60000410000 */
[----:B------:R-:W-:Y:S01]  /*14770*/  MUFU.EX2 R191, R191 ;  /* 0x000000bf00bf7308 */ /* 0x000fe20000000800 */
[--C-:B------:R-:W-:Y:S01]  /*14780*/  HSET2.LE.AND R171, R7, R176.reuse, PT ;  /* 0x000000b007ab7233 */ /* 0x100fe20003803000 */
[----:B------:R-:W-:Y:S01]  /*14790*/  IMAD.IADD R182, R208, 0x1, R167 ;  /* 0x00000001d0b67824 */ /* 0x000fe200078e02a7 */
[--C-:B------:R-:W-:Y:S01]  /*147a0*/  HSET2.LE.AND R168, R168, R176.reuse, PT ;  /* 0x000000b0a8a87233 */ /* 0x100fe20003803000 */
[C---:B------:R-:W-:Y:S01]  /*147b0*/  FMUL.FTZ R16, R2.reuse, R148 ;  /* 0x0000009402107220 */ /* 0x040fe20000410000 */
[--C-:B------:R-:W-:Y:S01]  /*147c0*/  HSET2.LE.AND R169, R5, R176.reuse, PT ;  /* 0x000000b005a97233 */ /* 0x100fe20003803000 */
[C---:B------:R-:W-:Y:S01]  /*147d0*/  FMUL.FTZ R17, R2.reuse, R149 ;  /* 0x0000009502117220 */ /* 0x040fe20000410000 */
[----:B------:R-:W-:Y:S03]  /*147e0*/  F2FP.BF16.F32.PACK_AB R7, R187, R188 ;  /* 0x000000bcbb07723e */ /* 0x000fe600000010ff */
[----:B------:R-:W4:Y:S01]  /*147f0*/  MUFU.EX2 R192, R192 ;  /* 0x000000c000c07308 */ /* 0x000f220000000800 */
[----:B------:R-:W-:Y:S01]  /*14800*/  F2FP.BF16.F32.PACK_AB R6, R183, R186 ;  /* 0x000000bab706723e */ /* 0x000fe200000010ff */
[C---:B------:R-:W-:Y:S01]  /*14810*/  FMUL.FTZ R24, R2.reuse, R140 ;  /* 0x0000008c02187220 */ /* 0x040fe20000410000 */
[----:B-1----:R-:W-:Y:S01]  /*14820*/  F2FP.BF16.F32.PACK_AB R5, R189, R190 ;  /* 0x000000bebd05723e */ /* 0x002fe200000010ff */
[C---:B------:R-:W-:Y:S01]  /*14830*/  FMUL.FTZ R25, R2.reuse, R141 ;  /* 0x0000008d02197220 */ /* 0x040fe20000410000 */
[----:B------:R-:W-:Y:S01]  /*14840*/  LOP3.LUT R170, R7, R170, RZ, 0xc0, !PT ;  /* 0x000000aa07aa7212 */ /* 0x000fe200078ec0ff */
[----:B------:R-:W-:Y:S01]  /*14850*/  FMUL.FTZ R32, R2, R132 ;  /* 0x0000008402207220 */ /* 0x000fe20000410000 */
[----:B------:R-:W-:Y:S03]  /*14860*/  LOP3.LUT R171, R6, R171, RZ, 0xc0, !PT ;  /* 0x000000ab06ab7212 */ /* 0x000fe600078ec0ff */
[----:B------:R-:W1:Y:S01]  /*14870*/  MUFU.EX2 R0, R0 ;  /* 0x0000000000007308 */ /* 0x000e620000000800 */
[----:B------:R-:W-:Y:S01]  /*14880*/  LOP3.LUT R168, R5, R168, RZ, 0xc0, !PT ;  /* 0x000000a805a87212 */ /* 0x000fe200078ec0ff */
[C---:B------:R-:W-:Y:S01]  /*14890*/  FMUL.FTZ R5, R2.reuse, R161 ;  /* 0x000000a102057220 */ /* 0x040fe20000410000 */
[C---:B------:R-:W-:Y:S01]  /*148a0*/  FMUL.FTZ R33, R2.reuse, R133 ;  /* 0x0000008502217220 */ /* 0x040fe20000410000 */
[C---:B------:R-:W-:Y:S01]  /*148b0*/  FMUL.FTZ R36, R2.reuse, R36 ;  /* 0x0000002402247220 */ /* 0x040fe20000410000 */
[C---:B------:R-:W-:Y:S01]  /*148c0*/  FMUL.FTZ R37, R2.reuse, R37 ;  /* 0x0000002502257220 */ /* 0x040fe20000410000 */
[C---:B------:R-:W-:Y:S01]  /*148d0*/  FMUL.FTZ R40, R2.reuse, R40 ;  /* 0x0000002802287220 */ /* 0x040fe20000410000 */
[C---:B------:R-:W-:Y:S01]  /*148e0*/  FMUL.FTZ R41, R2.reuse, R41 ;  /* 0x0000002902297220 */ /* 0x040fe20000410000 */
[----:B------:R-:W-:Y:S01]  /*148f0*/  FMUL.FTZ R44, R2, R44 ;  /* 0x0000002c022c7220 */ /* 0x000fe20000410000 */
[----:B----4-:R-:W-:Y:S01]  /*14900*/  F2FP.BF16.F32.PACK_AB R4, R192, R191 ;  /* 0x000000bfc004723e */ /* 0x010fe200000010ff */
[C---:B------:R-:W-:Y:S01]  /*14910*/  FMUL.FTZ R45, R2.reuse, R45 ;  /* 0x0000002d022d7220 */ /* 0x040fe20000410000 */
[C---:B------:R-:W-:Y:S01]  /*14920*/  FMUL.FTZ R48, R2.reuse, R48 ;  /* 0x0000003002307220 */ /* 0x040fe20000410000 */
[----:B------:R-:W-:Y:S01]  /*14930*/  FMUL.FTZ R49, R2, R49 ;  /* 0x0000003102317220 */ /* 0x000fe20000410000 */
[----:B------:R-:W-:Y:S01]  /*14940*/  LOP3.LUT R169, R4, R169, RZ, 0xc0, !PT ;  /* 0x000000a904a97212 */ /* 0x000fe200078ec0ff */
        /* <DEDUP_REMOVED lines=11> */
[C---:B--2---:R-:W-:Y:S01]  /*14a00*/  HMMA.16816.F32.BF16 R4, R168.reuse, R12, R4 ;  /* 0x0000000ca804723c */ /* 0x044fe20000041804 */
        /* <DEDUP_REMOVED lines=17> */
[----:B------:R-:W2:Y:S01]  /*14b20*/  LDSM.16.MT88.4 R152, [R182] ;  /* 0x00000000b698783b */ /* 0x000ea20000004200 */
        /* <DEDUP_REMOVED lines=38> */
[----:B------:R-:W2:Y:S02]  /*14d90*/  MUFU.EX2 R198, R198 ;  /* 0x000000c600c67308 */ /* 0x000ea40000000800 */
        /* <DEDUP_REMOVED lines=119> */
[C---:B---3--:R-:W-:Y:S03]  /*15510*/  HMMA.16816.F32.BF16 R100, R168.reuse, R132, R100 ;  /* 0x00000084a864723c */ /* 0x048fe60000041864 */
[----:B------:R-:W-:Y:S01]  /*15520*/  FADD.FTZ R188, R187, R188 ;  /* 0x000000bcbbbc7221 */ /* 0x000fe20000010000 */
[----:B------:R-:W-:Y:S02]  /*15530*/  FADD.FTZ R186, R183, R186 ;  /* 0x000000bab7ba7221 */ /* 0x000fe40000010000 */
[----:B------:R-:W-:Y:S02]  /*15540*/  MUFU.EX2 R207, R207 ;  /* 0x000000cf00cf7308 */ /* 0x000fe40000000800 */
[C---:B------:R-:W-:Y:S01]  /*15550*/  HMMA.16816.F32.BF16 R104, R168.reuse, R134, R104 ;  /* 0x00000086a868723c */ /* 0x040fe20000041868 */
[----:B------:R-:W3:Y:S07]  /*15560*/  LDSM.16.MT88.4 R132, [R182+0x6000] ;  /* 0x00600000b684783b */ /* 0x000eee0000004200 */
        /* <DEDUP_REMOVED lines=22> */
[C---:B---3--:R-:W-:Y:S03]  /*156d0*/  HMMA.16816.F32.BF16 R124, R168.reuse, R132, R124 ;  /* 0x00000084a87c723c */ /* 0x048fe6000004187c */
        /* <DEDUP_REMOVED lines=8> */
[----:B--2---:R-:W-:Y:S01]  /*15760*/  F2FP.BF16.F32.PACK_AB R136, R198, R199 ;  /* 0x000000c7c688723e */ /* 0x004fe200000010ff */
        /* <DEDUP_REMOVED lines=259> */
.L_x_2091:
        /* <DEDUP_REMOVED lines=330> */
.L_x_2095:
        /* <DEDUP_REMOVED lines=45> */
.L_x_2097:
[----:B------:R-:W-:Y:S05]  /*17f10*/  BSYNC.RECONVERGENT B0 ;  /* 0x0000000000007941 */ /* 0x000fea0003800200 */
.L_x_2096:
        /* <DEDUP_REMOVED lines=42> */
.L_x_2099:
[----:B------:R-:W-:Y:S05]  /*181c0*/  BSYNC.RECONVERGENT B0 ;  /* 0x0000000000007941 */ /* 0x000fea0003800200 */
.L_x_2098:
        /* <DEDUP_REMOVED lines=27> */
.L_x_2101:
[----:B------:R-:W-:Y:S05]  /*18380*/  BSYNC.RECONVERGENT B0 ;  /* 0x0000000000007941 */ /* 0x000fea0003800200 */
.L_x_2100:
        /* <DEDUP_REMOVED lines=27> */
.L_x_2103:
[----:B------:R-:W-:Y:S05]  /*18540*/  BSYNC.RECONVERGENT B0 ;  /* 0x0000000000007941 */ /* 0x000fea0003800200 */
.L_x_2102:
        /* <DEDUP_REMOVED lines=27> */
.L_x_2104:
        /* <DEDUP_REMOVED lines=16> */
.L_x_2372:


//--------------------- .text._ZN5flash16flash_fwd_kernelI23Flash_fwd_kernel_traitsILi256ELi128ELi64ELi8ELb0ELb0EN7cutlass10bfloat16_tE19Flash_kernel_traitsILi256ELi128ELi64ELi8ES3_EELb1ELb0ELb1ELb0ELb0ELb0ELb0ELb1EEEvNS_16Flash_fwd_paramsE --------------------------
	.section	.text._ZN5flash16flash_fwd_kernelI23Flash_fwd_kernel_traitsILi256ELi128ELi64ELi8ELb0ELb0EN7cutlass10bfloat16_tE19Flash_kernel_traitsILi256ELi128ELi64ELi8ES3_EELb1ELb0ELb1ELb0ELb0ELb0ELb0ELb1EEEvNS_16Flash_fwd_paramsE,"ax",@progbits
	.align	128
        .global         _ZN5flash16flash_fwd_kernelI23Flash_fwd_kernel_traitsILi256ELi128ELi64ELi8ELb0ELb0EN7cutlass10bfloat16_tE19Flash_kernel_traitsILi256ELi128ELi64ELi8ES3_EELb1ELb0ELb1ELb0ELb0ELb0ELb0ELb1EEEvNS_16Flash_fwd_paramsE
        .type           _ZN5flash16flash_fwd_kernelI23Flash_fwd_kernel_traitsILi256ELi128ELi64ELi8ELb0ELb0EN7cutlass10bfloat16_tE19Flash_kernel_traitsILi256ELi128ELi64ELi8ES3_EELb1ELb0ELb1ELb0ELb0ELb0ELb0ELb1EEEvNS_16Flash_fwd_paramsE,@function
        .size           _ZN5flash16flash_fwd_kernelI23Flash_fwd_kernel_traitsILi256ELi128ELi64ELi8ELb0ELb0EN7cutlass10bfloat16_tE19Flash_kernel_traitsILi256ELi128ELi64ELi8ES3_EELb1ELb0ELb1ELb0ELb0ELb0ELb0ELb1EEEvNS_16Flash_fwd_paramsE,(.L_x_2373 - _ZN5flash16flash_fwd_kernelI23Flash_fwd_kernel_traitsILi256ELi128ELi64ELi8ELb0ELb0EN7cutlass10bfloat16_tE19Flash_kernel_traitsILi256ELi128ELi64ELi8ES3_EELb1ELb0ELb1ELb0ELb0ELb0ELb0ELb1EEEvNS_16Flash_fwd_paramsE)
        .other          _ZN5flash16flash_fwd_kernelI23Flash_fwd_kernel_traitsILi256ELi128ELi64ELi8ELb0ELb0EN7cutlass10bfloat16_tE19Flash_kernel_traitsILi256ELi128ELi64ELi8ES3_EELb1ELb0ELb1ELb0ELb0ELb0ELb0ELb1EEEvNS_16Flash_fwd_paramsE,@"STO_CUDA_ENTRY STV_DEFAULT"
_ZN5flash16flash_fwd_kernelI23Flash_fwd_kernel_traitsILi256ELi128ELi64ELi8ELb0ELb0EN7cutlass10bfloat16_tE19Flash_kernel_traitsILi256ELi128ELi64ELi8ES3_EELb1ELb0ELb1ELb0ELb0ELb0ELb0ELb1EEEvNS_16Flash_fwd_paramsE:
.text._ZN5flash16flash_fwd_kernelI23Flash_fwd_kernel_traitsILi256ELi128ELi64ELi8ELb0ELb0EN7cutlass10bfloat16_tE19Flash_kernel_traitsILi256ELi128ELi64ELi8ES3_EELb1ELb0ELb1ELb0ELb0ELb0ELb0ELb1EEEvNS_16Flash_fwd_paramsE:
        /* <DEDUP_REMOVED lines=15> */
[----:B------:R-:W2:Y:S08]  /*00f0*/  S2UR UR12, SR_CTAID.Y ;  /* 0x00000000000c79c3 */ /* 0x000eb00000002600 */
[----:B------:R-:W1:Y:S01]  /*0100*/  S2UR UR38, SR_CTAID.Z ;  /* 0x00000000002679c3 */ /* 0x000e620000002700 */
[----:B----4-:R-:W4:Y:S01]  /*0110*/  @P1 LDG.E.64 R10, desc[UR28][R10.64] ;  /* 0x0000001c0a0a1981 */ /* 0x010f22000c1e1b00 */
[----:B---3--:R-:W-:Y:S01]  /*0120*/  @P1 IMAD.MOV.U32 R2, RZ, RZ, R9 ;  /* 0x000000ffff021224 */ /* 0x008fe200078e0009 */
[----:B------:R-:W3:Y:S01]  /*0130*/  LDCU.U8 UR13, c[0x0][0x532] ;  /* 0x0000a640ff0d77ac */ /* 0x000ee20008000000 */
[----:B------:R-:W-:Y:S01]  /*0140*/  @P1 IMAD.MOV.U32 R3, RZ, RZ, R0 ;  /* 0x000000ffff031224 */ /* 0x000fe200078e0000 */
[----:B------:R-:W3:Y:S04]  /*0150*/  LDCU.64 UR6, c[0x0][0x468] ;  /* 0x00008d00ff0677ac */ /* 0x000ee80008000a00 */
[----:B------:R3:W4:Y:S01]  /*0160*/  @P1 LDG.E.64 R6, desc[UR28][R2.64] ;  /* 0x0000001c02061981 */ /* 0x000722000c1e1b00 */
[----:B------:R-:W-:Y:S01]  /*0170*/  ISETP.NE.U32.AND P4, PT, RZ, UR10, PT ;  /* 0x0000000aff007c0c */ /* 0x000fe2000bf85070 */
[----:B------:R-:W-:-:S02]  /*0180*/  UISETP.NE.U32.AND UP4, UPT, UR10, URZ, UPT ;  /* 0x000000ff0a00728c */ /* 0x000fc4000bf85070 */
[----:B------:R-:W-:Y:S01]  /*0190*/  UISETP.NE.U32.AND UP3, UPT, UR8, URZ, UPT ;  /* 0x000000ff0800728c */ /* 0x000fe2000bf65070 */
[----:B------:R-:W-:Y:S01]  /*01a0*/  ISETP.NE.AND.EX P4, PT, RZ, UR11, PT, P4 ;  /* 0x0000000bff007c0c */ /* 0x000fe2000bf85340 */
[----:B------:R-:W-:Y:S02]  /*01b0*/  UISETP.NE.AND.EX UP4, UPT, UR11, URZ, UPT, UP4 ;  /* 0x000000ff0b00728c */ /* 0x000fe4000bf85340 */
[----:B------:R-:W-:Y:S02]  /*01c0*/  UISETP.NE.AND.EX UP3, UPT, UR9, URZ, UPT, UP3 ;  /* 0x000000ff0900728c */ /* 0x000fe4000bf65330 */
[----:B--2---:R-:W-:Y:S02]  /*01d0*/  UIMAD.WIDE.U32 UR14, UR12, 0x4, UR14 ;  /* 0x000000040c0e78a5 */ /* 0x004fe4000f8e000e */
[----:B------:R-:W-:Y:S01]  /*01e0*/  PLOP3.LUT P2, PT, PT, PT, UP4, 0x80, 0x8 ;  /* 0x000000000008781c */ /* 0x000fe20003f4f048 */
[----:B------:R-:W-:Y:S02]  /*01f0*/  USHF.L.U32 UR11, UR12, 0x2, URZ ;  /* 0x000000020c0b7899 */ /* 0x000fe400080006ff */
[----:B-1----:R-:W-:-:S02]  /*0200*/  ULOP3.LUT UR4, UR38, UR36, UR12, 0xfe, !UPT ;  /* 0x0000002426047292 */ /* 0x002fc4000f8efe0c */
[----:B---3--:R-:W-:Y:S02]  /*0210*/  UISETP.NE.AND UP5, UPT, UR13, URZ, UPT ;  /* 0x000000ff0d00728c */ /* 0x008fe4000bfa5270 */
[----:B------:R-:W-:Y:S02]  /*0220*/  UISETP.EQ.U32.AND UP2, UPT, UR6, URZ, UPT ;  /* 0x000000ff0600728c */ /* 0x000fe4000bf42070 */
[----:B------:R-:W-:Y:S01]  /*0230*/  LOP3.LUT P3, RZ, R203, UR4, RZ, 0xfc, !PT ;  /* 0x00000004cbff7c12 */ /* 0x000fe2000f86fcff */
[----:B------:R-:W-:Y:S01]  /*0240*/  USHF.R.U32.HI UR10, URZ, 0x1e, UR12 ;  /* 0x0000001eff0a7899 */ /* 0x000fe2000801160c */
[----:B------:R-:W1:Y:S03]  /*0250*/  @P1 LDC R2, c[0x0][0x520] ;  /* 0x00014800ff021b82 */ /* 0x000e660000000800 */
[----:B------:R-:W2:Y:S08]  /*0260*/  LDCU.64 UR4, c[0x0][0x478] ;  /* 0x00008f00ff0477ac */ /* 0x000eb00008000a00 */
[----:B------:R-:W3:Y:S01]  /*0270*/  @!P3 LDC.64 R4, c[0x0][0x528] ;  /* 0x00014a00ff04bb82 */ /* 0x000ee20000000a00 */
[----:B------:R-:W-:-:S02]  /*0280*/  UISETP.EQ.OR.EX UP2, UPT, UR7, URZ, !UP5, UP2 ;  /* 0x000000ff0700728c */ /* 0x000fc4000ef42720 */
[----:B--2---:R-:W-:-:S04]  /*0290*/  UISETP.NE.U32.AND UP0, UPT, UR4, URZ, UPT ;  /* 0x000000ff0400728c */ /* 0x004fc8000bf05070 */
[----:B------:R-:W-:Y:S01]  /*02a0*/  UISETP.NE.AND.EX UP0, UPT, UR5, URZ, UPT, UP0 ;  /* 0x000000ff0500728c */ /* 0x000fe2000bf05300 */
[----:B----4-:R-:W-:Y:S02]  /*02b0*/  @P1 R2UR UR34, R10 ;  /* 0x000000000a2212ca */ /* 0x010fe400000e0000 */
[----:B------:R-:W-:Y:S02]  /*02c0*/  @P1 R2UR UR35, R11 ;  /* 0x000000000b2312ca */ /* 0x000fe400000e0000 */
[----:B-1----:R-:W-:-:S09]  /*02d0*/  @P1 IADD3 R9, P0, PT, R6, R2, RZ ;  /* 0x0000000206091210 */ /* 0x002fd20007f1e0ff */
[----:B------:R-:W-:Y:S02]  /*02e0*/  IMAD.U32 R2, RZ, RZ, UR34 ;  /* 0x00000022ff027e24 */ /* 0x000fe4000f8e00ff */
[----:B------:R-:W-:Y:S02]  /*02f0*/  IMAD.U32 R3, RZ, RZ, UR35 ;  /* 0x00000023ff037e24 */ /* 0x000fe4000f8e00ff */
[----:B------:R-:W-:Y:S02]  /*0300*/  @P1 IMAD.X R0, RZ, RZ, R7, P0 ;  /* 0x000000ffff001224 */ /* 0x000fe400000e0607 */
[----:B------:R-:W-:Y:S01]  /*0310*/  @!P3 IMAD.MOV.U32 R6, RZ, RZ, R9 ;  /* 0x000000ffff06b224 */ /* 0x000fe200078e0009 */
[----:B---3--:R1:W-:Y:S01]  /*0320*/  @!P3 STG.E.64 desc[UR28][R4.64], R2 ;  /* 0x000000020400b986 */ /* 0x0083e2000c101b1c */
[----:B------:R-:W-:Y:S01]  /*0330*/  @!P3 IMAD.MOV.U32 R7, RZ, RZ, R0 ;  /* 0x000000ffff07b224 */ /* 0x000fe200078e0000 */
[----:B------:R-:W-:-:S04]  /*0340*/  PLOP3.LUT P1, PT, PT, PT, UP3, 0x80, 0x8 ;  /* 0x000000000008781c */ /* 0x000fc80003f2f038 */
[----:B------:R2:W-:Y:S01]  /*0350*/  @!P3 STG.E.64 desc[UR28][R4.64+0x8], R6 ;  /* 0x000008060400b986 */ /* 0x0005e2000c101b1c */
[----:B------:R-:W-:Y:S01]  /*0360*/  PLOP3.LUT P3, PT, PT, PT, UP2, 0x80, 0x8 ;  /* 0x000000000008781c */ /* 0x000fe20003f6f028 */
[----:B-1----:R-:W-:Y:S01]  /*0370*/  IMAD.U32 R2, RZ, RZ, UR14 ;  /* 0x0000000eff027e24 */ /* 0x002fe2000f8e00ff */
[----:B------:R-:W-:Y:S01]  /*0380*/  @UP3 UIADD3 UR14, UP1, UPT, UR11, UR8, URZ ;  /* 0x000000080b0e3290 */ /* 0x000fe2000ff3e0ff */
[----:B------:R-:W-:-:S03]  /*0390*/  MOV R3, UR15 ;  /* 0x0000000f00037c02 */ /* 0x000fc60008000f00 */
[----:B------:R-:W-:Y:S02]  /*03a0*/  @UP3 UIADD3.X UR15, UPT, UPT, UR10, UR9, URZ, UP1, !UPT ;  /* 0x000000090a0f3290 */ /* 0x000fe40008ffe4ff */
[----:B------:R-:W-:Y:S01]  /*03b0*/  UIADD3 UR9, UP1, UPT, UR11, UR6, URZ ;  /* 0x000000060b097290 */ /* 0x000fe2000ff3e0ff */
[----:B--2---:R-:W2:Y:S03]  /*03c0*/  @P4 LDG.E R6, desc[UR28][R2.64] ;  /* 0x0000001c02064981 */ /* 0x004ea6000c1e1900 */
[----:B------:R-:W-:Y:S01]  /*03d0*/  UIADD3.X UR8, UPT, UPT, UR10, UR7, URZ, UP1, !UPT ;  /* 0x000000070a087290 */ /* 0x000fe20008ffe4ff */
[----:B------:R-:W-:Y:S01]  /*03e0*/  IMAD.U32 R4, RZ, RZ, UR14 ;  /* 0x0000000eff047e24 */ /* 0x000fe2000f8e00ff */
[----:B------:R-:W-:Y:S01]  /*03f0*/  MOV R10, UR9 ;  /* 0x00000009000a7c02 */ /* 0x000fe20008000f00 */
[----:B------:R-:W-:-:S03]  /*0400*/  IMAD.U32 R5, RZ, RZ, UR15 ;  /* 0x0000000fff057e24 */ /* 0x000fc6000f8e00ff */
[----:B------:R-:W-:Y:S01]  /*0410*/  IMAD.U32 R11, RZ, RZ, UR8 ;  /* 0x00000008ff0b7e24 */ /* 0x000fe2000f8e00ff */
[----:B------:R-:W-:Y:S01]  /*0420*/  @UP0 UIADD3 UR4, UP1, UPT, UR11, UR4, URZ ;  /* 0x000000040b040290 */ /* 0x000fe2000ff3e0ff */
[----:B------:R-:W3:Y:S01]  /*0430*/  @P1 LDG.E R4, desc[UR28][R4.64] ;  /* 0x0000001c04041981 */ /* 0x000ee2000c1e1900 */
[----:B------:R-:W-:-:S03]  /*0440*/  PLOP3.LUT P0, PT, PT, PT, UP0, 0x80, 0x8 ;  /* 0x000000000008781c */ /* 0x000fc60003f0f008 */
[----:B------:R-:W4:Y:S01]  /*0450*/  @P2 LDG.E R3, desc[UR28][R2.64+0x4] ;  /* 0x0000041c02032981 */ /* 0x000f22000c1e1900 */
[----:B------:R-:W-:Y:S01]  /*0460*/  @UP0 UIADD3.X UR5, UPT, UPT, UR10, UR5, URZ, UP1, !UPT ;  /* 0x000000050a050290 */ /* 0x000fe20008ffe4ff */
[----:B------:R-:W-:Y:S02]  /*0470*/  IMAD.U32 R12, RZ, RZ, UR4 ;  /* 0x00000004ff0c7e24 */ /* 0x000fe4000f8e00ff */
[----:B------:R-:W3:Y:S03]  /*0480*/  @!P3 LDG.E R5, desc[UR28][R10.64] ;  /* 0x0000001c0a05b981 */ /* 0x000ee6000c1e1900 */
[----:B------:R-:W-:Y:S01]  /*0490*/  IMAD.U32 R13, RZ, RZ, UR5 ;  /* 0x00000005ff0d7e24 */ /* 0x000fe2000f8e00ff */
[----:B------:R-:W1:Y:S01]  /*04a0*/  @!UP4 LDCU UR32, c[0x0][0x434] ;  /* 0x00008680ff20c7ac */ /* 0x000e620008000800 */
[----:B------:R-:W-:-:S03]  /*04b0*/  UMOV UR22, 0xffffffff ;  /* 0xffffffff00167882 */ /* 0x000fc60000000000 */
[----:B------:R-:W1:Y:S01]  /*04c0*/  @!UP0 LDCU.64 UR4, c[0x0][0x488] ;  /* 0x00009100ff0487ac */ /* 0x000e620008000a00 */
[----:B------:R1:W5:Y:S01]  /*04d0*/  @P0 LDG.E R2, desc[UR28][R12.64] ;  /* 0x0000001c0c020981 */ /* 0x000362000c1e1900 */
[----:B------:R-:W-:Y:S01]  /*04e0*/  UISETP.NE.U32.AND UP1, UPT, UR6, URZ, UPT ;  /* 0x000000ff0600728c */ /* 0x000fe2000bf25070 */
[----:B------:R-:W-:Y:S01]  /*04f0*/  UMOV UR14, 0xffffffff ;  /* 0xffffffff000e7882 */ /* 0x000fe20000000000 */
[----:B------:R-:W-:Y:S02]  /*0500*/  USHF.L.U32 UR30, UR36, 0x7, URZ ;  /* 0x00000007241e7899 */ /* 0x000fe400080006ff */
[----:B------:R-:W-:Y:S01]  /*0510*/  UISETP.NE.AND.EX UP1, UPT, UR7, URZ, UPT, UP1 ;  /* 0x000000ff0700728c */ /* 0x000fe2000bf25310 */
[----:B------:R-:W-:Y:S01]  /*0520*/  UMOV UR13, URZ ;  /* 0x000000ff000d7c82 */ /* 0x000fe20008000000 */
[----:B------:R-:W1:Y:S01]  /*0530*/  @!UP0 LDCU UR6, c[0x0][0x43c] ;  /* 0x00008780ff0687ac */ /* 0x000e620008000800 */
[----:B--2---:R-:W-:Y:S02]  /*0540*/  @P4 R2UR UR22, R6 ;  /* 0x00000000061642ca */ /* 0x004fe400000e0000 */
[----:B----4-:R-:W-:-:S02]  /*0550*/  @P2 R2UR UR8, R3 ;  /* 0x00000000030822ca */ /* 0x010fc400000e0000 */
[----:B---3--:R-:W-:Y:S02]  /*0560*/  @P1 R2UR UR13, R4 ;  /* 0x00000000040d12ca */ /* 0x008fe400000e0000 */
[----:B------:R-:W-:-:S09]  /*0570*/  @!P3 R2UR UR14, R5 ;  /* 0x00000000050eb2ca */ /* 0x000fd200000e0000 */
[----:B-1----:R-:W-:-:S04]  /*0580*/  @UP4 UIADD3 UR32, UPT, UPT, UR8, -UR22, URZ ;  /* 0x8000001608204290 */ /* 0x002fc8000fffe0ff */
[----:B------:R-:W-:-:S06]  /*0590*/  UISETP.GT.AND UP2, UPT, UR32, UR30, UPT ;  /* 0x0000001e2000728c */ /* 0x000fcc000bf44270 */
[----:B------:R-:W-:Y:S01]  /*05a0*/  PLOP3.LUT P1, PT, PT, PT, UP2, 0x80, 0x8 ;  /* 0x000000000008781c */ /* 0x000fe20003f2f028 */
[----:B------:R-:W-:Y:S01]  /*05b0*/  @!UP0 UISETP.NE.U32.AND UP2, UPT, UR4, URZ, UPT ;  /* 0x000000ff0400828c */ /* 0x000fe2000bf45070 */
[----:B------:R-:W1:Y:S01]  /*05c0*/  @!UP1 LDCU UR4, c[0x0][0x438] ;  /* 0x00008700ff0497ac */ /* 0x000e620008000800 */
[----:B------:R-:W-:Y:S10]  /*05d0*/  BRA.U !UP1, `(.L_x_2105) ;  /* 0x0000000109187547 */ /* 0x000ff4000b800000 */
[----:B------:R-:W-:-:S13]  /*05e0*/  PLOP3.LUT P2, PT, PT, PT, UP5, 0x80, 0x8 ;  /* 0x000000000008781c */ /* 0x000fda0003f4f058 */
[----:B------:R-:W1:Y:S04]  /*05f0*/  @P2 LDG.E R3, desc[UR28][R10.64+0x4] ;  /* 0x0000041c0a032981 */ /* 0x000e68000c1e1900 */
[----:B------:R-:W2:Y:S01]  /*0600*/  @!P2 LDG.E R10, desc[UR28][R10.64] ;  /* 0x0000001c0a0aa981 */ /* 0x000ea2000c1e1900 */
[----:B-1----:R-:W-:-:S13]  /*0610*/  @P2 R2UR UR4, R3 ;  /* 0x00000000030422ca */ /* 0x002fda00000e0000 */
[----:B------:R-:W-:-:S07]  /*0620*/  @UP5 UIADD3 UR4, UPT, UPT, UR4, -UR14, URZ ;  /* 0x8000000e04045290 */ /* 0x000fce000fffe0ff */
[----:B--2---:R-:W-:Y:S02]  /*0630*/  @!P2 R2UR UR4, R10 ;  /* 0x000000000a04a2ca */ /* 0x004fe400000e0000 */
.L_x_2105:
[----:B-----5:R-:W-:Y:S01]  /*0640*/  @P0 R2UR UR31, R2 ;  /* 0x00000000021f02ca */ /* 0x020fe200000e0000 */
[----:B------:R-:W-:Y:S01]  /*0650*/  @!UP0 UISETP.NE.AND.EX UP2, UPT, UR5, URZ, UPT, UP2 ;  /* 0x000000ff0500828c */ /* 0x000fe2000bf45320 */
[----:B-1----:R-:W-:-:S13]  /*0660*/  @!P1 EXIT ;  /* 0x000000000000994d */ /* 0x002fda0003800000 */
        /* <DEDUP_REMOVED lines=52> */
.L_x_2107:
        /* <DEDUP_REMOVED lines=24> */
[----:B------:R-:W-:Y:S01]  /*0b30*/  IMAD.U32 R16, RZ, RZ, UR5 ;  /* 0x00000005ff107e24 */ /* 0x000fe2000f8e00ff */
[----:B------:R-:W-:Y:S01]  /*0b40*/  USHF.R.S32.HI UR4, URZ, 0x1f, UR7 ;  /* 0x0000001fff047899 */ /* 0x000fe20008011407 */
[----:B------:R-:W-:Y:S01]  /*0b50*/  IMAD.WIDE.U32 R2, R2, UR38, R4 ;  /* 0x0000002602027c25 */ /* 0x000fe2000f8e0004 */
[----:B------:R-:W-:Y:S01]  /*0b60*/  USEL UR7, UR7, URZ, UP1 ;  /* 0x000000ff07077287 */ /* 0x000fe20008800000 */
[----:B------:R-:W-:Y:S01]  /*0b70*/  LOP3.LUT R12, R0, 0x40, RZ, 0xfc, !PT ;  /* 0x00000040000c7812 */ /* 0x000fe200078efcff */
[----:B------:R-:W-:Y:S01]  /*0b80*/  USEL UR4, UR4, URZ, UP1 ;  /* 0x000000ff04047287 */ /* 0x000fe20008800000 */
[----:B------:R-:W-:Y:S01]  /*0b90*/  IMAD R17, R16, UR38, R3 ;  /* 0x0000002610117c24 */ /* 0x000fe2000f8e0203 */
[----:B------:R-:W-:Y:S01]  /*0ba0*/  USHF.R.S32.HI UR5, URZ, 0x1f, UR8 ;  /* 0x0000001fff057899 */ /* 0x000fe20008011408 */
[C---:B------:R-:W-:Y:S01]  /*0bb0*/  LOP3.LUT R11, R0.reuse, 0x80, RZ, 0xfc, !PT ;  /* 0x00000080000b7812 */ /* 0x040fe200078efcff */
[----:B------:R-:W-:Y:S01]  /*0bc0*/  UIADD3 UR7, UP1, UP0, UR30, UR7, UR8 ;  /* 0x000000071e077290 */ /* 0x000fe2000f83e008 */
[----:B------:R-:W-:Y:S01]  /*0bd0*/  LOP3.LUT R10, R0, 0xc0, RZ, 0xfc, !PT ;  /* 0x000000c0000a7812 */ /* 0x000fe200078efcff */
        /* <DEDUP_REMOVED lines=23> */
.L_x_2109:
[----:B------:R-:W-:Y:S05]  /*0d50*/  BSYNC.RECONVERGENT B0 ;  /* 0x0000000000007941 */ /* 0x000fea0003800200 */
.L_x_2108:
        /* <DEDUP_REMOVED lines=24> */
.L_x_2111:
[----:B------:R-:W-:Y:S05]  /*0ee0*/  BSYNC.RECONVERGENT B0 ;  /* 0x0000000000007941 */ /* 0x000fea0003800200 */
.L_x_2110:
        /* <DEDUP_REMOVED lines=24> */
.L_x_2113:
[----:B------:R-:W-:Y:S05]  /*1070*/  BSYNC.RECONVERGENT B0 ;  /* 0x0000000000007941 */ /* 0x000fea0003800200 */
.L_x_2112:
        /* <DEDUP_REMOVED lines=26> */
.L_x_2115:
[----:B------:R-:W-:Y:S05]  /*1220*/  BSYNC.RECONVERGENT B0 ;  /* 0x0000000000007941 */ /* 0x000fea0003800200 */
.L_x_2114:
        /* <DEDUP_REMOVED lines=10> */
.L_x_2117:
[----:B------:R-:W-:Y:S05]  /*12d0*/  BSYNC.RECONVERGENT B0 ;  /* 0x0000000000007941 */ /* 0x000fea0003800200 */
.L_x_2116:
        /* <DEDUP_REMOVED lines=10> */
.L_x_2119:
[----:B------:R-:W-:Y:S05]  /*1380*/  BSYNC.RECONVERGENT B0 ;  /* 0x0000000000007941 */ /* 0x000fea0003800200 */
.L_x_2118:
        /* <DEDUP_REMOVED lines=10> */
.L_x_2121:
[----:B------:R-:W-:Y:S05]  /*1430*/  BSYNC.RECONVERGENT B0 ;  /* 0x0000000000007941 */ /* 0x000fea0003800200 */
.L_x_2120:
        /* <DEDUP_REMOVED lines=10> */
.L_x_2106:
[----:B------:R-:W-:Y:S02]  /*14e0*/  UISETP.NE.AND UP0, UPT, UR22, -0x1, UPT ;  /* 0xffffffff1600788c */ /* 0x000fe4000bf05270 */
[----:B------:R-:W-:Y:S02]  /*14f0*/  UISETP.NE.AND UP1, UPT, UR14, -0x1, UPT ;  /* 0xffffffff0e00788c */ /* 0x000fe4000bf25270 */
[----:B------:R-:W-:-:S07]  /*1500*/  UIADD3 UR23, UPT, UPT, UR24, -0x1, URZ ;  /* 0xffffffff18177890 */ /* 0x000fce000fffe0ff */
        /* <DEDUP_REMOVED lines=20> */
.L_x_2122:
[----:B------:R-:W1:Y:S01]  /*1650*/  LDCU.64 UR10, c[0x0][0x3b8] ;  /* 0x00007700ff0a77ac */ /* 0x000e620008000a00 */
[----:B------:R-:W-:-:S04]  /*1660*/  UIADD3 UR15, UPT, UPT, UR13, UR14, URZ ;  /* 0x0000000e0d0f7290 */ /* 0x000fc8000fffe0ff */
[----:B-1----:R-:W-:Y:S02]  /*1670*/  UIMAD.WIDE.U32 UR16, UR15, UR10, URZ ;  /* 0x0000000a0f1072a5 */ /* 0x002fe4000f8e00ff */
[----:B------:R-:W-:-:S04]  /*1680*/  UIMAD UR15, UR15, UR11, URZ ;  /* 0x0000000b0f0f72a4 */ /* 0x000fc8000f8e02ff */
[----:B------:R-:W-:Y:S02]  /*1690*/  UIADD3 UR15, UPT, UPT, UR17, UR15, URZ ;  /* 0x0000000f110f7290 */ /* 0x000fe4000fffe0ff */
.L_x_2123:
[----:B------:R-:W1:Y:S01]  /*16a0*/  LDC R2, c[0x0][0x3e8] ;  /* 0x0000fa00ff027b82 */ /* 0x000e620000000800 */
[----:B------:R-:W2:Y:S01]  /*16b0*/  S2R R3, SR_CTAID.Z ;  /* 0x0000000000037919 */ /* 0x000ea20000002700 */
[----:B------:R-:W3:Y:S01]  /*16c0*/  LDCU UR4, c[0x0][0x444] ;  /* 0x00008880ff0477ac */ /* 0x000ee20008000800 */
        /* <DEDUP_REMOVED lines=13> */
[----:B------:R-:W-:Y:S01]  /*17a0*/  IMAD.HI.U32 R6, R7, R4, R6 ;  /* 0x0000000407067227 */ /* 0x000fe200078e0006 */
[----:B------:R-:W-:-:S03]  /*17b0*/  LOP3.LUT R7, R203, 0x1f, RZ, 0xc0, !PT ;  /* 0x0000001fcb077812 */ /* 0x000fc600078ec0ff */
[----:B------:R-:W-:-:S04]  /*17c0*/  IMAD.MOV.U32 R4, RZ, RZ, R3 ;  /* 0x000000ffff047224 */ /* 0x000fc800078e0003 */
[----:B------:R-:W-:-:S04]  /*17d0*/  IMAD.HI.U32 R6, R6, R4, RZ ;  /* 0x0000000406067227 */ /* 0x000fc800078e00ff */
[----:B------:R-:W-:-:S04]  /*17e0*/  IMAD.MOV R3, RZ, RZ, -R6 ;  /* 0x000000ffff037224 */ /* 0x000fc800078e0a06 */
[----:B------:R-:W-:-:S05]  /*17f0*/  IMAD R3, R5, R3, R4 ;  /* 0x0000000305037224 */ /* 0x000fca00078e0204 */
[----:B------:R-:W-:-:S13]  /*1800*/  ISETP.GT.U32.AND P1, PT, R5, R3, PT ;  /* 0x000000030500720c */ /* 0x000fda0003f24070 */
[-C--:B------:R-:W-:Y:S01]  /*1810*/  @!P1 IADD3 R3, PT, PT, R3, -R5.reuse, RZ ;  /* 0x8000000503039210 */ /* 0x080fe20007ffe0ff */
[----:B------:R-:W-:Y:S01]  /*1820*/  @!P1 VIADD R6, R6, 0x1 ;  /* 0x0000000106069836 */ /* 0x000fe20000000000 */
[C---:B------:R-:W-:Y:S02]  /*1830*/  ISETP.NE.AND P1, PT, R2.reuse, RZ, PT ;  /* 0x000000ff0200720c */ /* 0x040fe40003f25270 */
[----:B------:R-:W-:Y:S02]  /*1840*/  ISETP.GE.U32.AND P2, PT, R3, R5, PT ;  /* 0x000000050300720c */ /* 0x000fe40003f46070 */
[----:B------:R-:W-:-:S04]  /*1850*/  LOP3.LUT R3, R2, UR38, RZ, 0x3c, !PT ;  /* 0x0000002602037c12 */ /* 0x000fc8000f8e3cff */
[----:B------:R-:W-:-:S07]  /*1860*/  ISETP.GE.AND P0, PT, R3, RZ, PT ;  /* 0x000000ff0300720c */ /* 0x000fce0003f06270 */
[----:B------:R-:W-:-:S05]  /*1870*/  @P2 IADD3 R6, PT, PT, R6, 0x1, RZ ;  /* 0x0000000106062810 */ /* 0x000fca0007ffe0ff */
[----:B------:R-:W-:-:S05]  /*1880*/  IMAD.MOV.U32 R4, RZ, RZ, R6 ;  /* 0x000000ffff047224 */ /* 0x000fca00078e0006 */
        /* <DEDUP_REMOVED lines=14> */
.L_x_2124:
[----:B------:R-:W1:Y:S01]  /*1970*/  LDCU.64 UR8, c[0x0][0x3c0] ;  /* 0x00007800ff0877ac */ /* 0x000e620008000a00 */
[----:B------:R-:W-:-:S04]  /*1980*/  UIADD3 UR13, UPT, UPT, UR13, UR14, URZ ;  /* 0x0000000e0d0d7290 */ /* 0x000fc8000fffe0ff */
[----:B-1----:R-:W-:Y:S02]  /*1990*/  UIMAD.WIDE.U32 UR18, UR13, UR8, URZ ;  /* 0x000000080d1272a5 */ /* 0x002fe4000f8e00ff */
[----:B------:R-:W-:-:S04]  /*19a0*/  UIMAD UR5, UR13, UR9, URZ ;  /* 0x000000090d0572a4 */ /* 0x000fc8000f8e02ff */
[----:B------:R-:W-:Y:S01]  /*19b0*/  UIADD3 UR5, UPT, UPT, UR19, UR5, URZ ;  /* 0x0000000513057290 */ /* 0x000fe2000fffe0ff */
[----:B------:R-:W-:-:S11]  /*19c0*/  UMOV UR4, UR18 ;  /* 0x0000001200047c82 */ /* 0x000fd60008000000 */
.L_x_2125:
[C---:B------:R-:W-:Y:S01]  /*19d0*/  IMAD.SHL.U32 R2, R203.reuse, 0x8, RZ ;  /* 0x00000008cb027824 */ /* 0x040fe200078e00ff */
[----:B------:R-:W1:Y:S01]  /*19e0*/  LDCU.64 UR18, c[0x0][0x3c8] ;  /* 0x00007900ff1277ac */ /* 0x000e620008000a00 */
[--C-:B------:R-:W-:Y:S01]  /*19f0*/  SHF.R.U32.HI R3, RZ, 0x3, R203.reuse ;  /* 0x00000003ff037819 */ /* 0x100fe200000116cb */
[----:B------:R-:W-:Y:S01]  /*1a00*/  IMAD.SHL.U32 R177, R203, 0x2, RZ ;  /* 0x00000002cbb17824 */ /* 0x000fe200078e00ff */
[--C-:B------:R-:W-:Y:S01]  /*1a10*/  SHF.R.U32.HI R205, RZ, 0x1, R203.reuse ;  /* 0x00000001ffcd7819 */ /* 0x100fe200000116cb */
[----:B------:R2:W-:Y:S01]  /*1a20*/  STL [R1+0x1c], R2 ;  /* 0x00001c0201007387 */ /* 0x0005e20000100800 */
[C---:B------:R-:W-:Y:S01]  /*1a30*/  LOP3.LUT R201, R2.reuse, 0x38, RZ, 0xc0, !PT ;  /* 0x0000003802c97812 */ /* 0x040fe200078ec0ff */
[----:B------:R-:W3:Y:S01]  /*1a40*/  LDCU.64 UR12, c[0x0][0x418] ;  /* 0x00008300ff0c77ac */ /* 0x000ee20008000a00 */
[----:B------:R-:W-:Y:S01]  /*1a50*/  LOP3.LUT R252, R2, 0x1f8, RZ, 0xc0, !PT ;  /* 0x000001f802fc7812 */ /* 0x000fe200078ec0ff */
[----:B------:R-:W-:Y:S01]  /*1a60*/  VIADD R5, R3, 0x40 ;  /* 0x0000004003057836 */ /* 0x000fe20000000000 */
[C---:B------:R-:W-:Y:S01]  /*1a70*/  IADD3 R10, P0, PT, R201.reuse, UR6, RZ ;  /* 0x00000006c90a7c10 */ /* 0x040fe2000ff1e0ff */
[----:B------:R-:W-:Y:S01]  /*1a80*/  UIADD3 UR20, UPT, UPT, -UR30, UR32, URZ ;  /* 0x000000201e147290 */ /* 0x000fe2000fffe1ff */
[C---:B------:R-:W-:Y:S01]  /*1a90*/  IADD3 R14, P2, PT, R201.reuse, UR16, RZ ;  /* 0x00000010c90e7c10 */ /* 0x040fe2000ff5e0ff */
[----:B------:R-:W4:Y:S01]  /*1aa0*/  LDCU.64 UR16, c[0x0][0x388] ;  /* 0x00007100ff1077ac */ /* 0x000f220008000a00 */
[----:B------:R-:W-:Y:S01]  /*1ab0*/  LOP3.LUT R252, R252, 0x38, R203, 0x78, !PT ;  /* 0x00000038fcfc7812 */ /* 0x000fe200078e78cb */
[----:B------:R-:W-:Y:S01]  /*1ac0*/  IMAD.X R11, RZ, RZ, UR7, P0 ;  /* 0x00000007ff0b7e24 */ /* 0x000fe200080e06ff */
[----:B------:R-:W-:Y:S01]  /*1ad0*/  IADD3 R16, P0, PT, R201, UR4, RZ ;  /* 0x00000004c9107c10 */ /* 0x000fe2000ff1e0ff */
[----:B------:R-:W-:Y:S01]  /*1ae0*/  IMAD.X R15, RZ, RZ, UR15, P2 ;  /* 0x0000000fff0f7e24 */ /* 0x000fe200090e06ff */
[----:B------:R-:W-:Y:S01]  /*1af0*/  SHF.R.S32.HI R248, RZ, 0x1f, R4 ;  /* 0x0000001ffff87819 */ /* 0x000fe20000011404 */
[----:B-1----:R-:W-:Y:S01]  /*1b00*/  IMAD.U32 R12, RZ, RZ, UR18 ;  /* 0x00000012ff0c7e24 */ /* 0x002fe2000f8e00ff */
[----:B------:R-:W-:Y:S01]  /*1b10*/  LOP3.LUT R176, R177, 0x6, RZ, 0xc0, !PT ;  /* 0x00000006b1b07812 */ /* 0x000fe200078ec0ff */
[----:B------:R-:W-:Y:S01]  /*1b20*/  IMAD.X R17, RZ, RZ, UR5, P0 ;  /* 0x00000005ff117e24 */ /* 0x000fe200080e06ff */
[----:B------:R-:W1:Y:S01]  /*1b30*/  LDCU.128 UR4, c[0x0][0x3d0] ;  /* 0x00007a00ff0477ac */ /* 0x000e620008000c00 */
[----:B------:R-:W-:Y:S01]  /*1b40*/  IMAD.WIDE.U32 R14, R3, UR10, R14 ;  /* 0x0000000a030e7c25 */ /* 0x000fe2000f8e000e */
[----:B------:R-:W5:Y:S01]  /*1b50*/  S2UR UR18, SR_CgaCtaId ;  /* 0x00000000001279c3 */ /* 0x000f620000008800 */
[----:B------:R-:W-:Y:S01]  /*1b60*/  LOP3.LUT R95, R201, 0x40, RZ, 0xfc, !PT ;  /* 0x00000040c95f7812 */ /* 0x000fe200078efcff */
[----:B------:R-:W3:Y:S01]  /*1b70*/  LDCU.64 UR14, c[0x0][0x390] ;  /* 0x00007200ff0e77ac */ /* 0x000ee20008000a00 */
[----:B------:R-:W-:Y:S01]  /*1b80*/  IMAD R15, R3, UR11, R15 ;  /* 0x0000000b030f7c24 */ /* 0x000fe2000f8e020f */
[----:B------:R-:W-:Y:S01]  /*1b90*/  LOP3.LUT R94, R201, 0x80, RZ, 0xfc, !PT ;  /* 0x00000080c95e7812 */ /* 0x000fe200078efcff */
[----:B------:R-:W-:Y:S01]  /*1ba0*/  IMAD.WIDE.U32 R16, R3, UR8, R16 ;  /* 0x0000000803107c25 */ /* 0x000fe2000f8e0010 */
[----:B--2---:R-:W-:Y:S01]  /*1bb0*/  LOP3.LUT R2, R2, 0x1e00, RZ, 0xc0, !PT ;  /* 0x00001e0002027812 */ /* 0x004fe200078ec0ff */
[----:B------:R-:W-:Y:S01]  /*1bc0*/  USHF.R.S32.HI UR40, URZ, 0x1f, UR37 ;  /* 0x0000001fff287899 */ /* 0x000fe20008011425 */
[----:B------:R-:W-:Y:S01]  /*1bd0*/  LOP3.LUT R93, R201, 0xc0, RZ, 0xfc, !PT ;  /* 0x000000c0c95d7812 */ /* 0x000fe200078efcff */
[----:B------:R2:W-:Y:S01]  /*1be0*/  STL [R1+0x28], R95 ;  /* 0x0000285f01007387 */ /* 0x0005e20000100800 */
[----:B------:R-:W-:Y:S01]  /*1bf0*/  LOP3.LUT R252, R252, R2, RZ, 0xfc, !PT ;  /* 0x00000002fcfc7212 */ /* 0x000fe200078efcff */
[----:B------:R-:W-:Y:S01]  /*1c00*/  IMAD R17, R3, UR9, R17 ;  /* 0x0000000903117c24 */ /* 0x000fe2000f8e0211 */
[----:B------:R-:W-:Y:S01]  /*1c10*/  LOP3.LUT R2, R205, 0x70, RZ, 0xc0, !PT ;  /* 0x00000070cd027812 */ /* 0x000fe200078ec0ff */
[----:B------:R2:W-:Y:S01]  /*1c20*/  STL [R1+0x24], R94 ;  /* 0x0000245e01007387 */ /* 0x0005e20000100800 */
[----:B------:R-:W-:Y:S01]  /*1c30*/  ISETP.GE.AND P1, PT, R5, UR20, PT ;  /* 0x0000001405007c0c */ /* 0x000fe2000bf26270 */
[----:B------:R-:W-:Y:S01]  /*1c40*/  IMAD.WIDE.U32 R12, R12, UR38, R10 ;  /* 0x000000260c0c7c25 */ /* 0x000fe2000f8e000a */
[----:B------:R-:W-:Y:S01]  /*1c50*/  LEA.HI R2, R7, R2, RZ, 0x1e ;  /* 0x0000000207027211 */ /* 0x000fe200078ff0ff */
[----:B------:R2:W-:Y:S01]  /*1c60*/  STL [R1+0x20], R93 ;  /* 0x0000205d01007387 */ /* 0x0005e20000100800 */
[----:B------:R-:W-:Y:S01]  /*1c70*/  UMOV UR39, 0x400 ;  /* 0x0000040000277882 */ /* 0x000fe20000000000 */
[----:B-1----:R-:W-:Y:S01]  /*1c80*/  IMAD R250, R248, UR4, RZ ;  /* 0x00000004f8fa7c24 */ /* 0x002fe2000f8e02ff */
[----:B------:R-:W-:Y:S01]  /*1c90*/  BSSY.RECONVERGENT B0, `(.L_x_2126) ;  /* 0x0000043000007945 */ /* 0x000fe20003800200 */
[----:B------:R-:W-:-:S02]  /*1ca0*/  IMAD R2, R2, UR26, R176 ;  /* 0x0000001a02027c24 */ /* 0x000fc4000f8e02b0 */
[C---:B------:R-:W-:Y:S01]  /*1cb0*/  IMAD R250, R4.reuse, UR5, R250 ;  /* 0x0000000504fa7c24 */ /* 0x040fe2000f8e02fa */
[----:B-----5:R-:W-:Y:S01]  /*1cc0*/  ULEA UR5, UR18, UR39, 0x18 ;  /* 0x0000002712057291 */ /* 0x020fe2000f8ec0ff */
[----:B------:R-:W-:Y:S01]  /*1cd0*/  IMAD.WIDE.U32 R14, R4, UR4, R14 ;  /* 0x00000004040e7c25 */ /* 0x000fe2000f8e000e */
[----:B------:R-:W-:Y:S01]  /*1ce0*/  IADD3 R6, P0, PT, R2, UR37, RZ ;  /* 0x0000002502067c10 */ /* 0x000fe2000ff1e0ff */
[----:B------:R-:W-:Y:S02]  /*1cf0*/  UIMAD.WIDE.U32 UR36, UR36, 0x80, URZ ;  /* 0x00000080242478a5 */ /* 0x000fe4000f8e00ff */
[----:B------:R-:W-:Y:S01]  /*1d00*/  IMAD.IADD R250, R15, 0x1, R250 ;  /* 0x000000010ffa7824 */ /* 0x000fe200078e02fa */
[----:B----4-:R-:W-:Y:S01]  /*1d10*/  LEA R251, P2, R14, UR16, 0x1 ;  /* 0x000000100efb7c11 */ /* 0x010fe2000f8408ff */
[----:B------:R-:W-:Y:S01]  /*1d20*/  IMAD R248, R248, UR6, RZ ;  /* 0x00000006f8f87c24 */ /* 0x000fe2000f8e02ff */
[----:B------:R-:W-:Y:S01]  /*1d30*/  LEA.HI.X.SX32 R2, R2, UR40, 0x1, P0 ;  /* 0x0000002802027c11 */ /* 0x000fe200080f0eff */
[----:B------:R-:W-:Y:S01]  /*1d40*/  USHF.L.U64.HI UR4, UR10, 0x6, UR11 ;  /* 0x000000060a047899 */ /* 0x000fe2000801020b */
[----:B------:R-:W-:Y:S01]  /*1d50*/  LEA.HI.X R250, R14, UR17, R250, 0x1, P2 ;  /* 0x000000110efa7c11 */ /* 0x000fe200090f0cfa */
[----:B------:R-:W-:Y:S01]  /*1d60*/  IMAD R248, R4, UR7, R248 ;  /* 0x0000000704f87c24 */ /* 0x000fe2000f8e02f8 */
[----:B---3--:R-:W-:Y:S01]  /*1d70*/  LEA R10, P0, R6, UR12, 0x1 ;  /* 0x0000000c060a7c11 */ /* 0x008fe2000f8008ff */
[----:B------:R-:W-:Y:S01]  /*1d80*/  IMAD.WIDE.U32 R4, R4, UR6, R16 ;  /* 0x0000000604047c25 */ /* 0x000fe2000f8e0010 */
[----:B------:R-:W-:Y:S01]  /*1d90*/  ISETP.GE.AND P2, PT, R3, UR20, PT ;  /* 0x0000001403007c0c */ /* 0x000fe2000bf46270 */
[----:B------:R-:W-:Y:S01]  /*1da0*/  UIMAD UR16, UR23, -0x40, UR31 ;  /* 0xffffffc0171078a4 */ /* 0x000fe2000f8e021f */
[----:B------:R-:W-:Y:S01]  /*1db0*/  LEA.HI.X R11, R6, UR13, R2, 0x1, P0 ;  /* 0x0000000d060b7c11 */ /* 0x000fe200080f0c02 */
[----:B------:R-:W-:Y:S01]  /*1dc0*/  IMAD.IADD R248, R5, 0x1, R248 ;  /* 0x0000000105f87824 */ /* 0x000fe200078e02f8 */
[C---:B------:R-:W-:Y:S01]  /*1dd0*/  LEA R249, P0, R4.reuse, UR14, 0x1 ;  /* 0x0000000e04f97c11 */ /* 0x040fe2000f8008ff */
[----:B------:R-:W-:Y:S01]  /*1de0*/  IMAD.U32 R14, RZ, RZ, UR19 ;  /* 0x00000013ff0e7e24 */ /* 0x000fe2000f8e00ff */
[----:B------:R-:W-:Y:S01]  /*1df0*/  USHF.L.U32 UR14, UR10, 0x6, URZ ;  /* 0x000000060a0e7899 */ /* 0x000fe200080006ff */
[C---:B------:R-:W-:Y:S01]  /*1e00*/  LOP3.LUT R6, R3.reuse, UR36, RZ, 0xfc, !PT ;  /* 0x0000002403067c12 */ /* 0x040fe2000f8efcff */
[----:B------:R-:W-:Y:S01]  /*1e10*/  USHF.L.U32 UR17, UR10, 0x5, URZ ;  /* 0x000000050a117899 */ /* 0x000fe200080006ff */
[----:B------:R-:W-:Y:S01]  /*1e20*/  LEA.HI.X R248, R4, UR15, R248, 0x1, P0 ;  /* 0x0000000f04f87c11 */ /* 0x000fe200080f0cf8 */
[----:B------:R-:W-:Y:S01]  /*1e30*/  VIADD R4, R3, 0x20 ;  /* 0x0000002003047836 */ /* 0x000fe20000000000 */
[----:B------:R-:W-:Y:S01]  /*1e40*/  USHF.L.U64.HI UR15, UR10, 0x5, UR11 ;  /* 0x000000050a0f7899 */ /* 0x000fe2000801020b */
[----:B------:R-:W-:Y:S01]  /*1e50*/  IMAD R15, R14, UR38, R13 ;  /* 0x000000260e0f7c24 */ /* 0x000fe2000f8e020d */
[----:B------:R-:W-:-:S02]  /*1e60*/  LEA R252, R252, UR5, 0x1 ;  /* 0x00000005fcfc7c11 */ /* 0x000fc4000f8e08ff */
[----:B------:R-:W-:Y:S01]  /*1e70*/  ISETP.GE.AND P0, PT, R4, UR20, PT ;  /* 0x0000001404007c0c */ /* 0x000fe2000bf06270 */
[----:B--2---:R-:W-:-:S12]  /*1e80*/  @P2 BRA `(.L_x_2127) ;  /* 0x00000000008c2947 */ /* 0x004fd80003800000 */
        /* <DEDUP_REMOVED lines=35> */
.L_x_2127:
[----:B------:R-:W-:Y:S05]  /*20c0*/  BSYNC.RECONVERGENT B0 ;  /* 0x0000000000007941 */ /* 0x000fea0003800200 */
.L_x_2126:
        /* <DEDUP_REMOVED lines=42> */
.L_x_2129:
[----:B------:R-:W-:Y:S05]  /*2370*/  BSYNC.RECONVERGENT B0 ;  /* 0x0000000000007941 */ /* 0x000fea0003800200 */
.L_x_2128:
        /* <DEDUP_REMOVED lines=41> */
.L_x_2131:
[----:B------:R-:W-:Y:S05]  /*2610*/  BSYNC.RECONVERGENT B0 ;  /* 0x0000000000007941 */ /* 0x000fea0003800200 */
.L_x_2130:
        /* <DEDUP_REMOVED lines=40> */
.L_x_2133:
[----:B------:R-:W-:Y:S05]  /*28a0*/  BSYNC.RECONVERGENT B0 ;  /* 0x0000000000007941 */ /* 0x000fea0003800200 */
.L_x_2132:
        /* <DEDUP_REMOVED lines=34> */
.L_x_2135:
[----:B------:R-:W-:Y:S05]  /*2ad0*/  BSYNC.RECONVERGENT B0 ;  /* 0x0000000000007941 */ /* 0x000fea0003800200 */
.L_x_2134:
        /* <DEDUP_REMOVED lines=33> */
.L_x_2137:
[----:B------:R-:W-:Y:S05]  /*2cf0*/  BSYNC.RECONVERGENT B0 ;  /* 0x0000000000007941 */ /* 0x000fea0003800200 */
.L_x_2136:
[----:B------:R-:W5:Y:S01]  /*2d00*/  S2R R25, SR_CTAID.X ;  /* 0x0000000000197919 */ /* 0x000f620000002500 */
[----:B------:R-:W-:Y:S01]  /*2d10*/  USHF.L.U32 UR33, UR33, 0x5, URZ ;  /* 0x0000000521217899 */ /* 0x000fe200080006ff */
[C---:B------:R-:W-:Y:S01]  /*2d20*/  IMAD.SHL.U32 R202, R203.reuse, 0x20, RZ ;  /* 0x00000020cbca7824 */ /* 0x040fe200078e00ff */
[----:B------:R-:W-:Y:S01]  /*2d30*/  UIMAD.WIDE.U32 UR12, UR19, UR23, URZ ;  /* 0x00000017130c72a5 */ /* 0x000fe2000f8e00ff */
[----:B------:R-:W0:Y:S01]  /*2d40*/  LDGDEPBAR ;  /* 0x00000000000079af */ /* 0x000e220000000000 */
[----:B------:R-:W-:Y:S01]  /*2d50*/  IMAD.SHL.U32 R8, R203, 0x40, RZ ;  /* 0x00000040cb087824 */ /* 0x000fe200078e00ff */
[----:B------:R-:W-:Y:S01]  /*2d60*/  UIMAD UR6, UR18, UR23, URZ ;  /* 0x00000017120672a4 */ /* 0x000fe2000f8e02ff */
[----:B------:R-:W-:Y:S01]  /*2d70*/  IADD3 R9, P1, P0, R9, UR33, R7 ;  /* 0x0000002109097c10 */ /* 0x000fe2000f83e007 */
[----:B------:R-:W-:Y:S01]  /*2d80*/  USHF.R.S32.HI UR33, URZ, 0x1f, UR33 ;  /* 0x0000001fff217899 */ /* 0x000fe20008011421 */
[----:B------:R-:W-:Y:S01]  /*2d90*/  SHF.R.U32.HI R2, RZ, 0x5, R203 ;  /* 0x00000005ff027819 */ /* 0x000fe200000116cb */
[----:B------:R-:W-:Y:S01]  /*2da0*/  UIADD3 UR27, UPT, UPT, UR31, UR27, -UR32 ;  /* 0x0000001b1f1b7290 */ /* 0x000fe2000fffe820 */
[----:B------:R-:W-:Y:S01]  /*2db0*/  LOP3.LUT R202, R202, 0x7c00, RZ, 0xc0, !PT ;  /* 0x00007c00caca7812 */ /* 0x000fe200078ec0ff */
[----:B------:R-:W-:Y:S01]  /*2dc0*/  UIADD3 UR6, UPT, UPT, UR13, UR6, URZ ;  /* 0x000000060d067290 */ /* 0x000fe2000fffe0ff */
[----:B------:R-:W-:Y:S01]  /*2dd0*/  LOP3.LUT R164, R205, 0x8, RZ, 0xc0, !PT ;  /* 0x00000008cda47812 */ /* 0x000fe200078ec0ff */
[----:B------:R-:W-:Y:S01]  /*2de0*/  BSSY.RECONVERGENT B0, `(.L_x_2138) ;  /* 0x000002d000007945 */ /* 0x000fe20003800200 */
[----:B------:R-:W-:-:S02]  /*2df0*/  LOP3.LUT R3, R201, 0x1c0, R8, 0xf8, !PT ;  /* 0x000001c0c9037812 */ /* 0x000fc400078ef808 */
[----:B------:R-:W-:Y:S02]  /*2e00*/  IADD3.X R0, PT, PT, R0, UR33, RZ, P1, P0 ;  /* 0x0000002100007c10 */ /* 0x000fe40008fe04ff */
[----:B------:R-:W-:Y:S02]  /*2e10*/  LOP3.LUT R32, R205, 0x1f0, RZ, 0xc0, !PT ;  /* 0x000001f0cd207812 */ /* 0x000fe400078ec0ff */
[----:B------:R-:W-:Y:S02]  /*2e20*/  LOP3.LUT R33, R202, 0x200, R8, 0xf8, !PT ;  /* 0x00000200ca217812 */ /* 0x000fe400078ef808 */
[----:B------:R-:W-:Y:S01]  /*2e30*/  LOP3.LUT R164, R3, R164, RZ, 0x3c, !PT ;  /* 0x000000a403a47212 */ /* 0x000fe200078e3cff */
[----:B------:R-:W-:-:S04]  /*2e40*/  DEPBAR.LE SB0, 0x0 ;  /* 0x000080000000791a */ /* 0x000fc80000000000 */
[----:B-----5:R-:W-:Y:S01]  /*2e50*/  IMAD R25, R25, 0x8, R2 ;  /* 0x0000000819197824 */ /* 0x020fe200078e0202 */
[----:B------:R-:W-:Y:S06]  /*2e60*/  BAR.SYNC.DEFER_BLOCKING 0x0 ;  /* 0x0000000000007b1d */ /* 0x000fec0000010000 */
[----:B------:R-:W-:Y:S05]  /*2e70*/  @P6 BRA `(.L_x_2139) ;  /* 0x00000000007c6947 */ /* 0x000fea0003800000 */
[----:B------:R-:W5:Y:S01]  /*2e80*/  LDCU UR7, c[0x0][0x440] ;  /* 0x00008800ff0777ac */ /* 0x000f620008000800 */
[----:B------:R-:W-:Y:S02]  /*2e90*/  IMAD.U32 R6, RZ, RZ, UR12 ;  /* 0x0000000cff067e24 */ /* 0x000fe4000f8e00ff */
[----:B------:R-:W-:Y:S02]  /*2ea0*/  IMAD.U32 R2, RZ, RZ, UR6 ;  /* 0x00000006ff027e24 */ /* 0x000fe4000f8e00ff */
[----:B------:R-:W-:Y:S01]  /*2eb0*/  IMAD.U32 R7, RZ, RZ, UR13 ;  /* 0x0000000dff077e24 */ /* 0x000fe2000f8e00ff */
[----:B-1----:R-:W-:-:S04]  /*2ec0*/  LEA R12, P4, R6, R249, 0x1 ;  /* 0x000000f9060c7211 */ /* 0x002fc800078808ff */
        /* <DEDUP_REMOVED lines=26> */
.L_x_2139:
[----:B------:R1:W-:Y:S04]  /*3070*/  STS.128 [R252+0x18000], RZ ;  /* 0x018000fffc007388 */ /* 0x0003e80000000c00 */
[----:B------:R1:W-:Y:S04]  /*3080*/  STS.128 [R252+0x1a000], RZ ;  /* 0x01a000fffc007388 */ /* 0x0003e80000000c00 */
[----:B------:R1:W-:Y:S04]  /*3090*/  STS.128 [R252+0x1c000], RZ ;  /* 0x01c000fffc007388 */ /* 0x0003e80000000c00 */
[----:B------:R1:W-:Y:S02]  /*30a0*/  STS.128 [R252+0x1e000], RZ ;  /* 0x01e000fffc007388 */ /* 0x0003e40000000c00 */
.L_x_2140:
[----:B------:R-:W-:Y:S05]  /*30b0*/  BSYNC.RECONVERGENT B0 ;  /* 0x0000000000007941 */ /* 0x000fea0003800200 */
.L_x_2138:
        /* <DEDUP_REMOVED lines=44> */
.L_x_2142:
[----:B------:R-:W-:Y:S05]  /*3380*/  BSYNC.RECONVERGENT B0 ;  /* 0x0000000000007941 */ /* 0x000fea0003800200 */
.L_x_2141:
        /* <DEDUP_REMOVED lines=8> */
[----:B------:R-:W2:Y:S01]  /*3410*/  LDSM.16.M88.4 R40, [R31+UR5+0x10800] ;  /* 0x010800051f28783b */ /* 0x000ea20008000200 */
[----:B------:R-:W-:Y:S01]  /*3420*/  ISETP.NE.AND P0, PT, R2, RZ, PT ;  /* 0x000000ff0200720c */ /* 0x000fe20003f05270 */
[----:B------:R-:W-:Y:S01]  /*3430*/  UISETP.GT.U32.AND UP0, UPT, UR23, UR21, UPT ;  /* 0x000000151700728c */ /* 0x000fe2000bf04070 */
[----:B------:R-:W-:Y:S01]  /*3440*/  MOV R246, UR27 ;  /* 0x0000001b00f67c02 */ /* 0x000fe20008000f00 */
[----:B------:R-:W2:Y:S01]  /*3450*/  LDSM.16.M88.4 R20, [R31+UR5+0x11000] ;  /* 0x011000051f14783b */ /* 0x000ea20008000200 */
[--C-:B------:R-:W-:Y:S01]  /*3460*/  IMAD.IADD R30, R92, 0x1, R24.reuse ;  /* 0x000000015c1e7824 */ /* 0x100fe200078e0218 */
[----:B------:R-:W-:Y:S01]  /*3470*/  SEL R178, R178, 0xffffffc0, !P0 ;  /* 0xffffffc0b2b27807 */ /* 0x000fe20004000000 */
[C---:B------:R-:W-:Y:S01]  /*3480*/  IMAD.IADD R26, R35.reuse, 0x1, R24 ;  /* 0x00000001231a7824 */ /* 0x040fe200078e0218 */
[----:B-1----:R-:W1:Y:S01]  /*3490*/  LDSM.16.M88.4 R4, [R31+UR5+0x11800] ;  /* 0x011800051f04783b */ /* 0x002e620008000200 */
[----:B------:R-:W-:Y:S01]  /*34a0*/  IMAD.U32 R247, RZ, RZ, UR25 ;  /* 0x00000019fff77e24 */ /* 0x000fe2000f8e00ff */
[----:B------:R-:W-:Y:S01]  /*34b0*/  IADD3 R29, PT, PT, R92, R178, RZ ;  /* 0x000000b25c1d7210 */ /* 0x000fe20007ffe0ff */
[----:B------:R-:W-:Y:S01]  /*34c0*/  IMAD.IADD R28, R35, 0x1, R178 ;  /* 0x00000001231c7824 */ /* 0x000fe200078e02b2 */
[----:B------:R-:W-:Y:S01]  /*34d0*/  LDSM.16.M88.4 R56, [R30] ;  /* 0x000000001e38783b */ /* 0x000fe20000000200 */
[----:B------:R-:W-:Y:S01]  /*34e0*/  IMAD.U32 R245, RZ, RZ, UR31 ;  /* 0x0000001ffff57e24 */ /* 0x000fe2000f8e00ff */
[----:B------:R-:W1:Y:S01]  /*34f0*/  LDCU.U8 UR6, c[0x0][0x4f8] ;  /* 0x00009f00ff0677ac */ /* 0x000e620008000000 */
[C---:B------:R-:W-:Y:S01]  /*3500*/  IMAD.IADD R27, R24.reuse, 0x1, R29 ;  /* 0x00000001181b7824 */ /* 0x040fe200078e021d */
[----:B------:R-:W1:Y:S01]  /*3510*/  LDSM.16.M88.4 R68, [R26+0x10000] ;  /* 0x010000001a44783b */ /* 0x000e620000000200 */
[----:B------:R-:W-:-:S03]  /*3520*/  IMAD.IADD R2, R24, 0x1, R28 ;  /* 0x0000000118027824 */ /* 0x000fc600078e021c */
[----:B------:R-:W1:Y:S04]  /*3530*/  LDSM.16.M88.4 R64, [R26+0x10800] ;  /* 0x010800001a40783b */ /* 0x000e680000000200 */
[----:B------:R-:W1:Y:S04]  /*3540*/  LDSM.16.M88.4 R72, [R26+0x11000] ;  /* 0x011000001a48783b */ /* 0x000e680000000200 */
[----:B----4-:R-:W-:Y:S04]  /*3550*/  LDSM.16.M88.4 R12, [R29] ;  /* 0x000000001d0c783b */ /* 0x010fe80000000200 */
[----:B------:R-:W4:Y:S01]  /*3560*/  LDSM.16.M88.4 R60, [R26+0x11800] ;  /* 0x011800001a3c783b */ /* 0x000f220000000200 */
[C---:B-----5:R-:W-:Y:S03]  /*3570*/  HMMA.16816.F32.BF16 R52, R76.reuse, R48, RZ ;  /* 0x000000304c34723c */ /* 0x060fe600000418ff */
[----:B--23--:R-:W2:Y:S04]  /*3580*/  LDSM.16.M88.4 R16, [R28+0x10000] ;  /* 0x010000001c10783b */ /* 0x00cea80000000200 */
        /* <DEDUP_REMOVED lines=16> */
[----:B------:R-:W5:Y:S07]  /*3690*/  LDSM.16.M88.4 R64, [R28+0x11800] ;  /* 0x011800001c40783b */ /* 0x000f6e0000000200 */
[C---:B------:R-:W-:Y:S08]  /*36a0*/  HMMA.16816.F32.BF16 R36, R56.reuse, R72, R36 ;  /* 0x000000483824723c */ /* 0x040ff00000041824 */
[C---:B------:R-:W-:Y:S01]  /*36b0*/  HMMA.16816.F32.BF16 R20, R56.reuse, R74, R20 ;  /* 0x0000004a3814723c */ /* 0x040fe20000041814 */
[----:B------:R-:W-:Y:S07]  /*36c0*/  LDSM.16.M88.4 R72, [R31+UR5+0x13000] ;  /* 0x013000051f48783b */ /* 0x000fee0008000200 */
[C---:B----4-:R-:W-:Y:S08]  /*36d0*/  HMMA.16816.F32.BF16 R80, R56.reuse, R60, R80 ;  /* 0x0000003c3850723c */ /* 0x050ff00000041850 */
[----:B------:R-:W-:Y:S01]  /*36e0*/  HMMA.16816.F32.BF16 R76, R56, R62, R76 ;  /* 0x0000003e384c723c */ /* 0x000fe2000004184c */
[----:B------:R-:W-:Y:S04]  /*36f0*/  LDSM.16.M88.4 R56, [R27] ;  /* 0x000000001b38783b */ /* 0x000fe80000000200 */
        /* <DEDUP_REMOVED lines=9> */
[----:B------:R-:W-:Y:S07]  /*3790*/  LDSM.16.M88.4 R68, [R31+UR5+0x13800] ;  /* 0x013800051f44783b */ /* 0x000fee0008000200 */
[C---:B-----5:R-:W-:Y:S08]  /*37a0*/  HMMA.16816.F32.BF16 R80, R12.reuse, R64, R80 ;  /* 0x000000400c50723c */ /* 0x060ff00000041850 */
[----:B------:R-:W-:Y:S01]  /*37b0*/  HMMA.16816.F32.BF16 R76, R12, R66, R76 ;  /* 0x000000420c4c723c */ /* 0x000fe2000004184c */
[----:B------:R-:W-:Y:S04]  /*37c0*/  LDSM.16.M88.4 R12, [R92+0x4000] ;  /* 0x004000005c0c783b */ /* 0x000fe80000000200 */
[----:B------:R-:W3:Y:S03]  /*37d0*/  LDSM.16.M88.4 R64, [R31+UR5+0x12000] ;  /* 0x012000051f40783b */ /* 0x000ee60008000200 */
        /* <DEDUP_REMOVED lines=98> */
[----:B------:R-:W-:Y:S01]  /*3e00*/  HMMA.16816.F32.BF16 R20, R88, R6, R20 ;  /* 0x000000065814723c */ /* 0x000fe20000041814 */
[----:B------:R-:W1:Y:S07]  /*3e10*/  LDSM.16.M88.4 R4, [R31+UR5+0x16800] ;  /* 0x016800051f04783b */ /* 0x000e6e0008000200 */
[C---:B----4-:R-:W-:Y:S08]  /*3e20*/  HMMA.16816.F32.BF16 R52, R72.reuse, R68, R52 ;  /* 0x000000444834723c */ /* 0x050ff00000041834 */
[C---:B------:R-:W-:Y:S01]  /*3e30*/  HMMA.16816.F32.BF16 R48, R72.reuse, R70, R48 ;  /* 0x000000464830723c */ /* 0x040fe20000041830 */
[----:B------:R-:W-:Y:S07]  /*3e40*/  LDSM.16.M88.4 R68, [R31+UR5+0x17800] ;  /* 0x017800051f44783b */ /* 0x000fee0008000200 */
[C---:B-----5:R-:W-:Y:S08]  /*3e50*/  HMMA.16816.F32.BF16 R44, R72.reuse, R64, R44 ;  /* 0x00000040482c723c */ /* 0x060ff0000004182c */
[----:B------:R-:W-:Y:S01]  /*3e60*/  HMMA.16816.F32.BF16 R40, R72, R66, R40 ;  /* 0x000000424828723c */ /* 0x000fe20000041828 */
        /* <DEDUP_REMOVED lines=17> */
[----:B------:R1:W3:Y:S07]  /*3f80*/  LDSM.16.M88.4 R4, [R26+0x17800] ;  /* 0x017800001a04783b */ /* 0x0002ee0000000200 */
[C---:B----4-:R-:W-:Y:S08]  /*3f90*/  HMMA.16816.F32.BF16 R36, R16.reuse, R64, R36 ;  /* 0x000000401024723c */ /* 0x050ff00000041824 */
[C---:B------:R-:W-:Y:S01]  /*3fa0*/  HMMA.16816.F32.BF16 R20, R16.reuse, R66, R20 ;  /* 0x000000421014723c */ /* 0x040fe20000041814 */
[----:B------:R-:W-:Y:S07]  /*3fb0*/  LDSM.16.M88.4 R64, [R28+0x16800] ;  /* 0x016800001c40783b */ /* 0x000fee0000000200 */
[----:B------:R-:W-:Y:S01]  /*3fc0*/  HMMA.16816.F32.BF16 R80, R16, R68, R80 ;  /* 0x000000441050723c */ /* 0x000fe20000041850 */
[----:B-1----:R-:W-:-:S04]  /*3fd0*/  IMAD.U32 R26, RZ, RZ, UR23 ;  /* 0x00000017ff1a7e24 */ /* 0x002fc8000f8e00ff */
[----:B------:R-:W-:-:S03]  /*3fe0*/  IMAD R26, R26, 0x40, R176 ;  /* 0x000000401a1a7824 */ /* 0x000fc600078e02b0 */
[----:B------:R-:W-:Y:S01]  /*3ff0*/  HMMA.16816.F32.BF16 R76, R16, R70, R76 ;  /* 0x00000046104c723c */ /* 0x000fe2000004184c */
[----:B------:R-:W1:Y:S04]  /*4000*/  LDSM.16.M88.4 R16, [R28+0x16000] ;  /* 0x016000001c10783b */ /* 0x000e680000000200 */
[----:B------:R-:W-:Y:S03]  /*4010*/  LDSM.16.M88.4 R68, [R27+0xc000] ;  /* 0x00c000001b44783b */ /* 0x000fe60000000200 */
[C---:B-----5:R-:W-:Y:S08]  /*4020*/  HMMA.16816.F32.BF16 R52, R88.reuse, R84, R52 ;  /* 0x000000545834723c */ /* 0x060ff00000041834 */
        /* <DEDUP_REMOVED lines=11> */
[C---:B-1----:R-:W-:Y:S08]  /*40e0*/  HMMA.16816.F32.BF16 R52, R60.reuse, R16, R52 ;  /* 0x000000103c34723c */ /* 0x042ff00000041834 */
[----:B------:R-:W-:Y:S01]  /*40f0*/  HMMA.16816.F32.BF16 R48, R60, R18, R48 ;  /* 0x000000123c30723c */ /* 0x000fe20000041830 */
[----:B------:R1:W5:Y:S01]  /*4100*/  LDSM.16.M88.4 R16, [R2+0x17800] ;  /* 0x017800000210783b */ /* 0x0003620000000200 */
[----:B------:R-:W-:-:S06]  /*4110*/  DEPBAR.LE SB0, 0x0 ;  /* 0x000080000000791a */ /* 0x000fcc0000000000 */
[C---:B------:R-:W-:Y:S08]  /*4120*/  HMMA.16816.F32.BF16 R44, R60.reuse, R64, R44 ;  /* 0x000000403c2c723c */ /* 0x040ff0000004182c */
[C---:B------:R-:W-:Y:S08]  /*4130*/  HMMA.16816.F32.BF16 R40, R60.reuse, R66, R40 ;  /* 0x000000423c28723c */ /* 0x040ff00000041828 */
[----:B--2---:R-:W-:Y:S01]  /*4140*/  HMMA.16816.F32.BF16 R20, R60, R58, R20 ;  /* 0x0000003a3c14723c */ /* 0x004fe20000041814 */
[----:B-1----:R-:W-:-:S04]  /*4150*/  SHF.R.U32.HI R2, RZ, 0x2, R203 ;  /* 0x00000002ff027819 */ /* 0x002fc800000116cb */
[----:B------:R-:W-:-:S03]  /*4160*/  LOP3.LUT R2, R2, 0x7, RZ, 0xc0, !PT ;  /* 0x0000000702027812 */ /* 0x000fc600078ec0ff */
[C---:B---3--:R-:W-:Y:S01]  /*4170*/  HMMA.16816.F32.BF16 R80, R60.reuse, R12, R80 ;  /* 0x0000000c3c50723c */ /* 0x048fe20000041850 */
[----:B------:R-:W-:Y:S02]  /*4180*/  IADD3 R32, PT, PT, R2, UR30, R32 ;  /* 0x0000001e02207c10 */ /* 0x000fe4000fffe020 */
[----:B------:R-:W-:Y:S02]  /*4190*/  IADD3 R2, PT, PT, R26, 0x1, RZ ;  /* 0x000000011a027810 */ /* 0x000fe40007ffe0ff */
[C---:B------:R-:W-:Y:S02]  /*41a0*/  IADD3 R246, PT, PT, R32.reuse, 0x1, R246 ;  /* 0x0000000120f67810 */ /* 0x040fe40007ffe0f6 */
[----:B------:R-:W-:Y:S01]  /*41b0*/  IADD3 R247, PT, PT, R32, UR31, -R247 ;  /* 0x0000001f20f77c10 */ /* 0x000fe2000fffe8f7 */
[----:B------:R-:W-:Y:S01]  /*41c0*/  HMMA.16816.F32.BF16 R76, R60, R14, R76 ;  /* 0x0000000e3c4c723c */ /* 0x000fe2000004184c */
[C---:B------:R-:W-:Y:S02]  /*41d0*/  VIADDMNMX R245, R246.reuse, 0x8, R245, PT ;  /* 0x00000008f6f57846 */ /* 0x040fe400038001f5 */
[----:B------:R-:W-:Y:S01]  /*41e0*/  VIMNMX R246, PT, PT, R246, UR31, PT ;  /* 0x0000001ff6f67c48 */ /* 0x000fe2000bfe0100 */
[C---:B------:R-:W-:Y:S01]  /*41f0*/  VIADD R27, R247.reuse, 0x8 ;  /* 0x00000008f71b7836 */ /* 0x040fe20000000000 */
[----:B------:R-:W-:-:S02]  /*4200*/  ISETP.GT.AND P6, PT, R247, R2, PT ;  /* 0x00000002f700720c */ /* 0x000fc40003fc4270 */
[----:B------:R-:W-:Y:S01]  /*4210*/  ISETP.GE.AND P5, PT, R2, R246, PT ;  /* 0x000000f60200720c */ /* 0x000fe20003fa6270 */
[----:B------:R-:W-:Y:S08]  /*4220*/  HMMA.16816.F32.BF16 R36, R60, R56, R36 ;  /* 0x000000383c24723c */ /* 0x000ff00000041824 */
[C---:B------:R-:W-:Y:S08]  /*4230*/  HMMA.16816.F32.BF16 R52, R68.reuse, R84, R52 ;  /* 0x000000544434723c */ /* 0x040ff00000041834 */
[C---:B------:R-:W-:Y:S08]  /*4240*/  HMMA.16816.F32.BF16 R48, R68.reuse, R86, R48 ;  /* 0x000000564430723c */ /* 0x040ff00000041830 */
[C---:B------:R-:W-:Y:S08]  /*4250*/  HMMA.16816.F32.BF16 R44, R68.reuse, R72, R44 ;  /* 0x00000048442c723c */ /* 0x040ff0000004182c */
[C---:B------:R-:W-:Y:S08]  /*4260*/  HMMA.16816.F32.BF16 R40, R68.reuse, R74, R40 ;  /* 0x0000004a4428723c */ /* 0x040ff00000041828 */
[C---:B----4-:R-:W-:Y:S08]  /*4270*/  HMMA.16816.F32.BF16 R20, R68.reuse, R6, R20 ;  /* 0x000000064414723c */ /* 0x050ff00000041814 */
[C---:B-----5:R-:W-:Y:S08]  /*4280*/  HMMA.16816.F32.BF16 R80, R68.reuse, R16, R80 ;  /* 0x000000104450723c */ /* 0x060ff00000041850 */
[C---:B------:R-:W-:Y:S08]  /*4290*/  HMMA.16816.F32.BF16 R76, R68.reuse, R18, R76 ;  /* 0x00000012444c723c */ /* 0x040ff0000004184c */
[----:B------:R-:W-:Y:S01]  /*42a0*/  HMMA.16816.F32.BF16 R36, R68, R4, R36 ;  /* 0x000000044424723c */ /* 0x000fe20000041824 */
[----:B------:R-:W-:Y:S01]  /*42b0*/  VIADD R4, R26, 0x8 ;  /* 0x000000081a047836 */ /* 0x000fe20000000000 */
[----:B------:R-:W-:Y:S06]  /*42c0*/  BAR.SYNC.DEFER_BLOCKING 0x0 ;  /* 0x0000000000007b1d */ /* 0x000fec0000010000 */
[----:B------:R-:W-:-:S12]  /*42d0*/  BRA.U !UP0, `(.L_x_2143) ;  /* 0x0000000108f47547 */ /* 0x000fd8000b800000 */
        /* <DEDUP_REMOVED lines=61> */
.L_x_2143:
[----:B------:R-:W-:Y:S01]  /*46b0*/  ISETP.GT.AND P1, PT, R27, R2, PT ;  /* 0x000000021b00720c */ /* 0x000fe20003f24270 */
[----:B------:R-:W-:Y:S01]  /*46c0*/  VIADD R6, R26, 0x10 ;  /* 0x000000101a067836 */ /* 0x000fe20000000000 */
[-C--:B------:R-:W-:Y:S01]  /*46d0*/  ISETP.GE.AND P0, PT, R2, R245.reuse, PT ;  /* 0x000000f50200720c */ /* 0x080fe20003f06270 */
[C---:B------:R-:W-:Y:S01]  /*46e0*/  VIADD R2, R26.reuse, 0x9 ;  /* 0x000000091a027836 */ /* 0x040fe20000000000 */
[----:B------:R-:W-:Y:S01]  /*46f0*/  FSEL R18, R53, -INF , !P6 ;  /* 0xff80000035127808 */ /* 0x000fe20007000000 */
[C---:B------:R-:W-:Y:S01]  /*4700*/  VIADD R53, R26.reuse, 0x18 ;  /* 0x000000181a357836 */ /* 0x040fe20000000000 */
[----:B------:R-:W-:Y:S01]  /*4710*/  ISETP.GT.AND P3, PT, R247, R4, PT ;  /* 0x00000004f700720c */ /* 0x000fe20003f64270 */
[----:B------:R-:W-:Y:S01]  /*4720*/  VIADD R7, R26, 0x28 ;  /* 0x000000281a077836 */ /* 0x000fe20000000000 */
[C---:B------:R-:W-:Y:S01]  /*4730*/  ISETP.GE.AND P2, PT, R4.reuse, R246, PT ;  /* 0x000000f60400720c */ /* 0x040fe20003f46270 */
[----:B------:R-:W2:Y:S01]  /*4740*/  LDCU UR30, c[0x0][0x45c] ;  /* 0x00008b80ff1e77ac */ /* 0x000ea20008000800 */
[----:B------:R-:W-:Y:S01]  /*4750*/  ISETP.GT.AND P6, PT, R27, R4, PT ;  /* 0x000000041b00720c */ /* 0x000fe20003fc4270 */
[----:B------:R-:W-:Y:S01]  /*4760*/  IMAD.WIDE.U32 R134, R9, -0x2daee0ad, RZ ;  /* 0xd2511f5309867825 */ /* 0x000fe200078e00ff */
[-C--:B------:R-:W-:Y:S01]  /*4770*/  ISETP.GE.AND P4, PT, R4, R245.reuse, PT ;  /* 0x000000f50400720c */ /* 0x080fe20003f86270 */
[----:B------:R-:W-:Y:S01]  /*4780*/  USHF.L.U32 UR27, UR23, 0x1, URZ ;  /* 0x00000001171b7899 */ /* 0x000fe200080006ff */
[----:B------:R-:W-:Y:S01]  /*4790*/  FSEL R4, R55, -INF , !P1 ;  /* 0xff80000037047808 */ /* 0x000fe20004800000 */
[----:B------:R-:W-:Y:S01]  /*47a0*/  IMAD.WIDE.U32 R110, R25, -0x326172a9, RZ ;  /* 0xcd9e8d57196e7825 */ /* 0x000fe200078e00ff */
[----:B------:R-:W-:Y:S01]  /*47b0*/  FSEL R18, R18, -INF , !P5 ;  /* 0xff80000012127808 */ /* 0x000fe20006800000 */
[----:B------:R-:W-:Y:S01]  /*47c0*/  UIADD3 UR25, UPT, UPT, UR34, -0x61c88647, URZ ;  /* 0x9e3779b922197890 */ /* 0x000fe2000fffe0ff */
[----:B------:R-:W-:Y:S01]  /*47d0*/  ISETP.GT.AND P5, PT, R247, R2, PT ;  /* 0x00000002f700720c */ /* 0x000fe20003fa4270 */
[----:B------:R-:W-:Y:S01]  /*47e0*/  UIADD3 UR4, UPT, UPT, UR35, -0x4498517b, URZ ;  /* 0xbb67ae8523047890 */ /* 0x000fe2000fffe0ff */
[----:B------:R-:W-:Y:S01]  /*47f0*/  FSEL R4, R4, -INF , !P0 ;  /* 0xff80000004047808 */ /* 0x000fe20004000000 */
[----:B------:R-:W-:Y:S01]  /*4800*/  UIADD3 UR18, UPT, UPT, UR35, 0x76cf5d0a, URZ ;  /* 0x76cf5d0a23127890 */ /* 0x000fe2000fffe0ff */
[----:B------:R-:W-:Y:S01]  /*4810*/  FSEL R48, R48, -INF , !P3 ;  /* 0xff80000030307808 */ /* 0x000fe20005800000 */
[----:B------:R-:W-:Y:S01]  /*4820*/  UIADD3 UR19, UPT, UPT, UR34, 0x3c6ef372, URZ ;  /* 0x3c6ef37222137890 */ /* 0x000fe2000fffe0ff */
[C---:B------:R-:W-:Y:S01]  /*4830*/  ISETP.GE.AND P1, PT, R2.reuse, R246, PT ;  /* 0x000000f60200720c */ /* 0x040fe20003f26270 */
[----:B------:R-:W-:Y:S01]  /*4840*/  UIADD3 UR17, UPT, UPT, UR34, -0x255992d5, URZ ;  /* 0xdaa66d2b22117890 */ /* 0x000fe2000fffe0ff */
[----:B------:R-:W-:Y:S01]  /*4850*/  ISETP.GT.AND P0, PT, R27, R2, PT ;  /* 0x000000021b00720c */ /* 0x000fe20003f04270 */
[----:B------:R-:W-:Y:S01]  /*4860*/  UIADD3 UR16, UPT, UPT, UR35, 0x32370b8f, URZ ;  /* 0x32370b8f23107890 */ /* 0x000fe2000fffe0ff */
[----:B------:R-:W-:Y:S01]  /*4870*/  ISETP.GE.AND P3, PT, R2, R245, PT ;  /* 0x000000f50200720c */ /* 0x000fe20003f66270 */
[----:B------:R-:W-:Y:S01]  /*4880*/  VIADD R2, R26, 0x11 ;  /* 0x000000111a027836 */ /* 0x000fe20000000000 */
[----:B------:R-:W-:Y:S01]  /*4890*/  FSEL R5, R50, -INF , !P6 ;  /* 0xff80000032057808 */ /* 0x000fe20007000000 */
[C---:B------:R-:W-:Y:S01]  /*48a0*/  VIADD R50, R26.reuse, 0x20 ;  /* 0x000000201a327836 */ /* 0x040fe20000000000 */
[-C--:B------:R-:W-:Y:S01]  /*48b0*/  ISETP.GT.AND P6, PT, R247, R6.reuse, PT ;  /* 0x00000006f700720c */ /* 0x080fe20003fc4270 */
[----:B------:R-:W-:Y:S01]  /*48c0*/  UIADD3 UR14, UPT, UPT, UR35, -0x126145ec, URZ ;  /* 0xed9eba14230e7890 */ /* 0x000fe2000fffe0ff */
[----:B-1----:R-:W-:Y:S01]  /*48d0*/  FSEL R14, R49, -INF , !P5 ;  /* 0xff800000310e7808 */ /* 0x002fe20006800000 */
[----:B------:R-:W-:Y:S01]  /*48e0*/  VIADD R49, R26, 0x21 ;  /* 0x000000211a317836 */ /* 0x000fe20000000000 */
[----:B------:R-:W-:Y:S01]  /*48f0*/  FSEL R5, R5, -INF , !P4 ;  /* 0xff80000005057808 */ /* 0x000fe20006000000 */
[----:B------:R-:W-:Y:S01]  /*4900*/  UIADD3 UR15, UPT, UPT, UR34, 0x78dde6e4, URZ ;  /* 0x78dde6e4220f7890 */ /* 0x000fe2000fffe0ff */
[----:B------:R-:W-:Y:S01]  /*4910*/  FSEL R48, R48, -INF , !P2 ;  /* 0xff80000030307808 */ /* 0x000fe20005000000 */
[----:B------:R-:W-:Y:S01]  /*4920*/  UIADD3 UR13, UPT, UPT, UR34, 0x1715609d, URZ ;  /* 0x1715609d220d7890 */ /* 0x000fe2000fffe0ff */
[----:B------:R-:W-:Y:S01]  /*4930*/  ISETP.GT.AND P4, PT, R27, R6, PT ;  /* 0x000000061b00720c */ /* 0x000fe20003f84270 */
[----:B------:R-:W-:Y:S01]  /*4940*/  UIADD3 UR12, UPT, UPT, UR35, -0x56f99767, URZ ;  /* 0xa9066899230c7890 */ /* 0x000fe2000fffe0ff */
[----:B------:R-:W-:Y:S01]  /*4950*/  FSEL R15, R51, -INF , !P0 ;  /* 0xff800000330f7808 */ /* 0x000fe20004000000 */
[----:B------:R-:W-:Y:S01]  /*4960*/  VIADD R51, R26, 0x19 ;  /* 0x000000191a337836 */ /* 0x000fe20000000000 */
[----:B------:R-:W-:Y:S01]  /*4970*/  ISETP.GE.AND P2, PT, R6, R246, PT ;  /* 0x000000f60600720c */ /* 0x000fe20003f46270 */
[----:B------:R-:W-:Y:S01]  /*4980*/  UIADD3 UR7, UPT, UPT, UR34, -0x4ab325aa, URZ ;  /* 0xb54cda5622077890 */ /* 0x000fe2000fffe0ff */
[-C--:B------:R-:W-:Y:S01]  /*4990*/  ISETP.GT.AND P0, PT, R247, R2.reuse, PT ;  /* 0x00000002f700720c */ /* 0x080fe20003f04270 */
[----:B------:R-:W-:Y:S01]  /*49a0*/  STL.64 [R1+0x10], R134 ;  /* 0x0000108601007387 */ /* 0x000fe20000100a00 */
[----:B------:R-:W-:Y:S01]  /*49b0*/  FSEL R19, R44, -INF , !P6 ;  /* 0xff8000002c137808 */ /* 0x000fe20007000000 */
[----:B------:R-:W-:Y:S01]  /*49c0*/  USHF.L.U32 UR26, UR26, 0x3, URZ ;  /* 0x000000031a1a7899 */ /* 0x000fe200080006ff */
[----:B------:R-:W-:Y:S01]  /*49d0*/  ISETP.GT.AND P6, PT, R27, R2, PT ;  /* 0x000000021b00720c */ /* 0x000fe20003fc4270 */
[----:B------:R-:W-:Y:S01]  /*49e0*/  UISETP.GT.U32.AND UP0, UPT, UR23, UR21, UPT ;  /* 0x000000151700728c */ /* 0x000fe2000bf04070 */
[----:B------:R-:W-:-:S02]  /*49f0*/  FSEL R44, R14, -INF , !P1 ;  /* 0xff8000000e2c7808 */ /* 0x000fc40004800000 */
[----:B------:R-:W-:Y:S02]  /*4a00*/  ISETP.GT.AND P1, PT, R247, R53, PT ;  /* 0x00000035f700720c */ /* 0x000fe40003f24270 */
[----:B------:R-:W-:Y:S01]  /*4a10*/  FSEL R13, R46, -INF , !P4 ;  /* 0xff8000002e0d7808 */ /* 0x000fe20006000000 */
[----:B------:R-:W-:Y:S01]  /*4a20*/  VIADD R46, R26, 0x31 ;  /* 0x000000311a2e7836 */ /* 0x000fe20000000000 */
[----:B------:R-:W-:Y:S02]  /*4a30*/  ISETP.GE.AND P4, PT, R2, R246, PT ;  /* 0x000000f60200720c */ /* 0x000fe40003f86270 */
[----:B------:R-:W-:Y:S01]  /*4a40*/  FSEL R17, R45, -INF , !P0 ;  /* 0xff8000002d117808 */ /* 0x000fe20004000000 */
[C---:B------:R-:W-:Y:S01]  /*4a50*/  VIADD R45, R26.reuse, 0x38 ;  /* 0x000000381a2d7836 */ /* 0x040fe20000000000 */
[----:B------:R-:W-:Y:S02]  /*4a60*/  FSEL R19, R19, -INF , !P2 ;  /* 0xff80000013137808 */ /* 0x000fe40005000000 */
[----:B------:R-:W-:Y:S01]  /*4a70*/  FSEL R12, R47, -INF , !P6 ;  /* 0xff8000002f0c7808 */ /* 0x000fe20007000000 */
[----:B------:R-:W-:Y:S01]  /*4a80*/  VIADD R47, R26, 0x30 ;  /* 0x000000301a2f7836 */ /* 0x000fe20000000000 */
[----:B------:R-:W-:-:S02]  /*4a90*/  ISETP.GT.AND P2, PT, R247, R51, PT ;  /* 0x00000033f700720c */ /* 0x000fc40003f44270 */
[----:B------:R-:W-:Y:S02]  /*4aa0*/  ISETP.GE.AND P6, PT, R53, R246, PT ;  /* 0x000000f63500720c */ /* 0x000fe40003fc6270 */
[----:B------:R-:W-:Y:S02]  /*4ab0*/  FSEL R16, R40, -INF , !P1 ;  /* 0xff80000028107808 */ /* 0x000fe40004800000 */
[----:B------:R-:W-:Y:S02]  /*4ac0*/  ISETP.GT.AND P1, PT, R247, R50, PT ;  /* 0x00000032f700720c */ /* 0x000fe40003f24270 */
[----:B------:R-:W-:Y:S02]  /*4ad0*/  FSEL R17, R17, -INF , !P4 ;  /* 0xff80000011117808 */ /* 0x000fe40006000000 */
[----:B------:R-:W-:Y:S01]  /*4ae0*/  ISETP.GE.AND P5, PT, R6, R245, PT ;  /* 0x000000f50600720c */ /* 0x000fe20003fa6270 */
[----:B------:R-:W-:Y:S01]  /*4af0*/  VIADD R6, R26, 0x29 ;  /* 0x000000291a067836 */ /* 0x000fe20000000000 */
[----:B------:R-:W-:-:S02]  /*4b00*/  ISETP.GE.AND P4, PT, R51, R246, PT ;  /* 0x000000f63300720c */ /* 0x000fc40003f86270 */
[----:B------:R-:W-:Y:S02]  /*4b10*/  FSEL R14, R41, -INF , !P2 ;  /* 0xff800000290e7808 */ /* 0x000fe40005000000 */
[----:B------:R-:W-:Y:S02]  /*4b20*/  FSEL R16, R16, -INF , !P6 ;  /* 0xff80000010107808 */ /* 0x000fe40007000000 */
[----:B------:R-:W-:Y:S02]  /*4b30*/  ISETP.GE.AND P6, PT, R50, R246, PT ;  /* 0x000000f63200720c */ /* 0x000fe40003fc6270 */
[----:B------:R-:W-:Y:S02]  /*4b40*/  FSEL R36, R36, -INF , !P1 ;  /* 0xff80000024247808 */ /* 0x000fe40004800000 */
[----:B------:R-:W-:Y:S02]  /*4b50*/  FSEL R14, R14, -INF , !P4 ;  /* 0xff8000000e0e7808 */ /* 0x000fe40006000000 */
[----:B------:R-:W-:-:S02]  /*4b60*/  ISETP.GT.AND P4, PT, R247, R7, PT ;  /* 0x00000007f700720c */ /* 0x000fc40003f84270 */
[C---:B------:R-:W-:Y:S02]  /*4b70*/  ISETP.GT.AND P1, PT, R247.reuse, R6, PT ;  /* 0x00000006f700720c */ /* 0x040fe40003f24270 */
[----:B------:R-:W-:Y:S02]  /*4b80*/  FSEL R106, R36, -INF , !P6 ;  /* 0xff800000246a7808 */ /* 0x000fe40007000000 */
[----:B------:R-:W-:Y:S02]  /*4b90*/  ISETP.GT.AND P6, PT, R247, R26, PT ;  /* 0x0000001af700720c */ /* 0x000fe40003fc4270 */
[----:B------:R-:W-:Y:S02]  /*4ba0*/  FSEL R36, R20, -INF , !P4 ;  /* 0xff80000014247808 */ /* 0x000fe40006000000 */
[----:B------:R-:W-:Y:S02]  /*4bb0*/  FSEL R20, R21, -INF , !P1 ;  /* 0xff80000015147808 */ /* 0x000fe40004800000 */
[----:B------:R-:W-:-:S02]  /*4bc0*/  ISETP.GE.AND P1, PT, R26, R246, PT ;  /* 0x000000f61a00720c */ /* 0x000fc40003f26270 */
[----:B------:R-:W-:Y:S02]  /*4bd0*/  FSEL R40, R52, -INF , !P6 ;  /* 0xff80000034287808 */ /* 0x000fe40007000000 */
[----:B------:R-:W-:Y:S02]  /*4be0*/  ISETP.GT.AND P2, PT, R247, R49, PT ;  /* 0x00000031f700720c */ /* 0x000fe40003f44270 */
[----:B------:R-:W-:Y:S02]  /*4bf0*/  FSEL R40, R40, -INF , !P1 ;  /* 0xff80000028287808 */ /* 0x000fe40004800000 */
[----:B------:R-:W-:Y:S02]  /*4c00*/  FSEL R37, R37, -INF , !P2 ;  /* 0xff80000025257808 */ /* 0x000fe40005000000 */
[----:B------:R-:W-:Y:S02]  /*4c10*/  FMNMX3.FTZ R21, R40, R18, R48, !PT ;  /* 0x0000001228157276 */ /* 0x000fe40007810030 */
[----:B------:R-:W-:-:S02]  /*4c20*/  ISETP.GE.AND P2, PT, R49, R246, PT ;  /* 0x000000f63100720c */ /* 0x000fc40003f46270 */
[----:B------:R-:W-:Y:S02]  /*4c30*/  FMNMX3.FTZ R21, R21, R44, R19, !PT ;  /* 0x0000002c15157276 */ /* 0x000fe40007810013 */
[----:B------:R-:W-:Y:S02]  /*4c40*/  ISETP.GT.AND P6, PT, R247, R47, PT ;  /* 0x0000002ff700720c */ /* 0x000fe40003fc4270 */
[----:B------:R-:W-:Y:S02]  /*4c50*/  ISETP.GE.AND P4, PT, R7, R246, PT ;  /* 0x000000f60700720c */ /* 0x000fe40003f86270 */
[----:B------:R-:W-:Y:S02]  /*4c60*/  FMNMX3.FTZ R21, R21, R17, R16, !PT ;  /* 0x0000001115157276 */ /* 0x000fe40007810010 */
[----:B------:R-:W-:Y:S02]  /*4c70*/  FSEL R37, R37, -INF , !P2 ;  /* 0xff80000025257808 */ /* 0x000fe40005000000 */
[----:B------:R-:W-:Y:S01]  /*4c80*/  ISETP.GE.AND P0, PT, R2, R245, PT ;  /* 0x000000f50200720c */ /* 0x000fe20003f06270 */
[----:B------:R-:W-:Y:S01]  /*4c90*/  VIADD R2, R26, 0x39 ;  /* 0x000000391a027836 */ /* 0x000fe20000000000 */
[----:B------:R-:W-:-:S02]  /*4ca0*/  ISETP.GT.AND P2, PT, R247, R46, PT ;  /* 0x0000002ef700720c */ /* 0x000fc40003f44270 */
[----:B------:R-:W-:Y:S02]  /*4cb0*/  FSEL R80, R80, -INF , !P6 ;  /* 0xff80000050507808 */ /* 0x000fe40007000000 */
[----:B------:R-:W-:Y:S02]  /*4cc0*/  FSEL R36, R36, -INF , !P4 ;  /* 0xff80000024247808 */ /* 0x000fe40006000000 */
[-C--:B------:R-:W-:Y:S02]  /*4cd0*/  ISETP.GE.AND P1, PT, R47, R246.reuse, PT ;  /* 0x000000f62f00720c */ /* 0x080fe40003f26270 */
[----:B------:R-:W-:Y:S02]  /*4ce0*/  ISETP.GT.AND P6, PT, R247, R45, PT ;  /* 0x0000002df700720c */ /* 0x000fe40003fc4270 */
[----:B------:R-:W-:Y:S02]  /*4cf0*/  ISETP.GE.AND P4, PT, R6, R246, PT ;  /* 0x000000f60600720c */ /* 0x000fe40003f86270 */
[----:B------:R-:W-:-:S02]  /*4d00*/  FMNMX3.FTZ R21, R21, R14, R106, !PT ;  /* 0x0000000e15157276 */ /* 0x000fc4000781006a */
[----:B------:R-:W-:Y:S02]  /*4d10*/  FSEL R81, R81, -INF , !P2 ;  /* 0xff80000051517808 */ /* 0x000fe40005000000 */
[----:B------:R-:W-:Y:S02]  /*4d20*/  FSEL R133, R80, -INF , !P1 ;  /* 0xff80000050857808 */ /* 0x000fe40004800000 */
[-C--:B------:R-:W-:Y:S02]  /*4d30*/  ISETP.GE.AND P2, PT, R45, R246.reuse, PT ;  /* 0x000000f62d00720c */ /* 0x080fe40003f46270 */
[----:B------:R-:W-:Y:S02]  /*4d40*/  FSEL R76, R76, -INF , !P6 ;  /* 0xff8000004c4c7808 */ /* 0x000fe40007000000 */
[----:B------:R-:W-:Y:S02]  /*4d50*/  FSEL R20, R20, -INF , !P4 ;  /* 0xff80000014147808 */ /* 0x000fe40006000000 */
[----:B------:R-:W-:-:S02]  /*4d60*/  ISETP.GE.AND P1, PT, R46, R246, PT ;  /* 0x000000f62e00720c */ /* 0x000fc40003f26270 */
[----:B------:R-:W-:Y:S02]  /*4d70*/  ISETP.GT.AND P6, PT, R247, R2, PT ;  /* 0x00000002f700720c */ /* 0x000fe40003fc4270 */
[----:B------:R-:W-:Y:S02]  /*4d80*/  FMNMX3.FTZ R21, R21, R37, R36, !PT ;  /* 0x0000002515157276 */ /* 0x000fe40007810024 */
[----:B------:R-:W-:Y:S02]  /*4d90*/  FSEL R123, R76, -INF , !P2 ;  /* 0xff8000004c7b7808 */ /* 0x000fe40005000000 */
[----:B------:R-:W-:Y:S02]  /*4da0*/  FSEL R132, R81, -INF , !P1 ;  /* 0xff80000051847808 */ /* 0x000fe40004800000 */
[----:B------:R-:W-:Y:S02]  /*4db0*/  ISETP.GE.AND P2, PT, R2, R246, PT ;  /* 0x000000f60200720c */ /* 0x000fe40003f46270 */
[----:B------:R-:W-:-:S02]  /*4dc0*/  FSEL R58, R77, -INF , !P6 ;  /* 0xff8000004d3a7808 */ /* 0x000fc40007000000 */
[----:B------:R-:W-:Y:S02]  /*4dd0*/  FMNMX3.FTZ R21, R21, R20, R133, !PT ;  /* 0x0000001415157276 */ /* 0x000fe40007810085 */
[----:B------:R-:W-:Y:S02]  /*4de0*/  FSEL R58, R58, -INF , !P2 ;  /* 0xff8000003a3a7808 */ /* 0x000fe40005000000 */
[----:B------:R-:W-:Y:S02]  /*4df0*/  FMNMX3.FTZ R21, R21, R132, R123, !PT ;  /* 0x0000008415157276 */ /* 0x000fe4000781007b */
[----:B------:R-:W-:Y:S02]  /*4e00*/  ISETP.GT.AND P4, PT, R27, R53, PT ;  /* 0x000000351b00720c */ /* 0x000fe40003f84270 */
[----:B------:R-:W-:Y:S02]  /*4e10*/  FMNMX.FTZ R21, R58, R21, !PT ;  /* 0x000000153a157209 */ /* 0x000fe40007810000 */
[----:B------:R-:W-:-:S02]  /*4e20*/  FSEL R15, R15, -INF , !P3 ;  /* 0xff8000000f0f7808 */ /* 0x000fc40005800000 */
[C---:B------:R-:W-:Y:S01]  /*4e30*/  ISETP.GT.AND P3, PT, R27.reuse, R51, PT ;  /* 0x000000331b00720c */ /* 0x040fe20003f64270 */
[----:B------:R-:W1:Y:S01]  /*4e40*/  SHFL.BFLY PT, R41, R21, 0x2, 0x1f ;  /* 0x0c401f0015297f89 */ /* 0x000e6200000e0000 */
[C---:B------:R-:W-:Y:S02]  /*4e50*/  ISETP.GT.AND P6, PT, R27.reuse, R50, PT ;  /* 0x000000321b00720c */ /* 0x040fe40003fc4270 */
[----:B------:R-:W-:Y:S02]  /*4e60*/  FSEL R12, R12, -INF , !P0 ;  /* 0xff8000000c0c7808 */ /* 0x000fe40004000000 */
[----:B------:R-:W-:Y:S02]  /*4e70*/  ISETP.GT.AND P0, PT, R27, R49, PT ;  /* 0x000000311b00720c */ /* 0x000fe40003f04270 */
[----:B------:R-:W-:Y:S02]  /*4e80*/  ISETP.GE.AND P1, PT, R53, R245, PT ;  /* 0x000000f53500720c */ /* 0x000fe40003f26270 */
[----:B------:R-:W-:-:S02]  /*4e90*/  FSEL R42, R42, -INF , !P4 ;  /* 0xff8000002a2a7808 */ /* 0x000fc40006000000 */
[----:B------:R-:W-:Y:S02]  /*4ea0*/  ISETP.GE.AND P4, PT, R49, R245, PT ;  /* 0x000000f53100720c */ /* 0x000fe40003f86270 */
[----:B------:R-:W-:Y:S02]  /*4eb0*/  FSEL R49, R43, -INF , !P3 ;  /* 0xff8000002b317808 */ /* 0x000fe40005800000 */
[----:B------:R-:W-:Y:S02]  /*4ec0*/  FSEL R38, R38, -INF , !P6 ;  /* 0xff80000026267808 */ /* 0x000fe40007000000 */
[----:B------:R-:W-:Y:S02]  /*4ed0*/  ISETP.GT.AND P3, PT, R27, R7, PT ;  /* 0x000000071b00720c */ /* 0x000fe40003f64270 */
[----:B------:R-:W-:Y:S02]  /*4ee0*/  ISETP.GE.AND P6, PT, R7, R245, PT ;  /* 0x000000f50700720c */ /* 0x000fe40003fc6270 */
[----:B------:R-:W-:-:S02]  /*4ef0*/  FSEL R43, R39, -INF , !P0 ;  /* 0xff800000272b7808 */ /* 0x000fc40004000000 */
[----:B------:R-:W-:Y:S02]  /*4f00*/  FSEL R7, R42, -INF , !P1 ;  /* 0xff8000002a077808 */ /* 0x000fe40004800000 */
[C---:B------:R-:W-:Y:S02]  /*4f10*/  ISETP.GT.AND P0, PT, R27.reuse, R6, PT ;  /* 0x000000061b00720c */ /* 0x040fe40003f04270 */
[----:B------:R-:W-:Y:S02]  /*4f20*/  ISETP.GT.AND P1, PT, R27, R26, PT ;  /* 0x0000001a1b00720c */ /* 0x000fe40003f24270 */
[----:B------:R-:W-:Y:S02]  /*4f30*/  FSEL R42, R23, -INF , !P0 ;  /* 0xff800000172a7808 */ /* 0x000fe40004000000 */
[----:B------:R-:W-:Y:S02]  /*4f40*/  ISETP.GE.AND P0, PT, R26, R245, PT ;  /* 0x000000f51a00720c */ /* 0x000fe40003f06270 */
[----:B------:R-:W-:-:S02]  /*4f50*/  FSEL R39, R54, -INF , !P1 ;  /* 0xff80000036277808 */ /* 0x000fc40004800000 */
[----:B------:R-:W-:Y:S02]  /*4f60*/  FSEL R22, R22, -INF , !P3 ;  /* 0xff80000016167808 */ /* 0x000fe40005800000 */
[----:B------:R-:W-:Y:S02]  /*4f70*/  FSEL R39, R39, -INF , !P0 ;  /* 0xff80000027277808 */ /* 0x000fe40004000000 */
[----:B------:R-:W-:Y:S02]  /*4f80*/  FSEL R23, R43, -INF , !P4 ;  /* 0xff8000002b177808 */ /* 0x000fe40006000000 */
[----:B------:R-:W-:Y:S02]  /*4f90*/  FSEL R13, R13, -INF , !P5 ;  /* 0xff8000000d0d7808 */ /* 0x000fe40006800000 */
[----:B------:R-:W-:Y:S02]  /*4fa0*/  FMNMX3.FTZ R43, R39, R4, R5, !PT ;  /* 0x00000004272b7276 */ /* 0x000fe40007810005 */
[----:B-1----:R-:W-:-:S02]  /*4fb0*/  FMNMX.FTZ R41, R21, R41, !PT ;  /* 0x0000002915297209 */ /* 0x002fc40007810000 */
[----:B------:R-:W-:Y:S02]  /*4fc0*/  FSEL R21, R22, -INF , !P6 ;  /* 0xff80000016157808 */ /* 0x000fe40007000000 */
[-C--:B------:R-:W-:Y:S02]  /*4fd0*/  ISETP.GE.AND P2, PT, R51, R245.reuse, PT ;  /* 0x000000f53300720c */ /* 0x080fe40003f46270 */
[----:B------:R-:W-:Y:S02]  /*4fe0*/  ISETP.GE.AND P5, PT, R50, R245, PT ;  /* 0x000000f53200720c */ /* 0x000fe40003fa6270 */
[----:B------:R-:W-:Y:S02]  /*4ff0*/  FMNMX3.FTZ R22, R43, R15, R13, !PT ;  /* 0x0000000f2b167276 */ /* 0x000fe4000781000d */
[C---:B------:R-:W-:Y:S01]  /*5000*/  ISETP.GT.AND P1, PT, R27.reuse, R47, PT ;  /* 0x0000002f1b00720c */ /* 0x040fe20003f24270 */
[----:B------:R-:W1:Y:S01]  /*5010*/  SHFL.BFLY PT, R43, R41, 0x1, 0x1f ;  /* 0x0c201f00292b7f89 */ /* 0x000e6200000e0000 */
[----:B------:R-:W-:-:S02]  /*5020*/  ISETP.GT.AND P0, PT, R27, R46, PT ;  /* 0x0000002e1b00720c */ /* 0x000fc40003f04270 */
[----:B------:R-:W-:Y:S02]  /*5030*/  ISETP.GE.AND P3, PT, R6, R245, PT ;  /* 0x000000f50600720c */ /* 0x000fe40003f66270 */
[----:B------:R-:W-:Y:S02]  /*5040*/  FSEL R6, R49, -INF , !P2 ;  /* 0xff80000031067808 */ /* 0x000fe40005000000 */
[----:B------:R-:W-:Y:S02]  /*5050*/  FSEL R38, R38, -INF , !P5 ;  /* 0xff80000026267808 */ /* 0x000fe40006800000 */
[----:B------:R-:W-:Y:S02]  /*5060*/  FMNMX3.FTZ R22, R22, R12, R7, !PT ;  /* 0x0000000c16167276 */ /* 0x000fe40007810007 */
[----:B------:R-:W-:Y:S02]  /*5070*/  FSEL R57, R82, -INF , !P1 ;  /* 0xff80000052397808 */ /* 0x000fe40004800000 */
[----:B------:R-:W-:-:S02]  /*5080*/  FSEL R56, R83, -INF , !P0 ;  /* 0xff80000053387808 */ /* 0x000fc40004000000 */
[----:B------:R-:W-:Y:S02]  /*5090*/  ISETP.GT.AND P1, PT, R27, R2, PT ;  /* 0x000000021b00720c */ /* 0x000fe40003f24270 */
[-C--:B------:R-:W-:Y:S02]  /*50a0*/  ISETP.GE.AND P0, PT, R2, R245.reuse, PT ;  /* 0x000000f50200720c */ /* 0x080fe40003f06270 */
[----:B------:R-:W-:Y:S02]  /*50b0*/  ISETP.GE.AND P2, PT, R47, R245, PT ;  /* 0x000000f52f00720c */ /* 0x000fe40003f46270 */
[----:B------:R-:W-:Y:S02]  /*50c0*/  ISETP.GT.AND P6, PT, R27, R45, PT ;  /* 0x0000002d1b00720c */ /* 0x000fe40003fc4270 */
[----:B------:R-:W-:Y:S02]  /*50d0*/  FMNMX3.FTZ R2, R22, R6, R38, !PT ;  /* 0x0000000616027276 */ /* 0x000fe40007810026 */
[----:B------:R-:W-:-:S02]  /*50e0*/  ISETP.GE.AND P4, PT, R46, R245, PT ;  /* 0x000000f52e00720c */ /* 0x000fc40003f86270 */
[----:B------:R-:W-:Y:S02]  /*50f0*/  ISETP.GE.AND P5, PT, R45, R245, PT ;  /* 0x000000f52d00720c */ /* 0x000fe40003fa6270 */
[----:B------:R-:W-:Y:S02]  /*5100*/  FSEL R55, R78, -INF , !P6 ;  /* 0xff8000004e377808 */ /* 0x000fe40007000000 */
[----:B------:R-:W-:Y:S02]  /*5110*/  FSEL R22, R42, -INF , !P3 ;  /* 0xff8000002a167808 */ /* 0x000fe40005800000 */
[----:B------:R-:W-:Y:S02]  /*5120*/  FSEL R57, R57, -INF , !P2 ;  /* 0xff80000039397808 */ /* 0x000fe40005000000 */
[----:B------:R-:W-:Y:S02]  /*5130*/  FMNMX3.FTZ R2, R2, R23, R21, !PT ;  /* 0x0000001702027276 */ /* 0x000fe40007810015 */
[----:B------:R-:W-:-:S02]  /*5140*/  FSEL R53, R79, -INF , !P1 ;  /* 0xff8000004f357808 */ /* 0x000fc40004800000 */
[----:B------:R-:W-:Y:S02]  /*5150*/  FSEL R56, R56, -INF , !P4 ;  /* 0xff80000038387808 */ /* 0x000fe40006000000 */
[----:B------:R-:W-:Y:S02]  /*5160*/  FSEL R55, R55, -INF , !P5 ;  /* 0xff80000037377808 */ /* 0x000fe40006800000 */
[----:B------:R-:W-:Y:S02]  /*5170*/  FMNMX3.FTZ R2, R2, R22, R57, !PT ;  /* 0x0000001602027276 */ /* 0x000fe40007810039 */
[----:B------:R-:W-:Y:S02]  /*5180*/  FSEL R53, R53, -INF , !P0 ;  /* 0xff80000035357808 */ /* 0x000fe40004000000 */
[----:B------:R-:W-:Y:S02]  /*5190*/  FMNMX3.FTZ R2, R2, R56, R55, !PT ;  /* 0x0000003802027276 */ /* 0x000fe40007810037 */
[----:B------:R-:W-:-:S02]  /*51a0*/  LOP3.LUT R0, R0, UR34, R111, 0x96, !PT ;  /* 0x0000002200007c12 */ /* 0x000fc4000f8e966f */
[----:B------:R-:W-:Y:S02]  /*51b0*/  FMNMX.FTZ R42, R53, R2, !PT ;  /* 0x00000002352a7209 */ /* 0x000fe40007810000 */
[----:B-1----:R-:W-:Y:S01]  /*51c0*/  FMNMX.FTZ R2, R41, R43, !PT ;  /* 0x0000002b29027209 */ /* 0x002fe20007810000 */
[----:B------:R-:W-:Y:S02]  /*51d0*/  IMAD.WIDE.U32 R108, R0, -0x2daee0ad, RZ ;  /* 0xd2511f53006c7825 */ /* 0x000fe400078e00ff */
[----:B------:R-:W1:Y:S01]  /*51e0*/  SHFL.BFLY PT, R41, R42, 0x2, 0x1f ;  /* 0x0c401f002a297f89 */ /* 0x000e6200000e0000 */
[C---:B------:R-:W-:Y:S01]  /*51f0*/  FSETP.NEU.FTZ.AND P0, PT, R2.reuse, -INF , PT ;  /* 0xff8000000200780b */ /* 0x040fe20003f1d000 */
[----:B--2---:R-:W-:Y:S01]  /*5200*/  FMUL.FTZ R59, R2, UR30 ;  /* 0x0000001e023b7c20 */ /* 0x004fe20008410000 */
[----:B------:R-:W-:Y:S01]  /*5210*/  LOP3.LUT R9, R134, UR4, R109, 0x96, !PT ;  /* 0x0000000486097c12 */ /* 0x000fe2000f8e966d */
[----:B------:R-:W-:Y:S01]  /*5220*/  UIADD3 UR4, UPT, UPT, UR35, 0x646e171e, URZ ;  /* 0x646e171e23047890 */ /* 0x000fe2000fffe0ff */
[----:B------:R-:W-:Y:S02]  /*5230*/  STL.64 [R1+0x8], R108 ;  /* 0x0000086c01007387 */ /* 0x000fe40000100a00 */
[----:B------:R-:W-:Y:S01]  /*5240*/  FSEL R59, R59, RZ, P0 ;  /* 0x000000ff3b3b7208 */ /* 0x000fe20000000000 */
[----:B------:R-:W-:Y:S01]  /*5250*/  IMAD.WIDE.U32 R138, R9, -0x326172a9, RZ ;  /* 0xcd9e8d57098a7825 */ /* 0x000fe200078e00ff */
[----:B------:R-:W-:-:S03]  /*5260*/  LOP3.LUT R9, R164, 0x200, R8, 0xf8, !PT ;  /* 0x00000200a4097812 */ /* 0x000fc600078ef808 */
[--C-:B------:R-:W-:Y:S01]  /*5270*/  FFMA.FTZ R104, R18, UR30, -R59.reuse ;  /* 0x0000001e12687c23 */ /* 0x100fe2000801083b */
[--C-:B------:R-:W-:Y:S01]  /*5280*/  FFMA.FTZ R105, R40, UR30, -R59.reuse ;  /* 0x0000001e28697c23 */ /* 0x100fe2000801083b */
[--C-:B------:R-:W-:Y:S01]  /*5290*/  FFMA.FTZ R221, R16, UR30, -R59.reuse ;  /* 0x0000001e10dd7c23 */ /* 0x100fe2000801083b */
[--C-:B------:R-:W-:Y:S01]  /*52a0*/  FFMA.FTZ R227, R17, UR30, -R59.reuse ;  /* 0x0000001e11e37c23 */ /* 0x100fe2000801083b */
[--C-:B------:R-:W-:Y:S01]  /*52b0*/  FFMA.FTZ R231, R19, UR30, -R59.reuse ;  /* 0x0000001e13e77c23 */ /* 0x100fe2000801083b */
[----:B------:R-:W-:Y:S01]  /*52c0*/  LEA R229, R9, UR5, 0x1 ;  /* 0x0000000509e57c11 */ /* 0x000fe2000f8e08ff */
[----:B------:R-:W-:Y:S01]  /*52d0*/  MUFU.EX2 R104, R104 ;  /* 0x0000006800687308 */ /* 0x000fe20000000800 */
[--C-:B------:R-:W-:Y:S01]  /*52e0*/  FFMA.FTZ R120, R48, UR30, -R59.reuse ;  /* 0x0000001e30787c23 */ /* 0x100fe2000801083b */
[--C-:B------:R-:W-:Y:S01]  /*52f0*/  FFMA.FTZ R118, R44, UR30, -R59.reuse ;  /* 0x0000001e2c767c23 */ /* 0x100fe2000801083b */
[--C-:B------:R-:W-:Y:S01]  /*5300*/  FFMA.FTZ R219, R14, UR30, -R59.reuse ;  /* 0x0000001e0edb7c23 */ /* 0x100fe2000801083b */
[--C-:B------:R-:W-:Y:S01]  /*5310*/  FFMA.FTZ R215, R106, UR30, -R59.reuse ;  /* 0x0000001e6ad77c23 */ /* 0x100fe2000801083b */
[--C-:B------:R-:W-:Y:S01]  /*5320*/  FFMA.FTZ R211, R37, UR30, -R59.reuse ;  /* 0x0000001e25d37c23 */ /* 0x100fe2000801083b */
[----:B-1----:R-:W-:Y:S01]  /*5330*/  FMNMX.FTZ R18, R42, R41, !PT ;  /* 0x000000292a127209 */ /* 0x002fe20007810000 */
[----:B------:R-:W-:Y:S01]  /*5340*/  IMAD.U32 R42, RZ, RZ, UR27 ;  /* 0x0000001bff2a7e24 */ /* 0x000fe2000f8e00ff */
[----:B------:R-:W1:Y:S01]  /*5350*/  MUFU.EX2 R105, R105 ;  /* 0x0000006900697308 */ /* 0x000e620000000800 */
[----:B------:R-:W-:Y:S01]  /*5360*/  UIADD3 UR27, UPT, UPT, UR27, 0x1, URZ ;  /* 0x000000011b1b7890 */ /* 0x000fe2000fffe0ff */
[----:B------:R-:W-:Y:S01]  /*5370*/  FFMA.FTZ R210, R36, UR30, -R59 ;  /* 0x0000001e24d27c23 */ /* 0x000fe2000801083b */
[----:B------:R-:W2:Y:S01]  /*5380*/  SHFL.BFLY PT, R40, R18, 0x1, 0x1f ;  /* 0x0c201f0012287f89 */ /* 0x000ea200000e0000 */
[----:B------:R-:W-:Y:S01]  /*5390*/  LOP3.LUT R42, R42, UR35, R135, 0x96, !PT ;  /* 0x000000232a2a7c12 */ /* 0x000fe2000f8e9687 */
[--C-:B------:R-:W-:Y:S01]  /*53a0*/  FFMA.FTZ R200, R20, UR30, -R59.reuse ;  /* 0x0000001e14c87c23 */ /* 0x100fe2000801083b */
[--C-:B------:R-:W-:Y:S01]  /*53b0*/  FFMA.FTZ R169, R123, UR30, -R59.reuse ;  /* 0x0000001e7ba97c23 */ /* 0x100fe2000801083b */
[----:B------:R-:W-:Y:S01]  /*53c0*/  FFMA.FTZ R167, R58, UR30, -R59 ;  /* 0x0000001e3aa77c23 */ /* 0x000fe2000801083b */
[----:B------:R-:W-:Y:S01]  /*53d0*/  MUFU.EX2 R120, R120 ;  /* 0x0000007800787308 */ /* 0x000fe20000000800 */
[----:B------:R-:W-:-:S04]  /*53e0*/  IMAD.WIDE.U32 R42, R42, -0x326172a9, RZ ;  /* 0xcd9e8d572a2a7825 */ /* 0x000fc800078e00ff */
[--C-:B------:R-:W-:Y:S01]  /*53f0*/  FFMA.FTZ R179, R133, UR30, -R59.reuse ;  /* 0x0000001e85b37c23 */ /* 0x100fe2000801083b */
[----:B------:R-:W-:Y:S01]  /*5400*/  FFMA.FTZ R170, R132, UR30, -R59 ;  /* 0x0000001e84aa7c23 */ /* 0x000fe2000801083b */
[----:B------:R-:W-:Y:S01]  /*5410*/  STL.64 [R1], R138 ;  /* 0x0000008a01007387 */ /* 0x000fe20000100a00 */
[----:B------:R-:W-:Y:S01]  /*5420*/  IMAD.IADD R237, R178, 0x1, R229 ;  /* 0x00000001b2ed7824 */ /* 0x000fe200078e02e5 */
[----:B------:R-:W-:Y:S01]  /*5430*/  LOP3.LUT R74, R110, UR25, R43, 0x96, !PT ;  /* 0x000000196e4a7c12 */ /* 0x000fe2000f8e962b */
[----:B------:R-:W3:Y:S01]  /*5440*/  MUFU.EX2 R118, R118 ;  /* 0x0000007600767308 */ /* 0x000ee20000000800 */
[----:B-1----:R-:W-:Y:S02]  /*5450*/  F2FP.BF16.F32.PACK_AB R225, R104, R105 ;  /* 0x0000006968e1723e */ /* 0x002fe400000010ff */
[----:B------:R-:W-:Y:S01]  /*5460*/  LDSM.16.MT88.4 R152, [R237+0x18000] ;  /* 0x01800000ed98783b */ /* 0x000fe20000004200 */
[----:B------:R-:W-:Y:S01]  /*5470*/  IMAD.WIDE.U32 R74, R74, -0x2daee0ad, RZ ;  /* 0xd2511f534a4a7825 */ /* 0x000fe200078e00ff */
[----:B------:R-:W-:-:S03]  /*5480*/  PRMT R223, R225, 0x7632, R223 ;  /* 0x00007632e1df7816 */ /* 0x000fc600000000df */
[----:B------:R-:W-:Y:S01]  /*5490*/  IMAD.IADD R228, R24, 0x1, R237 ;  /* 0x0000000118e47824 */ /* 0x000fe200078e02ed */
[----:B------:R-:W-:Y:S01]  /*54a0*/  LOP3.LUT R16, R108, UR18, R75, 0x96, !PT ;  /* 0x000000126c107c12 */ /* 0x000fe2000f8e964b */
[----:B------:R-:W-:Y:S01]  /*54b0*/  MUFU.EX2 R231, R231 ;  /* 0x000000e700e77308 */ /* 0x000fe20000000800 */
[----:B------:R-:W-:Y:S02]  /*54c0*/  PRMT R128, R225, 0x5410, R223 ;  /* 0x00005410e1807816 */ /* 0x000fe400000000df */
[----:B--2---:R-:W-:Y:S01]  /*54d0*/  FMNMX.FTZ R0, R18, R40, !PT ;  /* 0x0000002812007209 */ /* 0x004fe20007810000 */
[----:B------:R-:W-:Y:S01]  /*54e0*/  IMAD.WIDE.U32 R16, R16, -0x326172a9, RZ ;  /* 0xcd9e8d5710107825 */ /* 0x000fe200078e00ff */
[----:B------:R-:W-:Y:S01]  /*54f0*/  LOP3.LUT R18, R42, UR19, R139, 0x96, !PT ;  /* 0x000000132a127c12 */ /* 0x000fe2000f8e968b */
[----:B------:R-:W-:Y:S01]  /*5500*/  LDSM.16.MT88.4 R160, [R228+0x18000] ;  /* 0x01800000e4a0783b */ /* 0x000fe20000004200 */
[C---:B------:R-:W-:Y:S01]  /*5510*/  FSETP.NEU.FTZ.AND P0, PT, R0.reuse, -INF , PT ;  /* 0xff8000000000780b */ /* 0x040fe20003f1d000 */
[----:B------:R-:W-:Y:S01]  /*5520*/  FMUL.FTZ R54, R0, UR30 ;  /* 0x0000001e00367c20 */ /* 0x000fe20008410000 */
[----:B------:R-:W-:Y:S01]  /*5530*/  LOP3.LUT R66, R138, UR17, R17, 0x96, !PT ;  /* 0x000000118a427c12 */ /* 0x000fe2000f8e9611 */
[----:B------:R-:W-:Y:S01]  /*5540*/  IMAD.WIDE.U32 R18, R18, -0x2daee0ad, RZ ;  /* 0xd2511f5312127825 */ /* 0x000fe200078e00ff */
[----:B------:R-:W1:Y:S01]  /*5550*/  MUFU.EX2 R227, R227 ;  /* 0x000000e300e37308 */ /* 0x000e620000000800 */
[----:B---3--:R-:W-:-:S02]  /*5560*/  F2FP.BF16.F32.PACK_AB R213, R118, R120 ;  /* 0x0000007876d5723e */ /* 0x008fc400000010ff */
[----:B------:R-:W-:Y:S01]  /*5570*/  FSEL R54, R54, RZ, P0 ;  /* 0x000000ff36367208 */ /* 0x000fe20000000000 */
[----:B------:R-:W-:Y:S01]  /*5580*/  IMAD.WIDE.U32 R66, R66, -0x2daee0ad, RZ ;  /* 0xd2511f5342427825 */ /* 0x000fe200078e00ff */
[----:B------:R-:W-:Y:S02]  /*5590*/  LOP3.LUT R74, R74, UR16, R19, 0x96, !PT ;  /* 0x000000104a4a7c12 */ /* 0x000fe4000f8e9613 */
[----:B------:R-:W-:Y:S01]  /*55a0*/  PRMT R212, R213, 0x7632, R212 ;  /* 0x00007632d5d47816 */ /* 0x000fe200000000d4 */
[----:B------:R-:W-:Y:S01]  /*55b0*/  FFMA.FTZ R121, R4, UR30, -R54 ;  /* 0x0000001e04797c23 */ /* 0x000fe20008010836 */
[----:B------:R-:W-:Y:S01]  /*55c0*/  LOP3.LUT R4, R18, UR14, R67, 0x96, !PT ;  /* 0x0000000e12047c12 */ /* 0x000fe2000f8e9643 */
[----:B------:R-:W-:-:S04]  /*55d0*/  IMAD.WIDE.U32 R74, R74, -0x326172a9, RZ ;  /* 0xcd9e8d574a4a7825 */ /* 0x000fc800078e00ff */
[--C-:B------:R-:W-:Y:S01]  /*55e0*/  FFMA.FTZ R119, R5, UR30, -R54.reuse ;  /* 0x0000001e05777c23 */ /* 0x100fe20008010836 */
[--C-:B------:R-:W-:Y:S01]  /*55f0*/  FFMA.FTZ R122, R39, UR30, -R54.reuse ;  /* 0x0000001e277a7c23 */ /* 0x100fe20008010836 */
[--C-:B------:R-:W-:Y:S01]  /*5600*/  FFMA.FTZ R127, R15, UR30, -R54.reuse ;  /* 0x0000001e0f7f7c23 */ /* 0x100fe20008010836 */
[----:B------:R-:W-:Y:S01]  /*5610*/  IMAD.WIDE.U32 R4, R4, -0x326172a9, RZ ;  /* 0xcd9e8d5704047825 */ /* 0x000fe200078e00ff */
[----:B------:R-:W-:Y:S01]  /*5620*/  LOP3.LUT R16, R16, UR15, R75, 0x96, !PT ;  /* 0x0000000f10107c12 */ /* 0x000fe2000f8e964b */
[----:B------:R-:W-:Y:S02]  /*5630*/  MUFU.EX2 R121, R121 ;  /* 0x0000007900797308 */ /* 0x000fe40000000800 */
[--C-:B------:R-:W-:Y:S01]  /*5640*/  FFMA.FTZ R230, R13, UR30, -R54.reuse ;  /* 0x0000001e0de67c23 */ /* 0x100fe20008010836 */
[--C-:B------:R-:W-:Y:S01]  /*5650*/  FFMA.FTZ R226, R12, UR30, -R54.reuse ;  /* 0x0000001e0ce27c23 */ /* 0x100fe20008010836 */
[----:B------:R-:W-:Y:S01]  /*5660*/  LOP3.LUT R74, R74, UR13, R5, 0x96, !PT ;  /* 0x0000000d4a4a7c12 */ /* 0x000fe2000f8e9605 */
[----:B------:R-:W-:Y:S01]  /*5670*/  IMAD.WIDE.U32 R16, R16, -0x2daee0ad, RZ ;  /* 0xd2511f5310107825 */ /* 0x000fe200078e00ff */
[----:B------:R-:W2:Y:S03]  /*5680*/  LDC R5, c[0x0][0x4f8] ;  /* 0x00013e00ff057b82 */ /* 0x000ea60000000800 */
[--C-:B------:R-:W-:Y:S01]  /*5690*/  FFMA.FTZ R220, R7, UR30, -R54.reuse ;  /* 0x0000001e07dc7c23 */ /* 0x100fe20008010836 */
[----:B------:R-:W-:Y:S01]  /*56a0*/  FFMA.FTZ R218, R6, UR30, -R54 ;  /* 0x0000001e06da7c23 */ /* 0x000fe20008010836 */
[----:B------:R-:W3:Y:S01]  /*56b0*/  MUFU.EX2 R122, R122 ;  /* 0x0000007a007a7308 */ /* 0x000ee20000000800 */
[----:B------:R-:W-:Y:S01]  /*56c0*/  LOP3.LUT R66, R66, UR12, R17, 0x96, !PT ;  /* 0x0000000c42427c12 */ /* 0x000fe2000f8e9611 */
[----:B------:R-:W-:Y:S01]  /*56d0*/  IMAD.WIDE.U32 R74, R74, -0x2daee0ad, RZ ;  /* 0xd2511f534a4a7825 */ /* 0x000fe200078e00ff */
[----:B-1----:R-:W-:-:S03]  /*56e0*/  F2FP.BF16.F32.PACK_AB R206, R227, R231 ;  /* 0x000000e7e3ce723e */ /* 0x002fc600000010ff */
[----:B------:R-:W-:Y:S01]  /*56f0*/  FFMA.FTZ R214, R38, UR30, -R54 ;  /* 0x0000001e26d67c23 */ /* 0x000fe20008010836 */
[----:B------:R-:W-:Y:S01]  /*5700*/  PRMT R130, R213, 0x5410, R212 ;  /* 0x00005410d5827816 */ /* 0x000fe200000000d4 */
[----:B------:R-:W-:Y:S01]  /*5710*/  IMAD.WIDE.U32 R66, R66, -0x326172a9, RZ ;  /* 0xcd9e8d5742427825 */ /* 0x000fe200078e00ff */
[----:B------:R-:W-:Y:S01]  /*5720*/  LOP3.LUT R89, R16, UR4, R75, 0x96, !PT ;  /* 0x0000000410597c12 */ /* 0x000fe2000f8e964b */
[----:B------:R-:W-:Y:S01]  /*5730*/  MUFU.EX2 R119, R119 ;  /* 0x0000007700777308 */ /* 0x000fe20000000800 */
[----:B------:R-:W-:Y:S01]  /*5740*/  PRMT R204, R206, 0x7632, R204 ;  /* 0x00007632cecc7816 */ /* 0x000fe200000000cc */
[----:B------:R-:W-:Y:S01]  /*5750*/  IMAD.MOV.U32 R12, RZ, RZ, R66 ;  /* 0x000000ffff0c7224 */ /* 0x000fe200078e0042 */
[----:B------:R-:W-:Y:S01]  /*5760*/  LOP3.LUT R4, R4, UR7, R67, 0x96, !PT ;  /* 0x0000000704047c12 */ /* 0x000fe2000f8e9643 */
[----:B------:R-:W-:Y:S01]  /*5770*/  IMAD.IADD R67, R24, 0x1, R229 ;  /* 0x0000000118437824 */ /* 0x000fe200078e02e5 */
[----:B------:R-:W-:Y:S01]  /*5780*/  PRMT R73, R66, 0x7773, RZ ;  /* 0x0000777342497816 */ /* 0x000fe200000000ff */
[----:B------:R-:W-:Y:S01]  /*5790*/  IMAD.MOV.U32 R17, RZ, RZ, R74 ;  /* 0x000000ffff117224 */ /* 0x000fe200078e004a */
[C---:B------:R-:W-:Y:S01]  /*57a0*/  LOP3.LUT R62, R4.reuse, 0xffff, RZ, 0xc0, !PT ;  /* 0x0000ffff043e7812 */ /* 0x040fe200078ec0ff */
[----:B------:R-:W1:Y:S01]  /*57b0*/  MUFU.EX2 R127, R127 ;  /* 0x0000007f007f7308 */ /* 0x000e620000000800 */
[----:B------:R-:W4:Y:S01]  /*57c0*/  LDSM.16.MT88.4 R144, [R67+0x18000] ;  /* 0x018000004390783b */ /* 0x000f220000004200 */
[C---:B------:R-:W-:Y:S01]  /*57d0*/  PRMT R61, R4.reuse, 0x7632, R61 ;  /* 0x00007632043d7816 */ /* 0x040fe2000000003d */
[--C-:B------:R-:W-:Y:S01]  /*57e0*/  FFMA.FTZ R209, R23, UR30, -R54.reuse ;  /* 0x0000001e17d17c23 */ /* 0x100fe20008010836 */
[----:B------:R-:W-:Y:S01]  /*57f0*/  LOP3.LUT R65, R4, 0xff, RZ, 0xc0, !PT ;  /* 0x000000ff04417812 */ /* 0x000fe200078ec0ff */
[----:B------:R-:W5:Y:S01]  /*5800*/  LDSM.16.MT88.4 R48, [R67+0x1a000] ;  /* 0x01a000004330783b */ /* 0x000f620000004200 */
[----:B--2---:R-:W-:Y:S01]  /*5810*/  LOP3.LUT R5, R5, 0xff, RZ, 0xc0, !PT ;  /* 0x000000ff05057812 */ /* 0x004fe200078ec0ff */
[----:B------:R-:W-:Y:S01]  /*5820*/  FFMA.FTZ R199, R21, UR30, -R54 ;  /* 0x0000001e15c77c23 */ /* 0x000fe20008010836 */
[----:B------:R-:W-:Y:S01]  /*5830*/  SHF.R.U32.HI R62, RZ, 0x8, R62 ;  /* 0x00000008ff3e7819 */ /* 0x000fe2000001163e */
[----:B------:R-:W-:Y:S01]  /*5840*/  MUFU.EX2 R230, R230 ;  /* 0x000000e600e67308 */ /* 0x000fe20000000800 */
[----:B------:R-:W-:Y:S01]  /*5850*/  SHF.R.U32.HI R75, RZ, 0x18, R4 ;  /* 0x00000018ff4b7819 */ /* 0x000fe20000011604 */
[----:B------:R-:W-:Y:S01]  /*5860*/  IMAD R52, R5, 0x10000, R5 ;  /* 0x0001000005347824 */ /* 0x000fe200078e0205 */
[----:B------:R-:W-:Y:S01]  /*5870*/  LOP3.LUT R61, R61, 0xff, RZ, 0xc0, !PT ;  /* 0x000000ff3d3d7812 */ /* 0x000fe200078ec0ff */
[----:B------:R-:W2:Y:S01]  /*5880*/  LDSM.16.MT88.4 R80, [R67+0x1c000] ;  /* 0x01c000004350783b */ /* 0x000ea20000004200 */
[----:B---3--:R-:W-:Y:S01]  /*5890*/  F2FP.BF16.F32.PACK_AB R217, R121, R122 ;  /* 0x0000007a79d9723e */ /* 0x008fe200000010ff */
[----:B------:R-:W-:Y:S01]  /*58a0*/  FFMA.FTZ R198, R22, UR30, -R54 ;  /* 0x0000001e16c67c23 */ /* 0x000fe20008010836 */
[----:B------:R-:W-:Y:S01]  /*58b0*/  PRMT R5, R65, 0x5410, R62 ;  /* 0x0000541041057816 */ /* 0x000fe2000000003e */
[----:B------:R-:W3:Y:S01]  /*58c0*/  MUFU.EX2 R226, R226 ;  /* 0x000000e200e27308 */ /* 0x000ee20000000800 */
[----:B------:R-:W-:Y:S01]  /*58d0*/  PRMT R4, R61, 0x5410, R75 ;  /* 0x000054103d047816 */ /* 0x000fe2000000004b */
[----:B------:R-:W-:Y:S01]  /*58e0*/  LDSM.16.MT88.4 R112, [R67+0x1e000] ;  /* 0x01e000004370783b */ /* 0x000fe20000004200 */
[----:B------:R-:W-:Y:S01]  /*58f0*/  PRMT R216, R217, 0x7632, R216 ;  /* 0x00007632d9d87816 */ /* 0x000fe200000000d8 */
[----:B------:R-:W-:Y:S01]  /*5900*/  FFMA.FTZ R166, R55, UR30, -R54 ;  /* 0x0000001e37a67c23 */ /* 0x000fe20008010836 */
[--C-:B------:R-:W-:Y:S01]  /*5910*/  HSET2.LE.AND R5, R5, R52.reuse, PT ;  /* 0x0000003405057233 */ /* 0x100fe20003803000 */
[----:B------:R-:W-:Y:S01]  /*5920*/  LDSM.16.MT88.4 R40, [R67+0x1e800] ;  /* 0x01e800004328783b */ /* 0x000fe20000004200 */
[----:B------:R-:W-:Y:S01]  /*5930*/  HSET2.LE.AND R4, R4, R52, PT ;  /* 0x0000003404047233 */ /* 0x000fe20003803000 */
[----:B------:R-:W-:Y:S01]  /*5940*/  MUFU.EX2 R221, R221 ;  /* 0x000000dd00dd7308 */ /* 0x000fe20000000800 */
[C---:B------:R-:W-:Y:S01]  /*5950*/  PRMT R63, R66.reuse, 0x7772, RZ ;  /* 0x00007772423f7816 */ /* 0x040fe200000000ff */
[----:B------:R-:W-:Y:S01]  /*5960*/  LDSM.16.MT88.4 R20, [R67+0x1b000] ;  /* 0x01b000004314783b */ /* 0x000fe20000004200 */
[----:B------:R-:W-:Y:S01]  /*5970*/  PRMT R129, R217, 0x5410, R216 ;  /* 0x00005410d9817816 */ /* 0x000fe200000000d8 */
[--C-:B------:R-:W-:Y:S01]  /*5980*/  FFMA.FTZ R165, R53, UR30, -R54.reuse ;  /* 0x0000001e35a57c23 */ /* 0x100fe20008010836 */
[----:B------:R-:W-:Y:S01]  /*5990*/  LOP3.LUT R126, R89, 0xffff, RZ, 0xc0, !PT ;  /* 0x0000ffff597e7812 */ /* 0x000fe200078ec0ff */
[--C-:B------:R-:W-:Y:S01]  /*59a0*/  FFMA.FTZ R175, R57, UR30, -R54.reuse ;  /* 0x0000001e39af7c23 */ /* 0x100fe20008010836 */
[----:B------:R-:W-:Y:S01]  /*59b0*/  PRMT R13, R63, 0x5410, R73 ;  /* 0x000054103f0d7816 */ /* 0x000fe20000000049 */
[----:B------:R-:W5:Y:S01]  /*59c0*/  MUFU.EX2 R219, R219 ;  /* 0x000000db00db7308 */ /* 0x000f620000000800 */
[----:B------:R-:W-:Y:S01]  /*59d0*/  PRMT R64, R66, 0x7771, RZ ;  /* 0x0000777142407816 */ /* 0x000fe200000000ff */
[----:B------:R-:W-:Y:S01]  /*59e0*/  FFMA.FTZ R168, R56, UR30, -R54 ;  /* 0x0000001e38a87c23 */ /* 0x000fe20008010836 */
[----:B------:R-:W-:Y:S01]  /*59f0*/  LOP3.LUT R14, R12, 0xff, RZ, 0xc0, !PT ;  /* 0x000000ff0c0e7812 */ /* 0x000fe200078ec0ff */
[----:B------:R-:W-:Y:S01]  /*5a00*/  LDSM.16.MT88.4 R56, [R67+0x19800] ;  /* 0x019800004338783b */ /* 0x000fe20000004200 */
[----:B------:R-:W-:-:S02]  /*5a10*/  LOP3.LUT R128, R128, R5, RZ, 0xc0, !PT ;  /* 0x0000000580807212 */ /* 0x000fc400078ec0ff */
[----:B------:R-:W-:Y:S01]  /*5a20*/  LOP3.LUT R129, R129, R4, RZ, 0xc0, !PT ;  /* 0x0000000481817212 */ /* 0x000fe200078ec0ff */
[----:B------:R-:W-:Y:S01]  /*5a30*/  MUFU.EX2 R220, R220 ;  /* 0x000000dc00dc7308 */ /* 0x000fe20000000800 */
[----:B-1----:R-:W-:Y:S01]  /*5a40*/  F2FP.BF16.F32.PACK_AB R208, R127, R119 ;  /* 0x000000777fd0723e */ /* 0x002fe200000010ff */
[----:B------:R-:W1:Y:S01]  /*5a50*/  LDSM.16.MT88.4 R4, [R67+0x18800] ;  /* 0x018800004304783b */ /* 0x000e620000004200 */
[----:B------:R-:W-:Y:S02]  /*5a60*/  LOP3.LUT R91, R89, 0xff, RZ, 0xc0, !PT ;  /* 0x000000ff595b7812 */ /* 0x000fe400078ec0ff */
[----:B------:R-:W-:Y:S02]  /*5a70*/  SHF.R.U32.HI R126, RZ, 0x8, R126 ;  /* 0x00000008ff7e7819 */ /* 0x000fe4000001167e */
[----:B------:R-:W-:Y:S01]  /*5a80*/  LOP3.LUT R13, R13, 0xff00ff, RZ, 0xc0, !PT ;  /* 0x00ff00ff0d0d7812 */ /* 0x000fe200078ec0ff */
[----:B------:R-:W2:Y:S01]  /*5a90*/  MUFU.EX2 R218, R218 ;  /* 0x000000da00da7308 */ /* 0x000ea20000000800 */
[----:B------:R-:W-:-:S02]  /*5aa0*/  PRMT R14, R14, 0x5410, R64 ;  /* 0x000054100e0e7816 */ /* 0x000fc40000000040 */
[C---:B------:R-:W-:Y:S02]  /*5ab0*/  PRMT R207, R208.reuse, 0x7632, R207 ;  /* 0x00007632d0cf7816 */ /* 0x040fe400000000cf */
[----:B------:R-:W-:Y:S02]  /*5ac0*/  PRMT R12, R91, 0x5410, R126 ;  /* 0x000054105b0c7816 */ /* 0x000fe4000000007e */
[----:B------:R-:W-:Y:S01]  /*5ad0*/  PRMT R90, R89, 0x7632, R90 ;  /* 0x00007632595a7816 */ /* 0x000fe2000000005a */
[----:B------:R-:W-:Y:S01]  /*5ae0*/  MUFU.EX2 R214, R214 ;  /* 0x000000d600d67308 */ /* 0x000fe20000000800 */
[--C-:B------:R-:W-:Y:S02]  /*5af0*/  HSET2.LE.AND R14, R14, R52.reuse, PT ;  /* 0x000000340e0e7233 */ /* 0x100fe40003803000 */
[----:B------:R-:W-:Y:S02]  /*5b00*/  HSET2.LE.AND R13, R13, R52, PT ;  /* 0x000000340d0d7233 */ /* 0x000fe40003803000 */
[----:B------:R-:W-:-:S02]  /*5b10*/  PRMT R131, R208, 0x5410, R207 ;  /* 0x00005410d0837816 */ /* 0x000fc400000000cf */
[----:B------:R-:W-:Y:S01]  /*5b20*/  PRMT R99, R74, 0x7771, RZ ;  /* 0x000077714a637816 */ /* 0x000fe200000000ff */
[----:B------:R-:W1:Y:S01]  /*5b30*/  MUFU.EX2 R209, R209 ;  /* 0x000000d100d17308 */ /* 0x000e620000000800 */
[----:B------:R-:W-:Y:S02]  /*5b40*/  SHF.R.U32.HI R89, RZ, 0x18, R89 ;  /* 0x00000018ff597819 */ /* 0x000fe40000011659 */
[----:B------:R-:W-:Y:S02]  /*5b50*/  LOP3.LUT R17, R17, 0xff, RZ, 0xc0, !PT ;  /* 0x000000ff11117812 */ /* 0x000fe400078ec0ff */
[----:B------:R-:W-:Y:S02]  /*5b60*/  LOP3.LUT R90, R90, 0xff, RZ, 0xc0, !PT ;  /* 0x000000ff5a5a7812 */ /* 0x000fe400078ec0ff */
[----:B------:R-:W-:Y:S01]  /*5b70*/  HSET2.LE.AND R12, R12, R52, PT ;  /* 0x000000340c0c7233 */ /* 0x000fe20003803000 */
[----:B------:R-:W-:Y:S01]  /*5b80*/  MUFU.EX2 R215, R215 ;  /* 0x000000d700d77308 */ /* 0x000fe20000000800 */
[----:B---3--:R-:W-:-:S02]  /*5b90*/  F2FP.BF16.F32.PACK_AB R197, R226, R230 ;  /* 0x000000e6e2c5723e */ /* 0x008fc400000010ff */
[----:B------:R-:W-:Y:S02]  /*5ba0*/  PRMT R16, R206, 0x5410, R204 ;  /* 0x00005410ce107816 */ /* 0x000fe400000000cc */
[----:B------:R-:W-:Y:S02]  /*5bb0*/  LOP3.LUT R130, R130, R14, RZ, 0xc0, !PT ;  /* 0x0000000e82827212 */ /* 0x000fe400078ec0ff */
[----:B------:R-:W-:Y:S01]  /*5bc0*/  LOP3.LUT R131, R131, R13, RZ, 0xc0, !PT ;  /* 0x0000000d83837212 */ /* 0x000fe200078ec0ff */
[----:B------:R-:W3:Y:S01]  /*5bd0*/  MUFU.EX2 R211, R211 ;  /* 0x000000d300d37308 */ /* 0x000ee20000000800 */
[----:B------:R-:W-:Y:S02]  /*5be0*/  PRMT R17, R17, 0x5410, R99 ;  /* 0x0000541011117816 */ /* 0x000fe40000000063 */
[----:B------:R-:W-:Y:S02]  /*5bf0*/  PRMT R39, R90, 0x5410, R89 ;  /* 0x000054105a277816 */ /* 0x000fe40000000059 */
[----:B------:R-:W-:Y:S01]  /*5c00*/  PRMT R196, R197, 0x7632, R196 ;  /* 0x00007632c5c47816 */ /* 0x000fe200000000c4 */
[----:B----4-:R-:W-:Y:S01]  /*5c10*/  HMMA.16816.F32.BF16 R140, R128, R144, RZ ;  /* 0x00000090808c723c */ /* 0x010fe200000418ff */
[----:B------:R-:W-:Y:S01]  /*5c20*/  LOP3.LUT R16, R16, R12, RZ, 0xc0, !PT ;  /* 0x0000000c10107212 */ /* 0x000fe200078ec0ff */
[----:B------:R-:W-:Y:S01]  /*5c30*/  MUFU.EX2 R210, R210 ;  /* 0x000000d200d27308 */ /* 0x000fe20000000800 */
[C---:B------:R-:W-:Y:S01]  /*5c40*/  PRMT R98, R74.reuse, 0x7772, RZ ;  /* 0x000077724a627816 */ /* 0x040fe200000000ff */
[----:B------:R-:W4:Y:S01]  /*5c50*/  LDSM.16.MT88.4 R12, [R67+0x1a800] ;  /* 0x01a80000430c783b */ /* 0x000f220000004200 */
[----:B------:R-:W-:-:S02]  /*5c60*/  PRMT R97, R74, 0x7773, RZ ;  /* 0x000077734a617816 */ /* 0x000fc400000000ff */
[----:B-----5:R-:W-:Y:S01]  /*5c70*/  F2FP.BF16.F32.PACK_AB R195, R219, R221 ;  /* 0x000000dddbc3723e */ /* 0x020fe200000010ff */
[C---:B------:R-:W-:Y:S01]  /*5c80*/  HMMA.16816.F32.BF16 R144, R128.reuse, R146, RZ ;  /* 0x000000928090723c */ /* 0x040fe200000418ff */
[--C-:B------:R-:W-:Y:S01]  /*5c90*/  HSET2.LE.AND R39, R39, R52.reuse, PT ;  /* 0x0000003427277233 */ /* 0x100fe20003803000 */
[----:B------:R-:W5:Y:S01]  /*5ca0*/  MUFU.EX2 R200, R200 ;  /* 0x000000c800c87308 */ /* 0x000f620000000800 */
[----:B------:R-:W-:Y:S02]  /*5cb0*/  HSET2.LE.AND R18, R17, R52, PT ;  /* 0x0000003411127233 */ /* 0x000fe40003803000 */
[----:B------:R-:W-:Y:S02]  /*5cc0*/  PRMT R19, R98, 0x5410, R97 ;  /* 0x0000541062137816 */ /* 0x000fe40000000061 */
[----:B------:R-:W-:Y:S01]  /*5cd0*/  PRMT R17, R197, 0x5410, R196 ;  /* 0x00005410c5117816 */ /* 0x000fe200000000c4 */
[----:B------:R-:W-:Y:S01]  /*5ce0*/  HMMA.16816.F32.BF16 R44, R128, R48, RZ ;  /* 0x00000030802c723c */ /* 0x000fe200000418ff */
[----:B------:R-:W-:Y:S01]  /*5cf0*/  PRMT R194, R195, 0x7632, R194 ;  /* 0x00007632c3c27816 */ /* 0x000fe200000000c2 */
[----:B------:R-:W-:Y:S01]  /*5d00*/  MUFU.EX2 R199, R199 ;  /* 0x000000c700c77308 */ /* 0x000fe20000000800 */
[----:B--2---:R-:W-:-:S02]  /*5d10*/  F2FP.BF16.F32.PACK_AB R193, R218, R220 ;  /* 0x000000dcdac1723e */ /* 0x004fc400000010ff */
[----:B------:R-:W-:Y:S02]  /*5d20*/  LOP3.LUT R19, R19, 0xff00ff, RZ, 0xc0, !PT ;  /* 0x00ff00ff13137812 */ /* 0x000fe400078ec0ff */
[----:B------:R-:W-:Y:S01]  /*5d30*/  LOP3.LUT R17, R17, R39, RZ, 0xc0, !PT ;  /* 0x0000002711117212 */ /* 0x000fe200078ec0ff */
[C---:B------:R-:W-:Y:S01]  /*5d40*/  HMMA.16816.F32.BF16 R76, R128.reuse, R80, RZ ;  /* 0x00000050804c723c */ /* 0x040fe200000418ff */
[----:B------:R-:W-:Y:S01]  /*5d50*/  PRMT R39, R195, 0x5410, R194 ;  /* 0x00005410c3277816 */ /* 0x000fe200000000c2 */
[----:B------:R-:W2:Y:S01]  /*5d60*/  MUFU.EX2 R198, R198 ;  /* 0x000000c600c67308 */ /* 0x000ea20000000800 */
[----:B------:R-:W-:Y:S02]  /*5d70*/  PRMT R192, R193, 0x7632, R192 ;  /* 0x00007632c1c07816 */ /* 0x000fe400000000c0 */
[----:B------:R-:W-:Y:S02]  /*5d80*/  HSET2.LE.AND R19, R19, R52, PT ;  /* 0x0000003413137233 */ /* 0x000fe40003803000 */
[----:B------:R-:W-:Y:S01]  /*5d90*/  LOP3.LUT R18, R39, R18, RZ, 0xc0, !PT ;  /* 0x0000001227127212 */ /* 0x000fe200078ec0ff */
[----:B------:R-:W-:Y:S01]  /*5da0*/  HMMA.16816.F32.BF16 R48, R128, R50, RZ ;  /* 0x000000328030723c */ /* 0x000fe200000418ff */
[----:B------:R-:W-:Y:S01]  /*5db0*/  PRMT R39, R193, 0x5410, R192 ;  /* 0x00005410c1277816 */ /* 0x000fe200000000c0 */
[----:B------:R-:W-:Y:S01]  /*5dc0*/  MUFU.EX2 R169, R169 ;  /* 0x000000a900a97308 */ /* 0x000fe20000000800 */
[----:B-1----:R-:W-:-:S02]  /*5dd0*/  F2FP.BF16.F32.PACK_AB R189, R209, R214 ;  /* 0x000000d6d1bd723e */ /* 0x002fc400000010ff */
[----:B------:R-:W-:Y:S02]  /*5de0*/  LOP3.LUT R19, R39, R19, RZ, 0xc0, !PT ;  /* 0x0000001327137212 */ /* 0x000fe400078ec0ff */
[----:B------:R-:W-:Y:S01]  /*5df0*/  PRMT R188, R189, 0x7632, R188 ;  /* 0x00007632bdbc7816 */ /* 0x000fe200000000bc */
[----:B------:R-:W-:Y:S01]  /*5e00*/  HMMA.16816.F32.BF16 R80, R128, R82, RZ ;  /* 0x000000528050723c */ /* 0x000fe200000418ff */
[----:B---3--:R-:W-:Y:S01]  /*5e10*/  F2FP.BF16.F32.PACK_AB R191, R211, R215 ;  /* 0x000000d7d3bf723e */ /* 0x008fe200000010ff */
[----:B------:R-:W1:Y:S01]  /*5e20*/  MUFU.EX2 R167, R167 ;  /* 0x000000a700a77308 */ /* 0x000e620000000800 */
[----:B-----5:R-:W-:Y:S01]  /*5e30*/  F2FP.BF16.F32.PACK_AB R187, R200, R210 ;  /* 0x000000d2c8bb723e */ /* 0x020fe200000010ff */
[----:B------:R-:W-:Y:S01]  /*5e40*/  LDSM.16.MT88.4 R36, [R67+0x19000] ;  /* 0x019000004324783b */ /* 0x000fe20000004200 */
[----:B------:R-:W-:Y:S02]  /*5e50*/  PRMT R190, R191, 0x7632, R190 ;  /* 0x00007632bfbe7816 */ /* 0x000fe400000000be */
[----:B------:R-:W-:Y:S01]  /*5e60*/  PRMT R186, R187, 0x7632, R186 ;  /* 0x00007632bbba7816 */ /* 0x000fe200000000ba */
[----:B------:R-:W-:Y:S01]  /*5e70*/  HMMA.16816.F32.BF16 R140, R16, R4, R140 ;  /* 0x00000004108c723c */ /* 0x000fe2000004188c */
[----:B--2---:R-:W-:Y:S01]  /*5e80*/  F2FP.BF16.F32.PACK_AB R185, R198, R199 ;  /* 0x000000c7c6b9723e */ /* 0x004fe200000010ff */
[----:B------:R-:W-:Y:S01]  /*5e90*/  MUFU.EX2 R166, R166 ;  /* 0x000000a600a67308 */ /* 0x000fe20000000800 */
[----:B------:R-:W-:-:S02]  /*5ea0*/  PRMT R66, R66, 0x7770, RZ ;  /* 0x0000777042427816 */ /* 0x000fc400000000ff */
[----:B------:R-:W-:Y:S02]  /*5eb0*/  PRMT R184, R185, 0x7632, R184 ;  /* 0x00007632b9b87816 */ /* 0x000fe400000000b8 */
[----:B------:R-:W-:Y:S01]  /*5ec0*/  ISETP.LE.U32.AND P3, PT, R66, UR6, PT ;  /* 0x0000000642007c0c */ /* 0x000fe2000bf63070 */
[C---:B------:R-:W-:Y:S01]  /*5ed0*/  HMMA.16816.F32.BF16 R144, R16.reuse, R6, R144 ;  /* 0x000000061090723c */ /* 0x040fe20000041890 */
[----:B------:R-:W2:Y:S01]  /*5ee0*/  LDSM.16.MT88.4 R4, [R67+0x1c800] ;  /* 0x01c800004304783b */ /* 0x000ea20000004200 */
[----:B------:R-:W3:Y:S01]  /*5ef0*/  MUFU.EX2 R165, R165 ;  /* 0x000000a500a57308 */ /* 0x000ee20000000800 */
[----:B-1----:R-:W-:Y:S02]  /*5f00*/  F2FP.BF16.F32.PACK_AB R174, R167, R169 ;  /* 0x000000a9a7ae723e */ /* 0x002fe400000010ff */
[----:B------:R-:W-:Y:S02]  /*5f10*/  ISETP.GT.U32.AND P2, PT, R64, UR6, PT ;  /* 0x0000000640007c0c */ /* 0x000fe4000bf44070 */
[----:B------:R-:W-:Y:S01]  /*5f20*/  PRMT R173, R174, 0x7632, R173 ;  /* 0x00007632aead7816 */ /* 0x000fe200000000ad */
[----:B----4-:R-:W-:Y:S01]  /*5f30*/  HMMA.16816.F32.BF16 R44, R16, R12, R44 ;  /* 0x0000000c102c723c */ /* 0x010fe2000004182c */
[----:B------:R-:W-:Y:S01]  /*5f40*/  IMAD.U32 R12, RZ, RZ, UR27 ;  /* 0x0000001bff0c7e24 */ /* 0x000fe2000f8e00ff */
[----:B------:R-:W-:Y:S01]  /*5f50*/  MUFU.EX2 R179, R179 ;  /* 0x000000b300b37308 */ /* 0x000fe20000000800 */
[----:B------:R-:W-:Y:S01]  /*5f60*/  ISETP.LE.U32.AND P0, PT, R65, UR6, PT ;  /* 0x0000000641007c0c */ /* 0x000fe2000bf03070 */
[----:B------:R-:W-:Y:S01]  /*5f70*/  @!P3 HFMA2.BF16_V2 R69, -RZ.H0_H0, RZ.H0_H0, -R213.H0_H0 ;  /* 0x200000ffff45b231 */ /* 0x000fe200003409d5 */
[----:B------:R-:W-:-:S02]  /*5f80*/  LOP3.LUT R62, R62, 0xffff, RZ, 0xc0, !PT ;  /* 0x0000ffff3e3e7812 */ /* 0x000fc400078ec0ff */
[----:B------:R-:W-:Y:S01]  /*5f90*/  LOP3.LUT R12, R12, UR35, R135, 0x96, !PT ;  /* 0x000000230c0c7c12 */ /* 0x000fe2000f8e9687 */
[----:B------:R-:W-:Y:S01]  /*5fa0*/  HMMA.16816.F32.BF16 R48, R16, R14, R48 ;  /* 0x0000000e1030723c */ /* 0x000fe20000041830 */
[----:B------:R-:W-:Y:S01]  /*5fb0*/  ISETP.GT.U32.AND P6, PT, R63, UR6, PT ;  /* 0x000000063f007c0c */ /* 0x000fe2000bfc4070 */
[----:B------:R-:W1:Y:S01]  /*5fc0*/  MUFU.EX2 R170, R170 ;  /* 0x000000aa00aa7308 */ /* 0x000e620000000800 */
[----:B---3--:R-:W-:Y:S01]  /*5fd0*/  F2FP.BF16.F32.PACK_AB R172, R165, R166 ;  /* 0x000000a6a5ac723e */ /* 0x008fe200000010ff */
[----:B------:R-:W-:Y:S01]  /*5fe0*/  IMAD.WIDE.U32 R12, R12, -0x326172a9, RZ ;  /* 0xcd9e8d570c0c7825 */ /* 0x000fe200078e00ff */
[----:B------:R-:W-:-:S03]  /*5ff0*/  ISETP.LE.U32.AND P5, PT, R61, UR6, PT ;  /* 0x000000063d007c0c */ /* 0x000fc6000bfa3070 */
[----:B------:R-:W-:Y:S01]  /*6000*/  @P2 HFMA2.BF16_V2 R68, -RZ.H0_H0, RZ.H0_H0, -R212.H0_H0 ;  /* 0x200000ffff442231 */ /* 0x000fe200003409d4 */
[----:B------:R-:W-:Y:S01]  /*6010*/  PRMT R171, R172, 0x7632, R171 ;  /* 0x00007632acab7816 */ /* 0x000fe200000000ab */
[C---:B------:R-:W-:Y:S01]  /*6020*/  HMMA.16816.F32.BF16 R148, R128.reuse, R152, RZ ;  /* 0x000000988094723c */ /* 0x040fe200000418ff */
[----:B------:R-:W-:Y:S01]  /*6030*/  LOP3.LUT R136, R110, UR25, R13, 0x96, !PT ;  /* 0x000000196e887c12 */ /* 0x000fe2000f8e960d */
[----:B------:R-:W-:Y:S01]  /*6040*/  MUFU.EX2 R175, R175 ;  /* 0x000000af00af7308 */ /* 0x000fe20000000800 */
[----:B------:R-:W-:Y:S01]  /*6050*/  LOP3.LUT R12, R12, UR19, R139, 0x96, !PT ;  /* 0x000000130c0c7c12 */ /* 0x000fe2000f8e968b */
[----:B------:R-:W-:Y:S01]  /*6060*/  @!P0 HFMA2.BF16_V2 R60, -RZ.H0_H0, RZ.H0_H0, -R225.H0_H0 ;  /* 0x200000ffff3c8231 */ /* 0x000fe200003409e1 */
[----:B------:R-:W-:Y:S01]  /*6070*/  ISETP.GT.U32.AND P1, PT, R73, UR6, PT ;  /* 0x0000000649007c0c */ /* 0x000fe2000bf24070 */
[----:B------:R-:W-:Y:S01]  /*6080*/  IMAD.WIDE.U32 R136, R136, -0x2daee0ad, RZ ;  /* 0xd2511f5388887825 */ /* 0x000fe200078e00ff */
[----:B------:R-:W-:Y:S01]  /*6090*/  ISETP.LE.U32.AND P4, PT, R75, UR6, PT ;  /* 0x000000064b007c0c */ /* 0x000fe2000bf83070 */
[----:B------:R-:W-:Y:S01]  /*60a0*/  HMMA.16816.F32.BF16 R152, R128, R154, RZ ;  /* 0x0000009a8098723c */ /* 0x000fe200000418ff */
[----:B------:R-:W-:Y:S01]  /*60b0*/  @!P0 PRMT R225, R60, 0x5410, RZ ;  /* 0x000054103ce18816 */ /* 0x000fe200000000ff */
[----:B------:R-:W-:Y:S01]  /*60c0*/  IMAD.WIDE.U32 R12, R12, -0x2daee0ad, RZ ;  /* 0xd2511f530c0c7825 */ /* 0x000fe200078e00ff */
[----:B------:R-:W3:Y:S01]  /*60d0*/  MUFU.EX2 R168, R168 ;  /* 0x000000a800a87308 */ /* 0x000ee20000000800 */
[----:B-1----:R-:W-:-:S02]  /*60e0*/  F2FP.BF16.F32.PACK_AB R183, R170, R179 ;  /* 0x000000b3aab7723e */ /* 0x002fc400000010ff */
[----:B------:R-:W-:Y:S01]  /*60f0*/  @!P5 HFMA2.BF16_V2 R71, -RZ.H0_H0, RZ.H0_H0, -R217.H0_H0 ;  /* 0x200000ffff47d231 */ /* 0x000fe200003409d9 */
[----:B------:R-:W-:Y:S01]  /*6100*/  ISETP.LE.U32.AND P0, PT, R62, UR6, PT ;  /* 0x000000063e007c0c */ /* 0x000fe2000bf03070 */
[----:B------:R-:W-:Y:S01]  /*6110*/  @P6 HFMA2.BF16_V2 R87, -RZ.H0_H0, RZ.H0_H0, -R208.H0_H0 ;  /* 0x200000ffff576231 */ /* 0x000fe200003409d0 */
[----:B------:R-:W-:Y:S01]  /*6120*/  LOP3.LUT R136, R136, UR16, R13, 0x96, !PT ;  /* 0x0000001088887c12 */ /* 0x000fe2000f8e960d */
[----:B--2---:R-:W-:Y:S01]  /*6130*/  HMMA.16816.F32.BF16 R76, R16, R4, R76 ;  /* 0x00000004104c723c */ /* 0x004fe2000004184c */
[----:B------:R-:W-:Y:S01]  /*6140*/  LOP3.LUT R4, R108, UR18, R137, 0x96, !PT ;  /* 0x000000126c047c12 */ /* 0x000fe2000f8e9689 */
[----:B------:R-:W-:Y:S01]  /*6150*/  @P1 HFMA2.BF16_V2 R88, -RZ.H0_H0, RZ.H0_H0, -R207.H0_H0 ;  /* 0x200000ffff581231 */ /* 0x000fe200003409cf */
[----:B------:R-:W-:Y:S01]  /*6160*/  PRMT R13, R189, 0x5410, R188 ;  /* 0x00005410bd0d7816 */ /* 0x000fe200000000bc */
[----:B------:R-:W-:Y:S01]  /*6170*/  IMAD.WIDE.U32 R136, R136, -0x326172a9, RZ ;  /* 0xcd9e8d5788887825 */ /* 0x000fe200078e00ff */
[----:B------:R-:W-:-:S03]  /*6180*/  PRMT R182, R183, 0x7632, R182 ;  /* 0x00007632b7b67816 */ /* 0x000fc600000000b6 */
[----:B------:R-:W-:Y:S01]  /*6190*/  @!P4 HFMA2.BF16_V2 R70, -RZ.H0_H0, RZ.H0_H0, -R216.H0_H0 ;  /* 0x200000ffff46c231 */ /* 0x000fe200003409d8 */
[----:B------:R-:W-:Y:S01]  /*61a0*/  @!P5 PRMT R217, R71, 0x5410, RZ ;  /* 0x0000541047d9d816 */ /* 0x000fe200000000ff */
[----:B------:R-:W-:Y:S01]  /*61b0*/  HMMA.16816.F32.BF16 R108, R128, R112, RZ ;  /* 0x00000070806c723c */ /* 0x000fe200000418ff */
[----:B------:R-:W-:-:S04]  /*61c0*/  IMAD.WIDE.U32 R134, R4, -0x326172a9, RZ ;  /* 0xcd9e8d5704867825 */ /* 0x000fc800078e00ff */
[----:B------:R-:W-:Y:S01]  /*61d0*/  @!P0 HFMA2.BF16_V2 R72, -RZ.H0_H0, RZ.H0_H0, -R223.H0_H0 ;  /* 0x200000ffff488231 */ /* 0x000fe200003409df */
[----:B---3--:R-:W-:Y:S01]  /*61e0*/  F2FP.BF16.F32.PACK_AB R181, R168, R175 ;  /* 0x000000afa8b5723e */ /* 0x008fe200000010ff */
[----:B------:R-:W-:Y:S01]  /*61f0*/  STG.E.U16 desc[UR28][R10.64], R225 ;  /* 0x000000e10a007986 */ /* 0x000fe2000c10151c */
[----:B------:R-:W-:Y:S02]  /*6200*/  @!P4 PRMT R216, R70, 0x5410, RZ ;  /* 0x0000541046d8c816 */ /* 0x000fe400000000ff */
[----:B------:R-:W-:Y:S01]  /*6210*/  LOP3.LUT R4, R138, UR17, R135, 0x96, !PT ;  /* 0x000000118a047c12 */ /* 0x000fe2000f8e9687 */
[----:B------:R-:W-:Y:S01]  /*6220*/  HMMA.16816.F32.BF16 R80, R16, R6, R80 ;  /* 0x000000061050723c */ /* 0x000fe20000041850 */
[----:B------:R-:W-:Y:S02]  /*6230*/  LOP3.LUT R134, R134, UR15, R137, 0x96, !PT ;  /* 0x0000000f86867c12 */ /* 0x000fe4000f8e9689 */
[----:B------:R-:W-:Y:S01]  /*6240*/  PRMT R180, R181, 0x7632, R180 ;  /* 0x00007632b5b47816 */ /* 0x000fe200000000b4 */
[----:B------:R-:W-:Y:S01]  /*6250*/  IMAD.WIDE.U32 R4, R4, -0x2daee0ad, RZ ;  /* 0xd2511f5304047825 */ /* 0x000fe200078e00ff */
[----:B------:R-:W-:-:S02]  /*6260*/  @!P0 PRMT R223, R72, 0x5410, RZ ;  /* 0x0000541048df8816 */ /* 0x000fc400000000ff */
[----:B------:R-:W-:Y:S01]  /*6270*/  @!P3 PRMT R213, R69, 0x5410, RZ ;  /* 0x0000541045d5b816 */ /* 0x000fe200000000ff */
[----:B------:R-:W-:Y:S01]  /*6280*/  IMAD.WIDE.U32 R134, R134, -0x2daee0ad, RZ ;  /* 0xd2511f5386867825 */ /* 0x000fe200078e00ff */
[----:B------:R-:W-:Y:S01]  /*6290*/  LOP3.LUT R5, R12, UR14, R5, 0x96, !PT ;  /* 0x0000000e0c057c12 */ /* 0x000fe2000f8e9605 */
[----:B------:R-:W-:Y:S01]  /*62a0*/  HMMA.16816.F32.BF16 R112, R128, R114, RZ ;  /* 0x000000728070723c */ /* 0x000fe200000418ff */
[----:B------:R-:W-:Y:S01]  /*62b0*/  PRMT R12, R191, 0x5410, R190 ;  /* 0x00005410bf0c7816 */ /* 0x000fe200000000be */
[----:B------:R-:W-:Y:S01]  /*62c0*/  STG.E.U16 desc[UR28][R10.64+0x2], R223 ;  /* 0x000002df0a007986 */ /* 0x000fe2000c10151c */
[----:B------:R-:W-:Y:S02]  /*62d0*/  LOP3.LUT R4, R4, UR12, R135, 0x96, !PT ;  /* 0x0000000c04047c12 */ /* 0x000fe4000f8e9687 */
[----:B------:R-:W-:Y:S02]  /*62e0*/  @P2 PRMT R212, R68, 0x5410, RZ ;  /* 0x0000541044d42816 */ /* 0x000fe400000000ff */
[----:B------:R-:W-:Y:S01]  /*62f0*/  @P1 PRMT R207, R88, 0x5410, RZ ;  /* 0x0000541058cf1816 */ /* 0x000fe200000000ff */
[----:B------:R-:W-:Y:S01]  /*6300*/  HMMA.16816.F32.BF16 R108, R16, R40, R108 ;  /* 0x00000028106c723c */ /* 0x000fe2000004186c */
[----:B------:R-:W-:Y:S01]  /*6310*/  IMAD.WIDE.U32 R40, R5, -0x326172a9, RZ ;  /* 0xcd9e8d5705287825 */ /* 0x000fe200078e00ff */
[----:B------:R-:W-:-:S02]  /*6320*/  ISETP.LE.U32.AND P3, PT, R91, UR6, PT ;  /* 0x000000065b007c0c */ /* 0x000fc4000bf63070 */
[----:B------:R-:W-:Y:S01]  /*6330*/  ISETP.LE.U32.AND P2, PT, R89, UR6, PT ;  /* 0x0000000659007c0c */ /* 0x000fe2000bf43070 */
[----:B------:R-:W-:Y:S01]  /*6340*/  IMAD.WIDE.U32 R156, R4, -0x326172a9, RZ ;  /* 0xcd9e8d57049c7825 */ /* 0x000fe200078e00ff */
[----:B------:R-:W-:Y:S02]  /*6350*/  LOP3.LUT R242, R136, UR13, R41, 0x96, !PT ;  /* 0x0000000d88f27c12 */ /* 0x000fe4000f8e9629 */
[----:B------:R-:W-:Y:S01]  /*6360*/  LDSM.16.MT88.4 R136, [R229+0x18000] ;  /* 0x01800000e588783b */ /* 0x000fe20000004200 */
[----:B------:R-:W-:Y:S02]  /*6370*/  ISETP.LE.U32.AND P1, PT, R90, UR6, PT ;  /* 0x000000065a007c0c */ /* 0x000fe4000bf23070 */
[----:B------:R-:W-:Y:S01]  /*6380*/  LOP3.LUT R107, R40, UR7, R157, 0x96, !PT ;  /* 0x00000007286b7c12 */ /* 0x000fe2000f8e969d */
[----:B------:R-:W-:Y:S01]  /*6390*/  IMAD.WIDE.U32 R242, R242, -0x2daee0ad, RZ ;  /* 0xd2511f53f2f27825 */ /* 0x000fe200078e00ff */
[----:B------:R-:W-:Y:S01]  /*63a0*/  PRMT R241, R156, 0x7771, RZ ;  /* 0x000077719cf17816 */ /* 0x000fe200000000ff */
[----:B------:R-:W-:Y:S01]  /*63b0*/  HMMA.16816.F32.BF16 R112, R16, R42, R112 ;  /* 0x0000002a1070723c */ /* 0x000fe20000041870 */
[C---:B------:R-:W-:Y:S01]  /*63c0*/  PRMT R235, R107.reuse, 0x7632, R235 ;  /* 0x000076326beb7816 */ /* 0x040fe200000000eb */
[----:B------:R-:W-:Y:S01]  /*63d0*/  LDSM.16.MT88.4 R88, [R237+0x1c000] ;  /* 0x01c00000ed58783b */ /* 0x000fe20000004200 */
[C---:B------:R-:W-:Y:S01]  /*63e0*/  LOP3.LUT R106, R107.reuse, 0xffff, RZ, 0xc0, !PT ;  /* 0x0000ffff6b6a7812 */ /* 0x040fe200078ec0ff */
[----:B------:R-:W-:Y:S01]  /*63f0*/  @!P3 HFMA2.BF16_V2 R86, -RZ.H0_H0, RZ.H0_H0, -R206.H0_H0 ;  /* 0x200000ffff56b231 */ /* 0x000fe200003409ce */
[----:B------:R-:W-:Y:S01]  /*6400*/  LOP3.LUT R236, R107, 0xff, RZ, 0xc0, !PT ;  /* 0x000000ff6bec7812 */ /* 0x000fe200078ec0ff */
[----:B------:R-:W-:Y:S01]  /*6410*/  @!P2 HFMA2.BF16_V2 R84, -RZ.H0_H0, RZ.H0_H0, -R196.H0_H0 ;  /* 0x200000ffff54a231 */ /* 0x000fe200003409c4 */
[----:B------:R-:W-:Y:S01]  /*6420*/  SHF.R.U32.HI R107, RZ, 0x18, R107 ;  /* 0x00000018ff6b7819 */ /* 0x000fe2000001166b */
[----:B------:R-:W-:Y:S01]  /*6430*/  @!P1 HFMA2.BF16_V2 R85, -RZ.H0_H0, RZ.H0_H0, -R197.H0_H0 ;  /* 0x200000ffff559231 */ /* 0x000fe200003409c5 */
[----:B------:R-:W-:-:S02]  /*6440*/  LOP3.LUT R235, R235, 0xff, RZ, 0xc0, !PT ;  /* 0x000000ffebeb7812 */ /* 0x000fc400078ec0ff */
[----:B------:R-:W-:Y:S02]  /*6450*/  SHF.R.U32.HI R106, RZ, 0x8, R106 ;  /* 0x00000008ff6a7819 */ /* 0x000fe4000001166a */
[----:B------:R-:W-:Y:S02]  /*6460*/  PRMT R4, R235, 0x5410, R107 ;  /* 0x00005410eb047816 */ /* 0x000fe4000000006b */
[----:B------:R-:W-:Y:S02]  /*6470*/  PRMT R5, R236, 0x5410, R106 ;  /* 0x00005410ec057816 */ /* 0x000fe4000000006a */
[C---:B------:R-:W-:Y:S02]  /*6480*/  PRMT R244, R156.reuse, 0x7773, RZ ;  /* 0x000077739cf47816 */ /* 0x040fe400000000ff */
[----:B------:R-:W-:Y:S02]  /*6490*/  HSET2.LE.AND R4, R4, R52, PT ;  /* 0x0000003404047233 */ /* 0x000fe40003803000 */
[----:B------:R-:W-:-:S02]  /*64a0*/  PRMT R238, R156, 0x7772, RZ ;  /* 0x000077729cee7816 */ /* 0x000fc400000000ff */
[----:B------:R-:W-:Y:S02]  /*64b0*/  HSET2.LE.AND R5, R5, R52, PT ;  /* 0x0000003405057233 */ /* 0x000fe40003803000 */
[----:B------:R-:W-:Y:S01]  /*64c0*/  LOP3.LUT R13, R13, R4, RZ, 0xc0, !PT ;  /* 0x000000040d0d7212 */ /* 0x000fe200078ec0ff */
[----:B------:R-:W-:Y:S01]  /*64d0*/  IMAD.MOV.U32 R4, RZ, RZ, R156 ;  /* 0x000000ffff047224 */ /* 0x000fe200078e009c */
[----:B------:R-:W-:Y:S02]  /*64e0*/  PRMT R15, R238, 0x5410, R244 ;  /* 0x00005410ee0f7816 */ /* 0x000fe400000000f4 */
[----:B------:R-:W-:Y:S02]  /*64f0*/  PRMT R40, R187, 0x5410, R186 ;  /* 0x00005410bb287816 */ /* 0x000fe400000000ba */
[----:B------:R-:W-:Y:S02]  /*6500*/  LOP3.LUT R4, R4, 0xff, RZ, 0xc0, !PT ;  /* 0x000000ff04047812 */ /* 0x000fe400078ec0ff */
[----:B------:R-:W-:-:S02]  /*6510*/  LOP3.LUT R15, R15, 0xff00ff, RZ, 0xc0, !PT ;  /* 0x00ff00ff0f0f7812 */ /* 0x000fc400078ec0ff */
[----:B------:R-:W-:Y:S02]  /*6520*/  PRMT R4, R4, 0x5410, R241 ;  /* 0x0000541004047816 */ /* 0x000fe400000000f1 */
[----:B------:R-:W-:Y:S02]  /*6530*/  LOP3.LUT R12, R12, R5, RZ, 0xc0, !PT ;  /* 0x000000050c0c7212 */ /* 0x000fe400078ec0ff */
[--C-:B------:R-:W-:Y:S02]  /*6540*/  HSET2.LE.AND R15, R15, R52.reuse, PT ;  /* 0x000000340f0f7233 */ /* 0x100fe40003803000 */
[----:B------:R-:W-:Y:S02]  /*6550*/  HSET2.LE.AND R14, R4, R52, PT ;  /* 0x00000034040e7233 */ /* 0x000fe40003803000 */
[----:B------:R-:W1:Y:S01]  /*6560*/  LDSM.16.MT88.4 R4, [R67+0x1d000] ;  /* 0x01d000004304783b */ /* 0x000e620000004200 */
[----:B------:R-:W-:Y:S02]  /*6570*/  PRMT R240, R242, 0x7771, RZ ;  /* 0x00007771f2f07816 */ /* 0x000fe400000000ff */
[----:B------:R-:W-:-:S02]  /*6580*/  LOP3.LUT R14, R40, R14, RZ, 0xc0, !PT ;  /* 0x0000000e280e7212 */ /* 0x000fc400078ec0ff */
[----:B------:R-:W-:Y:S02]  /*6590*/  PRMT R40, R185, 0x5410, R184 ;  /* 0x00005410b9287816 */ /* 0x000fe400000000b8 */
[----:B------:R-:W-:Y:S02]  /*65a0*/  PRMT R239, R242, 0x7772, RZ ;  /* 0x00007772f2ef7816 */ /* 0x000fe400000000ff */
[----:B------:R-:W-:Y:S02]  /*65b0*/  LOP3.LUT R15, R40, R15, RZ, 0xc0, !PT ;  /* 0x0000000f280f7212 */ /* 0x000fe400078ec0ff */
[----:B------:R-:W-:Y:S01]  /*65c0*/  PRMT R123, R242, 0x7773, RZ ;  /* 0x00007773f27b7816 */ /* 0x000fe200000000ff */
[----:B------:R-:W-:Y:S01]  /*65d0*/  LDSM.16.MT88.4 R40, [R67+0x1d800] ;  /* 0x01d800004328783b */ /* 0x000fe20000004200 */
[----:B------:R-:W-:Y:S02]  /*65e0*/  LOP3.LUT R134, R134, UR4, R243, 0x96, !PT ;  /* 0x0000000486867c12 */ /* 0x000fe4000f8e96f3 */
[----:B------:R-:W-:Y:S01]  /*65f0*/  @P6 PRMT R208, R87, 0x5410, RZ ;  /* 0x0000541057d06816 */ /* 0x000fe200000000ff */
[----:B------:R-:W-:Y:S01]  /*6600*/  HMMA.16816.F32.BF16 R44, R12, R20, R44 ;  /* 0x000000140c2c723c */ /* 0x000fe2000004182c */
[----:B------:R-:W-:-:S02]  /*6610*/  LOP3.LUT R222, R134, 0xffff, RZ, 0xc0, !PT ;  /* 0x0000ffff86de7812 */ /* 0x000fc400078ec0ff */
[C---:B------:R-:W-:Y:S02]  /*6620*/  LOP3.LUT R234, R134.reuse, 0xff, RZ, 0xc0, !PT ;  /* 0x000000ff86ea7812 */ /* 0x040fe400078ec0ff */
[----:B------:R-:W-:Y:S02]  /*6630*/  SHF.R.U32.HI R222, RZ, 0x8, R222 ;  /* 0x00000008ffde7819 */ /* 0x000fe400000116de */
[----:B------:R-:W-:Y:S01]  /*6640*/  PRMT R232, R134, 0x7632, R232 ;  /* 0x0000763286e87816 */ /* 0x000fe200000000e8 */
[----:B------:R-:W-:Y:S01]  /*6650*/  HMMA.16816.F32.BF16 R48, R12, R22, R48 ;  /* 0x000000160c30723c */ /* 0x000fe20000041830 */
[----:B------:R-:W2:Y:S01]  /*6660*/  LDSM.16.MT88.4 R20, [R67+0x1f000] ;  /* 0x01f000004314783b */ /* 0x000ea20000004200 */
[----:B------:R-:W-:Y:S02]  /*6670*/  SHF.R.U32.HI R233, RZ, 0x18, R134 ;  /* 0x00000018ffe97819 */ /* 0x000fe40000011686 */
[----:B------:R-:W-:Y:S02]  /*6680*/  LOP3.LUT R232, R232, 0xff, RZ, 0xc0, !PT ;  /* 0x000000ffe8e87812 */ /* 0x000fe400078ec0ff */
[----:B------:R-:W-:-:S02]  /*6690*/  @!P3 PRMT R206, R86, 0x5410, RZ ;  /* 0x0000541056ceb816 */ /* 0x000fc400000000ff */
[C---:B------:R-:W-:Y:S01]  /*66a0*/  HMMA.16816.F32.BF16 R140, R12.reuse, R36, R140 ;  /* 0x000000240c8c723c */ /* 0x040fe2000004188c */
[----:B------:R-:W-:Y:S02]  /*66b0*/  @!P1 PRMT R197, R85, 0x5410, RZ ;  /* 0x0000541055c59816 */ /* 0x000fe400000000ff */
[----:B------:R-:W-:Y:S02]  /*66c0*/  @!P2 PRMT R196, R84, 0x5410, RZ ;  /* 0x0000541054c4a816 */ /* 0x000fe400000000ff */
[----:B------:R-:W-:Y:S02]  /*66d0*/  ISETP.GT.U32.AND P3, PT, R99, UR6, PT ;  /* 0x0000000663007c0c */ /* 0x000fe4000bf64070 */
[----:B------:R-:W-:Y:S01]  /*66e0*/  ISETP.GT.U32.AND P1, PT, R98, UR6, PT ;  /* 0x0000000662007c0c */ /* 0x000fe2000bf24070 */
[----:B-1----:R-:W-:Y:S01]  /*66f0*/  HMMA.16816.F32.BF16 R76, R12, R4, R76 ;  /* 0x000000040c4c723c */ /* 0x002fe2000004184c */
[----:B------:R-:W-:Y:S01]  /*6700*/  IMAD.MOV.U32 R4, RZ, RZ, R242 ;  /* 0x000000ffff047224 */ /* 0x000fe200078e00f2 */
[----:B------:R-:W-:-:S02]  /*6710*/  PRMT R5, R232, 0x5410, R233 ;  /* 0x00005410e8057816 */ /* 0x000fc400000000e9 */
[----:B------:R-:W-:Y:S02]  /*6720*/  ISETP.GT.U32.AND P2, PT, R97, UR6, PT ;  /* 0x0000000661007c0c */ /* 0x000fe4000bf44070 */
[----:B------:R-:W-:Y:S02]  /*6730*/  LOP3.LUT R106, R106, 0xffff, RZ, 0xc0, !PT ;  /* 0x0000ffff6a6a7812 */ /* 0x000fe400078ec0ff */
[C---:B------:R-:W-:Y:S01]  /*6740*/  HMMA.16816.F32.BF16 R80, R12.reuse, R6, R80 ;  /* 0x000000060c50723c */ /* 0x040fe20000041850 */
[----:B------:R-:W-:Y:S01]  /*6750*/  LOP3.LUT R6, R4, 0xff, RZ, 0xc0, !PT ;  /* 0x000000ff04067812 */ /* 0x000fe200078ec0ff */
[----:B------:R-:W-:Y:S01]  /*6760*/  @P3 HFMA2.BF16_V2 R95, -RZ.H0_H0, RZ.H0_H0, -R194.H0_H0 ;  /* 0x200000ffff5f3231 */ /* 0x000fe200003409c2 */
[----:B------:R-:W-:Y:S01]  /*6770*/  PRMT R7, R239, 0x5410, R123 ;  /* 0x00005410ef077816 */ /* 0x000fe2000000007b */
[----:B------:R-:W-:Y:S01]  /*6780*/  @P1 HFMA2.BF16_V2 R94, -RZ.H0_H0, RZ.H0_H0, -R193.H0_H0 ;  /* 0x200000ffff5e1231 */ /* 0x000fe200003409c1 */
[----:B------:R-:W-:Y:S02]  /*6790*/  PRMT R6, R6, 0x5410, R240 ;  /* 0x0000541006067816 */ /* 0x000fe400000000f0 */
[----:B------:R-:W-:Y:S01]  /*67a0*/  LOP3.LUT R7, R7, 0xff00ff, RZ, 0xc0, !PT ;  /* 0x00ff00ff07077812 */ /* 0x000fe200078ec0ff */
[----:B------:R-:W-:Y:S01]  /*67b0*/  HMMA.16816.F32.BF16 R144, R12, R38, R144 ;  /* 0x000000260c90723c */ /* 0x000fe20000041890 */
[----:B------:R-:W-:Y:S01]  /*67c0*/  PRMT R4, R234, 0x5410, R222 ;  /* 0x00005410ea047816 */ /* 0x000fe200000000de */
[----:B------:R-:W-:Y:S01]  /*67d0*/  LDSM.16.MT88.4 R36, [R67+0x1f800] ;  /* 0x01f800004324783b */ /* 0x000fe20000004200 */
[----:B------:R-:W-:Y:S01]  /*67e0*/  HSET2.LE.AND R6, R6, R52, PT ;  /* 0x0000003406067233 */ /* 0x000fe20003803000 */
[----:B------:R-:W-:Y:S01]  /*67f0*/  @P2 HFMA2.BF16_V2 R93, -RZ.H0_H0, RZ.H0_H0, -R192.H0_H0 ;  /* 0x200000ffff5d2231 */ /* 0x000fe200003409c0 */
[----:B------:R-:W-:-:S02]  /*6800*/  HSET2.LE.AND R7, R7, R52, PT ;  /* 0x0000003407077233 */ /* 0x000fc40003803000 */
[--C-:B------:R-:W-:Y:S01]  /*6810*/  HSET2.LE.AND R4, R4, R52.reuse, PT ;  /* 0x0000003404047233 */ /* 0x100fe20003803000 */
[----:B------:R-:W-:Y:S01]  /*6820*/  HMMA.16816.F32.BF16 R132, R128, R136, RZ ;  /* 0x000000888084723c */ /* 0x000fe200000418ff */
[----:B------:R-:W-:Y:S02]  /*6830*/  HSET2.LE.AND R5, R5, R52, PT ;  /* 0x0000003405057233 */ /* 0x000fe40003803000 */
[----:B------:R-:W1:Y:S01]  /*6840*/  LDSM.16.MT88.4 R52, [R67+0x1b800] ;  /* 0x01b800004334783b */ /* 0x000e620000004200 */
[----:B------:R-:W-:Y:S02]  /*6850*/  @P3 PRMT R194, R95, 0x5410, RZ ;  /* 0x000054105fc23816 */ /* 0x000fe400000000ff */
[----:B------:R-:W-:Y:S01]  /*6860*/  ISETP.LE.U32.AND P3, PT, R236, UR6, PT ;  /* 0x00000006ec007c0c */ /* 0x000fe2000bf63070 */
[----:B------:R-:W-:Y:S01]  /*6870*/  FADD.FTZ R236, R105, R104 ;  /* 0x0000006869ec7221 */ /* 0x000fe20000010000 */
[----:B--2---:R-:W-:Y:S01]  /*6880*/  HMMA.16816.F32.BF16 R108, R12, R20, R108 ;  /* 0x000000140c6c723c */ /* 0x004fe2000004186c */
[----:B------:R-:W-:-:S02]  /*6890*/  PRMT R20, R174, 0x5410, R173 ;  /* 0x00005410ae147816 */ /* 0x000fc400000000ad */
[----:B------:R-:W-:Y:S01]  /*68a0*/  @P1 PRMT R193, R94, 0x5410, RZ ;  /* 0x000054105ec11816 */ /* 0x000fe200000000ff */
[----:B------:R-:W-:Y:S01]  /*68b0*/  FADD.FTZ R236, R120, R236 ;  /* 0x000000ec78ec7221 */ /* 0x000fe20000010000 */
[----:B------:R-:W-:Y:S02]  /*68c0*/  LOP3.LUT R6, R20, R6, RZ, 0xc0, !PT ;  /* 0x0000000614067212 */ /* 0x000fe400078ec0ff */
[----:B------:R-:W-:Y:S01]  /*68d0*/  PRMT R20, R172, 0x5410, R171 ;  /* 0x00005410ac147816 */ /* 0x000fe200000000ab */
[----:B------:R-:W-:Y:S01]  /*68e0*/  HMMA.16816.F32.BF16 R112, R12, R22, R112 ;  /* 0x000000160c70723c */ /* 0x000fe20000041870 */
[----:B------:R-:W-:Y:S02]  /*68f0*/  @P2 PRMT R192, R93, 0x5410, RZ ;  /* 0x000054105dc02816 */ /* 0x000fe400000000ff */
[----:B------:R-:W-:Y:S01]  /*6900*/  LOP3.LUT R7, R20, R7, RZ, 0xc0, !PT ;  /* 0x0000000714077212 */ /* 0x000fe200078ec0ff */
[----:B------:R-:W-:Y:S01]  /*6910*/  @!P3 HFMA2.BF16_V2 R92, -RZ.H0_H0, RZ.H0_H0, -R191.H0_H0 ;  /* 0x200000ffff5cb231 */ /* 0x000fe200003409bf */
[----:B------:R-:W-:-:S02]  /*6920*/  PRMT R20, R183, 0x5410, R182 ;  /* 0x00005410b7147816 */ /* 0x000fc400000000b6 */
[----:B------:R-:W-:Y:S01]  /*6930*/  ISETP.LE.U32.AND P1, PT, R107, UR6, PT ;  /* 0x000000066b007c0c */ /* 0x000fe2000bf23070 */
[C---:B------:R-:W-:Y:S01]  /*6940*/  HMMA.16816.F32.BF16 R136, R128.reuse, R138, RZ ;  /* 0x0000008a8088723c */ /* 0x040fe200000418ff */
[----:B------:R-:W-:Y:S02]  /*6950*/  LOP3.LUT R4, R20, R4, RZ, 0xc0, !PT ;  /* 0x0000000414047212 */ /* 0x000fe400078ec0ff */
[----:B------:R-:W-:Y:S02]  /*6960*/  PRMT R20, R181, 0x5410, R180 ;  /* 0x00005410b5147816 */ /* 0x000fe400000000b4 */
[----:B------:R-:W-:Y:S02]  /*6970*/  @!P3 PRMT R191, R92, 0x5410, RZ ;  /* 0x000054105cbfb816 */ /* 0x000fe400000000ff */
[----:B------:R-:W-:Y:S01]  /*6980*/  LOP3.LUT R5, R20, R5, RZ, 0xc0, !PT ;  /* 0x0000000514057212 */ /* 0x000fe200078ec0ff */
[----:B------:R-:W-:Y:S01]  /*6990*/  HMMA.16816.F32.BF16 R84, R128, R88, RZ ;  /* 0x000000588054723c */ /* 0x000fe200000418ff */
[----:B------:R-:W2:Y:S01]  /*69a0*/  LDSM.16.MT88.4 R20, [R229+0x18800] ;  /* 0x01880000e514783b */ /* 0x000ea20000004200 */
[----:B------:R-:W-:-:S02]  /*69b0*/  ISETP.LE.U32.AND P3, PT, R106, UR6, PT ;  /* 0x000000066a007c0c */ /* 0x000fc4000bf63070 */
[----:B------:R-:W-:Y:S01]  /*69c0*/  ISETP.LE.U32.AND P2, PT, R235, UR6, PT ;  /* 0x00000006eb007c0c */ /* 0x000fe2000bf43070 */
[----:B------:R-:W-:Y:S01]  /*69d0*/  LDSM.16.MT88.4 R104, [R229+0x1e000] ;  /* 0x01e00000e568783b */ /* 0x000fe20000004200 */
[----:B------:R-:W-:Y:S02]  /*69e0*/  @!P1 HFMA2.BF16_V2 R101, -RZ.H0_H0, RZ.H0_H0, -R188.H0_H0 ;  /* 0x200000ffff659231 */ /* 0x000fe400003409bc */
[----:B------:R-:W-:Y:S01]  /*69f0*/  FADD.FTZ R235, R122, R121 ;  /* 0x000000797aeb7221 */ /* 0x000fe20000010000 */
[----:B------:R-:W-:Y:S01]  /*6a00*/  HMMA.16816.F32.BF16 R140, R4, R56, R140 ;  /* 0x00000038048c723c */ /* 0x000fe2000004188c */
[----:B------:R-:W-:Y:S02]  /*6a10*/  ISETP.GT.U32.AND P4, PT, R244, UR6, PT ;  /* 0x00000006f4007c0c */ /* 0x000fe4000bf84070 */
[----:B------:R-:W-:Y:S01]  /*6a20*/  @!P1 PRMT R188, R101, 0x5410, RZ ;  /* 0x0000541065bc9816 */ /* 0x000fe200000000ff */
[----:B------:R-:W-:Y:S01]  /*6a30*/  FADD.FTZ R235, R119, R235 ;  /* 0x000000eb77eb7221 */ /* 0x000fe20000010000 */
[----:B------:R-:W-:Y:S01]  /*6a40*/  ISETP.GT.U32.AND P5, PT, R241, UR6, PT ;  /* 0x00000006f1007c0c */ /* 0x000fe2000bfa4070 */
[----:B------:R-:W-:-:S02]  /*6a50*/  @!P3 HFMA2.BF16_V2 R103, -RZ.H0_H0, RZ.H0_H0, -R190.H0_H0 ;  /* 0x200000ffff67b231 */ /* 0x000fc400003409be */
[C---:B------:R-:W-:Y:S01]  /*6a60*/  HMMA.16816.F32.BF16 R144, R4.reuse, R58, R144 ;  /* 0x0000003a0490723c */ /* 0x040fe20000041890 */
[----:B------:R-:W3:Y:S01]  /*6a70*/  LDSM.16.MT88.4 R56, [R237+0x18800] ;  /* 0x01880000ed38783b */ /* 0x000ee20000004200 */
[----:B------:R-:W-:Y:S01]  /*6a80*/  @!P2 HFMA2.BF16_V2 R102, -RZ.H0_H0, RZ.H0_H0, -R189.H0_H0 ;  /* 0x200000ffff66a231 */ /* 0x000fe200003409bd */
[----:B------:R-:W-:Y:S01]  /*6a90*/  LOP3.LUT R126, R126, 0xffff, RZ, 0xc0, !PT ;  /* 0x0000ffff7e7e7812 */ /* 0x000fe200078ec0ff */
[----:B------:R-:W-:Y:S01]  /*6aa0*/  FADD.FTZ R235, R127, R235 ;  /* 0x000000eb7feb7221 */ /* 0x000fe20000010000 */
[----:B------:R-:W-:Y:S01]  /*6ab0*/  @!P3 PRMT R190, R103, 0x5410, RZ ;  /* 0x0000541067beb816 */ /* 0x000fe200000000ff */
[----:B------:R-:W-:Y:S01]  /*6ac0*/  @P4 HFMA2.BF16_V2 R116, -RZ.H0_H0, RZ.H0_H0, -R184.H0_H0 ;  /* 0x200000ffff744231 */ /* 0x000fe200003409b8 */
[----:B------:R-:W-:Y:S01]  /*6ad0*/  @!P2 PRMT R189, R102, 0x5410, RZ ;  /* 0x0000541066bda816 */ /* 0x000fe200000000ff */
[----:B-1----:R-:W-:Y:S01]  /*6ae0*/  HMMA.16816.F32.BF16 R44, R4, R52, R44 ;  /* 0x00000034042c723c */ /* 0x002fe2000004182c */
[----:B------:R-:W-:Y:S01]  /*6af0*/  FADD.FTZ R230, R230, R235 ;  /* 0x000000ebe6e67221 */ /* 0x000fe20000010000 */
[----:B------:R-:W-:Y:S01]  /*6b00*/  @P5 HFMA2.BF16_V2 R117, -RZ.H0_H0, RZ.H0_H0, -R186.H0_H0 ;  /* 0x200000ffff755231 */ /* 0x000fe200003409ba */
[----:B------:R-:W-:-:S02]  /*6b10*/  @P4 PRMT R184, R116, 0x5410, RZ ;  /* 0x0000541074b84816 */ /* 0x000fc400000000ff */
[----:B------:R-:W-:Y:S01]  /*6b20*/  ISETP.LE.U32.AND P4, PT, R233, UR6, PT ;  /* 0x00000006e9007c0c */ /* 0x000fe2000bf83070 */
[----:B------:R-:W-:Y:S01]  /*6b30*/  FADD.FTZ R233, R118, R236 ;  /* 0x000000ec76e97221 */ /* 0x000fe20000010000 */
[----:B------:R-:W-:Y:S01]  /*6b40*/  @P5 PRMT R186, R117, 0x5410, RZ ;  /* 0x0000541075ba5816 */ /* 0x000fe200000000ff */
[C---:B------:R-:W-:Y:S01]  /*6b50*/  HMMA.16816.F32.BF16 R48, R4.reuse, R54, R48 ;  /* 0x000000360430723c */ /* 0x040fe20000041830 */
[----:B------:R-:W1:Y:S01]  /*6b60*/  LDSM.16.MT88.4 R52, [R229+0x1a000] ;  /* 0x01a00000e534783b */ /* 0x000e620000004200 */
[----:B------:R-:W-:Y:S01]  /*6b70*/  ISETP.LE.U32.AND P5, PT, R234, UR6, PT ;  /* 0x00000006ea007c0c */ /* 0x000fe2000bfa3070 */
[----:B------:R-:W-:Y:S01]  /*6b80*/  FADD.FTZ R231, R231, R233 ;  /* 0x000000e9e7e77221 */ /* 0x000fe20000010000 */
[----:B------:R-:W-:Y:S01]  /*6b90*/  FADD.FTZ R230, R226, R230 ;  /* 0x000000e6e2e67221 */ /* 0x000fe20000010000 */
[----:B------:R-:W-:Y:S02]  /*6ba0*/  LOP3.LUT R222, R222, 0xffff, RZ, 0xc0, !PT ;  /* 0x0000ffffdede7812 */ /* 0x000fe400078ec0ff */
[----:B------:R-:W-:Y:S01]  /*6bb0*/  FADD.FTZ R231, R227, R231 ;  /* 0x000000e7e3e77221 */ /* 0x000fe20000010000 */
[----:B------:R-:W-:Y:S01]  /*6bc0*/  HMMA.16816.F32.BF16 R76, R4, R40, R76 ;  /* 0x00000028044c723c */ /* 0x000fe2000004184c */
[----:B------:R-:W-:Y:S01]  /*6bd0*/  FADD.FTZ R230, R220, R230 ;  /* 0x000000e6dce67221 */ /* 0x000fe20000010000 */
[----:B------:R-:W-:-:S02]  /*6be0*/  @!P4 HFMA2.BF16_V2 R32, -RZ.H0_H0, RZ.H0_H0, -R180.H0_H0 ;  /* 0x200000ffff20c231 */ /* 0x000fc400003409b4 */
[----:B------:R-:W-:Y:S01]  /*6bf0*/  FADD.FTZ R231, R221, R231 ;  /* 0x000000e7dde77221 */ /* 0x000fe20000010000 */
[----:B------:R-:W-:Y:S01]  /*6c00*/  PRMT R242, R242, 0x7770, RZ ;  /* 0x00007770f2f27816 */ /* 0x000fe200000000ff */
[----:B------:R-:W-:Y:S01]  /*6c10*/  FADD.FTZ R230, R218, R230 ;  /* 0x000000e6dae67221 */ /* 0x000fe20000010000 */
[----:B------:R-:W-:Y:S01]  /*6c20*/  ISETP.GT.U32.AND P2, PT, R240, UR6, PT ;  /* 0x00000006f0007c0c */ /* 0x000fe2000bf44070 */
[----:B------:R-:W-:Y:S01]  /*6c30*/  @!P5 HFMA2.BF16_V2 R124, -RZ.H0_H0, RZ.H0_H0, -R183.H0_H0 ;  /* 0x200000ffff7cd231 */ /* 0x000fe200003409b7 */
[C---:B--2---:R-:W-:Y:S01]  /*6c40*/  HMMA.16816.F32.BF16 R132, R16.reuse, R20, R132 ;  /* 0x000000141084723c */ /* 0x044fe20000041884 */
[----:B------:R-:W-:Y:S01]  /*6c50*/  FADD.FTZ R231, R219, R231 ;  /* 0x000000e7dbe77221 */ /* 0x000fe20000010000 */
[----:B------:R-:W-:Y:S01]  /*6c60*/  FADD.FTZ R230, R214, R230 ;  /* 0x000000e6d6e67221 */ /* 0x000fe20000010000 */
[----:B------:R-:W-:Y:S02]  /*6c70*/  @!P4 PRMT R180, R32, 0x5410, RZ ;  /* 0x0000541020b4c816 */ /* 0x000fe400000000ff */
[----:B------:R-:W-:Y:S01]  /*6c80*/  @!P5 PRMT R183, R124, 0x5410, RZ ;  /* 0x000054107cb7d816 */ /* 0x000fe200000000ff */
[----:B------:R-:W-:Y:S01]  /*6c90*/  FADD.FTZ R231, R215, R231 ;  /* 0x000000e7d7e77221 */ /* 0x000fe20000010000 */
[----:B------:R-:W-:Y:S01]  /*6ca0*/  ISETP.LE.U32.AND P5, PT, R232, UR6, PT ;  /* 0x00000006e8007c0c */ /* 0x000fe2000bfa3070 */
[----:B------:R-:W-:Y:S01]  /*6cb0*/  HMMA.16816.F32.BF16 R136, R16, R22, R136 ;  /* 0x000000161088723c */ /* 0x000fe20000041888 */
[----:B------:R-:W2:Y:S01]  /*6cc0*/  LDSM.16.MT88.4 R20, [R228+0x18800] ;  /* 0x01880000e414783b */ /* 0x000ea20000004200 */
[----:B------:R-:W-:-:S02]  /*6cd0*/  IMAD.IADD R232, R178, 0x1, R229 ;  /* 0x00000001b2e87824 */ /* 0x000fc400078e02e5 */
[----:B------:R-:W-:Y:S01]  /*6ce0*/  FADD.FTZ R230, R209, R230 ;  /* 0x000000e6d1e67221 */ /* 0x000fe20000010000 */
[----:B------:R-:W-:Y:S01]  /*6cf0*/  FADD.FTZ R231, R211, R231 ;  /* 0x000000e7d3e77221 */ /* 0x000fe20000010000 */
[----:B------:R-:W-:Y:S01]  /*6d00*/  ISETP.LE.U32.AND P4, PT, R222, UR6, PT ;  /* 0x00000006de007c0c */ /* 0x000fe2000bf83070 */
[----:B------:R-:W-:Y:S02]  /*6d10*/  @P2 HFMA2.BF16_V2 R30, -RZ.H0_H0, RZ.H0_H0, -R173.H0_H0 ;  /* 0x200000ffff1e2231 */ /* 0x000fe400003409ad */
[----:B------:R-:W-:Y:S01]  /*6d20*/  FADD.FTZ R230, R199, R230 ;  /* 0x000000e6c7e67221 */ /* 0x000fe20000010000 */
[----:B------:R-:W-:Y:S01]  /*6d30*/  HMMA.16816.F32.BF16 R80, R4, R42, R80 ;  /* 0x0000002a0450723c */ /* 0x000fe20000041850 */
[----:B------:R-:W4:Y:S01]  /*6d40*/  LDSM.16.MT88.4 R40, [R229+0x1a800] ;  /* 0x01a80000e528783b */ /* 0x000f220000004200 */
[----:B------:R-:W-:Y:S01]  /*6d50*/  FADD.FTZ R231, R210, R231 ;  /* 0x000000e7d2e77221 */ /* 0x000fe20000010000 */
[----:B------:R-:W-:Y:S01]  /*6d60*/  ISETP.LE.U32.AND P3, PT, R242, UR6, PT ;  /* 0x00000006f2007c0c */ /* 0x000fe2000bf63070 */
[----:B------:R-:W-:Y:S01]  /*6d70*/  FADD.FTZ R198, R198, R230 ;  /* 0x000000e6c6c67221 */ /* 0x000fe20000010000 */
[----:B------:R-:W-:Y:S01]  /*6d80*/  ISETP.GT.U32.AND P1, PT, R239, UR6, PT ;  /* 0x00000006ef007c0c */ /* 0x000fe2000bf24070 */
[----:B------:R-:W-:Y:S01]  /*6d90*/  FADD.FTZ R200, R200, R231 ;  /* 0x000000e7c8c87221 */ /* 0x000fe20000010000 */
[----:B------:R-:W-:Y:S01]  /*6da0*/  @!P5 HFMA2.BF16_V2 R24, -RZ.H0_H0, RZ.H0_H0, -R181.H0_H0 ;  /* 0x200000ffff18d231 */ /* 0x000fe200003409b5 */
[----:B---3--:R-:W-:Y:S01]  /*6db0*/  HMMA.16816.F32.BF16 R148, R16, R56, R148 ;  /* 0x000000381094723c */ /* 0x008fe20000041894 */
[----:B------:R-:W-:-:S02]  /*6dc0*/  IMAD.MOV.U32 R56, RZ, RZ, R156 ;  /* 0x000000ffff387224 */ /* 0x000fc400078e009c */
[----:B------:R-:W-:Y:S01]  /*6dd0*/  FADD.FTZ R198, R175, R198 ;  /* 0x000000c6afc67221 */ /* 0x000fe20000010000 */
[----:B------:R-:W-:Y:S02]  /*6de0*/  IMAD.MOV.U32 R57, RZ, RZ, R157 ;  /* 0x000000ffff397224 */ /* 0x000fe400078e009d */
[----:B------:R-:W-:Y:S01]  /*6df0*/  FADD.FTZ R200, R179, R200 ;  /* 0x000000c8b3c87221 */ /* 0x000fe20000010000 */
[----:B------:R-:W-:Y:S02]  /*6e00*/  @!P4 HFMA2.BF16_V2 R25, -RZ.H0_H0, RZ.H0_H0, -R182.H0_H0 ;  /* 0x200000ffff19c231 */ /* 0x000fe400003409b6 */
[----:B------:R-:W-:Y:S01]  /*6e10*/  FADD.FTZ R198, R168, R198 ;  /* 0x000000c6a8c67221 */ /* 0x000fe20000010000 */
[----:B------:R-:W-:Y:S01]  /*6e20*/  @!P5 PRMT R181, R24, 0x5410, RZ ;  /* 0x0000541018b5d816 */ /* 0x000fe200000000ff */
[----:B------:R-:W-:Y:S01]  /*6e30*/  HMMA.16816.F32.BF16 R156, R128, R160, RZ ;  /* 0x000000a0809c723c */ /* 0x000fe200000418ff */
[----:B------:R-:W-:Y:S01]  /*6e40*/  FADD.FTZ R200, R170, R200 ;  /* 0x000000c8aac87221 */ /* 0x000fe20000010000 */
[----:B------:R-:W-:-:S02]  /*6e50*/  @!P3 HFMA2.BF16_V2 R31, -RZ.H0_H0, RZ.H0_H0, -R174.H0_H0 ;  /* 0x200000ffff1fb231 */ /* 0x000fc400003409ae */
[----:B------:R-:W-:Y:S01]  /*6e60*/  FADD.FTZ R198, R166, R198 ;  /* 0x000000c6a6c67221 */ /* 0x000fe20000010000 */
[----:B------:R-:W-:Y:S02]  /*6e70*/  @P1 HFMA2.BF16_V2 R29, -RZ.H0_H0, RZ.H0_H0, -R172.H0_H0 ;  /* 0x200000ffff1d1231 */ /* 0x000fe400003409ac */
[----:B------:R-:W-:Y:S01]  /*6e80*/  FADD.FTZ R200, R169, R200 ;  /* 0x000000c8a9c87221 */ /* 0x000fe20000010000 */
[----:B------:R-:W-:Y:S01]  /*6e90*/  @!P4 PRMT R182, R25, 0x5410, RZ ;  /* 0x0000541019b6c816 */ /* 0x000fe200000000ff */
[----:B------:R-:W-:Y:S01]  /*6ea0*/  FADD.FTZ R220, R165, R198 ;  /* 0x000000c6a5dc7221 */ /* 0x000fe20000010000 */
[----:B------:R-:W-:Y:S01]  /*6eb0*/  HMMA.16816.F32.BF16 R108, R4, R36, R108 ;  /* 0x00000024046c723c */ /* 0x000fe2000004186c */
[----:B------:R-:W-:Y:S02]  /*6ec0*/  @!P3 PRMT R174, R31, 0x5410, RZ ;  /* 0x000054101faeb816 */ /* 0x000fe400000000ff */
[----:B------:R-:W-:Y:S02]  /*6ed0*/  @P2 PRMT R173, R30, 0x5410, RZ ;  /* 0x000054101ead2816 */ /* 0x000fe400000000ff */
[----:B------:R-:W-:-:S03]  /*6ee0*/  @P1 PRMT R172, R29, 0x5410, RZ ;  /* 0x000054101dac1816 */ /* 0x000fc600000000ff */
[----:B------:R-:W-:Y:S08]  /*6ef0*/  HMMA.16816.F32.BF16 R112, R4, R38, R112 ;  /* 0x000000260470723c */ /* 0x000ff00000041870 */
[----:B-1----:R-:W-:Y:S08]  /*6f00*/  HMMA.16816.F32.BF16 R36, R128, R52, RZ ;  /* 0x000000348024723c */ /* 0x002ff000000418ff */
[----:B--2---:R-:W-:Y:S01]  /*6f10*/  HMMA.16816.F32.BF16 R156, R16, R20, R156 ;  /* 0x00000014109c723c */ /* 0x004fe2000004189c */
[----:B------:R-:W-:-:S02]  /*6f20*/  IMAD.MOV.U32 R20, RZ, RZ, R56 ;  /* 0x000000ffff147224 */ /* 0x000fc400078e0038 */
[----:B------:R-:W-:-:S05]  /*6f30*/  IMAD.MOV.U32 R21, RZ, RZ, R57 ;  /* 0x000000ffff157224 */ /* 0x000fca00078e0039 */
[C---:B------:R-:W-:Y:S08]  /*6f40*/  HMMA.16816.F32.BF16 R52, R128.reuse, R54, RZ ;  /* 0x000000368034723c */ /* 0x040ff000000418ff */
[----:B------:R-:W-:Y:S08]  /*6f50*/  HMMA.16816.F32.BF16 R160, R128, R162, RZ ;  /* 0x000000a280a0723c */ /* 0x000ff000000418ff */
[C---:B------:R-:W-:Y:S01]  /*6f60*/  HMMA.16816.F32.BF16 R152, R16.reuse, R58, R152 ;  /* 0x0000003a1098723c */ /* 0x040fe20000041898 */
[----:B------:R-:W1:Y:S07]  /*6f70*/  LDSM.16.MT88.4 R56, [R237+0x1a000] ;  /* 0x01a00000ed38783b */ /* 0x000e6e0000004200 */
[C---:B----4-:R-:W-:Y:S08]  /*6f80*/  HMMA.16816.F32.BF16 R36, R16.reuse, R40, R36 ;  /* 0x000000281024723c */ /* 0x050ff00000041824 */
[----:B------:R-:W-:Y:S01]  /*6f90*/  HMMA.16816.F32.BF16 R40, R16, R42, R52 ;  /* 0x0000002a1028723c */ /* 0x000fe20000041834 */
[----:B------:R-:W-:-:S02]  /*6fa0*/  IMAD.MOV.U32 R54, RZ, RZ, R20 ;  /* 0x000000ffff367224 */ /* 0x000fc400078e0014 */
[----:B------:R-:W-:Y:S02]  /*6fb0*/  IMAD.MOV.U32 R55, RZ, RZ, R21 ;  /* 0x000000ffff377224 */ /* 0x000fe400078e0015 */
[----:B------:R-:W-:Y:S02]  /*6fc0*/  IMAD.MOV.U32 R66, RZ, RZ, R54 ;  /* 0x000000ffff427224 */ /* 0x000fe400078e0036 */
[----:B------:R-:W-:Y:S01]  /*6fd0*/  IMAD.MOV.U32 R67, RZ, RZ, R55 ;  /* 0x000000ffff437224 */ /* 0x000fe200078e0037 */
[----:B------:R-:W-:Y:S01]  /*6fe0*/  HMMA.16816.F32.BF16 R160, R16, R22, R160 ;  /* 0x0000001610a0723c */ /* 0x000fe200000418a0 */
[----:B------:R-:W2:Y:S07]  /*6ff0*/  LDSM.16.MT88.4 R20, [R237+0x1a800] ;  /* 0x01a80000ed14783b */ /* 0x000eae0000004200 */
[C---:B------:R-:W-:Y:S08]  /*7000*/  HMMA.16816.F32.BF16 R88, R128.reuse, R90, RZ ;  /* 0x0000005a8058723c */ /* 0x040ff000000418ff */
[C---:B-1----:R-:W-:Y:S08]  /*7010*/  HMMA.16816.F32.BF16 R52, R128.reuse, R56, RZ ;  /* 0x000000388034723c */ /* 0x042ff000000418ff */
[----:B------:R-:W-:-:S12]  /*7020*/  HMMA.16816.F32.BF16 R56, R128, R58, RZ ;  /* 0x0000003a8038723c */ /* 0x000fd800000418ff */
[C---:B--2---:R-:W-:Y:S01]  /*7030*/  HMMA.16816.F32.BF16 R52, R16.reuse, R20, R52 ;  /* 0x000000141034723c */ /* 0x044fe20000041834 */
[----:B------:R-:W-:Y:S02]  /*7040*/  IMAD.MOV.U32 R20, RZ, RZ, R66 ;  /* 0x000000ffff147224 */ /* 0x000fe400078e0042 */
[----:B------:R-:W-:Y:S02]  /*7050*/  IMAD.MOV.U32 R21, RZ, RZ, R67 ;  /* 0x000000ffff157224 */ /* 0x000fe400078e0043 */
[----:B------:R-:W1:Y:S01]  /*7060*/  LDSM.16.MT88.4 R64, [R228+0x1a000] ;  /* 0x01a00000e440783b */ /* 0x000e620000004200 */
[----:B------:R-:W-:Y:S02]  /*7070*/  PRMT R243, R20, 0x7770, RZ ;  /* 0x0000777014f37816 */ /* 0x000fe400000000ff */
[----:B------:R-:W-:Y:S01]  /*7080*/  HMMA.16816.F32.BF16 R56, R16, R22, R56 ;  /* 0x000000161038723c */ /* 0x000fe20000041838 */
[----:B------:R-:W2:Y:S07]  /*7090*/  LDSM.16.MT88.4 R20, [R228+0x1a800] ;  /* 0x01a80000e414783b */ /* 0x000eae0000004200 */
[C---:B-1----:R-:W-:Y:S08]  /*70a0*/  HMMA.16816.F32.BF16 R60, R128.reuse, R64, RZ ;  /* 0x00000040803c723c */ /* 0x042ff000000418ff */
[----:B------:R-:W-:-:S12]  /*70b0*/  HMMA.16816.F32.BF16 R64, R128, R66, RZ ;  /* 0x000000428040723c */ /* 0x000fd800000418ff */
[C---:B--2---:R-:W-:Y:S01]  /*70c0*/  HMMA.16816.F32.BF16 R60, R16.reuse, R20, R60 ;  /* 0x00000014103c723c */ /* 0x044fe2000004183c */
[----:B------:R-:W-:Y:S01]  /*70d0*/  IMAD.MOV.U32 R21, RZ, RZ, R243 ;  /* 0x000000ffff157224 */ /* 0x000fe200078e00f3 */
[----:B------:R-:W-:Y:S02]  /*70e0*/  PRMT R243, R74, 0x7770, RZ ;  /* 0x000077704af37816 */ /* 0x000fe400000000ff */
[----:B------:R-:W1:Y:S02]  /*70f0*/  LDSM.16.MT88.4 R72, [R229+0x1c000] ;  /* 0x01c00000e548783b */ /* 0x000e640000004200 */
[----:B------:R-:W-:Y:S02]  /*7100*/  ISETP.LE.U32.AND P0, PT, R21, UR6, PT ;  /* 0x0000000615007c0c */ /* 0x000fe4000bf03070 */
[----:B------:R-:W-:Y:S01]  /*7110*/  HMMA.16816.F32.BF16 R64, R16, R22, R64 ;  /* 0x000000161040723c */ /* 0x000fe20000041840 */
[----:B------:R-:W2:Y:S01]  /*7120*/  LDSM.16.MT88.4 R20, [R229+0x1c800] ;  /* 0x01c80000e514783b */ /* 0x000ea20000004200 */
[----:B------:R-:W-:-:S09]  /*7130*/  ISETP.LE.U32.AND P6, PT, R243, UR6, PT ;  /* 0x00000006f3007c0c */ /* 0x000fd2000bfc3070 */
[----:B------:R-:W-:-:S04]  /*7140*/  @!P0 HFMA2.BF16_V2 R100, -RZ.H0_H0, RZ.H0_H0, -R187.H0_H0 ;  /* 0x200000ffff648231 */ /* 0x000fc800003409bb */
[----:B------:R-:W-:Y:S01]  /*7150*/  @!P6 HFMA2.BF16_V2 R96, -RZ.H0_H0, RZ.H0_H0, -R195.H0_H0 ;  /* 0x200000ffff60e231 */ /* 0x000fe200003409c3 */
[----:B------:R-:W-:Y:S02]  /*7160*/  @!P0 PRMT R187, R100, 0x5410, RZ ;  /* 0x0000541064bb8816 */ /* 0x000fe400000000ff */
[----:B------:R-:W-:Y:S01]  /*7170*/  HMMA.16816.F32.BF16 R100, R128, R104, RZ ;  /* 0x000000688064723c */ /* 0x000fe200000418ff */
[----:B------:R-:W-:Y:S02]  /*7180*/  ISETP.GT.U32.AND P0, PT, R123, UR6, PT ;  /* 0x000000067b007c0c */ /* 0x000fe4000bf04070 */
[----:B------:R-:W-:Y:S01]  /*7190*/  @!P6 PRMT R195, R96, 0x5410, RZ ;  /* 0x0000541060c3e816 */ /* 0x000fe200000000ff */
[----:B------:R-:W-:Y:S01]  /*71a0*/  LDSM.16.MT88.4 R120, [R237+0x1e000] ;  /* 0x01e00000ed78783b */ /* 0x000fe20000004200 */
[----:B------:R-:W-:-:S03]  /*71b0*/  ISETP.GT.U32.AND P6, PT, R238, UR6, PT ;  /* 0x00000006ee007c0c */ /* 0x000fc6000bfc4070 */
[----:B------:R-:W3:Y:S01]  /*71c0*/  LDSM.16.MT88.4 R96, [R228+0x1c000] ;  /* 0x01c00000e460783b */ /* 0x000ee20000004200 */
[----:B------:R-:W-:Y:S05]  /*71d0*/  HMMA.16816.F32.BF16 R104, R128, R106, RZ ;  /* 0x0000006a8068723c */ /* 0x000fea00000418ff */
[----:B------:R-:W-:-:S03]  /*71e0*/  @P0 HFMA2.BF16_V2 R26, -RZ.H0_H0, RZ.H0_H0, -R171.H0_H0 ;  /* 0x200000ffff1a0231 */ /* 0x000fc600003409ab */
[----:B-1----:R-:W-:Y:S01]  /*71f0*/  HMMA.16816.F32.BF16 R68, R128, R72, RZ ;  /* 0x000000488044723c */ /* 0x002fe200000418ff */
[----:B------:R-:W-:Y:S01]  /*7200*/  @P6 HFMA2.BF16_V2 R125, -RZ.H0_H0, RZ.H0_H0, -R185.H0_H0 ;  /* 0x200000ffff7d6231 */ /* 0x000fe200003409b9 */
[----:B------:R-:W-:Y:S01]  /*7210*/  @P0 PRMT R171, R26, 0x5410, RZ ;  /* 0x000054101aab0816 */ /* 0x000fe200000000ff */
[----:B------:R-:W-:-:S03]  /*7220*/  IMAD.U32 R26, RZ, RZ, UR26 ;  /* 0x0000001aff1a7e24 */ /* 0x000fc6000f8e00ff */
[----:B------:R-:W-:Y:S02]  /*7230*/  @P6 PRMT R185, R125, 0x5410, RZ ;  /* 0x000054107db96816 */ /* 0x000fe400000000ff */
[----:B------:R-:W-:Y:S01]  /*7240*/  HMMA.16816.F32.BF16 R72, R128, R74, RZ ;  /* 0x0000004a8048723c */ /* 0x000fe200000418ff */
[----:B------:R-:W-:-:S11]  /*7250*/  ISETP.LE.U32.AND P6, PT, R126, UR6, PT ;  /* 0x000000067e007c0c */ /* 0x000fd6000bfc3070 */
[----:B--2---:R-:W-:Y:S02]  /*7260*/  HMMA.16816.F32.BF16 R68, R16, R20, R68 ;  /* 0x000000141044723c */ /* 0x004fe40000041844 */
[----:B------:R-:W-:-:S05]  /*7270*/  @!P6 HFMA2.BF16_V2 R27, -RZ.H0_H0, RZ.H0_H0, -R204.H0_H0 ;  /* 0x200000ffff1be231 */ /* 0x000fca00003409cc */
[----:B------:R-:W-:Y:S01]  /*7280*/  @!P6 PRMT R204, R27, 0x5410, RZ ;  /* 0x000054101bcce816 */ /* 0x000fe200000000ff */
[----:B------:R-:W-:Y:S01]  /*7290*/  HMMA.16816.F32.BF16 R72, R16, R22, R72 ;  /* 0x000000161048723c */ /* 0x000fe20000041848 */
[----:B------:R-:W1:Y:S01]  /*72a0*/  LDSM.16.MT88.4 R20, [R237+0x1c800] ;  /* 0x01c80000ed14783b */ /* 0x000e620000004200 */
[----:B------:R-:W-:-:S05]  /*72b0*/  IMAD.WIDE R26, R26, 0x2, R10 ;  /* 0x000000021a1a7825 */ /* 0x000fca00078e020a */
[----:B------:R2:W-:Y:S01]  /*72c0*/  STG.E.U16 desc[UR28][R26.64], R217 ;  /* 0x000000d91a007986 */ /* 0x0005e2000c10151c */
[C---:B---3--:R-:W-:Y:S03]  /*72d0*/  HMMA.16816.F32.BF16 R92, R128.reuse, R96, RZ ;  /* 0x00000060805c723c */ /* 0x048fe600000418ff */
[----:B------:R-:W-:Y:S04]  /*72e0*/  STG.E.U16 desc[UR28][R26.64+0x2], R216 ;  /* 0x000002d81a007986 */ /* 0x000fe8000c10151c */
[----:B------:R-:W-:Y:S01]  /*72f0*/  STG.E.U16 desc[UR28][R10.64+0x10], R213 ;  /* 0x000010d50a007986 */ /* 0x000fe2000c10151c */
[C---:B------:R-:W-:Y:S03]  /*7300*/  HMMA.16816.F32.BF16 R96, R128.reuse, R98, RZ ;  /* 0x000000628060723c */ /* 0x040fe600000418ff */
[----:B------:R-:W-:Y:S04]  /*7310*/  STG.E.U16 desc[UR28][R10.64+0x12], R212 ;  /* 0x000012d40a007986 */ /* 0x000fe8000c10151c */
[----:B------:R-:W-:Y:S01]  /*7320*/  STG.E.U16 desc[UR28][R26.64+0x12], R207 ;  /* 0x000012cf1a007986 */ /* 0x000fe2000c10151c */
[C---:B------:R-:W-:Y:S03]  /*7330*/  HMMA.16816.F32.BF16 R116, R128.reuse, R120, RZ ;  /* 0x000000788074723c */ /* 0x040fe600000418ff */
[----:B------:R-:W-:Y:S04]  /*7340*/  STG.E.U16 desc[UR28][R26.64+0x10], R208 ;  /* 0x000010d01a007986 */ /* 0x000fe8000c10151c */
[----:B------:R-:W-:Y:S01]  /*7350*/  STG.E.U16 desc[UR28][R10.64+0x20], R206 ;  /* 0x000020ce0a007986 */ /* 0x000fe2000c10151c */
[----:B------:R-:W-:Y:S01]  /*7360*/  HMMA.16816.F32.BF16 R120, R128, R122, RZ ;  /* 0x0000007a8078723c */ /* 0x000fe200000418ff */
[----:B--2---:R-:W-:-:S02]  /*7370*/  FADD.FTZ R217, R167, R200 ;  /* 0x000000c8a7d97221 */ /* 0x004fc40000010000 */
[----:B------:R-:W-:Y:S04]  /*7380*/  STG.E.U16 desc[UR28][R10.64+0x22], R204 ;  /* 0x000022cc0a007986 */ /* 0x000fe8000c10151c */
[----:B------:R-:W-:Y:S01]  /*7390*/  STG.E.U16 desc[UR28][R26.64+0x20], R197 ;  /* 0x000020c51a007986 */ /* 0x000fe2000c10151c */
[C---:B-1----:R-:W-:Y:S03]  /*73a0*/  HMMA.16816.F32.BF16 R84, R16.reuse, R20, R84 ;  /* 0x000000141054723c */ /* 0x042fe60000041854 */
[----:B------:R-:W-:Y:S04]  /*73b0*/  STG.E.U16 desc[UR28][R26.64+0x22], R196 ;  /* 0x000022c41a007986 */ /* 0x000fe8000c10151c */
[----:B------:R-:W-:Y:S01]  /*73c0*/  STG.E.U16 desc[UR28][R10.64+0x30], R195 ;  /* 0x000030c30a007986 */ /* 0x000fe2000c10151c */
[C---:B------:R-:W-:Y:S03]  /*73d0*/  HMMA.16816.F32.BF16 R88, R16.reuse, R22, R88 ;  /* 0x000000161058723c */ /* 0x040fe60000041858 */
[----:B------:R-:W1:Y:S04]  /*73e0*/  LDSM.16.MT88.4 R20, [R228+0x1c800] ;  /* 0x01c80000e414783b */ /* 0x000e680000004200 */
        /* <DEDUP_REMOVED lines=22> */
[C---:B-1----:R-:W-:Y:S08]  /*7550*/  HMMA.16816.F32.BF16 R100, R16.reuse, R20, R100 ;  /* 0x000000141064723c */ /* 0x042ff00000041864 */
[C---:B------:R-:W-:Y:S01]  /*7560*/  HMMA.16816.F32.BF16 R104, R16.reuse, R22, R104 ;  /* 0x000000161068723c */ /* 0x040fe20000041868 */
[----:B------:R-:W1:Y:S07]  /*7570*/  LDSM.16.MT88.4 R20, [R237+0x1e800] ;  /* 0x01e80000ed14783b */ /* 0x000e6e0000004200 */
[C---:B-1----:R-:W-:Y:S08]  /*7580*/  HMMA.16816.F32.BF16 R116, R16.reuse, R20, R116 ;  /* 0x000000141074723c */ /* 0x042ff00000041874 */
        /* <DEDUP_REMOVED lines=19> */
[----:B------:R-:W-:Y:S01]  /*76c0*/  HMMA.16816.F32.BF16 R88, R12, R22, R88 ;  /* 0x000000160c58723c */ /* 0x000fe20000041858 */
        /* <DEDUP_REMOVED lines=8> */
[----:B------:R-:W-:Y:S01]  /*7750*/  HMMA.16816.F32.BF16 R136, R12, R18, R136 ;  /* 0x000000120c88723c */ /* 0x000fe20000041888 */
[----:B------:R-:W1:Y:S07]  /*7760*/  LDSM.16.MT88.4 R16, [R228+0x19000] ;  /* 0x01900000e410783b */ /* 0x000e6e0000004200 */
[C---:B--2---:R-:W-:Y:S08]  /*7770*/  HMMA.16816.F32.BF16 R84, R4.reuse, R20, R84 ;  /* 0x000000140454723c */ /* 0x044ff00000041854 */
[----:B------:R-:W-:Y:S01]  /*7780*/  HMMA.16816.F32.BF16 R88, R4, R22, R88 ;  /* 0x000000160458723c */ /* 0x000fe20000041858 */
[----:B------:R-:W-:Y:S07]  /*7790*/  LDSM.16.MT88.4 R20, [R228+0x1b800] ;  /* 0x01b80000e414783b */ /* 0x000fee0000004200 */
        /* <DEDUP_REMOVED lines=8> */
[----:B------:R-:W1:Y:S11]  /*7820*/  LDSM.16.MT88.4 R16, [R229+0x1d000] ;  /* 0x01d00000e510783b */ /* 0x000e760000004200 */
[C---:B------:R-:W-:Y:S08]  /*7830*/  HMMA.16816.F32.BF16 R60, R4.reuse, R20, R60 ;  /* 0x00000014043c723c */ /* 0x040ff0000004183c */
[----:B------:R-:W-:Y:S08]  /*7840*/  HMMA.16816.F32.BF16 R64, R4, R22, R64 ;  /* 0x000000160440723c */ /* 0x000ff00000041840 */
        /* <DEDUP_REMOVED lines=32> */
[C---:B------:R-:W-:Y:S08]  /*7a50*/  HMMA.16816.F32.BF16 R96, R4.reuse, R18, R96 ;  /* 0x000000120460723c */ /* 0x040ff00000041860 */
[C---:B--2---:R-:W-:Y:S08]  /*7a60*/  HMMA.16816.F32.BF16 R124, R4.reuse, R12, R124 ;  /* 0x0000000c047c723c */ /* 0x044ff0000004187c */
[----:B------:R-:W-:Y:S01]  /*7a70*/  HMMA.16816.F32.BF16 R128, R4, R14, R128 ;  /* 0x0000000e0480723c */ /* 0x000fe20000041880 */
[----:B------:R-:W-:-:S05]  /*7a80*/  IADD3 R4, P0, PT, R10, -0x80, RZ ;  /* 0xffffff800a047810 */ /* 0x000fca0007f1e0ff */
[----:B------:R1:W-:Y:S04]  /*7a90*/  STL [R1+0x30], R4 ;  /* 0x0000300401007387 */ /* 0x0003e80000100800 */
[----:B------:R2:W-:Y:S04]  /*7aa0*/  STL [R1+0x34], R220 ;  /* 0x000034dc01007387 */ /* 0x0005e80000100800 */
[----:B------:R2:W-:Y:S01]  /*7ab0*/  STL [R1+0x38], R217 ;  /* 0x000038d901007387 */ /* 0x0005e20000100800 */
[----:B-1----:R-:W-:-:S05]  /*7ac0*/  IADD3.X R4, PT, PT, R11, -0x1, RZ, P0, !PT ;  /* 0xffffffff0b047810 */ /* 0x002fca00007fe4ff */
[----:B------:R2:W-:Y:S01]  /*7ad0*/  STL [R1+0x2c], R4 ;  /* 0x00002c0401007387 */ /* 0x0005e20000100800 */
[----:B------:R-:W-:Y:S05]  /*7ae0*/  BRA.U !UP0, `(.L_x_2144) ;  /* 0x000000a908447547 */ /* 0x000fea000b800000 */
[----:B------:R-:W3:Y:S04]  /*7af0*/  LDL R238, [R1+0x28] ;  /* 0x0000280001ee7983 */ /* 0x000ee80000100800 */
[----:B------:R-:W4:Y:S04]  /*7b00*/  LDL R244, [R1+0x24] ;  /* 0x0000240001f47983 */ /* 0x000f280000100800 */
[----:B------:R-:W5:Y:S01]  /*7b10*/  LDL R241, [R1+0x20] ;  /* 0x0000200001f17983 */ /* 0x000f620000100800 */
        /* <DEDUP_REMOVED lines=10> */
[----:B------:R-:W-:Y:S01]  /*7bc0*/  IMAD.U32 R17, RZ, RZ, UR33 ;  /* 0x00000021ff117e24 */ /* 0x000fe2000f8e00ff */
[----:B------:R-:W-:Y:S01]  /*7bd0*/  ULEA UR26, UP0, UR8, UR26, 0x5 ;  /* 0x0000001a081a7291 */ /* 0x000fe2000f8028ff */
[----:B------:R-:W-:Y:S01]  /*7be0*/  SEL R34, R224, 0xffffffe0, !P4 ;  /* 0xffffffe0e0227807 */ /* 0x000fe20006000000 */
[----:B------:R-:W-:Y:S01]  /*7bf0*/  USHF.L.U64.HI UR16, UR32, 0x6, UR18 ;  /* 0x0000000620107899 */ /* 0x000fe20008010212 */
[-C--:B------:R-:W-:Y:S01]  /*7c00*/  LEA R14, P1, R16, R249.reuse, 0x7 ;  /* 0x000000f9100e7211 */ /* 0x080fe200078238ff */
[----:B------:R-:W-:Y:S01]  /*7c10*/  IMAD.U32 R6, RZ, RZ, UR18 ;  /* 0x00000012ff067e24 */ /* 0x000fe2000f8e00ff */
[----:B------:R-:W-:Y:S01]  /*7c20*/  UISETP.GT.U32.AND UP1, UPT, UR23, UR21, UPT ;  /* 0x000000151700728c */ /* 0x000fe2000bf24070 */
[----:B------:R-:W-:Y:S01]  /*7c30*/  IMAD.U32 R5, RZ, RZ, UR26 ;  /* 0x0000001aff057e24 */ /* 0x000fe2000f8e00ff */
[----:B------:R-:W-:Y:S01]  /*7c40*/  ULEA.HI.X UR16, UR8, UR16, UR9, 0x5, UP0 ;  /* 0x0000001008107291 */ /* 0x000fe200080f2c09 */
[--C-:B------:R-:W-:Y:S01]  /*7c50*/  IMAD.IADD R32, R34, 0x1, R33.reuse ;  /* 0x0000000122207824 */ /* 0x100fe200078e0221 */
[----:B------:R-:W-:Y:S01]  /*7c60*/  LEA.HI.X R15, R16, R248, R6, 0x7, P1 ;  /* 0x000000f8100f7211 */ /* 0x000fe200008f3c06 */
[----:B------:R-:W-:Y:S01]  /*7c70*/  IMAD.IADD R30, R35, 0x1, R34 ;  /* 0x00000001231e7824 */ /* 0x000fe200078e0222 */
[----:B------:R-:W-:Y:S01]  /*7c80*/  BAR.SYNC.DEFER_BLOCKING 0x0 ;  /* 0x0000000000007b1d */ /* 0x000fe20000010000 */
[----:B-1----:R-:W-:Y:S01]  /*7c90*/  ISETP.GE.AND P3, PT, R201, UR12, PT ;  /* 0x0000000cc9007c0c */ /* 0x002fe2000bf66270 */
[----:B--2---:R-:W-:Y:S01]  /*7ca0*/  IMAD.U32 R4, RZ, RZ, UR16 ;  /* 0x00000010ff047e24 */ /* 0x004fe2000f8e00ff */
[----:B------:R-:W-:Y:S01]  /*7cb0*/  LEA R12, P0, R5, R249, 0x1 ;  /* 0x000000f9050c7211 */ /* 0x000fe200078008ff */
[----:B------:R-:W-:-:S02]  /*7cc0*/  IMAD.IADD R31, R178, 0x1, R33 ;  /* 0x00000001b21f7824 */ /* 0x000fc400078e0221 */
[C---:B------:R-:W-:Y:S01]  /*7cd0*/  IMAD.IADD R29, R34.reuse, 0x1, R28 ;  /* 0x00000001221d7824 */ /* 0x040fe200078e021c */
[----:B------:R-:W-:Y:S01]  /*7ce0*/  LEA.HI.X R13, R5, R248, R4, 0x1, P0 ;  /* 0x000000f8050d7211 */ /* 0x000fe200000f0c04 */
[----:B------:R-:W-:-:S06]  /*7cf0*/  IMAD.IADD R178, R34, 0x1, R31 ;  /* 0x0000000122b27824 */ /* 0x000fcc00078e021f */
[----:B------:R-:W-:Y:S01]  /*7d00*/  @!PT LDS RZ, [RZ] ;  /* 0x00000000fffff984 */ /* 0x000fe20000000800 */
[----:B------:R-:W-:Y:S01]  /*7d10*/  @!PT LDS RZ, [RZ] ;  /* 0x00000000fffff984 */ /* 0x000fe20000000800 */
[----:B------:R-:W-:Y:S01]  /*7d20*/  @!PT LDS RZ, [RZ] ;  /* 0x00000000fffff984 */ /* 0x000fe20000000800 */
[----:B------:R-:W-:Y:S04]  /*7d30*/  @!P3 LDGSTS.E.BYPASS.LTC128B.128 [R252+0x18000], desc[UR28][R14.64] ;  /* 0x180000000efcbfae */ /* 0x000fe8000b981a1c */
[----:B------:R-:W-:Y:S01]  /*7d40*/  @P3 STS.128 [R252+0x18000], RZ ;  /* 0x018000fffc003388 */ /* 0x000fe20000000c00 */
[----:B---3--:R-:W-:Y:S02]  /*7d50*/  ISETP.GE.AND P2, PT, R238, UR12, PT ;  /* 0x0000000cee007c0c */ /* 0x008fe4000bf46270 */
[----:B----4-:R-:W-:Y:S02]  /*7d60*/  ISETP.GE.AND P1, PT, R244, UR12, PT ;  /* 0x0000000cf4007c0c */ /* 0x010fe4000bf26270 */
[----:B-----5:R-:W-:-:S09]  /*7d70*/  ISETP.GE.AND P0, PT, R241, UR12, PT ;  /* 0x0000000cf1007c0c */ /* 0x020fd2000bf06270 */
        /* <DEDUP_REMOVED lines=42> */
[----:B-1----:R-:W1:Y:S04]  /*8020*/  LDSM.16.M88.4 R12, [R30+0x10800] ;  /* 0x010800001e0c783b */ /* 0x002e680000000200 */
[----:B------:R-:W1:Y:S04]  /*8030*/  LDSM.16.M88.4 R4, [R30+0x11000] ;  /* 0x011000001e04783b */ /* 0x000e680000000200 */
[----:B------:R-:W1:Y:S04]  /*8040*/  LDSM.16.M88.4 R212, [R30+0x11800] ;  /* 0x011800001ed4783b */ /* 0x000e680000000200 */
[----:B------:R-:W-:Y:S01]  /*8050*/  LDSM.16.M88.4 R196, [R28+0x10000] ;  /* 0x010000001cc4783b */ /* 0x000fe20000000200 */
[C---:B--2---:R-:W-:Y:S03]  /*8060*/  HMMA.16816.F32.BF16 R184, R16.reuse, R180, RZ ;  /* 0x000000b410b8723c */ /* 0x044fe600000418ff */
[----:B------:R-:W0:Y:S05]  /*8070*/  LDGDEPBAR ;  /* 0x00000000000079af */ /* 0x000e2a0000000000 */
[C---:B---3--:R-:W-:Y:S08]  /*8080*/  HMMA.16816.F32.BF16 R172, R16.reuse, R168, RZ ;  /* 0x000000a810ac723c */ /* 0x048ff000000418ff */
[C---:B----4-:R-:W-:Y:S08]  /*8090*/  HMMA.16816.F32.BF16 R164, R16.reuse, R24, RZ ;  /* 0x0000001810a4723c */ /* 0x050ff000000418ff */
[C---:B------:R-:W-:Y:S08]  /*80a0*/  HMMA.16816.F32.BF16 R180, R16.reuse, R182, RZ ;  /* 0x000000b610b4723c */ /* 0x040ff000000418ff */
[C---:B------:R-:W-:Y:S08]  /*80b0*/  HMMA.16816.F32.BF16 R168, R16.reuse, R170, RZ ;  /* 0x000000aa10a8723c */ /* 0x040ff000000418ff */
[C---:B------:R-:W-:Y:S08]  /*80c0*/  HMMA.16816.F32.BF16 R24, R16.reuse, R26, RZ ;  /* 0x0000001a1018723c */ /* 0x040ff000000418ff */
[C---:B-----5:R-:W-:Y:S08]  /*80d0*/  HMMA.16816.F32.BF16 R20, R16.reuse, R192, RZ ;  /* 0x000000c01014723c */ /* 0x060ff000000418ff */
[----:B------:R-:W-:Y:S01]  /*80e0*/  HMMA.16816.F32.BF16 R16, R16, R194, RZ ;  /* 0x000000c21010723c */ /* 0x000fe200000418ff */
        /* <DEDUP_REMOVED lines=9> */
[----:B------:R-:W1:Y:S07]  /*8180*/  LDSM.16.M88.4 R4, [R31] ;  /* 0x000000001f04783b */ /* 0x000e6e0000000200 */
[C---:B------:R-:W-:Y:S08]  /*8190*/  HMMA.16816.F32.BF16 R20, R208.reuse, R212, R20 ;  /* 0x000000d4d014723c */ /* 0x040ff00000041814 */
[----:B------:R-:W-:Y:S01]  /*81a0*/  HMMA.16816.F32.BF16 R16, R208, R214, R16 ;  /* 0x000000d6d010723c */ /* 0x000fe20000041810 */
[----:B------:R-:W-:Y:S04]  /*81b0*/  LDSM.16.M88.4 R208, [R178] ;  /* 0x00000000b2d0783b */ /* 0x000fe80000000200 */
        /* <DEDUP_REMOVED lines=9> */
[----:B------:R-:W2:Y:S07]  /*8250*/  LDSM.16.M88.4 R12, [R29+0x10800] ;  /* 0x010800001d0c783b */ /* 0x000eae0000000200 */
[C---:B------:R-:W-:Y:S08]  /*8260*/  HMMA.16816.F32.BF16 R20, R4.reuse, R192, R20 ;  /* 0x000000c00414723c */ /* 0x040ff00000041814 */
[----:B------:R-:W-:Y:S01]  /*8270*/  HMMA.16816.F32.BF16 R16, R4, R194, R16 ;  /* 0x000000c20410723c */ /* 0x000fe20000041810 */
[----:B------:R-:W3:Y:S04]  /*8280*/  LDSM.16.M88.4 R4, [R29+0x11000] ;  /* 0x011000001d04783b */ /* 0x000ee80000000200 */
[----:B------:R-:W-:Y:S03]  /*8290*/  LDSM.16.M88.4 R192, [R35+0x13800] ;  /* 0x0138000023c0783b */ /* 0x000fe60000000200 */
        /* <DEDUP_REMOVED lines=129> */
[----:B------:R-:W2:Y:S03]  /*8ab0*/  LDSM.16.M88.4 R12, [R30+0x17800] ;  /* 0x017800001e0c783b */ /* 0x000ea60000000200 */
        /* <DEDUP_REMOVED lines=8> */
[----:B------:R3:W4:Y:S07]  /*8b40*/  LDSM.16.M88.4 R188, [R28+0x17800] ;  /* 0x017800001cbc783b */ /* 0x00072e0000000200 */
[C---:B--2---:R-:W-:Y:S08]  /*8b50*/  HMMA.16816.F32.BF16 R20, R4.reuse, R12, R20 ;  /* 0x0000000c0414723c */ /* 0x044ff00000041814 */
[----:B------:R-:W-:Y:S01]  /*8b60*/  HMMA.16816.F32.BF16 R16, R4, R14, R16 ;  /* 0x0000000e0410723c */ /* 0x000fe20000041810 */
[----:B------:R-:W-:Y:S04]  /*8b70*/  LDSM.16.M88.4 R12, [R178+0xc000] ;  /* 0x00c00000b20c783b */ /* 0x000fe80000000200 */
[----:B------:R-:W2:Y:S03]  /*8b80*/  LDSM.16.M88.4 R4, [R29+0x16000] ;  /* 0x016000001d04783b */ /* 0x000ea60000000200 */
[----:B------:R-:W-:Y:S01]  /*8b90*/  HMMA.16816.F32.BF16 R184, R212, R208, R184 ;  /* 0x000000d0d4b8723c */ /* 0x000fe200000418b8 */
[----:B---3--:R-:W-:-:S07]  /*8ba0*/  VIADD R28, R247, 0x8 ;  /* 0x00000008f71c7836 */ /* 0x008fce0000000000 */
[C---:B-1----:R-:W-:Y:S08]  /*8bb0*/  HMMA.16816.F32.BF16 R164, R212.reuse, R192, R164 ;  /* 0x000000c0d4a4723c */ /* 0x042ff000000418a4 */
[C---:B------:R-:W-:Y:S01]  /*8bc0*/  HMMA.16816.F32.BF16 R24, R212.reuse, R194, R24 ;  /* 0x000000c2d418723c */ /* 0x040fe20000041818 */
[----:B------:R-:W1:Y:S07]  /*8bd0*/  LDSM.16.M88.4 R192, [R29+0x16800] ;  /* 0x016800001dc0783b */ /* 0x000e6e0000000200 */
[C---:B------:R-:W-:Y:S08]  /*8be0*/  HMMA.16816.F32.BF16 R180, R212.reuse, R210, R180 ;  /* 0x000000d2d4b4723c */ /* 0x040ff000000418b4 */
[----:B----4-:R-:W-:Y:S01]  /*8bf0*/  HMMA.16816.F32.BF16 R20, R212, R188, R20 ;  /* 0x000000bcd414723c */ /* 0x010fe20000041814 */
[----:B------:R-:W-:-:S04]  /*8c00*/  IMAD.U32 R188, RZ, RZ, UR24 ;  /* 0x00000018ffbc7e24 */ /* 0x000fc8000f8e00ff */
[----:B------:R-:W-:-:S03]  /*8c10*/  IMAD R188, R188, 0x40, R176 ;  /* 0x00000040bcbc7824 */ /* 0x000fc600078e02b0 */
[----:B--2---:R-:W-:Y:S01]  /*8c20*/  HMMA.16816.F32.BF16 R184, R12, R4, R184 ;  /* 0x000000040cb8723c */ /* 0x004fe200000418b8 */
[C---:B------:R-:W-:Y:S02]  /*8c30*/  VIADD R4, R188.reuse, 0xffffff80 ;  /* 0xffffff80bc047836 */ /* 0x040fe40000000000 */
[C---:B------:R-:W-:Y:S02]  /*8c40*/  VIADD R5, R188.reuse, 0xffffff81 ;  /* 0xffffff81bc057836 */ /* 0x040fe40000000000 */
[----:B------:R-:W-:Y:S01]  /*8c50*/  VIADD R31, R188, 0xffffff88 ;  /* 0xffffff88bc1f7836 */ /* 0x000fe20000000000 */
[-C--:B------:R-:W-:Y:S02]  /*8c60*/  ISETP.GT.AND P4, PT, R247, R4.reuse, PT ;  /* 0x00000004f700720c */ /* 0x080fe40003f84270 */
[----:B------:R-:W-:Y:S01]  /*8c70*/  HMMA.16816.F32.BF16 R172, R212, R196, R172 ;  /* 0x000000c4d4ac723c */ /* 0x000fe200000418ac */
[----:B------:R-:W-:Y:S02]  /*8c80*/  ISETP.GT.AND P5, PT, R28, R4, PT ;  /* 0x000000041c00720c */ /* 0x000fe40003fa4270 */
[----:B------:R-:W-:-:S05]  /*8c90*/  ISETP.GE.AND P6, PT, R4, R246, PT ;  /* 0x000000f60400720c */ /* 0x000fca0003fc6270 */
[----:B------:R-:W-:Y:S03]  /*8ca0*/  HMMA.16816.F32.BF16 R180, R12, R6, R180 ;  /* 0x000000060cb4723c */ /* 0x000fe600000418b4 */
[----:B------:R-:W-:Y:S02]  /*8cb0*/  FSEL R178, R184, -INF , !P4 ;  /* 0xff800000b8b27808 */ /* 0x000fe40006000000 */
[----:B------:R-:W-:Y:S02]  /*8cc0*/  ISETP.GE.AND P4, PT, R4, R245, PT ;  /* 0x000000f50400720c */ /* 0x000fe40003f86270 */
[----:B------:R-:W-:Y:S01]  /*8cd0*/  FSEL R186, R186, -INF , !P5 ;  /* 0xff800000baba7808 */ /* 0x000fe20006800000 */
[----:B------:R-:W-:Y:S01]  /*8ce0*/  HMMA.16816.F32.BF16 R16, R212, R190, R16 ;  /* 0x000000bed410723c */ /* 0x000fe20000041810 */
[----:B------:R-:W-:Y:S02]  /*8cf0*/  ISETP.GT.AND P5, PT, R247, R5, PT ;  /* 0x00000005f700720c */ /* 0x000fe40003fa4270 */
[----:B------:R-:W-:-:S02]  /*8d00*/  FSEL R191, R186, -INF , !P4 ;  /* 0xff800000babf7808 */ /* 0x000fc40006000000 */
[----:B------:R-:W-:Y:S02]  /*8d10*/  ISETP.GT.AND P4, PT, R28, R5, PT ;  /* 0x000000051c00720c */ /* 0x000fe40003f84270 */
[----:B------:R-:W-:Y:S01]  /*8d20*/  FSEL R178, R178, -INF , !P6 ;  /* 0xff800000b2b27808 */ /* 0x000fe20007000000 */
[----:B------:R-:W-:Y:S01]  /*8d30*/  HMMA.16816.F32.BF16 R168, R212, R198, R168 ;  /* 0x000000c6d4a8723c */ /* 0x000fe200000418a8 */
[----:B------:R-:W-:Y:S02]  /*8d40*/  FSEL R179, R185, -INF , !P5 ;  /* 0xff800000b9b37808 */ /* 0x000fe40006800000 */
[C---:B------:R-:W-:Y:S02]  /*8d50*/  ISETP.GE.AND P6, PT, R5.reuse, R246, PT ;  /* 0x000000f60500720c */ /* 0x040fe40003fc6270 */
[----:B------:R-:W-:Y:S02]  /*8d60*/  ISETP.GE.AND P5, PT, R5, R245, PT ;  /* 0x000000f50500720c */ /* 0x000fe40003fa6270 */
[----:B------:R-:W2:Y:S01]  /*8d70*/  LDSM.16.M88.4 R4, [R29+0x17000] ;  /* 0x017000001d04783b */ /* 0x000ea20000000200 */
[----:B------:R-:W-:Y:S01]  /*8d80*/  FSEL R187, R187, -INF , !P4 ;  /* 0xff800000bbbb7808 */ /* 0x000fe20006000000 */
[----:B-1----:R-:W-:Y:S01]  /*8d90*/  HMMA.16816.F32.BF16 R172, R12, R192, R172 ;  /* 0x000000c00cac723c */ /* 0x002fe200000418ac */
[----:B------:R-:W-:-:S02]  /*8da0*/  ISETP.GT.AND P4, PT, R247, R31, PT ;  /* 0x0000001ff700720c */ /* 0x000fc40003f84270 */
[----:B------:R-:W-:Y:S02]  /*8db0*/  FSEL R207, R187, -INF , !P5 ;  /* 0xff800000bbcf7808 */ /* 0x000fe40006800000 */
[----:B------:R-:W-:Y:S01]  /*8dc0*/  ISETP.GT.AND P5, PT, R28, R31, PT ;  /* 0x0000001f1c00720c */ /* 0x000fe20003fa4270 */
[----:B------:R1:W3:Y:S01]  /*8dd0*/  LDSM.16.M88.4 R184, [R29+0x17800] ;  /* 0x017800001db8783b */ /* 0x0002e20000000200 */
[----:B------:R-:W-:Y:S01]  /*8de0*/  FSEL R179, R179, -INF , !P6 ;  /* 0xff800000b3b37808 */ /* 0x000fe20007000000 */
[----:B------:R-:W-:-:S04]  /*8df0*/  DEPBAR.LE SB0, 0x0 ;  /* 0x000080000000791a */ /* 0x000fc80000000000 */
[----:B------:R-:W-:Y:S01]  /*8e00*/  FSEL R180, R180, -INF , !P4 ;  /* 0xff800000b4b47808 */ /* 0x000fe20006000000 */
[----:B------:R-:W-:Y:S01]  /*8e10*/  HMMA.16816.F32.BF16 R168, R12, R194, R168 ;  /* 0x000000c20ca8723c */ /* 0x000fe200000418a8 */
[C---:B------:R-:W-:Y:S02]  /*8e20*/  ISETP.GE.AND P6, PT, R31.reuse, R246, PT ;  /* 0x000000f61f00720c */ /* 0x040fe40003fc6270 */
[----:B------:R-:W-:Y:S01]  /*8e30*/  ISETP.GE.AND P4, PT, R31, R245, PT ;  /* 0x000000f51f00720c */ /* 0x000fe20003f86270 */
[----:B------:R-:W-:Y:S01]  /*8e40*/  VIADD R31, R188, 0xffffff89 ;  /* 0xffffff89bc1f7836 */ /* 0x000fe20000000000 */
[----:B------:R-:W-:Y:S02]  /*8e50*/  FSEL R182, R182, -INF , !P5 ;  /* 0xff800000b6b67808 */ /* 0x000fe40006800000 */
[----:B------:R-:W-:Y:S01]  /*8e60*/  FSEL R206, R180, -INF , !P6 ;  /* 0xff800000b4ce7808 */ /* 0x000fe20007000000 */
[----:B------:R-:W-:Y:S01]  /*8e70*/  VIADD R180, R188, 0xffffff90 ;  /* 0xffffff90bcb47836 */ /* 0x000fe20000000000 */
[----:B------:R-:W-:-:S02]  /*8e80*/  ISETP.GT.AND P5, PT, R247, R31, PT ;  /* 0x0000001ff700720c */ /* 0x000fc40003fa4270 */
[----:B------:R-:W-:Y:S02]  /*8e90*/  FSEL R196, R182, -INF , !P4 ;  /* 0xff800000b6c47808 */ /* 0x000fe40006000000 */
[----:B------:R-:W-:Y:S02]  /*8ea0*/  ISETP.GT.AND P4, PT, R28, R31, PT ;  /* 0x0000001f1c00720c */ /* 0x000fe40003f84270 */
[----:B------:R-:W-:Y:S01]  /*8eb0*/  FSEL R181, R181, -INF , !P5 ;  /* 0xff800000b5b57808 */ /* 0x000fe20006800000 */
[----:B-1----:R-:W-:Y:S01]  /*8ec0*/  VIADD R29, R188, 0xffffff91 ;  /* 0xffffff91bc1d7836 */ /* 0x002fe20000000000 */
[----:B------:R-:W-:Y:S01]  /*8ed0*/  BAR.SYNC.DEFER_BLOCKING 0x0 ;  /* 0x0000000000007b1d */ /* 0x000fe20000010000 */
[----:B------:R-:W-:Y:S02]  /*8ee0*/  ISETP.GE.AND P5, PT, R31, R245, PT ;  /* 0x000000f51f00720c */ /* 0x000fe40003fa6270 */
[----:B------:R-:W-:Y:S02]  /*8ef0*/  FSEL R183, R183, -INF , !P4 ;  /* 0xff800000b7b77808 */ /* 0x000fe40006000000 */
[----:B------:R-:W-:-:S02]  /*8f00*/  ISETP.GT.AND P4, PT, R247, R180, PT ;  /* 0x000000b4f700720c */ /* 0x000fc40003f84270 */
[----:B------:R-:W-:Y:S01]  /*8f10*/  FSEL R198, R183, -INF , !P5 ;  /* 0xff800000b7c67808 */ /* 0x000fe20006800000 */
[C---:B--2---:R-:W-:Y:S01]  /*8f20*/  HMMA.16816.F32.BF16 R164, R12.reuse, R4, R164 ;  /* 0x000000040ca4723c */ /* 0x044fe200000418a4 */
[----:B------:R-:W-:Y:S01]  /*8f30*/  ISETP.GT.AND P5, PT, R28, R180, PT ;  /* 0x000000b41c00720c */ /* 0x000fe20003fa4270 */
[----:B------:R-:W-:Y:S01]  /*8f40*/  VIADD R4, R188, 0xffffff99 ;  /* 0xffffff99bc047836 */ /* 0x000fe20000000000 */
[----:B------:R-:W-:Y:S02]  /*8f50*/  ISETP.GE.AND P6, PT, R31, R246, PT ;  /* 0x000000f61f00720c */ /* 0x000fe40003fc6270 */
[----:B------:R-:W-:Y:S02]  /*8f60*/  FSEL R172, R172, -INF , !P4 ;  /* 0xff800000acac7808 */ /* 0x000fe40006000000 */
[----:B------:R-:W-:Y:S01]  /*8f70*/  ISETP.GE.AND P4, PT, R180, R245, PT ;  /* 0x000000f5b400720c */ /* 0x000fe20003f86270 */
[----:B------:R-:W-:Y:S01]  /*8f80*/  HMMA.16816.F32.BF16 R24, R12, R6, R24 ;  /* 0x000000060c18723c */ /* 0x000fe20000041818 */
[----:B------:R-:W-:Y:S01]  /*8f90*/  FSEL R174, R174, -INF , !P5 ;  /* 0xff800000aeae7808 */ /* 0x000fe20006800000 */
[----:B------:R-:W-:Y:S01]  /*8fa0*/  VIADD R7, R188, 0xffffffa0 ;  /* 0xffffffa0bc077836 */ /* 0x000fe20000000000 */
[----:B------:R-:W-:-:S02]  /*8fb0*/  FSEL R208, R181, -INF , !P6 ;  /* 0xff800000b5d07808 */ /* 0x000fc40007000000 */
[-C--:B------:R-:W-:Y:S02]  /*8fc0*/  ISETP.GE.AND P6, PT, R180, R246.reuse, PT ;  /* 0x000000f6b400720c */ /* 0x080fe40003fc6270 */
[-C--:B------:R-:W-:Y:S01]  /*8fd0*/  ISETP.GT.AND P5, PT, R247, R29.reuse, PT ;  /* 0x0000001df700720c */ /* 0x080fe20003fa4270 */
[C---:B---3--:R-:W-:Y:S01]  /*8fe0*/  HMMA.16816.F32.BF16 R20, R12.reuse, R184, R20 ;  /* 0x000000b80c14723c */ /* 0x048fe20000041814 */
[----:B------:R-:W-:Y:S02]  /*8ff0*/  FSEL R180, R174, -INF , !P4 ;  /* 0xff800000aeb47808 */ /* 0x000fe40006000000 */
[----:B------:R-:W-:Y:S02]  /*9000*/  ISETP.GT.AND P4, PT, R28, R29, PT ;  /* 0x0000001d1c00720c */ /* 0x000fe40003f84270 */
[----:B------:R-:W-:Y:S02]  /*9010*/  FSEL R183, R172, -INF , !P6 ;  /* 0xff800000acb77808 */ /* 0x000fe40007000000 */
[----:B------:R-:W-:Y:S01]  /*9020*/  FSEL R173, R173, -INF , !P5 ;  /* 0xff800000adad7808 */ /* 0x000fe20006800000 */
[----:B------:R-:W-:Y:S01]  /*9030*/  HMMA.16816.F32.BF16 R16, R12, R186, R16 ;  /* 0x000000ba0c10723c */ /* 0x000fe20000041810 */
[----:B------:R-:W-:-:S02]  /*9040*/  ISETP.GE.AND P6, PT, R29, R246, PT ;  /* 0x000000f61d00720c */ /* 0x000fc40003fc6270 */
[----:B------:R-:W-:Y:S01]  /*9050*/  ISETP.GE.AND P5, PT, R29, R245, PT ;  /* 0x000000f51d00720c */ /* 0x000fe20003fa6270 */
[----:B------:R-:W-:Y:S01]  /*9060*/  VIADD R29, R188, 0xffffff98 ;  /* 0xffffff98bc1d7836 */ /* 0x000fe20000000000 */
[----:B------:R-:W-:Y:S02]  /*9070*/  FSEL R175, R175, -INF , !P4 ;  /* 0xff800000afaf7808 */ /* 0x000fe40006000000 */
[----:B------:R-:W-:Y:S02]  /*9080*/  FSEL R197, R173, -INF , !P6 ;  /* 0xff800000adc57808 */ /* 0x000fe40007000000 */
[----:B------:R-:W-:Y:S02]  /*9090*/  FSEL R182, R175, -INF , !P5 ;  /* 0xff800000afb67808 */ /* 0x000fe40006800000 */
[-C--:B------:R-:W-:Y:S02]  /*90a0*/  ISETP.GT.AND P4, PT, R247, R29.reuse, PT ;  /* 0x0000001df700720c */ /* 0x080fe40003f84270 */
[----:B------:R-:W-:-:S02]  /*90b0*/  ISETP.GT.AND P5, PT, R28, R29, PT ;  /* 0x0000001d1c00720c */ /* 0x000fc40003fa4270 */
[C---:B------:R-:W-:Y:S02]  /*90c0*/  ISETP.GE.AND P6, PT, R29.reuse, R246, PT ;  /* 0x000000f61d00720c */ /* 0x040fe40003fc6270 */
[----:B------:R-:W-:Y:S02]  /*90d0*/  FSEL R168, R168, -INF , !P4 ;  /* 0xff800000a8a87808 */ /* 0x000fe40006000000 */
[----:B------:R-:W-:Y:S02]  /*90e0*/  FSEL R5, R170, -INF , !P5 ;  /* 0xff800000aa057808 */ /* 0x000fe40006800000 */
[----:B------:R-:W-:Y:S01]  /*90f0*/  ISETP.GE.AND P4, PT, R29, R245, PT ;  /* 0x000000f51d00720c */ /* 0x000fe20003f86270 */
[----:B------:R-:W-:Y:S01]  /*9100*/  VIADD R29, R188, 0xffffffa1 ;  /* 0xffffffa1bc1d7836 */ /* 0x000fe20000000000 */
[----:B------:R-:W-:Y:S02]  /*9110*/  ISETP.GT.AND P5, PT, R247, R4, PT ;  /* 0x00000004f700720c */ /* 0x000fe40003fa4270 */
[----:B------:R-:W-:Y:S01]  /*9120*/  FSEL R181, R168, -INF , !P6 ;  /* 0xff800000a8b57808 */ /* 0x000fe20007000000 */
[----:B------:R-:W-:Y:S01]  /*9130*/  VIADD R168, R188, 0xffffffa8 ;  /* 0xffffffa8bca87836 */ /* 0x000fe20000000000 */
[----:B------:R-:W-:-:S02]  /*9140*/  ISETP.GE.AND P6, PT, R4, R246, PT ;  /* 0x000000f60400720c */ /* 0x000fc40003fc6270 */
[----:B------:R-:W-:Y:S02]  /*9150*/  FSEL R5, R5, -INF , !P4 ;  /* 0xff80000005057808 */ /* 0x000fe40006000000 */
[----:B------:R-:W-:Y:S02]  /*9160*/  FSEL R169, R169, -INF , !P5 ;  /* 0xff800000a9a97808 */ /* 0x000fe40006800000 */
[----:B------:R-:W-:Y:S02]  /*9170*/  ISETP.GT.AND P4, PT, R28, R4, PT ;  /* 0x000000041c00720c */ /* 0x000fe40003f84270 */
[----:B------:R-:W-:Y:S02]  /*9180*/  FSEL R204, R169, -INF , !P6 ;  /* 0xff800000a9cc7808 */ /* 0x000fe40007000000 */
[----:B------:R-:W-:Y:S02]  /*9190*/  FSEL R31, R171, -INF , !P4 ;  /* 0xff800000ab1f7808 */ /* 0x000fe40006000000 */
[----:B------:R-:W-:-:S02]  /*91a0*/  ISETP.GT.AND P6, PT, R247, R7, PT ;  /* 0x00000007f700720c */ /* 0x000fc40003fc4270 */
[----:B------:R-:W-:Y:S02]  /*91b0*/  ISETP.GE.AND P5, PT, R4, R245, PT ;  /* 0x000000f50400720c */ /* 0x000fe40003fa6270 */
[----:B------:R-:W-:Y:S02]  /*91c0*/  ISETP.GT.AND P4, PT, R28, R7, PT ;  /* 0x000000071c00720c */ /* 0x000fe40003f84270 */
[----:B------:R-:W-:Y:S02]  /*91d0*/  FSEL R164, R164, -INF , !P6 ;  /* 0xff800000a4a47808 */ /* 0x000fe40007000000 */
[----:B------:R-:W-:Y:S02]  /*91e0*/  FSEL R31, R31, -INF , !P5 ;  /* 0xff8000001f1f7808 */ /* 0x000fe40006800000 */
[----:B------:R-:W-:Y:S02]  /*91f0*/  ISETP.GE.AND P6, PT, R7, R246, PT ;  /* 0x000000f60700720c */ /* 0x000fe40003fc6270 */
[----:B------:R-:W-:Y:S01]  /*9200*/  FSEL R4, R166, -INF , !P4 ;  /* 0xff800000a6047808 */ /* 0x000fe20006000000 */
[----:B------:R-:W-:Y:S01]  /*9210*/  VIADD R166, R188, 0xffffffb0 ;  /* 0xffffffb0bca67836 */ /* 0x000fe20000000000 */
[----:B------:R-:W-:-:S02]  /*9220*/  ISETP.GT.AND P5, PT, R247, R29, PT ;  /* 0x0000001df700720c */ /* 0x000fc40003fa4270 */
[----:B------:R-:W-:Y:S02]  /*9230*/  ISETP.GT.AND P4, PT, R28, R29, PT ;  /* 0x0000001d1c00720c */ /* 0x000fe40003f84270 */
[----:B------:R-:W-:Y:S01]  /*9240*/  FSEL R14, R164, -INF , !P6 ;  /* 0xff800000a40e7808 */ /* 0x000fe20007000000 */
[C---:B------:R-:W-:Y:S01]  /*9250*/  VIADD R164, R188.reuse, 0xffffffb8 ;  /* 0xffffffb8bca47836 */ /* 0x040fe20000000000 */
[----:B------:R-:W-:Y:S01]  /*9260*/  FSEL R6, R165, -INF , !P5 ;  /* 0xff800000a5067808 */ /* 0x000fe20006800000 */
[C---:B------:R-:W-:Y:S01]  /*9270*/  VIADD R165, R188.reuse, 0xffffffb1 ;  /* 0xffffffb1bca57836 */ /* 0x040fe20000000000 */
[----:B------:R-:W-:Y:S01]  /*9280*/  FSEL R189, R167, -INF , !P4 ;  /* 0xff800000a7bd7808 */ /* 0x000fe20006000000 */
[----:B------:R-:W-:Y:S01]  /*9290*/  VIADD R167, R188, 0xffffffa9 ;  /* 0xffffffa9bca77836 */ /* 0x000fe20000000000 */
[----:B------:R-:W-:Y:S02]  /*92a0*/  ISETP.GE.AND P6, PT, R29, R246, PT ;  /* 0x000000f61d00720c */ /* 0x000fe40003fc6270 */
[----:B------:R-:W-:-:S02]  /*92b0*/  ISETP.GT.AND P4, PT, R247, R168, PT ;  /* 0x000000a8f700720c */ /* 0x000fc40003f84270 */
[----:B------:R-:W-:Y:S02]  /*92c0*/  ISETP.GE.AND P5, PT, R7, R245, PT ;  /* 0x000000f50700720c */ /* 0x000fe40003fa6270 */
[----:B------:R-:W-:Y:S02]  /*92d0*/  FSEL R6, R6, -INF , !P6 ;  /* 0xff80000006067808 */ /* 0x000fe40007000000 */
[----:B------:R-:W-:Y:S02]  /*92e0*/  ISETP.GE.AND P6, PT, R168, R246, PT ;  /* 0x000000f6a800720c */ /* 0x000fe40003fc6270 */
[----:B------:R-:W-:Y:S01]  /*92f0*/  FSEL R12, R24, -INF , !P4 ;  /* 0xff800000180c7808 */ /* 0x000fe20006000000 */
[----:B------:R-:W-:Y:S01]  /*9300*/  VIADD R24, R188, 0xffffffb9 ;  /* 0xffffffb9bc187836 */ /* 0x000fe20000000000 */
[----:B------:R-:W-:Y:S02]  /*9310*/  FSEL R4, R4, -INF , !P5 ;  /* 0xff80000004047808 */ /* 0x000fe40006800000 */
[----:B------:R-:W-:-:S02]  /*9320*/  FMNMX3.FTZ R15, R2, R178, R179, !PT ;  /* 0x000000b2020f7276 */ /* 0x000fc400078100b3 */
[C---:B------:R-:W-:Y:S02]  /*9330*/  ISETP.GT.AND P5, PT, R247.reuse, R167, PT ;  /* 0x000000a7f700720c */ /* 0x040fe40003fa4270 */
[----:B------:R-:W-:Y:S02]  /*9340*/  FSEL R12, R12, -INF , !P6 ;  /* 0xff8000000c0c7808 */ /* 0x000fe40007000000 */
[----:B------:R-:W-:Y:S02]  /*9350*/  ISETP.GT.AND P6, PT, R247, R166, PT ;  /* 0x000000a6f700720c */ /* 0x000fe40003fc4270 */
[----:B------:R-:W-:Y:S02]  /*9360*/  FMNMX3.FTZ R15, R15, R206, R208, !PT ;  /* 0x000000ce0f0f7276 */ /* 0x000fe400078100d0 */
[----:B------:R-:W-:Y:S02]  /*9370*/  ISETP.GE.AND P4, PT, R167, R246, PT ;  /* 0x000000f6a700720c */ /* 0x000fe40003f86270 */
        /* <DEDUP_REMOVED lines=9> */
[----:B------:R-:W-:Y:S02]  /*9410*/  FSEL R20, R21, -INF , !P4 ;  /* 0xff80000015147808 */ /* 0x000fe40006000000 */
[-C--:B------:R-:W-:Y:S02]  /*9420*/  ISETP.GE.AND P4, PT, R164, R246.reuse, PT ;  /* 0x000000f6a400720c */ /* 0x080fe40003f86270 */
        /* <DEDUP_REMOVED lines=11> */
[----:B------:R-:W-:Y:S02]  /*94e0*/  ISETP.GE.AND P6, PT, R29, R245, PT ;  /* 0x000000f51d00720c */ /* 0x000fe40003fc6270 */
[----:B------:R-:W-:Y:S02]  /*94f0*/  ISETP.GT.AND P5, PT, R28, R168, PT ;  /* 0x000000a81c00720c */ /* 0x000fe40003fa4270 */
[----:B------:R-:W-:Y:S01]  /*9500*/  FMNMX3.FTZ R16, R16, R209, R15, !PT ;  /* 0x000000d110107276 */ /* 0x000fe2000781000f */
[----:B------:R-:W-:Y:S10]  /*9510*/  BRA.U !UP1, `(.L_x_2145) ;  /* 0x0000000109e47547 */ /* 0x000ff4000b800000 */
        /* <DEDUP_REMOVED lines=57> */
.L_x_2145:
[----:B------:R-:W2:Y:S04]  /*98b0*/  LDL.64 R226, [R1+0x10] ;  /* 0x0000100001e27983 */ /* 0x000ea80000100a00 */
[----:B------:R-:W3:Y:S04]  /*98c0*/  LDL.64 R240, [R1] ;  /* 0x0000000001f07983 */ /* 0x000ee80000100a00 */
[----:B------:R-:W4:Y:S01]  /*98d0*/  LDL.64 R242, [R1+0x8] ;  /* 0x0000080001f27983 */ /* 0x000f220000100a00 */
[----:B------:R-:W5:Y:S01]  /*98e0*/  S2R R222, SR_CTAID.X ;  /* 0x0000000000de7919 */ /* 0x000f620000002500 */
[----:B------:R-:W-:-:S02]  /*98f0*/  FSEL R189, R189, -INF , !P6 ;  /* 0xff800000bdbd7808 */ /* 0x000fc40007000000 */
[----:B------:R-:W5:Y:S01]  /*9900*/  SHFL.BFLY PT, R29, R16, 0x2, 0x1f ;  /* 0x0c401f00101d7f89 */ /* 0x000f6200000e0000 */
[----:B-1----:R-:W-:Y:S02]  /*9910*/  FMNMX3.FTZ R171, R0, R191, R207, !PT ;  /* 0x000000bf00ab7276 */ /* 0x002fe400078100cf */
[----:B------:R-:W-:Y:S02]  /*9920*/  ISETP.GT.AND P6, PT, R28, R167, PT ;  /* 0x000000a71c00720c */ /* 0x000fe40003fc4270 */
[----:B------:R-:W-:Y:S02]  /*9930*/  FSEL R187, R26, -INF , !P5 ;  /* 0xff8000001abb7808 */ /* 0x000fe40006800000 */
[----:B------:R-:W-:Y:S02]  /*9940*/  FMNMX3.FTZ R171, R171, R196, R198, !PT ;  /* 0x000000c4abab7276 */ /* 0x000fe400078100c6 */
[----:B------:R-:W-:Y:S02]  /*9950*/  ISETP.GE.AND P5, PT, R167, R245, PT ;  /* 0x000000f5a700720c */ /* 0x000fe40003fa6270 */
[----:B------:R-:W-:-:S02]  /*9960*/  FSEL R185, R27, -INF , !P6 ;  /* 0xff8000001bb97808 */ /* 0x000fc40007000000 */
[----:B------:R-:W-:Y:S02]  /*9970*/  ISETP.GE.AND P4, PT, R168, R245, PT ;  /* 0x000000f5a800720c */ /* 0x000fe40003f86270 */
[C---:B------:R-:W-:Y:S02]  /*9980*/  ISETP.GT.AND P6, PT, R28.reuse, R166, PT ;  /* 0x000000a61c00720c */ /* 0x040fe40003fc4270 */
[----:B------:R-:W-:Y:S02]  /*9990*/  FMNMX3.FTZ R171, R171, R180, R182, !PT ;  /* 0x000000b4abab7276 */ /* 0x000fe400078100b6 */
[----:B------:R-:W-:Y:S02]  /*99a0*/  FSEL R185, R185, -INF , !P5 ;  /* 0xff800000b9b97808 */ /* 0x000fe40006800000 */
[----:B------:R-:W-:Y:S02]  /*99b0*/  FSEL R187, R187, -INF , !P4 ;  /* 0xff800000bbbb7808 */ /* 0x000fe40006000000 */
[----:B------:R-:W-:-:S02]  /*99c0*/  ISETP.GT.AND P5, PT, R28, R165, PT ;  /* 0x000000a51c00720c */ /* 0x000fc40003fa4270 */
[----:B------:R-:W-:Y:S02]  /*99d0*/  ISETP.GE.AND P4, PT, R166, R245, PT ;  /* 0x000000f5a600720c */ /* 0x000fe40003f86270 */
[----:B------:R-:W-:Y:S02]  /*99e0*/  FSEL R212, R22, -INF , !P6 ;  /* 0xff80000016d47808 */ /* 0x000fe40007000000 */
[----:B------:R-:W-:Y:S02]  /*99f0*/  FMNMX3.FTZ R171, R171, R5, R31, !PT ;  /* 0x00000005abab7276 */ /* 0x000fe4000781001f */
[----:B------:R-:W-:Y:S01]  /*9a00*/  FSEL R188, R23, -INF , !P5 ;  /* 0xff80000017bc7808 */ /* 0x000fe20006800000 */
[----:B------:R-:W-:Y:S01]  /*9a10*/  ULEA UR12, UR24, 0xfffffffc, 0x1 ;  /* 0xfffffffc180c7891 */ /* 0x000fe2000f8e08ff */
[----:B------:R-:W-:Y:S02]  /*9a20*/  ISETP.GE.AND P6, PT, R165, R245, PT ;  /* 0x000000f5a500720c */ /* 0x000fe40003fc6270 */
[----:B------:R-:W-:-:S02]  /*9a30*/  FSEL R212, R212, -INF , !P4 ;  /* 0xff800000d4d47808 */ /* 0x000fc40006000000 */
[C---:B------:R-:W-:Y:S02]  /*9a40*/  ISETP.GT.AND P5, PT, R28.reuse, R164, PT ;  /* 0x000000a41c00720c */ /* 0x040fe40003fa4270 */
[----:B------:R-:W-:Y:S01]  /*9a50*/  ISETP.GT.AND P4, PT, R28, R24, PT ;  /* 0x000000181c00720c */ /* 0x000fe20003f84270 */
[----:B------:R-:W-:Y:S01]  /*9a60*/  IMAD.U32 R28, RZ, RZ, UR35 ;  /* 0x00000023ff1c7e24 */ /* 0x000fe2000f8e00ff */
[----:B------:R-:W-:Y:S02]  /*9a70*/  FMNMX3.FTZ R171, R171, R4, R189, !PT ;  /* 0x00000004abab7276 */ /* 0x000fe400078100bd */
[----:B------:R-:W-:Y:S02]  /*9a80*/  SHF.R.U32.HI R213, RZ, 0x5, R203 ;  /* 0x00000005ffd57819 */ /* 0x000fe400000116cb */
[----:B------:R-:W-:Y:S02]  /*9a90*/  FSEL R188, R188, -INF , !P6 ;  /* 0xff800000bcbc7808 */ /* 0x000fe40007000000 */
[----:B------:R-:W-:-:S02]  /*9aa0*/  FSEL R219, R18, -INF , !P5 ;  /* 0xff80000012db7808 */ /* 0x000fc40006800000 */
[-C--:B------:R-:W-:Y:S02]  /*9ab0*/  ISETP.GE.AND P6, PT, R164, R245.reuse, PT ;  /* 0x000000f5a400720c */ /* 0x080fe40003fc6270 */
[----:B------:R-:W-:Y:S02]  /*9ac0*/  ISETP.GE.AND P5, PT, R24, R245, PT ;  /* 0x000000f51800720c */ /* 0x000fe40003fa6270 */
[----:B------:R-:W-:Y:S02]  /*9ad0*/  FSEL R216, R19, -INF , !P4 ;  /* 0xff80000013d87808 */ /* 0x000fe40006000000 */
[----:B------:R-:W-:Y:S02]  /*9ae0*/  FMNMX3.FTZ R171, R171, R187, R185, !PT ;  /* 0x000000bbabab7276 */ /* 0x000fe400078100b9 */
[----:B-----5:R-:W-:Y:S01]  /*9af0*/  FMNMX.FTZ R29, R16, R29, !PT ;  /* 0x0000001d101d7209 */ /* 0x020fe20007810000 */
[----:B------:R-:W-:Y:S01]  /*9b00*/  IMAD R222, R222, 0x8, R213 ;  /* 0x00000008dede7824 */ /* 0x000fe200078e02d5 */
[----:B------:R-:W-:-:S02]  /*9b10*/  FSEL R219, R219, -INF , !P6 ;  /* 0xff800000dbdb7808 */ /* 0x000fc40007000000 */
[----:B------:R-:W-:Y:S02]  /*9b20*/  FSEL R216, R216, -INF , !P5 ;  /* 0xff800000d8d87808 */ /* 0x000fe40006800000 */
[----:B------:R-:W-:Y:S01]  /*9b30*/  FMNMX3.FTZ R171, R171, R212, R188, !PT ;  /* 0x000000d4abab7276 */ /* 0x000fe200078100bc */
[----:B------:R-:W1:Y:S01]  /*9b40*/  SHFL.BFLY PT, R173, R29, 0x1, 0x1f ;  /* 0x0c201f001dad7f89 */ /* 0x000e6200000e0000 */
[----:B------:R-:W-:Y:S02]  /*9b50*/  IMAD.WIDE.U32 R222, R222, -0x326172a9, RZ ;  /* 0xcd9e8d57dede7825 */ /* 0x000fe400078e00ff */
[----:B------:R-:W-:Y:S01]  /*9b60*/  FMNMX3.FTZ R172, R171, R219, R216, !PT ;  /* 0x000000dbabac7276 */ /* 0x000fe200078100d8 */
[----:B------:R-:W-:Y:S02]  /*9b70*/  UIADD3 UR18, UPT, UPT, UR35, 0x32370b8f, URZ ;  /* 0x32370b8f23127890 */ /* 0x000fe4000fffe0ff */
[----:B------:R-:W-:Y:S01]  /*9b80*/  UIADD3 UR16, UPT, UPT, UR35, 0x76cf5d0a, URZ ;  /* 0x76cf5d0a23107890 */ /* 0x000fe2000fffe0ff */
[----:B-1----:R-:W-:-:S04]  /*9b90*/  FMNMX.FTZ R29, R29, R173, !PT ;  /* 0x000000ad1d1d7209 */ /* 0x002fc80007810000 */
[C---:B------:R-:W-:Y:S01]  /*9ba0*/  FSETP.NEU.FTZ.AND P5, PT, R29.reuse, -INF , PT ;  /* 0xff8000001d00780b */ /* 0x040fe20003fbd000 */
[----:B------:R-:W-:-:S05]  /*9bb0*/  FMUL.FTZ R193, R29, UR30 ;  /* 0x0000001e1dc17c20 */ /* 0x000fca0008410000 */
[----:B------:R-:W-:-:S05]  /*9bc0*/  FSEL R193, R193, RZ, P5 ;  /* 0x000000ffc1c17208 */ /* 0x000fca0002800000 */
[--C-:B------:R-:W-:Y:S01]  /*9bd0*/  FFMA.FTZ R200, R178, UR30, -R193.reuse ;  /* 0x0000001eb2c87c23 */ /* 0x100fe200080108c1 */
[----:B------:R-:W-:-:S05]  /*9be0*/  FFMA.FTZ R192, R179, UR30, -R193 ;  /* 0x0000001eb3c07c23 */ /* 0x000fca00080108c1 */
[----:B------:R-:W-:Y:S08]  /*9bf0*/  MUFU.EX2 R200, R200 ;  /* 0x000000c800c87308 */ /* 0x000ff00000000800 */
[----:B------:R-:W1:Y:S02]  /*9c00*/  MUFU.EX2 R192, R192 ;  /* 0x000000c000c07308 */ /* 0x000e640000000800 */
[----:B-1----:R-:W-:-:S04]  /*9c10*/  F2FP.BF16.F32.PACK_AB R179, R192, R200 ;  /* 0x000000c8c0b3723e */ /* 0x002fc800000010ff */
[----:B------:R-:W-:-:S04]  /*9c20*/  PRMT R178, R179, 0x7632, R178 ;  /* 0x00007632b3b27816 */ /* 0x000fc800000000b2 */
[----:B------:R-:W-:Y:S01]  /*9c30*/  PRMT R235, R179, 0x5410, R178 ;  /* 0x00005410b3eb7816 */ /* 0x000fe200000000b2 */
[----:B------:R-:W-:-:S06]  /*9c40*/  FFMA.FTZ R184, R208, UR30, -R193 ;  /* 0x0000001ed0b87c23 */ /* 0x000fcc00080108c1 */
[----:B------:R-:W-:Y:S01]  /*9c50*/  MUFU.EX2 R184, R184 ;  /* 0x000000b800b87308 */ /* 0x000fe20000000800 */
[----:B--2---:R-:W-:-:S05]  /*9c60*/  LOP3.LUT R28, R28, UR12, R227, 0x96, !PT ;  /* 0x0000000c1c1c7c12 */ /* 0x004fca000f8e96e3 */
[----:B------:R-:W-:Y:S02]  /*9c70*/  IMAD.WIDE.U32 R174, R28, -0x326172a9, RZ ;  /* 0xcd9e8d571cae7825 */ /* 0x000fe400078e00ff */
[----:B------:R-:W1:Y:S03]  /*9c80*/  SHFL.BFLY PT, R28, R172, 0x2, 0x1f ;  /* 0x0c401f00ac1c7f89 */ /* 0x000e6600000e0000 */
[----:B------:R-:W-:Y:S02]  /*9c90*/  LOP3.LUT R171, R222, UR25, R175, 0x96, !PT ;  /* 0x00000019deab7c12 */ /* 0x000fe4000f8e96af */
[----:B---3--:R-:W-:-:S03]  /*9ca0*/  LOP3.LUT R174, R174, UR19, R241, 0x96, !PT ;  /* 0x00000013aeae7c12 */ /* 0x008fc6000f8e96f1 */
[----:B------:R-:W-:-:S04]  /*9cb0*/  IMAD.WIDE.U32 R236, R171, -0x2daee0ad, RZ ;  /* 0xd2511f53abec7825 */ /* 0x000fc800078e00ff */
[----:B------:R-:W-:Y:S01]  /*9cc0*/  IMAD.WIDE.U32 R174, R174, -0x2daee0ad, RZ ;  /* 0xd2511f53aeae7825 */ /* 0x000fe200078e00ff */
[----:B----4-:R-:W-:-:S04]  /*9cd0*/  LOP3.LUT R171, R242, UR16, R237, 0x96, !PT ;  /* 0x00000010f2ab7c12 */ /* 0x010fc8000f8e96ed */
[----:B------:R-:W-:Y:S01]  /*9ce0*/  LOP3.LUT R236, R236, UR18, R175, 0x96, !PT ;  /* 0x00000012ecec7c12 */ /* 0x000fe2000f8e96af */
[----:B------:R-:W-:-:S04]  /*9cf0*/  IMAD.WIDE.U32 R210, R171, -0x326172a9, RZ ;  /* 0xcd9e8d57abd27825 */ /* 0x000fc800078e00ff */
[----:B------:R-:W-:Y:S01]  /*9d00*/  IMAD.WIDE.U32 R236, R236, -0x326172a9, RZ ;  /* 0xcd9e8d57ecec7825 */ /* 0x000fe200078e00ff */
[----:B------:R-:W-:-:S04]  /*9d10*/  LOP3.LUT R171, R240, UR17, R211, 0x96, !PT ;  /* 0x00000011f0ab7c12 */ /* 0x000fc8000f8e96d3 */
[----:B------:R-:W-:Y:S01]  /*9d20*/  LOP3.LUT R210, R210, UR15, R237, 0x96, !PT ;  /* 0x0000000fd2d27c12 */ /* 0x000fe2000f8e96ed */
[----:B------:R-:W-:Y:S01]  /*9d30*/  UIADD3 UR12, UPT, UPT, UR35, -0x56f99767, URZ ;  /* 0xa9066899230c7890 */ /* 0x000fe2000fffe0ff */
[----:B-1----:R-:W-:Y:S01]  /*9d40*/  FMNMX.FTZ R28, R172, R28, !PT ;  /* 0x0000001cac1c7209 */ /* 0x002fe20007810000 */
[----:B------:R-:W-:-:S04]  /*9d50*/  IMAD.WIDE.U32 R194, R171, -0x2daee0ad, RZ ;  /* 0xd2511f53abc27825 */ /* 0x000fc800078e00ff */
[----:B------:R-:W-:Y:S01]  /*9d60*/  IMAD.WIDE.U32 R210, R210, -0x2daee0ad, RZ ;  /* 0xd2511f53d2d27825 */ /* 0x000fe200078e00ff */
[----:B------:R-:W1:Y:S01]  /*9d70*/  SHFL.BFLY PT, R171, R28, 0x1, 0x1f ;  /* 0x0c201f001cab7f89 */ /* 0x000e6200000e0000 */
[----:B------:R-:W-:-:S03]  /*9d80*/  LOP3.LUT R172, R174, UR14, R195, 0x96, !PT ;  /* 0x0000000eaeac7c12 */ /* 0x000fc6000f8e96c3 */
[----:B------:R-:W-:Y:S02]  /*9d90*/  LOP3.LUT R194, R194, UR12, R211, 0x96, !PT ;  /* 0x0000000cc2c27c12 */ /* 0x000fe4000f8e96d3 */
[----:B------:R-:W-:-:S04]  /*9da0*/  IMAD.WIDE.U32 R172, R172, -0x326172a9, RZ ;  /* 0xcd9e8d57acac7825 */ /* 0x000fc800078e00ff */
[----:B------:R-:W-:-:S05]  /*9db0*/  IMAD.WIDE.U32 R194, R194, -0x326172a9, RZ ;  /* 0xcd9e8d57c2c27825 */ /* 0x000fca00078e00ff */
[----:B------:R-:W-:-:S04]  /*9dc0*/  LOP3.LUT R221, R172, UR7, R195, 0x96, !PT ;  /* 0x00000007acdd7c12 */ /* 0x000fc8000f8e96c3 */
[----:B------:R-:W-:-:S04]  /*9dd0*/  LOP3.LUT R172, R221, 0xff, RZ, 0xc0, !PT ;  /* 0x000000ffddac7812 */ /* 0x000fc800078ec0ff */
[----:B------:R-:W-:Y:S02]  /*9de0*/  ISETP.LE.U32.AND P4, PT, R172, UR6, PT ;  /* 0x00000006ac007c0c */ /* 0x000fe4000bf83070 */
[----:B-1----:R-:W-:Y:S02]  /*9df0*/  FMNMX.FTZ R28, R28, R171, !PT ;  /* 0x000000ab1c1c7209 */ /* 0x002fe40007810000 */
[----:B------:R-:W-:Y:S02]  /*9e00*/  LOP3.LUT R171, R221, 0xffff, RZ, 0xc0, !PT ;  /* 0x0000ffffddab7812 */ /* 0x000fe400078ec0ff */
[C---:B------:R-:W-:Y:S01]  /*9e10*/  FSETP.NEU.FTZ.AND P6, PT, R28.reuse, -INF , PT ;  /* 0xff8000001c00780b */ /* 0x040fe20003fdd000 */
[----:B------:R-:W-:Y:S01]  /*9e20*/  FMUL.FTZ R190, R28, UR30 ;  /* 0x0000001e1cbe7c20 */ /* 0x000fe20008410000 */
[----:B------:R-:W-:-:S05]  /*9e30*/  SHF.R.U32.HI R171, RZ, 0x8, R171 ;  /* 0x00000008ffab7819 */ /* 0x000fca00000116ab */
[----:B------:R-:W-:Y:S01]  /*9e40*/  @!P4 HFMA2.BF16_V2 R170, -RZ.H0_H0, RZ.H0_H0, -R179.H0_H0 ;  /* 0x200000ffffaac231 */ /* 0x000fe200003409b3 */
[----:B------:R-:W-:Y:S02]  /*9e50*/  LOP3.LUT R171, R171, 0xffff, RZ, 0xc0, !PT ;  /* 0x0000ffffabab7812 */ /* 0x000fe400078ec0ff */
[----:B------:R-:W-:Y:S02]  /*9e60*/  FSEL R190, R190, RZ, P6 ;  /* 0x000000ffbebe7208 */ /* 0x000fe40003000000 */
[----:B------:R-:W-:Y:S02]  /*9e70*/  @!P4 PRMT R179, R170, 0x5410, RZ ;  /* 0x00005410aab3c816 */ /* 0x000fe400000000ff */
[----:B------:R-:W-:Y:S01]  /*9e80*/  ISETP.LE.U32.AND P4, PT, R171, UR6, PT ;  /* 0x00000006ab007c0c */ /* 0x000fe2000bf83070 */
[--C-:B------:R-:W-:Y:S01]  /*9e90*/  FFMA.FTZ R199, R191, UR30, -R190.reuse ;  /* 0x0000001ebfc77c23 */ /* 0x100fe200080108be */
[----:B------:R-:W-:Y:S01]  /*9ea0*/  FFMA.FTZ R191, R207, UR30, -R190 ;  /* 0x0000001ecfbf7c23 */ /* 0x000fe200080108be */
[----:B------:R-:W-:-:S04]  /*9eb0*/  PRMT R170, R221, 0x7632, R170 ;  /* 0x00007632ddaa7816 */ /* 0x000fc800000000aa */
[----:B------:R-:W-:Y:S01]  /*9ec0*/  MUFU.EX2 R199, R199 ;  /* 0x000000c700c77308 */ /* 0x000fe20000000800 */
[----:B------:R-:W-:-:S07]  /*9ed0*/  LOP3.LUT R170, R170, 0xff, RZ, 0xc0, !PT ;  /* 0x000000ffaaaa7812 */ /* 0x000fce00078ec0ff */
[----:B------:R-:W1:Y:S01]  /*9ee0*/  MUFU.EX2 R191, R191 ;  /* 0x000000bf00bf7308 */ /* 0x000e620000000800 */
[----:B------:R-:W-:-:S05]  /*9ef0*/  @!P4 HFMA2.BF16_V2 R169, -RZ.H0_H0, RZ.H0_H0, -R178.H0_H0 ;  /* 0x200000ffffa9c231 */ /* 0x000fca00003409b2 */
[----:B------:R-:W-:Y:S02]  /*9f00*/  @!P4 PRMT R178, R169, 0x5410, RZ ;  /* 0x00005410a9b2c816 */ /* 0x000fe400000000ff */
[----:B------:R-:W-:Y:S02]  /*9f10*/  ISETP.LE.U32.AND P4, PT, R170, UR6, PT ;  /* 0x00000006aa007c0c */ /* 0x000fe4000bf83070 */
[----:B------:R-:W-:Y:S02]  /*9f20*/  SHF.R.U32.HI R169, RZ, 0x18, R221 ;  /* 0x00000018ffa97819 */ /* 0x000fe400000116dd */
[----:B-1----:R-:W-:-:S04]  /*9f30*/  F2FP.BF16.F32.PACK_AB R175, R191, R199 ;  /* 0x000000c7bfaf723e */ /* 0x002fc800000010ff */
[----:B------:R-:W-:-:S05]  /*9f40*/  PRMT R174, R175, 0x7632, R174 ;  /* 0x00007632afae7816 */ /* 0x000fca00000000ae */
[----:B------:R-:W-:Y:S01]  /*9f50*/  @!P4 HFMA2.BF16_V2 R168, -RZ.H0_H0, RZ.H0_H0, -R175.H0_H0 ;  /* 0x200000ffffa8c231 */ /* 0x000fe200003409af */
[----:B------:R-:W-:-:S04]  /*9f60*/  PRMT R234, R175, 0x5410, R174 ;  /* 0x00005410afea7816 */ /* 0x000fc800000000ae */
[----:B------:R-:W-:Y:S02]  /*9f70*/  @!P4 PRMT R175, R168, 0x5410, RZ ;  /* 0x00005410a8afc816 */ /* 0x000fe400000000ff */
[----:B------:R-:W-:Y:S01]  /*9f80*/  ISETP.LE.U32.AND P4, PT, R169, UR6, PT ;  /* 0x00000006a9007c0c */ /* 0x000fe2000bf83070 */
[----:B------:R-:W-:Y:S01]  /*9f90*/  FFMA.FTZ R195, R206, UR30, -R193 ;  /* 0x0000001ecec37c23 */ /* 0x000fe200080108c1 */
[----:B------:R-:W-:-:S05]  /*9fa0*/  IMAD.MOV.U32 R168, RZ, RZ, R194 ;  /* 0x000000ffffa87224 */ /* 0x000fca00078e00c2 */
[----:B------:R-:W1:Y:S01]  /*9fb0*/  MUFU.EX2 R195, R195 ;  /* 0x000000c300c37308 */ /* 0x000e620000000800 */
[----:B------:R-:W-:-:S05]  /*9fc0*/  LOP3.LUT R168, R168, 0xff, RZ, 0xc0, !PT ;  /* 0x000000ffa8a87812 */ /* 0x000fca00078ec0ff */
[----:B------:R-:W-:-:S05]  /*9fd0*/  @!P4 HFMA2.BF16_V2 R167, -RZ.H0_H0, RZ.H0_H0, -R174.H0_H0 ;  /* 0x200000ffffa7c231 */ /* 0x000fca00003409ae */
[----:B------:R-:W-:Y:S02]  /*9fe0*/  @!P4 PRMT R174, R167, 0x5410, RZ ;  /* 0x00005410a7aec816 */ /* 0x000fe400000000ff */
[----:B------:R-:W-:Y:S02]  /*9ff0*/  ISETP.LE.U32.AND P4, PT, R168, UR6, PT ;  /* 0x00000006a8007c0c */ /* 0x000fe4000bf83070 */
[----:B------:R-:W-:Y:S02]  /*a000*/  LOP3.LUT R236, R236, UR13, R173, 0x96, !PT ;  /* 0x0000000decec7c12 */ /* 0x000fe4000f8e96ad */
[----:B-1----:R-:W-:Y:S02]  /*a010*/  F2FP.BF16.F32.PACK_AB R173, R184, R195 ;  /* 0x000000c3b8ad723e */ /* 0x002fe400000010ff */
[----:B------:R-:W-:Y:S02]  /*a020*/  PRMT R167, R194, 0x7771, RZ ;  /* 0x00007771c2a77816 */ /* 0x000fe400000000ff */
[----:B------:R-:W-:-:S05]  /*a030*/  PRMT R172, R173, 0x7632, R172 ;  /* 0x00007632adac7816 */ /* 0x000fca00000000ac */
[----:B------:R-:W-:Y:S01]  /*a040*/  @!P4 HFMA2.BF16_V2 R166, -RZ.H0_H0, RZ.H0_H0, -R173.H0_H0 ;  /* 0x200000ffffa6c231 */ /* 0x000fe200003409ad */
[----:B------:R-:W-:-:S04]  /*a050*/  PRMT R233, R173, 0x5410, R172 ;  /* 0x00005410ade97816 */ /* 0x000fc800000000ac */
[----:B------:R-:W-:Y:S02]  /*a060*/  @!P4 PRMT R173, R166, 0x5410, RZ ;  /* 0x00005410a6adc816 */ /* 0x000fe400000000ff */
[----:B------:R-:W-:Y:S01]  /*a070*/  ISETP.GT.U32.AND P4, PT, R167, UR6, PT ;  /* 0x00000006a7007c0c */ /* 0x000fe2000bf84070 */
[--C-:B------:R-:W-:Y:S01]  /*a080*/  FFMA.FTZ R196, R196, UR30, -R190.reuse ;  /* 0x0000001ec4c47c23 */ /* 0x100fe200080108be */
[----:B------:R-:W-:-:S05]  /*a090*/  FFMA.FTZ R198, R198, UR30, -R190 ;  /* 0x0000001ec6c67c23 */ /* 0x000fca00080108be */
[----:B------:R-:W-:Y:S06]  /*a0a0*/  MUFU.EX2 R196, R196 ;  /* 0x000000c400c47308 */ /* 0x000fec0000000800 */
[----:B------:R-:W-:Y:S02]  /*a0b0*/  @P4 HFMA2.BF16_V2 R165, -RZ.H0_H0, RZ.H0_H0, -R172.H0_H0 ;  /* 0x200000ffffa54231 */ /* 0x000fe400003409ac */
[----:B------:R-:W1:Y:S03]  /*a0c0*/  MUFU.EX2 R198, R198 ;  /* 0x000000c600c67308 */ /* 0x000e660000000800 */
[----:B------:R-:W-:-:S02]  /*a0d0*/  @P4 PRMT R172, R165, 0x5410, RZ ;  /* 0x00005410a5ac4816 */ /* 0x000fc400000000ff */
[----:B------:R-:W-:-:S04]  /*a0e0*/  PRMT R165, R194, 0x7772, RZ ;  /* 0x00007772c2a57816 */ /* 0x000fc800000000ff */
[----:B------:R-:W-:Y:S02]  /*a0f0*/  ISETP.GT.U32.AND P4, PT, R165, UR6, PT ;  /* 0x00000006a5007c0c */ /* 0x000fe4000bf84070 */
[----:B-1----:R-:W-:Y:S02]  /*a100*/  F2FP.BF16.F32.PACK_AB R171, R198, R196 ;  /* 0x000000c4c6ab723e */ /* 0x002fe400000010ff */
[----:B------:R-:W-:Y:S02]  /*a110*/  PRMT R165, R194, 0x7773, RZ ;  /* 0x00007773c2a57816 */ /* 0x000fe400000000ff */
[----:B------:R-:W-:-:S07]  /*a120*/  PRMT R170, R171, 0x7632, R170 ;  /* 0x00007632abaa7816 */ /* 0x000fce00000000aa */
[----:B------:R-:W-:Y:S01]  /*a130*/  @P4 HFMA2.BF16_V2 R18, -RZ.H0_H0, RZ.H0_H0, -R171.H0_H0 ;  /* 0x200000ffff124231 */ /* 0x000fe200003409ab */
[----:B------:R-:W-:-:S04]  /*a140*/  PRMT R214, R171, 0x5410, R170 ;  /* 0x00005410abd67816 */ /* 0x000fc800000000aa */
[----:B------:R-:W-:Y:S02]  /*a150*/  @P4 PRMT R171, R18, 0x5410, RZ ;  /* 0x0000541012ab4816 */ /* 0x000fe400000000ff */
[----:B------:R-:W-:Y:S01]  /*a160*/  ISETP.GT.U32.AND P4, PT, R165, UR6, PT ;  /* 0x00000006a5007c0c */ /* 0x000fe2000bf84070 */
[--C-:B------:R-:W-:Y:S01]  /*a170*/  FFMA.FTZ R183, R183, UR30, -R193.reuse ;  /* 0x0000001eb7b77c23 */ /* 0x100fe200080108c1 */
[----:B------:R-:W-:Y:S01]  /*a180*/  FFMA.FTZ R225, R197, UR30, -R193 ;  /* 0x0000001ec5e17c23 */ /* 0x000fe200080108c1 */
[----:B------:R-:W-:-:S04]  /*a190*/  IMAD.WIDE.U32 R236, R236, -0x2daee0ad, RZ ;  /* 0xd2511f53ecec7825 */ /* 0x000fc800078e00ff */
[----:B------:R-:W-:Y:S01]  /*a1a0*/  MUFU.EX2 R183, R183 ;  /* 0x000000b700b77308 */ /* 0x000fe20000000800 */
[----:B------:R-:W-:-:S05]  /*a1b0*/  LOP3.LUT R18, R210, UR4, R237, 0x96, !PT ;  /* 0x00000004d2127c12 */ /* 0x000fca000f8e96ed */
[----:B------:R-:W-:Y:S02]  /*a1c0*/  @P4 HFMA2.BF16_V2 R19, -RZ.H0_H0, RZ.H0_H0, -R170.H0_H0 ;  /* 0x200000ffff134231 */ /* 0x000fe400003409aa */
[----:B------:R-:W1:Y:S03]  /*a1d0*/  MUFU.EX2 R225, R225 ;  /* 0x000000e100e17308 */ /* 0x000e660000000800 */
[----:B------:R-:W-:Y:S02]  /*a1e0*/  @P4 PRMT R170, R19, 0x5410, RZ ;  /* 0x0000541013aa4816 */ /* 0x000fe400000000ff */
[----:B------:R-:W-:-:S04]  /*a1f0*/  LOP3.LUT R19, R18, 0xff, RZ, 0xc0, !PT ;  /* 0x000000ff12137812 */ /* 0x000fc800078ec0ff */
[----:B------:R-:W-:Y:S02]  /*a200*/  ISETP.LE.U32.AND P4, PT, R19, UR6, PT ;  /* 0x0000000613007c0c */ /* 0x000fe4000bf83070 */
[----:B------:R-:W-:Y:S02]  /*a210*/  LOP3.LUT R19, R18, 0xffff, RZ, 0xc0, !PT ;  /* 0x0000ffff12137812 */ /* 0x000fe400078ec0ff */
[----:B-1----:R-:W-:Y:S02]  /*a220*/  F2FP.BF16.F32.PACK_AB R169, R225, R183 ;  /* 0x000000b7e1a9723e */ /* 0x002fe400000010ff */
[----:B------:R-:W-:Y:S02]  /*a230*/  SHF.R.U32.HI R19, RZ, 0x8, R19 ;  /* 0x00000008ff137819 */ /* 0x000fe40000011613 */
[----:B------:R-:W-:-:S05]  /*a240*/  PRMT R168, R169, 0x7632, R168 ;  /* 0x00007632a9a87816 */ /* 0x000fca00000000a8 */
[----:B------:R-:W-:Y:S01]  /*a250*/  @!P4 HFMA2.BF16_V2 R164, -RZ.H0_H0, RZ.H0_H0, -R169.H0_H0 ;  /* 0x200000ffffa4c231 */ /* 0x000fe200003409a9 */
[----:B------:R-:W-:Y:S02]  /*a260*/  LOP3.LUT R165, R19, 0xffff, RZ, 0xc0, !PT ;  /* 0x0000ffff13a57812 */ /* 0x000fe400078ec0ff */
[----:B------:R-:W-:Y:S02]  /*a270*/  PRMT R19, R169, 0x5410, R168 ;  /* 0x00005410a9137816 */ /* 0x000fe400000000a8 */
        /* <DEDUP_REMOVED lines=18> */
[--C-:B------:R-:W-:Y:S01]  /*a3a0*/  FFMA.FTZ R208, R181, UR30, -R193.reuse ;  /* 0x0000001eb5d07c23 */ /* 0x100fe200080108c1 */
[----:B------:R-:W-:Y:S01]  /*a3b0*/  FFMA.FTZ R228, R204, UR30, -R193 ;  /* 0x0000001ecce47c23 */ /* 0x000fe200080108c1 */
[----:B------:R-:W-:-:S04]  /*a3c0*/  IMAD.MOV.U32 R27, RZ, RZ, R236 ;  /* 0x000000ffff1b7224 */ /* 0x000fc800078e00ec */
[----:B------:R-:W-:Y:S01]  /*a3d0*/  MUFU.EX2 R208, R208 ;  /* 0x000000d000d07308 */ /* 0x000fe20000000800 */
[----:B------:R-:W-:-:S07]  /*a3e0*/  LOP3.LUT R27, R27, 0xff, RZ, 0xc0, !PT ;  /* 0x000000ff1b1b7812 */ /* 0x000fce00078ec0ff */
[----:B------:R-:W1:Y:S01]  /*a3f0*/  MUFU.EX2 R228, R228 ;  /* 0x000000e400e47308 */ /* 0x000e620000000800 */
[----:B------:R-:W-:-:S05]  /*a400*/  @!P4 HFMA2.BF16_V2 R16, -RZ.H0_H0, RZ.H0_H0, -R166.H0_H0 ;  /* 0x200000ffff10c231 */ /* 0x000fca00003409a6 */
[----:B------:R-:W-:Y:S02]  /*a410*/  @!P4 PRMT R166, R16, 0x5410, RZ ;  /* 0x0000541010a6c816 */ /* 0x000fe400000000ff */
[----:B------:R-:W-:Y:S02]  /*a420*/  ISETP.LE.U32.AND P4, PT, R27, UR6, PT ;  /* 0x000000061b007c0c */ /* 0x000fe4000bf83070 */
[----:B------:R-:W-:Y:S02]  /*a430*/  PRMT R27, R236, 0x7771, RZ ;  /* 0x00007771ec1b7816 */ /* 0x000fe400000000ff */
[----:B-1----:R-:W-:-:S04]  /*a440*/  F2FP.BF16.F32.PACK_AB R165, R228, R208 ;  /* 0x000000d0e4a5723e */ /* 0x002fc800000010ff */
[----:B------:R-:W-:-:S05]  /*a450*/  PRMT R164, R165, 0x7632, R164 ;  /* 0x00007632a5a47816 */ /* 0x000fca00000000a4 */
[----:B------:R-:W-:Y:S01]  /*a460*/  @!P4 HFMA2.BF16_V2 R26, -RZ.H0_H0, RZ.H0_H0, -R165.H0_H0 ;  /* 0x200000ffff1ac231 */ /* 0x000fe200003409a5 */
[----:B------:R-:W-:-:S04]  /*a470*/  PRMT R16, R165, 0x5410, R164 ;  /* 0x00005410a5107816 */ /* 0x000fc800000000a4 */
[----:B------:R-:W-:Y:S02]  /*a480*/  @!P4 PRMT R165, R26, 0x5410, RZ ;  /* 0x000054101aa5c816 */ /* 0x000fe400000000ff */
[----:B------:R-:W-:Y:S01]  /*a490*/  ISETP.GT.U32.AND P4, PT, R27, UR6, PT ;  /* 0x000000061b007c0c */ /* 0x000fe2000bf84070 */
[--C-:B------:R-:W-:Y:S01]  /*a4a0*/  FFMA.FTZ R229, R5, UR30, -R190.reuse ;  /* 0x0000001e05e57c23 */ /* 0x100fe200080108be */
[----:B------:R-:W-:Y:S01]  /*a4b0*/  FFMA.FTZ R218, R31, UR30, -R190 ;  /* 0x0000001e1fda7c23 */ /* 0x000fe200080108be */
[----:B------:R-:W-:-:S10]  /*a4c0*/  FSEL R26, R29, RZ, P5 ;  /* 0x000000ff1d1a7208 */ /* 0x000fd40002800000 */
[----:B------:R-:W-:Y:S01]  /*a4d0*/  @P4 HFMA2.BF16_V2 R25, -RZ.H0_H0, RZ.H0_H0, -R164.H0_H0 ;  /* 0x200000ffff194231 */ /* 0x000fe200003409a4 */
[----:B------:R-:W-:Y:S04]  /*a4e0*/  MUFU.EX2 R229, R229 ;  /* 0x000000e500e57308 */ /* 0x000fe80000000800 */
[----:B------:R-:W-:Y:S02]  /*a4f0*/  @P4 PRMT R164, R25, 0x5410, RZ ;  /* 0x0000541019a44816 */ /* 0x000fe400000000ff */
[----:B------:R-:W-:Y:S02]  /*a500*/  PRMT R25, R236, 0x7772, RZ ;  /* 0x00007772ec197816 */ /* 0x000fe400000000ff */
[----:B------:R-:W1:Y:S02]  /*a510*/  MUFU.EX2 R218, R218 ;  /* 0x000000da00da7308 */ /* 0x000e640000000800 */
[----:B------:R-:W-:-:S02]  /*a520*/  ISETP.GT.U32.AND P5, PT, R25, UR6, PT ;  /* 0x0000000619007c0c */ /* 0x000fc4000bfa4070 */
[----:B------:R-:W-:Y:S01]  /*a530*/  PRMT R25, R236, 0x7773, RZ ;  /* 0x00007773ec197816 */ /* 0x000fe200000000ff */
[----:B------:R-:W-:Y:S01]  /*a540*/  ULEA UR26, UR24, 0xfffffffd, 0x1 ;  /* 0xfffffffd181a7891 */ /* 0x000fe2000f8e08ff */
[----:B------:R-:W-:Y:S02]  /*a550*/  FADD.FTZ R26, R2, -R26 ;  /* 0x8000001a021a7221 */ /* 0x000fe40000010000 */
[----:B------:R-:W-:Y:S01]  /*a560*/  ISETP.GT.U32.AND P4, PT, R25, UR6, PT ;  /* 0x0000000619007c0c */ /* 0x000fe2000bf84070 */
[----:B------:R-:W-:Y:S02]  /*a570*/  IMAD.U32 R25, RZ, RZ, UR35 ;  /* 0x00000023ff197e24 */ /* 0x000fe4000f8e00ff */
[----:B------:R-:W-:-:S03]  /*a580*/  FMUL.FTZ R26, R26, UR30 ;  /* 0x0000001e1a1a7c20 */ /* 0x000fc60008410000 */
[----:B------:R-:W-:Y:S01]  /*a590*/  LOP3.LUT R25, R25, UR26, R227, 0x96, !PT ;  /* 0x0000001a19197c12 */ /* 0x000fe2000f8e96e3 */
[----:B------:R2:W3:Y:S01]  /*a5a0*/  MUFU.EX2 R206, R26 ;  /* 0x0000001a00ce7308 */ /* 0x0004e20000000800 */
[----:B-1----:R-:W-:-:S04]  /*a5b0*/  F2FP.BF16.F32.PACK_AB R181, R218, R229 ;  /* 0x000000e5dab5723e */ /* 0x002fc800000010ff */
[----:B------:R-:W-:Y:S01]  /*a5c0*/  PRMT R180, R181, 0x7632, R180 ;  /* 0x00007632b5b47816 */ /* 0x000fe200000000b4 */
[----:B------:R-:W-:Y:S02]  /*a5d0*/  @P5 HFMA2.BF16_V2 R24, -RZ.H0_H0, RZ.H0_H0, -R181.H0_H0 ;  /* 0x200000ffff185231 */ /* 0x000fe400003409b5 */
[----:B--2---:R-:W-:-:S04]  /*a5e0*/  IMAD.WIDE.U32 R26, R25, -0x326172a9, RZ ;  /* 0xcd9e8d57191a7825 */ /* 0x004fc800078e00ff */
[----:B------:R-:W-:Y:S01]  /*a5f0*/  @P4 HFMA2.BF16_V2 R22, -RZ.H0_H0, RZ.H0_H0, -R180.H0_H0 ;  /* 0x200000ffff164231 */ /* 0x000fe200003409b4 */
[----:B------:R-:W-:Y:S02]  /*a600*/  LOP3.LUT R27, R222, UR25, R27, 0x96, !PT ;  /* 0x00000019de1b7c12 */ /* 0x000fe4000f8e961b */
[----:B------:R-:W-:-:S03]  /*a610*/  LOP3.LUT R26, R26, UR19, R241, 0x96, !PT ;  /* 0x000000131a1a7c12 */ /* 0x000fc6000f8e96f1 */
[----:B------:R-:W-:Y:S01]  /*a620*/  IMAD.WIDE.U32 R222, R27, -0x2daee0ad, RZ ;  /* 0xd2511f531bde7825 */ /* 0x000fe200078e00ff */
[----:B------:R-:W-:-:S03]  /*a630*/  PRMT R25, R181, 0x5410, R180 ;  /* 0x00005410b5197816 */ /* 0x000fc600000000b4 */
[----:B------:R-:W-:Y:S01]  /*a640*/  IMAD.WIDE.U32 R26, R26, -0x2daee0ad, RZ ;  /* 0xd2511f531a1a7825 */ /* 0x000fe200078e00ff */
[----:B------:R-:W-:Y:S02]  /*a650*/  @P4 PRMT R180, R22, 0x5410, RZ ;  /* 0x0000541016b44816 */ /* 0x000fe400000000ff */
[----:B------:R-:W-:Y:S02]  /*a660*/  @P5 PRMT R181, R24, 0x5410, RZ ;  /* 0x0000541018b55816 */ /* 0x000fe400000000ff */
[----:B------:R-:W-:Y:S02]  /*a670*/  LOP3.LUT R22, R242, UR16, R223, 0x96, !PT ;  /* 0x00000010f2167c12 */ /* 0x000fe4000f8e96df */
[----:B------:R-:W-:-:S03]  /*a680*/  LOP3.LUT R24, R222, UR18, R27, 0x96, !PT ;  /* 0x00000012de187c12 */ /* 0x000fc6000f8e961b */
[----:B------:R-:W-:-:S04]  /*a690*/  IMAD.WIDE.U32 R230, R22, -0x326172a9, RZ ;  /* 0xcd9e8d5716e67825 */ /* 0x000fc800078e00ff */
[----:B------:R-:W-:Y:S01]  /*a6a0*/  IMAD.WIDE.U32 R226, R24, -0x326172a9, RZ ;  /* 0xcd9e8d5718e27825 */ /* 0x000fe200078e00ff */
[----:B------:R-:W-:-:S04]  /*a6b0*/  LOP3.LUT R22, R240, UR17, R231, 0x96, !PT ;  /* 0x00000011f0167c12 */ /* 0x000fc8000f8e96e7 */
[----:B------:R-:W-:Y:S01]  /*a6c0*/  LOP3.LUT R230, R230, UR15, R227, 0x96, !PT ;  /* 0x0000000fe6e67c12 */ /* 0x000fe2000f8e96e3 */
[----:B------:R-:W-:-:S04]  /*a6d0*/  IMAD.WIDE.U32 R222, R22, -0x2daee0ad, RZ ;  /* 0xd2511f5316de7825 */ /* 0x000fc800078e00ff */
[----:B------:R-:W-:Y:S01]  /*a6e0*/  IMAD.WIDE.U32 R230, R230, -0x2daee0ad, RZ ;  /* 0xd2511f53e6e67825 */ /* 0x000fe200078e00ff */
[----:B------:R-:W-:Y:S02]  /*a6f0*/  LOP3.LUT R22, R26, UR14, R223, 0x96, !PT ;  /* 0x0000000e1a167c12 */ /* 0x000fe4000f8e96df */
[----:B------:R-:W-:Y:S02]  /*a700*/  FSEL R211, R28, RZ, P6 ;  /* 0x000000ff1cd37208 */ /* 0x000fe40003000000 */
[----:B------:R-:W-:Y:S01]  /*a710*/  LOP3.LUT R26, R222, UR12, R231, 0x96, !PT ;  /* 0x0000000cde1a7c12 */ /* 0x000fe2000f8e96e7 */
[----:B------:R-:W-:-:S04]  /*a720*/  IMAD.WIDE.U32 R238, R22, -0x326172a9, RZ ;  /* 0xcd9e8d5716ee7825 */ /* 0x000fc800078e00ff */
[----:B------:R-:W-:Y:S01]  /*a730*/  FADD.FTZ R211, R0, -R211 ;  /* 0x800000d300d37221 */ /* 0x000fe20000010000 */
[----:B------:R-:W-:-:S04]  /*a740*/  IMAD.WIDE.U32 R26, R26, -0x326172a9, RZ ;  /* 0xcd9e8d571a1a7825 */ /* 0x000fc800078e00ff */
[----:B------:R-:W-:Y:S01]  /*a750*/  FMUL.FTZ R211, R211, UR30 ;  /* 0x0000001ed3d37c20 */ /* 0x000fe20008410000 */
[----:B------:R-:W-:Y:S01]  /*a760*/  LOP3.LUT R22, R238, UR7, R27, 0x96, !PT ;  /* 0x00000007ee167c12 */ /* 0x000fe2000f8e961b */
[----:B---3--:R-:W-:Y:S01]  /*a770*/  FFMA.FTZ R210, R217, R206, R200 ;  /* 0x000000ced9d27223 */ /* 0x008fe200000100c8 */
[--C-:B------:R-:W-:Y:S01]  /*a780*/  FFMA.FTZ R217, R14, UR30, -R193.reuse ;  /* 0x0000001e0ed97c23 */ /* 0x100fe200080108c1 */
[----:B------:R-:W-:Y:S01]  /*a790*/  FFMA.FTZ R207, R6, UR30, -R193 ;  /* 0x0000001e06cf7c23 */ /* 0x000fe200080108c1 */
[----:B------:R-:W-:Y:S01]  /*a7a0*/  LOP3.LUT R24, R22, 0xff, RZ, 0xc0, !PT ;  /* 0x000000ff16187812 */ /* 0x000fe200078ec0ff */
[----:B------:R-:W1:Y:S03]  /*a7b0*/  MUFU.EX2 R211, R211 ;  /* 0x000000d300d37308 */ /* 0x000e660000000800 */
[----:B------:R-:W-:Y:S02]  /*a7c0*/  ISETP.LE.U32.AND P4, PT, R24, UR6, PT ;  /* 0x0000000618007c0c */ /* 0x000fe4000bf83070 */
[----:B------:R-:W-:-:S03]  /*a7d0*/  LOP3.LUT R24, R22, 0xffff, RZ, 0xc0, !PT ;  /* 0x0000ffff16187812 */ /* 0x000fc600078ec0ff */
[----:B------:R-:W-:Y:S01]  /*a7e0*/  MUFU.EX2 R217, R217 ;  /* 0x000000d900d97308 */ /* 0x000fe20000000800 */
[----:B------:R-:W-:-:S07]  /*a7f0*/  SHF.R.U32.HI R24, RZ, 0x8, R24 ;  /* 0x00000008ff187819 */ /* 0x000fce0000011618 */
[----:B------:R-:W2:Y:S01]  /*a800*/  MUFU.EX2 R207, R207 ;  /* 0x000000cf00cf7308 */ /* 0x000ea20000000800 */
[----:B------:R-:W-:Y:S01]  /*a810*/  LOP3.LUT R24, R24, 0xffff, RZ, 0xc0, !PT ;  /* 0x0000ffff18187812 */ /* 0x000fe200078ec0ff */
[----:B-1----:R-:W-:-:S03]  /*a820*/  FFMA.FTZ R220, R220, R211, R199 ;  /* 0x000000d3dcdc7223 */ /* 0x002fc600000100c7 */
[----:B------:R-:W-:Y:S02]  /*a830*/  ISETP.LE.U32.AND P5, PT, R24, UR6, PT ;  /* 0x0000000618007c0c */ /* 0x000fe4000bfa3070 */
[----:B------:R-:W-:Y:S01]  /*a840*/  PRMT R24, R22, 0x7632, R24 ;  /* 0x0000763216187816 */ /* 0x000fe20000000018 */
[----:B------:R-:W-:Y:S01]  /*a850*/  FADD.FTZ R199, R192, R210 ;  /* 0x000000d2c0c77221 */ /* 0x000fe20000010000 */
[--C-:B------:R-:W-:Y:S01]  /*a860*/  FFMA.FTZ R213, R4, UR30, -R190.reuse ;  /* 0x0000001e04d57c23 */ /* 0x100fe200080108be */
[----:B------:R-:W-:Y:S01]  /*a870*/  FFMA.FTZ R210, R189, UR30, -R190 ;  /* 0x0000001ebdd27c23 */ /* 0x000fe200080108be */
[----:B------:R-:W-:Y:S01]  /*a880*/  LOP3.LUT R222, R226, UR13, R239, 0x96, !PT ;  /* 0x0000000de2de7c12 */ /* 0x000fe2000f8e96ef */
[--C-:B------:R-:W-:Y:S01]  /*a890*/  FFMA.FTZ R204, R12, UR30, -R193.reuse ;  /* 0x0000001e0ccc7c23 */ /* 0x100fe200080108c1 */
[----:B------:R-:W-:Y:S01]  /*a8a0*/  LOP3.LUT R24, R24, 0xff, RZ, 0xc0, !PT ;  /* 0x000000ff18187812 */ /* 0x000fe200078ec0ff */
[--C-:B------:R-:W-:Y:S01]  /*a8b0*/  FFMA.FTZ R200, R7, UR30, -R193.reuse ;  /* 0x0000001e07c87c23 */ /* 0x100fe200080108c1 */
[--C-:B------:R-:W-:Y:S01]  /*a8c0*/  FFMA.FTZ R227, R13, UR30, -R193.reuse ;  /* 0x0000001e0de37c23 */ /* 0x100fe200080108c1 */
[--C-:B------:R-:W-:Y:S01]  /*a8d0*/  FFMA.FTZ R226, R20, UR30, -R193.reuse ;  /* 0x0000001e14e27c23 */ /* 0x100fe200080108c1 */
[--C-:B------:R-:W-:Y:S01]  /*a8e0*/  FFMA.FTZ R209, R209, UR30, -R193.reuse ;  /* 0x0000001ed1d17c23 */ /* 0x100fe200080108c1 */
[----:B------:R-:W-:Y:S01]  /*a8f0*/  FFMA.FTZ R27, R15, UR30, -R193 ;  /* 0x0000001e0f1b7c23 */ /* 0x000fe200080108c1 */
[----:B--2---:R-:W-:Y:S01]  /*a900*/  F2FP.BF16.F32.PACK_AB R193, R207, R217 ;  /* 0x000000d9cfc1723e */ /* 0x004fe200000010ff */
[----:B------:R-:W-:Y:S01]  /*a910*/  MUFU.EX2 R213, R213 ;  /* 0x000000d500d57308 */ /* 0x000fe20000000800 */
[----:B------:R-:W-:Y:S01]  /*a920*/  ISETP.LE.U32.AND P6, PT, R24, UR6, PT ;  /* 0x0000000618007c0c */ /* 0x000fe2000bfc3070 */
[----:B------:R-:W-:Y:S01]  /*a930*/  IMAD.MOV.U32 R24, RZ, RZ, R26 ;  /* 0x000000ffff187224 */ /* 0x000fe200078e001a */
[----:B------:R-:W-:Y:S01]  /*a940*/  PRMT R192, R193, 0x7632, R192 ;  /* 0x00007632c1c07816 */ /* 0x000fe200000000c0 */
[----:B------:R-:W-:-:S04]  /*a950*/  @!P4 HFMA2.BF16_V2 R182, -RZ.H0_H0, RZ.H0_H0, -R193.H0_H0 ;  /* 0x200000ffffb6c231 */ /* 0x000fc800003409c1 */
[----:B------:R-:W1:Y:S01]  /*a960*/  MUFU.EX2 R210, R210 ;  /* 0x000000d200d27308 */ /* 0x000e620000000800 */
[----:B------:R-:W-:Y:S01]  /*a970*/  LOP3.LUT R189, R24, 0xff, RZ, 0xc0, !PT ;  /* 0x000000ff18bd7812 */ /* 0x000fe200078ec0ff */
[----:B------:R-:W-:Y:S01]  /*a980*/  @!P5 HFMA2.BF16_V2 R23, -RZ.H0_H0, RZ.H0_H0, -R192.H0_H0 ;  /* 0x200000ffff17d231 */ /* 0x000fe200003409c0 */
[----:B------:R-:W-:Y:S02]  /*a990*/  PRMT R24, R193, 0x5410, R192 ;  /* 0x00005410c1187816 */ /* 0x000fe400000000c0 */
[----:B------:R-:W-:Y:S01]  /*a9a0*/  @!P4 PRMT R193, R182, 0x5410, RZ ;  /* 0x00005410b6c1c816 */ /* 0x000fe200000000ff */
[----:B------:R-:W-:Y:S01]  /*a9b0*/  FFMA.FTZ R182, R188, UR30, -R190 ;  /* 0x0000001ebcb67c23 */ /* 0x000fe200080108be */
[----:B------:R-:W-:Y:S01]  /*a9c0*/  SHF.R.U32.HI R188, RZ, 0x18, R22 ;  /* 0x00000018ffbc7819 */ /* 0x000fe20000011616 */
[----:B------:R-:W-:Y:S01]  /*a9d0*/  MUFU.EX2 R204, R204 ;  /* 0x000000cc00cc7308 */ /* 0x000fe20000000800 */
[----:B------:R-:W-:Y:S02]  /*a9e0*/  @!P5 PRMT R192, R23, 0x5410, RZ ;  /* 0x0000541017c0d816 */ /* 0x000fe400000000ff */
[----:B------:R-:W-:-:S05]  /*a9f0*/  ISETP.LE.U32.AND P5, PT, R188, UR6, PT ;  /* 0x00000006bc007c0c */ /* 0x000fca000bfa3070 */
[----:B------:R-:W2:Y:S01]  /*aa00*/  MUFU.EX2 R200, R200 ;  /* 0x000000c800c87308 */ /* 0x000ea20000000800 */
[----:B------:R-:W-:Y:S01]  /*aa10*/  FADD.FTZ R220, R191, R220 ;  /* 0x000000dcbfdc7221 */ /* 0x000fe20000010000 */
[----:B-1----:R-:W-:Y:S01]  /*aa20*/  F2FP.BF16.F32.PACK_AB R191, R210, R213 ;  /* 0x000000d5d2bf723e */ /* 0x002fe200000010ff */
[--C-:B------:R-:W-:Y:S01]  /*aa30*/  FFMA.FTZ R185, R185, UR30, -R190.reuse ;  /* 0x0000001eb9b97c23 */ /* 0x100fe200080108be */
[----:B------:R-:W-:Y:S01]  /*aa40*/  ISETP.LE.U32.AND P4, PT, R189, UR6, PT ;  /* 0x00000006bd007c0c */ /* 0x000fe2000bf83070 */
[--C-:B------:R-:W-:Y:S01]  /*aa50*/  FFMA.FTZ R189, R187, UR30, -R190.reuse ;  /* 0x0000001ebbbd7c23 */ /* 0x100fe200080108be */
[--C-:B------:R-:W-:Y:S01]  /*aa60*/  FFMA.FTZ R212, R212, UR30, -R190.reuse ;  /* 0x0000001ed4d47c23 */ /* 0x100fe200080108be */
[--C-:B------:R-:W-:Y:S01]  /*aa70*/  FFMA.FTZ R219, R219, UR30, -R190.reuse ;  /* 0x0000001edbdb7c23 */ /* 0x100fe200080108be */
[--C-:B------:R-:W-:Y:S01]  /*aa80*/  FFMA.FTZ R216, R216, UR30, -R190.reuse ;  /* 0x0000001ed8d87c23 */ /* 0x100fe200080108be */
[----:B------:R-:W-:Y:S01]  /*aa90*/  PRMT R190, R191, 0x7632, R190 ;  /* 0x00007632bfbe7816 */ /* 0x000fe200000000be */
[----:B------:R-:W-:Y:S01]  /*aaa0*/  FADD.FTZ R187, R195, R199 ;  /* 0x000000c7c3bb7221 */ /* 0x000fe20000010000 */
[----:B------:R-:W-:Y:S01]  /*aab0*/  FADD.FTZ R199, R196, R220 ;  /* 0x000000dcc4c77221 */ /* 0x000fe20000010000 */
[----:B------:R-:W-:Y:S01]  /*aac0*/  @!P6 HFMA2.BF16_V2 R31, -RZ.H0_H0, RZ.H0_H0, -R191.H0_H0 ;  /* 0x200000ffff1fe231 */ /* 0x000fe200003409bf */
[----:B------:R2:W-:Y:S01]  /*aad0*/  MUFU.EX2 R196, R189 ;  /* 0x000000bd00c47308 */ /* 0x0005e20000000800 */
[----:B------:R-:W-:Y:S01]  /*aae0*/  @!P5 HFMA2.BF16_V2 R21, -RZ.H0_H0, RZ.H0_H0, -R190.H0_H0 ;  /* 0x200000ffff15d231 */ /* 0x000fe200003409be */
[----:B------:R-:W-:-:S02]  /*aaf0*/  PRMT R188, R26, 0x7771, RZ ;  /* 0x000077711abc7816 */ /* 0x000fc400000000ff */
[----:B------:R-:W-:-:S04]  /*ab00*/  PRMT R23, R191, 0x5410, R190 ;  /* 0x00005410bf177816 */ /* 0x000fc800000000be */
[----:B------:R-:W1:Y:S01]  /*ab10*/  MUFU.EX2 R195, R185 ;  /* 0x000000b900c37308 */ /* 0x000e620000000800 */
[----:B------:R-:W-:Y:S02]  /*ab20*/  @!P6 PRMT R191, R31, 0x5410, RZ ;  /* 0x000054101fbfe816 */ /* 0x000fe400000000ff */
[----:B------:R-:W-:Y:S02]  /*ab30*/  @!P5 PRMT R190, R21, 0x5410, RZ ;  /* 0x0000541015bed816 */ /* 0x000fe400000000ff */
[----:B------:R-:W-:Y:S02]  /*ab40*/  ISETP.GT.U32.AND P6, PT, R188, UR6, PT ;  /* 0x00000006bc007c0c */ /* 0x000fe4000bfc4070 */
[----:B--2---:R-:W-:Y:S02]  /*ab50*/  F2FP.BF16.F32.PACK_AB R189, R200, R204 ;  /* 0x000000ccc8bd723e */ /* 0x004fe400000010ff */
[C---:B------:R-:W-:Y:S02]  /*ab60*/  PRMT R21, R26.reuse, 0x7772, RZ ;  /* 0x000077721a157816 */ /* 0x040fe400000000ff */
[----:B------:R-:W-:Y:S01]  /*ab70*/  PRMT R188, R189, 0x7632, R188 ;  /* 0x00007632bdbc7816 */ /* 0x000fe200000000bc */
[----:B------:R-:W-:Y:S01]  /*ab80*/  @!P4 HFMA2.BF16_V2 R20, -RZ.H0_H0, RZ.H0_H0, -R189.H0_H0 ;  /* 0x200000ffff14c231 */ /* 0x000fe200003409bd */
[----:B------:R-:W-:-:S02]  /*ab90*/  PRMT R31, R26, 0x7773, RZ ;  /* 0x000077731a1f7816 */ /* 0x000fc400000000ff */
[----:B------:R-:W-:Y:S02]  /*aba0*/  ISETP.GT.U32.AND P5, PT, R21, UR6, PT ;  /* 0x0000000615007c0c */ /* 0x000fe4000bfa4070 */
[----:B------:R-:W-:Y:S02]  /*abb0*/  PRMT R21, R189, 0x5410, R188 ;  /* 0x00005410bd157816 */ /* 0x000fe400000000bc */
[----:B------:R-:W-:Y:S02]  /*abc0*/  @!P4 PRMT R189, R20, 0x5410, RZ ;  /* 0x0000541014bdc816 */ /* 0x000fe400000000ff */
[----:B------:R-:W-:Y:S01]  /*abd0*/  ISETP.GT.U32.AND P4, PT, R31, UR6, PT ;  /* 0x000000061f007c0c */ /* 0x000fe2000bf84070 */
[----:B------:R-:W-:Y:S01]  /*abe0*/  FADD.FTZ R184, R184, R187 ;  /* 0x000000bbb8b87221 */ /* 0x000fe20000010000 */
[----:B-1----:R-:W-:Y:S01]  /*abf0*/  F2FP.BF16.F32.PACK_AB R187, R195, R196 ;  /* 0x000000c4c3bb723e */ /* 0x002fe200000010ff */
[----:B------:R-:W-:-:S03]  /*ac00*/  IMAD.WIDE.U32 R222, R222, -0x2daee0ad, RZ ;  /* 0xd2511f53dede7825 */ /* 0x000fc600078e00ff */
[----:B------:R-:W-:Y:S01]  /*ac10*/  PRMT R185, R187, 0x7632, R185 ;  /* 0x00007632bbb97816 */ /* 0x000fe200000000b9 */
[----:B------:R-:W-:Y:S01]  /*ac20*/  @P6 HFMA2.BF16_V2 R15, -RZ.H0_H0, RZ.H0_H0, -R188.H0_H0 ;  /* 0x200000ffff0f6231 */ /* 0x000fe200003409bc */
[----:B------:R-:W-:-:S05]  /*ac30*/  LOP3.LUT R220, R230, UR4, R223, 0x96, !PT ;  /* 0x00000004e6dc7c12 */ /* 0x000fca000f8e96df */
[----:B------:R-:W-:Y:S01]  /*ac40*/  @P4 HFMA2.BF16_V2 R13, -RZ.H0_H0, RZ.H0_H0, -R185.H0_H0 ;  /* 0x200000ffff0d4231 */ /* 0x000fe200003409b9 */
[----:B------:R-:W-:Y:S01]  /*ac50*/  @P6 PRMT R188, R15, 0x5410, RZ ;  /* 0x000054100fbc6816 */ /* 0x000fe200000000ff */
[----:B------:R-:W-:Y:S01]  /*ac60*/  FADD.FTZ R15, R198, R199 ;  /* 0x000000c7c60f7221 */ /* 0x000fe20000010000 */
[----:B------:R-:W-:Y:S01]  /*ac70*/  PRMT R20, R187, 0x5410, R185 ;  /* 0x00005410bb147816 */ /* 0x000fe200000000b9 */
[----:B------:R-:W-:Y:S01]  /*ac80*/  MUFU.EX2 R199, R227 ;  /* 0x000000e300c77308 */ /* 0x000fe20000000800 */
[----:B------:R-:W-:Y:S01]  /*ac90*/  @P4 PRMT R185, R13, 0x5410, RZ ;  /* 0x000054100db94816 */ /* 0x000fe200000000ff */
[----:B------:R-:W-:Y:S01]  /*aca0*/  @P5 HFMA2.BF16_V2 R14, -RZ.H0_H0, RZ.H0_H0, -R187.H0_H0 ;  /* 0x200000ffff0e5231 */ /* 0x000fe200003409bb */
[----:B------:R-:W-:-:S05]  /*acb0*/  LOP3.LUT R13, R220, 0xff, RZ, 0xc0, !PT ;  /* 0x000000ffdc0d7812 */ /* 0x000fca00078ec0ff */
[----:B------:R-:W1:Y:S01]  /*acc0*/  MUFU.EX2 R198, R226 ;  /* 0x000000e200c67308 */ /* 0x000e620000000800 */
[----:B------:R-:W-:Y:S02]  /*acd0*/  ISETP.LE.U32.AND P4, PT, R13, UR6, PT ;  /* 0x000000060d007c0c */ /* 0x000fe4000bf83070 */
[----:B------:R-:W-:Y:S02]  /*ace0*/  LOP3.LUT R13, R220, 0xffff, RZ, 0xc0, !PT ;  /* 0x0000ffffdc0d7812 */ /* 0x000fe400078ec0ff */
[----:B------:R-:W-:Y:S02]  /*acf0*/  @P5 PRMT R187, R14, 0x5410, RZ ;  /* 0x000054100ebb5816 */ /* 0x000fe400000000ff */
[----:B------:R-:W-:Y:S02]  /*ad00*/  PRMT R14, R220, 0x7632, R14 ;  /* 0x00007632dc0e7816 */ /* 0x000fe4000000000e */
[----:B------:R-:W-:Y:S02]  /*ad10*/  SHF.R.U32.HI R13, RZ, 0x8, R13 ;  /* 0x00000008ff0d7819 */ /* 0x000fe4000001160d */
[----:B------:R-:W-:-:S02]  /*ad20*/  LOP3.LUT R14, R14, 0xff, RZ, 0xc0, !PT ;  /* 0x000000ff0e0e7812 */ /* 0x000fc400078ec0ff */
[----:B------:R-:W-:Y:S02]  /*ad30*/  LOP3.LUT R13, R13, 0xffff, RZ, 0xc0, !PT ;  /* 0x0000ffff0d0d7812 */ /* 0x000fe400078ec0ff */
[----:B------:R-:W-:Y:S01]  /*ad40*/  ISETP.LE.U32.AND P6, PT, R14, UR6, PT ;  /* 0x000000060e007c0c */ /* 0x000fe2000bfc3070 */
[----:B------:R-:W-:Y:S01]  /*ad50*/  FADD.FTZ R14, R183, R184 ;  /* 0x000000b8b70e7221 */ /* 0x000fe20000010000 */
[----:B------:R-:W-:Y:S01]  /*ad60*/  ISETP.LE.U32.AND P5, PT, R13, UR6, PT ;  /* 0x000000060d007c0c */ /* 0x000fe2000bfa3070 */
[----:B------:R-:W-:Y:S01]  /*ad70*/  FADD.FTZ R13, R215, R15 ;  /* 0x0000000fd70d7221 */ /* 0x000fe20000010000 */
[----:B-1----:R-:W-:Y:S01]  /*ad80*/  F2FP.BF16.F32.PACK_AB R184, R198, R199 ;  /* 0x000000c7c6b8723e */ /* 0x002fe200000010ff */
[----:B------:R-:W-:-:S03]  /*ad90*/  IMAD.MOV.U32 R15, RZ, RZ, R222 ;  /* 0x000000ffff0f7224 */ /* 0x000fc600078e00de */
[----:B------:R-:W-:Y:S01]  /*ada0*/  PRMT R183, R184, 0x7632, R183 ;  /* 0x00007632b8b77816 */ /* 0x000fe200000000b7 */
[----:B------:R-:W-:Y:S01]  /*adb0*/  @!P4 HFMA2.BF16_V2 R12, -RZ.H0_H0, RZ.H0_H0, -R184.H0_H0 ;  /* 0x200000ffff0cc231 */ /* 0x000fe200003409b8 */
[----:B------:R-:W-:Y:S01]  /*adc0*/  LOP3.LUT R15, R15, 0xff, RZ, 0xc0, !PT ;  /* 0x000000ff0f0f7812 */ /* 0x000fe200078ec0ff */
[-C--:B------:R-:W-:Y:S01]  /*add0*/  FMUL.FTZ R132, R132, R206.reuse ;  /* 0x000000ce84847220 */ /* 0x080fe20000410000 */
[----:B------:R-:W-:Y:S01]  /*ade0*/  PRMT R215, R184, 0x5410, R183 ;  /* 0x00005410b8d77816 */ /* 0x000fe200000000b7 */
[-C--:B------:R-:W-:Y:S01]  /*adf0*/  FMUL.FTZ R133, R133, R206.reuse ;  /* 0x000000ce85857220 */ /* 0x080fe20000410000 */
[----:B------:R-:W-:Y:S01]  /*ae00*/  @!P4 PRMT R184, R12, 0x5410, RZ ;  /* 0x000054100cb8c816 */ /* 0x000fe200000000ff */
        /* <DEDUP_REMOVED lines=62> */
[----:B------:R-:W-:Y:S01]  /*b1f0*/  ISETP.LE.U32.AND P4, PT, R15, UR6, PT ;  /* 0x000000060f007c0c */ /* 0x000fe2000bf83070 */
[----:B------:R-:W-:Y:S01]  /*b200*/  FADD.FTZ R12, R225, R14 ;  /* 0x0000000ee10c7221 */ /* 0x000fe20000010000 */
[----:B------:R1:W-:Y:S01]  /*b210*/  MUFU.EX2 R206, R212 ;  /* 0x000000d400ce7308 */ /* 0x0003e20000000800 */
[C---:B------:R-:W-:Y:S01]  /*b220*/  PRMT R14, R194.reuse, 0x7772, RZ ;  /* 0x00007772c20e7816 */ /* 0x040fe200000000ff */
[----:B------:R-:W-:Y:S01]  /*b230*/  IMAD.MOV.U32 R15, RZ, RZ, R194 ;  /* 0x000000ffff0f7224 */ /* 0x000fe200078e00c2 */
[C---:B------:R-:W-:Y:S01]  /*b240*/  PRMT R31, R194.reuse, 0x7771, RZ ;  /* 0x00007771c21f7816 */ /* 0x040fe200000000ff */
[----:B------:R-:W-:Y:S01]  /*b250*/  @!P5 HFMA2.BF16_V2 R4, -RZ.H0_H0, RZ.H0_H0, -R183.H0_H0 ;  /* 0x200000ffff04d231 */ /* 0x000fe200003409b7 */
[----:B-1----:R-:W-:-:S03]  /*b260*/  PRMT R212, R194, 0x7773, RZ ;  /* 0x00007773c2d47816 */ /* 0x002fc600000000ff */
[----:B------:R-:W1:Y:S01]  /*b270*/  MUFU.EX2 R194, R182 ;  /* 0x000000b600c27308 */ /* 0x000e620000000800 */
[----:B------:R-:W-:Y:S02]  /*b280*/  @!P5 PRMT R183, R4, 0x5410, RZ ;  /* 0x0000541004b7d816 */ /* 0x000fe400000000ff */
[----:B------:R-:W-:Y:S01]  /*b290*/  SHF.R.U32.HI R4, RZ, 0x18, R220 ;  /* 0x00000018ff047819 */ /* 0x000fe200000116dc */
[----:B------:R-:W-:Y:S01]  /*b2a0*/  FADD.FTZ R13, R197, R13 ;  /* 0x0000000dc50d7221 */ /* 0x000fe20000010000 */
[----:B------:R-:W-:Y:S02]  /*b2b0*/  PRMT R14, R14, 0x5410, R212 ;  /* 0x000054100e0e7816 */ /* 0x000fe400000000d4 */
[----:B------:R-:W-:Y:S01]  /*b2c0*/  ISETP.LE.U32.AND P5, PT, R4, UR6, PT ;  /* 0x0000000604007c0c */ /* 0x000fe2000bfa3070 */
[----:B------:R-:W-:Y:S01]  /*b2d0*/  MUFU.EX2 R197, R209 ;  /* 0x000000d100c57308 */ /* 0x000fe20000000800 */
[-C--:B------:R-:W-:Y:S01]  /*b2e0*/  FMUL.FTZ R134, R134, R211.reuse ;  /* 0x000000d386867220 */ /* 0x080fe20000410000 */
[----:B------:R-:W-:-:S06]  /*b2f0*/  FMUL.FTZ R135, R135, R211 ;  /* 0x000000d387877220 */ /* 0x000fcc0000410000 */
[----:B------:R-:W2:Y:S01]  /*b300*/  MUFU.EX2 R182, R27 ;  /* 0x0000001b00b67308 */ /* 0x000ea20000000800 */
        /* <DEDUP_REMOVED lines=63> */
[----:B------:R-:W-:Y:S01]  /*b700*/  @!P6 HFMA2.BF16_V2 R7, -RZ.H0_H0, RZ.H0_H0, -R212.H0_H0 ;  /* 0x200000ffff07e231 */ /* 0x000fe200003409d4 */
[----:B------:R-:W-:-:S02]  /*b710*/  PRMT R211, R212, 0x7632, R211 ;  /* 0x00007632d4d37816 */ /* 0x000fc400000000d3 */
[----:B------:R-:W-:Y:S02]  /*b720*/  PRMT R4, R222, 0x7772, RZ ;  /* 0x00007772de047816 */ /* 0x000fe400000000ff */
[----:B------:R-:W-:Y:S01]  /*b730*/  PRMT R227, R212, 0x5410, R211 ;  /* 0x00005410d4e37816 */ /* 0x000fe200000000d3 */
[----:B------:R-:W-:Y:S01]  /*b740*/  @!P5 HFMA2.BF16_V2 R6, -RZ.H0_H0, RZ.H0_H0, -R211.H0_H0 ;  /* 0x200000ffff06d231 */ /* 0x000fe200003409d3 */
[----:B------:R-:W-:Y:S02]  /*b750*/  @!P6 PRMT R212, R7, 0x5410, RZ ;  /* 0x0000541007d4e816 */ /* 0x000fe400000000ff */
[----:B------:R-:W-:Y:S02]  /*b760*/  ISETP.GT.U32.AND P6, PT, R4, UR6, PT ;  /* 0x0000000604007c0c */ /* 0x000fe4000bfc4070 */
[----:B------:R-:W-:Y:S02]  /*b770*/  PRMT R4, R222, 0x7773, RZ ;  /* 0x00007773de047816 */ /* 0x000fe400000000ff */
[----:B--2---:R-:W-:-:S02]  /*b780*/  F2FP.BF16.F32.PACK_AB R209, R182, R197 ;  /* 0x000000c5b6d1723e */ /* 0x004fc400000010ff */
[----:B------:R-:W-:Y:S02]  /*b790*/  @!P5 PRMT R211, R6, 0x5410, RZ ;  /* 0x0000541006d3d816 */ /* 0x000fe400000000ff */
[----:B------:R-:W-:Y:S02]  /*b7a0*/  ISETP.GT.U32.AND P5, PT, R4, UR6, PT ;  /* 0x0000000604007c0c */ /* 0x000fe4000bfa4070 */
[C---:B------:R-:W-:Y:S02]  /*b7b0*/  PRMT R4, R236.reuse, 0x7773, RZ ;  /* 0x00007773ec047816 */ /* 0x040fe400000000ff */
[----:B------:R-:W-:Y:S01]  /*b7c0*/  PRMT R27, R236, 0x7772, RZ ;  /* 0x00007772ec1b7816 */ /* 0x000fe200000000ff */
[----:B------:R-:W-:Y:S01]  /*b7d0*/  FADD.FTZ R12, R208, R12 ;  /* 0x0000000cd00c7221 */ /* 0x000fe20000010000 */
[----:B------:R-:W-:Y:S01]  /*b7e0*/  @!P4 HFMA2.BF16_V2 R5, -RZ.H0_H0, RZ.H0_H0, -R209.H0_H0 ;  /* 0x200000ffff05c231 */ /* 0x000fe200003409d1 */
[----:B------:R-:W-:Y:S02]  /*b7f0*/  PRMT R208, R209, 0x7632, R208 ;  /* 0x00007632d1d07816 */ /* 0x000fe400000000d0 */
[----:B------:R-:W-:-:S02]  /*b800*/  PRMT R27, R27, 0x5410, R4 ;  /* 0x000054101b1b7816 */ /* 0x000fc40000000004 */
[----:B------:R-:W-:Y:S02]  /*b810*/  LOP3.LUT R4, R221, 0xffff, RZ, 0xc0, !PT ;  /* 0x0000ffffdd047812 */ /* 0x000fe400078ec0ff */
[----:B------:R-:W-:Y:S02]  /*b820*/  LOP3.LUT R6, R15, 0xff, RZ, 0xc0, !PT ;  /* 0x000000ff0f067812 */ /* 0x000fe400078ec0ff */
[----:B------:R-:W-:Y:S02]  /*b830*/  PRMT R226, R209, 0x5410, R208 ;  /* 0x00005410d1e27816 */ /* 0x000fe400000000d0 */
[----:B------:R-:W-:Y:S02]  /*b840*/  @!P4 PRMT R209, R5, 0x5410, RZ ;  /* 0x0000541005d1c816 */ /* 0x000fe400000000ff */
[----:B------:R-:W-:Y:S02]  /*b850*/  SHF.R.U32.HI R4, RZ, 0x8, R4 ;  /* 0x00000008ff047819 */ /* 0x000fe40000011604 */
[----:B------:R-:W-:-:S02]  /*b860*/  LOP3.LUT R5, R221, 0xff, RZ, 0xc0, !PT ;  /* 0x000000ffdd057812 */ /* 0x000fc400078ec0ff */
[----:B------:R-:W-:Y:S02]  /*b870*/  PRMT R6, R6, 0x5410, R31 ;  /* 0x0000541006067816 */ /* 0x000fe4000000001f */
[----:B------:R-:W-:Y:S02]  /*b880*/  LOP3.LUT P4, R31, R203, 0x4, RZ, 0xc0, !PT ;  /* 0x00000004cb1f7812 */ /* 0x000fe4000788c0ff */
[----:B------:R-:W-:Y:S02]  /*b890*/  PRMT R4, R5, 0x5410, R4 ;  /* 0x0000541005047816 */ /* 0x000fe40000000004 */
[----:B------:R-:W-:Y:S02]  /*b8a0*/  PRMT R5, R221, 0x7632, R5 ;  /* 0x00007632dd057816 */ /* 0x000fe40000000005 */
[----:B------:R-:W-:Y:S02]  /*b8b0*/  LEA R225, R9, UR5, 0x1 ;  /* 0x0000000509e17c11 */ /* 0x000fe4000f8e08ff */
[----:B------:R-:W-:-:S02]  /*b8c0*/  SHF.R.U32.HI R221, RZ, 0x18, R221 ;  /* 0x00000018ffdd7819 */ /* 0x000fc400000116dd */
[----:B------:R-:W-:Y:S01]  /*b8d0*/  LOP3.LUT R5, R5, 0xff, RZ, 0xc0, !PT ;  /* 0x000000ff05057812 */ /* 0x000fe200078ec0ff */
[----:B------:R-:W-:-:S03]  /*b8e0*/  VIADD R7, R225, 0x18000 ;  /* 0x00018000e1077836 */ /* 0x000fc60000000000 */
[----:B------:R-:W-:Y:S01]  /*b8f0*/  PRMT R5, R5, 0x5410, R221 ;  /* 0x0000541005057816 */ /* 0x000fe200000000dd */
[----:B------:R-:W-:Y:S02]  /*b900*/  VIADD R221, R225, 0x18040 ;  /* 0x00018040e1dd7836 */ /* 0x000fe40000000000 */
[----:B------:R-:W-:Y:S01]  /*b910*/  @P4 VIADD R221, R7, 0xffffffc0 ;  /* 0xffffffc007dd4836 */ /* 0x000fe20000000000 */
[----:B------:R-:W-:Y:S01]  /*b920*/  LOP3.LUT P4, RZ, R203, 0x2, RZ, 0xc0, !PT ;  /* 0x00000002cbff7812 */ /* 0x000fe2000788c0ff */
[----:B------:R-:W-:Y:S01]  /*b930*/  IMAD.MOV.U32 R232, RZ, RZ, R236 ;  /* 0x000000ffffe87224 */ /* 0x000fe200078e00ec */
[----:B------:R-:W-:Y:S02]  /*b940*/  PRMT R231, R236, 0x7771, RZ ;  /* 0x00007771ece77816 */ /* 0x000fe400000000ff */
[----:B------:R-:W-:Y:S02]  /*b950*/  SEL R236, R224, 0xffffffe0, !P4 ;  /* 0xffffffe0e0ec7807 */ /* 0x000fe40006000000 */
[----:B------:R-:W1:Y:S01]  /*b960*/  LDC R224, c[0x0][0x4f8] ;  /* 0x00013e00ffe07b82 */ /* 0x000e620000000800 */
[----:B------:R-:W-:Y:S01]  /*b970*/  FADD.FTZ R229, R229, R13 ;  /* 0x0000000de5e57221 */ /* 0x000fe20000010000 */
[----:B------:R-:W-:Y:S01]  /*b980*/  FADD.FTZ R228, R228, R12 ;  /* 0x0000000ce4e47221 */ /* 0x000fe20000010000 */
[----:B------:R-:W-:-:S02]  /*b990*/  LOP3.LUT R7, R14, 0xff00ff, RZ, 0xc0, !PT ;  /* 0x00ff00ff0e077812 */ /* 0x000fc400078ec0ff */
[----:B------:R-:W2:Y:S01]  /*b9a0*/  LDSM.16.MT88.4 R12, [R225+0x18000] ;  /* 0x01800000e10c783b */ /* 0x000ea20000004200 */
[----:B------:R-:W-:Y:S01]  /*b9b0*/  IMAD.IADD R223, R236, 0x1, R225 ;  /* 0x00000001ecdf7824 */ /* 0x000fe200078e02e1 */
[----:B-1----:R-:W-:-:S05]  /*b9c0*/  LOP3.LUT R224, R224, 0xff, RZ, 0xc0, !PT ;  /* 0x000000ffe0e07812 */ /* 0x002fca00078ec0ff */
[----:B------:R-:W-:-:S05]  /*b9d0*/  IMAD R224, R224, 0x10000, R224 ;  /* 0x00010000e0e07824 */ /* 0x000fca00078e02e0 */
[--C-:B------:R-:W-:Y:S02]  /*b9e0*/  HSET2.LE.AND R4, R4, R224.reuse, PT ;  /* 0x000000e004047233 */ /* 0x100fe40003803000 */
[--C-:B------:R-:W-:Y:S02]  /*b9f0*/  HSET2.LE.AND R5, R5, R224.reuse, PT ;  /* 0x000000e005057233 */ /* 0x100fe40003803000 */
[--C-:B------:R-:W-:Y:S02]  /*ba00*/  HSET2.LE.AND R6, R6, R224.reuse, PT ;  /* 0x000000e006067233 */ /* 0x100fe40003803000 */
[----:B------:R-:W-:Y:S02]  /*ba10*/  HSET2.LE.AND R7, R7, R224, PT ;  /* 0x000000e007077233 */ /* 0x000fe40003803000 */
[----:B------:R-:W-:Y:S02]  /*ba20*/  LOP3.LUT R4, R235, R4, RZ, 0xc0, !PT ;  /* 0x00000004eb047212 */ /* 0x000fe400078ec0ff */
[----:B------:R-:W-:-:S02]  /*ba30*/  LOP3.LUT R5, R234, R5, RZ, 0xc0, !PT ;  /* 0x00000005ea057212 */ /* 0x000fc400078ec0ff */
[----:B------:R-:W-:Y:S02]  /*ba40*/  LOP3.LUT R6, R233, R6, RZ, 0xc0, !PT ;  /* 0x00000006e9067212 */ /* 0x000fe400078ec0ff */
[----:B------:R-:W-:-:S07]  /*ba50*/  LOP3.LUT R7, R214, R7, RZ, 0xc0, !PT ;  /* 0x00000007d6077212 */ /* 0x000fce00078ec0ff */
[C---:B--2---:R-:W-:Y:S08]  /*ba60*/  HMMA.16816.F32.BF16 R132, R4.reuse, R12, R132 ;  /* 0x0000000c0484723c */ /* 0x044ff00000041884 */
[----:B------:R-:W-:Y:S01]  /*ba70*/  HMMA.16816.F32.BF16 R136, R4, R14, R136 ;  /* 0x0000000e0488723c */ /* 0x000fe20000041888 */
[----:B------:R-:W1:Y:S01]  /*ba80*/  LDSM.16.MT88.4 R12, [R223+0x18000] ;  /* 0x01800000df0c783b */ /* 0x000e620000004200 */
[----:B------:R-:W-:-:S06]  /*ba90*/  IMAD.IADD R214, R236, 0x1, R221 ;  /* 0x00000001ecd67824 */ /* 0x000fcc00078e02dd */
[C---:B-1----:R-:W-:Y:S08]  /*baa0*/  HMMA.16816.F32.BF16 R140, R4.reuse, R12, R140 ;  /* 0x0000000c048c723c */ /* 0x042ff0000004188c */
        /* <DEDUP_REMOVED lines=41> */
[----:B------:R-:W-:-:S04]  /*bd40*/  LOP3.LUT R232, R232, 0xff, RZ, 0xc0, !PT ;  /* 0x000000ffe8e87812 */ /* 0x000fc800078ec0ff */
[----:B------:R-:W-:Y:S02]  /*bd50*/  PRMT R231, R232, 0x5410, R231 ;  /* 0x00005410e8e77816 */ /* 0x000fe400000000e7 */
[C---:B-1----:R-:W-:Y:S08]  /*bd60*/  HMMA.16816.F32.BF16 R124, R4.reuse, R12, R124 ;  /* 0x0000000c047c723c */ /* 0x042ff0000004187c */
[----:B------:R-:W-:Y:S01]  /*bd70*/  HMMA.16816.F32.BF16 R128, R4, R14, R128 ;  /* 0x0000000e0480723c */ /* 0x000fe20000041880 */
[C---:B------:R-:W-:Y:S01]  /*bd80*/  LOP3.LUT R5, R18.reuse, 0xffff, RZ, 0xc0, !PT ;  /* 0x0000ffff12057812 */ /* 0x040fe200078ec0ff */
[----:B------:R-:W1:Y:S01]  /*bd90*/  LDSM.16.MT88.4 R12, [R223+0x18800] ;  /* 0x01880000df0c783b */ /* 0x000e620000004200 */
        /* <DEDUP_REMOVED lines=9> */
[----:B------:R-:W-:Y:S02]  /*be30*/  HSET2.LE.AND R5, R18, R224, PT ;  /* 0x000000e012057233 */ /* 0x000fe40003803000 */
[----:B------:R-:W-:Y:S02]  /*be40*/  LOP3.LUT R6, R16, R6, RZ, 0xc0, !PT ;  /* 0x0000000610067212 */ /* 0x000fe400078ec0ff */
[----:B------:R-:W-:Y:S02]  /*be50*/  LOP3.LUT R4, R19, R4, RZ, 0xc0, !PT ;  /* 0x0000000413047212 */ /* 0x000fe400078ec0ff */
[----:B------:R-:W-:-:S02]  /*be60*/  LOP3.LUT R5, R17, R5, RZ, 0xc0, !PT ;  /* 0x0000000511057212 */ /* 0x000fc400078ec0ff */
[----:B------:R-:W2:Y:S01]  /*be70*/  LDSM.16.MT88.4 R16, [R225+0x18800] ;  /* 0x01880000e110783b */ /* 0x000ea20000004200 */
[----:B------:R-:W-:-:S05]  /*be80*/  LOP3.LUT R7, R27, 0xff00ff, RZ, 0xc0, !PT ;  /* 0x00ff00ff1b077812 */ /* 0x000fca00078ec0ff */
[----:B------:R-:W-:-:S05]  /*be90*/  HSET2.LE.AND R7, R7, R224, PT ;  /* 0x000000e007077233 */ /* 0x000fca0003803000 */
[----:B------:R-:W-:-:S07]  /*bea0*/  LOP3.LUT R7, R25, R7, RZ, 0xc0, !PT ;  /* 0x0000000719077212 */ /* 0x000fce00078ec0ff */
        /* <DEDUP_REMOVED lines=42> */
[----:B-1----:R-:W-:Y:S01]  /*c150*/  HMMA.16816.F32.BF16 R124, R4, R12, R124 ;  /* 0x0000000c047c723c */ /* 0x002fe2000004187c */
[----:B------:R-:W-:-:S07]  /*c160*/  LOP3.LUT R12, R22, 0xffff, RZ, 0xc0, !PT ;  /* 0x0000ffff160c7812 */ /* 0x000fce00078ec0ff */
[----:B------:R-:W-:Y:S01]  /*c170*/  HMMA.16816.F32.BF16 R128, R4, R14, R128 ;  /* 0x0000000e0480723c */ /* 0x000fe20000041880 */
[----:B------:R-:W-:-:S07]  /*c180*/  SHF.R.U32.HI R12, RZ, 0x8, R12 ;  /* 0x00000008ff0c7819 */ /* 0x000fce000001160c */
[C---:B--2---:R-:W-:Y:S08]  /*c190*/  HMMA.16816.F32.BF16 R116, R4.reuse, R16, R116 ;  /* 0x000000100474723c */ /* 0x044ff00000041874 */
[----:B------:R-:W-:Y:S01]  /*c1a0*/  HMMA.16816.F32.BF16 R120, R4, R18, R120 ;  /* 0x000000120478723c */ /* 0x000fe20000041878 */
[C---:B------:R-:W-:Y:S02]  /*c1b0*/  PRMT R5, R26.reuse, 0x7773, RZ ;  /* 0x000077731a057816 */ /* 0x040fe400000000ff */
[C---:B------:R-:W-:Y:S01]  /*c1c0*/  PRMT R4, R26.reuse, 0x7772, RZ ;  /* 0x000077721a047816 */ /* 0x040fe200000000ff */
[----:B------:R-:W-:Y:S01]  /*c1d0*/  IMAD.MOV.U32 R6, RZ, RZ, R26 ;  /* 0x000000ffff067224 */ /* 0x000fe200078e001a */
[----:B------:R-:W-:Y:S01]  /*c1e0*/  PRMT R7, R26, 0x7771, RZ ;  /* 0x000077711a077816 */ /* 0x000fe200000000ff */
[----:B------:R-:W1:Y:S01]  /*c1f0*/  LDSM.16.MT88.4 R16, [R221+0x1000] ;  /* 0x00100000dd10783b */ /* 0x000e620000004200 */
[----:B------:R-:W-:-:S02]  /*c200*/  PRMT R5, R4, 0x5410, R5 ;  /* 0x0000541004057816 */ /* 0x000fc40000000005 */
[----:B------:R-:W-:-:S04]  /*c210*/  LOP3.LUT R4, R22, 0xff, RZ, 0xc0, !PT ;  /* 0x000000ff16047812 */ /* 0x000fc800078ec0ff */
[----:B------:R-:W-:Y:S02]  /*c220*/  PRMT R12, R4, 0x5410, R12 ;  /* 0x00005410040c7816 */ /* 0x000fe4000000000c */
[----:B------:R-:W-:Y:S02]  /*c230*/  PRMT R4, R22, 0x7632, R4 ;  /* 0x0000763216047816 */ /* 0x000fe40000000004 */
[----:B------:R-:W-:Y:S02]  /*c240*/  LOP3.LUT R6, R6, 0xff, RZ, 0xc0, !PT ;  /* 0x000000ff06067812 */ /* 0x000fe400078ec0ff */
[----:B------:R-:W-:Y:S02]  /*c250*/  SHF.R.U32.HI R22, RZ, 0x18, R22 ;  /* 0x00000018ff167819 */ /* 0x000fe40000011616 */
[----:B------:R-:W-:Y:S02]  /*c260*/  LOP3.LUT R4, R4, 0xff, RZ, 0xc0, !PT ;  /* 0x000000ff04047812 */ /* 0x000fe400078ec0ff */
[----:B------:R-:W-:-:S02]  /*c270*/  PRMT R6, R6, 0x5410, R7 ;  /* 0x0000541006067816 */ /* 0x000fc40000000007 */
[----:B------:R-:W-:Y:S02]  /*c280*/  PRMT R22, R4, 0x5410, R22 ;  /* 0x0000541004167816 */ /* 0x000fe40000000016 */
[----:B------:R-:W-:Y:S02]  /*c290*/  LOP3.LUT R7, R5, 0xff00ff, RZ, 0xc0, !PT ;  /* 0x00ff00ff05077812 */ /* 0x000fe400078ec0ff */
[--C-:B------:R-:W-:Y:S02]  /*c2a0*/  HSET2.LE.AND R12, R12, R224.reuse, PT ;  /* 0x000000e00c0c7233 */ /* 0x100fe40003803000 */
[--C-:B------:R-:W-:Y:S02]  /*c2b0*/  HSET2.LE.AND R5, R22, R224.reuse, PT ;  /* 0x000000e016057233 */ /* 0x100fe40003803000 */
[--C-:B------:R-:W-:Y:S02]  /*c2c0*/  HSET2.LE.AND R6, R6, R224.reuse, PT ;  /* 0x000000e006067233 */ /* 0x100fe40003803000 */
[----:B------:R-:W-:-:S02]  /*c2d0*/  HSET2.LE.AND R7, R7, R224, PT ;  /* 0x000000e007077233 */ /* 0x000fc40003803000 */
[----:B------:R-:W-:Y:S02]  /*c2e0*/  LOP3.LUT R4, R24, R12, RZ, 0xc0, !PT ;  /* 0x0000000c18047212 */ /* 0x000fe400078ec0ff */
[----:B------:R-:W-:Y:S01]  /*c2f0*/  LOP3.LUT R5, R23, R5, RZ, 0xc0, !PT ;  /* 0x0000000517057212 */ /* 0x000fe200078ec0ff */
[----:B------:R-:W2:Y:S01]  /*c300*/  LDSM.16.MT88.4 R24, [R225+0x19000] ;  /* 0x01900000e118783b */ /* 0x000ea20000004200 */
[----:B------:R-:W-:Y:S02]  /*c310*/  LOP3.LUT R6, R21, R6, RZ, 0xc0, !PT ;  /* 0x0000000615067212 */ /* 0x000fe400078ec0ff */
[----:B------:R-:W-:Y:S01]  /*c320*/  LOP3.LUT R7, R20, R7, RZ, 0xc0, !PT ;  /* 0x0000000714077212 */ /* 0x000fe200078ec0ff */
[----:B------:R-:W-:Y:S04]  /*c330*/  LDSM.16.MT88.4 R12, [R214+0x1000] ;  /* 0x00100000d60c783b */ /* 0x000fe80000004200 */
[----:B------:R-:W3:Y:S02]  /*c340*/  LDSM.16.MT88.4 R20, [R223+0x19000] ;  /* 0x01900000df14783b */ /* 0x000ee40000004200 */
        /* <DEDUP_REMOVED lines=13> */
[C---:B--2---:R-:W-:Y:S08]  /*c420*/  HMMA.16816.F32.BF16 R36, R4.reuse, R24, R36 ;  /* 0x000000180424723c */ /* 0x044ff00000041824 */
[C---:B------:R-:W-:Y:S01]  /*c430*/  HMMA.16816.F32.BF16 R40, R4.reuse, R26, R40 ;  /* 0x0000001a0428723c */ /* 0x040fe20000041828 */
[----:B------:R-:W1:Y:S07]  /*c440*/  LDSM.16.MT88.4 R24, [R225+0x1d000] ;  /* 0x01d00000e118783b */ /* 0x000e6e0000004200 */
[C---:B---3--:R-:W-:Y:S08]  /*c450*/  HMMA.16816.F32.BF16 R44, R4.reuse, R20, R44 ;  /* 0x00000014042c723c */ /* 0x048ff0000004182c */
[C---:B------:R-:W-:Y:S01]  /*c460*/  HMMA.16816.F32.BF16 R48, R4.reuse, R22, R48 ;  /* 0x000000160430723c */ /* 0x040fe20000041830 */
[----:B------:R-:W2:Y:S07]  /*c470*/  LDSM.16.MT88.4 R20, [R223+0x1d000] ;  /* 0x01d00000df14783b */ /* 0x000eae0000004200 */
        /* <DEDUP_REMOVED lines=18> */
[C---:B------:R-:W-:Y:S08]  /*c5a0*/  HMMA.16816.F32.BF16 R104, R4.reuse, R26, R104 ;  /* 0x0000001a0468723c */ /* 0x040ff00000041868 */
[C---:B--2---:R-:W-:Y:S08]  /*c5b0*/  HMMA.16816.F32.BF16 R108, R4.reuse, R20, R108 ;  /* 0x00000014046c723c */ /* 0x044ff0000004186c */
[C---:B------:R-:W-:Y:S08]  /*c5c0*/  HMMA.16816.F32.BF16 R112, R4.reuse, R22, R112 ;  /* 0x000000160470723c */ /* 0x040ff00000041870 */
[C---:B---3--:R-:W-:Y:S08]  /*c5d0*/  HMMA.16816.F32.BF16 R116, R4.reuse, R16, R116 ;  /* 0x000000100474723c */ /* 0x048ff00000041874 */
[C---:B------:R-:W-:Y:S01]  /*c5e0*/  HMMA.16816.F32.BF16 R120, R4.reuse, R18, R120 ;  /* 0x000000120478723c */ /* 0x040fe20000041878 */
[----:B------:R-:W1:Y:S07]  /*c5f0*/  LDSM.16.MT88.4 R16, [R225+0x19800] ;  /* 0x01980000e110783b */ /* 0x000e6e0000004200 */
[----:B----4-:R-:W-:Y:S01]  /*c600*/  HMMA.16816.F32.BF16 R124, R4, R12, R124 ;  /* 0x0000000c047c723c */ /* 0x010fe2000004187c */
[----:B------:R-:W-:-:S02]  /*c610*/  LOP3.LUT R13, R220, 0xffff, RZ, 0xc0, !PT ;  /* 0x0000ffffdc0d7812 */ /* 0x000fc400078ec0ff */
[----:B------:R-:W-:-:S05]  /*c620*/  PRMT R12, R220, 0x7632, R12 ;  /* 0x00007632dc0c7816 */ /* 0x000fca000000000c */
[----:B------:R-:W-:Y:S01]  /*c630*/  HMMA.16816.F32.BF16 R128, R4, R14, R128 ;  /* 0x0000000e0480723c */ /* 0x000fe20000041880 */
[C---:B------:R-:W-:Y:S01]  /*c640*/  PRMT R7, R222.reuse, 0x7773, RZ ;  /* 0x00007773de077816 */ /* 0x040fe200000000ff */
[----:B------:R-:W-:Y:S01]  /*c650*/  IMAD.MOV.U32 R5, RZ, RZ, R222 ;  /* 0x000000ffff057224 */ /* 0x000fe200078e00de */
[C---:B------:R-:W-:Y:S02]  /*c660*/  PRMT R4, R222.reuse, 0x7772, RZ ;  /* 0x00007772de047816 */ /* 0x040fe400000000ff */
[----:B------:R-:W-:Y:S02]  /*c670*/  PRMT R6, R222, 0x7771, RZ ;  /* 0x00007771de067816 */ /* 0x000fe400000000ff */
[----:B------:R-:W-:Y:S02]  /*c680*/  PRMT R4, R4, 0x5410, R7 ;  /* 0x0000541004047816 */ /* 0x000fe40000000007 */
[----:B------:R-:W-:Y:S02]  /*c690*/  LOP3.LUT R5, R5, 0xff, RZ, 0xc0, !PT ;  /* 0x000000ff05057812 */ /* 0x000fe400078ec0ff */
[----:B------:R-:W-:-:S02]  /*c6a0*/  LOP3.LUT R7, R220, 0xff, RZ, 0xc0, !PT ;  /* 0x000000ffdc077812 */ /* 0x000fc400078ec0ff */
[----:B------:R-:W-:Y:S02]  /*c6b0*/  SHF.R.U32.HI R13, RZ, 0x8, R13 ;  /* 0x00000008ff0d7819 */ /* 0x000fe4000001160d */
[----:B------:R-:W-:Y:S02]  /*c6c0*/  LOP3.LUT R12, R12, 0xff, RZ, 0xc0, !PT ;  /* 0x000000ff0c0c7812 */ /* 0x000fe400078ec0ff */
[----:B------:R-:W-:Y:S02]  /*c6d0*/  SHF.R.U32.HI R220, RZ, 0x18, R220 ;  /* 0x00000018ffdc7819 */ /* 0x000fe400000116dc */
[----:B------:R-:W-:Y:S02]  /*c6e0*/  PRMT R6, R5, 0x5410, R6 ;  /* 0x0000541005067816 */ /* 0x000fe40000000006 */
[----:B------:R-:W-:Y:S02]  /*c6f0*/  PRMT R7, R7, 0x5410, R13 ;  /* 0x0000541007077816 */ /* 0x000fe4000000000d */
[----:B------:R-:W-:-:S02]  /*c700*/  PRMT R5, R12, 0x5410, R220 ;  /* 0x000054100c057816 */ /* 0x000fc400000000dc */
[----:B------:R-:W2:Y:S01]  /*c710*/  LDSM.16.MT88.4 R12, [R225+0x1b800] ;  /* 0x01b80000e10c783b */ /* 0x000ea20000004200 */
[----:B------:R-:W-:Y:S01]  /*c720*/  PRMT R230, R222, 0x7771, RZ ;  /* 0x00007771dee67816 */ /* 0x000fe200000000ff */
[----:B------:R-:W-:Y:S03]  /*c730*/  MUFU.EX2 R219, R219 ;  /* 0x000000db00db7308 */ /* 0x000fe60000000800 */
[----:B------:R-:W-:-:S05]  /*c740*/  ISETP.GT.U32.AND P4, PT, R230, UR6, PT ;  /* 0x00000006e6007c0c */ /* 0x000fca000bf84070 */
[----:B------:R-:W3:Y:S01]  /*c750*/  MUFU.EX2 R216, R216 ;  /* 0x000000d800d87308 */ /* 0x000ee20000000800 */
[----:B------:R-:W-:Y:S02]  /*c760*/  LOP3.LUT R20, R4, 0xff00ff, RZ, 0xc0, !PT ;  /* 0x00ff00ff04147812 */ /* 0x000fe400078ec0ff */
[--C-:B------:R-:W-:Y:S02]  /*c770*/  HSET2.LE.AND R4, R7, R224.reuse, PT ;  /* 0x000000e007047233 */ /* 0x100fe40003803000 */
[--C-:B------:R-:W-:Y:S02]  /*c780*/  HSET2.LE.AND R6, R6, R224.reuse, PT ;  /* 0x000000e006067233 */ /* 0x100fe40003803000 */
[----:B------:R-:W-:Y:S01]  /*c790*/  HSET2.LE.AND R7, R20, R224, PT ;  /* 0x000000e014077233 */ /* 0x000fe20003803000 */
[----:B------:R-:W-:Y:S01]  /*c7a0*/  @P4 HFMA2.BF16_V2 R186, -RZ.H0_H0, RZ.H0_H0, -R208.H0_H0 ;  /* 0x200000ffffba4231 */ /* 0x000fe200003409d0 */
[----:B------:R-:W-:Y:S01]  /*c7b0*/  HSET2.LE.AND R224, R5, R224, PT ;  /* 0x000000e005e07233 */ /* 0x000fe20003803000 */
[----:B------:R-:W4:Y:S01]  /*c7c0*/  LDSM.16.MT88.4 R20, [R225+0x1d800] ;  /* 0x01d80000e114783b */ /* 0x000f220000004200 */
[----:B------:R-:W-:-:S02]  /*c7d0*/  LOP3.LUT R4, R215, R4, RZ, 0xc0, !PT ;  /* 0x00000004d7047212 */ /* 0x000fc400078ec0ff */
[----:B------:R-:W-:Y:S02]  /*c7e0*/  @P4 PRMT R208, R186, 0x5410, RZ ;  /* 0x00005410bad04816 */ /* 0x000fe400000000ff */
[----:B---3--:R-:W-:-:S04]  /*c7f0*/  F2FP.BF16.F32.PACK_AB R5, R216, R219 ;  /* 0x000000dbd805723e */ /* 0x008fc800000010ff */
[C---:B------:R-:W-:Y:S02]  /*c800*/  PRMT R186, R5.reuse, 0x7610, R186 ;  /* 0x0000761005ba7816 */ /* 0x040fe400000000ba */
[----:B------:R-:W-:-:S04]  /*c810*/  PRMT R215, R5, 0x7632, R215 ;  /* 0x0000763205d77816 */ /* 0x000fc800000000d7 */
[----:B------:R-:W-:Y:S02]  /*c820*/  PRMT R24, R186, 0x5410, R215 ;  /* 0x00005410ba187816 */ /* 0x000fe400000000d7 */
[----:B------:R-:W-:Y:S02]  /*c830*/  LOP3.LUT R5, R227, R224, RZ, 0xc0, !PT ;  /* 0x000000e0e3057212 */ /* 0x000fe400078ec0ff */
[----:B------:R-:W-:Y:S02]  /*c840*/  LOP3.LUT R6, R226, R6, RZ, 0xc0, !PT ;  /* 0x00000006e2067212 */ /* 0x000fe400078ec0ff */
[----:B------:R-:W-:Y:S02]  /*c850*/  LOP3.LUT R7, R24, R7, RZ, 0xc0, !PT ;  /* 0x0000000718077212 */ /* 0x000fe400078ec0ff */
[----:B------:R-:W-:Y:S05]  /*c860*/  LDSM.16.MT88.4 R24, [R223+0x1b800] ;  /* 0x01b80000df18783b */ /* 0x000fea0000004200 */
        /* <DEDUP_REMOVED lines=22> */
[C---:B--2---:R-:W-:Y:S08]  /*c9d0*/  HMMA.16816.F32.BF16 R108, R4.reuse, R12, R108 ;  /* 0x0000000c046c723c */ /* 0x044ff0000004186c */
[C---:B------:R-:W-:Y:S01]  /*c9e0*/  HMMA.16816.F32.BF16 R112, R4.reuse, R14, R112 ;  /* 0x0000000e0470723c */ /* 0x040fe20000041870 */
[----:B------:R-:W1:Y:S07]  /*c9f0*/  LDSM.16.MT88.4 R12, [R221+0x7800] ;  /* 0x00780000dd0c783b */ /* 0x000e6e0000004200 */
[C---:B------:R-:W-:Y:S01]  /*ca00*/  HMMA.16816.F32.BF16 R152, R4.reuse, R18, R152 ;  /* 0x000000120498723c */ /* 0x040fe20000041898 */
[----:B------:R-:W2:Y:S07]  /*ca10*/  LDSM.16.MT88.4 R16, [R214+0x1800] ;  /* 0x00180000d610783b */ /* 0x000eae0000004200 */
[----:B----4-:R-:W-:Y:S01]  /*ca20*/  HMMA.16816.F32.BF16 R52, R4, R24, R52 ;  /* 0x000000180434723c */ /* 0x010fe20000041834 */
[----:B------:R-:W4:Y:S01]  /*ca30*/  LDC R24, c[0x0][0x448] ;  /* 0x00011200ff187b82 */ /* 0x000f220000000800 */
[----:B------:R-:W-:Y:S01]  /*ca40*/  FADD.FTZ R229, R218, R229 ;  /* 0x000000e5dae57221 */ /* 0x000fe20000010000 */
[----:B------:R-:W-:-:S05]  /*ca50*/  FADD.FTZ R228, R217, R228 ;  /* 0x000000e4d9e47221 */ /* 0x000fca0000010000 */
[----:B---3--:R-:W-:Y:S01]  /*ca60*/  HMMA.16816.F32.BF16 R84, R4, R20, R84 ;  /* 0x000000140454723c */ /* 0x008fe20000041854 */
[----:B------:R-:W-:-:S07]  /*ca70*/  FADD.FTZ R229, R213, R229 ;  /* 0x000000e5d5e57221 */ /* 0x000fce0000010000 */
[C---:B------:R-:W-:Y:S01]  /*ca80*/  HMMA.16816.F32.BF16 R88, R4.reuse, R22, R88 ;  /* 0x000000160458723c */ /* 0x040fe20000041858 */
[----:B------:R-:W3:Y:S07]  /*ca90*/  LDSM.16.MT88.4 R20, [R214+0x3800] ;  /* 0x00380000d614783b */ /* 0x000eee0000004200 */
[C---:B-1----:R-:W-:Y:S08]  /*caa0*/  HMMA.16816.F32.BF16 R116, R4.reuse, R12, R116 ;  /* 0x0000000c0474723c */ /* 0x042ff00000041874 */
[C---:B------:R-:W-:Y:S01]  /*cab0*/  HMMA.16816.F32.BF16 R120, R4.reuse, R14, R120 ;  /* 0x0000000e0478723c */ /* 0x040fe20000041878 */
[----:B------:R-:W1:Y:S07]  /*cac0*/  LDSM.16.MT88.4 R12, [R214+0x5800] ;  /* 0x00580000d60c783b */ /* 0x000e6e0000004200 */
[C---:B--2---:R-:W-:Y:S08]  /*cad0*/  HMMA.16816.F32.BF16 R156, R4.reuse, R16, R156 ;  /* 0x00000010049c723c */ /* 0x044ff0000004189c */
[----:B------:R-:W-:Y:S01]  /*cae0*/  HMMA.16816.F32.BF16 R160, R4, R18, R160 ;  /* 0x0000001204a0723c */ /* 0x000fe200000418a0 */
[----:B------:R-:W2:Y:S01]  /*caf0*/  LDSM.16.MT88.4 R16, [R214+0x7800] ;  /* 0x00780000d610783b */ /* 0x000ea20000004200 */
[----:B------:R-:W-:Y:S01]  /*cb00*/  FADD.FTZ R228, R207, R228 ;  /* 0x000000e4cfe47221 */ /* 0x000fe20000010000 */
[----:B------:R-:W-:-:S03]  /*cb10*/  FADD.FTZ R229, R210, R229 ;  /* 0x000000e5d2e57221 */ /* 0x000fc60000010000 */
[----:B------:R-:W-:Y:S01]  /*cb20*/  FADD.FTZ R228, R204, R228 ;  /* 0x000000e4cce47221 */ /* 0x000fe20000010000 */
[----:B------:R-:W-:Y:S01]  /*cb30*/  FADD.FTZ R229, R196, R229 ;  /* 0x000000e5c4e57221 */ /* 0x000fe20000010000 */
[----:B----4-:R-:W-:Y:S02]  /*cb40*/  IMAD.SHL.U32 R24, R24, 0x8, RZ ;  /* 0x0000000818187824 */ /* 0x010fe400078e00ff */
[----:B------:R-:W-:Y:S01]  /*cb50*/  FADD.FTZ R200, R200, R228 ;  /* 0x000000e4c8c87221 */ /* 0x000fe20000010000 */
[----:B------:R-:W-:Y:S01]  /*cb60*/  FADD.FTZ R195, R195, R229 ;  /* 0x000000e5c3c37221 */ /* 0x000fe20000010000 */
[----:B------:R-:W-:-:S04]  /*cb70*/  IMAD.WIDE R24, R24, 0x2, R10 ;  /* 0x0000000218187825 */ /* 0x000fc800078e020a */
[----:B------:R-:W-:Y:S01]  /*cb80*/  FADD.FTZ R200, R199, R200 ;  /* 0x000000c8c7c87221 */ /* 0x000fe20000010000 */
[----:B------:R-:W-:Y:S01]  /*cb90*/  FADD.FTZ R195, R206, R195 ;  /* 0x000000c3cec37221 */ /* 0x000fe20000010000 */
[----:B------:R-:W-:Y:S01]  /*cba0*/  @P5 HFMA2.BF16_V2 R0, -RZ.H0_H0, RZ.H0_H0, -R215.H0_H0 ;  /* 0x200000ffff005231 */ /* 0x000fe200003409d7 */
[----:B------:R-:W-:Y:S01]  /*cbb0*/  STG.E.U16 desc[UR28][R10.64+-0x80], R179 ;  /* 0xffff80b30a007986 */ /* 0x000fe2000c10151c */
[----:B------:R-:W-:Y:S01]  /*cbc0*/  FADD.FTZ R200, R198, R200 ;  /* 0x000000c8c6c87221 */ /* 0x000fe20000010000 */
[----:B------:R-:W-:Y:S02]  /*cbd0*/  FADD.FTZ R195, R194, R195 ;  /* 0x000000c3c2c37221 */ /* 0x000fe40000010000 */
[----:B------:R-:W-:Y:S01]  /*cbe0*/  STG.E.U16 desc[UR28][R10.64+-0x7e], R178 ;  /* 0xffff82b20a007986 */ /* 0x000fe2000c10151c */
[----:B------:R-:W-:-:S03]  /*cbf0*/  @P6 HFMA2.BF16_V2 R2, -RZ.H0_H0, RZ.H0_H0, -R186.H0_H0 ;  /* 0x200000ffff026231 */ /* 0x000fc600003409ba */
[----:B------:R-:W-:Y:S01]  /*cc00*/  STG.E.U16 desc[UR28][R24.64+-0x80], R175 ;  /* 0xffff80af18007986 */ /* 0x000fe2000c10151c */
[----:B------:R-:W-:-:S03]  /*cc10*/  @P5 PRMT R215, R0, 0x5410, RZ ;  /* 0x0000541000d75816 */ /* 0x000fc600000000ff */
[----:B------:R-:W-:Y:S01]  /*cc20*/  STG.E.U16 desc[UR28][R24.64+-0x7e], R174 ;  /* 0xffff82ae18007986 */ /* 0x000fe2000c10151c */
[----:B------:R-:W-:-:S03]  /*cc30*/  FADD.FTZ R200, R197, R200 ;  /* 0x000000c8c5c87221 */ /* 0x000fc60000010000 */
[----:B------:R-:W-:Y:S01]  /*cc40*/  STG.E.U16 desc[UR28][R10.64+-0x70], R173 ;  /* 0xffff90ad0a007986 */ /* 0x000fe2000c10151c */
[----:B------:R-:W-:-:S03]  /*cc50*/  IADD3 R0, P4, PT, R10, -0x100, RZ ;  /* 0xffffff000a007810 */ /* 0x000fc60007f9e0ff */
[----:B------:R-:W-:Y:S01]  /*cc60*/  STG.E.U16 desc[UR28][R10.64+-0x6e], R172 ;  /* 0xffff92ac0a007986 */ /* 0x000fe2000c10151c */
[----:B------:R-:W-:-:S03]  /*cc70*/  FADD.FTZ R195, R219, R195 ;  /* 0x000000c3dbc37221 */ /* 0x000fc60000010000 */
[----:B------:R-:W-:Y:S04]  /*cc80*/  STG.E.U16 desc[UR28][R24.64+-0x70], R171 ;  /* 0xffff90ab18007986 */ /* 0x000fe8000c10151c */
[----:B------:R-:W-:Y:S04]  /*cc90*/  STG.E.U16 desc[UR28][R24.64+-0x6e], R170 ;  /* 0xffff92aa18007986 */ /* 0x000fe8000c10151c */
[----:B------:R-:W-:Y:S04]  /*cca0*/  STG.E.U16 desc[UR28][R10.64+-0x60], R169 ;  /* 0xffffa0a90a007986 */ /* 0x000fe8000c10151c */
[----:B------:R-:W-:Y:S01]  /*ccb0*/  STG.E.U16 desc[UR28][R10.64+-0x5e], R168 ;  /* 0xffffa2a80a007986 */ /* 0x000fe2000c10151c */
[----:B------:R-:W-:-:S03]  /*ccc0*/  @P6 PRMT R186, R2, 0x5410, RZ ;  /* 0x0000541002ba6816 */ /* 0x000fc600000000ff */
[----:B------:R-:W-:Y:S01]  /*ccd0*/  STG.E.U16 desc[UR28][R24.64+-0x60], R167 ;  /* 0xffffa0a718007986 */ /* 0x000fe2000c10151c */
[----:B------:R-:W-:-:S03]  /*cce0*/  FADD.FTZ R232, R182, R200 ;  /* 0x000000c8b6e87221 */ /* 0x000fc60000010000 */
[----:B------:R-:W-:Y:S01]  /*ccf0*/  STG.E.U16 desc[UR28][R24.64+-0x5e], R166 ;  /* 0xffffa2a618007986 */ /* 0x000fe2000c10151c */
[----:B------:R-:W-:-:S03]  /*cd00*/  IADD3.X R2, PT, PT, R11, -0x1, RZ, P4, !PT ;  /* 0xffffffff0b027810 */ /* 0x000fc600027fe4ff */
        /* <DEDUP_REMOVED lines=15> */
[----:B------:R4:W-:Y:S04]  /*ce00*/  STL [R1+0x30], R0 ;  /* 0x0000300001007387 */ /* 0x0009e80000100800 */
[----:B------:R-:W-:Y:S04]  /*ce10*/  STG.E.U16 desc[UR28][R24.64+-0x20], R212 ;  /* 0xffffe0d418007986 */ /* 0x000fe8000c10151c */
[----:B------:R-:W-:Y:S04]  /*ce20*/  STG.E.U16 desc[UR28][R24.64+-0x1e], R211 ;  /* 0xffffe2d318007986 */ /* 0x000fe8000c10151c */
[----:B------:R-:W-:Y:S01]  /*ce30*/  STL [R1+0x38], R232 ;  /* 0x000038e801007387 */ /* 0x000fe20000100800 */
[C---:B------:R-:W-:Y:S03]  /*ce40*/  HMMA.16816.F32.BF16 R56, R4.reuse, R26, R56 ;  /* 0x0000001a0438723c */ /* 0x040fe60000041838 */
[----:B------:R-:W-:Y:S04]  /*ce50*/  STG.E.U16 desc[UR28][R10.64+-0x10], R209 ;  /* 0xfffff0d10a007986 */ /* 0x000fe8000c10151c */
[----:B------:R-:W-:Y:S01]  /*ce60*/  STG.E.U16 desc[UR28][R10.64+-0xe], R208 ;  /* 0xfffff2d00a007986 */ /* 0x000fe2000c10151c */
[C---:B---3--:R-:W-:Y:S03]  /*ce70*/  HMMA.16816.F32.BF16 R60, R4.reuse, R20, R60 ;  /* 0x00000014043c723c */ /* 0x048fe6000004183c */
[----:B------:R3:W-:Y:S04]  /*ce80*/  STL [R1+0x2c], R2 ;  /* 0x00002c0201007387 */ /* 0x0007e80000100800 */
[----:B------:R3:W-:Y:S01]  /*ce90*/  STG.E.U16 desc[UR28][R24.64+-0x10], R186 ;  /* 0xfffff0ba18007986 */ /* 0x0007e2000c10151c */
[C---:B------:R-:W-:Y:S03]  /*cea0*/  HMMA.16816.F32.BF16 R64, R4.reuse, R22, R64 ;  /* 0x000000160440723c */ /* 0x040fe60000041840 */
[----:B------:R3:W-:Y:S04]  /*ceb0*/  STG.E.U16 desc[UR28][R24.64+-0xe], R215 ;  /* 0xfffff2d718007986 */ /* 0x0007e8000c10151c */
[----:B------:R3:W-:Y:S01]  /*cec0*/  STL [R1+0x34], R230 ;  /* 0x000034e601007387 */ /* 0x0007e20000100800 */
[C---:B-1----:R-:W-:Y:S08]  /*ced0*/  HMMA.16816.F32.BF16 R92, R4.reuse, R12, R92 ;  /* 0x0000000c045c723c */ /* 0x042ff0000004185c */
[C---:B------:R-:W-:Y:S08]  /*cee0*/  HMMA.16816.F32.BF16 R96, R4.reuse, R14, R96 ;  /* 0x0000000e0460723c */ /* 0x040ff00000041860 */
[C---:B--2---:R-:W-:Y:S08]  /*cef0*/  HMMA.16816.F32.BF16 R124, R4.reuse, R16, R124 ;  /* 0x00000010047c723c */ /* 0x044ff0000004187c */
[----:B------:R-:W-:Y:S01]  /*cf00*/  HMMA.16816.F32.BF16 R128, R4, R18, R128 ;  /* 0x000000120480723c */ /* 0x000fe20000041880 */
[----:B----4-:R-:W-:-:S02]  /*cf10*/  IMAD.MOV.U32 R0, RZ, RZ, R28 ;  /* 0x000000ffff007224 */ /* 0x010fc400078e001c */
[----:B---3--:R-:W-:Y:S01]  /*cf20*/  IMAD.MOV.U32 R2, RZ, RZ, R29 ;  /* 0x000000ffff027224 */ /* 0x008fe200078e001d */
[----:B------:R-:W-:-:S01]  /*cf30*/  NOP ;  /* 0x0000000000007918 */ /* 0x000fc20000000000 */
[----:B------:R-:W-:-:S15]  /*cf40*/  BRA.U !UP1, `(.L_x_2144) ;  /* 0x00000055092c7547 */ /* 0x000fde000b800000 */
[----:B------:R-:W-:-:S04]  /*cf50*/  DEPBAR.LE SB0, 0x0 ;  /* 0x000080000000791a */ /* 0x000fc80000000000 */
[----:B------:R-:W-:-:S04]  /*cf60*/  UIADD3 UR23, UPT, UPT, UR24, -0x3, URZ ;  /* 0xfffffffd18177890 */ /* 0x000fc8000fffe0ff */
[----:B------:R-:W-:Y:S02]  /*cf70*/  UIMAD.WIDE.U32 UR16, UR23, UR8, URZ ;  /* 0x00000008171072a5 */ /* 0x000fe4000f8e00ff */
[----:B------:R-:W-:Y:S02]  /*cf80*/  UIMAD.WIDE.U32 UR14, UR23, UR8, URZ ;  /* 0x00000008170e72a5 */ /* 0x000fe4000f8e00ff */
[----:B------:R-:W-:Y:S02]  /*cf90*/  USHF.L.U32 UR4, UR16, 0x6, URZ ;  /* 0x0000000610047899 */ /* 0x000fe400080006ff */
[----:B------:R-:W-:Y:S02]  /*cfa0*/  UIMAD UR12, UR23, UR9, UR15 ;  /* 0x00000009170c72a4 */ /* 0x000fe4000f8e020f */
[----:B------:R-:W-:Y:S01]  /*cfb0*/  UIMAD UR7, UR23, UR9, UR17 ;  /* 0x00000009170772a4 */ /* 0x000fe2000f8e0211 */
[----:B------:R-:W-:Y:S01]  /*cfc0*/  IMAD.U32 R6, RZ, RZ, UR14 ;  /* 0x0000000eff067e24 */ /* 0x000fe2000f8e00ff */
[----:B------:R-:W-:Y:S01]  /*cfd0*/  ULEA UR4, UP0, UR8, UR4, 0x5 ;  /* 0x0000000408047291 */ /* 0x000fe2000f8028ff */
[----:B------:R-:W-:Y:S01]  /*cfe0*/  IMAD.U32 R7, RZ, RZ, UR15 ;  /* 0x0000000fff077e24 */ /* 0x000fe2000f8e00ff */
[----:B------:R-:W-:Y:S01]  /*cff0*/  USHF.L.U64.HI UR7, UR16, 0x6, UR7 ;  /* 0x0000000610077899 */ /* 0x000fe20008010207 */
[----:B------:R-:W-:Y:S01]  /*d000*/  IMAD.U32 R0, RZ, RZ, UR12 ;  /* 0x0000000cff007e24 */ /* 0x000fe2000f8e00ff */
[----:B------:R-:W-:Y:S01]  /*d010*/  BAR.SYNC.DEFER_BLOCKING 0x0 ;  /* 0x0000000000007b1d */ /* 0x000fe20000010000 */
[C---:B------:R-:W-:Y:S01]  /*d020*/  LEA R4, P4, R6.reuse, R249, 0x7 ;  /* 0x000000f906047211 */ /* 0x040fe200078838ff */
[----:B------:R-:W-:Y:S01]  /*d030*/  ULEA.HI.X UR7, UR8, UR7, UR9, 0x5, UP0 ;  /* 0x0000000708077291 */ /* 0x000fe200080f2c09 */
[----:B------:R-:W-:Y:S01]  /*d040*/  IMAD.U32 R2, RZ, RZ, UR4 ;  /* 0x00000004ff027e24 */ /* 0x000fe2000f8e00ff */
[----:B------:R-:W-:Y:S01]  /*d050*/  UISETP.GT.U32.AND UP0, UPT, UR23, UR21, UPT ;  /* 0x000000151700728c */ /* 0x000fe2000bf04070 */
[----:B------:R-:W-:-:S03]  /*d060*/  LEA.HI.X R5, R6, R248, R0, 0x7, P4 ;  /* 0x000000f806057211 */ /* 0x000fc600020f3c00 */
[----:B------:R-:W-:Y:S02]  /*d070*/  MOV R0, UR7 ;  /* 0x0000000700007c02 */ /* 0x000fe40008000f00 */
[----:B------:R-:W-:-:S04]  /*d080*/  LEA R20, P4, R2, R249, 0x1 ;  /* 0x000000f902147211 */ /* 0x000fc800078808ff */
        /* <DEDUP_REMOVED lines=10> */
[----:B------:R-:W-:Y:S02]  /*d130*/  @P3 STS.128 [R252+0x18000], RZ ;  /* 0x018000fffc003388 */ /* 0x000fe40000000c00 */
[C---:B------:R-:W-:Y:S01]  /*d140*/  IADD3 R200, PT, PT, R34.reuse, R31, RZ ;  /* 0x0000001f22c87210 */ /* 0x040fe20007ffe0ff */
        /* <DEDUP_REMOVED lines=40> */
[----:B------:R-:W2:Y:S04]  /*d3d0*/  LDSM.16.M88.4 R188, [R35+0x11800] ;  /* 0x0118000023bc783b */ /* 0x000ea80000000200 */
[----:B------:R-:W-:Y:S04]  /*d3e0*/  LDSM.16.M88.4 R168, [R32] ;  /* 0x0000000020a8783b */ /* 0x000fe80000000200 */
[----:B------:R-:W5:Y:S04]  /*d3f0*/  LDSM.16.M88.4 R184, [R30+0x10000] ;  /* 0x010000001eb8783b */ /* 0x000f680000000200 */
[----:B------:R-:W5:Y:S04]  /*d400*/  LDSM.16.M88.4 R180, [R30+0x10800] ;  /* 0x010800001eb4783b */ /* 0x000f680000000200 */
[----:B------:R-:W5:Y:S04]  /*d410*/  LDSM.16.M88.4 R208, [R30+0x11000] ;  /* 0x011000001ed0783b */ /* 0x000f680000000200 */
[----:B------:R-:W5:Y:S04]  /*d420*/  LDSM.16.M88.4 R196, [R30+0x11800] ;  /* 0x011800001ec4783b */ /* 0x000f680000000200 */
[----:B------:R-:W-:Y:S01]  /*d430*/  LDSM.16.M88.4 R192, [R31] ;  /* 0x000000001fc0783b */ /* 0x000fe20000000200 */
[C---:B-1----:R-:W-:Y:S03]  /*d440*/  HMMA.16816.F32.BF16 R12, R16.reuse, R4, RZ ;  /* 0x00000004100c723c */ /* 0x042fe600000418ff */
[----:B------:R-:W0:Y:S05]  /*d450*/  LDGDEPBAR ;  /* 0x00000000000079af */ /* 0x000e2a0000000000 */
[C---:B------:R-:W-:Y:S08]  /*d460*/  HMMA.16816.F32.BF16 R4, R16.reuse, R6, RZ ;  /* 0x000000061004723c */ /* 0x040ff000000418ff */
[C---:B---3--:R-:W-:Y:S08]  /*d470*/  HMMA.16816.F32.BF16 R176, R16.reuse, R172, RZ ;  /* 0x000000ac10b0723c */ /* 0x048ff000000418ff */
[C---:B----4-:R-:W-:Y:S08]  /*d480*/  HMMA.16816.F32.BF16 R164, R16.reuse, R24, RZ ;  /* 0x0000001810a4723c */ /* 0x050ff000000418ff */
[C---:B------:R-:W-:Y:S08]  /*d490*/  HMMA.16816.F32.BF16 R172, R16.reuse, R174, RZ ;  /* 0x000000ae10ac723c */ /* 0x040ff000000418ff */
[C---:B------:R-:W-:Y:S08]  /*d4a0*/  HMMA.16816.F32.BF16 R24, R16.reuse, R26, RZ ;  /* 0x0000001a1018723c */ /* 0x040ff000000418ff */
[C---:B--2---:R-:W-:Y:S08]  /*d4b0*/  HMMA.16816.F32.BF16 R20, R16.reuse, R188, RZ ;  /* 0x000000bc1014723c */ /* 0x044ff000000418ff */
[----:B------:R-:W-:Y:S01]  /*d4c0*/  HMMA.16816.F32.BF16 R16, R16, R190, RZ ;  /* 0x000000be1010723c */ /* 0x000fe200000418ff */
[----:B------:R-:W1:Y:S07]  /*d4d0*/  LDSM.16.M88.4 R188, [R0+0x10000] ;  /* 0x0100000000bc783b */ /* 0x000e6e0000000200 */
        /* <DEDUP_REMOVED lines=8> */
[----:B------:R-:W-:Y:S07]  /*d560*/  LDSM.16.M88.4 R208, [R200] ;  /* 0x00000000c8d0783b */ /* 0x000fee0000000200 */
        /* <DEDUP_REMOVED lines=47> */
[C---:B------:R-:W-:Y:S01]  /*d860*/  HMMA.16816.F32.BF16 R172, R180.reuse, R170, R172 ;  /* 0x000000aab4ac723c */ /* 0x040fe200000418ac */
[----:B------:R-:W1:Y:S07]  /*d870*/  LDSM.16.M88.4 R168, [R0+0x13000] ;  /* 0x0130000000a8783b */ /* 0x000e6e0000000200 */
[C---:B---3--:R-:W-:Y:S08]  /*d880*/  HMMA.16816.F32.BF16 R20, R180.reuse, R196, R20 ;  /* 0x000000c4b414723c */ /* 0x048ff00000041814 */
[C---:B----4-:R-:W-:Y:S08]  /*d890*/  HMMA.16816.F32.BF16 R164, R180.reuse, R184, R164 ;  /* 0x000000b8b4a4723c */ /* 0x050ff000000418a4 */
[C---:B------:R-:W-:Y:S01]  /*d8a0*/  HMMA.16816.F32.BF16 R24, R180.reuse, R186, R24 ;  /* 0x000000bab418723c */ /* 0x040fe20000041818 */
[----:B------:R-:W-:Y:S07]  /*d8b0*/  LDSM.16.M88.4 R184, [R2+0x12000] ;  /* 0x0120000002b8783b */ /* 0x000fee0000000200 */
[----:B------:R-:W-:Y:S01]  /*d8c0*/  HMMA.16816.F32.BF16 R208, R180, R198, R208 ;  /* 0x000000c6b4d0723c */ /* 0x000fe200000418d0 */
[----:B------:R-:W3:Y:S04]  /*d8d0*/  LDSM.16.M88.4 R196, [R0+0x13800] ;  /* 0x0138000000c4783b */ /* 0x000ee80000000200 */
[----:B------:R-:W-:Y:S03]  /*d8e0*/  LDSM.16.M88.4 R180, [R2+0x12800] ;  /* 0x0128000002b4783b */ /* 0x000fe60000000200 */
[C---:B-----5:R-:W-:Y:S08]  /*d8f0*/  HMMA.16816.F32.BF16 R12, R192.reuse, R188, R12 ;  /* 0x000000bcc00c723c */ /* 0x060ff0000004180c */
[C---:B------:R-:W-:Y:S01]  /*d900*/  HMMA.16816.F32.BF16 R4, R192.reuse, R190, R4 ;  /* 0x000000bec004723c */ /* 0x040fe20000041804 */
[----:B------:R-:W4:Y:S07]  /*d910*/  LDSM.16.M88.4 R188, [R200+0x4000] ;  /* 0x00400000c8bc783b */ /* 0x000f2e0000000200 */
        /* <DEDUP_REMOVED lines=16> */
[C---:B--2---:R-:W-:Y:S08]  /*da20*/  HMMA.16816.F32.BF16 R164, R188.reuse, R16, R164 ;  /* 0x00000010bca4723c */ /* 0x044ff000000418a4 */
[C---:B------:R-:W-:Y:S01]  /*da30*/  HMMA.16816.F32.BF16 R24, R188.reuse, R18, R24 ;  /* 0x00000012bc18723c */ /* 0x040fe20000041818 */
[----:B------:R-:W2:Y:S07]  /*da40*/  LDSM.16.M88.4 R16, [R35+0x15800] ;  /* 0x015800002310783b */ /* 0x000eae0000000200 */
[C---:B-1----:R-:W-:Y:S08]  /*da50*/  HMMA.16816.F32.BF16 R20, R188.reuse, R168, R20 ;  /* 0x000000a8bc14723c */ /* 0x042ff00000041814 */
[----:B------:R-:W-:Y:S01]  /*da60*/  HMMA.16816.F32.BF16 R208, R188, R170, R208 ;  /* 0x000000aabcd0723c */ /* 0x000fe200000418d0 */
[----:B------:R-:W-:Y:S04]  /*da70*/  LDSM.16.M88.4 R168, [R30+0x14000] ;  /* 0x014000001ea8783b */ /* 0x000fe80000000200 */
[----:B------:R-:W-:Y:S03]  /*da80*/  LDSM.16.M88.4 R188, [R30+0x14800] ;  /* 0x014800001ebc783b */ /* 0x000fe60000000200 */
[C---:B---3--:R-:W-:Y:S08]  /*da90*/  HMMA.16816.F32.BF16 R176, R196.reuse, R184, R176 ;  /* 0x000000b8c4b0723c */ /* 0x048ff000000418b0 */
[C---:B------:R-:W-:Y:S01]  /*daa0*/  HMMA.16816.F32.BF16 R172, R196.reuse, R186, R172 ;  /* 0x000000bac4ac723c */ /* 0x040fe200000418ac */
[----:B------:R-:W-:Y:S07]  /*dab0*/  LDSM.16.M88.4 R184, [R30+0x15000] ;  /* 0x015000001eb8783b */ /* 0x000fee0000000200 */
[C---:B----4-:R-:W-:Y:S08]  /*dac0*/  HMMA.16816.F32.BF16 R164, R196.reuse, R180, R164 ;  /* 0x000000b4c4a4723c */ /* 0x050ff000000418a4 */
        /* <DEDUP_REMOVED lines=10> */
[C---:B------:R-:W-:Y:S08]  /*db70*/  HMMA.16816.F32.BF16 R12, R180.reuse, R168, R12 ;  /* 0x000000a8b40c723c */ /* 0x040ff0000004180c */
[C---:B------:R-:W-:Y:S01]  /*db80*/  HMMA.16816.F32.BF16 R4, R180.reuse, R170, R4 ;  /* 0x000000aab404723c */ /* 0x040fe20000041804 */
[----:B------:R-:W-:Y:S07]  /*db90*/  LDSM.16.M88.4 R168, [R0+0x14000] ;  /* 0x0140000000a8783b */ /* 0x000fee0000000200 */
        /* <DEDUP_REMOVED lines=17> */
[----:B------:R-:W3:Y:S07]  /*dcb0*/  LDSM.16.M88.4 R192, [R35+0x16000] ;  /* 0x0160000023c0783b */ /* 0x000eee0000000200 */
        /* <DEDUP_REMOVED lines=10> */
[----:B---3--:R-:W-:Y:S08]  /*dd60*/  HMMA.16816.F32.BF16 R12, R196, R192, R12 ;  /* 0x000000c0c40c723c */ /* 0x008ff0000004180c */
[C---:B----4-:R-:W-:Y:S08]  /*dd70*/  HMMA.16816.F32.BF16 R176, R180.reuse, R184, R176 ;  /* 0x000000b8b4b0723c */ /* 0x050ff000000418b0 */
[C---:B------:R-:W-:Y:S01]  /*dd80*/  HMMA.16816.F32.BF16 R172, R180.reuse, R186, R172 ;  /* 0x000000bab4ac723c */ /* 0x040fe200000418ac */
[----:B------:R-:W-:Y:S07]  /*dd90*/  LDSM.16.M88.4 R184, [R32+0xc000] ;  /* 0x00c0000020b8783b */ /* 0x000fee0000000200 */
[C---:B-----5:R-:W-:Y:S08]  /*dda0*/  HMMA.16816.F32.BF16 R20, R180.reuse, R188, R20 ;  /* 0x000000bcb414723c */ /* 0x060ff00000041814 */
[----:B------:R-:W-:Y:S01]  /*ddb0*/  HMMA.16816.F32.BF16 R208, R180, R190, R208 ;  /* 0x000000beb4d0723c */ /* 0x000fe200000418d0 */
[----:B------:R-:W3:Y:S04]  /*ddc0*/  LDSM.16.M88.4 R180, [R35+0x17800] ;  /* 0x0178000023b4783b */ /* 0x000ee80000000200 */
[----:B------:R-:W4:Y:S03]  /*ddd0*/  LDSM.16.M88.4 R32, [R30+0x16000] ;  /* 0x016000001e20783b */ /* 0x000f260000000200 */
[C---:B--2---:R-:W-:Y:S01]  /*dde0*/  HMMA.16816.F32.BF16 R176, R196.reuse, R16, R176 ;  /* 0x00000010c4b0723c */ /* 0x044fe200000418b0 */
[----:B------:R2:W-:Y:S07]  /*ddf0*/  LDSM.16.M88.4 R188, [R31+0xc000] ;  /* 0x00c000001fbc783b */ /* 0x0005ee0000000200 */
[C---:B------:R-:W-:Y:S01]  /*de00*/  HMMA.16816.F32.BF16 R172, R196.reuse, R18, R172 ;  /* 0x00000012c4ac723c */ /* 0x040fe200000418ac */
[----:B------:R-:W5:Y:S07]  /*de10*/  LDSM.16.M88.4 R16, [R30+0x16800] ;  /* 0x016800001e10783b */ /* 0x000f6e0000000200 */
[C---:B------:R-:W-:Y:S01]  /*de20*/  HMMA.16816.F32.BF16 R4, R196.reuse, R194, R4 ;  /* 0x000000c2c404723c */ /* 0x040fe20000041804 */
[----:B------:R-:W-:Y:S07]  /*de30*/  LDSM.16.M88.4 R192, [R30+0x17800] ;  /* 0x017800001ec0783b */ /* 0x000fee0000000200 */
[----:B-1----:R-:W-:Y:S01]  /*de40*/  HMMA.16816.F32.BF16 R164, R196, R168, R164 ;  /* 0x000000a8c4a4723c */ /* 0x002fe200000418a4 */
[----:B--2---:R-:W-:-:S07]  /*de50*/  MOV R31, UR24 ;  /* 0x00000018001f7c02 */ /* 0x004fce0008000f00 */
[C---:B------:R-:W-:Y:S01]  /*de60*/  HMMA.16816.F32.BF16 R24, R196.reuse, R170, R24 ;  /* 0x000000aac418723c */ /* 0x040fe20000041818 */
[----:B------:R-:W1:Y:S07]  /*de70*/  LDSM.16.M88.4 R168, [R30+0x17000] ;  /* 0x017000001ea8783b */ /* 0x000e6e0000000200 */
[C---:B---3--:R-:W-:Y:S08]  /*de80*/  HMMA.16816.F32.BF16 R20, R196.reuse, R180, R20 ;  /* 0x000000b4c414723c */ /* 0x048ff00000041814 */
[----:B------:R-:W-:Y:S01]  /*de90*/  HMMA.16816.F32.BF16 R208, R196, R182, R208 ;  /* 0x000000b6c4d0723c */ /* 0x000fe200000418d0 */
[----:B------:R-:W2:Y:S07]  /*dea0*/  LDSM.16.M88.4 R180, [R0+0x16000] ;  /* 0x0160000000b4783b */ /* 0x000eae0000000200 */
[C---:B----4-:R-:W-:Y:S08]  /*deb0*/  HMMA.16816.F32.BF16 R12, R184.reuse, R32, R12 ;  /* 0x00000020b80c723c */ /* 0x050ff0000004180c */
[C---:B------:R-:W-:Y:S01]  /*dec0*/  HMMA.16816.F32.BF16 R4, R184.reuse, R34, R4 ;  /* 0x00000022b804723c */ /* 0x040fe20000041804 */
[----:B------:R-:W3:Y:S07]  /*ded0*/  LDSM.16.M88.4 R32, [R0+0x16800] ;  /* 0x016800000020783b */ /* 0x000eee0000000200 */
[C---:B-----5:R-:W-:Y:S08]  /*dee0*/  HMMA.16816.F32.BF16 R176, R184.reuse, R16, R176 ;  /* 0x00000010b8b0723c */ /* 0x060ff000000418b0 */
[C---:B------:R-:W-:Y:S01]  /*def0*/  HMMA.16816.F32.BF16 R172, R184.reuse, R18, R172 ;  /* 0x00000012b8ac723c */ /* 0x040fe200000418ac */
[----:B------:R-:W4:Y:S07]  /*df00*/  LDSM.16.M88.4 R16, [R0+0x17000] ;  /* 0x017000000010783b */ /* 0x000f2e0000000200 */
[C---:B-1----:R-:W-:Y:S08]  /*df10*/  HMMA.16816.F32.BF16 R164, R184.reuse, R168, R164 ;  /* 0x000000a8b8a4723c */ /* 0x042ff000000418a4 */
        /* <DEDUP_REMOVED lines=12> */
[----:B----4-:R-:W-:Y:S01]  /*dfe0*/  HMMA.16816.F32.BF16 R196, R188, R16, R164 ;  /* 0x00000010bcc4723c */ /* 0x010fe200000418a4 */
[----:B------:R4:W3:Y:S01]  /*dff0*/  LDSM.16.M88.4 R164, [R2+0x17800] ;  /* 0x0178000002a4783b */ /* 0x0008e20000000200 */
[----:B------:R-:W-:-:S06]  /*e000*/  DEPBAR.LE SB0, 0x0 ;  /* 0x000080000000791a */ /* 0x000fcc0000000000 */
[C---:B------:R-:W-:Y:S08]  /*e010*/  HMMA.16816.F32.BF16 R24, R188.reuse, R18, R24 ;  /* 0x00000012bc18723c */ /* 0x040ff00000041818 */
[C---:B-1----:R-:W-:Y:S08]  /*e020*/  HMMA.16816.F32.BF16 R20, R188.reuse, R184, R20 ;  /* 0x000000b8bc14723c */ /* 0x042ff00000041814 */
[----:B------:R-:W-:Y:S01]  /*e030*/  HMMA.16816.F32.BF16 R208, R188, R186, R208 ;  /* 0x000000babcd0723c */ /* 0x000fe200000418d0 */
[----:B----4-:R-:W-:-:S07]  /*e040*/  IADD3 R2, PT, PT, R247, 0x8, RZ ;  /* 0x00000008f7027810 */ /* 0x010fce0007ffe0ff */
[----:B-----5:R-:W-:Y:S01]  /*e050*/  HMMA.16816.F32.BF16 R16, R168, R192, R176 ;  /* 0x000000c0a810723c */ /* 0x020fe200000418b0 */
[----:B------:R-:W-:-:S05]  /*e060*/  IMAD.SHL.U32 R177, R203, 0x2, RZ ;  /* 0x00000002cbb17824 */ /* 0x000fca00078e00ff */
[----:B------:R-:W-:Y:S02]  /*e070*/  LOP3.LUT R176, R177, 0x6, RZ, 0xc0, !PT ;  /* 0x00000006b1b07812 */ /* 0x000fe400078ec0ff */
[----:B--2---:R-:W-:Y:S03]  /*e080*/  HMMA.16816.F32.BF16 R12, R168, R180, R12 ;  /* 0x000000b4a80c723c */ /* 0x004fe6000004180c */
[----:B------:R-:W-:-:S04]  /*e090*/  IMAD R31, R31, 0x40, R176 ;  /* 0x000000401f1f7824 */ /* 0x000fc800078e02b0 */
[C---:B------:R-:W-:Y:S01]  /*e0a0*/  VIADD R0, R31.reuse, 0xffffff40 ;  /* 0xffffff401f007836 */ /* 0x040fe20000000000 */
[----:B------:R-:W-:Y:S01]  /*e0b0*/  HMMA.16816.F32.BF16 R4, R168, R182, R4 ;  /* 0x000000b6a804723c */ /* 0x000fe20000041804 */
[----:B------:R-:W-:-:S03]  /*e0c0*/  VIADD R30, R31, 0xffffff41 ;  /* 0xffffff411f1e7836 */ /* 0x000fc60000000000 */
[----:B------:R-:W-:Y:S01]  /*e0d0*/  ISETP.GE.AND P4, PT, R0, R246, PT ;  /* 0x000000f60000720c */ /* 0x000fe20003f86270 */
[----:B------:R-:W-:Y:S01]  /*e0e0*/  BAR.SYNC.DEFER_BLOCKING 0x0 ;  /* 0x0000000000007b1d */ /* 0x000fe20000010000 */
[-C--:B------:R-:W-:Y:S02]  /*e0f0*/  ISETP.GT.AND P6, PT, R247, R0.reuse, PT ;  /* 0x00000000f700720c */ /* 0x080fe40003fc4270 */
[----:B------:R-:W-:Y:S01]  /*e100*/  HMMA.16816.F32.BF16 R172, R168, R194, R172 ;  /* 0x000000c2a8ac723c */ /* 0x000fe200000418ac */
[----:B------:R-:W-:-:S07]  /*e110*/  ISETP.GT.AND P5, PT, R2, R0, PT ;  /* 0x000000000200720c */ /* 0x000fce0003fa4270 */
[C---:B---3--:R-:W-:Y:S08]  /*e120*/  HMMA.16816.F32.BF16 R24, R168.reuse, R34, R24 ;  /* 0x00000022a818723c */ /* 0x048ff00000041818 */
[C---:B------:R-:W-:Y:S08]  /*e130*/  HMMA.16816.F32.BF16 R20, R168.reuse, R164, R20 ;  /* 0x000000a4a814723c */ /* 0x040ff00000041814 */
[C---:B------:R-:W-:Y:S08]  /*e140*/  HMMA.16816.F32.BF16 R208, R168.reuse, R166, R208 ;  /* 0x000000a6a8d0723c */ /* 0x040ff000000418d0 */
[----:B------:R-:W-:Y:S01]  /*e150*/  HMMA.16816.F32.BF16 R196, R168, R32, R196 ;  /* 0x00000020a8c4723c */ /* 0x000fe200000418c4 */
[----:B------:R-:W-:Y:S01]  /*e160*/  P2R R32, PR, RZ, 0x10 ;  /* 0x00000010ff207803 */ /* 0x000fe20000000000 */
[----:B------:R-:W-:-:S03]  /*e170*/  NOP ;  /* 0x0000000000007918 */ /* 0x000fc60000000000 */
[----:B------:R-:W-:-:S15]  /*e180*/  BRA.U !UP0, `(.L_x_2146) ;  /* 0x0000000108e47547 */ /* 0x000fde000b800000 */
[----:B------:R-:W-:-:S04]  /*e190*/  UIADD3 UR7, UPT, UPT, UR24, -0x4, URZ ;  /* 0xfffffffc18077890 */ /* 0x000fc8000fffe0ff */
[----:B------:R-:W-:-:S04]  /*e1a0*/  UIMAD.WIDE.U32 UR8, UR7, UR10, URZ ;  /* 0x0000000a070872a5 */ /* 0x000fc8000f8e00ff */
[----:B------:R-:W-:Y:S02]  /*e1b0*/  UIMAD UR7, UR7, UR11, UR9 ;  /* 0x0000000b070772a4 */ /* 0x000fe4000f8e0209 */
[----:B------:R-:W-:Y:S01]  /*e1c0*/  IMAD.U32 R34, RZ, RZ, UR8 ;  /* 0x00000008ff227e24 */ /* 0x000fe2000f8e00ff */
[----:B------:R-:W-:Y:S01]  /*e1d0*/  USHF.L.U32 UR4, UR8, 0x6, URZ ;  /* 0x0000000608047899 */ /* 0x000fe200080006ff */
[----:B------:R-:W-:Y:S02]  /*e1e0*/  IMAD.U32 R35, RZ, RZ, UR9 ;  /* 0x00000009ff237e24 */ /* 0x000fe4000f8e00ff */
        /* <DEDUP_REMOVED lines=51> */
.L_x_2146:
[----:B------:R-:W2:Y:S01]  /*e520*/  LDL.64 R218, [R1+0x10] ;  /* 0x0000100001da7983 */ /* 0x000ea20000100a00 */
[-C--:B------:R-:W-:Y:S01]  /*e530*/  ISETP.GE.AND P0, PT, R0, R245.reuse, PT ;  /* 0x000000f50000720c */ /* 0x080fe20003f06270 */
[----:B-1----:R-:W-:Y:S01]  /*e540*/  VIADD R166, R31, 0xffffff48 ;  /* 0xffffff481fa67836 */ /* 0x002fe20000000000 */
[----:B------:R-:W-:Y:S01]  /*e550*/  ISETP.GT.AND P1, PT, R247, R30, PT ;  /* 0x0000001ef700720c */ /* 0x000fe20003f24270 */
[C---:B------:R-:W-:Y:S01]  /*e560*/  VIADD R167, R31.reuse, 0xffffff49 ;  /* 0xffffff491fa77836 */ /* 0x040fe20000000000 */
[----:B------:R-:W-:Y:S01]  /*e570*/  ISETP.GE.AND P2, PT, R30, R246, PT ;  /* 0x000000f61e00720c */ /* 0x000fe20003f46270 */
[----:B------:R-:W-:Y:S01]  /*e580*/  VIADD R179, R31, 0xffffff59 ;  /* 0xffffff591fb37836 */ /* 0x000fe20000000000 */
[----:B------:R-:W-:Y:S01]  /*e590*/  FSEL R0, R12, -INF , !P6 ;  /* 0xff8000000c007808 */ /* 0x000fe20007000000 */
[----:B------:R-:W-:Y:S01]  /*e5a0*/  ULEA UR7, UR24, 0xfffffffa, 0x1 ;  /* 0xfffffffa18077891 */ /* 0x000fe2000f8e08ff */
[----:B------:R-:W-:Y:S01]  /*e5b0*/  ISETP.GE.AND P4, PT, R30, R245, PT ;  /* 0x000000f51e00720c */ /* 0x000fe20003f86270 */
[----:B------:R-:W-:Y:S01]  /*e5c0*/  ULEA UR4, UR24, 0xfffffffb, 0x1 ;  /* 0xfffffffb18047891 */ /* 0x000fe2000f8e08ff */
[----:B------:R-:W-:Y:S01]  /*e5d0*/  ISETP.GT.AND P3, PT, R2, R30, PT ;  /* 0x0000001e0200720c */ /* 0x000fe20003f64270 */
[----:B------:R-:W-:Y:S01]  /*e5e0*/  UIADD3 UR9, UPT, UPT, UR35, 0x32370b8f, URZ ;  /* 0x32370b8f23097890 */ /* 0x000fe2000fffe0ff */
[----:B------:R-:W-:Y:S01]  /*e5f0*/  ISETP.NE.AND P6, PT, R32, RZ, PT ;  /* 0x000000ff2000720c */ /* 0x000fe20003fc5270 */
[----:B------:R-:W-:Y:S01]  /*e600*/  UIADD3 UR8, UPT, UPT, UR35, 0x76cf5d0a, URZ ;  /* 0x76cf5d0a23087890 */ /* 0x000fe2000fffe0ff */
[----:B------:R-:W-:Y:S01]  /*e610*/  FSEL R30, R14, -INF , !P5 ;  /* 0xff8000000e1e7808 */ /* 0x000fe20006800000 */
[----:B------:R-:W-:Y:S01]  /*e620*/  UISETP.GT.U32.AND UP0, UPT, UR23, UR21, UPT ;  /* 0x000000151700728c */ /* 0x000fe2000bf04070 */
[----:B------:R-:W-:-:S02]  /*e630*/  FSEL R182, R13, -INF , !P1 ;  /* 0xff8000000db67808 */ /* 0x000fc40004800000 */
[----:B------:R-:W-:Y:S02]  /*e640*/  FSEL R0, R0, -INF , !P6 ;  /* 0xff80000000007808 */ /* 0x000fe40007000000 */
[----:B------:R-:W-:Y:S02]  /*e650*/  FSEL R30, R30, -INF , !P0 ;  /* 0xff8000001e1e7808 */ /* 0x000fe40004000000 */
[----:B------:R-:W-:Y:S02]  /*e660*/  ISETP.GT.AND P5, PT, R247, R166, PT ;  /* 0x000000a6f700720c */ /* 0x000fe40003fa4270 */
[C---:B------:R-:W-:Y:S02]  /*e670*/  ISETP.GE.AND P6, PT, R166.reuse, R246, PT ;  /* 0x000000f6a600720c */ /* 0x040fe40003fc6270 */
[----:B------:R-:W-:Y:S01]  /*e680*/  ISETP.GE.AND P0, PT, R166, R245, PT ;  /* 0x000000f5a600720c */ /* 0x000fe20003f06270 */
[----:B------:R-:W-:Y:S01]  /*e690*/  @UP0 UIADD3 UR24, UPT, UPT, UR24, -0x4, URZ ;  /* 0xfffffffc18180890 */ /* 0x000fe2000fffe0ff */
[----:B------:R-:W-:Y:S01]  /*e6a0*/  ISETP.GT.AND P1, PT, R2, R166, PT ;  /* 0x000000a60200720c */ /* 0x000fe20003f24270 */
[----:B------:R-:W-:Y:S01]  /*e6b0*/  VIADD R166, R31, 0xffffff50 ;  /* 0xffffff501fa67836 */ /* 0x000fe20000000000 */
[----:B------:R-:W-:-:S02]  /*e6c0*/  FSEL R171, R15, -INF , !P3 ;  /* 0xff8000000fab7808 */ /* 0x000fc40005800000 */
[----:B------:R-:W-:Y:S02]  /*e6d0*/  FSEL R182, R182, -INF , !P2 ;  /* 0xff800000b6b67808 */ /* 0x000fe40005000000 */
[----:B------:R-:W-:Y:S02]  /*e6e0*/  ISETP.GT.AND P2, PT, R247, R167, PT ;  /* 0x000000a7f700720c */ /* 0x000fe40003f44270 */
[----:B------:R-:W-:Y:S02]  /*e6f0*/  FSEL R170, R4, -INF , !P5 ;  /* 0xff80000004aa7808 */ /* 0x000fe40006800000 */
[----:B------:R-:W-:Y:S02]  /*e700*/  FSEL R171, R171, -INF , !P4 ;  /* 0xff800000abab7808 */ /* 0x000fe40006000000 */
[C---:B------:R-:W-:Y:S02]  /*e710*/  ISETP.GE.AND P3, PT, R167.reuse, R246, PT ;  /* 0x000000f6a700720c */ /* 0x040fe40003f66270 */
[----:B------:R-:W-:-:S02]  /*e720*/  ISETP.GE.AND P5, PT, R167, R245, PT ;  /* 0x000000f5a700720c */ /* 0x000fc40003fa6270 */
[----:B------:R-:W-:Y:S01]  /*e730*/  ISETP.GT.AND P4, PT, R2, R167, PT ;  /* 0x000000a70200720c */ /* 0x000fe20003f84270 */
[----:B------:R-:W-:Y:S01]  /*e740*/  VIADD R167, R31, 0xffffff51 ;  /* 0xffffff511fa77836 */ /* 0x000fe20000000000 */
[----:B------:R-:W-:Y:S02]  /*e750*/  FSEL R168, R6, -INF , !P1 ;  /* 0xff80000006a87808 */ /* 0x000fe40004800000 */
[----:B------:R-:W-:Y:S02]  /*e760*/  ISETP.GT.AND P1, PT, R247, R166, PT ;  /* 0x000000a6f700720c */ /* 0x000fe40003f24270 */
[----:B------:R-:W-:Y:S02]  /*e770*/  FSEL R169, R5, -INF , !P2 ;  /* 0xff80000005a97808 */ /* 0x000fe40005000000 */
[----:B------:R-:W-:Y:S02]  /*e780*/  FSEL R170, R170, -INF , !P6 ;  /* 0xff800000aaaa7808 */ /* 0x000fe40007000000 */
[----:B------:R-:W-:-:S02]  /*e790*/  FSEL R168, R168, -INF , !P0 ;  /* 0xff800000a8a87808 */ /* 0x000fc40004000000 */
[C---:B------:R-:W-:Y:S02]  /*e7a0*/  ISETP.GE.AND P6, PT, R166.reuse, R246, PT ;  /* 0x000000f6a600720c */ /* 0x040fe40003fc6270 */
[----:B------:R-:W-:Y:S02]  /*e7b0*/  ISETP.GE.AND P0, PT, R166, R245, PT ;  /* 0x000000f5a600720c */ /* 0x000fe40003f06270 */
[----:B------:R-:W-:Y:S01]  /*e7c0*/  ISETP.GT.AND P2, PT, R2, R166, PT ;  /* 0x000000a60200720c */ /* 0x000fe20003f44270 */
[----:B------:R-:W-:Y:S01]  /*e7d0*/  VIADD R166, R31, 0xffffff58 ;  /* 0xffffff581fa67836 */ /* 0x000fe20000000000 */
[----:B------:R-:W-:Y:S02]  /*e7e0*/  FSEL R204, R7, -INF , !P4 ;  /* 0xff80000007cc7808 */ /* 0x000fe40006000000 */
[----:B------:R-:W-:Y:S02]  /*e7f0*/  FSEL R169, R169, -INF , !P3 ;  /* 0xff800000a9a97808 */ /* 0x000fe40005800000 */
[----:B------:R-:W-:-:S02]  /*e800*/  FSEL R178, R16, -INF , !P1 ;  /* 0xff80000010b27808 */ /* 0x000fc40004800000 */
[-C--:B------:R-:W-:Y:S02]  /*e810*/  ISETP.GT.AND P3, PT, R247, R167.reuse, PT ;  /* 0x000000a7f700720c */ /* 0x080fe40003f64270 */
[----:B------:R-:W-:Y:S02]  /*e820*/  ISETP.GT.AND P1, PT, R2, R167, PT ;  /* 0x000000a70200720c */ /* 0x000fe40003f24270 */
[----:B------:R-:W-:Y:S02]  /*e830*/  FSEL R204, R204, -INF , !P5 ;  /* 0xff800000cccc7808 */ /* 0x000fe40006800000 */
[C---:B------:R-:W-:Y:S02]  /*e840*/  ISETP.GE.AND P4, PT, R167.reuse, R246, PT ;  /* 0x000000f6a700720c */ /* 0x040fe40003f86270 */
[----:B------:R-:W-:Y:S02]  /*e850*/  ISETP.GE.AND P5, PT, R167, R245, PT ;  /* 0x000000f5a700720c */ /* 0x000fe40003fa6270 */
[----:B------:R-:W-:-:S02]  /*e860*/  FSEL R206, R18, -INF , !P2 ;  /* 0xff80000012ce7808 */ /* 0x000fc40005000000 */
[----:B------:R-:W-:Y:S02]  /*e870*/  FSEL R180, R17, -INF , !P3 ;  /* 0xff80000011b47808 */ /* 0x000fe40005800000 */
[----:B------:R-:W-:Y:S02]  /*e880*/  FSEL R193, R19, -INF , !P1 ;  /* 0xff80000013c17808 */ /* 0x000fe40004800000 */
[----:B------:R-:W-:Y:S01]  /*e890*/  FSEL R167, R178, -INF , !P6 ;  /* 0xff800000b2a77808 */ /* 0x000fe20007000000 */
[----:B------:R-:W-:Y:S01]  /*e8a0*/  VIADD R178, R31, 0xffffff60 ;  /* 0xffffff601fb27836 */ /* 0x000fe20000000000 */
[CC--:B------:R-:W-:Y:S02]  /*e8b0*/  ISETP.GT.AND P2, PT, R247.reuse, R166.reuse, PT ;  /* 0x000000a6f700720c */ /* 0x0c0fe40003f44270 */
[----:B------:R-:W-:Y:S02]  /*e8c0*/  ISETP.GT.AND P3, PT, R2, R166, PT ;  /* 0x000000a60200720c */ /* 0x000fe40003f64270 */
[----:B------:R-:W-:-:S02]  /*e8d0*/  ISETP.GT.AND P1, PT, R247, R179, PT ;  /* 0x000000b3f700720c */ /* 0x000fc40003f24270 */
[----:B------:R-:W-:Y:S02]  /*e8e0*/  FSEL R206, R206, -INF , !P0 ;  /* 0xff800000cece7808 */ /* 0x000fe40004000000 */
[C---:B------:R-:W-:Y:S02]  /*e8f0*/  ISETP.GE.AND P6, PT, R166.reuse, R246, PT ;  /* 0x000000f6a600720c */ /* 0x040fe40003fc6270 */
[----:B------:R-:W-:Y:S02]  /*e900*/  ISETP.GE.AND P0, PT, R166, R245, PT ;  /* 0x000000f5a600720c */ /* 0x000fe40003f06270 */
[----:B------:R-:W-:Y:S02]  /*e910*/  FSEL R172, R172, -INF , !P2 ;  /* 0xff800000acac7808 */ /* 0x000fe40005000000 */
[----:B------:R-:W-:Y:S02]  /*e920*/  FSEL R174, R174, -INF , !P3 ;  /* 0xff800000aeae7808 */ /* 0x000fe40005800000 */
[----:B------:R-:W-:Y:S01]  /*e930*/  FSEL R187, R173, -INF , !P1 ;  /* 0xff800000adbb7808 */ /* 0x000fe20004800000 */
[----:B------:R-:W-:Y:S01]  /*e940*/  VIADD R173, R31, 0xffffff61 ;  /* 0xffffff611fad7836 */ /* 0x000fe20000000000 */
[----:B------:R-:W-:-:S02]  /*e950*/  ISETP.GT.AND P2, PT, R2, R179, PT ;  /* 0x000000b30200720c */ /* 0x000fc40003f44270 */
[-C--:B------:R-:W-:Y:S02]  /*e960*/  ISETP.GT.AND P3, PT, R247, R178.reuse, PT ;  /* 0x000000b2f700720c */ /* 0x080fe40003f64270 */
[----:B------:R-:W-:Y:S02]  /*e970*/  ISETP.GT.AND P1, PT, R2, R178, PT ;  /* 0x000000b20200720c */ /* 0x000fe40003f24270 */
[----:B------:R-:W-:Y:S02]  /*e980*/  FSEL R193, R193, -INF , !P5 ;  /* 0xff800000c1c17808 */ /* 0x000fe40006800000 */
[----:B------:R-:W-:Y:S01]  /*e990*/  FSEL R190, R172, -INF , !P6 ;  /* 0xff800000acbe7808 */ /* 0x000fe20007000000 */
[----:B------:R-:W-:Y:S01]  /*e9a0*/  VIADD R172, R31, 0xffffff68 ;  /* 0xffffff681fac7836 */ /* 0x000fe20000000000 */
[----:B------:R-:W-:Y:S02]  /*e9b0*/  FSEL R186, R174, -INF , !P0 ;  /* 0xff800000aeba7808 */ /* 0x000fe40004000000 */
[----:B------:R-:W-:-:S02]  /*e9c0*/  FSEL R166, R180, -INF , !P4 ;  /* 0xff800000b4a67808 */ /* 0x000fc40006000000 */
[-C--:B------:R-:W-:Y:S02]  /*e9d0*/  ISETP.GE.AND P5, PT, R179, R245.reuse, PT ;  /* 0x000000f5b300720c */ /* 0x080fe40003fa6270 */
[C---:B------:R-:W-:Y:S02]  /*e9e0*/  ISETP.GE.AND P6, PT, R178.reuse, R246, PT ;  /* 0x000000f6b200720c */ /* 0x040fe40003fc6270 */
[----:B------:R-:W-:Y:S02]  /*e9f0*/  ISETP.GE.AND P0, PT, R178, R245, PT ;  /* 0x000000f5b200720c */ /* 0x000fe40003f06270 */
[----:B------:R-:W-:Y:S02]  /*ea00*/  FSEL R175, R175, -INF , !P2 ;  /* 0xff800000afaf7808 */ /* 0x000fe40005000000 */
[----:B------:R-:W-:Y:S02]  /*ea10*/  ISETP.GT.AND P2, PT, R247, R173, PT ;  /* 0x000000adf700720c */ /* 0x000fe40003f44270 */
[----:B------:R-:W-:-:S02]  /*ea20*/  FSEL R180, R196, -INF , !P3 ;  /* 0xff800000c4b47808 */ /* 0x000fc40005800000 */
[----:B------:R-:W-:Y:S02]  /*ea30*/  FSEL R178, R198, -INF , !P1 ;  /* 0xff800000c6b27808 */ /* 0x000fe40004800000 */
[----:B------:R-:W-:Y:S02]  /*ea40*/  ISETP.GE.AND P4, PT, R179, R246, PT ;  /* 0x000000f6b300720c */ /* 0x000fe40003f86270 */
        /* <DEDUP_REMOVED lines=11> */
[C---:B------:R-:W-:Y:S02]  /*eb00*/  ISETP.GE.AND P4, PT, R173.reuse, R246, PT ;  /* 0x000000f6ad00720c */ /* 0x040fe40003f86270 */
[----:B------:R-:W-:Y:S01]  /*eb10*/  ISETP.GE.AND P5, PT, R173, R245, PT ;  /* 0x000000f5ad00720c */ /* 0x000fe20003fa6270 */
[----:B------:R-:W-:Y:S01]  /*eb20*/  VIADD R173, R31, 0xffffff70 ;  /* 0xffffff701fad7836 */ /* 0x000fe20000000000 */
[----:B------:R-:W-:Y:S02]  /*eb30*/  FSEL R181, R199, -INF , !P3 ;  /* 0xff800000c7b57808 */ /* 0x000fe40005800000 */
[----:B------:R-:W-:Y:S02]  /*eb40*/  ISETP.GT.AND P3, PT, R247, R172, PT ;  /* 0x000000acf700720c */ /* 0x000fe40003f64270 */
[----:B------:R-:W-:Y:S02]  /*eb50*/  FSEL R175, R175, -INF , !P4 ;  /* 0xff800000afaf7808 */ /* 0x000fe40006000000 */
        /* <DEDUP_REMOVED lines=8> */
[----:B------:R-:W-:Y:S02]  /*ebe0*/  FSEL R183, R183, -INF , !P4 ;  /* 0xff800000b7b77808 */ /* 0x000fe40006000000 */
[----:B------:R-:W-:Y:S02]  /*ebf0*/  FSEL R199, R27, -INF , !P1 ;  /* 0xff8000001bc77808 */ /* 0x000fe40004800000 */
[CC--:B------:R-:W-:Y:S02]  /*ec00*/  ISETP.GT.AND P2, PT, R247.reuse, R173.reuse, PT ;  /* 0x000000adf700720c */ /* 0x0c0fe40003f44270 */
[----:B------:R-:W-:Y:S02]  /*ec10*/  ISETP.GT.AND P4, PT, R2, R173, PT ;  /* 0x000000ad0200720c */ /* 0x000fe40003f84270 */
[----:B------:R-:W-:Y:S02]  /*ec20*/  ISETP.GT.AND P1, PT, R247, R172, PT ;  /* 0x000000acf700720c */ /* 0x000fe40003f24270 */
[----:B------:R-:W-:-:S02]  /*ec30*/  FSEL R227, R20, -INF , !P2 ;  /* 0xff80000014e37808 */ /* 0x000fc40005000000 */
[----:B------:R-:W-:Y:S02]  /*ec40*/  FSEL R223, R22, -INF , !P4 ;  /* 0xff80000016df7808 */ /* 0x000fe40006000000 */
[----:B------:R-:W-:Y:S02]  /*ec50*/  FSEL R226, R21, -INF , !P1 ;  /* 0xff80000015e27808 */ /* 0x000fe40004800000 */
[----:B------:R-:W-:Y:S02]  /*ec60*/  ISETP.GE.AND P2, PT, R172, R246, PT ;  /* 0x000000f6ac00720c */ /* 0x000fe40003f46270 */
[----:B------:R-:W-:Y:S02]  /*ec70*/  ISETP.GT.AND P4, PT, R2, R172, PT ;  /* 0x000000ac0200720c */ /* 0x000fe40003f84270 */
[----:B------:R-:W-:Y:S02]  /*ec80*/  ISETP.GE.AND P1, PT, R172, R245, PT ;  /* 0x000000f5ac00720c */ /* 0x000fe40003f26270 */
[----:B------:R-:W-:-:S02]  /*ec90*/  FMNMX3.FTZ R172, R29, R0, R182, !PT ;  /* 0x000000001dac7276 */ /* 0x000fc400078100b6 */
[----:B------:R-:W-:Y:S02]  /*eca0*/  FSEL R184, R184, -INF , !P6 ;  /* 0xff800000b8b87808 */ /* 0x000fe40007000000 */
[----:B------:R-:W-:Y:S01]  /*ecb0*/  FMNMX3.FTZ R185, R172, R170, R169, !PT ;  /* 0x000000aaacb97276 */ /* 0x000fe200078100a9 */
[----:B------:R-:W-:Y:S01]  /*ecc0*/  VIADD R172, R31, 0xffffff79 ;  /* 0xffffff791fac7836 */ /* 0x000fe20000000000 */
[C---:B------:R-:W-:Y:S02]  /*ecd0*/  ISETP.GE.AND P6, PT, R173.reuse, R246, PT ;  /* 0x000000f6ad00720c */ /* 0x040fe40003fc6270 */
[----:B------:R-:W-:Y:S01]  /*ece0*/  ISETP.GE.AND P3, PT, R173, R245, PT ;  /* 0x000000f5ad00720c */ /* 0x000fe20003f66270 */
[----:B------:R-:W-:Y:S01]  /*ecf0*/  VIADD R173, R31, 0xffffff78 ;  /* 0xffffff781fad7836 */ /* 0x000fe20000000000 */
[----:B------:R-:W-:Y:S02]  /*ed00*/  FMNMX3.FTZ R185, R185, R167, R166, !PT ;  /* 0x000000a7b9b97276 */ /* 0x000fe400078100a6 */
[----:B------:R-:W-:-:S02]  /*ed10*/  FSEL R227, R227, -INF , !P6 ;  /* 0xff800000e3e37808 */ /* 0x000fc40007000000 */
[----:B------:R-:W-:Y:S02]  /*ed20*/  ISETP.GT.AND P6, PT, R247, R173, PT ;  /* 0x000000adf700720c */ /* 0x000fe40003fc4270 */
[----:B------:R-:W-:Y:S02]  /*ed30*/  FMNMX3.FTZ R185, R185, R190, R187, !PT ;  /* 0x000000beb9b97276 */ /* 0x000fe400078100bb */
[----:B------:R-:W-:Y:S02]  /*ed40*/  FSEL R217, R23, -INF , !P4 ;  /* 0xff80000017d97808 */ /* 0x000fe40006000000 */
[----:B------:R-:W-:Y:S02]  /*ed50*/  ISETP.GE.AND P4, PT, R173, R246, PT ;  /* 0x000000f6ad00720c */ /* 0x000fe40003f86270 */
[----:B------:R-:W-:Y:S02]  /*ed60*/  FSEL R208, R208, -INF , !P6 ;  /* 0xff800000d0d07808 */ /* 0x000fe40007000000 */
[----:B------:R-:W-:-:S02]  /*ed70*/  ISETP.GT.AND P6, PT, R247, R172, PT ;  /* 0x000000acf700720c */ /* 0x000fc40003fc4270 */
[----:B------:R-:W-:Y:S02]  /*ed80*/  FMNMX3.FTZ R174, R28, R30, R171, !PT ;  /* 0x0000001e1cae7276 */ /* 0x000fe400078100ab */
[----:B------:R-:W-:Y:S02]  /*ed90*/  FMNMX3.FTZ R185, R185, R180, R175, !PT ;  /* 0x000000b4b9b97276 */ /* 0x000fe400078100af */
[----:B------:R-:W-:Y:S02]  /*eda0*/  FSEL R216, R208, -INF , !P4 ;  /* 0xff800000d0d87808 */ /* 0x000fe40006000000 */
[----:B------:R-:W-:Y:S02]  /*edb0*/  FSEL R226, R226, -INF , !P2 ;  /* 0xff800000e2e27808 */ /* 0x000fe40005000000 */
[----:B------:R-:W-:Y:S02]  /*edc0*/  ISETP.GE.AND P4, PT, R172, R246, PT ;  /* 0x000000f6ac00720c */ /* 0x000fe40003f86270 */
[----:B------:R-:W-:-:S02]  /*edd0*/  FSEL R209, R209, -INF , !P6 ;  /* 0xff800000d1d17808 */ /* 0x000fc40007000000 */
[----:B------:R-:W-:Y:S02]  /*ede0*/  FMNMX3.FTZ R174, R174, R168, R204, !PT ;  /* 0x000000a8aeae7276 */ /* 0x000fe400078100cc */
[----:B------:R-:W-:Y:S02]  /*edf0*/  FMNMX3.FTZ R185, R185, R184, R183, !PT ;  /* 0x000000b8b9b97276 */ /* 0x000fe400078100b7 */
[----:B------:R-:W-:Y:S02]  /*ee00*/  FSEL R213, R209, -INF , !P4 ;  /* 0xff800000d1d57808 */ /* 0x000fe40006000000 */
[----:B------:R-:W-:Y:S02]  /*ee10*/  FMNMX3.FTZ R174, R174, R206, R193, !PT ;  /* 0x000000ceaeae7276 */ /* 0x000fe400078100c1 */
[----:B------:R-:W-:Y:S02]  /*ee20*/  FMNMX3.FTZ R185, R185, R227, R226, !PT ;  /* 0x000000e3b9b97276 */ /* 0x000fe400078100e2 */
[----:B------:R-:W-:-:S02]  /*ee30*/  FMNMX3.FTZ R174, R174, R186, R179, !PT ;  /* 0x000000baaeae7276 */ /* 0x000fc400078100b3 */
[----:B------:R-:W-:Y:S01]  /*ee40*/  FMNMX3.FTZ R194, R185, R216, R213, !PT ;  /* 0x000000d8b9c27276 */ /* 0x000fe200078100d5 */
[----:B------:R-:W-:Y:S01]  /*ee50*/  IMAD.U32 R185, RZ, RZ, UR35 ;  /* 0x00000023ffb97e24 */ /* 0x000fe2000f8e00ff */
[----:B------:R-:W-:Y:S02]  /*ee60*/  FSEL R200, R200, -INF , !P0 ;  /* 0xff800000c8c87808 */ /* 0x000fe40004000000 */
[C---:B------:R-:W-:Y:S02]  /*ee70*/  ISETP.GT.AND P6, PT, R2.reuse, R173, PT ;  /* 0x000000ad0200720c */ /* 0x040fe40003fc4270 */
[----:B------:R-:W-:Y:S02]  /*ee80*/  ISETP.GT.AND P0, PT, R2, R172, PT ;  /* 0x000000ac0200720c */ /* 0x000fe40003f04270 */
[----:B------:R-:W-:Y:S01]  /*ee90*/  FSEL R199, R199, -INF , !P5 ;  /* 0xff800000c7c77808 */ /* 0x000fe20006800000 */
[----:B------:R-:W1:Y:S01]  /*eea0*/  SHFL.BFLY PT, R2, R194, 0x2, 0x1f ;  /* 0x0c401f00c2027f89 */ /* 0x000e6200000e0000 */
[----:B------:R-:W-:-:S02]  /*eeb0*/  FMNMX3.FTZ R174, R174, R178, R181, !PT ;  /* 0x000000b2aeae7276 */ /* 0x000fc400078100b5 */
[-C--:B------:R-:W-:Y:S01]  /*eec0*/  ISETP.GE.AND P2, PT, R173, R245.reuse, PT ;  /* 0x000000f5ad00720c */ /* 0x080fe20003f46270 */
[----:B------:R-:W-:Y:S01]  /*eed0*/  IMAD.U32 R173, RZ, RZ, UR7 ;  /* 0x00000007ffad7e24 */ /* 0x000fe2000f8e00ff */
[----:B------:R-:W-:Y:S01]  /*eee0*/  ISETP.GE.AND P4, PT, R172, R245, PT ;  /* 0x000000f5ac00720c */ /* 0x000fe20003f86270 */
[----:B------:R-:W-:Y:S01]  /*eef0*/  UIADD3 UR7, UPT, UPT, UR34, -0x61c88647, URZ ;  /* 0x9e3779b922077890 */ /* 0x000fe2000fffe0ff */
        /* <DEDUP_REMOVED lines=8> */
[----:B------:R-:W-:Y:S02]  /*ef80*/  SHF.R.U32.HI R195, RZ, 0x5, R203 ;  /* 0x00000005ffc37819 */ /* 0x000fe400000116cb */
[----:B------:R-:W-:-:S02]  /*ef90*/  FMNMX3.FTZ R172, R172, R215, R208, !PT ;  /* 0x000000d7acac7276 */ /* 0x000fc400078100d0 */
[----:B-1----:R-:W-:-:S03]  /*efa0*/  FMNMX.FTZ R194, R194, R2, !PT ;  /* 0x00000002c2c27209 */ /* 0x002fc60007810000 */
[----:B------:R-:W1:Y:S04]  /*efb0*/  SHFL.BFLY PT, R174, R172, 0x2, 0x1f ;  /* 0x0c401f00acae7f89 */ /* 0x000e6800000e0000 */
[----:B------:R-:W3:Y:S01]  /*efc0*/  SHFL.BFLY PT, R2, R194, 0x1, 0x1f ;  /* 0x0c201f00c2027f89 */ /* 0x000ee200000e0000 */
[----:B--2---:R-:W2:Y:S01]  /*efd0*/  S2R R218, SR_CTAID.X ;  /* 0x0000000000da7919 */ /* 0x004ea20000002500 */
[--C-:B------:R-:W-:Y:S02]  /*efe0*/  LOP3.LUT R173, R173, UR35, R219.reuse, 0x96, !PT ;  /* 0x00000023adad7c12 */ /* 0x100fe4000f8e96db */
[----:B------:R-:W-:Y:S01]  /*eff0*/  LOP3.LUT R185, R185, UR4, R219, 0x96, !PT ;  /* 0x00000004b9b97c12 */ /* 0x000fe2000f8e96db */
[----:B------:R-:W-:Y:S02]  /*f000*/  UIADD3 UR4, UPT, UPT, UR34, 0x3c6ef372, URZ ;  /* 0x3c6ef37222047890 */ /* 0x000fe4000fffe0ff */
[----:B------:R-:W-:-:S04]  /*f010*/  IMAD.WIDE.U32 R210, R173, -0x326172a9, RZ ;  /* 0xcd9e8d57add27825 */ /* 0x000fc800078e00ff */
[----:B------:R-:W-:Y:S01]  /*f020*/  IMAD.WIDE.U32 R220, R185, -0x326172a9, RZ ;  /* 0xcd9e8d57b9dc7825 */ /* 0x000fe200078e00ff */
[--C-:B------:R-:W-:Y:S02]  /*f030*/  LOP3.LUT R210, R210, UR4, R241.reuse, 0x96, !PT ;  /* 0x00000004d2d27c12 */ /* 0x100fe4000f8e96f1 */
[----:B-1----:R-:W-:Y:S02]  /*f040*/  FMNMX.FTZ R174, R172, R174, !PT ;  /* 0x000000aeacae7209 */ /* 0x002fe40007810000 */
[----:B------:R-:W-:Y:S01]  /*f050*/  LOP3.LUT R220, R220, UR4, R241, 0x96, !PT ;  /* 0x00000004dcdc7c12 */ /* 0x000fe2000f8e96f1 */
[----:B------:R-:W-:Y:S01]  /*f060*/  UIADD3 UR4, UPT, UPT, UR34, 0x78dde6e4, URZ ;  /* 0x78dde6e422047890 */ /* 0x000fe2000fffe0ff */
[----:B---3--:R-:W-:-:S04]  /*f070*/  FMNMX.FTZ R2, R194, R2, !PT ;  /* 0x00000002c2027209 */ /* 0x008fc80007810000 */
[----:B------:R-:W-:Y:S01]  /*f080*/  FSETP.NEU.FTZ.AND P4, PT, R2, -INF , PT ;  /* 0xff8000000200780b */ /* 0x000fe20003f9d000 */
[----:B--2---:R-:W-:-:S04]  /*f090*/  IMAD R218, R218, 0x8, R195 ;  /* 0x00000008dada7824 */ /* 0x004fc800078e02c3 */
[----:B------:R-:W-:-:S03]  /*f0a0*/  IMAD.WIDE.U32 R218, R218, -0x326172a9, RZ ;  /* 0xcd9e8d57dada7825 */ /* 0x000fc600078e00ff */
[----:B------:R-:W-:Y:S01]  /*f0b0*/  LOP3.LUT R173, R218, UR7, R211, 0x96, !PT ;  /* 0x00000007daad7c12 */ /* 0x000fe2000f8e96d3 */
[----:B------:R-:W-:Y:S01]  /*f0c0*/  IMAD.WIDE.U32 R210, R210, -0x2daee0ad, RZ ;  /* 0xd2511f53d2d27825 */ /* 0x000fe200078e00ff */
[----:B------:R-:W-:Y:S01]  /*f0d0*/  LOP3.LUT R185, R218, UR7, R221, 0x96, !PT ;  /* 0x00000007dab97c12 */ /* 0x000fe2000f8e96dd */
[----:B------:R-:W-:Y:S02]  /*f0e0*/  UIADD3 UR7, UPT, UPT, UR34, -0x255992d5, URZ ;  /* 0xdaa66d2b22077890 */ /* 0x000fe4000fffe0ff */
[----:B------:R-:W-:Y:S02]  /*f0f0*/  IMAD.WIDE.U32 R238, R173, -0x2daee0ad, RZ ;  /* 0xd2511f53adee7825 */ /* 0x000fe400078e00ff */
[----:B------:R-:W1:Y:S02]  /*f100*/  SHFL.BFLY PT, R173, R174, 0x1, 0x1f ;  /* 0x0c201f00aead7f89 */ /* 0x000e6400000e0000 */
[----:B------:R-:W-:Y:S01]  /*f110*/  IMAD.WIDE.U32 R228, R185, -0x2daee0ad, RZ ;  /* 0xd2511f53b9e47825 */ /* 0x000fe200078e00ff */
[----:B------:R-:W-:-:S02]  /*f120*/  LOP3.LUT R185, R242, UR8, R239, 0x96, !PT ;  /* 0x00000008f2b97c12 */ /* 0x000fc4000f8e96ef */
[----:B------:R-:W-:Y:S01]  /*f130*/  LOP3.LUT R238, R238, UR9, R211, 0x96, !PT ;  /* 0x00000009eeee7c12 */ /* 0x000fe2000f8e96d3 */
[----:B------:R-:W-:Y:S01]  /*f140*/  IMAD.WIDE.U32 R220, R220, -0x2daee0ad, RZ ;  /* 0xd2511f53dcdc7825 */ /* 0x000fe200078e00ff */
[----:B------:R-:W-:Y:S01]  /*f150*/  LOP3.LUT R172, R242, UR8, R229, 0x96, !PT ;  /* 0x00000008f2ac7c12 */ /* 0x000fe2000f8e96e5 */
[----:B------:R-:W-:Y:S02]  /*f160*/  UIADD3 UR8, UPT, UPT, UR35, -0x126145ec, URZ ;  /* 0xed9eba1423087890 */ /* 0x000fe4000fffe0ff */
[----:B------:R-:W-:-:S04]  /*f170*/  IMAD.WIDE.U32 R218, R185, -0x326172a9, RZ ;  /* 0xcd9e8d57b9da7825 */ /* 0x000fc800078e00ff */
[----:B------:R-:W-:Y:S01]  /*f180*/  FMUL.FTZ R185, R2, UR30 ;  /* 0x0000001e02b97c20 */ /* 0x000fe20008410000 */
[----:B------:R-:W-:Y:S01]  /*f190*/  LOP3.LUT R228, R228, UR9, R221, 0x96, !PT ;  /* 0x00000009e4e47c12 */ /* 0x000fe2000f8e96dd */
[----:B------:R-:W-:Y:S01]  /*f1a0*/  UIADD3 UR9, UPT, UPT, UR35, -0x56f99767, URZ ;  /* 0xa906689923097890 */ /* 0x000fe2000fffe0ff */
[----:B------:R-:W-:Y:S01]  /*f1b0*/  IMAD.WIDE.U32 R238, R238, -0x326172a9, RZ ;  /* 0xcd9e8d57eeee7825 */ /* 0x000fe200078e00ff */
[----:B------:R-:W-:Y:S02]  /*f1c0*/  LOP3.LUT R194, R240, UR7, R219, 0x96, !PT ;  /* 0x00000007f0c27c12 */ /* 0x000fe4000f8e96db */
[----:B------:R-:W-:Y:S01]  /*f1d0*/  FSEL R185, R185, RZ, P4 ;  /* 0x000000ffb9b97208 */ /* 0x000fe20002000000 */
[----:B------:R-:W-:Y:S01]  /*f1e0*/  IMAD.WIDE.U32 R196, R172, -0x326172a9, RZ ;  /* 0xcd9e8d57acc47825 */ /* 0x000fe200078e00ff */
[----:B------:R-:W-:-:S03]  /*f1f0*/  LOP3.LUT R218, R218, UR4, R239, 0x96, !PT ;  /* 0x00000004dada7c12 */ /* 0x000fc6000f8e96ef */
[----:B------:R-:W-:Y:S01]  /*f200*/  IMAD.WIDE.U32 R194, R194, -0x2daee0ad, RZ ;  /* 0xd2511f53c2c27825 */ /* 0x000fe200078e00ff */
[----:B------:R-:W-:-:S03]  /*f210*/  LOP3.LUT R172, R240, UR7, R197, 0x96, !PT ;  /* 0x00000007f0ac7c12 */ /* 0x000fc6000f8e96c5 */
[----:B------:R-:W-:Y:S01]  /*f220*/  FFMA.FTZ R224, R0, UR30, -R185 ;  /* 0x0000001e00e07c23 */ /* 0x000fe200080108b9 */
[----:B-1----:R-:W-:Y:S01]  /*f230*/  FMNMX.FTZ R0, R174, R173, !PT ;  /* 0x000000adae007209 */ /* 0x002fe20007810000 */
[----:B------:R-:W-:Y:S01]  /*f240*/  IMAD.WIDE.U32 R218, R218, -0x2daee0ad, RZ ;  /* 0xd2511f53dada7825 */ /* 0x000fe200078e00ff */
[----:B------:R-:W-:-:S03]  /*f250*/  LOP3.LUT R210, R210, UR8, R195, 0x96, !PT ;  /* 0x00000008d2d27c12 */ /* 0x000fc6000f8e96c3 */
[----:B------:R-:W-:Y:S01]  /*f260*/  FFMA.FTZ R222, R182, UR30, -R185 ;  /* 0x0000001eb6de7c23 */ /* 0x000fe200080108b9 */
[----:B------:R-:W-:Y:S01]  /*f270*/  FSETP.NEU.FTZ.AND P6, PT, R0, -INF , PT ;  /* 0xff8000000000780b */ /* 0x000fe20003fdd000 */
[----:B------:R-:W-:Y:S01]  /*f280*/  IMAD.WIDE.U32 R228, R228, -0x326172a9, RZ ;  /* 0xcd9e8d57e4e47825 */ /* 0x000fe200078e00ff */
[----:B------:R-:W-:-:S03]  /*f290*/  LOP3.LUT R194, R194, UR9, R219, 0x96, !PT ;  /* 0x00000009c2c27c12 */ /* 0x000fc6000f8e96db */
[----:B------:R-:W-:Y:S01]  /*f2a0*/  FMUL.FTZ R173, R0, UR30 ;  /* 0x0000001e00ad7c20 */ /* 0x000fe20008410000 */
[----:B------:R-:W-:Y:S01]  /*f2b0*/  UIADD3 UR7, UPT, UPT, UR34, 0x1715609d, URZ ;  /* 0x1715609d22077890 */ /* 0x000fe2000fffe0ff */
[----:B------:R-:W-:Y:S01]  /*f2c0*/  IMAD.WIDE.U32 R234, R172, -0x2daee0ad, RZ ;  /* 0xd2511f53acea7825 */ /* 0x000fe200078e00ff */
[----:B------:R-:W-:Y:S01]  /*f2d0*/  LOP3.LUT R196, R196, UR4, R229, 0x96, !PT ;  /* 0x00000004c4c47c12 */ /* 0x000fe2000f8e96e5 */
[----:B------:R-:W-:Y:S01]  /*f2e0*/  UIADD3 UR4, UPT, UPT, UR34, -0x4ab325aa, URZ ;  /* 0xb54cda5622047890 */ /* 0x000fe2000fffe0ff */
[----:B------:R-:W-:Y:S01]  /*f2f0*/  FSEL R182, R173, RZ, P6 ;  /* 0x000000ffadb67208 */ /* 0x000fe20003000000 */
[----:B------:R-:W-:Y:S01]  /*f300*/  IMAD.WIDE.U32 R210, R210, -0x326172a9, RZ ;  /* 0xcd9e8d57d2d27825 */ /* 0x000fe200078e00ff */
[----:B------:R-:W-:Y:S01]  /*f310*/  LOP3.LUT R172, R220, UR8, R235, 0x96, !PT ;  /* 0x00000008dcac7c12 */ /* 0x000fe2000f8e96eb */
[----:B------:R-:W-:Y:S02]  /*f320*/  MUFU.EX2 R224, R224 ;  /* 0x000000e000e07308 */ /* 0x000fe40000000800 */
[----:B------:R-:W-:Y:S01]  /*f330*/  FFMA.FTZ R221, R170, UR30, -R185 ;  /* 0x0000001eaadd7c23 */ /* 0x000fe200080108b9 */
[----:B------:R-:W-:-:S04]  /*f340*/  IMAD.WIDE.U32 R194, R194, -0x326172a9, RZ ;  /* 0xcd9e8d57c2c27825 */ /* 0x000fc800078e00ff */
[--C-:B------:R-:W-:Y:S01]  /*f350*/  FFMA.FTZ R220, R171, UR30, -R182.reuse ;  /* 0x0000001eabdc7c23 */ /* 0x100fe200080108b6 */
[----:B------:R-:W-:Y:S01]  /*f360*/  FFMA.FTZ R212, R169, UR30, -R185 ;  /* 0x0000001ea9d47c23 */ /* 0x000fe200080108b9 */
[----:B------:R-:W-:Y:S01]  /*f370*/  FFMA.FTZ R225, R30, UR30, -R182 ;  /* 0x0000001e1ee17c23 */ /* 0x000fe200080108b6 */
[----:B------:R-:W-:Y:S01]  /*f380*/  IMAD.WIDE.U32 R172, R172, -0x326172a9, RZ ;  /* 0xcd9e8d57acac7825 */ /* 0x000fe200078e00ff */
[----:B------:R-:W-:Y:S01]  /*f390*/  LOP3.LUT R231, R210, UR4, R195, 0x96, !PT ;  /* 0x00000004d2e77c12 */ /* 0x000fe2000f8e96c3 */
[----:B------:R-:W1:Y:S01]  /*f3a0*/  MUFU.EX2 R222, R222 ;  /* 0x000000de00de7308 */ /* 0x000e620000000800 */
[----:B------:R-:W-:Y:S01]  /*f3b0*/  PRMT R169, R194, 0x7771, RZ ;  /* 0x00007771c2a97816 */ /* 0x000fe200000000ff */
[----:B------:R-:W-:Y:S01]  /*f3c0*/  IMAD.WIDE.U32 R196, R196, -0x2daee0ad, RZ ;  /* 0xd2511f53c4c47825 */ /* 0x000fe200078e00ff */
[----:B------:R-:W-:-:S03]  /*f3d0*/  LOP3.LUT R228, R228, UR7, R173, 0x96, !PT ;  /* 0x00000007e4e47c12 */ /* 0x000fc6000f8e96ad */
[--C-:B------:R-:W-:Y:S01]  /*f3e0*/  FFMA.FTZ R219, R168, UR30, -R182.reuse ;  /* 0x0000001ea8db7c23 */ /* 0x100fe200080108b6 */
[C---:B------:R-:W-:Y:S01]  /*f3f0*/  LOP3.LUT R173, R231.reuse, 0xff, RZ, 0xc0, !PT ;  /* 0x000000ffe7ad7812 */ /* 0x040fe200078ec0ff */
[--C-:B------:R-:W-:Y:S01]  /*f400*/  FFMA.FTZ R210, R204, UR30, -R182.reuse ;  /* 0x0000001eccd27c23 */ /* 0x100fe200080108b6 */
[----:B------:R-:W-:Y:S01]  /*f410*/  LOP3.LUT R171, R231, 0xffff, RZ, 0xc0, !PT ;  /* 0x0000ffffe7ab7812 */ /* 0x000fe200078ec0ff */
[----:B------:R-:W-:Y:S01]  /*f420*/  MUFU.EX2 R221, R221 ;  /* 0x000000dd00dd7308 */ /* 0x000fe20000000800 */
[----:B------:R-:W-:Y:S01]  /*f430*/  ISETP.LE.U32.AND P0, PT, R173, UR6, PT ;  /* 0x00000006ad007c0c */ /* 0x000fe2000bf03070 */
[----:B------:R-:W-:Y:S01]  /*f440*/  FFMA.FTZ R207, R166, UR30, -R185 ;  /* 0x0000001ea6cf7c23 */ /* 0x000fe200080108b9 */
[----:B------:R-:W-:Y:S01]  /*f450*/  SHF.R.U32.HI R171, RZ, 0x8, R171 ;  /* 0x00000008ffab7819 */ /* 0x000fe200000116ab */
[--C-:B------:R-:W-:Y:S01]  /*f460*/  FFMA.FTZ R209, R206, UR30, -R182.reuse ;  /* 0x0000001eced17c23 */ /* 0x100fe200080108b6 */
[----:B------:R-:W-:Y:S01]  /*f470*/  LOP3.LUT R234, R234, UR9, R197, 0x96, !PT ;  /* 0x00000009eaea7c12 */ /* 0x000fe2000f8e96c5 */
[----:B------:R-:W-:Y:S01]  /*f480*/  FFMA.FTZ R206, R193, UR30, -R182 ;  /* 0x0000001ec1ce7c23 */ /* 0x000fe200080108b6 */
[----:B------:R-:W-:Y:S01]  /*f490*/  LOP3.LUT R171, R171, 0xffff, RZ, 0xc0, !PT ;  /* 0x0000ffffabab7812 */ /* 0x000fe200078ec0ff */
[----:B------:R-:W2:Y:S01]  /*f4a0*/  MUFU.EX2 R212, R212 ;  /* 0x000000d400d47308 */ /* 0x000ea20000000800 */
[----:B-1----:R-:W-:Y:S01]  /*f4b0*/  F2FP.BF16.F32.PACK_AB R174, R222, R224 ;  /* 0x000000e0deae723e */ /* 0x002fe200000010ff */
[----:B------:R-:W-:Y:S01]  /*f4c0*/  IMAD.WIDE.U32 R234, R234, -0x326172a9, RZ ;  /* 0xcd9e8d57eaea7825 */ /* 0x000fe200078e00ff */
[----:B------:R-:W-:-:S03]  /*f4d0*/  ISETP.LE.U32.AND P5, PT, R171, UR6, PT ;  /* 0x00000006ab007c0c */ /* 0x000fc6000bfa3070 */
[----:B------:R-:W-:Y:S01]  /*f4e0*/  FFMA.FTZ R197, R190, UR30, -R185 ;  /* 0x0000001ebec57c23 */ /* 0x000fe200080108b9 */
[C---:B------:R-:W-:Y:S01]  /*f4f0*/  PRMT R173, R174.reuse, 0x7632, R173 ;  /* 0x00007632aead7816 */ /* 0x040fe200000000ad */
[----:B------:R-:W-:Y:S02]  /*f500*/  @!P0 HFMA2.BF16_V2 R165, -RZ.H0_H0, RZ.H0_H0, -R174.H0_H0 ;  /* 0x200000ffffa58231 */ /* 0x000fe400003409ae */
[----:B------:R-:W-:Y:S01]  /*f510*/  IMAD.MOV.U32 R170, RZ, RZ, R234 ;  /* 0x000000ffffaa7224 */ /* 0x000fe200078e00ea */
[----:B------:R-:W-:Y:S01]  /*f520*/  MUFU.EX2 R225, R225 ;  /* 0x000000e100e17308 */ /* 0x000fe20000000800 */
[----:B------:R-:W-:Y:S01]  /*f530*/  PRMT R237, R174, 0x5410, R173 ;  /* 0x00005410aeed7816 */ /* 0x000fe200000000ad */
[----:B------:R-:W-:Y:S01]  /*f540*/  IMAD.WIDE.U32 R228, R228, -0x2daee0ad, RZ ;  /* 0xd2511f53e4e47825 */ /* 0x000fe200078e00ff */
[----:B------:R-:W-:-:S03]  /*f550*/  @!P0 PRMT R174, R165, 0x5410, RZ ;  /* 0x00005410a5ae8816 */ /* 0x000fc600000000ff */
[----:B------:R-:W-:Y:S01]  /*f560*/  FFMA.FTZ R193, R187, UR30, -R185 ;  /* 0x0000001ebbc17c23 */ /* 0x000fe200080108b9 */
[----:B------:R-:W-:Y:S01]  /*f570*/  LOP3.LUT R170, R170, 0xff, RZ, 0xc0, !PT ;  /* 0x000000ffaaaa7812 */ /* 0x000fe200078ec0ff */
[----:B------:R-:W-:Y:S01]  /*f580*/  IMAD.MOV.U32 R165, RZ, RZ, R194 ;  /* 0x000000ffffa57224 */ /* 0x000fe200078e00c2 */
[----:B------:R-:W-:Y:S01]  /*f590*/  ISETP.GT.U32.AND P0, PT, R169, UR6, PT ;  /* 0x00000006a9007c0c */ /* 0x000fe2000bf04070 */
[----:B------:R-:W1:Y:S01]  /*f5a0*/  MUFU.EX2 R220, R220 ;  /* 0x000000dc00dc7308 */ /* 0x000e620000000800 */
[----:B------:R-:W-:Y:S01]  /*f5b0*/  @!P5 HFMA2.BF16_V2 R164, -RZ.H0_H0, RZ.H0_H0, -R173.H0_H0 ;  /* 0x200000ffffa4d231 */ /* 0x000fe200003409ad */
[----:B------:R-:W-:Y:S01]  /*f5c0*/  LOP3.LUT R30, R172, UR4, R235, 0x96, !PT ;  /* 0x00000004ac1e7c12 */ /* 0x000fe2000f8e96eb */
[----:B------:R-:W-:Y:S01]  /*f5d0*/  UIADD3 UR4, UPT, UPT, UR35, 0x646e171e, URZ ;  /* 0x646e171e23047890 */ /* 0x000fe2000fffe0ff */
[----:B------:R-:W-:Y:S01]  /*f5e0*/  LOP3.LUT R165, R165, 0xff, RZ, 0xc0, !PT ;  /* 0x000000ffa5a57812 */ /* 0x000fe200078ec0ff */
[----:B------:R-:W-:Y:S01]  /*f5f0*/  FFMA.FTZ R190, R186, UR30, -R182 ;  /* 0x0000001ebabe7c23 */ /* 0x000fe200080108b6 */
[----:B------:R-:W-:Y:S01]  /*f600*/  PRMT R172, R231, 0x7632, R172 ;  /* 0x00007632e7ac7816 */ /* 0x000fe200000000ac */
[--C-:B------:R-:W-:Y:S01]  /*f610*/  FFMA.FTZ R179, R179, UR30, -R182.reuse ;  /* 0x0000001eb3b37c23 */ /* 0x100fe200080108b6 */
[----:B------:R-:W-:Y:S01]  /*f620*/  ISETP.LE.U32.AND P3, PT, R170, UR6, PT ;  /* 0x00000006aa007c0c */ /* 0x000fe2000bf63070 */
[----:B------:R-:W-:Y:S01]  /*f630*/  MUFU.EX2 R219, R219 ;  /* 0x000000db00db7308 */ /* 0x000fe20000000800 */
[----:B------:R-:W-:Y:S01]  /*f640*/  @!P5 PRMT R173, R164, 0x5410, RZ ;  /* 0x00005410a4add816 */ /* 0x000fe200000000ff */
[----:B------:R-:W-:Y:S01]  /*f650*/  FFMA.FTZ R180, R180, UR30, -R185 ;  /* 0x0000001eb4b47c23 */ /* 0x000fe200080108b9 */
[----:B------:R-:W-:Y:S01]  /*f660*/  SHF.R.U32.HI R171, RZ, 0x18, R231 ;  /* 0x00000018ffab7819 */ /* 0x000fe200000116e7 */
[--C-:B------:R-:W-:Y:S01]  /*f670*/  FFMA.FTZ R175, R175, UR30, -R185.reuse ;  /* 0x0000001eafaf7c23 */ /* 0x100fe200080108b9 */
[----:B------:R-:W-:Y:S01]  /*f680*/  ISETP.LE.U32.AND P5, PT, R165, UR6, PT ;  /* 0x00000006a5007c0c */ /* 0x000fe2000bfa3070 */
[----:B------:R-:W-:Y:S01]  /*f690*/  FFMA.FTZ R186, R183, UR30, -R185 ;  /* 0x0000001eb7ba7c23 */ /* 0x000fe200080108b9 */
[----:B--2---:R-:W-:Y:S01]  /*f6a0*/  F2FP.BF16.F32.PACK_AB R170, R212, R221 ;  /* 0x000000ddd4aa723e */ /* 0x004fe200000010ff */
[----:B------:R-:W2:Y:S01]  /*f6b0*/  MUFU.EX2 R210, R210 ;  /* 0x000000d200d27308 */ /* 0x000ea20000000800 */
[----:B------:R-:W-:Y:S01]  /*f6c0*/  LOP3.LUT R172, R172, 0xff, RZ, 0xc0, !PT ;  /* 0x000000ffacac7812 */ /* 0x000fe200078ec0ff */
[--C-:B------:R-:W-:Y:S01]  /*f6d0*/  FFMA.FTZ R178, R178, UR30, -R182.reuse ;  /* 0x0000001eb2b27c23 */ /* 0x100fe200080108b6 */
[----:B------:R-:W-:Y:S01]  /*f6e0*/  ISETP.LE.U32.AND P2, PT, R171, UR6, PT ;  /* 0x00000006ab007c0c */ /* 0x000fe2000bf43070 */
[--C-:B------:R-:W-:Y:S01]  /*f6f0*/  FFMA.FTZ R183, R181, UR30, -R182.reuse ;  /* 0x0000001eb5b77c23 */ /* 0x100fe200080108b6 */
[----:B------:R-:W-:Y:S01]  /*f700*/  PRMT R169, R170, 0x7632, R169 ;  /* 0x00007632aaa97816 */ /* 0x000fe200000000a9 */
[--C-:B------:R-:W-:Y:S01]  /*f710*/  FFMA.FTZ R200, R200, UR30, -R182.reuse ;  /* 0x0000001ec8c87c23 */ /* 0x100fe200080108b6 */
[----:B------:R-:W-:Y:S01]  /*f720*/  ISETP.LE.U32.AND P1, PT, R172, UR6, PT ;  /* 0x00000006ac007c0c */ /* 0x000fe2000bf23070 */
[----:B------:R-:W-:Y:S01]  /*f730*/  MUFU.EX2 R207, R207 ;  /* 0x000000cf00cf7308 */ /* 0x000fe20000000800 */
[----:B-1----:R-:W-:Y:S01]  /*f740*/  F2FP.BF16.F32.PACK_AB R172, R220, R225 ;  /* 0x000000e1dcac723e */ /* 0x002fe200000010ff */
[----:B------:R-:W-:Y:S01]  /*f750*/  @P0 HFMA2.BF16_V2 R21, -RZ.H0_H0, RZ.H0_H0, -R169.H0_H0 ;  /* 0x200000ffff150231 */ /* 0x000fe200003409a9 */
[----:B------:R-:W-:Y:S01]  /*f760*/  PRMT R235, R170, 0x5410, R169 ;  /* 0x00005410aaeb7816 */ /* 0x000fe200000000a9 */
[----:B------:R-:W-:Y:S01]  /*f770*/  @!P5 HFMA2.BF16_V2 R33, -RZ.H0_H0, RZ.H0_H0, -R170.H0_H0 ;  /* 0x200000ffff21d231 */ /* 0x000fe200003409aa */
[----:B------:R-:W-:Y:S01]  /*f780*/  PRMT R171, R172, 0x7632, R171 ;  /* 0x00007632acab7816 */ /* 0x000fe200000000ab */
[--C-:B------:R-:W-:Y:S01]  /*f790*/  FFMA.FTZ R199, R199, UR30, -R182.reuse ;  /* 0x0000001ec7c77c23 */ /* 0x100fe200080108b6 */
[----:B------:R-:W-:Y:S01]  /*f7a0*/  @P0 PRMT R169, R21, 0x5410, RZ ;  /* 0x0000541015a90816 */ /* 0x000fe200000000ff */
[----:B------:R-:W-:Y:S01]  /*f7b0*/  MUFU.EX2 R209, R209 ;  /* 0x000000d100d17308 */ /* 0x000fe20000000800 */
[----:B------:R-:W-:Y:S01]  /*f7c0*/  PRMT R21, R194, 0x7772, RZ ;  /* 0x00007772c2157816 */ /* 0x000fe200000000ff */
[----:B------:R-:W-:Y:S01]  /*f7d0*/  @!P2 HFMA2.BF16_V2 R34, -RZ.H0_H0, RZ.H0_H0, -R171.H0_H0 ;  /* 0x200000ffff22a231 */ /* 0x000fe200003409ab */
[----:B------:R-:W-:Y:S01]  /*f7e0*/  LOP3.LUT R238, R238, UR7, R211, 0x96, !PT ;  /* 0x00000007eeee7c12 */ /* 0x000fe2000f8e96d3 */
[----:B------:R-:W-:Y:S01]  /*f7f0*/  FFMA.FTZ R211, R167, UR30, -R185 ;  /* 0x0000001ea7d37c23 */ /* 0x000fe200080108b9 */
[----:B------:R-:W-:Y:S01]  /*f800*/  @!P5 PRMT R170, R33, 0x5410, RZ ;  /* 0x0000541021aad816 */ /* 0x000fe200000000ff */
[----:B------:R-:W-:Y:S01]  /*f810*/  @!P1 HFMA2.BF16_V2 R35, -RZ.H0_H0, RZ.H0_H0, -R172.H0_H0 ;  /* 0x200000ffff239231 */ /* 0x000fe200003409ac */
[----:B------:R-:W-:Y:S01]  /*f820*/  ISETP.GT.U32.AND P5, PT, R21, UR6, PT ;  /* 0x0000000615007c0c */ /* 0x000fe2000bfa4070 */
[----:B------:R-:W-:Y:S01]  /*f830*/  IMAD.WIDE.U32 R238, R238, -0x2daee0ad, RZ ;  /* 0xd2511f53eeee7825 */ /* 0x000fe200078e00ff */
[----:B------:R-:W-:Y:S01]  /*f840*/  PRMT R21, R194, 0x7773, RZ ;  /* 0x00007773c2157816 */ /* 0x000fe200000000ff */
[----:B------:R-:W1:Y:S01]  /*f850*/  MUFU.EX2 R211, R211 ;  /* 0x000000d300d37308 */ /* 0x000e620000000800 */
[----:B------:R-:W-:Y:S01]  /*f860*/  PRMT R236, R172, 0x5410, R171 ;  /* 0x00005410acec7816 */ /* 0x000fe200000000ab */
[--C-:B------:R-:W-:Y:S01]  /*f870*/  FFMA.FTZ R223, R223, UR30, -R182.reuse ;  /* 0x0000001edfdf7c23 */ /* 0x100fe200080108b6 */
[----:B------:R-:W-:Y:S01]  /*f880*/  @!P2 PRMT R171, R34, 0x5410, RZ ;  /* 0x0000541022aba816 */ /* 0x000fe200000000ff */
[--C-:B------:R-:W-:Y:S01]  /*f890*/  FFMA.FTZ R217, R217, UR30, -R182.reuse ;  /* 0x0000001ed9d97c23 */ /* 0x100fe200080108b6 */
[----:B------:R-:W-:Y:S01]  /*f8a0*/  LOP3.LUT R34, R30, 0xffff, RZ, 0xc0, !PT ;  /* 0x0000ffff1e227812 */ /* 0x000fe200078ec0ff */
[----:B------:R-:W-:Y:S01]  /*f8b0*/  FFMA.FTZ R215, R215, UR30, -R182 ;  /* 0x0000001ed7d77c23 */ /* 0x000fe200080108b6 */
[----:B------:R-:W-:Y:S01]  /*f8c0*/  ISETP.GT.U32.AND P0, PT, R21, UR6, PT ;  /* 0x0000000615007c0c */ /* 0x000fe2000bf04070 */
[----:B------:R-:W3:Y:S01]  /*f8d0*/  MUFU.EX2 R206, R206 ;  /* 0x000000ce00ce7308 */ /* 0x000ee20000000800 */
[----:B------:R-:W-:Y:S01]  /*f8e0*/  SHF.R.U32.HI R34, RZ, 0x8, R34 ;  /* 0x00000008ff227819 */ /* 0x000fe20000011622 */
[----:B------:R-:W-:Y:S01]  /*f8f0*/  FFMA.FTZ R208, R208, UR30, -R182 ;  /* 0x0000001ed0d07c23 */ /* 0x000fe200080108b6 */
[----:B------:R-:W-:Y:S01]  /*f900*/  LOP3.LUT R21, R218, UR4, R239, 0x96, !PT ;  /* 0x00000004da157c12 */ /* 0x000fe2000f8e96ef */
[--C-:B------:R-:W-:Y:S01]  /*f910*/  FFMA.FTZ R187, R184, UR30, -R185.reuse ;  /* 0x0000001eb8bb7c23 */ /* 0x100fe200080108b9 */
[----:B--2---:R-:W-:Y:S01]  /*f920*/  F2FP.BF16.F32.PACK_AB R168, R210, R219 ;  /* 0x000000dbd2a8723e */ /* 0x004fe200000010ff */
[----:B------:R-:W-:Y:S01]  /*f930*/  FFMA.FTZ R227, R227, UR30, -R185 ;  /* 0x0000001ee3e37c23 */ /* 0x000fe200080108b9 */
[----:B------:R-:W-:Y:S01]  /*f940*/  LOP3.LUT R34, R34, 0xffff, RZ, 0xc0, !PT ;  /* 0x0000ffff22227812 */ /* 0x000fe200078ec0ff */
[----:B------:R-:W-:Y:S01]  /*f950*/  MUFU.EX2 R197, R197 ;  /* 0x000000c500c57308 */ /* 0x000fe20000000800 */
[C---:B------:R-:W-:Y:S01]  /*f960*/  LOP3.LUT R33, R21.reuse, 0xffff, RZ, 0xc0, !PT ;  /* 0x0000ffff15217812 */ /* 0x040fe200078ec0ff */
[----:B------:R-:W-:Y:S01]  /*f970*/  @P5 HFMA2.BF16_V2 R32, -RZ.H0_H0, RZ.H0_H0, -R168.H0_H0 ;  /* 0x200000ffff205231 */ /* 0x000fe200003409a8 */
[----:B------:R-:W-:Y:S01]  /*f980*/  PRMT R167, R168, 0x7632, R167 ;  /* 0x00007632a8a77816 */ /* 0x000fe200000000a7 */
[--C-:B------:R-:W-:Y:S01]  /*f990*/  FFMA.FTZ R226, R226, UR30, -R185.reuse ;  /* 0x0000001ee2e27c23 */ /* 0x100fe200080108b9 */
[----:B------:R-:W-:Y:S01]  /*f9a0*/  ISETP.LE.U32.AND P2, PT, R34, UR6, PT ;  /* 0x0000000622007c0c */ /* 0x000fe2000bf43070 */
[----:B------:R-:W-:Y:S01]  /*f9b0*/  FFMA.FTZ R216, R216, UR30, -R185 ;  /* 0x0000001ed8d87c23 */ /* 0x000fe200080108b9 */
[----:B------:R-:W-:Y:S01]  /*f9c0*/  SHF.R.U32.HI R33, RZ, 0x8, R33 ;  /* 0x00000008ff217819 */ /* 0x000fe20000011621 */
[----:B------:R-:W-:Y:S01]  /*f9d0*/  @P0 HFMA2.BF16_V2 R22, -RZ.H0_H0, RZ.H0_H0, -R167.H0_H0 ;  /* 0x200000ffff160231 */ /* 0x000fe200003409a7 */
[----:B------:R-:W-:Y:S01]  /*f9e0*/  LOP3.LUT R34, R21, 0xff, RZ, 0xc0, !PT ;  /* 0x000000ff15227812 */ /* 0x000fe200078ec0ff */
[----:B------:R-:W2:Y:S01]  /*f9f0*/  MUFU.EX2 R193, R193 ;  /* 0x000000c100c17308 */ /* 0x000ea20000000800 */
[----:B------:R-:W-:Y:S01]  /*fa00*/  PRMT R204, R168, 0x5410, R167 ;  /* 0x00005410a8cc7816 */ /* 0x000fe200000000a7 */
[----:B------:R-:W-:Y:S01]  /*fa10*/  FFMA.FTZ R213, R213, UR30, -R185 ;  /* 0x0000001ed5d57c23 */ /* 0x000fe200080108b9 */
[----:B------:R-:W-:Y:S01]  /*fa20*/  @P5 PRMT R168, R32, 0x5410, RZ ;  /* 0x0000541020a85816 */ /* 0x000fe200000000ff */
[----:B------:R-:W-:Y:S01]  /*fa30*/  IMAD.MOV.U32 R239, RZ, RZ, R194 ;  /* 0x000000ffffef7224 */ /* 0x000fe200078e00c2 */
[----:B------:R-:W-:Y:S01]  /*fa40*/  LOP3.LUT R33, R33, 0xffff, RZ, 0xc0, !PT ;  /* 0x0000ffff21217812 */ /* 0x000fe200078ec0ff */
[----:B------:R-:W-:Y:S01]  /*fa50*/  STG.E.U16 desc[UR28][R10.64+-0x100], R174 ;  /* 0xffff00ae0a007986 */ /* 0x000fe2000c10151c */
[----:B------:R-:W-:Y:S01]  /*fa60*/  ISETP.LE.U32.AND P5, PT, R34, UR6, PT ;  /* 0x0000000622007c0c */ /* 0x000fe2000bfa3070 */
[----:B------:R-:W-:Y:S01]  /*fa70*/  MUFU.EX2 R190, R190 ;  /* 0x000000be00be7308 */ /* 0x000fe20000000800 */
[----:B------:R-:W-:Y:S01]  /*fa80*/  @P0 PRMT R167, R22, 0x5410, RZ ;  /* 0x0000541016a70816 */ /* 0x000fe200000000ff */
[----:B------:R-:W-:Y:S01]  /*fa90*/  STG.E.U16 desc[UR28][R10.64+-0xfe], R173 ;  /* 0xffff02ad0a007986 */ /* 0x000fe2000c10151c */
[----:B------:R-:W-:-:S02]  /*faa0*/  ISETP.LE.U32.AND P0, PT, R33, UR6, PT ;  /* 0x0000000621007c0c */ /* 0x000fc4000bf03070 */
[----:B-1----:R-:W-:Y:S02]  /*fab0*/  F2FP.BF16.F32.PACK_AB R166, R207, R211 ;  /* 0x000000d3cfa6723e */ /* 0x002fe400000010ff */
[----:B------:R-:W-:Y:S01]  /*fac0*/  PRMT R32, R21, 0x7632, R32 ;  /* 0x0000763215207816 */ /* 0x000fe20000000020 */
[----:B------:R-:W1:Y:S01]  /*fad0*/  MUFU.EX2 R179, R179 ;  /* 0x000000b300b37308 */ /* 0x000e620000000800 */
[----:B------:R-:W-:Y:S02]  /*fae0*/  PRMT R165, R166, 0x7632, R165 ;  /* 0x00007632a6a57816 */ /* 0x000fe400000000a5 */
[----:B------:R-:W-:Y:S01]  /*faf0*/  LOP3.LUT R32, R32, 0xff, RZ, 0xc0, !PT ;  /* 0x000000ff20207812 */ /* 0x000fe200078ec0ff */
[----:B------:R-:W-:Y:S01]  /*fb00*/  @!P5 HFMA2.BF16_V2 R31, -RZ.H0_H0, RZ.H0_H0, -R166.H0_H0 ;  /* 0x200000ffff1fd231 */ /* 0x000fe200003409a6 */
[----:B------:R-:W-:Y:S02]  /*fb10*/  PRMT R22, R166, 0x5410, R165 ;  /* 0x00005410a6167816 */ /* 0x000fe400000000a5 */
[----:B------:R-:W-:Y:S01]  /*fb20*/  @!P1 PRMT R172, R35, 0x5410, RZ ;  /* 0x0000541023ac9816 */ /* 0x000fe200000000ff */
[----:B------:R-:W-:Y:S01]  /*fb30*/  @!P0 HFMA2.BF16_V2 R20, -RZ.H0_H0, RZ.H0_H0, -R165.H0_H0 ;  /* 0x200000ffff148231 */ /* 0x000fe200003409a5 */
[----:B------:R-:W-:Y:S01]  /*fb40*/  @!P5 PRMT R166, R31, 0x5410, RZ ;  /* 0x000054101fa6d816 */ /* 0x000fe200000000ff */
[----:B------:R-:W-:Y:S01]  /*fb50*/  MUFU.EX2 R180, R180 ;  /* 0x000000b400b47308 */ /* 0x000fe20000000800 */
[----:B------:R-:W-:-:S02]  /*fb60*/  SHF.R.U32.HI R31, RZ, 0x18, R21 ;  /* 0x00000018ff1f7819 */ /* 0x000fc40000011615 */
[----:B------:R-:W-:Y:S01]  /*fb70*/  @!P0 PRMT R165, R20, 0x5410, RZ ;  /* 0x0000541014a58816 */ /* 0x000fe200000000ff */
[----:B------:R-:W-:Y:S01]  /*fb80*/  IMAD.MOV.U32 R20, RZ, RZ, R228 ;  /* 0x000000ffff147224 */ /* 0x000fe200078e00e4 */
[----:B------:R-:W-:Y:S02]  /*fb90*/  PRMT R35, R30, 0x7632, R35 ;  /* 0x000076321e237816 */ /* 0x000fe40000000023 */
[----:B------:R-:W-:Y:S01]  /*fba0*/  ISETP.LE.U32.AND P5, PT, R32, UR6, PT ;  /* 0x0000000620007c0c */ /* 0x000fe2000bfa3070 */
[----:B------:R-:W4:Y:S01]  /*fbb0*/  MUFU.EX2 R175, R175 ;  /* 0x000000af00af7308 */ /* 0x000f220000000800 */
[----:B------:R-:W-:Y:S02]  /*fbc0*/  ISETP.LE.U32.AND P0, PT, R31, UR6, PT ;  /* 0x000000061f007c0c */ /* 0x000fe4000bf03070 */
[----:B------:R-:W-:Y:S02]  /*fbd0*/  LOP3.LUT R35, R35, 0xff, RZ, 0xc0, !PT ;  /* 0x000000ff23237812 */ /* 0x000fe400078ec0ff */
[----:B------:R-:W-:-:S02]  /*fbe0*/  LOP3.LUT R20, R20, 0xff, RZ, 0xc0, !PT ;  /* 0x000000ff14147812 */ /* 0x000fc400078ec0ff */
[----:B---3--:R-:W-:Y:S01]  /*fbf0*/  F2FP.BF16.F32.PACK_AB R164, R206, R209 ;  /* 0x000000d1cea4723e */ /* 0x008fe200000010ff */
[----:B------:R-:W-:Y:S01]  /*fc00*/  MUFU.EX2 R178, R178 ;  /* 0x000000b200b27308 */ /* 0x000fe20000000800 */
[----:B------:R-:W-:Y:S02]  /*fc10*/  ISETP.LE.U32.AND P1, PT, R35, UR6, PT ;  /* 0x0000000623007c0c */ /* 0x000fe4000bf23070 */
[----:B------:R-:W-:Y:S01]  /*fc20*/  FSEL R195, R2, RZ, P4 ;  /* 0x000000ff02c37208 */ /* 0x000fe20002000000 */
[----:B------:R-:W-:Y:S01]  /*fc30*/  @!P5 HFMA2.BF16_V2 R27, -RZ.H0_H0, RZ.H0_H0, -R164.H0_H0 ;  /* 0x200000ffff1bd231 */ /* 0x000fe200003409a4 */
[----:B------:R-:W-:Y:S01]  /*fc40*/  ISETP.LE.U32.AND P4, PT, R20, UR6, PT ;  /* 0x0000000614007c0c */ /* 0x000fe2000bf83070 */
[----:B------:R-:W-:Y:S01]  /*fc50*/  IMAD.MOV.U32 R20, RZ, RZ, R238 ;  /* 0x000000ffff147224 */ /* 0x000fe200078e00ee */
[----:B------:R-:W-:Y:S01]  /*fc60*/  PRMT R35, R164, 0x7632, R35 ;  /* 0x00007632a4237816 */ /* 0x000fe20000000023 */
[----:B------:R-:W3:Y:S01]  /*fc70*/  MUFU.EX2 R183, R183 ;  /* 0x000000b700b77308 */ /* 0x000ee20000000800 */
[----:B------:R-:W-:Y:S01]  /*fc80*/  LOP3.LUT R214, R196, UR4, R229, 0x96, !PT ;  /* 0x00000004c4d67c12 */ /* 0x000fe2000f8e96e5 */
[----:B------:R-:W-:Y:S01]  /*fc90*/  FADD.FTZ R195, R29, -R195 ;  /* 0x800000c31dc37221 */ /* 0x000fe20000010000 */
[----:B------:R-:W-:Y:S01]  /*fca0*/  LOP3.LUT R31, R20, 0xff, RZ, 0xc0, !PT ;  /* 0x000000ff141f7812 */ /* 0x000fe200078ec0ff */
[----:B------:R-:W-:Y:S01]  /*fcb0*/  @!P0 HFMA2.BF16_V2 R25, -RZ.H0_H0, RZ.H0_H0, -R35.H0_H0 ;  /* 0x200000ffff198231 */ /* 0x000fe20000340923 */
[----:B------:R-:W-:-:S02]  /*fcc0*/  PRMT R20, R164, 0x5410, R35 ;  /* 0x00005410a4147816 */ /* 0x000fc40000000023 */
[----:B------:R-:W-:Y:S01]  /*fcd0*/  @!P5 PRMT R164, R27, 0x5410, RZ ;  /* 0x000054101ba4d816 */ /* 0x000fe200000000ff */
[----:B------:R-:W-:Y:S01]  /*fce0*/  MUFU.EX2 R187, R187 ;  /* 0x000000bb00bb7308 */ /* 0x000fe20000000800 */
[----:B------:R-:W-:Y:S02]  /*fcf0*/  ISETP.LE.U32.AND P5, PT, R31, UR6, PT ;  /* 0x000000061f007c0c */ /* 0x000fe4000bfa3070 */
[----:B------:R-:W-:Y:S02]  /*fd00*/  @!P0 PRMT R35, R25, 0x5410, RZ ;  /* 0x0000541019238816 */ /* 0x000fe400000000ff */
[----:B------:R-:W-:Y:S02]  /*fd10*/  PRMT R25, R238, 0x7771, RZ ;  /* 0x00007771ee197816 */ /* 0x000fe400000000ff */
[----:B--2---:R-:W-:Y:S01]  /*fd20*/  F2FP.BF16.F32.PACK_AB R34, R193, R197 ;  /* 0x000000c5c122723e */ /* 0x004fe200000010ff */
[----:B------:R-:W2:Y:S01]  /*fd30*/  MUFU.EX2 R186, R186 ;  /* 0x000000ba00ba7308 */ /* 0x000ea20000000800 */
[----:B------:R-:W-:-:S02]  /*fd40*/  ISETP.GT.U32.AND P0, PT, R25, UR6, PT ;  /* 0x0000000619007c0c */ /* 0x000fc4000bf04070 */
[----:B------:R-:W-:Y:S02]  /*fd50*/  PRMT R27, R214, 0x7632, R27 ;  /* 0x00007632d61b7816 */ /* 0x000fe4000000001b */
[----:B------:R-:W-:Y:S01]  /*fd60*/  PRMT R25, R238, 0x7772, RZ ;  /* 0x00007772ee197816 */ /* 0x000fe200000000ff */
[----:B------:R-:W-:Y:S01]  /*fd70*/  @!P5 HFMA2.BF16_V2 R24, -RZ.H0_H0, RZ.H0_H0, -R34.H0_H0 ;  /* 0x200000ffff18d231 */ /* 0x000fe20000340922 */
[----:B------:R-:W-:Y:S01]  /*fd80*/  PRMT R33, R34, 0x7632, R33 ;  /* 0x0000763222217816 */ /* 0x000fe20000000021 */
[----:B------:R-:W-:Y:S01]  /*fd90*/  MUFU.EX2 R200, R200 ;  /* 0x000000c800c87308 */ /* 0x000fe20000000800 */
[----:B------:R-:W-:Y:S02]  /*fda0*/  FSEL R31, R0, RZ, P6 ;  /* 0x000000ff001f7208 */ /* 0x000fe40003000000 */
[----:B------:R-:W-:Y:S02]  /*fdb0*/  LOP3.LUT R27, R27, 0xff, RZ, 0xc0, !PT ;  /* 0x000000ff1b1b7812 */ /* 0x000fe400078ec0ff */
[----:B------:R-:W-:Y:S01]  /*fdc0*/  ISETP.GT.U32.AND P6, PT, R25, UR6, PT ;  /* 0x0000000619007c0c */ /* 0x000fe2000bfc4070 */
[----:B------:R-:W-:Y:S01]  /*fdd0*/  @P0 HFMA2.BF16_V2 R15, -RZ.H0_H0, RZ.H0_H0, -R33.H0_H0 ;  /* 0x200000ffff0f0231 */ /* 0x000fe20000340921 */
[----:B------:R-:W-:Y:S01]  /*fde0*/  PRMT R25, R34, 0x5410, R33 ;  /* 0x0000541022197816 */ /* 0x000fe20000000021 */
[----:B------:R-:W-:Y:S01]  /*fdf0*/  MUFU.EX2 R199, R199 ;  /* 0x000000c700c77308 */ /* 0x000fe20000000800 */
[----:B------:R-:W-:-:S02]  /*fe00*/  @!P5 PRMT R34, R24, 0x5410, RZ ;  /* 0x000054101822d816 */ /* 0x000fc400000000ff */
[----:B------:R-:W-:Y:S02]  /*fe10*/  ISETP.LE.U32.AND P5, PT, R27, UR6, PT ;  /* 0x000000061b007c0c */ /* 0x000fe4000bfa3070 */
[----:B------:R-:W-:Y:S02]  /*fe20*/  PRMT R27, R238, 0x7773, RZ ;  /* 0x00007773ee1b7816 */ /* 0x000fe400000000ff */
[----:B------:R-:W-:Y:S01]  /*fe30*/  @P0 PRMT R33, R15, 0x5410, RZ ;  /* 0x000054100f210816 */ /* 0x000fe200000000ff */
[----:B------:R-:W-:Y:S01]  /*fe40*/  MUFU.EX2 R227, R227 ;  /* 0x000000e300e37308 */ /* 0x000fe20000000800 */
[----:B------:R-:W-:Y:S02]  /*fe50*/  ISETP.GT.U32.AND P0, PT, R27, UR6, PT ;  /* 0x000000061b007c0c */ /* 0x000fe4000bf04070 */
[----:B-1----:R-:W-:Y:S02]  /*fe60*/  F2FP.BF16.F32.PACK_AB R32, R179, R190 ;  /* 0x000000beb320723e */ /* 0x002fe400000010ff */
[----:B------:R-:W-:-:S02]  /*fe70*/  LOP3.LUT R24, R214, 0xffff, RZ, 0xc0, !PT ;  /* 0x0000ffffd6187812 */ /* 0x000fc400078ec0ff */
[----:B------:R-:W-:Y:S01]  /*fe80*/  PRMT R15, R32, 0x7632, R15 ;  /* 0x00007632200f7816 */ /* 0x000fe2000000000f */
[----:B------:R-:W-:Y:S01]  /*fe90*/  @P6 HFMA2.BF16_V2 R26, -RZ.H0_H0, RZ.H0_H0, -R32.H0_H0 ;  /* 0x200000ffff1a6231 */ /* 0x000fe20000340920 */
[----:B------:R-:W-:Y:S01]  /*fea0*/  SHF.R.U32.HI R24, RZ, 0x8, R24 ;  /* 0x00000008ff187819 */ /* 0x000fe20000011618 */
[----:B------:R-:W-:Y:S01]  /*feb0*/  MUFU.EX2 R226, R226 ;  /* 0x000000e200e27308 */ /* 0x000fe20000000800 */
[----:B----4-:R-:W-:Y:S02]  /*fec0*/  F2FP.BF16.F32.PACK_AB R182, R175, R180 ;  /* 0x000000b4afb6723e */ /* 0x010fe400000010ff */
[----:B------:R-:W-:Y:S01]  /*fed0*/  LOP3.LUT R27, R24, 0xffff, RZ, 0xc0, !PT ;  /* 0x0000ffff181b7812 */ /* 0x000fe200078ec0ff */
[----:B------:R-:W-:Y:S01]  /*fee0*/  @P0 HFMA2.BF16_V2 R23, -RZ.H0_H0, RZ.H0_H0, -R15.H0_H0 ;  /* 0x200000ffff170231 */ /* 0x000fe2000034090f */
[----:B------:R-:W-:Y:S02]  /*fef0*/  PRMT R24, R32, 0x5410, R15 ;  /* 0x0000541020187816 */ /* 0x000fe4000000000f */
[----:B------:R-:W-:Y:S01]  /*ff00*/  PRMT R181, R182, 0x7632, R181 ;  /* 0x00007632b6b57816 */ /* 0x000fe200000000b5 */
[----:B------:R-:W-:Y:S01]  /*ff10*/  MUFU.EX2 R223, R223 ;  /* 0x000000df00df7308 */ /* 0x000fe20000000800 */
[----:B------:R-:W-:Y:S01]  /*ff20*/  @P0 PRMT R15, R23, 0x5410, RZ ;  /* 0x00005410170f0816 */ /* 0x000fe200000000ff */
[----:B------:R-:W-:Y:S01]  /*ff30*/  FADD.FTZ R23, R28, -R31 ;  /* 0x8000001f1c177221 */ /* 0x000fe20000010000 */
[----:B------:R-:W-:Y:S01]  /*ff40*/  LOP3.LUT R28, R30, 0xff, RZ, 0xc0, !PT ;  /* 0x000000ff1e1c7812 */ /* 0x000fe200078ec0ff */
[----:B------:R-:W-:Y:S01]  /*ff50*/  @!P2 HFMA2.BF16_V2 R18, -RZ.H0_H0, RZ.H0_H0, -R181.H0_H0 ;  /* 0x200000ffff12a231 */ /* 0x000fe200003409b5 */
[----:B------:R-:W-:Y:S01]  /*ff60*/  PRMT R29, R182, 0x5410, R181 ;  /* 0x00005410b61d7816 */ /* 0x000fe200000000b5 */
[----:B------:R-:W-:Y:S01]  /*ff70*/  FMUL.FTZ R23, R23, UR30 ;  /* 0x0000001e17177c20 */ /* 0x000fe20008410000 */
[----:B------:R-:W-:Y:S01]  /*ff80*/  ISETP.LE.U32.AND P0, PT, R28, UR6, PT ;  /* 0x000000061c007c0c */ /* 0x000fe2000bf03070 */
[----:B------:R-:W-:Y:S01]  /*ff90*/  MUFU.EX2 R217, R217 ;  /* 0x000000d900d97308 */ /* 0x000fe20000000800 */
[----:B------:R-:W-:-:S02]  /*ffa0*/  SHF.R.U32.HI R28, RZ, 0x18, R30 ;  /* 0x00000018ff1c7819 */ /* 0x000fc4000001161e */
[----:B---3--:R-:W-:Y:S02]  /*ffb0*/  F2FP.BF16.F32.PACK_AB R185, R183, R178 ;  /* 0x000000b2b7b9723e */ /* 0x008fe400000010ff */
[----:B------:R-:W-:Y:S02]  /*ffc0*/  @!P2 PRMT R181, R18, 0x5410, RZ ;  /* 0x0000541012b5a816 */ /* 0x000fe400000000ff */
[----:B------:R-:W-:Y:S01]  /*ffd0*/  PRMT R184, R185, 0x7632, R184 ;  /* 0x00007632b9b87816 */ /* 0x000fe200000000b8 */
[----:B------:R-:W-:Y:S01]  /*ffe0*/  @!P1 HFMA2.BF16_V2 R17, -RZ.H0_H0, RZ.H0_H0, -R185.H0_H0 ;  /* 0x200000ffff119231 */ /* 0x000fe200003409b9 */
[----:B--2---:R-:W-:Y:S01]  /*fff0*/  F2FP.BF16.F32.PACK_AB R198, R186, R187 ;  /* 0x000000bbbac6723e */ /* 0x004fe200000010ff */
[----:B------:R-:W1:Y:S01]  /*10000*/  MUFU.EX2 R23, R23 ;  /* 0x0000001700177308 */ /* 0x000e620000000800 */
[----:B------:R-:W-:Y:S01]  /*10010*/  @P6 PRMT R32, R26, 0x5410, RZ ;  /* 0x000054101a206816 */ /* 0x000fe200000000ff */
[----:B------:R-:W-:Y:S01]  /*10020*/  @!P0 HFMA2.BF16_V2 R19, -RZ.H0_H0, RZ.H0_H0, -R182.H0_H0 ;  /* 0x200000ffff138231 */ /* 0x000fe200003409b6 */
[----:B------:R-:W-:Y:S01]  /*10030*/  ISETP.LE.U32.AND P6, PT, R27, UR6, PT ;  /* 0x000000061b007c0c */ /* 0x000fe2000bfc3070 */
[----:B------:R-:W-:Y:S01]  /*10040*/  @!P3 HFMA2.BF16_V2 R5, -RZ.H0_H0, RZ.H0_H0, -R198.H0_H0 ;  /* 0x200000ffff05b231 */ /* 0x000fe200003409c6 */
[----:B------:R-:W-:-:S02]  /*10050*/  PRMT R27, R194, 0x7773, RZ ;  /* 0x00007773c21b7816 */ /* 0x000fc400000000ff */
[----:B------:R-:W-:Y:S01]  /*10060*/  @!P0 PRMT R182, R19, 0x5410, RZ ;  /* 0x0000541013b68816 */ /* 0x000fe200000000ff */
[----:B------:R-:W-:Y:S01]  /*10070*/  MUFU.EX2 R216, R216 ;  /* 0x000000d800d87308 */ /* 0x000fe20000000800 */
[----:B------:R-:W-:Y:S02]  /*10080*/  ISETP.LE.U32.AND P0, PT, R28, UR6, PT ;  /* 0x000000061c007c0c */ /* 0x000fe4000bf03070 */
[----:B------:R-:W-:Y:S02]  /*10090*/  PRMT R28, R185, 0x5410, R184 ;  /* 0x00005410b91c7816 */ /* 0x000fe400000000b8 */
[----:B------:R-:W-:Y:S02]  /*100a0*/  @!P1 PRMT R185, R17, 0x5410, RZ ;  /* 0x0000541011b99816 */ /* 0x000fe400000000ff */
[----:B------:R-:W-:Y:S01]  /*100b0*/  PRMT R229, R194, 0x7772, RZ ;  /* 0x00007772c2e57816 */ /* 0x000fe200000000ff */
[----:B------:R-:W-:Y:S01]  /*100c0*/  MUFU.EX2 R213, R213 ;  /* 0x000000d500d57308 */ /* 0x000fe20000000800 */
[----:B------:R-:W-:Y:S01]  /*100d0*/  PRMT R196, R198, 0x7632, R196 ;  /* 0x00007632c6c47816 */ /* 0x000fe200000000c4 */
[-C--:B-1----:R-:W-:Y:S01]  /*100e0*/  FFMA.FTZ R225, R230, R23.reuse, R225 ;  /* 0x00000017e6e17223 */ /* 0x082fe200000100e1 */
[----:B------:R-:W-:Y:S01]  /*100f0*/  PRMT R229, R229, 0x5410, R27 ;  /* 0x00005410e5e57816 */ /* 0x000fe2000000001b */
[----:B------:R-:W-:Y:S01]  /*10100*/  FMUL.FTZ R27, R195, UR30 ;  /* 0x0000001ec31b7c20 */ /* 0x000fe20008410000 */
[----:B------:R-:W-:Y:S01]  /*10110*/  F2FP.BF16.F32.PACK_AB R195, R199, R200 ;  /* 0x000000c8c7c3723e */ /* 0x000fe200000010ff */
[----:B------:R-:W-:Y:S01]  /*10120*/  @!P0 HFMA2.BF16_V2 R16, -RZ.H0_H0, RZ.H0_H0, -R184.H0_H0 ;  /* 0x200000ffff108231 */ /* 0x000fe200003409b8 */
[----:B------:R-:W-:Y:S01]  /*10130*/  PRMT R26, R194, 0x7771, RZ ;  /* 0x00007771c21a7816 */ /* 0x000fe200000000ff */
[-C--:B------:R-:W-:Y:S01]  /*10140*/  FMUL.FTZ R134, R134, R23.reuse ;  /* 0x0000001786867220 */ /* 0x080fe20000410000 */
[----:B------:R-:W-:Y:S01]  /*10150*/  PRMT R194, R195, 0x7632, R194 ;  /* 0x00007632c3c27816 */ /* 0x000fe200000000c2 */
[----:B------:R-:W1:Y:S01]  /*10160*/  MUFU.EX2 R27, R27 ;  /* 0x0000001b001b7308 */ /* 0x000e620000000800 */
[----:B------:R-:W-:Y:S01]  /*10170*/  @!P0 PRMT R184, R16, 0x5410, RZ ;  /* 0x0000541010b88816 */ /* 0x000fe200000000ff */
[-C--:B------:R-:W-:Y:S01]  /*10180*/  FMUL.FTZ R135, R135, R23.reuse ;  /* 0x0000001787877220 */ /* 0x080fe20000410000 */
[----:B------:R-:W-:Y:S01]  /*10190*/  PRMT R16, R234, 0x7771, RZ ;  /* 0x00007771ea107816 */ /* 0x000fe200000000ff */
[-C--:B------:R-:W-:Y:S01]  /*101a0*/  FMUL.FTZ R138, R138, R23.reuse ;  /* 0x000000178a8a7220 */ /* 0x080fe20000410000 */
[----:B------:R-:W-:Y:S01]  /*101b0*/  PRMT R233, R198, 0x5410, R196 ;  /* 0x00005410c6e97816 */ /* 0x000fe200000000c4 */
[-C--:B------:R-:W-:Y:S01]  /*101c0*/  FMUL.FTZ R139, R139, R23.reuse ;  /* 0x000000178b8b7220 */ /* 0x080fe20000410000 */
[----:B------:R-:W-:Y:S01]  /*101d0*/  ISETP.GT.U32.AND P2, PT, R16, UR6, PT ;  /* 0x0000000610007c0c */ /* 0x000fe2000bf44070 */
[-C--:B------:R-:W-:Y:S01]  /*101e0*/  FMUL.FTZ R142, R142, R23.reuse ;  /* 0x000000178e8e7220 */ /* 0x080fe20000410000 */
[----:B------:R-:W-:Y:S01]  /*101f0*/  PRMT R16, R234, 0x7772, RZ ;  /* 0x00007772ea107816 */ /* 0x000fe200000000ff */
[-C--:B------:R-:W-:Y:S01]  /*10200*/  FMUL.FTZ R143, R143, R23.reuse ;  /* 0x000000178f8f7220 */ /* 0x080fe20000410000 */
[----:B------:R-:W-:Y:S01]  /*10210*/  @!P3 PRMT R198, R5, 0x5410, RZ ;  /* 0x0000541005c6b816 */ /* 0x000fe200000000ff */
[-C--:B------:R-:W-:Y:S01]  /*10220*/  FMUL.FTZ R146, R146, R23.reuse ;  /* 0x0000001792927220 */ /* 0x080fe20000410000 */
[----:B------:R-:W-:Y:S01]  /*10230*/  ISETP.GT.U32.AND P1, PT, R16, UR6, PT ;  /* 0x0000000610007c0c */ /* 0x000fe2000bf24070 */
[-C--:B------:R-:W-:Y:S01]  /*10240*/  FMUL.FTZ R147, R147, R23.reuse ;  /* 0x0000001793937220 */ /* 0x080fe20000410000 */
[----:B------:R-:W-:Y:S01]  /*10250*/  PRMT R16, R234, 0x7773, RZ ;  /* 0x00007773ea107816 */ /* 0x000fe200000000ff */
[----:B------:R-:W-:Y:S01]  /*10260*/  FMUL.FTZ R150, R150, R23 ;  /* 0x0000001796967220 */ /* 0x000fe20000410000 */
[----:B------:R-:W-:Y:S01]  /*10270*/  PRMT R31, R195, 0x5410, R194 ;  /* 0x00005410c31f7816 */ /* 0x000fe200000000c2 */
[-C--:B-1----:R-:W-:Y:S01]  /*10280*/  FFMA.FTZ R224, R232, R27.reuse, R224 ;  /* 0x0000001be8e07223 */ /* 0x082fe200000100e0 */
[----:B------:R-:W-:Y:S01]  /*10290*/  ISETP.GT.U32.AND P0, PT, R16, UR6, PT ;  /* 0x0000000610007c0c */ /* 0x000fe2000bf04070 */
[----:B------:R-:W-:Y:S01]  /*102a0*/  @P2 HFMA2.BF16_V2 R4, -RZ.H0_H0, RZ.H0_H0, -R196.H0_H0 ;  /* 0x200000ffff042231 */ /* 0x000fe200003409c4 */
[----:B------:R-:W-:Y:S01]  /*102b0*/  LEA R230, R9, UR5, 0x1 ;  /* 0x0000000509e67c11 */ /* 0x000fe2000f8e08ff */
[-C--:B------:R-:W-:Y:S01]  /*102c0*/  FMUL.FTZ R132, R132, R27.reuse ;  /* 0x0000001b84847220 */ /* 0x080fe20000410000 */
[-C--:B------:R-:W-:Y:S01]  /*102d0*/  FMUL.FTZ R133, R133, R27.reuse ;  /* 0x0000001b85857220 */ /* 0x080fe20000410000 */
[----:B------:R-:W-:Y:S01]  /*102e0*/  FMUL.FTZ R136, R136, R27 ;  /* 0x0000001b88887220 */ /* 0x000fe20000410000 */
[----:B------:R-:W-:Y:S01]  /*102f0*/  @P2 PRMT R196, R4, 0x5410, RZ ;  /* 0x0000541004c42816 */ /* 0x000fe200000000ff */
[----:B------:R-:W-:Y:S01]  /*10300*/  @P1 HFMA2.BF16_V2 R7, -RZ.H0_H0, RZ.H0_H0, -R195.H0_H0 ;  /* 0x200000ffff071231 */ /* 0x000fe200003409c3 */
[----:B------:R-:W-:Y:S01]  /*10310*/  PRMT R4, R228, 0x7771, RZ ;  /* 0x00007771e4047816 */ /* 0x000fe200000000ff */
[----:B------:R-:W-:-:S02]  /*10320*/  VIADD R5, R230, 0x18000 ;  /* 0x00018000e6057836 */ /* 0x000fc40000000000 */
[-C--:B------:R-:W-:Y:S01]  /*10330*/  FMUL.FTZ R137, R137, R27.reuse ;  /* 0x0000001b89897220 */ /* 0x080fe20000410000 */
[----:B------:R-:W-:Y:S01]  /*10340*/  VIADD R218, R230, 0x18040 ;  /* 0x00018040e6da7836 */ /* 0x000fe20000000000 */
[----:B------:R-:W-:Y:S01]  /*10350*/  ISETP.GT.U32.AND P3, PT, R4, UR6, PT ;  /* 0x0000000604007c0c */ /* 0x000fe2000bf64070 */
[----:B------:R-:W-:Y:S01]  /*10360*/  @P0 HFMA2.BF16_V2 R6, -RZ.H0_H0, RZ.H0_H0, -R194.H0_H0 ;  /* 0x200000ffff060231 */ /* 0x000fe200003409c2 */
[----:B------:R-:W-:Y:S01]  /*10370*/  PRMT R4, R228, 0x7772, RZ ;  /* 0x00007772e4047816 */ /* 0x000fe200000000ff */
[-C--:B------:R-:W-:Y:S01]  /*10380*/  FMUL.FTZ R140, R140, R27.reuse ;  /* 0x0000001b8c8c7220 */ /* 0x080fe20000410000 */
[----:B------:R-:W-:Y:S01]  /*10390*/  @P1 PRMT R195, R7, 0x5410, RZ ;  /* 0x0000541007c31816 */ /* 0x000fe200000000ff */
[-C--:B------:R-:W-:Y:S01]  /*103a0*/  FMUL.FTZ R141, R141, R27.reuse ;  /* 0x0000001b8d8d7220 */ /* 0x080fe20000410000 */
[----:B------:R-:W-:Y:S01]  /*103b0*/  @P0 PRMT R194, R6, 0x5410, RZ ;  /* 0x0000541006c20816 */ /* 0x000fe200000000ff */
[-C--:B------:R-:W-:Y:S01]  /*103c0*/  FMUL.FTZ R144, R144, R27.reuse ;  /* 0x0000001b90907220 */ /* 0x080fe20000410000 */
[----:B------:R-:W-:Y:S01]  /*103d0*/  ISETP.GT.U32.AND P0, PT, R4, UR6, PT ;  /* 0x0000000604007c0c */ /* 0x000fe2000bf04070 */
[-C--:B------:R-:W-:Y:S01]  /*103e0*/  FMUL.FTZ R145, R145, R27.reuse ;  /* 0x0000001b91917220 */ /* 0x080fe20000410000 */
[----:B------:R-:W-:Y:S01]  /*103f0*/  PRMT R4, R238, 0x7773, RZ ;  /* 0x00007773ee047816 */ /* 0x000fe200000000ff */
[-C--:B------:R-:W-:Y:S01]  /*10400*/  FMUL.FTZ R148, R148, R27.reuse ;  /* 0x0000001b94947220 */ /* 0x080fe20000410000 */
[----:B------:R-:W-:Y:S01]  /*10410*/  R2P PR, R203, 0x6 ;  /* 0x00000006cb007804 */ /* 0x000fe20000000000 */
[-C--:B------:R-:W-:Y:S01]  /*10420*/  FMUL.FTZ R149, R149, R27.reuse ;  /* 0x0000001b95957220 */ /* 0x080fe20000410000 */
[----:B------:R-:W-:Y:S01]  /*10430*/  PRMT R6, R238, 0x7772, RZ ;  /* 0x00007772ee067816 */ /* 0x000fe200000000ff */
[-C--:B------:R-:W-:Y:S01]  /*10440*/  FMUL.FTZ R152, R152, R27.reuse ;  /* 0x0000001b98987220 */ /* 0x080fe20000410000 */
[----:B------:R-:W-:Y:S01]  /*10450*/  PRMT R7, R228, 0x7773, RZ ;  /* 0x00007773e4077816 */ /* 0x000fe200000000ff */
        /* <DEDUP_REMOVED lines=8> */
[----:B------:R-:W-:Y:S01]  /*104e0*/  @P2 VIADD R218, R5, 0xffffffc0 ;  /* 0xffffffc005da2836 */ /* 0x000fe20000000000 */
[----:B------:R-:W-:Y:S01]  /*104f0*/  LOP3.LUT R5, R239, 0xff, RZ, 0xc0, !PT ;  /* 0x000000ffef057812 */ /* 0x000fe200078ec0ff */
[-C--:B------:R-:W-:Y:S01]  /*10500*/  FMUL.FTZ R41, R41, R27.reuse ;  /* 0x0000001b29297220 */ /* 0x080fe20000410000 */
[----:B------:R-:W-:Y:S01]  /*10510*/  ISETP.GT.U32.AND P2, PT, R7, UR6, PT ;  /* 0x0000000607007c0c */ /* 0x000fe2000bf44070 */
[-C--:B------:R-:W-:Y:S01]  /*10520*/  FMUL.FTZ R44, R44, R27.reuse ;  /* 0x0000001b2c2c7220 */ /* 0x080fe20000410000 */
[----:B------:R-:W-:Y:S01]  /*10530*/  PRMT R5, R5, 0x5410, R26 ;  /* 0x0000541005057816 */ /* 0x000fe2000000001a */
[-C--:B------:R-:W-:Y:S01]  /*10540*/  FMUL.FTZ R45, R45, R27.reuse ;  /* 0x0000001b2d2d7220 */ /* 0x080fe20000410000 */
[----:B------:R-:W-:Y:S01]  /*10550*/  PRMT R26, R6, 0x5410, R4 ;  /* 0x00005410061a7816 */ /* 0x000fe20000000004 */
[-C--:B------:R-:W-:Y:S01]  /*10560*/  FMUL.FTZ R48, R48, R27.reuse ;  /* 0x0000001b30307220 */ /* 0x080fe20000410000 */
[----:B------:R-:W-:Y:S01]  /*10570*/  LOP3.LUT R4, R231, 0xffff, RZ, 0xc0, !PT ;  /* 0x0000ffffe7047812 */ /* 0x000fe200078ec0ff */
[-C--:B------:R-:W-:Y:S01]  /*10580*/  FMUL.FTZ R49, R49, R27.reuse ;  /* 0x0000001b31317220 */ /* 0x080fe20000410000 */
[----:B------:R-:W-:Y:S01]  /*10590*/  LOP3.LUT R6, R231, 0xff, RZ, 0xc0, !PT ;  /* 0x000000ffe7067812 */ /* 0x000fe200078ec0ff */
[-C--:B------:R-:W-:Y:S01]  /*105a0*/  FMUL.FTZ R52, R52, R27.reuse ;  /* 0x0000001b34347220 */ /* 0x080fe20000410000 */
[----:B------:R-:W-:Y:S01]  /*105b0*/  SHF.R.U32.HI R4, RZ, 0x8, R4 ;  /* 0x00000008ff047819 */ /* 0x000fe20000011604 */
[-C--:B------:R-:W-:Y:S01]  /*105c0*/  FMUL.FTZ R53, R53, R27.reuse ;  /* 0x0000001b35357220 */ /* 0x080fe20000410000 */
[----:B------:R-:W-:Y:S01]  /*105d0*/  LOP3.LUT R7, R229, 0xff00ff, RZ, 0xc0, !PT ;  /* 0x00ff00ffe5077812 */ /* 0x000fe200078ec0ff */
[-C--:B------:R-:W-:Y:S01]  /*105e0*/  FMUL.FTZ R56, R56, R27.reuse ;  /* 0x0000001b38387220 */ /* 0x080fe20000410000 */
[----:B------:R-:W-:Y:S01]  /*105f0*/  PRMT R4, R6, 0x5410, R4 ;  /* 0x0000541006047816 */ /* 0x000fe20000000004 */
[-C--:B------:R-:W-:Y:S01]  /*10600*/  FMUL.FTZ R57, R57, R27.reuse ;  /* 0x0000001b39397220 */ /* 0x080fe20000410000 */
[----:B------:R-:W-:Y:S01]  /*10610*/  PRMT R6, R231, 0x7632, R6 ;  /* 0x00007632e7067816 */ /* 0x000fe20000000006 */
[-C--:B------:R-:W-:Y:S01]  /*10620*/  FMUL.FTZ R60, R60, R27.reuse ;  /* 0x0000001b3c3c7220 */ /* 0x080fe20000410000 */
[----:B------:R-:W-:Y:S01]  /*10630*/  SHF.R.U32.HI R231, RZ, 0x18, R231 ;  /* 0x00000018ffe77819 */ /* 0x000fe200000116e7 */
[-C--:B------:R-:W-:Y:S01]  /*10640*/  FMUL.FTZ R61, R61, R27.reuse ;  /* 0x0000001b3d3d7220 */ /* 0x080fe20000410000 */
[----:B------:R-:W-:Y:S01]  /*10650*/  LOP3.LUT R6, R6, 0xff, RZ, 0xc0, !PT ;  /* 0x000000ff06067812 */ /* 0x000fe200078ec0ff */
[-C--:B------:R-:W-:Y:S01]  /*10660*/  FMUL.FTZ R64, R64, R27.reuse ;  /* 0x0000001b40407220 */ /* 0x080fe20000410000 */
[-C--:B------:R-:W-:Y:S01]  /*10670*/  FMUL.FTZ R65, R65, R27.reuse ;  /* 0x0000001b41417220 */ /* 0x080fe20000410000 */
[-C--:B------:R-:W-:Y:S01]  /*10680*/  FMUL.FTZ R68, R68, R27.reuse ;  /* 0x0000001b44447220 */ /* 0x080fe20000410000 */
[----:B------:R-:W-:Y:S01]  /*10690*/  PRMT R6, R6, 0x5410, R231 ;  /* 0x0000541006067816 */ /* 0x000fe200000000e7 */
[-C--:B------:R-:W-:Y:S01]  /*106a0*/  FMUL.FTZ R69, R69, R27.reuse ;  /* 0x0000001b45457220 */ /* 0x080fe20000410000 */
[----:B------:R-:W1:Y:S01]  /*106b0*/  LDC R231, c[0x0][0x4f8] ;  /* 0x00013e00ffe77b82 */ /* 0x000e620000000800 */
        /* <DEDUP_REMOVED lines=23> */
[----:B-1----:R-:W-:Y:S01]  /*10830*/  LOP3.LUT R231, R231, 0xff, RZ, 0xc0, !PT ;  /* 0x000000ffe7e77812 */ /* 0x002fe200078ec0ff */
[-C--:B------:R-:W-:Y:S01]  /*10840*/  FMUL.FTZ R117, R117, R27.reuse ;  /* 0x0000001b75757220 */ /* 0x080fe20000410000 */
[-C--:B------:R-:W-:Y:S01]  /*10850*/  FMUL.FTZ R120, R120, R27.reuse ;  /* 0x0000001b78787220 */ /* 0x080fe20000410000 */
[-C--:B------:R-:W-:Y:S01]  /*10860*/  FMUL.FTZ R121, R121, R27.reuse ;  /* 0x0000001b79797220 */ /* 0x080fe20000410000 */
[----:B------:R-:W-:Y:S01]  /*10870*/  FMUL.FTZ R124, R124, R27 ;  /* 0x0000001b7c7c7220 */ /* 0x000fe20000410000 */
[----:B------:R-:W-:-:S02]  /*10880*/  IMAD R231, R231, 0x10000, R231 ;  /* 0x00010000e7e77824 */ /* 0x000fc400078e02e7 */
[-C--:B------:R-:W-:Y:S01]  /*10890*/  FMUL.FTZ R125, R125, R27.reuse ;  /* 0x0000001b7d7d7220 */ /* 0x080fe20000410000 */
[-C--:B------:R-:W-:Y:S01]  /*108a0*/  FMUL.FTZ R128, R128, R27.reuse ;  /* 0x0000001b80807220 */ /* 0x080fe20000410000 */
[----:B------:R-:W-:Y:S01]  /*108b0*/  FMUL.FTZ R129, R129, R27 ;  /* 0x0000001b81817220 */ /* 0x000fe20000410000 */
[-C--:B------:R-:W-:Y:S01]  /*108c0*/  FMUL.FTZ R151, R151, R23.reuse ;  /* 0x0000001797977220 */ /* 0x080fe20000410000 */
[--C-:B------:R-:W-:Y:S01]  /*108d0*/  HSET2.LE.AND R16, R6, R231.reuse, PT ;  /* 0x000000e706107233 */ /* 0x100fe20003803000 */
[-C--:B------:R-:W-:Y:S01]  /*108e0*/  FMUL.FTZ R154, R154, R23.reuse ;  /* 0x000000179a9a7220 */ /* 0x080fe20000410000 */
[--C-:B------:R-:W-:Y:S01]  /*108f0*/  HSET2.LE.AND R6, R5, R231.reuse, PT ;  /* 0x000000e705067233 */ /* 0x100fe20003803000 */
[-C--:B------:R-:W-:Y:S01]  /*10900*/  FMUL.FTZ R155, R155, R23.reuse ;  /* 0x000000179b9b7220 */ /* 0x080fe20000410000 */
[-C--:B------:R-:W-:Y:S01]  /*10910*/  FMUL.FTZ R158, R158, R23.reuse ;  /* 0x000000179e9e7220 */ /* 0x080fe20000410000 */
[----:B------:R-:W-:Y:S01]  /*10920*/  LOP3.LUT R5, R236, R16, RZ, 0xc0, !PT ;  /* 0x00000010ec057212 */ /* 0x000fe200078ec0ff */
[-C--:B------:R-:W-:Y:S01]  /*10930*/  FMUL.FTZ R159, R159, R23.reuse ;  /* 0x000000179f9f7220 */ /* 0x080fe20000410000 */
        /* <DEDUP_REMOVED lines=51> */
[----:B------:R-:W-:Y:S01]  /*10c70*/  IMAD.MOV.U32 R27, RZ, RZ, R238 ;  /* 0x000000ffff1b7224 */ /* 0x000fe200078e00ee */
[----:B------:R-:W-:Y:S01]  /*10c80*/  PRMT R23, R238, 0x7771, RZ ;  /* 0x00007771ee177816 */ /* 0x000fe200000000ff */
[----:B------:R-:W-:Y:S01]  /*10c90*/  IMAD.MOV.U32 R238, RZ, RZ, 0x20 ;  /* 0x00000020ffee7424 */ /* 0x000fe200078e00ff */
[--C-:B------:R-:W-:Y:S01]  /*10ca0*/  HSET2.LE.AND R4, R4, R231.reuse, PT ;  /* 0x000000e704047233 */ /* 0x100fe20003803000 */
[----:B------:R-:W-:Y:S01]  /*10cb0*/  FADD.FTZ R225, R220, R225 ;  /* 0x000000e1dce17221 */ /* 0x000fe20000010000 */
[----:B------:R-:W-:Y:S01]  /*10cc0*/  HSET2.LE.AND R7, R7, R231, PT ;  /* 0x000000e707077233 */ /* 0x000fe20003803000 */
[----:B------:R-:W2:Y:S01]  /*10cd0*/  MUFU.EX2 R215, R215 ;  /* 0x000000d700d77308 */ /* 0x000ea20000000800 */
[----:B------:R-:W-:Y:S01]  /*10ce0*/  SEL R238, R238, 0xffffffe0, !P1 ;  /* 0xffffffe0eeee7807 */ /* 0x000fe20004800000 */
[----:B------:R-:W-:Y:S01]  /*10cf0*/  FADD.FTZ R219, R219, R225 ;  /* 0x000000e1dbdb7221 */ /* 0x000fe20000010000 */
[----:B------:R-:W-:-:S02]  /*10d00*/  LOP3.LUT R4, R237, R4, RZ, 0xc0, !PT ;  /* 0x00000004ed047212 */ /* 0x000fc400078ec0ff */
[----:B------:R-:W-:Y:S01]  /*10d10*/  LOP3.LUT R6, R235, R6, RZ, 0xc0, !PT ;  /* 0x00000006eb067212 */ /* 0x000fe200078ec0ff */
[----:B------:R-:W-:Y:S01]  /*10d20*/  IMAD.IADD R229, R230, 0x1, R238 ;  /* 0x00000001e6e57824 */ /* 0x000fe200078e02ee */
[----:B------:R-:W-:Y:S01]  /*10d30*/  LOP3.LUT R7, R204, R7, RZ, 0xc0, !PT ;  /* 0x00000007cc077212 */ /* 0x000fe200078ec0ff */
[----:B------:R-:W-:Y:S01]  /*10d40*/  IMAD.IADD R204, R238, 0x1, R218 ;  /* 0x00000001eecc7824 */ /* 0x000fe200078e02da */
[----:B------:R-:W-:Y:S01]  /*10d50*/  LOP3.LUT R232, R214, 0xff, RZ, 0xc0, !PT ;  /* 0x000000ffd6e87812 */ /* 0x000fe200078ec0ff */
[----:B------:R-:W3:Y:S01]  /*10d60*/  MUFU.EX2 R208, R208 ;  /* 0x000000d000d07308 */ /* 0x000ee20000000800 */
[----:B------:R-:W-:Y:S02]  /*10d70*/  FADD.FTZ R210, R210, R219 ;  /* 0x000000dbd2d27221 */ /* 0x000fe40000010000 */
[----:B------:R-:W-:Y:S01]  /*10d80*/  ISETP.LE.U32.AND P1, PT, R232, UR6, PT ;  /* 0x00000006e8007c0c */ /* 0x000fe2000bf23070 */
[----:B-1----:R-:W-:Y:S01]  /*10d90*/  HMMA.16816.F32.BF16 R132, R4, R16, R132 ;  /* 0x000000100484723c */ /* 0x002fe20000041884 */
[----:B------:R-:W-:-:S04]  /*10da0*/  FADD.FTZ R210, R209, R210 ;  /* 0x000000d2d1d27221 */ /* 0x000fc80000010000 */
[----:B------:R-:W-:-:S03]  /*10db0*/  FADD.FTZ R210, R206, R210 ;  /* 0x000000d2ced27221 */ /* 0x000fc60000010000 */
[----:B------:R-:W-:Y:S01]  /*10dc0*/  HMMA.16816.F32.BF16 R136, R4, R18, R136 ;  /* 0x000000120488723c */ /* 0x000fe20000041888 */
[----:B------:R-:W1:Y:S01]  /*10dd0*/  LDSM.16.MT88.4 R16, [R229+0x18000] ;  /* 0x01800000e510783b */ /* 0x000e620000004200 */
[----:B------:R-:W-:-:S04]  /*10de0*/  FADD.FTZ R210, R190, R210 ;  /* 0x000000d2bed27221 */ /* 0x000fc80000010000 */
[----:B------:R-:W-:-:S04]  /*10df0*/  FADD.FTZ R210, R179, R210 ;  /* 0x000000d2b3d27221 */ /* 0x000fc80000010000 */
[----:B------:R-:W-:-:S04]  /*10e00*/  FADD.FTZ R210, R178, R210 ;  /* 0x000000d2b2d27221 */ /* 0x000fc80000010000 */
[----:B------:R-:W-:-:S04]  /*10e10*/  FADD.FTZ R183, R183, R210 ;  /* 0x000000d2b7b77221 */ /* 0x000fc80000010000 */
[----:B------:R-:W-:-:S04]  /*10e20*/  FADD.FTZ R183, R200, R183 ;  /* 0x000000b7c8b77221 */ /* 0x000fc80000010000 */
[----:B------:R-:W-:-:S04]  /*10e30*/  FADD.FTZ R199, R199, R183 ;  /* 0x000000b7c7c77221 */ /* 0x000fc80000010000 */
[----:B------:R-:W-:-:S04]  /*10e40*/  FADD.FTZ R199, R223, R199 ;  /* 0x000000c7dfc77221 */ /* 0x000fc80000010000 */
[----:B------:R-:W-:-:S04]  /*10e50*/  FADD.FTZ R199, R217, R199 ;  /* 0x000000c7d9c77221 */ /* 0x000fc80000010000 */
[----:B--2---:R-:W-:Y:S01]  /*10e60*/  FADD.FTZ R199, R215, R199 ;  /* 0x000000c7d7c77221 */ /* 0x004fe20000010000 */
        /* <DEDUP_REMOVED lines=53> */
[----:B------:R-:W-:Y:S02]  /*111c0*/  LOP3.LUT R6, R27, 0xff, RZ, 0xc0, !PT ;  /* 0x000000ff1b067812 */ /* 0x000fe400078ec0ff */
[--C-:B------:R-:W-:Y:S02]  /*111d0*/  HSET2.LE.AND R7, R5, R231.reuse, PT ;  /* 0x000000e705077233 */ /* 0x100fe40003803000 */
[----:B------:R-:W-:Y:S02]  /*111e0*/  HSET2.LE.AND R5, R4, R231, PT ;  /* 0x000000e704057233 */ /* 0x000fe40003803000 */
[----:B------:R-:W-:Y:S02]  /*111f0*/  PRMT R6, R6, 0x5410, R23 ;  /* 0x0000541006067816 */ /* 0x000fe40000000017 */
[----:B------:R-:W-:Y:S02]  /*11200*/  LOP3.LUT R4, R22, R7, RZ, 0xc0, !PT ;  /* 0x0000000716047212 */ /* 0x000fe400078ec0ff */
[----:B------:R-:W-:-:S02]  /*11210*/  LOP3.LUT R7, R26, 0xff00ff, RZ, 0xc0, !PT ;  /* 0x00ff00ff1a077812 */ /* 0x000fc400078ec0ff */
[--C-:B------:R-:W-:Y:S02]  /*11220*/  HSET2.LE.AND R6, R6, R231.reuse, PT ;  /* 0x000000e706067233 */ /* 0x100fe40003803000 */
[----:B------:R-:W-:Y:S02]  /*11230*/  LOP3.LUT R5, R20, R5, RZ, 0xc0, !PT ;  /* 0x0000000514057212 */ /* 0x000fe400078ec0ff */
[----:B------:R-:W-:Y:S01]  /*11240*/  HSET2.LE.AND R7, R7, R231, PT ;  /* 0x000000e707077233 */ /* 0x000fe20003803000 */
[----:B------:R-:W2:Y:S01]  /*11250*/  LDSM.16.MT88.4 R20, [R229+0x18800] ;  /* 0x01880000e514783b */ /* 0x000ea20000004200 */
[----:B------:R-:W-:-:S03]  /*11260*/  LOP3.LUT R6, R25, R6, RZ, 0xc0, !PT ;  /* 0x0000000619067212 */ /* 0x000fc600078ec0ff */
[----:B------:R-:W-:Y:S02]  /*11270*/  LOP3.LUT R7, R24, R7, RZ, 0xc0, !PT ;  /* 0x0000000718077212 */ /* 0x000fe400078ec0ff */
[----:B------:R-:W4:Y:S05]  /*11280*/  LDSM.16.MT88.4 R24, [R218+0x800] ;  /* 0x00080000da18783b */ /* 0x000f2a0000004200 */
        /* <DEDUP_REMOVED lines=35> */
[----:B------:R-:W-:Y:S07]  /*114c0*/  LDSM.16.MT88.4 R20, [R229+0x19000] ;  /* 0x01900000e514783b */ /* 0x000fee0000004200 */
[C---:B-1----:R-:W-:Y:S08]  /*114d0*/  HMMA.16816.F32.BF16 R124, R4.reuse, R16, R124 ;  /* 0x00000010047c723c */ /* 0x042ff0000004187c */
[C---:B------:R-:W-:Y:S01]  /*114e0*/  HMMA.16816.F32.BF16 R128, R4.reuse, R18, R128 ;  /* 0x000000120480723c */ /* 0x040fe20000041880 */
[----:B------:R-:W-:Y:S07]  /*114f0*/  LDSM.16.MT88.4 R16, [R218+0x1000] ;  /* 0x00100000da10783b */ /* 0x000fee0000004200 */
[C---:B--2---:R-:W-:Y:S08]  /*11500*/  HMMA.16816.F32.BF16 R84, R4.reuse, R24, R84 ;  /* 0x000000180454723c */ /* 0x044ff00000041854 */
[C---:B------:R-:W-:Y:S01]  /*11510*/  HMMA.16816.F32.BF16 R88, R4.reuse, R26, R88 ;  /* 0x0000001a0458723c */ /* 0x040fe20000041858 */
[----:B------:R-:W1:Y:S07]  /*11520*/  LDSM.16.MT88.4 R24, [R230+0x1e800] ;  /* 0x01e80000e618783b */ /* 0x000e6e0000004200 */
[C---:B-1----:R-:W-:Y:S08]  /*11530*/  HMMA.16816.F32.BF16 R100, R4.reuse, R24, R100 ;  /* 0x000000180464723c */ /* 0x042ff00000041864 */
[C---:B------:R-:W-:Y:S01]  /*11540*/  HMMA.16816.F32.BF16 R104, R4.reuse, R26, R104 ;  /* 0x0000001a0468723c */ /* 0x040fe20000041868 */
[----:B------:R-:W1:Y:S07]  /*11550*/  LDSM.16.MT88.4 R24, [R218+0x6800] ;  /* 0x00680000da18783b */ /* 0x000e6e0000004200 */
[C---:B-1----:R-:W-:Y:S08]  /*11560*/  HMMA.16816.F32.BF16 R116, R4.reuse, R24, R116 ;  /* 0x000000180474723c */ /* 0x042ff00000041874 */
[----:B------:R-:W-:Y:S01]  /*11570*/  HMMA.16816.F32.BF16 R120, R4, R26, R120 ;  /* 0x0000001a0478723c */ /* 0x000fe20000041878 */
[----:B------:R-:W-:Y:S01]  /*11580*/  IMAD.MOV.U32 R4, RZ, RZ, R234 ;  /* 0x000000ffff047224 */ /* 0x000fe200078e00ea */
[C---:B------:R-:W-:Y:S01]  /*11590*/  PRMT R6, R234.reuse, 0x7773, RZ ;  /* 0x00007773ea067816 */ /* 0x040fe200000000ff */
[----:B------:R-:W1:Y:S01]  /*115a0*/  LDSM.16.MT88.4 R24, [R230+0x19000] ;  /* 0x01900000e618783b */ /* 0x000e620000004200 */
[----:B------:R-:W-:-:S02]  /*115b0*/  PRMT R7, R234, 0x7772, RZ ;  /* 0x00007772ea077816 */ /* 0x000fc400000000ff */
[----:B------:R-:W-:Y:S02]  /*115c0*/  PRMT R5, R234, 0x7771, RZ ;  /* 0x00007771ea057816 */ /* 0x000fe400000000ff */
[----:B------:R-:W-:Y:S02]  /*115d0*/  LOP3.LUT R4, R4, 0xff, RZ, 0xc0, !PT ;  /* 0x000000ff04047812 */ /* 0x000fe400078ec0ff */
[----:B------:R-:W-:Y:S02]  /*115e0*/  PRMT R6, R7, 0x5410, R6 ;  /* 0x0000541007067816 */ /* 0x000fe40000000006 */
[----:B------:R-:W-:Y:S02]  /*115f0*/  LOP3.LUT R7, R30, 0xffff, RZ, 0xc0, !PT ;  /* 0x0000ffff1e077812 */ /* 0x000fe400078ec0ff */
[----:B------:R-:W-:Y:S02]  /*11600*/  PRMT R5, R4, 0x5410, R5 ;  /* 0x0000541004057816 */ /* 0x000fe40000000005 */
[----:B------:R-:W-:-:S02]  /*11610*/  SHF.R.U32.HI R7, RZ, 0x8, R7 ;  /* 0x00000008ff077819 */ /* 0x000fc40000011607 */
[----:B------:R-:W-:-:S04]  /*11620*/  LOP3.LUT R4, R30, 0xff, RZ, 0xc0, !PT ;  /* 0x000000ff1e047812 */ /* 0x000fc800078ec0ff */
[----:B------:R-:W-:Y:S02]  /*11630*/  PRMT R7, R4, 0x5410, R7 ;  /* 0x0000541004077816 */ /* 0x000fe40000000007 */
[----:B------:R-:W-:Y:S02]  /*11640*/  PRMT R4, R30, 0x7632, R4 ;  /* 0x000076321e047816 */ /* 0x000fe40000000004 */
[----:B------:R-:W-:Y:S02]  /*11650*/  SHF.R.U32.HI R30, RZ, 0x18, R30 ;  /* 0x00000018ff1e7819 */ /* 0x000fe4000001161e */
[----:B------:R-:W-:Y:S02]  /*11660*/  LOP3.LUT R4, R4, 0xff, RZ, 0xc0, !PT ;  /* 0x000000ff04047812 */ /* 0x000fe400078ec0ff */
[----:B------:R-:W-:Y:S02]  /*11670*/  HSET2.LE.AND R7, R7, R231, PT ;  /* 0x000000e707077233 */ /* 0x000fe40003803000 */
[----:B------:R-:W-:-:S03]  /*11680*/  PRMT R30, R4, 0x5410, R30 ;  /* 0x00005410041e7816 */ /* 0x000fc6000000001e */
[----:B------:R-:W-:Y:S02]  /*11690*/  LOP3.LUT R4, R29, R7, RZ, 0xc0, !PT ;  /* 0x000000071d047212 */ /* 0x000fe400078ec0ff */
[----:B------:R-:W-:Y:S02]  /*116a0*/  LOP3.LUT R7, R6, 0xff00ff, RZ, 0xc0, !PT ;  /* 0x00ff00ff06077812 */ /* 0x000fe400078ec0ff */
[--C-:B------:R-:W-:Y:S02]  /*116b0*/  HSET2.LE.AND R30, R30, R231.reuse, PT ;  /* 0x000000e71e1e7233 */ /* 0x100fe40003803000 */
[--C-:B------:R-:W-:Y:S02]  /*116c0*/  HSET2.LE.AND R6, R5, R231.reuse, PT ;  /* 0x000000e705067233 */ /* 0x100fe40003803000 */
[----:B------:R-:W-:Y:S02]  /*116d0*/  HSET2.LE.AND R7, R7, R231, PT ;  /* 0x000000e707077233 */ /* 0x000fe40003803000 */
[----:B------:R-:W-:-:S02]  /*116e0*/  LOP3.LUT R5, R28, R30, RZ, 0xc0, !PT ;  /* 0x0000001e1c057212 */ /* 0x000fc400078ec0ff */
[----:B------:R-:W-:Y:S02]  /*116f0*/  LOP3.LUT R6, R233, R6, RZ, 0xc0, !PT ;  /* 0x00000006e9067212 */ /* 0x000fe400078ec0ff */
[----:B------:R-:W-:Y:S02]  /*11700*/  LOP3.LUT R7, R31, R7, RZ, 0xc0, !PT ;  /* 0x000000071f077212 */ /* 0x000fe400078ec0ff */
[----:B------:R-:W2:Y:S05]  /*11710*/  LDSM.16.MT88.4 R28, [R204+0x1000] ;  /* 0x00100000cc1c783b */ /* 0x000eaa0000004200 */
[C---:B------:R-:W-:Y:S08]  /*11720*/  HMMA.16816.F32.BF16 R140, R4.reuse, R20, R140 ;  /* 0x00000014048c723c */ /* 0x040ff0000004188c */
        /* <DEDUP_REMOVED lines=12> */
[C---:B-----5:R-:W-:Y:S08]  /*117f0*/  HMMA.16816.F32.BF16 R52, R4.reuse, R16, R52 ;  /* 0x000000100434723c */ /* 0x060ff00000041834 */
[C---:B------:R-:W-:Y:S01]  /*11800*/  HMMA.16816.F32.BF16 R56, R4.reuse, R18, R56 ;  /* 0x000000120438723c */ /* 0x040fe20000041838 */
[----:B------:R-:W4:Y:S07]  /*11810*/  LDSM.16.MT88.4 R16, [R218+0x5000] ;  /* 0x00500000da10783b */ /* 0x000f2e0000004200 */
        /* <DEDUP_REMOVED lines=20> */
[----:B----4-:R-:W-:Y:S01]  /*11960*/  HMMA.16816.F32.BF16 R116, R4, R16, R116 ;  /* 0x000000100474723c */ /* 0x010fe20000041874 */
[----:B------:R-:W-:Y:S01]  /*11970*/  IMAD.MOV.U32 R16, RZ, RZ, R228 ;  /* 0x000000ffff107224 */ /* 0x000fe200078e00e4 */
[----:B------:R-:W-:-:S04]  /*11980*/  PRMT R17, R228, 0x7772, RZ ;  /* 0x00007772e4117816 */ /* 0x000fc800000000ff */
[----:B------:R-:W-:Y:S02]  /*11990*/  LOP3.LUT R16, R16, 0xff, RZ, 0xc0, !PT ;  /* 0x000000ff10107812 */ /* 0x000fe400078ec0ff */
[C---:B-1----:R-:W-:Y:S01]  /*119a0*/  HMMA.16816.F32.BF16 R100, R4.reuse, R24, R100 ;  /* 0x000000180464723c */ /* 0x042fe20000041864 */
[C---:B------:R-:W-:Y:S02]  /*119b0*/  PRMT R24, R228.reuse, 0x7771, RZ ;  /* 0x00007771e4187816 */ /* 0x040fe400000000ff */
[----:B------:R-:W-:Y:S02]  /*119c0*/  PRMT R25, R228, 0x7773, RZ ;  /* 0x00007773e4197816 */ /* 0x000fe400000000ff */
[----:B------:R-:W-:Y:S02]  /*119d0*/  PRMT R24, R16, 0x5410, R24 ;  /* 0x0000541010187816 */ /* 0x000fe40000000018 */
[----:B------:R-:W-:Y:S01]  /*119e0*/  F2FP.BF16.F32.PACK_AB R16, R226, R227 ;  /* 0x000000e3e210723e */ /* 0x000fe200000010ff */
[----:B------:R-:W-:Y:S01]  /*119f0*/  HMMA.16816.F32.BF16 R104, R4, R26, R104 ;  /* 0x0000001a0468723c */ /* 0x000fe20000041868 */
[----:B------:R-:W-:Y:S01]  /*11a00*/  PRMT R25, R17, 0x5410, R25 ;  /* 0x0000541011197816 */ /* 0x000fe20000000019 */
[----:B------:R-:W-:Y:S01]  /*11a10*/  FADD.FTZ R17, R222, R224 ;  /* 0x000000e0de117221 */ /* 0x000fe20000010000 */
[----:B------:R-:W-:-:S02]  /*11a20*/  PRMT R220, R16, 0x7610, R220 ;  /* 0x0000761010dc7816 */ /* 0x000fc400000000dc */
[----:B------:R-:W-:Y:S01]  /*11a30*/  LOP3.LUT R26, R214, 0xffff, RZ, 0xc0, !PT ;  /* 0x0000ffffd61a7812 */ /* 0x000fe200078ec0ff */
[----:B------:R-:W-:Y:S01]  /*11a40*/  FADD.FTZ R17, R221, R17 ;  /* 0x00000011dd117221 */ /* 0x000fe20000010000 */
[----:B------:R-:W-:Y:S01]  /*11a50*/  PRMT R221, R16, 0x7632, R221 ;  /* 0x0000763210dd7816 */ /* 0x000fe200000000dd */
[----:B------:R-:W-:Y:S01]  /*11a60*/  @!P1 HFMA2.BF16_V2 R189, -RZ.H0_H0, RZ.H0_H0, -R220.H0_H0 ;  /* 0x200000ffffbd9231 */ /* 0x000fe200003409dc */
[C---:B------:R-:W-:Y:S01]  /*11a70*/  HMMA.16816.F32.BF16 R120, R4.reuse, R18, R120 ;  /* 0x000000120478723c */ /* 0x040fe20000041878 */
[----:B------:R-:W-:Y:S01]  /*11a80*/  SHF.R.U32.HI R18, RZ, 0x18, R214 ;  /* 0x00000018ff127819 */ /* 0x000fe200000116d6 */
[----:B------:R-:W-:Y:S01]  /*11a90*/  FADD.FTZ R17, R212, R17 ;  /* 0x00000011d4117221 */ /* 0x000fe20000010000 */
[----:B------:R-:W-:Y:S01]  /*11aa0*/  SHF.R.U32.HI R26, RZ, 0x8, R26 ;  /* 0x00000008ff1a7819 */ /* 0x000fe2000001161a */
[----:B------:R-:W-:Y:S01]  /*11ab0*/  @!P6 HFMA2.BF16_V2 R188, -RZ.H0_H0, RZ.H0_H0, -R221.H0_H0 ;  /* 0x200000ffffbce231 */ /* 0x000fe200003409dd */
[----:B------:R-:W-:Y:S01]  /*11ac0*/  LOP3.LUT R16, R214, 0xff, RZ, 0xc0, !PT ;  /* 0x000000ffd6107812 */ /* 0x000fe200078ec0ff */
[----:B------:R-:W-:Y:S01]  /*11ad0*/  FADD.FTZ R211, R211, R17 ;  /* 0x00000011d3d37221 */ /* 0x000fe20000010000 */
[----:B------:R-:W-:Y:S01]  /*11ae0*/  SHF.R.U32.HI R27, RZ, 0x18, R214 ;  /* 0x00000018ff1b7819 */ /* 0x000fe200000116d6 */
[----:B-----5:R-:W-:Y:S01]  /*11af0*/  HMMA.16816.F32.BF16 R92, R4, R28, R92 ;  /* 0x0000001c045c723c */ /* 0x020fe2000004185c */
[----:B------:R-:W-:Y:S01]  /*11b00*/  PRMT R28, R220, 0x5410, R221 ;  /* 0x00005410dc1c7816 */ /* 0x000fe200000000dd */
[----:B------:R-:W-:Y:S01]  /*11b10*/  FADD.FTZ R209, R207, R211 ;  /* 0x000000d3cfd17221 */ /* 0x000fe20000010000 */
[----:B------:R-:W-:-:S02]  /*11b20*/  @!P1 PRMT R220, R189, 0x5410, RZ ;  /* 0x00005410bddc9816 */ /* 0x000fc400000000ff */
[----:B------:R-:W-:Y:S01]  /*11b30*/  ISETP.LE.U32.AND P1, PT, R18, UR6, PT ;  /* 0x0000000612007c0c */ /* 0x000fe2000bf23070 */
[----:B------:R-:W-:Y:S01]  /*11b40*/  FADD.FTZ R209, R197, R209 ;  /* 0x000000d1c5d17221 */ /* 0x000fe20000010000 */
[----:B------:R-:W-:Y:S01]  /*11b50*/  PRMT R18, R214, 0x7632, R18 ;  /* 0x00007632d6127816 */ /* 0x000fe20000000012 */
[C---:B--2---:R-:W-:Y:S01]  /*11b60*/  HMMA.16816.F32.BF16 R124, R4.reuse, R20, R124 ;  /* 0x00000014047c723c */ /* 0x044fe2000004187c */
[----:B------:R-:W-:Y:S01]  /*11b70*/  PRMT R26, R16, 0x5410, R26 ;  /* 0x00005410101a7816 */ /* 0x000fe2000000001a */
[----:B------:R-:W-:Y:S01]  /*11b80*/  FADD.FTZ R193, R193, R209 ;  /* 0x000000d1c1c17221 */ /* 0x000fe20000010000 */
[----:B------:R-:W-:Y:S02]  /*11b90*/  F2FP.BF16.F32.PACK_AB R16, R217, R223 ;  /* 0x000000dfd910723e */ /* 0x000fe400000010ff */
[----:B------:R-:W-:Y:S01]  /*11ba0*/  LOP3.LUT R18, R18, 0xff, RZ, 0xc0, !PT ;  /* 0x000000ff12127812 */ /* 0x000fe200078ec0ff */
[----:B------:R-:W-:Y:S01]  /*11bb0*/  FADD.FTZ R193, R180, R193 ;  /* 0x000000c1b4c17221 */ /* 0x000fe20000010000 */
[----:B------:R-:W-:Y:S01]  /*11bc0*/  @!P6 PRMT R221, R188, 0x5410, RZ ;  /* 0x00005410bcdde816 */ /* 0x000fe200000000ff */
[C---:B------:R-:W-:Y:S01]  /*11bd0*/  HMMA.16816.F32.BF16 R128, R4.reuse, R22, R128 ;  /* 0x000000160480723c */ /* 0x040fe20000041880 */
[C---:B------:R-:W-:Y:S01]  /*11be0*/  PRMT R188, R16.reuse, 0x7610, R188 ;  /* 0x0000761010bc7816 */ /* 0x040fe200000000bc */
[----:B------:R-:W-:Y:S01]  /*11bf0*/  LDSM.16.MT88.4 R20, [R230+0x1b800] ;  /* 0x01b80000e614783b */ /* 0x000fe20000004200 */
[----:B------:R-:W-:Y:S01]  /*11c00*/  PRMT R189, R16, 0x7632, R189 ;  /* 0x0000763210bd7816 */ /* 0x000fe200000000bd */
[----:B------:R-:W-:Y:S01]  /*11c10*/  FADD.FTZ R193, R175, R193 ;  /* 0x000000c1afc17221 */ /* 0x000fe20000010000 */
[----:B------:R-:W-:Y:S01]  /*11c20*/  PRMT R27, R18, 0x5410, R27 ;  /* 0x00005410121b7816 */ /* 0x000fe2000000001b */
[----:B------:R-:W-:Y:S01]  /*11c30*/  @!P5 HFMA2.BF16_V2 R192, -RZ.H0_H0, RZ.H0_H0, -R188.H0_H0 ;  /* 0x200000ffffc0d231 */ /* 0x000fe200003409bc */
[----:B------:R-:W1:Y:S01]  /*11c40*/  LDSM.16.MT88.4 R16, [R230+0x19800] ;  /* 0x01980000e610783b */ /* 0x000e620000004200 */
[----:B------:R-:W-:Y:S01]  /*11c50*/  @!P1 HFMA2.BF16_V2 R191, -RZ.H0_H0, RZ.H0_H0, -R189.H0_H0 ;  /* 0x200000ffffbf9231 */ /* 0x000fe200003409bd */
[----:B------:R-:W-:Y:S01]  /*11c60*/  HMMA.16816.F32.BF16 R96, R4, R30, R96 ;  /* 0x0000001e0460723c */ /* 0x000fe20000041860 */
[----:B------:R-:W-:Y:S01]  /*11c70*/  F2FP.BF16.F32.PACK_AB R7, R213, R216 ;  /* 0x000000d8d507723e */ /* 0x000fe200000010ff */
[----:B------:R-:W-:Y:S01]  /*11c80*/  FADD.FTZ R187, R187, R193 ;  /* 0x000000c1bbbb7221 */ /* 0x000fe20000010000 */
[----:B---3--:R-:W-:-:S02]  /*11c90*/  F2FP.BF16.F32.PACK_AB R6, R208, R215 ;  /* 0x000000d7d006723e */ /* 0x008fc400000010ff */
[----:B------:R-:W-:Y:S01]  /*11ca0*/  PRMT R29, R188, 0x5410, R189 ;  /* 0x00005410bc1d7816 */ /* 0x000fe200000000bd */
[----:B------:R-:W-:Y:S01]  /*11cb0*/  FADD.FTZ R187, R186, R187 ;  /* 0x000000bbbabb7221 */ /* 0x000fe20000010000 */
[----:B------:R-:W-:Y:S02]  /*11cc0*/  LOP3.LUT R25, R25, 0xff00ff, RZ, 0xc0, !PT ;  /* 0x00ff00ff19197812 */ /* 0x000fe400078ec0ff */
[----:B------:R-:W-:Y:S01]  /*11cd0*/  @!P5 PRMT R188, R192, 0x5410, RZ ;  /* 0x00005410c0bcd816 */ /* 0x000fe200000000ff */
[----:B------:R-:W-:Y:S01]  /*11ce0*/  FADD.FTZ R227, R227, R187 ;  /* 0x000000bbe3e37221 */ /* 0x000fe20000010000 */
[----:B------:R-:W-:Y:S02]  /*11cf0*/  @!P1 PRMT R189, R191, 0x5410, RZ ;  /* 0x00005410bfbd9816 */ /* 0x000fe400000000ff */
[C---:B------:R-:W-:Y:S01]  /*11d00*/  PRMT R191, R7.reuse, 0x7610, R191 ;  /* 0x0000761007bf7816 */ /* 0x040fe200000000bf */
[----:B------:R-:W-:Y:S01]  /*11d10*/  FADD.FTZ R227, R226, R227 ;  /* 0x000000e3e2e37221 */ /* 0x000fe20000010000 */
[----:B------:R-:W-:-:S02]  /*11d20*/  PRMT R192, R7, 0x7632, R192 ;  /* 0x0000763207c07816 */ /* 0x000fc400000000c0 */
[C---:B------:R-:W-:Y:S01]  /*11d30*/  PRMT R206, R6.reuse, 0x7610, R206 ;  /* 0x0000761006ce7816 */ /* 0x040fe200000000ce */
[----:B------:R-:W-:Y:S01]  /*11d40*/  @!P4 HFMA2.BF16_V2 R14, -RZ.H0_H0, RZ.H0_H0, -R191.H0_H0 ;  /* 0x200000ffff0ec231 */ /* 0x000fe200003409bf */
[----:B------:R-:W-:Y:S01]  /*11d50*/  PRMT R207, R6, 0x7632, R207 ;  /* 0x0000763206cf7816 */ /* 0x000fe200000000cf */
[----:B------:R-:W-:Y:S01]  /*11d60*/  @P3 HFMA2.BF16_V2 R13, -RZ.H0_H0, RZ.H0_H0, -R192.H0_H0 ;  /* 0x200000ffff0d3231 */ /* 0x000fe200003409c0 */
[--C-:B------:R-:W-:Y:S01]  /*11d70*/  HSET2.LE.AND R30, R24, R231.reuse, PT ;  /* 0x000000e7181e7233 */ /* 0x100fe20003803000 */
[----:B------:R-:W-:Y:S01]  /*11d80*/  @P0 HFMA2.BF16_V2 R12, -RZ.H0_H0, RZ.H0_H0, -R206.H0_H0 ;  /* 0x200000ffff0c0231 */ /* 0x000fe200003409ce */
[--C-:B------:R-:W-:Y:S01]  /*11d90*/  HSET2.LE.AND R4, R26, R231.reuse, PT ;  /* 0x000000e71a047233 */ /* 0x100fe20003803000 */
[----:B------:R-:W-:Y:S01]  /*11da0*/  FADD.FTZ R227, R216, R227 ;  /* 0x000000e3d8e37221 */ /* 0x000fe20000010000 */
[----:B------:R-:W-:Y:S01]  /*11db0*/  HSET2.LE.AND R5, R27, R231, PT ;  /* 0x000000e71b057233 */ /* 0x000fe20003803000 */
[----:B------:R-:W-:Y:S01]  /*11dc0*/  @P2 HFMA2.BF16_V2 R9, -RZ.H0_H0, RZ.H0_H0, -R207.H0_H0 ;  /* 0x200000ffff092231 */ /* 0x000fe200003409cf */
[----:B------:R-:W-:-:S02]  /*11dd0*/  HSET2.LE.AND R231, R25, R231, PT ;  /* 0x000000e719e77233 */ /* 0x000fc40003803000 */
[----:B------:R-:W-:Y:S01]  /*11de0*/  PRMT R6, R191, 0x5410, R192 ;  /* 0x00005410bf067816 */ /* 0x000fe200000000c0 */
[----:B------:R-:W2:Y:S01]  /*11df0*/  LDSM.16.MT88.4 R24, [R230+0x1d800] ;  /* 0x01d80000e618783b */ /* 0x000ea20000004200 */
[----:B------:R-:W-:Y:S02]  /*11e00*/  PRMT R7, R206, 0x5410, R207 ;  /* 0x00005410ce077816 */ /* 0x000fe400000000cf */
[----:B------:R-:W-:Y:S02]  /*11e10*/  LOP3.LUT R4, R28, R4, RZ, 0xc0, !PT ;  /* 0x000000041c047212 */ /* 0x000fe400078ec0ff */
[----:B------:R-:W-:Y:S02]  /*11e20*/  LOP3.LUT R5, R29, R5, RZ, 0xc0, !PT ;  /* 0x000000051d057212 */ /* 0x000fe400078ec0ff */
[----:B------:R-:W-:Y:S02]  /*11e30*/  LOP3.LUT R6, R6, R30, RZ, 0xc0, !PT ;  /* 0x0000001e06067212 */ /* 0x000fe400078ec0ff */
[----:B------:R-:W-:Y:S01]  /*11e40*/  LOP3.LUT R7, R7, R231, RZ, 0xc0, !PT ;  /* 0x000000e707077212 */ /* 0x000fe200078ec0ff */
[----:B------:R-:W3:Y:S01]  /*11e50*/  LDSM.16.MT88.4 R28, [R229+0x1d800] ;  /* 0x01d80000e51c783b */ /* 0x000ee20000004200 */
[----:B------:R-:W-:-:S02]  /*11e60*/  @P0 PRMT R206, R12, 0x5410, RZ ;  /* 0x000054100cce0816 */ /* 0x000fc400000000ff */
[----:B------:R-:W-:Y:S02]  /*11e70*/  @P3 PRMT R192, R13, 0x5410, RZ ;  /* 0x000054100dc03816 */ /* 0x000fe400000000ff */
[----:B------:R-:W-:Y:S01]  /*11e80*/  @!P4 PRMT R191, R14, 0x5410, RZ ;  /* 0x000054100ebfc816 */ /* 0x000fe200000000ff */
[----:B-1----:R-:W-:Y:S01]  /*11e90*/  HMMA.16816.F32.BF16 R132, R4, R16, R132 ;  /* 0x000000100484723c */ /* 0x002fe20000041884 */
[----:B------:R-:W-:-:S07]  /*11ea0*/  @P2 PRMT R207, R9, 0x5410, RZ ;  /* 0x0000541009cf2816 */ /* 0x000fce00000000ff */
        /* <DEDUP_REMOVED lines=9> */
[C---:B-1----:R-:W-:Y:S08]  /*11f40*/  HMMA.16816.F32.BF16 R100, R4.reuse, R16, R100 ;  /* 0x000000100464723c */ /* 0x042ff00000041864 */
        /* <DEDUP_REMOVED lines=19> */
[C---:B----4-:R-:W-:Y:S01]  /*12080*/  HMMA.16816.F32.BF16 R84, R4.reuse, R28, R84 ;  /* 0x0000001c0454723c */ /* 0x050fe20000041854 */
[----:B------:R-:W4:Y:S07]  /*12090*/  LDC R28, c[0x0][0x448] ;  /* 0x00011200ff1c7b82 */ /* 0x000f2e0000000800 */
[C---:B-1----:R-:W-:Y:S08]  /*120a0*/  HMMA.16816.F32.BF16 R156, R4.reuse, R16, R156 ;  /* 0x00000010049c723c */ /* 0x042ff0000004189c */
[C---:B------:R-:W-:Y:S01]  /*120b0*/  HMMA.16816.F32.BF16 R160, R4.reuse, R18, R160 ;  /* 0x0000001204a0723c */ /* 0x040fe200000418a0 */
[----:B------:R-:W1:Y:S07]  /*120c0*/  LDSM.16.MT88.4 R16, [R204+0x7800] ;  /* 0x00780000cc10783b */ /* 0x000e6e0000004200 */
[----:B---3--:R-:W-:Y:S01]  /*120d0*/  HMMA.16816.F32.BF16 R116, R4, R20, R116 ;  /* 0x000000140474723c */ /* 0x008fe20000041874 */
[----:B----4-:R-:W-:-:S04]  /*120e0*/  IMAD.SHL.U32 R12, R28, 0x8, RZ ;  /* 0x000000081c0c7824 */ /* 0x010fc800078e00ff */
[----:B------:R-:W-:-:S03]  /*120f0*/  IMAD.WIDE R12, R12, 0x2, R10 ;  /* 0x000000020c0c7825 */ /* 0x000fc600078e020a */
[C---:B------:R-:W-:Y:S01]  /*12100*/  HMMA.16816.F32.BF16 R120, R4.reuse, R22, R120 ;  /* 0x000000160478723c */ /* 0x040fe20000041878 */
[----:B------:R-:W3:Y:S04]  /*12110*/  LDSM.16.MT88.4 R20, [R204+0x5800] ;  /* 0x00580000cc14783b */ /* 0x000ee80000004200 */
[----:B------:R-:W-:Y:S03]  /*12120*/  STG.E.U16 desc[UR28][R12.64+-0x100], R172 ;  /* 0xffff00ac0c007986 */ /* 0x000fe6000c10151c */
[C---:B------:R-:W-:Y:S01]  /*12130*/  HMMA.16816.F32.BF16 R88, R4.reuse, R30, R88 ;  /* 0x0000001e0458723c */ /* 0x040fe20000041858 */
[----:B------:R-:W-:Y:S04]  /*12140*/  STG.E.U16 desc[UR28][R12.64+-0xfe], R171 ;  /* 0xffff02ab0c007986 */ /* 0x000fe8000c10151c */
[----:B------:R-:W-:Y:S03]  /*12150*/  STG.E.U16 desc[UR28][R10.64+-0xf0], R170 ;  /* 0xffff10aa0a007986 */ /* 0x000fe6000c10151c */
[C---:B--2---:R-:W-:Y:S01]  /*12160*/  HMMA.16816.F32.BF16 R60, R4.reuse, R24, R60 ;  /* 0x00000018043c723c */ /* 0x044fe2000004183c */
[----:B------:R-:W-:Y:S04]  /*12170*/  STG.E.U16 desc[UR28][R10.64+-0xee], R169 ;  /* 0xffff12a90a007986 */ /* 0x000fe8000c10151c */
[----:B------:R-:W-:Y:S03]  /*12180*/  STG.E.U16 desc[UR28][R12.64+-0xf0], R168 ;  /* 0xffff10a80c007986 */ /* 0x000fe6000c10151c */
[C---:B------:R-:W-:Y:S01]  /*12190*/  HMMA.16816.F32.BF16 R64, R4.reuse, R26, R64 ;  /* 0x0000001a0440723c */ /* 0x040fe20000041840 */
[----:B------:R-:W-:Y:S04]  /*121a0*/  STG.E.U16 desc[UR28][R12.64+-0xee], R167 ;  /* 0xffff12a70c007986 */ /* 0x000fe8000c10151c */
[----:B------:R-:W-:Y:S03]  /*121b0*/  STG.E.U16 desc[UR28][R10.64+-0xe0], R166 ;  /* 0xffff20a60a007986 */ /* 0x000fe6000c10151c */
[C---:B-1----:R-:W-:Y:S01]  /*121c0*/  HMMA.16816.F32.BF16 R124, R4.reuse, R16, R124 ;  /* 0x00000010047c723c */ /* 0x042fe2000004187c */
[----:B------:R-:W-:Y:S04]  /*121d0*/  STG.E.U16 desc[UR28][R10.64+-0xde], R165 ;  /* 0xffff22a50a007986 */ /* 0x000fe8000c10151c */
[----:B------:R-:W-:Y:S03]  /*121e0*/  STG.E.U16 desc[UR28][R12.64+-0xe0], R164 ;  /* 0xffff20a40c007986 */ /* 0x000fe6000c10151c */
[C---:B------:R-:W-:Y:S01]  /*121f0*/  HMMA.16816.F32.BF16 R128, R4.reuse, R18, R128 ;  /* 0x000000120480723c */ /* 0x040fe20000041880 */
[----:B------:R-:W-:Y:S04]  /*12200*/  STG.E.U16 desc[UR28][R12.64+-0xde], R35 ;  /* 0xffff22230c007986 */ /* 0x000fe8000c10151c */
[----:B------:R-:W-:Y:S03]  /*12210*/  STG.E.U16 desc[UR28][R10.64+-0xd0], R34 ;  /* 0xffff30220a007986 */ /* 0x000fe6000c10151c */
[C---:B---3--:R-:W-:Y:S01]  /*12220*/  HMMA.16816.F32.BF16 R92, R4.reuse, R20, R92 ;  /* 0x00000014045c723c */ /* 0x048fe2000004185c */
[----:B------:R-:W-:Y:S04]  /*12230*/  STG.E.U16 desc[UR28][R10.64+-0xce], R33 ;  /* 0xffff32210a007986 */ /* 0x000fe8000c10151c */
[----:B------:R-:W-:Y:S03]  /*12240*/  STG.E.U16 desc[UR28][R12.64+-0xd0], R32 ;  /* 0xffff30200c007986 */ /* 0x000fe6000c10151c */
[----:B------:R-:W-:Y:S01]  /*12250*/  HMMA.16816.F32.BF16 R96, R4, R22, R96 ;  /* 0x000000160460723c */ /* 0x000fe20000041860 */
[----:B------:R-:W-:Y:S01]  /*12260*/  IADD3 R4, P0, PT, R10, -0x180, RZ ;  /* 0xfffffe800a047810 */ /* 0x000fe20007f1e0ff */
[----:B------:R-:W-:Y:S01]  /*12270*/  STG.E.U16 desc[UR28][R12.64+-0xce], R15 ;  /* 0xffff320f0c007986 */ /* 0x000fe2000c10151c */
[----:B------:R-:W-:Y:S01]  /*12280*/  FADD.FTZ R6, R213, R227 ;  /* 0x000000e3d5067221 */ /* 0x000fe20000010000 */
[----:B------:R-:W-:-:S02]  /*12290*/  FADD.FTZ R5, R208, R199 ;  /* 0x000000c7d0057221 */ /* 0x000fc40000010000 */
[----:B------:R-:W-:Y:S04]  /*122a0*/  STG.E.U16 desc[UR28][R10.64+-0xc0], R182 ;  /* 0xffff40b60a007986 */ /* 0x000fe8000c10151c */
[----:B------:R-:W-:Y:S04]  /*122b0*/  STG.E.U16 desc[UR28][R10.64+-0xbe], R181 ;  /* 0xffff42b50a007986 */ /* 0x000fe8000c10151c */
[----:B------:R-:W-:Y:S04]  /*122c0*/  STG.E.U16 desc[UR28][R12.64+-0xc0], R185 ;  /* 0xffff40b90c007986 */ /* 0x000fe8000c10151c */
[----:B------:R-:W-:Y:S04]  /*122d0*/  STG.E.U16 desc[UR28][R12.64+-0xbe], R184 ;  /* 0xffff42b80c007986 */ /* 0x000fe8000c10151c */
[----:B------:R1:W-:Y:S04]  /*122e0*/  STL [R1+0x30], R4 ;  /* 0x0000300401007387 */ /* 0x0003e80000100800 */
[----:B------:R3:W-:Y:S04]  /*122f0*/  STG.E.U16 desc[UR28][R10.64+-0xb0], R198 ;  /* 0xffff50c60a007986 */ /* 0x0007e8000c10151c */
[----:B------:R3:W-:Y:S04]  /*12300*/  STG.E.U16 desc[UR28][R10.64+-0xae], R196 ;  /* 0xffff52c40a007986 */ /* 0x0007e8000c10151c */
[----:B------:R3:W-:Y:S04]  /*12310*/  STG.E.U16 desc[UR28][R12.64+-0xb0], R195 ;  /* 0xffff50c30c007986 */ /* 0x0007e8000c10151c */
[----:B------:R3:W-:Y:S04]  /*12320*/  STG.E.U16 desc[UR28][R12.64+-0xae], R194 ;  /* 0xffff52c20c007986 */ /* 0x0007e8000c10151c */
[----:B------:R3:W-:Y:S04]  /*12330*/  STG.E.U16 desc[UR28][R10.64+-0xa0], R220 ;  /* 0xffff60dc0a007986 */ /* 0x0007e8000c10151c */
[----:B------:R3:W-:Y:S01]  /*12340*/  STG.E.U16 desc[UR28][R10.64+-0x9e], R221 ;  /* 0xffff62dd0a007986 */ /* 0x0007e2000c10151c */
[----:B-1----:R-:W-:-:S03]  /*12350*/  IADD3.X R4, PT, PT, R11, -0x1, RZ, P0, !PT ;  /* 0xffffffff0b047810 */ /* 0x002fc600007fe4ff */
[----:B------:R3:W-:Y:S04]  /*12360*/  STG.E.U16 desc[UR28][R12.64+-0xa0], R188 ;  /* 0xffff60bc0c007986 */ /* 0x0007e8000c10151c */
[----:B------:R3:W-:Y:S04]  /*12370*/  STG.E.U16 desc[UR28][R12.64+-0x9e], R189 ;  /* 0xffff62bd0c007986 */ /* 0x0007e8000c10151c */
[----:B------:R3:W-:Y:S04]  /*12380*/  STL [R1+0x38], R6 ;  /* 0x0000380601007387 */ /* 0x0007e80000100800 */
[----:B------:R3:W-:Y:S04]  /*12390*/  STG.E.U16 desc[UR28][R10.64+-0x90], R191 ;  /* 0xffff70bf0a007986 */ /* 0x0007e8000c10151c */
[----:B------:R3:W-:Y:S04]  /*123a0*/  STG.E.U16 desc[UR28][R10.64+-0x8e], R192 ;  /* 0xffff72c00a007986 */ /* 0x0007e8000c10151c */
[----:B------:R3:W-:Y:S04]  /*123b0*/  STL [R1+0x34], R5 ;  /* 0x0000340501007387 */ /* 0x0007e80000100800 */
[----:B------:R3:W-:Y:S04]  /*123c0*/  STG.E.U16 desc[UR28][R12.64+-0x90], R206 ;  /* 0xffff70ce0c007986 */ /* 0x0007e8000c10151c */
[----:B------:R3:W-:Y:S04]  /*123d0*/  STG.E.U16 desc[UR28][R12.64+-0x8e], R207 ;  /* 0xffff72cf0c007986 */ /* 0x0007e8000c10151c */
[----:B------:R3:W-:Y:S01]  /*123e0*/  STL [R1+0x2c], R4 ;  /* 0x00002c0401007387 */ /* 0x0007e20000100800 */
[----:B------:R-:W-:Y:S05]  /*123f0*/  BRA.U UP0, `(.L_x_2147) ;  /* 0x0000000100047547 */ /* 0x000fea000b800000 */
.L_x_2144:
[----:B------:R-:W-:-:S12]  /*12400*/  UIADD3 UR24, UPT, UPT, UR23, -0x1, URZ ;  /* 0xffffffff17187890 */ /* 0x000fd8000fffe0ff */
.L_x_2147:
[----:B------:R-:W-:-:S09]  /*12410*/  UISETP.GE.AND UP0, UPT, UR24, UR21, UPT ;  /* 0x000000151800728c */ /* 0x000fd2000bf06270 */
[----:B------:R-:W-:Y:S05]  /*12420*/  BRA.U !UP0, `(.L_x_2148) ;  /* 0x0000005508ac7547 */ /* 0x000fea000b800000 */
[----:B---3--:R-:W-:Y:S01]  /*12430*/  SHF.R.U32.HI R5, RZ, 0x1, R203 ;  /* 0x00000001ff057819 */ /* 0x008fe200000116cb */
[----:B--2---:R-:W1:Y:S01]  /*12440*/  LDC R4, c[0x0][0x4f8] ;  /* 0x00013e00ff047b82 */ /* 0x004e620000000800 */
[----:B------:R-:W-:Y:S01]  /*12450*/  LOP3.LUT P0, RZ, R203, 0x2, RZ, 0xc0, !PT ;  /* 0x00000002cbff7812 */ /* 0x000fe2000780c0ff */
[----:B------:R-:W-:Y:S01]  /*12460*/  IMAD.MOV.U32 R164, RZ, RZ, R0 ;  /* 0x000000ffffa47224 */ /* 0x000fe200078e0000 */
[----:B------:R-:W-:Y:S01]  /*12470*/  LOP3.LUT R5, R3, 0x8, R5, 0x78, !PT ;  /* 0x0000000803057812 */ /* 0x000fe200078e7805 */
[----:B------:R-:W2:Y:S01]  /*12480*/  S2R R203, SR_TID.X ;  /* 0x0000000000cb7919 */ /* 0x000ea20000002100 */
[----:B------:R-:W3:Y:S01]  /*12490*/  LDCU UR4, c[0x0][0x440] ;  /* 0x00008800ff0477ac */ /* 0x000ee20008000800 */
[----:B------:R-:W-:Y:S01]  /*124a0*/  IMAD.MOV.U32 R199, RZ, RZ, 0x20 ;  /* 0x00000020ffc77424 */ /* 0x000fe200078e00ff */
[----:B------:R-:W-:Y:S01]  /*124b0*/  LOP3.LUT R200, R5, 0x200, R8, 0xf8, !PT ;  /* 0x0000020005c87812 */ /* 0x000fe200078ef808 */
[----:B------:R-:W4:Y:S01]  /*124c0*/  LDC R244, c[0x0][0x448] ;  /* 0x00011200fff47b82 */ /* 0x000f220000000800 */
[----:B------:R-:W-:Y:S01]  /*124d0*/  IMAD.MOV.U32 R204, RZ, RZ, 0x40 ;  /* 0x00000040ffcc7424 */ /* 0x000fe200078e00ff */
[----:B------:R-:W-:Y:S01]  /*124e0*/  UMOV UR6, 0x400 ;  /* 0x0000040000067882 */ /* 0x000fe20000000000 */
[----:B------:R-:W-:Y:S01]  /*124f0*/  LEA R200, R200, UR5, 0x1 ;  /* 0x00000005c8c87c11 */ /* 0x000fe2000f8e08ff */
[----:B------:R-:W-:Y:S01]  /*12500*/  IMAD.MOV.U32 R196, RZ, RZ, 0x20 ;  /* 0x00000020ffc47424 */ /* 0x000fe200078e00ff */
[----:B------:R-:W-:Y:S01]  /*12510*/  SEL R199, R199, 0xffffffe0, !P0 ;  /* 0xffffffe0c7c77807 */ /* 0x000fe20004000000 */
[----:B------:R-:W-:Y:S01]  /*12520*/  IMAD.MOV.U32 R3, RZ, RZ, R2 ;  /* 0x000000ffff037224 */ /* 0x000fe200078e0002 */
[----:B------:R-:W1:Y:S01]  /*12530*/  LDCU UR14, c[0x0][0x440] ;  /* 0x00008800ff0e77ac */ /* 0x000e620008000800 */
[C---:B------:R-:W-:Y:S01]  /*12540*/  VIADD R0, R200.reuse, 0x18000 ;  /* 0x00018000c8007836 */ /* 0x040fe20000000000 */
[----:B------:R-:W5:Y:S01]  /*12550*/  S2UR UR10, SR_CgaCtaId ;  /* 0x00000000000a79c3 */ /* 0x000f620000008800 */
[----:B------:R-:W-:Y:S01]  /*12560*/  VIADD R241, R247, 0x8 ;  /* 0x00000008f7f17836 */ /* 0x000fe20000000000 */
[----:B------:R-:W1:Y:S01]  /*12570*/  LDCU.U8 UR11, c[0x0][0x4f8] ;  /* 0x00009f00ff0b77ac */ /* 0x000e620008000000 */
[----:B------:R-:W-:Y:S01]  /*12580*/  IMAD.IADD R199, R200, 0x1, R199 ;  /* 0x00000001c8c77824 */ /* 0x000fe200078e02c7 */
[----:B------:R1:W-:Y:S01]  /*12590*/  STL [R1+0x18], R0 ;  /* 0x0000180001007387 */ /* 0x0003e20000100800 */
[----:B---3--:R-:W-:Y:S01]  /*125a0*/  ISETP.GE.AND P3, PT, R201, UR4, PT ;  /* 0x00000004c9007c0c */ /* 0x008fe2000bf66270 */
[----:B------:R-:W3:Y:S02]  /*125b0*/  LDCU UR4, c[0x0][0x45c] ;  /* 0x00008b80ff0477ac */ /* 0x000ee40008000800 */
[----:B------:R-:W3:Y:S01]  /*125c0*/  LDC.64 R208, c[0x0][0x3c0] ;  /* 0x0000f000ffd07b82 */ /* 0x000ee20000000a00 */
[----:B-1----:R-:W-:-:S05]  /*125d0*/  LOP3.LUT R4, R4, 0xff, RZ, 0xc0, !PT ;  /* 0x000000ff04047812 */ /* 0x002fca00078ec0ff */
[----:B------:R-:W-:Y:S02]  /*125e0*/  IMAD R243, R4, 0x10000, R4 ;  /* 0x0001000004f37824 */ /* 0x000fe400078e0204 */
[----:B----4-:R-:W-:Y:S02]  /*125f0*/  IMAD.SHL.U32 R244, R244, 0x8, RZ ;  /* 0x00000008f4f47824 */ /* 0x010fe400078e00ff */
[C---:B--2---:R-:W-:Y:S01]  /*12600*/  IMAD.SHL.U32 R198, R203.reuse, 0x40, RZ ;  /* 0x00000040cbc67824 */ /* 0x044fe200078e00ff */
[C---:B------:R-:W-:Y:S01]  /*12610*/  LOP3.LUT P2, RZ, R203.reuse, 0x4, RZ, 0xc0, !PT ;  /* 0x00000004cbff7812 */ /* 0x040fe2000784c0ff */
[C---:B------:R-:W-:Y:S01]  /*12620*/  IMAD.SHL.U32 R242, R203.reuse, 0x20, RZ ;  /* 0x00000020cbf27824 */ /* 0x040fe200078e00ff */
[----:B------:R-:W-:Y:S02]  /*12630*/  LOP3.LUT P0, RZ, R203, 0x2, RZ, 0xc0, !PT ;  /* 0x00000002cbff7812 */ /* 0x000fe4000780c0ff */
[----:B------:R-:W-:Y:S01]  /*12640*/  SEL R204, R204, 0xffffffc0, !P2 ;  /* 0xffffffc0cccc7807 */ /* 0x000fe20005000000 */
[----:B-----5:R-:W-:Y:S01]  /*12650*/  ULEA UR10, UR10, UR6, 0x18 ;  /* 0x000000060a0a7291 */ /* 0x020fe2000f8ec0ff */
[----:B------:R-:W-:-:S02]  /*12660*/  SEL R196, R196, 0xffffffe0, !P0 ;  /* 0xffffffe0c4c47807 */ /* 0x000fc40004000000 */
[----:B------:R-:W-:Y:S01]  /*12670*/  LOP3.LUT R197, R198, 0x400, RZ, 0xc0, !PT ;  /* 0x00000400c6c57812 */ /* 0x000fe200078ec0ff */
[----:B------:R-:W-:Y:S08]  /*12680*/  BRA `(.L_x_2149) ;  /* 0x0000000000f07947 */ /* 0x000ff00003800000 */
.L_x_2151:
[----:B------:R-:W2:Y:S01]  /*12690*/  LDL R206, [R1+0x1c] ;  /* 0x00001c0001ce7983 */ /* 0x000ea20000100800 */
[----:B------:R-:W1:Y:S01]  /*126a0*/  LDC.64 R4, c[0x0][0x3b8] ;  /* 0x0000ee00ff047b82 */ /* 0x000e620000000a00 */
[----:B------:R-:W-:Y:S01]  /*126b0*/  UIADD3 UR6, UPT, UPT, UR24, -0x1, URZ ;  /* 0xffffffff18067890 */ /* 0x000fe2000fffe0ff */
[----:B--2---:R-:W-:Y:S05]  /*126c0*/  LOP3.LUT R6, R206, 0x1f8, RZ, 0xc0, !PT ;  /* 0x000001f8ce067812 */ /* 0x004fea00078ec0ff */
[----:B-1----:R-:W-:Y:S01]  /*126d0*/  IMAD.WIDE.U32 R186, R4, UR6, RZ ;  /* 0x0000000604ba7c25 */ /* 0x002fe2000f8e00ff */
[----:B------:R-:W-:Y:S03]  /*126e0*/  LOP3.LUT R6, R6, 0x38, R203, 0x78, !PT ;  /* 0x0000003806067812 */ /* 0x000fe600078e78cb */
[----:B------:R-:W-:Y:S01]  /*126f0*/  IMAD R183, R5, UR6, R187 ;  /* 0x0000000605b77c24 */ /* 0x000fe2000f8e02bb */
[CC--:B------:R-:W-:Y:S01]  /*12700*/  LEA R184, P3, R186.reuse, R251.reuse, 0x7 ;  /* 0x000000fbbab87211 */ /* 0x0c0fe200078638ff */
[----:B------:R-:W-:Y:S01]  /*12710*/  IMAD.SHL.U32 R24, R186, 0x40, RZ ;  /* 0x00000040ba187824 */ /* 0x000fe200078e00ff */
[----:B------:R-:W-:Y:S02]  /*12720*/  LOP3.LUT R6, R6, 0x1e00, R206, 0xf8, !PT ;  /* 0x00001e0006067812 */ /* 0x000fe400078ef8ce */
[--C-:B------:R-:W-:Y:S02]  /*12730*/  LEA.HI.X R185, R186, R250, R183.reuse, 0x7, P3 ;  /* 0x000000fabab97211 */ /* 0x100fe400018f3cb7 */
[----:B------:R-:W-:Y:S02]  /*12740*/  ISETP.GE.AND P3, PT, R201, UR14, PT ;  /* 0x0000000ec9007c0c */ /* 0x000fe4000bf66270 */
[----:B------:R-:W-:Y:S02]  /*12750*/  LEA R252, R6, UR5, 0x1 ;  /* 0x0000000506fc7c11 */ /* 0x000fe4000f8e08ff */
[----:B------:R-:W-:Y:S02]  /*12760*/  LEA R24, P5, R4, R24, 0x5 ;  /* 0x0000001804187211 */ /* 0x000fe400078a28ff */
[----:B------:R-:W-:Y:S04]  /*12770*/  SHF.L.U64.HI R182, R186, 0x6, R183 ;  /* 0x00000006bab67819 */ /* 0x000fe800000102b7 */
[----:B------:R-:W-:Y:S02]  /*12780*/  LEA.HI.X R182, R4, R182, R5, 0x5, P5 ;  /* 0x000000b604b67211 */ /* 0x000fe400028f2c05 */
        /* <DEDUP_REMOVED lines=44> */
.L_x_2149:
[----:B------:R-:W-:Y:S04]  /*12a50*/  DEPBAR.LE SB0, 0x0 ;  /* 0x000080000000791a */ /* 0x000fe80000000000 */
[----:B------:R-:W-:Y:S01]  /*12a60*/  BAR.SYNC.DEFER_BLOCKING 0x0 ;  /* 0x0000000000007b1d */ /* 0x000fe20000010000 */
[----:B------:R-:W-:Y:S01]  /*12a70*/  IMAD.SHL.U32 R0, R203, 0x8, RZ ;  /* 0x00000008cb007824 */ /* 0x000fe200078e00ff */
[----:B------:R-:W-:Y:S01]  /*12a80*/  LOP3.LUT R202, R242, 0x7c00, RZ, 0xc0, !PT ;  /* 0x00007c00f2ca7812 */ /* 0x000fe200078ec0ff */
[----:B---3--:R-:W-:Y:S01]  /*12a90*/  IMAD.WIDE.U32 R12, R208, UR24, RZ ;  /* 0x00000018d00c7c25 */ /* 0x008fe2000f8e00ff */
[----:B-----5:R-:W-:Y:S01]  /*12aa0*/  SHF.R.U32.HI R205, RZ, 0x1, R203 ;  /* 0x00000001ffcd7819 */ /* 0x020fe200000116cb */
[----:B------:R-:W-:Y:S01]  /*12ab0*/  UISETP.GT.AND UP0, UPT, UR24, UR21, UPT ;  /* 0x000000151800728c */ /* 0x000fe2000bf04270 */
[----:B------:R-:W-:Y:S01]  /*12ac0*/  LOP3.LUT R201, R0, 0x38, RZ, 0xc0, !PT ;  /* 0x0000003800c97812 */ /* 0x000fe200078ec0ff */
[----:B------:R-:W-:Y:S01]  /*12ad0*/  IMAD R8, R209, UR24, R13 ;  /* 0x00000018d1087c24 */ /* 0x000fe2000f8e020d */
[C---:B------:R-:W-:Y:S01]  /*12ae0*/  LEA R10, P1, R12.reuse, R249, 0x7 ;  /* 0x000000f90c0a7211 */ /* 0x040fe200078238ff */
[C---:B------:R-:W-:Y:S01]  /*12af0*/  IMAD.SHL.U32 R7, R12.reuse, 0x40, RZ ;  /* 0x000000400c077824 */ /* 0x040fe200078e00ff */
[----:B------:R-:W-:Y:S01]  /*12b00*/  LOP3.LUT R15, R201, 0x40, RZ, 0xfc, !PT ;  /* 0x00000040c90f7812 */ /* 0x000fe200078efcff */
[----:B------:R1:W-:Y:S01]  /*12b10*/  STL [R1+0x1c], R0 ;  /* 0x00001c0001007387 */ /* 0x0003e20000100800 */
[CCC-:B------:R-:W-:Y:S01]  /*12b20*/  LEA.HI.X R11, R12.reuse, R248.reuse, R8.reuse, 0x7, P1 ;  /* 0x000000f80c0b7211 */ /* 0x1c0fe200008f3c08 */
[----:B------:R-:W-:Y:S01]  /*12b30*/  UMOV UR5, UR10 ;  /* 0x0000000a00057c82 */ /* 0x000fe20008000000 */
[----:B------:R-:W-:Y:S02]  /*12b40*/  ISETP.GE.AND P4, PT, R15, UR14, PT ;  /* 0x0000000e0f007c0c */ /* 0x000fe4000bf86270 */
[----:B------:R-:W-:Y:S01]  /*12b50*/  STL [R1+0x28], R15 ;  /* 0x0000280f01007387 */ /* 0x000fe20000100800 */
[----:B------:R-:W-:Y:S02]  /*12b60*/  LOP3.LUT R14, R201, 0x80, RZ, 0xfc, !PT ;  /* 0x00000080c90e7812 */ /* 0x000fe400078efcff */
[----:B------:R-:W-:Y:S02]  /*12b70*/  SHF.L.U64.HI R5, R12, 0x6, R8 ;  /* 0x000000060c057819 */ /* 0x000fe40000010208 */
[----:B------:R-:W-:Y:S01]  /*12b80*/  LEA R7, P0, R208, R7, 0x5 ;  /* 0x00000007d0077211 */ /* 0x000fe200078028ff */
[----:B------:R-:W-:Y:S01]  /*12b90*/  STL [R1+0x24], R14 ;  /* 0x0000240e01007387 */ /* 0x000fe20000100800 */
[----:B------:R-:W-:Y:S02]  /*12ba0*/  ISETP.GE.AND P1, PT, R14, UR14, PT ;  /* 0x0000000e0e007c0c */ /* 0x000fe4000bf26270 */
        /* <DEDUP_REMOVED lines=9> */
[----:B------:R-:W-:Y:S02]  /*12c40*/  ISETP.GE.AND P0, PT, R9, UR14, PT ;  /* 0x0000000e09007c0c */ /* 0x000fe4000bf06270 */
[----:B------:R-:W-:Y:S01]  /*12c50*/  @!PT LDS RZ, [RZ] ;  /* 0x00000000fffff984 */ /* 0x000fe20000000800 */
[----:B------:R-:W-:Y:S01]  /*12c60*/  @!PT LDS RZ, [RZ] ;  /* 0x00000000fffff984 */ /* 0x000fe20000000800 */
[----:B------:R-:W-:Y:S01]  /*12c70*/  @!PT LDS RZ, [RZ] ;  /* 0x00000000fffff984 */ /* 0x000fe20000000800 */
[----:B------:R-:W-:Y:S01]  /*12c80*/  @!P4 LDGSTS.E.BYPASS.LTC128B.128 [R252+0x1a000], desc[UR28][R10.64+0x80] ;  /* 0x1a0000800afccfae */ /* 0x000fe2000b981a1c */
[--C-:B----4-:R-:W-:Y:S02]  /*12c90*/  LOP3.LUT R4, R201, 0x1c0, R198.reuse, 0xf8, !PT ;  /* 0x000001c0c9047812 */ /* 0x110fe400078ef8c6 */
[----:B------:R-:W-:Y:S02]  /*12ca0*/  LOP3.LUT R2, R202, 0x200, R198, 0xf8, !PT ;  /* 0x00000200ca027812 */ /* 0x000fe400078ef8c6 */
[----:B------:R-:W-:Y:S01]  /*12cb0*/  @P4 STS.128 [R252+0x1a000], RZ ;  /* 0x01a000fffc004388 */ /* 0x000fe20000000c00 */
[----:B-1----:R-:W-:Y:S02]  /*12cc0*/  LOP3.LUT R0, R205, 0x8, RZ, 0xc0, !PT ;  /* 0x00000008cd007812 */ /* 0x002fe400078ec0ff */
[----:B------:R-:W-:Y:S02]  /*12cd0*/  LOP3.LUT R167, R4, 0x8, R203, 0x78, !PT ;  /* 0x0000000804a77812 */ /* 0x000fe400078e78cb */
[----:B------:R-:W-:Y:S01]  /*12ce0*/  @!PT LDS RZ, [RZ] ;  /* 0x00000000fffff984 */ /* 0x000fe20000000800 */
[----:B------:R-:W-:Y:S01]  /*12cf0*/  @!PT LDS RZ, [RZ] ;  /* 0x00000000fffff984 */ /* 0x000fe20000000800 */
[----:B------:R-:W-:Y:S01]  /*12d00*/  @!PT LDS RZ, [RZ] ;  /* 0x00000000fffff984 */ /* 0x000fe20000000800 */
[----:B------:R-:W-:Y:S01]  /*12d10*/  @!P1 LDGSTS.E.BYPASS.LTC128B.128 [R252+0x1c000], desc[UR28][R10.64+0x100] ;  /* 0x1c0001000afc9fae */ /* 0x000fe2000b981a1c */
[----:B------:R-:W-:Y:S04]  /*12d20*/  LOP3.LUT R0, R2, R4, R0, 0xf6, !PT ;  /* 0x0000000402007212 */ /* 0x000fe800078ef600 */
[----:B------:R-:W-:Y:S01]  /*12d30*/  @P1 STS.128 [R252+0x1c000], RZ ;  /* 0x01c000fffc001388 */ /* 0x000fe20000000c00 */
[----:B------:R-:W-:Y:S01]  /*12d40*/  IMAD R167, R167, 0x2, R197 ;  /* 0x00000002a7a77824 */ /* 0x000fe200078e02c5 */
[----:B------:R-:W-:Y:S03]  /*12d50*/  LEA R193, R0, UR5, 0x1 ;  /* 0x0000000500c17c11 */ /* 0x000fe6000f8e08ff */
[----:B------:R-:W-:Y:S01]  /*12d60*/  @!PT LDS RZ, [RZ] ;  /* 0x00000000fffff984 */ /* 0x000fe20000000800 */
[----:B------:R-:W-:Y:S01]  /*12d70*/  @!PT LDS RZ, [RZ] ;  /* 0x00000000fffff984 */ /* 0x000fe20000000800 */
[----:B------:R-:W-:Y:S01]  /*12d80*/  @!PT LDS RZ, [RZ] ;  /* 0x00000000fffff984 */ /* 0x000fe20000000800 */
[----:B------:R1:W-:Y:S01]  /*12d90*/  @!P0 LDGSTS.E.BYPASS.LTC128B.128 [R252+0x1e000], desc[UR28][R10.64+0x180] ;  /* 0x1e0001800afc8fae */ /* 0x0003e2000b981a1c */
[----:B------:R-:W-:Y:S02]  /*12da0*/  VIADD R2, R167, UR5 ;  /* 0x00000005a7027c36 */ /* 0x000fe40008000000 */
[C-C-:B------:R-:W-:Y:S02]  /*12db0*/  IMAD.IADD R165, R193.reuse, 0x1, R196.reuse ;  /* 0x00000001c1a57824 */ /* 0x140fe400078e02c4 */
[----:B------:R-:W-:Y:S01]  /*12dc0*/  @P0 STS.128 [R252+0x1e000], RZ ;  /* 0x01e000fffc000388 */ /* 0x000fe20000000c00 */
[C---:B------:R-:W-:Y:S02]  /*12dd0*/  IMAD.IADD R192, R2.reuse, 0x1, R196 ;  /* 0x0000000102c07824 */ /* 0x040fe400078e02c4 */
[--C-:B------:R-:W-:Y:S02]  /*12de0*/  IMAD.IADD R166, R193, 0x1, R204.reuse ;  /* 0x00000001c1a67824 */ /* 0x100fe400078e02cc */
[----:B------:R-:W-:Y:S01]  /*12df0*/  @!PT LDS RZ, [RZ] ;  /* 0x00000000fffff984 */ /* 0x000fe20000000800 */
[----:B------:R-:W-:Y:S01]  /*12e00*/  @!PT LDS RZ, [RZ] ;  /* 0x00000000fffff984 */ /* 0x000fe20000000800 */
[----:B------:R-:W-:Y:S01]  /*12e10*/  @!PT LDS RZ, [RZ] ;  /* 0x00000000fffff984 */ /* 0x000fe20000000800 */
[----:B------:R-:W-:Y:S01]  /*12e20*/  @!P3 LDGSTS.E.BYPASS.LTC128B.128 [R252+0x19000], desc[UR28][R6.64] ;  /* 0x1900000006fcbfae */ /* 0x000fe2000b981a1c */
[----:B------:R-:W-:Y:S02]  /*12e30*/  IMAD.IADD R2, R2, 0x1, R204 ;  /* 0x0000000102027824 */ /* 0x000fe400078e02cc */
[C---:B------:R-:W-:Y:S02]  /*12e40*/  IMAD.IADD R206, R196.reuse, 0x1, R166 ;  /* 0x00000001c4ce7824 */ /* 0x040fe400078e02a6 */
[----:B------:R-:W-:Y:S01]  /*12e50*/  @P3 STS.128 [R252+0x19000], RZ ;  /* 0x019000fffc003388 */ /* 0x000fe20000000c00 */
[----:B------:R-:W-:Y:S04]  /*12e60*/  IMAD.IADD R0, R196, 0x1, R2 ;  /* 0x00000001c4007824 */ /* 0x000fe800078e0202 */
        /* <DEDUP_REMOVED lines=15> */
[----:B------:R-:W-:Y:S05]  /*12f60*/  STL [R1+0x20], R9 ;  /* 0x0000200901007387 */ /* 0x000fea0000100800 */
[----:B------:R-:W-:Y:S05]  /*12f70*/  LDSM.16.M88.4 R32, [R193] ;  /* 0x00000000c120783b */ /* 0x000fea0000000200 */
[----:B-1----:R-:W2:Y:S05]  /*12f80*/  LDSM.16.M88.4 R8, [R167+UR5+0x10000] ;  /* 0x01000005a708783b */ /* 0x002eaa0008000200 */
[----:B------:R-:W1:Y:S05]  /*12f90*/  LDSM.16.M88.4 R16, [R167+UR5+0x10800] ;  /* 0x01080005a710783b */ /* 0x000e6a0008000200 */
[----:B------:R-:W3:Y:S05]  /*12fa0*/  LDSM.16.M88.4 R24, [R167+UR5+0x11000] ;  /* 0x01100005a718783b */ /* 0x000eea0008000200 */
[----:B------:R-:W0:Y:S05]  /*12fb0*/  LDGDEPBAR ;  /* 0x00000000000079af */ /* 0x000e2a0000000000 */
[----:B------:R-:W4:Y:S05]  /*12fc0*/  LDSM.16.M88.4 R168, [R167+UR5+0x11800] ;  /* 0x01180005a7a8783b */ /* 0x000f2a0008000200 */
[----:B------:R-:W-:Y:S05]  /*12fd0*/  LDSM.16.M88.4 R172, [R165] ;  /* 0x00000000a5ac783b */ /* 0x000fea0000000200 */
[----:B------:R-:W5:Y:S05]  /*12fe0*/  LDSM.16.M88.4 R176, [R192+0x10000] ;  /* 0x01000000c0b0783b */ /* 0x000f6a0000000200 */
[----:B------:R-:W5:Y:S05]  /*12ff0*/  LDSM.16.M88.4 R180, [R192+0x10800] ;  /* 0x01080000c0b4783b */ /* 0x000f6a0000000200 */
[----:B------:R-:W5:Y:S01]  /*13000*/  LDSM.16.M88.4 R184, [R192+0x11000] ;  /* 0x01100000c0b8783b */ /* 0x000f620000000200 */
[C---:B--2---:R-:W-:Y:S04]  /*13010*/  HMMA.16816.F32.BF16 R4, R32.reuse, R8, RZ ;  /* 0x000000082004723c */ /* 0x044fe800000418ff */
[----:B------:R-:W2:Y:S04]  /*13020*/  LDSM.16.M88.4 R188, [R192+0x11800] ;  /* 0x01180000c0bc783b */ /* 0x000ea80000000200 */
[C---:B------:R-:W-:Y:S08]  /*13030*/  HMMA.16816.F32.BF16 R8, R32.reuse, R10, RZ ;  /* 0x0000000a2008723c */ /* 0x040ff000000418ff */
[C---:B-1----:R-:W-:Y:S08]  /*13040*/  HMMA.16816.F32.BF16 R12, R32.reuse, R16, RZ ;  /* 0x00000010200c723c */ /* 0x042ff000000418ff */
[C---:B------:R-:W-:Y:S08]  /*13050*/  HMMA.16816.F32.BF16 R16, R32.reuse, R18, RZ ;  /* 0x000000122010723c */ /* 0x040ff000000418ff */
[C---:B---3--:R-:W-:Y:S08]  /*13060*/  HMMA.16816.F32.BF16 R20, R32.reuse, R24, RZ ;  /* 0x000000182014723c */ /* 0x048ff000000418ff */
[C---:B------:R-:W-:Y:S08]  /*13070*/  HMMA.16816.F32.BF16 R24, R32.reuse, R26, RZ ;  /* 0x0000001a2018723c */ /* 0x040ff000000418ff */
[C---:B----4-:R-:W-:Y:S08]  /*13080*/  HMMA.16816.F32.BF16 R28, R32.reuse, R168, RZ ;  /* 0x000000a8201c723c */ /* 0x050ff000000418ff */
[----:B------:R-:W-:Y:S01]  /*13090*/  HMMA.16816.F32.BF16 R32, R32, R170, RZ ;  /* 0x000000aa2020723c */ /* 0x000fe200000418ff */
[----:B------:R-:W-:Y:S07]  /*130a0*/  LDSM.16.M88.4 R168, [R166] ;  /* 0x00000000a6a8783b */ /* 0x000fee0000000200 */
[C---:B-----5:R-:W-:Y:S08]  /*130b0*/  HMMA.16816.F32.BF16 R4, R172.reuse, R176, R4 ;  /* 0x000000b0ac04723c */ /* 0x060ff00000041804 */
        /* <DEDUP_REMOVED lines=10> */
[----:B------:R-:W2:Y:S05]  /*13160*/  LDSM.16.M88.4 R172, [R2+0x11800] ;  /* 0x0118000002ac783b */ /* 0x000eaa0000000200 */
[----:B------:R-:W-:Y:S02]  /*13170*/  LDSM.16.M88.4 R188, [R0+0x11000] ;  /* 0x0110000000bc783b */ /* 0x000fe40000000200 */
[C---:B-1----:R-:W-:Y:S08]  /*13180*/  HMMA.16816.F32.BF16 R4, R168.reuse, R176, R4 ;  /* 0x000000b0a804723c */ /* 0x042ff00000041804 */
[C---:B------:R-:W-:Y:S01]  /*13190*/  HMMA.16816.F32.BF16 R8, R168.reuse, R178, R8 ;  /* 0x000000b2a808723c */ /* 0x040fe20000041808 */
[----:B------:R-:W-:Y:S07]  /*131a0*/  LDSM.16.M88.4 R176, [R206] ;  /* 0x00000000ceb0783b */ /* 0x000fee0000000200 */
[C---:B---3--:R-:W-:Y:S08]  /*131b0*/  HMMA.16816.F32.BF16 R12, R168.reuse, R180, R12 ;  /* 0x000000b4a80c723c */ /* 0x048ff0000004180c */
[C---:B------:R-:W-:Y:S01]  /*131c0*/  HMMA.16816.F32.BF16 R16, R168.reuse, R182, R16 ;  /* 0x000000b6a810723c */ /* 0x040fe20000041810 */
[----:B------:R-:W1:Y:S07]  /*131d0*/  LDSM.16.M88.4 R180, [R0+0x10000] ;  /* 0x0100000000b4783b */ /* 0x000e6e0000000200 */
[C---:B----4-:R-:W-:Y:S08]  /*131e0*/  HMMA.16816.F32.BF16 R20, R168.reuse, R184, R20 ;  /* 0x000000b8a814723c */ /* 0x050ff00000041814 */
[C---:B------:R-:W-:Y:S01]  /*131f0*/  HMMA.16816.F32.BF16 R24, R168.reuse, R186, R24 ;  /* 0x000000baa818723c */ /* 0x040fe20000041818 */
[----:B------:R-:W3:Y:S07]  /*13200*/  LDSM.16.M88.4 R184, [R0+0x10800] ;  /* 0x0108000000b8783b */ /* 0x000eee0000000200 */
[C---:B--2---:R-:W-:Y:S08]  /*13210*/  HMMA.16816.F32.BF16 R28, R168.reuse, R172, R28 ;  /* 0x000000aca81c723c */ /* 0x044ff0000004181c */
[----:B------:R-:W-:Y:S01]  /*13220*/  HMMA.16816.F32.BF16 R32, R168, R174, R32 ;  /* 0x000000aea820723c */ /* 0x000fe20000041820 */
[----:B------:R-:W2:Y:S05]  /*13230*/  LDSM.16.M88.4 R168, [R0+0x11800] ;  /* 0x0118000000a8783b */ /* 0x000eaa0000000200 */
[----:B------:R-:W-:Y:S02]  /*13240*/  LDSM.16.M88.4 R172, [R193+0x4000] ;  /* 0x00400000c1ac783b */ /* 0x000fe40000000200 */
[C---:B-1----:R-:W-:Y:S08]  /*13250*/  HMMA.16816.F32.BF16 R4, R176.reuse, R180, R4 ;  /* 0x000000b4b004723c */ /* 0x042ff00000041804 */
[C---:B------:R-:W-:Y:S01]  /*13260*/  HMMA.16816.F32.BF16 R8, R176.reuse, R182, R8 ;  /* 0x000000b6b008723c */ /* 0x040fe20000041808 */
[----:B------:R-:W1:Y:S07]  /*13270*/  LDSM.16.M88.4 R180, [R167+UR5+0x12000] ;  /* 0x01200005a7b4783b */ /* 0x000e6e0008000200 */
[C---:B---3--:R-:W-:Y:S08]  /*13280*/  HMMA.16816.F32.BF16 R12, R176.reuse, R184, R12 ;  /* 0x000000b8b00c723c */ /* 0x048ff0000004180c */
[C---:B------:R-:W-:Y:S01]  /*13290*/  HMMA.16816.F32.BF16 R16, R176.reuse, R186, R16 ;  /* 0x000000bab010723c */ /* 0x040fe20000041810 */
[----:B------:R-:W3:Y:S07]  /*132a0*/  LDSM.16.M88.4 R184, [R167+UR5+0x12800] ;  /* 0x01280005a7b8783b */ /* 0x000eee0008000200 */
[C---:B------:R-:W-:Y:S08]  /*132b0*/  HMMA.16816.F32.BF16 R20, R176.reuse, R188, R20 ;  /* 0x000000bcb014723c */ /* 0x040ff00000041814 */
[C---:B------:R-:W-:Y:S01]  /*132c0*/  HMMA.16816.F32.BF16 R24, R176.reuse, R190, R24 ;  /* 0x000000beb018723c */ /* 0x040fe20000041818 */
[----:B------:R-:W4:Y:S07]  /*132d0*/  LDSM.16.M88.4 R188, [R167+UR5+0x13000] ;  /* 0x01300005a7bc783b */ /* 0x000f2e0008000200 */
[C---:B--2---:R-:W-:Y:S08]  /*132e0*/  HMMA.16816.F32.BF16 R28, R176.reuse, R168, R28 ;  /* 0x000000a8b01c723c */ /* 0x044ff0000004181c */
[----:B------:R-:W-:Y:S01]  /*132f0*/  HMMA.16816.F32.BF16 R32, R176, R170, R32 ;  /* 0x000000aab020723c */ /* 0x000fe20000041820 */
[----:B------:R-:W2:Y:S05]  /*13300*/  LDSM.16.M88.4 R168, [R167+UR5+0x13800] ;  /* 0x01380005a7a8783b */ /* 0x000eaa0008000200 */
[----:B------:R-:W-:Y:S02]  /*13310*/  LDSM.16.M88.4 R176, [R165+0x4000] ;  /* 0x00400000a5b0783b */ /* 0x000fe40000000200 */
        /* <DEDUP_REMOVED lines=45> */
[C---:B----4-:R-:W-:Y:S08]  /*135f0*/  HMMA.16816.F32.BF16 R20, R176.reuse, R188, R20 ;  /* 0x000000bcb014723c */ /* 0x050ff00000041814 */
        /* <DEDUP_REMOVED lines=66> */
[----:B------:R-:W4:Y:S05]  /*13a20*/  LDSM.16.M88.4 R188, [R192+0x17000] ;  /* 0x01700000c0bc783b */ /* 0x000f2a0000000200 */
[----:B------:R-:W5:Y:S02]  /*13a30*/  LDSM.16.M88.4 R192, [R192+0x17800] ;  /* 0x01780000c0c0783b */ /* 0x000f640000000200 */
[C---:B--2---:R-:W-:Y:S08]  /*13a40*/  HMMA.16816.F32.BF16 R28, R172.reuse, R168, R28 ;  /* 0x000000a8ac1c723c */ /* 0x044ff0000004181c */
[----:B------:R-:W-:Y:S01]  /*13a50*/  HMMA.16816.F32.BF16 R32, R172, R170, R32 ;  /* 0x000000aaac20723c */ /* 0x000fe20000041820 */
[----:B------:R-:W-:Y:S05]  /*13a60*/  LDSM.16.M88.4 R168, [R166+0xc000] ;  /* 0x00c00000a6a8783b */ /* 0x000fea0000000200 */
[----:B------:R-:W2:Y:S02]  /*13a70*/  LDSM.16.M88.4 R172, [R2+0x16000] ;  /* 0x0160000002ac783b */ /* 0x000ea40000000200 */
        /* <DEDUP_REMOVED lines=11> */
[----:B------:R4:W5:Y:S05]  /*13b30*/  LDSM.16.M88.4 R176, [R2+0x17800] ;  /* 0x0178000002b0783b */ /* 0x00096a0000000200 */
[----:B------:R-:W5:Y:S02]  /*13b40*/  LDSM.16.M88.4 R192, [R0+0x16000] ;  /* 0x0160000000c0783b */ /* 0x000f640000000200 */
[C---:B--2---:R-:W-:Y:S08]  /*13b50*/  HMMA.16816.F32.BF16 R4, R168.reuse, R172, R4 ;  /* 0x000000aca804723c */ /* 0x044ff00000041804 */
[C---:B------:R-:W-:Y:S01]  /*13b60*/  HMMA.16816.F32.BF16 R8, R168.reuse, R174, R8 ;  /* 0x000000aea808723c */ /* 0x040fe20000041808 */
[----:B------:R-:W2:Y:S07]  /*13b70*/  LDSM.16.M88.4 R172, [R0+0x16800] ;  /* 0x0168000000ac783b */ /* 0x000eae0000000200 */
[C---:B-1----:R-:W-:Y:S01]  /*13b80*/  HMMA.16816.F32.BF16 R12, R168.reuse, R180, R12 ;  /* 0x000000b4a80c723c */ /* 0x042fe2000004180c */
[----:B----4-:R-:W-:Y:S07]  /*13b90*/  IMAD.U32 R2, RZ, RZ, UR24 ;  /* 0x00000018ff027e24 */ /* 0x010fee000f8e00ff */
[C---:B------:R-:W-:Y:S08]  /*13ba0*/  HMMA.16816.F32.BF16 R16, R168.reuse, R182, R16 ;  /* 0x000000b6a810723c */ /* 0x040ff00000041810 */
[C---:B---3--:R-:W-:Y:S08]  /*13bb0*/  HMMA.16816.F32.BF16 R20, R168.reuse, R184, R20 ;  /* 0x000000b8a814723c */ /* 0x048ff00000041814 */
[C---:B------:R-:W-:Y:S08]  /*13bc0*/  HMMA.16816.F32.BF16 R24, R168.reuse, R186, R24 ;  /* 0x000000baa818723c */ /* 0x040ff00000041818 */
[C---:B-----5:R-:W-:Y:S03]  /*13bd0*/  HMMA.16816.F32.BF16 R28, R168.reuse, R176, R28 ;  /* 0x000000b0a81c723c */ /* 0x060fe6000004181c */
[----:B------:R-:W-:Y:S05]  /*13be0*/  IMAD.SHL.U32 R177, R203, 0x2, RZ ;  /* 0x00000002cbb17824 */ /* 0x000fea00078e00ff */
[----:B------:R-:W-:Y:S01]  /*13bf0*/  LOP3.LUT R176, R177, 0x6, RZ, 0xc0, !PT ;  /* 0x00000006b1b07812 */ /* 0x000fe200078ec0ff */
[----:B------:R-:W-:Y:S01]  /*13c00*/  HMMA.16816.F32.BF16 R32, R168, R178, R32 ;  /* 0x000000b2a820723c */ /* 0x000fe20000041820 */
[----:B------:R-:W1:Y:S03]  /*13c10*/  LDSM.16.M88.4 R168, [R0+0x17000] ;  /* 0x0170000000a8783b */ /* 0x000e660000000200 */
[----:B------:R-:W-:Y:S04]  /*13c20*/  IMAD R2, R2, 0x40, R176 ;  /* 0x0000004002027824 */ /* 0x000fe800078e02b0 */
[C---:B------:R-:W-:Y:S05]  /*13c30*/  HMMA.16816.F32.BF16 R4, R188.reuse, R192, R4 ;  /* 0x000000c0bc04723c */ /* 0x040fea0000041804 */
[CC--:B------:R-:W-:Y:S01]  /*13c40*/  ISETP.GT.AND P6, PT, R247.reuse, R2.reuse, PT ;  /* 0x00000002f700720c */ /* 0x0c0fe20003fc4270 */
[C---:B------:R-:W-:Y:S02]  /*13c50*/  VIADD R165, R2.reuse, 0x1 ;  /* 0x0000000102a57836 */ /* 0x040fe40000000000 */
[C---:B------:R-:W-:Y:S03]  /*13c60*/  HMMA.16816.F32.BF16 R8, R188.reuse, R194, R8 ;  /* 0x000000c2bc08723c */ /* 0x040fe60000041808 */
[-C--:B------:R-:W-:Y:S01]  /*13c70*/  ISETP.GT.AND P5, PT, R247, R165.reuse, PT ;  /* 0x000000a5f700720c */ /* 0x080fe20003fa4270 */
[C---:B------:R-:W-:Y:S02]  /*13c80*/  VIADD R167, R2.reuse, 0x8 ;  /* 0x0000000802a77836 */ /* 0x040fe40000000000 */
[----:B------:R-:W-:Y:S02]  /*13c90*/  VIADD R179, R2, 0x9 ;  /* 0x0000000902b37836 */ /* 0x000fe40000000000 */
[C---:B--2---:R-:W-:Y:S03]  /*13ca0*/  HMMA.16816.F32.BF16 R12, R188.reuse, R172, R12 ;  /* 0x000000acbc0c723c */ /* 0x044fe6000004180c */
[----:B------:R-:W-:Y:S02]  /*13cb0*/  FSEL R166, R4, -INF , !P6 ;  /* 0xff80000004a67808 */ /* 0x000fe40007000000 */
[----:B------:R-:W-:Y:S02]  /*13cc0*/  FSEL R172, R5, -INF , !P5 ;  /* 0xff80000005ac7808 */ /* 0x000fe40006800000 */
[C---:B------:R-:W-:Y:S01]  /*13cd0*/  ISETP.GT.AND P6, PT, R241.reuse, R2, PT ;  /* 0x00000002f100720c */ /* 0x040fe20003fc4270 */
[C---:B------:R-:W-:Y:S03]  /*13ce0*/  HMMA.16816.F32.BF16 R16, R188.reuse, R174, R16 ;  /* 0x000000aebc10723c */ /* 0x040fe60000041810 */
[----:B------:R-:W-:Y:S01]  /*13cf0*/  ISETP.GT.AND P5, PT, R241, R165, PT ;  /* 0x000000a5f100720c */ /* 0x000fe20003fa4270 */
[----:B------:R-:W-:Y:S01]  /*13d00*/  VIADD R174, R2, 0x10 ;  /* 0x0000001002ae7836 */ /* 0x000fe20000000000 */
[----:B------:R-:W-:Y:S01]  /*13d10*/  FSEL R173, R6, -INF , !P6 ;  /* 0xff80000006ad7808 */ /* 0x000fe20007000000 */
[----:B------:R-:W-:Y:S01]  /*13d20*/  VIADD R175, R2, 0x28 ;  /* 0x0000002802af7836 */ /* 0x000fe20000000000 */
[----:B------:R-:W-:Y:S02]  /*13d30*/  FSEL R178, R7, -INF , !P5 ;  /* 0xff80000007b27808 */ /* 0x000fe40006800000 */
[C---:B------:R-:W-:Y:S01]  /*13d40*/  ISETP.GT.AND P6, PT, R247.reuse, R167, PT ;  /* 0x000000a7f700720c */ /* 0x040fe20003fc4270 */
[----:B------:R2:W3:Y:S01]  /*13d50*/  LDSM.16.M88.4 R4, [R0+0x17800] ;  /* 0x017800000004783b */ /* 0x0004e20000000200 */
[----:B------:R-:W-:Y:S01]  /*13d60*/  ISETP.GT.AND P5, PT, R247, R179, PT ;  /* 0x000000b3f700720c */ /* 0x000fe20003fa4270 */
[----:B------:R-:W-:Y:S04]  /*13d70*/  DEPBAR.LE SB0, 0x0 ;  /* 0x000080000000791a */ /* 0x000fe80000000000 */
[----:B------:R-:W-:Y:S01]  /*13d80*/  FSEL R8, R8, -INF , !P6 ;  /* 0xff80000008087808 */ /* 0x000fe20007000000 */
[----:B------:R-:W-:Y:S01]  /*13d90*/  BAR.SYNC.DEFER_BLOCKING 0x0 ;  /* 0x0000000000007b1d */ /* 0x000fe20000010000 */
[----:B------:R-:W-:Y:S01]  /*13da0*/  ISETP.GT.AND P6, PT, R241, R167, PT ;  /* 0x000000a7f100720c */ /* 0x000fe20003fc4270 */
[C---:B-1----:R-:W-:Y:S05]  /*13db0*/  HMMA.16816.F32.BF16 R20, R188.reuse, R168, R20 ;  /* 0x000000a8bc14723c */ /* 0x042fea0000041814 */
[----:B------:R-:W-:Y:S01]  /*13dc0*/  FSEL R9, R9, -INF , !P5 ;  /* 0xff80000009097808 */ /* 0x000fe20006800000 */
[----:B------:R-:W-:Y:S01]  /*13dd0*/  VIADD R168, R2, 0x18 ;  /* 0x0000001802a87836 */ /* 0x000fe20000000000 */
[----:B------:R-:W-:Y:S01]  /*13de0*/  ISETP.GT.AND P5, PT, R241, R179, PT ;  /* 0x000000b3f100720c */ /* 0x000fe20003fa4270 */
[C---:B------:R-:W-:Y:S03]  /*13df0*/  HMMA.16816.F32.BF16 R24, R188.reuse, R170, R24 ;  /* 0x000000aabc18723c */ /* 0x040fe60000041818 */
[----:B------:R-:W-:Y:S01]  /*13e00*/  FSEL R10, R10, -INF , !P6 ;  /* 0xff8000000a0a7808 */ /* 0x000fe20007000000 */
[C---:B------:R-:W-:Y:S01]  /*13e10*/  VIADD R170, R2.reuse, 0x20 ;  /* 0x0000002002aa7836 */ /* 0x040fe20000000000 */
[----:B------:R-:W-:Y:S01]  /*13e20*/  ISETP.GT.AND P6, PT, R247, R174, PT ;  /* 0x000000aef700720c */ /* 0x000fe20003fc4270 */
[----:B--2---:R-:W-:Y:S01]  /*13e30*/  VIADD R0, R2, 0x11 ;  /* 0x0000001102007836 */ /* 0x004fe20000000000 */
[----:B------:R-:W-:Y:S02]  /*13e40*/  FSEL R11, R11, -INF , !P5 ;  /* 0xff8000000b0b7808 */ /* 0x000fe40006800000 */
[----:B------:R-:W-:Y:S02]  /*13e50*/  FSEL R12, R12, -INF , !P6 ;  /* 0xff8000000c0c7808 */ /* 0x000fe40007000000 */
[----:B------:R-:W-:Y:S02]  /*13e60*/  ISETP.GT.AND P5, PT, R247, R0, PT ;  /* 0x00000000f700720c */ /* 0x000fe40003fa4270 */
[----:B------:R-:W-:Y:S02]  /*13e70*/  ISETP.GT.AND P6, PT, R241, R174, PT ;  /* 0x000000aef100720c */ /* 0x000fe40003fc4270 */
[----:B------:R-:W-:Y:S01]  /*13e80*/  FSEL R169, R13, -INF , !P5 ;  /* 0xff8000000da97808 */ /* 0x000fe20006800000 */
[----:B------:R-:W-:Y:S01]  /*13e90*/  VIADD R13, R2, 0x19 ;  /* 0x00000019020d7836 */ /* 0x000fe20000000000 */
[----:B------:R-:W-:Y:S02]  /*13ea0*/  ISETP.GT.AND P5, PT, R241, R0, PT ;  /* 0x00000000f100720c */ /* 0x000fe40003fa4270 */
[----:B------:R-:W-:Y:S02]  /*13eb0*/  FSEL R14, R14, -INF , !P6 ;  /* 0xff8000000e0e7808 */ /* 0x000fe40007000000 */
[----:B------:R-:W-:Y:S02]  /*13ec0*/  FSEL R15, R15, -INF , !P5 ;  /* 0xff8000000f0f7808 */ /* 0x000fe40006800000 */
[CC--:B------:R-:W-:Y:S01]  /*13ed0*/  ISETP.GT.AND P6, PT, R247.reuse, R168.reuse, PT ;  /* 0x000000a8f700720c */ /* 0x0c0fe20003fc4270 */
[C---:B---3--:R-:W-:Y:S03]  /*13ee0*/  HMMA.16816.F32.BF16 R28, R188.reuse, R4, R28 ;  /* 0x00000004bc1c723c */ /* 0x048fe6000004181c */
[-C--:B------:R-:W-:Y:S02]  /*13ef0*/  ISETP.GT.AND P5, PT, R247, R13.reuse, PT ;  /* 0x0000000df700720c */ /* 0x080fe40003fa4270 */
[----:B------:R-:W-:Y:S02]  /*13f00*/  FSEL R16, R16, -INF , !P6 ;  /* 0xff80000010107808 */ /* 0x000fe40007000000 */
[----:B------:R-:W-:Y:S01]  /*13f10*/  ISETP.GT.AND P6, PT, R241, R168, PT ;  /* 0x000000a8f100720c */ /* 0x000fe20003fc4270 */
[----:B------:R-:W-:Y:S03]  /*13f20*/  HMMA.16816.F32.BF16 R32, R188, R6, R32 ;  /* 0x00000006bc20723c */ /* 0x000fe60000041820 */
[----:B------:R-:W-:Y:S01]  /*13f30*/  FSEL R171, R17, -INF , !P5 ;  /* 0xff80000011ab7808 */ /* 0x000fe20006800000 */
[C---:B------:R-:W-:Y:S01]  /*13f40*/  VIADD R17, R2.reuse, 0x21 ;  /* 0x0000002102117836 */ /* 0x040fe20000000000 */
[----:B------:R-:W-:Y:S01]  /*13f50*/  ISETP.GT.AND P5, PT, R241, R13, PT ;  /* 0x0000000df100720c */ /* 0x000fe20003fa4270 */
[----:B------:R-:W-:Y:S01]  /*13f60*/  VIADD R7, R2, 0x30 ;  /* 0x0000003002077836 */ /* 0x000fe20000000000 */
[----:B------:R-:W-:Y:S02]  /*13f70*/  FSEL R18, R18, -INF , !P6 ;  /* 0xff80000012127808 */ /* 0x000fe40007000000 */
[-C--:B------:R-:W-:Y:S02]  /*13f80*/  ISETP.GT.AND P6, PT, R247, R170.reuse, PT ;  /* 0x000000aaf700720c */ /* 0x080fe40003fc4270 */
[----:B------:R-:W-:Y:S02]  /*13f90*/  FSEL R19, R19, -INF , !P5 ;  /* 0xff80000013137808 */ /* 0x000fe40006800000 */
[-C--:B------:R-:W-:Y:S02]  /*13fa0*/  ISETP.GT.AND P5, PT, R247, R17.reuse, PT ;  /* 0x00000011f700720c */ /* 0x080fe40003fa4270 */
[----:B------:R-:W-:Y:S02]  /*13fb0*/  FSEL R20, R20, -INF , !P6 ;  /* 0xff80000014147808 */ /* 0x000fe40007000000 */
[----:B------:R-:W-:Y:S02]  /*13fc0*/  ISETP.GT.AND P6, PT, R241, R170, PT ;  /* 0x000000aaf100720c */ /* 0x000fe40003fc4270 */
        /* <DEDUP_REMOVED lines=12> */
[----:B------:R-:W-:Y:S02]  /*14090*/  FSEL R27, R27, -INF , !P5 ;  /* 0xff8000001b1b7808 */ /* 0x000fe40006800000 */
[----:B------:R-:W-:Y:S01]  /*140a0*/  ISETP.GE.AND P6, PT, R2, R246, PT ;  /* 0x000000f60200720c */ /* 0x000fe20003fc6270 */
[----:B------:R-:W-:Y:S01]  /*140b0*/  @!UPT UIADD3 URZ, UPT, UPT, URZ, URZ, URZ ;  /* 0x000000fffffff290 */ /* 0x000fe2000fffe0ff */
[----:B------:R-:W-:Y:S11]  /*140c0*/  BRA.U.ANY UP0, `(.L_x_2151) ;  /* 0xffffffe500707547 */ /* 0x000ff6000b93ffff */
.L_x_2150:
[----:B------:R-:W2:Y:S01]  /*140d0*/  LDL.64 R188, [R1+0x10] ;  /* 0x0000100001bc7983 */ /* 0x000ea20000100a00 */
[C---:B------:R-:W-:Y:S01]  /*140e0*/  ISETP.GE.AND P4, PT, R2.reuse, R245, PT ;  /* 0x000000f50200720c */ /* 0x040fe20003f86270 */
[C---:B-1----:R-:W-:Y:S01]  /*140f0*/  VIADD R5, R2.reuse, 0x31 ;  /* 0x0000003102057836 */ /* 0x042fe20000000000 */
[-C--:B------:R-:W-:Y:S01]  /*14100*/  ISETP.GT.AND P5, PT, R241, R7.reuse, PT ;  /* 0x00000007f100720c */ /* 0x080fe20003fa4270 */
[C---:B------:R-:W-:Y:S01]  /*14110*/  VIADD R4, R2.reuse, 0x38 ;  /* 0x0000003802047836 */ /* 0x040fe20000000000 */
[C---:B------:R-:W-:Y:S01]  /*14120*/  ISETP.GT.AND P1, PT, R247.reuse, R7, PT ;  /* 0x00000007f700720c */ /* 0x040fe20003f24270 */
[----:B------:R-:W3:Y:S01]  /*14130*/  LDL.64 R186, [R1] ;  /* 0x0000000001ba7983 */ /* 0x000ee20000100a00 */
[----:B------:R-:W-:Y:S01]  /*14140*/  VIADD R2, R2, 0x39 ;  /* 0x0000003902027836 */ /* 0x000fe20000000000 */
[----:B------:R-:W-:Y:S01]  /*14150*/  FSEL R30, R30, -INF , !P5 ;  /* 0xff8000001e1e7808 */ /* 0x000fe20006800000 */
[----:B------:R-:W-:Y:S01]  /*14160*/  USHF.L.U32 UR6, UR24, 0x1, URZ ;  /* 0x0000000118067899 */ /* 0x000fe200080006ff */
[CC--:B------:R-:W-:Y:S01]  /*14170*/  ISETP.GT.AND P0, PT, R247.reuse, R5.reuse, PT ;  /* 0x00000005f700720c */ /* 0x0c0fe20003f04270 */
[----:B------:R-:W-:Y:S01]  /*14180*/  UIADD3 UR13, UPT, UPT, UR34, -0x61c88647, URZ ;  /* 0x9e3779b9220d7890 */ /* 0x000fe2000fffe0ff */
[----:B------:R-:W4:Y:S01]  /*14190*/  LDL.64 R194, [R1+0x8] ;  /* 0x0000080001c27983 */ /* 0x000f220000100a00 */
[----:B------:R-:W-:Y:S01]  /*141a0*/  ISETP.GT.AND P5, PT, R247, R2, PT ;  /* 0x00000002f700720c */ /* 0x000fe20003fa4270 */
[----:B------:R-:W-:Y:S01]  /*141b0*/  UIADD3 UR12, UPT, UPT, UR34, 0x3c6ef372, URZ ;  /* 0x3c6ef372220c7890 */ /* 0x000fe2000fffe0ff */
[----:B------:R-:W-:Y:S01]  /*141c0*/  FSEL R183, R28, -INF , !P1 ;  /* 0xff8000001cb77808 */ /* 0x000fe20004800000 */
[----:B------:R-:W-:Y:S01]  /*141d0*/  UIADD3 UR8, UPT, UPT, UR35, 0x76cf5d0a, URZ ;  /* 0x76cf5d0a23087890 */ /* 0x000fe2000fffe0ff */
[----:B------:R-:W-:Y:S01]  /*141e0*/  FSEL R182, R29, -INF , !P0 ;  /* 0xff8000001db67808 */ /* 0x000fe20004000000 */
[----:B------:R-:W1:Y:S01]  /*141f0*/  S2R R184, SR_TID.X ;  /* 0x0000000000b87919 */ /* 0x000e620000002100 */
[----:B------:R-:W-:Y:S01]  /*14200*/  FSEL R33, R33, -INF , !P5 ;  /* 0xff80000021217808 */ /* 0x000fe20006800000 */
[----:B------:R-:W-:Y:S01]  /*14210*/  UIADD3 UR7, UPT, UPT, UR34, -0x255992d5, URZ ;  /* 0xdaa66d2b22077890 */ /* 0x000fe2000fffe0ff */
[----:B------:R-:W-:Y:S01]  /*14220*/  ISETP.GT.AND P1, PT, R241, R5, PT ;  /* 0x00000005f100720c */ /* 0x000fe20003f24270 */
[----:B------:R-:W1:Y:S01]  /*14230*/  S2R R192, SR_CTAID.X ;  /* 0x0000000000c07919 */ /* 0x000e620000002500 */
[----:B------:R-:W-:Y:S01]  /*14240*/  ISETP.GT.AND P0, PT, R247, R4, PT ;  /* 0x00000004f700720c */ /* 0x000fe20003f04270 */
[----:B------:R-:W-:Y:S01]  /*14250*/  UIADD3 UR9, UPT, UPT, UR34, 0x78dde6e4, URZ ;  /* 0x78dde6e422097890 */ /* 0x000fe2000fffe0ff */
[----:B------:R-:W-:Y:S01]  /*14260*/  ISETP.GE.AND P5, PT, R165, R246, PT ;  /* 0x000000f6a500720c */ /* 0x000fe20003fa6270 */
[----:B------:R-:W-:Y:S01]  /*14270*/  STL.64 [R1+0x48], R204 ;  /* 0x000048cc01007387 */ /* 0x000fe20000100a00 */
[----:B------:R-:W-:Y:S01]  /*14280*/  FSEL R32, R32, -INF , !P0 ;  /* 0xff80000020207808 */ /* 0x000fe20004000000 */
[----:B------:R-:W-:Y:S01]  /*14290*/  UISETP.GT.AND UP0, UPT, UR24, UR21, UPT ;  /* 0x000000151800728c */ /* 0x000fe2000bf04270 */
[----:B------:R-:W-:Y:S01]  /*142a0*/  FSEL R172, R172, -INF , !P5 ;  /* 0xff800000acac7808 */ /* 0x000fe20006800000 */
[----:B------:R-:W-:Y:S01]  /*142b0*/  UIADD3 UR24, UPT, UPT, UR24, -0x1, URZ ;  /* 0xffffffff18187890 */ /* 0x000fe2000fffe0ff */
[----:B------:R-:W-:Y:S01]  /*142c0*/  FSEL R31, R31, -INF , !P1 ;  /* 0xff8000001f1f7808 */ /* 0x000fe20004800000 */
[----:B------:R-:W-:Y:S01]  /*142d0*/  STL.64 [R1+0x40], R176 ;  /* 0x000040b001007387 */ /* 0x000fe20000100a00 */
[C---:B------:R-:W-:Y:S02]  /*142e0*/  ISETP.GT.AND P1, PT, R241.reuse, R4, PT ;  /* 0x00000004f100720c */ /* 0x040fe40003f24270 */
[----:B------:R-:W-:Y:S02]  /*142f0*/  ISETP.GT.AND P0, PT, R241, R2, PT ;  /* 0x00000002f100720c */ /* 0x000fe40003f04270 */
[-C--:B------:R-:W-:Y:S02]  /*14300*/  ISETP.GE.AND P5, PT, R179, R246.reuse, PT ;  /* 0x000000f6b300720c */ /* 0x080fe40003fa6270 */
[----:B------:R-:W-:Y:S02]  /*14310*/  FSEL R166, R166, -INF , !P6 ;  /* 0xff800000a6a67808 */ /* 0x000fe40007000000 */
[----:B------:R-:W-:Y:S02]  /*14320*/  FSEL R34, R34, -INF , !P1 ;  /* 0xff80000022227808 */ /* 0x000fe40004800000 */
[----:B------:R-:W-:Y:S02]  /*14330*/  FSEL R35, R35, -INF , !P0 ;  /* 0xff80000023237808 */ /* 0x000fe40004000000 */
[----:B------:R-:W-:Y:S02]  /*14340*/  FSEL R6, R9, -INF , !P5 ;  /* 0xff80000009067808 */ /* 0x000fe40006800000 */
[-C--:B------:R-:W-:Y:S02]  /*14350*/  ISETP.GE.AND P6, PT, R167, R245.reuse, PT ;  /* 0x000000f5a700720c */ /* 0x080fe40003fc6270 */
[-C--:B------:R-:W-:Y:S02]  /*14360*/  ISETP.GE.AND P1, PT, R165, R245.reuse, PT ;  /* 0x000000f5a500720c */ /* 0x080fe40003f26270 */
[-C--:B------:R-:W-:Y:S02]  /*14370*/  ISETP.GE.AND P0, PT, R167, R246.reuse, PT ;  /* 0x000000f6a700720c */ /* 0x080fe40003f06270 */
[-C--:B------:R-:W-:Y:S02]  /*14380*/  ISETP.GE.AND P5, PT, R0, R246.reuse, PT ;  /* 0x000000f60000720c */ /* 0x080fe40003fa6270 */
[----:B------:R-:W-:Y:S02]  /*14390*/  FSEL R173, R173, -INF , !P4 ;  /* 0xff800000adad7808 */ /* 0x000fe40006000000 */
[----:B------:R-:W-:Y:S02]  /*143a0*/  FSEL R10, R10, -INF , !P6 ;  /* 0xff8000000a0a7808 */ /* 0x000fe40007000000 */
[-C--:B------:R-:W-:Y:S02]  /*143b0*/  ISETP.GE.AND P4, PT, R179, R245.reuse, PT ;  /* 0x000000f5b300720c */ /* 0x080fe40003f86270 */
[----:B------:R-:W-:Y:S02]  /*143c0*/  FSEL R178, R178, -INF , !P1 ;  /* 0xff800000b2b27808 */ /* 0x000fe40004800000 */
[----:B------:R-:W-:Y:S02]  /*143d0*/  FSEL R24, R8, -INF , !P0 ;  /* 0xff80000008187808 */ /* 0x000fe40004000000 */
[----:B------:R-:W-:Y:S02]  /*143e0*/  FSEL R28, R169, -INF , !P5 ;  /* 0xff800000a91c7808 */ /* 0x000fe40006800000 */
[-C--:B------:R-:W-:Y:S02]  /*143f0*/  ISETP.GE.AND P6, PT, R0, R245.reuse, PT ;  /* 0x000000f50000720c */ /* 0x080fe40003fc6270 */
[----:B------:R-:W-:Y:S02]  /*14400*/  ISETP.GE.AND P5, PT, R13, R246, PT ;  /* 0x000000f60d00720c */ /* 0x000fe40003fa6270 */
[----:B------:R-:W-:Y:S02]  /*14410*/  FMNMX3.FTZ R0, R3, R166, R172, !PT ;  /* 0x000000a603007276 */ /* 0x000fe400078100ac */
[CC--:B------:R-:W-:Y:S02]  /*14420*/  ISETP.GE.AND P1, PT, R174.reuse, R246.reuse, PT ;  /* 0x000000f6ae00720c */ /* 0x0c0fe40003f26270 */
[-C--:B------:R-:W-:Y:S02]  /*14430*/  ISETP.GE.AND P0, PT, R174, R245.reuse, PT ;  /* 0x000000f5ae00720c */ /* 0x080fe40003f06270 */
[----:B------:R-:W-:Y:S02]  /*14440*/  FSEL R11, R11, -INF , !P4 ;  /* 0xff8000000b0b7808 */ /* 0x000fe40006000000 */
[----:B------:R-:W-:Y:S02]  /*14450*/  ISETP.GE.AND P4, PT, R168, R246, PT ;  /* 0x000000f6a800720c */ /* 0x000fe40003f86270 */
[----:B------:R-:W-:Y:S02]  /*14460*/  FSEL R12, R12, -INF , !P1 ;  /* 0xff8000000c0c7808 */ /* 0x000fe40004800000 */
[----:B------:R-:W-:Y:S02]  /*14470*/  FSEL R14, R14, -INF , !P0 ;  /* 0xff8000000e0e7808 */ /* 0x000fe40004000000 */
[----:B------:R-:W-:Y:S02]  /*14480*/  FSEL R29, R171, -INF , !P5 ;  /* 0xff800000ab1d7808 */ /* 0x000fe40006800000 */
[----:B------:R-:W-:Y:S02]  /*14490*/  FMNMX3.FTZ R0, R0, R24, R6, !PT ;  /* 0x0000001800007276 */ /* 0x000fe40007810006 */
[-C--:B------:R-:W-:Y:S02]  /*144a0*/  ISETP.GE.AND P0, PT, R13, R245.reuse, PT ;  /* 0x000000f50d00720c */ /* 0x080fe40003f06270 */
[-C--:B------:R-:W-:Y:S02]  /*144b0*/  ISETP.GE.AND P5, PT, R17, R246.reuse, PT ;  /* 0x000000f61100720c */ /* 0x080fe40003fa6270 */
[----:B------:R-:W-:Y:S02]  /*144c0*/  FSEL R15, R15, -INF , !P6 ;  /* 0xff8000000f0f7808 */ /* 0x000fe40007000000 */
[----:B------:R-:W-:Y:S02]  /*144d0*/  ISETP.GE.AND P6, PT, R170, R246, PT ;  /* 0x000000f6aa00720c */ /* 0x000fe40003fc6270 */
[----:B------:R-:W-:Y:S02]  /*144e0*/  FSEL R16, R16, -INF , !P4 ;  /* 0xff80000010107808 */ /* 0x000fe40006000000 */
[----:B------:R-:W-:Y:S02]  /*144f0*/  FMNMX3.FTZ R0, R0, R12, R28, !PT ;  /* 0x0000000c00007276 */ /* 0x000fe4000781001c */
[----:B------:R-:W-:Y:S02]  /*14500*/  FSEL R19, R19, -INF , !P0 ;  /* 0xff80000013137808 */ /* 0x000fe40004000000 */
[----:B------:R-:W-:Y:S02]  /*14510*/  FSEL R180, R180, -INF , !P5 ;  /* 0xff800000b4b47808 */ /* 0x000fe40006800000 */
[-C--:B------:R-:W-:Y:S02]  /*14520*/  ISETP.GE.AND P0, PT, R175, R246.reuse, PT ;  /* 0x000000f6af00720c */ /* 0x080fe40003f06270 */
[----:B------:R-:W-:Y:S02]  /*14530*/  ISETP.GE.AND P5, PT, R21, R246, PT ;  /* 0x000000f61500720c */ /* 0x000fe40003fa6270 */
[----:B------:R-:W-:Y:S02]  /*14540*/  FSEL R190, R20, -INF , !P6 ;  /* 0xff80000014be7808 */ /* 0x000fe40007000000 */
[----:B------:R-:W-:Y:S02]  /*14550*/  FMNMX3.FTZ R8, R0, R16, R29, !PT ;  /* 0x0000001000087276 */ /* 0x000fe4000781001d */
[----:B------:R-:W-:Y:S02]  /*14560*/  FSEL R185, R181, -INF , !P0 ;  /* 0xff800000b5b97808 */ /* 0x000fe40004000000 */
[----:B------:R-:W-:Y:S02]  /*14570*/  FSEL R25, R25, -INF , !P5 ;  /* 0xff80000019197808 */ /* 0x000fe40006800000 */
[-C--:B------:R-:W-:Y:S02]  /*14580*/  ISETP.GE.AND P0, PT, R7, R246.reuse, PT ;  /* 0x000000f60700720c */ /* 0x080fe40003f06270 */
[----:B------:R-:W-:Y:S02]  /*14590*/  ISETP.GE.AND P5, PT, R5, R246, PT ;  /* 0x000000f60500720c */ /* 0x000fe40003fa6270 */
[----:B------:R-:W-:Y:S02]  /*145a0*/  FMNMX3.FTZ R8, R8, R190, R180, !PT ;  /* 0x000000be08087276 */ /* 0x000fe400078100b4 */
[----:B------:R-:W-:Y:S02]  /*145b0*/  ISETP.GE.AND P1, PT, R168, R245, PT ;  /* 0x000000f5a800720c */ /* 0x000fe40003f26270 */
[----:B------:R-:W-:Y:S02]  /*145c0*/  FMNMX3.FTZ R0, R164, R173, R178, !PT ;  /* 0x000000ada4007276 */ /* 0x000fe400078100b2 */
[----:B------:R-:W-:Y:S02]  /*145d0*/  FSEL R179, R183, -INF , !P0 ;  /* 0xff800000b7b37808 */ /* 0x000fe40004000000 */
[----:B------:R-:W-:Y:S02]  /*145e0*/  FSEL R20, R182, -INF , !P5 ;  /* 0xff800000b6147808 */ /* 0x000fe40006800000 */
[-C--:B------:R-:W-:Y:S02]  /*145f0*/  ISETP.GE.AND P5, PT, R2, R246.reuse, PT ;  /* 0x000000f60200720c */ /* 0x080fe40003fa6270 */
[----:B------:R-:W-:Y:S02]  /*14600*/  FMNMX3.FTZ R8, R8, R185, R25, !PT ;  /* 0x000000b908087276 */ /* 0x000fe40007810019 */
[----:B------:R-:W-:Y:S02]  /*14610*/  ISETP.GE.AND P0, PT, R4, R246, PT ;  /* 0x000000f60400720c */ /* 0x000fe40003f06270 */
[----:B------:R-:W-:Y:S02]  /*14620*/  FMNMX3.FTZ R0, R0, R10, R11, !PT ;  /* 0x0000000a00007276 */ /* 0x000fe4000781000b */
        /* <DEDUP_REMOVED lines=9> */
[-C--:B------:R-:W-:Y:S02]  /*146c0*/  ISETP.GE.AND P4, PT, R21, R245.reuse, PT ;  /* 0x000000f51500720c */ /* 0x080fe40003f86270 */
[----:B------:R-:W-:Y:S02]  /*146d0*/  ISETP.GE.AND P1, PT, R4, R245, PT ;  /* 0x000000f50400720c */ /* 0x000fe40003f26270 */
[----:B------:R-:W-:Y:S02]  /*146e0*/  FMNMX3.FTZ R4, R8, R17, R13, !PT ;  /* 0x0000001108047276 */ /* 0x000fe4000781000d */
[-C--:B------:R-:W-:Y:S02]  /*146f0*/  ISETP.GE.AND P6, PT, R175, R245.reuse, PT ;  /* 0x000000f5af00720c */ /* 0x080fe40003fc6270 */
[----:B------:R-:W-:Y:S02]  /*14700*/  FMNMX3.FTZ R0, R0, R18, R19, !PT ;  /* 0x0000001200007276 */ /* 0x000fe40007810013 */
[----:B------:R-:W-:Y:S02]  /*14710*/  FSEL R9, R27, -INF , !P4 ;  /* 0xff8000001b097808 */ /* 0x000fe40006000000 */
[----:B------:R-:W-:Y:S01]  /*14720*/  FSEL R167, R26, -INF , !P6 ;  /* 0xff8000001aa77808 */ /* 0x000fe20007000000 */
[----:B------:R-:W1:Y:S01]  /*14730*/  SHFL.BFLY PT, R27, R4, 0x2, 0x1f ;  /* 0x0c401f00041b7f89 */ /* 0x000e6200000e0000 */
[----:B------:R-:W-:Y:S02]  /*14740*/  FMNMX3.FTZ R0, R0, R22, R23, !PT ;  /* 0x0000001600007276 */ /* 0x000fe40007810017 */
[-C--:B------:R-:W-:Y:S02]  /*14750*/  ISETP.GE.AND P5, PT, R5, R245.reuse, PT ;  /* 0x000000f50500720c */ /* 0x080fe40003fa6270 */
[-C--:B------:R-:W-:Y:S02]  /*14760*/  ISETP.GE.AND P0, PT, R7, R245.reuse, PT ;  /* 0x000000f50700720c */ /* 0x080fe40003f06270 */
[----:B------:R-:W-:Y:S02]  /*14770*/  ISETP.GE.AND P6, PT, R2, R245, PT ;  /* 0x000000f50200720c */ /* 0x000fe40003fc6270 */
[----:B------:R-:W-:Y:S01]  /*14780*/  FMNMX3.FTZ R2, R0, R167, R9, !PT ;  /* 0x000000a700027276 */ /* 0x000fe20007810009 */
[----:B------:R-:W-:Y:S01]  /*14790*/  IMAD.U32 R0, RZ, RZ, UR35 ;  /* 0x00000023ff007e24 */ /* 0x000fe2000f8e00ff */
[----:B------:R-:W-:Y:S02]  /*147a0*/  FSEL R175, R30, -INF , !P0 ;  /* 0xff8000001eaf7808 */ /* 0x000fe40004000000 */
[----:B------:R-:W-:Y:S02]  /*147b0*/  FSEL R174, R31, -INF , !P5 ;  /* 0xff8000001fae7808 */ /* 0x000fe40006800000 */
[----:B------:R-:W-:Y:S02]  /*147c0*/  FSEL R170, R34, -INF , !P1 ;  /* 0xff80000022aa7808 */ /* 0x000fe40004800000 */
[----:B------:R-:W-:Y:S02]  /*147d0*/  FMNMX3.FTZ R5, R2, R175, R174, !PT ;  /* 0x000000af02057276 */ /* 0x000fe400078100ae */
[----:B------:R-:W-:Y:S02]  /*147e0*/  FSEL R8, R35, -INF , !P6 ;  /* 0xff80000023087808 */ /* 0x000fe40007000000 */
[----:B-1----:R-:W-:Y:S02]  /*147f0*/  SHF.R.U32.HI R184, RZ, 0x5, R184 ;  /* 0x00000005ffb87819 */ /* 0x002fe400000116b8 */
[----:B------:R-:W-:Y:S03]  /*14800*/  FMNMX.FTZ R27, R4, R27, !PT ;  /* 0x0000001b041b7209 */ /* 0x000fe60007810000 */
[----:B------:R-:W-:Y:S04]  /*14810*/  IMAD R192, R192, 0x8, R184 ;  /* 0x00000008c0c07824 */ /* 0x000fe800078e02b8 */
[----:B------:R-:W-:Y:S01]  /*14820*/  IMAD.WIDE.U32 R192, R192, -0x326172a9, RZ ;  /* 0xcd9e8d57c0c07825 */ /* 0x000fe200078e00ff */
[----:B--2---:R-:W-:Y:S01]  /*14830*/  LOP3.LUT R2, R189, UR6, R0, 0x96, !PT ;  /* 0x00000006bd027c12 */ /* 0x004fe2000f8e9600 */
[----:B------:R-:W-:Y:S01]  /*14840*/  UIADD3 UR6, UPT, UPT, UR6, 0x1, URZ ;  /* 0x0000000106067890 */ /* 0x000fe2000fffe0ff */
[----:B------:R-:W-:Y:S03]  /*14850*/  FMNMX3.FTZ R0, R5, R170, R8, !PT ;  /* 0x000000aa05007276 */ /* 0x000fe60007810008 */
[----:B------:R-:W-:Y:S02]  /*14860*/  IMAD.WIDE.U32 R30, R2, -0x326172a9, RZ ;  /* 0xcd9e8d57021e7825 */ /* 0x000fe400078e00ff */
[----:B------:R-:W1:Y:S02]  /*14870*/  SHFL.BFLY PT, R7, R0, 0x2, 0x1f ;  /* 0x0c401f0000077f89 */ /* 0x000e6400000e0000 */
[----:B------:R-:W-:Y:S01]  /*14880*/  IMAD.U32 R2, RZ, RZ, UR6 ;  /* 0x00000006ff027e24 */ /* 0x000fe2000f8e00ff */
[----:B------:R-:W-:Y:S01]  /*14890*/  LOP3.LUT R5, R192, UR13, R31, 0x96, !PT ;  /* 0x0000000dc0057c12 */ /* 0x000fe2000f8e961f */
[----:B------:R-:W-:Y:S01]  /*148a0*/  UIADD3 UR6, UPT, UPT, UR35, 0x32370b8f, URZ ;  /* 0x32370b8f23067890 */ /* 0x000fe2000fffe0ff */
[----:B---3--:R-:W-:Y:S02]  /*148b0*/  LOP3.LUT R30, R187, UR12, R30, 0x96, !PT ;  /* 0x0000000cbb1e7c12 */ /* 0x008fe4000f8e961e */
[----:B------:R-:W-:Y:S01]  /*148c0*/  LOP3.LUT R2, R189, UR35, R2, 0x96, !PT ;  /* 0x00000023bd027c12 */ /* 0x000fe2000f8e9602 */
[----:B------:R-:W-:Y:S04]  /*148d0*/  IMAD.WIDE.U32 R32, R5, -0x2daee0ad, RZ ;  /* 0xd2511f5305207825 */ /* 0x000fe800078e00ff */
[----:B------:R-:W-:Y:S01]  /*148e0*/  IMAD.WIDE.U32 R188, R2, -0x326172a9, RZ ;  /* 0xcd9e8d5702bc7825 */ /* 0x000fe200078e00ff */
[----:B----4-:R-:W-:Y:S01]  /*148f0*/  LOP3.LUT R4, R194, UR8, R33, 0x96, !PT ;  /* 0x00000008c2047c12 */ /* 0x010fe2000f8e9621 */
[----:B------:R-:W2:Y:S02]  /*14900*/  SHFL.BFLY PT, R2, R27, 0x1, 0x1f ;  /* 0x0c201f001b027f89 */ /* 0x000ea400000e0000 */
        /* <DEDUP_REMOVED lines=9> */
[----:B-1----:R-:W-:Y:S01]  /*149a0*/  FMNMX.FTZ R7, R0, R7, !PT ;  /* 0x0000000700077209 */ /* 0x002fe20007810000 */
[----:B------:R-:W-:Y:S04]  /*149b0*/  IMAD.WIDE.U32 R32, R32, -0x326172a9, RZ ;  /* 0xcd9e8d5720207825 */ /* 0x000fe800078e00ff */
[----:B------:R-:W-:Y:S01]  /*149c0*/  IMAD.WIDE.U32 R192, R21, -0x2daee0ad, RZ ;  /* 0xd2511f5315c07825 */ /* 0x000fe200078e00ff */
[----:B------:R-:W-:Y:S01]  /*149d0*/  LOP3.LUT R4, R4, UR9, R33, 0x96, !PT ;  /* 0x0000000904047c12 */ /* 0x000fe2000f8e9621 */
[----:B------:R-:W1:Y:S02]  /*149e0*/  SHFL.BFLY PT, R0, R7, 0x1, 0x1f ;  /* 0x0c201f0007007f89 */ /* 0x000e6400000e0000 */
[----:B------:R-:W-:Y:S01]  /*149f0*/  IMAD.WIDE.U32 R34, R5, -0x2daee0ad, RZ ;  /* 0xd2511f5305227825 */ /* 0x000fe200078e00ff */
[----:B------:R-:W-:Y:S01]  /*14a00*/  LOP3.LUT R26, R194, UR8, R193, 0x96, !PT ;  /* 0x00000008c21a7c12 */ /* 0x000fe2000f8e96c1 */
[----:B------:R-:W-:Y:S01]  /*14a10*/  UIADD3 UR8, UPT, UPT, UR34, 0x1715609d, URZ ;  /* 0x1715609d22087890 */ /* 0x000fe2000fffe0ff */
[----:B------:R-:W-:Y:S01]  /*14a20*/  LOP3.LUT R192, R192, UR6, R189, 0x96, !PT ;  /* 0x00000006c0c07c12 */ /* 0x000fe2000f8e96bd */
[----:B------:R-:W-:Y:S01]  /*14a30*/  IMAD.WIDE.U32 R4, R4, -0x2daee0ad, RZ ;  /* 0xd2511f5304047825 */ /* 0x000fe200078e00ff */
[----:B------:R-:W-:Y:S01]  /*14a40*/  LOP3.LUT R21, R30, UR13, R35, 0x96, !PT ;  /* 0x0000000d1e157c12 */ /* 0x000fe2000f8e9623 */
[----:B------:R-:W-:Y:S01]  /*14a50*/  UIADD3 UR6, UPT, UPT, UR34, -0x4ab325aa, URZ ;  /* 0xb54cda5622067890 */ /* 0x000fe2000fffe0ff */
[----:B--2---:R-:W-:Y:S01]  /*14a60*/  FMNMX.FTZ R2, R27, R2, !PT ;  /* 0x000000021b027209 */ /* 0x004fe20007810000 */
[----:B------:R-:W-:Y:S01]  /*14a70*/  IMAD.WIDE.U32 R26, R26, -0x326172a9, RZ ;  /* 0xcd9e8d571a1a7825 */ /* 0x000fe200078e00ff */
[----:B------:R-:W-:Y:S02]  /*14a80*/  LOP3.LUT R30, R34, UR12, R5, 0x96, !PT ;  /* 0x0000000c221e7c12 */ /* 0x000fe4000f8e9605 */
[----:B------:R-:W-:Y:S01]  /*14a90*/  FSETP.NEU.FTZ.AND P1, PT, R2, -INF , PT ;  /* 0xff8000000200780b */ /* 0x000fe20003f3d000 */
[----:B------:R-:W-:Y:S01]  /*14aa0*/  IMAD.WIDE.U32 R192, R192, -0x326172a9, RZ ;  /* 0xcd9e8d57c0c07825 */ /* 0x000fe200078e00ff */
[----:B------:R-:W-:Y:S01]  /*14ab0*/  LOP3.LUT R5, R186, UR7, R27, 0x96, !PT ;  /* 0x00000007ba057c12 */ /* 0x000fe2000f8e961b */
[----:B------:R-:W-:Y:S02]  /*14ac0*/  UIADD3 UR7, UPT, UPT, UR35, 0x646e171e, URZ ;  /* 0x646e171e23077890 */ /* 0x000fe4000fffe0ff */
[----:B------:R-:W-:Y:S01]  /*14ad0*/  FMUL.FTZ R171, R2, UR4 ;  /* 0x0000000402ab7c20 */ /* 0x000fe20008410000 */
[----:B------:R-:W-:Y:S01]  /*14ae0*/  IMAD.WIDE.U32 R34, R21, -0x326172a9, RZ ;  /* 0xcd9e8d5715227825 */ /* 0x000fe200078e00ff */
[----:B------:R-:W-:Y:S03]  /*14af0*/  LOP3.LUT R194, R26, UR9, R193, 0x96, !PT ;  /* 0x000000091ac27c12 */ /* 0x000fe6000f8e96c1 */
[----:B------:R-:W-:Y:S01]  /*14b00*/  IMAD.WIDE.U32 R204, R5, -0x2daee0ad, RZ ;  /* 0xd2511f5305cc7825 */ /* 0x000fe200078e00ff */
[----:B------:R-:W-:Y:S02]  /*14b10*/  LOP3.LUT R26, R32, UR8, R35, 0x96, !PT ;  /* 0x00000008201a7c12 */ /* 0x000fe4000f8e9623 */
[----:B------:R-:W2:Y:S01]  /*14b20*/  LDL.LU R32, [R1+0x38] ;  /* 0x0000380001207983 */ /* 0x000ea20000300800 */
[----:B------:R-:W-:Y:S01]  /*14b30*/  FSEL R5, R2, RZ, P1 ;  /* 0x000000ff02057208 */ /* 0x000fe20000800000 */
[----:B------:R-:W-:Y:S01]  /*14b40*/  IMAD.WIDE.U32 R30, R30, -0x326172a9, RZ ;  /* 0xcd9e8d571e1e7825 */ /* 0x000fe200078e00ff */
[----:B------:R-:W-:Y:S02]  /*14b50*/  FSEL R171, R171, RZ, P1 ;  /* 0x000000ffabab7208 */ /* 0x000fe40000800000 */
[----:B-1----:R-:W-:Y:S01]  /*14b60*/  FMNMX.FTZ R0, R7, R0, !PT ;  /* 0x0000000007007209 */ /* 0x002fe20007810000 */
[----:B------:R-:W-:Y:S01]  /*14b70*/  FADD.FTZ R5, -R5, R3 ;  /* 0x0000000305057221 */ /* 0x000fe20000010100 */
[----:B------:R-:W-:Y:S04]  /*14b80*/  IMAD.WIDE.U32 R26, R26, -0x2daee0ad, RZ ;  /* 0xd2511f531a1a7825 */ /* 0x000fe800078e00ff */
[--C-:B------:R-:W-:Y:S01]  /*14b90*/  FFMA.FTZ R7, R166, UR4, -R171.reuse ;  /* 0x00000004a6077c23 */ /* 0x100fe200080108ab */
[----:B------:R-:W-:Y:S01]  /*14ba0*/  FSETP.NEU.FTZ.AND P0, PT, R0, -INF , PT ;  /* 0xff8000000000780b */ /* 0x000fe20003f1d000 */
[--C-:B------:R-:W-:Y:S01]  /*14bb0*/  FFMA.FTZ R172, R172, UR4, -R171.reuse ;  /* 0x00000004acac7c23 */ /* 0x100fe200080108ab */
[----:B------:R-:W-:Y:S01]  /*14bc0*/  FMUL.FTZ R5, R5, UR4 ;  /* 0x0000000405057c20 */ /* 0x000fe20008410000 */
[--C-:B------:R-:W-:Y:S01]  /*14bd0*/  FFMA.FTZ R183, R6, UR4, -R171.reuse ;  /* 0x0000000406b77c23 */ /* 0x100fe200080108ab */
[----:B------:R-:W-:Y:S01]  /*14be0*/  FMUL.FTZ R169, R0, UR4 ;  /* 0x0000000400a97c20 */ /* 0x000fe20008410000 */
[----:B------:R-:W1:Y:S01]  /*14bf0*/  MUFU.EX2 R35, R172 ;  /* 0x000000ac00237308 */ /* 0x000e620000000800 */
[----:B------:R-:W-:Y:S01]  /*14c00*/  FFMA.FTZ R189, R180, UR4, -R171 ;  /* 0x00000004b4bd7c23 */ /* 0x000fe200080108ab */
[----:B------:R-:W-:Y:S01]  /*14c10*/  LOP3.LUT R193, R4, UR7, R27, 0x96, !PT ;  /* 0x0000000704c17c12 */ /* 0x000fe2000f8e961b */
[----:B------:R-:W-:Y:S01]  /*14c20*/  IMAD.MOV.U32 R181, RZ, RZ, R30 ;  /* 0x000000ffffb57224 */ /* 0x000fe200078e001e */
[----:B------:R-:W-:Y:S01]  /*14c30*/  FSEL R169, R169, RZ, P0 ;  /* 0x000000ffa9a97208 */ /* 0x000fe20000000000 */
[----:B------:R-:W-:Y:S01]  /*14c40*/  IMAD.MOV.U32 R206, RZ, RZ, R26 ;  /* 0x000000ffffce7224 */ /* 0x000fe200078e001a */
[----:B------:R-:W-:Y:S01]  /*14c50*/  LOP3.LUT R4, R193, 0xffff, RZ, 0xc0, !PT ;  /* 0x0000ffffc1047812 */ /* 0x000fe200078ec0ff */
[----:B------:R-:W-:Y:S03]  /*14c60*/  FFMA.FTZ R27, R12, UR4, -R171 ;  /* 0x000000040c1b7c23 */ /* 0x000fe600080108ab */
[----:B------:R-:W-:Y:S01]  /*14c70*/  MUFU.EX2 R7, R7 ;  /* 0x0000000700077308 */ /* 0x000fe20000000800 */
[--C-:B------:R-:W-:Y:S01]  /*14c80*/  FFMA.FTZ R180, R10, UR4, -R169.reuse ;  /* 0x000000040ab47c23 */ /* 0x100fe200080108a9 */
[--C-:B------:R-:W-:Y:S01]  /*14c90*/  FFMA.FTZ R10, R11, UR4, -R169.reuse ;  /* 0x000000040b0a7c23 */ /* 0x100fe200080108a9 */
[----:B------:R-:W-:Y:S01]  /*14ca0*/  SHF.R.U32.HI R198, RZ, 0x8, R4 ;  /* 0x00000008ffc67819 */ /* 0x000fe20000011604 */
[--C-:B------:R-:W-:Y:S01]  /*14cb0*/  FFMA.FTZ R173, R173, UR4, -R169.reuse ;  /* 0x00000004adad7c23 */ /* 0x100fe200080108a9 */
[----:B------:R-:W-:Y:S01]  /*14cc0*/  FSEL R4, R0, RZ, P0 ;  /* 0x000000ff00047208 */ /* 0x000fe20000000000 */
[----:B------:R-:W-:Y:S01]  /*14cd0*/  FFMA.FTZ R178, R178, UR4, -R169 ;  /* 0x00000004b2b27c23 */ /* 0x000fe200080108a9 */
[----:B------:R-:W-:Y:S03]  /*14ce0*/  LOP3.LUT R21, R34, UR6, R31, 0x96, !PT ;  /* 0x0000000622157c12 */ /* 0x000fe6000f8e961f */
[----:B------:R-:W3:Y:S01]  /*14cf0*/  MUFU.EX2 R6, R5 ;  /* 0x0000000500067308 */ /* 0x000ee20000000800 */
[----:B-1----:R-:W-:Y:S02]  /*14d00*/  IMAD.MOV.U32 R11, RZ, RZ, R35 ;  /* 0x000000ffff0b7224 */ /* 0x002fe400078e0023 */
[----:B------:R-:W-:Y:S01]  /*14d10*/  FADD.FTZ R4, -R4, R164 ;  /* 0x000000a404047221 */ /* 0x000fe20000010100 */
[C---:B------:R-:W-:Y:S01]  /*14d20*/  PRMT R195, R30.reuse, 0x7772, RZ ;  /* 0x000077721ec37816 */ /* 0x040fe200000000ff */
[----:B------:R-:W-:Y:S01]  /*14d30*/  IMAD.MOV.U32 R31, RZ, RZ, R21 ;  /* 0x000000ffff1f7224 */ /* 0x000fe200078e0015 */
[----:B------:R-:W-:Y:S01]  /*14d40*/  PRMT R191, R30, 0x7773, RZ ;  /* 0x000077731ebf7816 */ /* 0x000fe200000000ff */
[----:B------:R-:W-:Y:S01]  /*14d50*/  FMUL.FTZ R3, R4, UR4 ;  /* 0x0000000404037c20 */ /* 0x000fe20008410000 */
[----:B------:R-:W-:Y:S02]  /*14d60*/  PRMT R33, R30, 0x7771, RZ ;  /* 0x000077711e217816 */ /* 0x000fe400000000ff */
[----:B------:R1:W-:Y:S01]  /*14d70*/  MUFU.EX2 R34, R178 ;  /* 0x000000b200227308 */ /* 0x0003e20000000800 */
[----:B------:R-:W-:Y:S01]  /*14d80*/  LOP3.LUT R182, R31, 0xffff, RZ, 0xc0, !PT ;  /* 0x0000ffff1fb67812 */ /* 0x000fe200078ec0ff */
[--C-:B------:R-:W-:Y:S01]  /*14d90*/  FFMA.FTZ R172, R24, UR4, -R171.reuse ;  /* 0x0000000418ac7c23 */ /* 0x100fe200080108ab */
[----:B------:R-:W-:Y:S01]  /*14da0*/  PRMT R165, R26, 0x7772, RZ ;  /* 0x000077721aa57816 */ /* 0x000fe200000000ff */
[--C-:B------:R-:W-:Y:S01]  /*14db0*/  FFMA.FTZ R177, R16, UR4, -R171.reuse ;  /* 0x0000000410b17c23 */ /* 0x100fe200080108ab */
[----:B------:R-:W-:Y:S01]  /*14dc0*/  SHF.R.U32.HI R182, RZ, 0x8, R182 ;  /* 0x00000008ffb67819 */ /* 0x000fe200000116b6 */
[--C-:B------:R-:W-:Y:S01]  /*14dd0*/  FFMA.FTZ R203, R29, UR4, -R171.reuse ;  /* 0x000000041dcb7c23 */ /* 0x100fe200080108ab */
[C---:B------:R-:W-:Y:S03]  /*14de0*/  PRMT R184, R26.reuse, 0x7773, RZ ;  /* 0x000077731ab87816 */ /* 0x040fe600000000ff */
[----:B------:R-:W4:Y:S01]  /*14df0*/  MUFU.EX2 R30, R173 ;  /* 0x000000ad001e7308 */ /* 0x000f220000000800 */
[----:B------:R-:W-:Y:S01]  /*14e00*/  PRMT R166, R26, 0x7771, RZ ;  /* 0x000077711aa67816 */ /* 0x000fe200000000ff */
[--C-:B------:R-:W-:Y:S01]  /*14e10*/  FFMA.FTZ R190, R190, UR4, -R171.reuse ;  /* 0x00000004bebe7c23 */ /* 0x100fe200080108ab */
[----:B------:R-:W-:Y:S01]  /*14e20*/  LOP3.LUT R26, R182, 0xffff, RZ, 0xc0, !PT ;  /* 0x0000ffffb61a7812 */ /* 0x000fe200078ec0ff */
[--C-:B------:R-:W-:Y:S01]  /*14e30*/  FFMA.FTZ R185, R185, UR4, -R171.reuse ;  /* 0x00000004b9b97c23 */ /* 0x100fe200080108ab */
[--C-:B------:R-:W-:Y:S01]  /*14e40*/  FFMA.FTZ R168, R25, UR4, -R171.reuse ;  /* 0x0000000419a87c23 */ /* 0x100fe200080108ab */
[--C-:B------:R-:W-:Y:S01]  /*14e50*/  FFMA.FTZ R179, R179, UR4, -R171.reuse ;  /* 0x00000004b3b37c23 */ /* 0x100fe200080108ab */
[----:B------:R-:W-:Y:S03]  /*14e60*/  ISETP.LE.U32.AND P5, PT, R26, UR11, PT ;  /* 0x0000000b1a007c0c */ /* 0x000fe6000bfa3070 */
[----:B------:R-:W4:Y:S01]  /*14e70*/  MUFU.EX2 R3, R3 ;  /* 0x0000000300037308 */ /* 0x000f220000000800 */
[----:B-1----:R-:W-:Y:S01]  /*14e80*/  FFMA.FTZ R178, R20, UR4, -R171 ;  /* 0x0000000414b27c23 */ /* 0x002fe200080108ab */
[C---:B---3--:R-:W-:Y:S01]  /*14e90*/  FMUL.FTZ R5, R6.reuse, R133 ;  /* 0x0000008506057220 */ /* 0x048fe20000410000 */
[----:B------:R-:W-:Y:S01]  /*14ea0*/  FMUL.FTZ R24, R6, R152 ;  /* 0x0000009806187220 */ /* 0x000fe20000410000 */
[--C-:B------:R-:W-:Y:S01]  /*14eb0*/  FFMA.FTZ R14, R14, UR4, -R169.reuse ;  /* 0x000000040e0e7c23 */ /* 0x100fe200080108a9 */
[--C-:B------:R-:W-:Y:S01]  /*14ec0*/  FFMA.FTZ R15, R15, UR4, -R169.reuse ;  /* 0x000000040f0f7c23 */ /* 0x100fe200080108a9 */
[----:B------:R-:W-:Y:S01]  /*14ed0*/  FMUL.FTZ R25, R6, R153 ;  /* 0x0000009906197220 */ /* 0x000fe20000410000 */
[----:B------:R-:W-:Y:S03]  /*14ee0*/  FFMA.FTZ R170, R170, UR4, -R169 ;  /* 0x00000004aaaa7c23 */ /* 0x000fe600080108a9 */
[----:B------:R1:W-:Y:S01]  /*14ef0*/  MUFU.EX2 R152, R10 ;  /* 0x0000000a00987308 */ /* 0x0003e20000000800 */
[----:B----4-:R-:W-:Y:S02]  /*14f00*/  IMAD.MOV.U32 R26, RZ, RZ, R30 ;  /* 0x000000ffff1a7224 */ /* 0x010fe400078e001e */
[--C-:B------:R-:W-:Y:S01]  /*14f10*/  FFMA.FTZ R30, R28, UR4, -R171.reuse ;  /* 0x000000041c1e7c23 */ /* 0x100fe200080108ab */
[--C-:B------:R-:W-:Y:S01]  /*14f20*/  FFMA.FTZ R173, R17, UR4, -R171.reuse ;  /* 0x0000000411ad7c23 */ /* 0x100fe200080108ab */
[----:B------:R-:W-:Y:S01]  /*14f30*/  FFMA.FTZ R171, R13, UR4, -R171 ;  /* 0x000000040dab7c23 */ /* 0x000fe200080108ab */
[C---:B------:R-:W-:Y:S01]  /*14f40*/  FMUL.FTZ R13, R6.reuse, R141 ;  /* 0x0000008d060d7220 */ /* 0x040fe20000410000 */
[----:B------:R-:W-:Y:S02]  /*14f50*/  IMAD.MOV.U32 R141, RZ, RZ, R33 ;  /* 0x000000ffff8d7224 */ /* 0x000fe400078e0021 */
[----:B------:R-:W-:Y:S01]  /*14f60*/  FMUL.FTZ R28, R6, R156 ;  /* 0x0000009c061c7220 */ /* 0x000fe20000410000 */
[----:B------:R-:W-:Y:S02]  /*14f70*/  IMAD.MOV.U32 R133, RZ, RZ, R30 ;  /* 0x000000ffff857224 */ /* 0x000fe400078e001e */
[C---:B------:R-:W-:Y:S01]  /*14f80*/  FMUL.FTZ R30, R3.reuse, R158 ;  /* 0x0000009e031e7220 */ /* 0x040fe20000410000 */
[----:B------:R-:W-:Y:S02]  /*14f90*/  IMAD.MOV.U32 R158, RZ, RZ, R141 ;  /* 0x000000ffff9e7224 */ /* 0x000fe400078e008d */
[----:B------:R-:W-:Y:S01]  /*14fa0*/  FFMA.FTZ R197, R18, UR4, -R169 ;  /* 0x0000000412c57c23 */ /* 0x000fe200080108a9 */
[----:B------:R-:W-:Y:S02]  /*14fb0*/  IMAD.MOV.U32 R141, RZ, RZ, R31 ;  /* 0x000000ffff8d7224 */ /* 0x000fe400078e001f */
[----:B------:R-:W-:Y:S01]  /*14fc0*/  FMUL.FTZ R31, R3, R159 ;  /* 0x0000009f031f7220 */ /* 0x000fe20000410000 */
[--C-:B------:R-:W-:Y:S01]  /*14fd0*/  FFMA.FTZ R176, R19, UR4, -R169.reuse ;  /* 0x0000000413b07c23 */ /* 0x100fe200080108a9 */
[--C-:B------:R-:W-:Y:S01]  /*14fe0*/  FFMA.FTZ R187, R22, UR4, -R169.reuse ;  /* 0x0000000416bb7c23 */ /* 0x100fe200080108a9 */
[--C-:B------:R-:W-:Y:S01]  /*14ff0*/  FFMA.FTZ R186, R23, UR4, -R169.reuse ;  /* 0x0000000417ba7c23 */ /* 0x100fe200080108a9 */
[--C-:B------:R-:W-:Y:S01]  /*15000*/  FFMA.FTZ R167, R167, UR4, -R169.reuse ;  /* 0x00000004a7a77c23 */ /* 0x100fe200080108a9 */
[--C-:B------:R-:W-:Y:S01]  /*15010*/  FFMA.FTZ R164, R9, UR4, -R169.reuse ;  /* 0x0000000409a47c23 */ /* 0x100fe200080108a9 */
[--C-:B------:R-:W-:Y:S01]  /*15020*/  FFMA.FTZ R175, R175, UR4, -R169.reuse ;  /* 0x00000004afaf7c23 */ /* 0x100fe200080108a9 */
[--C-:B------:R-:W-:Y:S01]  /*15030*/  FFMA.FTZ R174, R174, UR4, -R169.reuse ;  /* 0x00000004aeae7c23 */ /* 0x100fe200080108a9 */
[----:B------:R-:W-:Y:S01]  /*15040*/  IMAD.MOV.U32 R153, RZ, RZ, R26 ;  /* 0x000000ffff997224 */ /* 0x000fe200078e001a */
[----:B------:R-:W-:Y:S01]  /*15050*/  LOP3.LUT R21, R198, 0xffff, RZ, 0xc0, !PT ;  /* 0x0000ffffc6157812 */ /* 0x000fe200078ec0ff */
[----:B------:R-:W-:Y:S02]  /*15060*/  IMAD.MOV.U32 R156, RZ, RZ, R34 ;  /* 0x000000ffff9c7224 */ /* 0x000fe400078e0022 */
[----:B------:R-:W-:Y:S01]  /*15070*/  FFMA.FTZ R169, R8, UR4, -R169 ;  /* 0x0000000408a97c23 */ /* 0x000fe200080108a9 */
[C---:B------:R-:W-:Y:S01]  /*15080*/  FMUL.FTZ R33, R6.reuse, R161 ;  /* 0x000000a106217220 */ /* 0x040fe20000410000 */
[C---:B------:R-:W-:Y:S01]  /*15090*/  FMUL.FTZ R8, R6.reuse, R136 ;  /* 0x0000008806087220 */ /* 0x040fe20000410000 */
[C---:B------:R-:W-:Y:S01]  /*150a0*/  FMUL.FTZ R9, R6.reuse, R137 ;  /* 0x0000008906097220 */ /* 0x040fe20000410000 */
[----:B------:R-:W-:Y:S01]  /*150b0*/  IMAD.MOV.U32 R137, RZ, RZ, R15 ;  /* 0x000000ffff897224 */ /* 0x000fe200078e000f */
[----:B------:R-:W-:Y:S01]  /*150c0*/  ISETP.LE.U32.AND P0, PT, R21, UR11, PT ;  /* 0x0000000b15007c0c */ /* 0x000fe2000bf03070 */
[----:B------:R-:W-:Y:S02]  /*150d0*/  IMAD.MOV.U32 R136, RZ, RZ, R14 ;  /* 0x000000ffff887224 */ /* 0x000fe400078e000e */
[C---:B------:R-:W-:Y:S01]  /*150e0*/  FMUL.FTZ R4, R6.reuse, R132 ;  /* 0x0000008406047220 */ /* 0x040fe20000410000 */
[C---:B------:R-:W-:Y:S01]  /*150f0*/  FMUL.FTZ R18, R3.reuse, R146 ;  /* 0x0000009203127220 */ /* 0x040fe20000410000 */
[----:B------:R-:W-:Y:S01]  /*15100*/  FMUL.FTZ R21, R6, R149 ;  /* 0x0000009506157220 */ /* 0x000fe20000410000 */
[C---:B------:R-:W-:Y:S01]  /*15110*/  FMUL.FTZ R14, R3.reuse, R142 ;  /* 0x0000008e030e7220 */ /* 0x040fe20000410000 */
[----:B------:R-:W-:Y:S01]  /*15120*/  F2FP.BF16.F32.PACK_AB R146, R156, R153 ;  /* 0x000000999c92723e */ /* 0x000fe200000010ff */
[C---:B------:R-:W-:Y:S01]  /*15130*/  FMUL.FTZ R26, R3.reuse, R154 ;  /* 0x0000009a031a7220 */ /* 0x040fe20000410000 */
[C---:B-1----:R-:W-:Y:S01]  /*15140*/  FMUL.FTZ R10, R3.reuse, R138 ;  /* 0x0000008a030a7220 */ /* 0x042fe20000410000 */
[----:B------:R-:W-:Y:S02]  /*15150*/  IMAD.MOV.U32 R154, RZ, RZ, R136 ;  /* 0x000000ffff9a7224 */ /* 0x000fe400078e0088 */
[C---:B------:R-:W-:Y:S01]  /*15160*/  FMUL.FTZ R12, R6.reuse, R140 ;  /* 0x0000008c060c7220 */ /* 0x040fe20000410000 */
[----:B------:R-:W-:Y:S01]  /*15170*/  MUFU.EX2 R172, R172 ;  /* 0x000000ac00ac7308 */ /* 0x000fe20000000800 */
[C---:B------:R-:W-:Y:S01]  /*15180*/  FMUL.FTZ R16, R6.reuse, R144 ;  /* 0x0000009006107220 */ /* 0x040fe20000410000 */
[C---:B------:R-:W-:Y:S01]  /*15190*/  FMUL.FTZ R17, R6.reuse, R145 ;  /* 0x0000009106117220 */ /* 0x040fe20000410000 */
[C---:B------:R-:W-:Y:S01]  /*151a0*/  FMUL.FTZ R20, R6.reuse, R148 ;  /* 0x0000009406147220 */ /* 0x040fe20000410000 */
[C---:B------:R-:W-:Y:S01]  /*151b0*/  FMUL.FTZ R29, R6.reuse, R157 ;  /* 0x0000009d061d7220 */ /* 0x040fe20000410000 */
[----:B------:R-:W-:Y:S02]  /*151c0*/  IMAD.MOV.U32 R140, RZ, RZ, R27 ;  /* 0x000000ffff8c7224 */ /* 0x000fe400078e001b */
[C---:B------:R-:W-:Y:S01]  /*151d0*/  FMUL.FTZ R36, R6.reuse, R36 ;  /* 0x0000002406247220 */ /* 0x040fe20000410000 */
[C---:B------:R-:W-:Y:S02]  /*151e0*/  FMUL.FTZ R37, R6.reuse, R37 ;  /* 0x0000002506257220 */ /* 0x040fe40000410000 */
        /* <DEDUP_REMOVED lines=101> */
[----:B------:R-:W3:Y:S01]  /*15840*/  MUFU.EX2 R180, R180 ;  /* 0x000000b400b47308 */ /* 0x000ee20000000800 */
[----:B------:R-:W-:Y:S02]  /*15850*/  PRMT R151, R141, 0x7632, R151 ;  /* 0x000076328d977816 */ /* 0x000fe40000000097 */
[----:B------:R-:W-:Y:S02]  /*15860*/  PRMT R145, R146, 0x7632, R145 ;  /* 0x0000763292917816 */ /* 0x000fe40000000091 */
[----:B------:R-:W-:Y:S02]  /*15870*/  LOP3.LUT R151, R151, 0xff, RZ, 0xc0, !PT ;  /* 0x000000ff97977812 */ /* 0x000fe400078ec0ff */
[----:B-1----:R-:W-:Y:S03]  /*15880*/  F2FP.BF16.F32.PACK_AB R144, R183, R172 ;  /* 0x000000acb790723e */ /* 0x002fe600000010ff */
[----:B------:R-:W-:Y:S01]  /*15890*/  MUFU.EX2 R177, R177 ;  /* 0x000000b100b17308 */ /* 0x000fe20000000800 */
[----:B------:R-:W-:Y:S02]  /*158a0*/  LOP3.LUT R188, R188, UR13, R205, 0x96, !PT ;  /* 0x0000000dbcbc7c12 */ /* 0x000fe4000f8e96cd */
[----:B------:R-:W-:Y:S02]  /*158b0*/  PRMT R157, R144, 0x7632, R157 ;  /* 0x00007632909d7816 */ /* 0x000fe4000000009d */
[----:B------:R-:W-:Y:S02]  /*158c0*/  ISETP.LE.U32.AND P4, PT, R151, UR11, PT ;  /* 0x0000000b97007c0c */ /* 0x000fe4000bf83070 */
[----:B------:R-:W-:Y:S03]  /*158d0*/  LOP3.LUT R206, R206, 0xff, RZ, 0xc0, !PT ;  /* 0x000000ffcece7812 */ /* 0x000fe600078ec0ff */
[----:B------:R-:W1:Y:S01]  /*158e0*/  MUFU.EX2 R154, R154 ;  /* 0x0000009a009a7308 */ /* 0x000e620000000800 */
[----:B---3--:R-:W-:Y:S04]  /*158f0*/  F2FP.BF16.F32.PACK_AB R150, R152, R180 ;  /* 0x000000b49896723e */ /* 0x008fe800000010ff */
[----:B------:R-:W-:Y:S05]  /*15900*/  PRMT R148, R150, 0x7632, R148 ;  /* 0x0000763296947816 */ /* 0x000fea0000000094 */
[----:B------:R-:W-:Y:S01]  /*15910*/  MUFU.EX2 R178, R178 ;  /* 0x000000b200b27308 */ /* 0x000fe20000000800 */
[----:B------:R-:W-:Y:S02]  /*15920*/  @!P4 HFMA2.BF16_V2 R235, -RZ.H0_H0, RZ.H0_H0, -R146.H0_H0 ;  /* 0x200000ffffebc231 */ /* 0x000fe40000340992 */
[C---:B--2---:R-:W-:Y:S01]  /*15930*/  FFMA.FTZ R35, R6.reuse, R32, R7 ;  /* 0x0000002006237223 */ /* 0x044fe20000010007 */
[----:B------:R-:W-:Y:S01]  /*15940*/  FMUL.FTZ R32, R6, R160 ;  /* 0x000000a006207220 */ /* 0x000fe20000410000 */
[----:B------:R-:W-:Y:S02]  /*15950*/  IMAD.MOV.U32 R160, RZ, RZ, R11 ;  /* 0x000000ffffa07224 */ /* 0x000fe400078e000b */
[C---:B------:R-:W-:Y:S01]  /*15960*/  FMUL.FTZ R6, R3.reuse, R134 ;  /* 0x0000008603067220 */ /* 0x040fe20000410000 */
[----:B------:R-:W2:Y:S01]  /*15970*/  LDL.LU R11, [R1+0x34] ;  /* 0x00003400010b7983 */ /* 0x000ea20000300800 */
[----:B------:R-:W-:Y:S02]  /*15980*/  IMAD.MOV.U32 R161, RZ, RZ, R35 ;  /* 0x000000ffffa17224 */ /* 0x000fe400078e0023 */
[C---:B------:R-:W-:Y:S01]  /*15990*/  FMUL.FTZ R35, R3.reuse, R163 ;  /* 0x000000a303237220 */ /* 0x040fe20000410000 */
[C---:B------:R-:W-:Y:S01]  /*159a0*/  F2FP.BF16.F32.PACK_AB R149, R160.reuse, R7 ;  /* 0x00000007a095723e */ /* 0x040fe200000010ff */
[----:B------:R-:W3:Y:S01]  /*159b0*/  LDL R159, [R1+0x18] ;  /* 0x00001800019f7983 */ /* 0x000ee20000100800 */
[----:B------:R-:W-:Y:S01]  /*159c0*/  FADD.FTZ R142, R160, R161 ;  /* 0x000000a1a08e7221 */ /* 0x000fe20000010000 */
[----:B------:R-:W-:Y:S02]  /*159d0*/  IMAD.MOV.U32 R160, RZ, RZ, R137 ;  /* 0x000000ffffa07224 */ /* 0x000fe400078e0089 */
[----:B------:R-:W-:Y:S01]  /*159e0*/  FMUL.FTZ R7, R3, R135 ;  /* 0x0000008703077220 */ /* 0x000fe20000410000 */
[----:B------:R-:W-:Y:S01]  /*159f0*/  PRMT R147, R149, 0x7632, R147 ;  /* 0x0000763295937816 */ /* 0x000fe20000000093 */
[----:B------:R-:W-:Y:S01]  /*15a00*/  IMAD.MOV.U32 R161, RZ, RZ, R140 ;  /* 0x000000ffffa17224 */ /* 0x000fe200078e008c */
[----:B------:R-:W-:Y:S01]  /*15a10*/  LOP3.LUT R140, R181, 0xff, RZ, 0xc0, !PT ;  /* 0x000000ffb58c7812 */ /* 0x000fe200078ec0ff */
[----:B------:R-:W-:Y:S01]  /*15a20*/  FADD.FTZ R142, R172, R142 ;  /* 0x0000008eac8e7221 */ /* 0x000fe20000010000 */
[----:B------:R-:W-:Y:S01]  /*15a30*/  PRMT R134, R195, 0x5410, R191 ;  /* 0x00005410c3867816 */ /* 0x000fe200000000bf */
[----:B------:R-:W-:Y:S01]  /*15a40*/  VIADD R172, R200, 0x18040 ;  /* 0x00018040c8ac7836 */ /* 0x000fe20000000000 */
[----:B------:R-:W-:Y:S01]  /*15a50*/  PRMT R135, R140, 0x5410, R158 ;  /* 0x000054108c877816 */ /* 0x000fe2000000009e */
[----:B------:R-:W-:Y:S01]  /*15a60*/  @!P5 HFMA2.BF16_V2 R236, -RZ.H0_H0, RZ.H0_H0, -R147.H0_H0 ;  /* 0x200000ffffecd231 */ /* 0x000fe20000340993 */
[----:B------:R-:W-:Y:S01]  /*15a70*/  LOP3.LUT R134, R134, 0xff00ff, RZ, 0xc0, !PT ;  /* 0x00ff00ff86867812 */ /* 0x000fe200078ec0ff */
[----:B------:R-:W-:Y:S01]  /*15a80*/  MUFU.EX2 R161, R161 ;  /* 0x000000a100a17308 */ /* 0x000fe20000000800 */
[----:B------:R-:W-:Y:S02]  /*15a90*/  PRMT R163, R193, 0x7632, R163 ;  /* 0x00007632c1a37816 */ /* 0x000fe400000000a3 */
[--C-:B------:R-:W-:Y:S02]  /*15aa0*/  HSET2.LE.AND R135, R135, R243.reuse, PT ;  /* 0x000000f387877233 */ /* 0x100fe40003803000 */
[----:B------:R-:W-:Y:S05]  /*15ab0*/  LOP3.LUT R163, R163, 0xff, RZ, 0xc0, !PT ;  /* 0x000000ffa3a37812 */ /* 0x000fea00078ec0ff */
[----:B------:R-:W4:Y:S01]  /*15ac0*/  MUFU.EX2 R160, R160 ;  /* 0x000000a000a07308 */ /* 0x000f220000000800 */
[----:B--2---:R-:W-:Y:S01]  /*15ad0*/  FFMA.FTZ R132, R3, R11, R153 ;  /* 0x0000000b03847223 */ /* 0x004fe20000010099 */
[----:B------:R-:W-:Y:S01]  /*15ae0*/  LOP3.LUT R153, R141, 0xff, RZ, 0xc0, !PT ;  /* 0x000000ff8d997812 */ /* 0x000fe200078ec0ff */
[----:B------:R-:W-:Y:S01]  /*15af0*/  FMUL.FTZ R11, R3, R139 ;  /* 0x0000008b030b7220 */ /* 0x000fe20000410000 */
[----:B------:R-:W-:Y:S01]  /*15b00*/  SHF.R.U32.HI R141, RZ, 0x18, R141 ;  /* 0x00000018ff8d7819 */ /* 0x000fe2000001168d */
[----:B------:R-:W2:Y:S01]  /*15b10*/  LDSM.16.MT88.4 R136, [R200+0x18000] ;  /* 0x01800000c888783b */ /* 0x000ea20000004200 */
[----:B------:R-:W-:Y:S01]  /*15b20*/  PRMT R3, R153, 0x5410, R182 ;  /* 0x0000541099037816 */ /* 0x000fe200000000b6 */
[----:B------:R-:W-:Y:S01]  /*15b30*/  FADD.FTZ R143, R156, R132 ;  /* 0x000000849c8f7221 */ /* 0x000fe20000010000 */
[----:B------:R-:W-:Y:S01]  /*15b40*/  PRMT R132, R149, 0x5410, R147 ;  /* 0x0000541095847816 */ /* 0x000fe20000000093 */
[----:B------:R-:W-:Y:S01]  /*15b50*/  IMAD.MOV.U32 R156, RZ, RZ, R133 ;  /* 0x000000ffff9c7224 */ /* 0x000fe200078e0085 */
[----:B------:R-:W-:Y:S01]  /*15b60*/  PRMT R133, R146, 0x5410, R145 ;  /* 0x0000541092857816 */ /* 0x000fe20000000091 */
[----:B---3--:R-:W-:Y:S01]  /*15b70*/  @P2 VIADD R172, R159, 0xffffffc0 ;  /* 0xffffffc09fac2836 */ /* 0x008fe20000000000 */
[--C-:B------:R-:W-:Y:S01]  /*15b80*/  HSET2.LE.AND R3, R3, R243.reuse, PT ;  /* 0x000000f303037233 */ /* 0x100fe20003803000 */
[----:B------:R-:W3:Y:S01]  /*15b90*/  LDL.LU R159, [R1+0x2c] ;  /* 0x00002c00019f7983 */ /* 0x000ee20000300800 */
[----:B------:R-:W-:Y:S01]  /*15ba0*/  ISETP.LE.U32.AND P6, PT, R153, UR11, PT ;  /* 0x0000000b99007c0c */ /* 0x000fe2000bfc3070 */
[----:B------:R-:W2:Y:S01]  /*15bb0*/  MUFU.EX2 R156, R156 ;  /* 0x0000009c009c7308 */ /* 0x000ea20000000800 */
[----:B------:R-:W-:Y:S01]  /*15bc0*/  @!P5 PRMT R147, R236, 0x5410, RZ ;  /* 0x00005410ec93d816 */ /* 0x000fe200000000ff */
[----:B------:R-:W3:Y:S01]  /*15bd0*/  LDL.LU R153, [R1+0x30] ;  /* 0x0000300001997983 */ /* 0x000ee20000300800 */
[----:B------:R-:W-:Y:S02]  /*15be0*/  LOP3.LUT R132, R132, R3, RZ, 0xc0, !PT ;  /* 0x0000000384847212 */ /* 0x000fe400078ec0ff */
[----:B------:R-:W-:Y:S01]  /*15bf0*/  PRMT R3, R151, 0x5410, R141 ;  /* 0x0000541097037816 */ /* 0x000fe2000000008d */
[----:B------:R-:W-:Y:S01]  /*15c00*/  FADD.FTZ R151, R180, R143 ;  /* 0x0000008fb4977221 */ /* 0x000fe20000010000 */
[----:B------:R-:W-:Y:S02]  /*15c10*/  @!P4 PRMT R146, R235, 0x5410, RZ ;  /* 0x00005410eb92c816 */ /* 0x000fe400000000ff */
[----:B------:R-:W-:Y:S01]  /*15c20*/  ISETP.LE.U32.AND P5, PT, R141, UR11, PT ;  /* 0x0000000b8d007c0c */ /* 0x000fe2000bfa3070 */
[----:B------:R-:W-:Y:S01]  /*15c30*/  FADD.FTZ R162, R152, R151 ;  /* 0x0000009798a27221 */ /* 0x000fe20000010000 */
[----:B------:R-:W-:Y:S01]  /*15c40*/  HSET2.LE.AND R3, R3, R243, PT ;  /* 0x000000f303037233 */ /* 0x000fe20003803000 */
[----:B------:R-:W-:Y:S01]  /*15c50*/  @!P6 HFMA2.BF16_V2 R237, -RZ.H0_H0, RZ.H0_H0, -R149.H0_H0 ;  /* 0x200000ffffede231 */ /* 0x000fe20000340995 */
[----:B------:R-:W-:Y:S01]  /*15c60*/  ISETP.LE.U32.AND P4, PT, R140, UR11, PT ;  /* 0x0000000b8c007c0c */ /* 0x000fe2000bf83070 */
[----:B-1----:R-:W-:Y:S01]  /*15c70*/  FADD.FTZ R162, R154, R162 ;  /* 0x000000a29aa27221 */ /* 0x002fe20000010000 */
[----:B----4-:R-:W-:Y:S02]  /*15c80*/  F2FP.BF16.F32.PACK_AB R154, R160, R154 ;  /* 0x0000009aa09a723e */ /* 0x010fe400000010ff */
[----:B------:R-:W-:Y:S02]  /*15c90*/  LOP3.LUT R133, R133, R3, RZ, 0xc0, !PT ;  /* 0x0000000385857212 */ /* 0x000fe400078ec0ff */
[----:B------:R-:W-:Y:S02]  /*15ca0*/  HSET2.LE.AND R3, R134, R243, PT ;  /* 0x000000f386037233 */ /* 0x000fe40003803000 */
[----:B------:R-:W-:Y:S01]  /*15cb0*/  PRMT R134, R144, 0x5410, R157 ;  /* 0x0000541090867816 */ /* 0x000fe2000000009d */
[----:B------:R-:W-:Y:S01]  /*15cc0*/  @!P5 HFMA2.BF16_V2 R234, -RZ.H0_H0, RZ.H0_H0, -R145.H0_H0 ;  /* 0x200000ffffead231 */ /* 0x000fe20000340991 */
[----:B------:R-:W-:Y:S02]  /*15cd0*/  @!P6 PRMT R149, R237, 0x5410, RZ ;  /* 0x00005410ed95e816 */ /* 0x000fe400000000ff */
[----:B------:R-:W-:Y:S01]  /*15ce0*/  LOP3.LUT R134, R134, R135, RZ, 0xc0, !PT ;  /* 0x0000008786867212 */ /* 0x000fe200078ec0ff */
[----:B------:R-:W-:Y:S01]  /*15cf0*/  @!P4 HFMA2.BF16_V2 R233, -RZ.H0_H0, RZ.H0_H0, -R144.H0_H0 ;  /* 0x200000ffffe9c231 */ /* 0x000fe20000340990 */
[----:B------:R-:W-:Y:S02]  /*15d00*/  PRMT R135, R150, 0x5410, R148 ;  /* 0x0000541096877816 */ /* 0x000fe40000000094 */
[----:B------:R-:W-:Y:S02]  /*15d10*/  @!P5 PRMT R145, R234, 0x5410, RZ ;  /* 0x00005410ea91d816 */ /* 0x000fe400000000ff */
[----:B------:R-:W-:Y:S01]  /*15d20*/  LOP3.LUT R135, R135, R3, RZ, 0xc0, !PT ;  /* 0x0000000387877212 */ /* 0x000fe200078ec0ff */
[----:B------:R-:W-:Y:S01]  /*15d30*/  IMAD.IADD R3, R196, 0x1, R172 ;  /* 0x00000001c4037824 */ /* 0x000fe200078e02ac */
[----:B------:R-:W-:Y:S02]  /*15d40*/  @!P4 PRMT R144, R233, 0x5410, RZ ;  /* 0x00005410e990c816 */ /* 0x000fe400000000ff */
[----:B------:R-:W-:Y:S01]  /*15d50*/  ISETP.GT.U32.AND P6, PT, R195, UR11, PT ;  /* 0x0000000bc3007c0c */ /* 0x000fe2000bfc4070 */
[----:B------:R-:W-:Y:S01]  /*15d60*/  IMAD.WIDE.U32 R194, R194, -0x2daee0ad, RZ ;  /* 0xd2511f53c2c27825 */ /* 0x000fe200078e00ff */
[----:B--2---:R-:W-:Y:S01]  /*15d70*/  F2FP.BF16.F32.PACK_AB R155, R156, R161 ;  /* 0x000000a19c9b723e */ /* 0x004fe200000010ff */
[C---:B------:R-:W-:Y:S05]  /*15d80*/  HMMA.16816.F32.BF16 R4, R132.reuse, R136, R4 ;  /* 0x000000888404723c */ /* 0x040fea0000041804 */
[----:B------:R-:W-:Y:S02]  /*15d90*/  PRMT R151, R155, 0x7632, R151 ;  /* 0x000076329b977816 */ /* 0x000fe40000000097 */
[----:B------:R-:W-:Y:S01]  /*15da0*/  ISETP.LE.U32.AND P5, PT, R163, UR11, PT ;  /* 0x0000000ba3007c0c */ /* 0x000fe2000bfa3070 */
[C---:B------:R-:W-:Y:S01]  /*15db0*/  HMMA.16816.F32.BF16 R8, R132.reuse, R138, R8 ;  /* 0x0000008a8408723c */ /* 0x040fe20000041808 */
[----:B------:R-:W1:Y:S02]  /*15dc0*/  LDSM.16.MT88.4 R136, [R199+0x18000] ;  /* 0x01800000c788783b */ /* 0x000e640000004200 */
[----:B------:R-:W-:Y:S01]  /*15dd0*/  @P6 HFMA2.BF16_V2 R231, -RZ.H0_H0, RZ.H0_H0, -R150.H0_H0 ;  /* 0x200000ffffe76231 */ /* 0x000fe20000340996 */
[----:B------:R-:W-:Y:S01]  /*15de0*/  ISETP.GT.U32.AND P4, PT, R166, UR11, PT ;  /* 0x0000000ba6007c0c */ /* 0x000fe2000bf84070 */
[----:B------:R-:W-:Y:S03]  /*15df0*/  @!P0 HFMA2.BF16_V2 R220, -RZ.H0_H0, RZ.H0_H0, -R151.H0_H0 ;  /* 0x200000ffffdc8231 */ /* 0x000fe60000340997 */
[----:B------:R-:W-:Y:S04]  /*15e00*/  @P6 PRMT R150, R231, 0x5410, RZ ;  /* 0x00005410e7966816 */ /* 0x000fe800000000ff */
[----:B------:R-:W-:Y:S01]  /*15e10*/  @!P5 HFMA2.BF16_V2 R213, -RZ.H0_H0, RZ.H0_H0, -R154.H0_H0 ;  /* 0x200000ffffd5d231 */ /* 0x000fe2000034099a */
        /* <DEDUP_REMOVED lines=15> */
[----:B---3--:R-:W-:Y:S02]  /*15f10*/  IMAD.MOV.U32 R181, RZ, RZ, R159 ;  /* 0x000000ffffb57224 */ /* 0x008fe400078e009f */
[----:B------:R-:W2:Y:S01]  /*15f20*/  MUFU.EX2 R159, R203 ;  /* 0x000000cb009f7308 */ /* 0x000ea20000000800 */
[----:B------:R-:W-:Y:S02]  /*15f30*/  IMAD.MOV.U32 R180, RZ, RZ, R153 ;  /* 0x000000ffffb47224 */ /* 0x000fe400078e0099 */
[----:B------:R-:W-:Y:S02]  /*15f40*/  FADD.FTZ R153, R183, R142 ;  /* 0x0000008eb7997221 */ /* 0x000fe40000010000 */
[----:B------:R-:W-:Y:S01]  /*15f50*/  LDSM.16.MT88.4 R140, [R199+0x1e000] ;  /* 0x01e00000c78c783b */ /* 0x000fe20000004200 */
[C---:B------:R-:W-:Y:S04]  /*15f60*/  LEA R182, P1, R244.reuse, R180, 0x1 ;  /* 0x000000b4f4b67211 */ /* 0x040fe800078208ff */
[----:B------:R-:W-:Y:S01]  /*15f70*/  MUFU.EX2 R203, R190 ;  /* 0x000000be00cb7308 */ /* 0x000fe20000000800 */
[----:B------:R-:W-:Y:S02]  /*15f80*/  LEA.HI.X.SX32 R183, R244, R181, 0x1, P1 ;  /* 0x000000b5f4b77211 */ /* 0x000fe400008f0eff */
[----:B------:R3:W-:Y:S01]  /*15f90*/  STG.E.U16 desc[UR28][R180.64+0x2], R147 ;  /* 0x00000293b4007986 */ /* 0x0007e2000c10151c */
[----:B------:R-:W-:Y:S02]  /*15fa0*/  ISETP.GT.U32.AND P1, PT, R158, UR11, PT ;  /* 0x0000000b9e007c0c */ /* 0x000fe4000bf24070 */
[----:B------:R-:W-:Y:S01]  /*15fb0*/  LOP3.LUT R158, R204, UR12, R195, 0x96, !PT ;  /* 0x0000000ccc9e7c12 */ /* 0x000fe2000f8e96c3 */
[----:B------:R2:W-:Y:S03]  /*15fc0*/  STG.E.U16 desc[UR28][R180.64], R149 ;  /* 0x00000095b4007986 */ /* 0x0005e6000c10151c */
[----:B------:R4:W-:Y:S01]  /*15fd0*/  MUFU.EX2 R195, R197 ;  /* 0x000000c500c37308 */ /* 0x0009e20000000800 */
[----:B------:R2:W5:Y:S06]  /*15fe0*/  LDL.LU.64 R204, [R1+0x48] ;  /* 0x0000480001cc7983 */ /* 0x00056c0000300a00 */
[----:B------:R-:W-:Y:S01]  /*15ff0*/  STG.E.U16 desc[UR28][R182.64], R146 ;  /* 0x00000092b6007986 */ /* 0x000fe2000c10151c */
[----:B------:R-:W-:Y:S03]  /*16000*/  @P1 HFMA2.BF16_V2 R232, -RZ.H0_H0, RZ.H0_H0, -R157.H0_H0 ;  /* 0x200000ffffe81231 */ /* 0x000fe6000034099d */
[----:B------:R-:W-:Y:S01]  /*16010*/  STG.E.U16 desc[UR28][R182.64+0x2], R145 ;  /* 0x00000291b6007986 */ /* 0x000fe2000c10151c */
[C---:B-1----:R-:W-:Y:S03]  /*16020*/  HMMA.16816.F32.BF16 R52, R132.reuse, R136, R52 ;  /* 0x000000888434723c */ /* 0x042fe60000041834 */
[----:B------:R-:W-:Y:S01]  /*16030*/  STG.E.U16 desc[UR28][R180.64+0x10], R144 ;  /* 0x00001090b4007986 */ /* 0x000fe2000c10151c */
[----:B------:R-:W-:Y:S02]  /*16040*/  @P1 PRMT R157, R232, 0x5410, RZ ;  /* 0x00005410e89d1816 */ /* 0x000fe400000000ff */
[----:B------:R-:W-:Y:S02]  /*16050*/  ISETP.GT.U32.AND P1, PT, R191, UR11, PT ;  /* 0x0000000bbf007c0c */ /* 0x000fe4000bf24070 */
[C---:B------:R-:W-:Y:S01]  /*16060*/  HMMA.16816.F32.BF16 R56, R132.reuse, R138, R56 ;  /* 0x0000008a8438723c */ /* 0x040fe20000041838 */
[----:B------:R-:W1:Y:S01]  /*16070*/  LDSM.16.MT88.4 R136, [R3+0x2000] ;  /* 0x002000000388783b */ /* 0x000e620000004200 */
[----:B------:R-:W-:Y:S01]  /*16080*/  MUFU.EX2 R191, R185 ;  /* 0x000000b900bf7308 */ /* 0x000fe20000000800 */
[--C-:B---3--:R-:W-:Y:S01]  /*16090*/  FADD.FTZ R147, R161, R153.reuse ;  /* 0x00000099a1937221 */ /* 0x108fe20000010000 */
[----:B------:R-:W-:Y:S02]  /*160a0*/  PRMT R153, R154, 0x7632, R153 ;  /* 0x000076329a997816 */ /* 0x000fe40000000099 */
[----:B--2---:R-:W-:Y:S01]  /*160b0*/  F2FP.BF16.F32.PACK_AB R149, R159, R177 ;  /* 0x000000b19f95723e */ /* 0x004fe200000010ff */
[----:B----4-:R-:W-:Y:S02]  /*160c0*/  FADD.FTZ R197, R156, R147 ;  /* 0x000000939cc57221 */ /* 0x010fe40000010000 */
[----:B------:R-:W-:Y:S01]  /*160d0*/  LDSM.16.MT88.4 R144, [R200+0x18800] ;  /* 0x01880000c890783b */ /* 0x000fe20000004200 */
[----:B------:R-:W-:Y:S01]  /*160e0*/  PRMT R152, R149, 0x7632, R152 ;  /* 0x0000763295987816 */ /* 0x000fe20000000098 */
[----:B------:R-:W-:Y:S01]  /*160f0*/  @P1 HFMA2.BF16_V2 R211, -RZ.H0_H0, RZ.H0_H0, -R148.H0_H0 ;  /* 0x200000ffffd31231 */ /* 0x000fe20000340994 */
[----:B------:R2:W3:Y:S03]  /*16100*/  MUFU.EX2 R161, R176 ;  /* 0x000000b000a17308 */ /* 0x0004e60000000800 */
[----:B------:R-:W-:Y:S01]  /*16110*/  @P4 HFMA2.BF16_V2 R228, -RZ.H0_H0, RZ.H0_H0, -R152.H0_H0 ;  /* 0x200000ffffe44231 */ /* 0x000fe20000340998 */
[----:B------:R-:W-:Y:S01]  /*16120*/  @P1 PRMT R148, R211, 0x5410, RZ ;  /* 0x00005410d3941816 */ /* 0x000fe200000000ff */
[----:B------:R4:W-:Y:S04]  /*16130*/  STG.E.U16 desc[UR28][R180.64+0x12], R157 ;  /* 0x0000129db4007986 */ /* 0x0009e8000c10151c */
[----:B------:R4:W-:Y:S04]  /*16140*/  STG.E.U16 desc[UR28][R182.64+0x10], R150 ;  /* 0x00001096b6007986 */ /* 0x0009e8000c10151c */
[----:B------:R-:W-:Y:S01]  /*16150*/  STG.E.U16 desc[UR28][R182.64+0x12], R148 ;  /* 0x00001294b6007986 */ /* 0x000fe2000c10151c */
[----:B--2---:R-:W-:Y:S01]  /*16160*/  FADD.FTZ R176, R160, R162 ;  /* 0x000000a2a0b07221 */ /* 0x004fe20000010000 */
[----:B------:R-:W-:Y:S02]  /*16170*/  LOP3.LUT R162, R193, 0xff, RZ, 0xc0, !PT ;  /* 0x000000ffc1a27812 */ /* 0x000fe400078ec0ff */
[----:B------:R-:W-:Y:S02]  /*16180*/  SHF.R.U32.HI R193, RZ, 0x18, R193 ;  /* 0x00000018ffc17819 */ /* 0x000fe400000116c1 */
[----:B---3--:R-:W-:Y:S01]  /*16190*/  F2FP.BF16.F32.PACK_AB R156, R161, R195 ;  /* 0x000000c3a19c723e */ /* 0x008fe200000010ff */
[----:B------:R-:W-:Y:S01]  /*161a0*/  FADD.FTZ R195, R195, R176 ;  /* 0x000000b0c3c37221 */ /* 0x000fe20000010000 */
[----:B------:R-:W-:Y:S02]  /*161b0*/  ISETP.LE.U32.AND P6, PT, R162, UR11, PT ;  /* 0x0000000ba2007c0c */ /* 0x000fe4000bfc3070 */
[----:B------:R-:W-:Y:S01]  /*161c0*/  PRMT R160, R156, 0x7632, R160 ;  /* 0x000076329ca07816 */ /* 0x000fe200000000a0 */
[----:B------:R-:W-:Y:S01]  /*161d0*/  FADD.FTZ R161, R161, R195 ;  /* 0x000000c3a1a17221 */ /* 0x000fe20000010000 */
[C---:B-1----:R-:W-:Y:S03]  /*161e0*/  HMMA.16816.F32.BF16 R60, R132.reuse, R136, R60 ;  /* 0x00000088843c723c */ /* 0x042fe6000004183c */
[----:B----4-:R-:W-:Y:S01]  /*161f0*/  FADD.FTZ R157, R177, R197 ;  /* 0x000000c5b19d7221 */ /* 0x010fe20000010000 */
[----:B------:R-:W-:Y:S01]  /*16200*/  IMAD.WIDE.U32 R176, R158, -0x326172a9, RZ ;  /* 0xcd9e8d579eb07825 */ /* 0x000fe200078e00ff */
[----:B------:R-:W-:Y:S03]  /*16210*/  MUFU.EX2 R197, R186 ;  /* 0x000000ba00c57308 */ /* 0x000fe60000000800 */
[----:B------:R-:W-:Y:S01]  /*16220*/  FADD.FTZ R157, R159, R157 ;  /* 0x0000009d9f9d7221 */ /* 0x000fe20000010000 */
[C---:B------:R-:W-:Y:S01]  /*16230*/  HMMA.16816.F32.BF16 R64, R132.reuse, R138, R64 ;  /* 0x0000008a8440723c */ /* 0x040fe20000041840 */
[----:B------:R-:W1:Y:S02]  /*16240*/  LDSM.16.MT88.4 R136, [R200+0x1c000] ;  /* 0x01c00000c888783b */ /* 0x000e640000004200 */
[----:B------:R-:W-:Y:S01]  /*16250*/  IMAD.MOV.U32 R195, RZ, RZ, R176 ;  /* 0x000000ffffc37224 */ /* 0x000fe200078e00b0 */
[----:B------:R-:W-:Y:S02]  /*16260*/  PRMT R185, R176, 0x7773, RZ ;  /* 0x00007773b0b97816 */ /* 0x000fe400000000ff */
[----:B------:R-:W2:Y:S01]  /*16270*/  MUFU.EX2 R150, R189 ;  /* 0x000000bd00967308 */ /* 0x000ea20000000800 */
[----:B------:R-:W-:Y:S02]  /*16280*/  @!P6 HFMA2.BF16_V2 R214, -RZ.H0_H0, RZ.H0_H0, -R155.H0_H0 ;  /* 0x200000ffffd6e231 */ /* 0x000fe4000034099b */
[----:B------:R-:W-:Y:S01]  /*16290*/  FADD.FTZ R157, R203, R157 ;  /* 0x0000009dcb9d7221 */ /* 0x000fe20000010000 */
[----:B------:R-:W-:Y:S06]  /*162a0*/  LOP3.LUT R195, R195, 0xff, RZ, 0xc0, !PT ;  /* 0x000000ffc3c37812 */ /* 0x000fec00078ec0ff */
[----:B------:R-:W-:Y:S10]  /*162b0*/  MUFU.EX2 R159, R167 ;  /* 0x000000a7009f7308 */ /* 0x000ff40000000800 */
[----:B------:R2:W-:Y:S10]  /*162c0*/  MUFU.EX2 R186, R168 ;  /* 0x000000a800ba7308 */ /* 0x0005f40000000800 */
[----:B------:R-:W3:Y:S01]  /*162d0*/  MUFU.EX2 R189, R164 ;  /* 0x000000a400bd7308 */ /* 0x000ee20000000800 */
[----:B--2---:R-:W-:Y:S02]  /*162e0*/  F2FP.BF16.F32.PACK_AB R168, R150, R203 ;  /* 0x000000cb96a8723e */ /* 0x004fe400000010ff */
[----:B------:R-:W2:Y:S01]  /*162f0*/  S2R R203, SR_TID.X ;  /* 0x0000000000cb7919 */ /* 0x000ea20000002100 */
        /* <DEDUP_REMOVED lines=15> */
[C---:B------:R-:W-:Y:S08]  /*163f0*/  HMMA.16816.F32.BF16 R108, R132.reuse, R140, R108 ;  /* 0x0000008c846c723c */ /* 0x040ff0000004186c */
[C---:B------:R-:W-:Y:S01]  /*16400*/  HMMA.16816.F32.BF16 R112, R132.reuse, R142, R112 ;  /* 0x0000008e8470723c */ /* 0x040fe20000041870 */
[----:B------:R-:W4:Y:S07]  /*16410*/  LDSM.16.MT88.4 R140, [R3+0x6000] ;  /* 0x00600000038c783b */ /* 0x000f2e0000004200 */
[C---:B-1----:R-:W-:Y:S03]  /*16420*/  HMMA.16816.F32.BF16 R116, R132.reuse, R136, R116 ;  /* 0x000000888474723c */ /* 0x042fe60000041874 */
[----:B------:R-:W-:Y:S02]  /*16430*/  PRMT R136, R162, 0x5410, R198 ;  /* 0x00005410a2887816 */ /* 0x000fe400000000c6 */
[----:B---3--:R-:W-:Y:S01]  /*16440*/  F2FP.BF16.F32.PACK_AB R162, R189, R159 ;  /* 0x0000009fbda2723e */ /* 0x008fe200000010ff */
[----:B------:R1:W3:Y:S01]  /*16450*/  MUFU.EX2 R198, R187 ;  /* 0x000000bb00c67308 */ /* 0x0002e20000000800 */
[----:B------:R-:W-:Y:S01]  /*16460*/  PRMT R137, R155, 0x5410, R151 ;  /* 0x000054109b897816 */ /* 0x000fe20000000097 */
[C---:B------:R-:W-:Y:S03]  /*16470*/  HMMA.16816.F32.BF16 R120, R132.reuse, R138, R120 ;  /* 0x0000008a8478723c */ /* 0x040fe60000041878 */
[--C-:B------:R-:W-:Y:S02]  /*16480*/  HSET2.LE.AND R136, R136, R243.reuse, PT ;  /* 0x000000f388887233 */ /* 0x100fe40003803000 */
[----:B------:R-:W-:Y:S02]  /*16490*/  @!P6 PRMT R155, R214, 0x5410, RZ ;  /* 0x00005410d69be816 */ /* 0x000fe400000000ff */
[----:B------:R-:W-:Y:S01]  /*164a0*/  @!P0 PRMT R151, R220, 0x5410, RZ ;  /* 0x00005410dc978816 */ /* 0x000fe200000000ff */
[C---:B----4-:R-:W-:Y:S02]  /*164b0*/  HMMA.16816.F32.BF16 R124, R132.reuse, R140, R124 ;  /* 0x0000008c847c723c */ /* 0x050fe4000004187c */
[----:B------:R-:W-:Y:S01]  /*164c0*/  STG.E.U16 desc[UR28][R180.64+0x20], R155 ;  /* 0x0000209bb4007986 */ /* 0x000fe2000c10151c */
[----:B------:R-:W-:Y:S02]  /*164d0*/  LOP3.LUT R136, R137, R136, RZ, 0xc0, !PT ;  /* 0x0000008889887212 */ /* 0x000fe400078ec0ff */
[----:B------:R-:W-:Y:S01]  /*164e0*/  PRMT R138, R163, 0x5410, R193 ;  /* 0x00005410a38a7816 */ /* 0x000fe200000000c1 */
[----:B------:R-:W-:Y:S01]  /*164f0*/  STG.E.U16 desc[UR28][R180.64+0x22], R151 ;  /* 0x00002297b4007986 */ /* 0x000fe2000c10151c */
[----:B------:R-:W-:Y:S01]  /*16500*/  PRMT R137, R165, 0x5410, R184 ;  /* 0x00005410a5897816 */ /* 0x000fe200000000b8 */
[----:B------:R-:W-:Y:S02]  /*16510*/  HMMA.16816.F32.BF16 R128, R132, R142, R128 ;  /* 0x0000008e8480723c */ /* 0x000fe40000041880 */
[----:B------:R-:W4:Y:S01]  /*16520*/  LDSM.16.MT88.4 R132, [R199+0x18800] ;  /* 0x01880000c784783b */ /* 0x000f220000004200 */
[--C-:B------:R-:W-:Y:S02]  /*16530*/  HSET2.LE.AND R138, R138, R243.reuse, PT ;  /* 0x000000f38a8a7233 */ /* 0x100fe40003803000 */
[----:B------:R-:W-:Y:S02]  /*16540*/  PRMT R140, R206, 0x5410, R166 ;  /* 0x00005410ce8c7816 */ /* 0x000fe400000000a6 */
        /* <DEDUP_REMOVED lines=8> */
[----:B------:R-:W-:Y:S02]  /*165d0*/  @!P5 PRMT R154, R213, 0x5410, RZ ;  /* 0x00005410d59ad816 */ /* 0x000fe400000000ff */
[----:B------:R-:W-:Y:S02]  /*165e0*/  LOP3.LUT R139, R140, R139, RZ, 0xc0, !PT ;  /* 0x0000008b8c8b7212 */ /* 0x000fe400078ec0ff */
[----:B------:R-:W2:Y:S01]  /*165f0*/  LDSM.16.MT88.4 R140, [R172+0x800] ;  /* 0x00080000ac8c783b */ /* 0x000ea20000004200 */
[----:B------:R-:W-:Y:S02]  /*16600*/  @P4 PRMT R152, R228, 0x5410, RZ ;  /* 0x00005410e4984816 */ /* 0x000fe400000000ff */
[----:B-1----:R-:W-:Y:S02]  /*16610*/  PRMT R187, R176, 0x7772, RZ ;  /* 0x00007772b0bb7816 */ /* 0x002fe400000000ff */
[C---:B------:R-:W-:Y:S03]  /*16620*/  HMMA.16816.F32.BF16 R4, R136.reuse, R144, R4 ;  /* 0x000000908804723c */ /* 0x040fe60000041804 */
[----:B------:R-:W-:Y:S02]  /*16630*/  STG.E.U16 desc[UR28][R182.64+0x20], R154 ;  /* 0x0000209ab6007986 */ /* 0x000fe4000c10151c */
[----:B------:R-:W-:Y:S02]  /*16640*/  ISETP.LE.U32.AND P6, PT, R193, UR11, PT ;  /* 0x0000000bc1007c0c */ /* 0x000fe4000bfc3070 */
[----:B------:R-:W-:Y:S01]  /*16650*/  ISETP.LE.U32.AND P5, PT, R206, UR11, PT ;  /* 0x0000000bce007c0c */ /* 0x000fe2000bfa3070 */
[C---:B------:R-:W-:Y:S01]  /*16660*/  HMMA.16816.F32.BF16 R8, R136.reuse, R146, R8 ;  /* 0x000000928808723c */ /* 0x040fe20000041808 */
[----:B------:R-:W1:Y:S02]  /*16670*/  LDSM.16.MT88.4 R144, [R3+0x800] ;  /* 0x000800000390783b */ /* 0x000e640000004200 */
[----:B------:R-:W-:Y:S02]  /*16680*/  ISETP.GT.U32.AND P0, PT, R165, UR11, PT ;  /* 0x0000000ba5007c0c */ /* 0x000fe4000bf04070 */
[----:B------:R-:W-:Y:S02]  /*16690*/  PRMT R166, R168, 0x7632, R166 ;  /* 0x00007632a8a67816 */ /* 0x000fe400000000a6 */
[----:B---3--:R-:W-:Y:S01]  /*166a0*/  F2FP.BF16.F32.PACK_AB R167, R197, R198 ;  /* 0x000000c6c5a7723e */ /* 0x008fe200000010ff */
[C---:B----4-:R-:W-:Y:S03]  /*166b0*/  HMMA.16816.F32.BF16 R12, R136.reuse, R132, R12 ;  /* 0x00000084880c723c */ /* 0x050fe6000004180c */
[----:B------:R-:W-:Y:S01]  /*166c0*/  @!P6 HFMA2.BF16_V2 R219, -RZ.H0_H0, RZ.H0_H0, -R153.H0_H0 ;  /* 0x200000ffffdbe231 */ /* 0x000fe20000340999 */
[----:B------:R-:W-:Y:S01]  /*166d0*/  PRMT R163, R167, 0x7632, R163 ;  /* 0x00007632a7a37816 */ /* 0x000fe200000000a3 */
[----:B------:R-:W-:Y:S01]  /*166e0*/  @!P5 HFMA2.BF16_V2 R218, -RZ.H0_H0, RZ.H0_H0, -R149.H0_H0 ;  /* 0x200000ffffdad231 */ /* 0x000fe20000340995 */
[----:B------:R-:W-:Y:S02]  /*166f0*/  F2FP.BF16.F32.PACK_AB R165, R186, R191 ;  /* 0x000000bfbaa5723e */ /* 0x000fe400000010ff */
[C---:B------:R-:W-:Y:S01]  /*16700*/  HMMA.16816.F32.BF16 R16, R136.reuse, R134, R16 ;  /* 0x000000868810723c */ /* 0x040fe20000041810 */
[----:B------:R-:W3:Y:S02]  /*16710*/  LDSM.16.MT88.4 R132, [R200+0x1a800] ;  /* 0x01a80000c884783b */ /* 0x000ee40000004200 */
[----:B------:R-:W-:Y:S01]  /*16720*/  @!P6 PRMT R153, R219, 0x5410, RZ ;  /* 0x00005410db99e816 */ /* 0x000fe200000000ff */
[----:B------:R-:W-:Y:S01]  /*16730*/  @P0 HFMA2.BF16_V2 R227, -RZ.H0_H0, RZ.H0_H0, -R156.H0_H0 ;  /* 0x200000ffffe30231 */ /* 0x000fe2000034099c */
[----:B------:R-:W-:Y:S02]  /*16740*/  @!P5 PRMT R149, R218, 0x5410, RZ ;  /* 0x00005410da95d816 */ /* 0x000fe400000000ff */
[----:B------:R-:W-:Y:S02]  /*16750*/  PRMT R164, R165, 0x7632, R164 ;  /* 0x00007632a5a47816 */ /* 0x000fe400000000a4 */
[----:B------:R-:W-:Y:S01]  /*16760*/  STG.E.U16 desc[UR28][R182.64+0x22], R153 ;  /* 0x00002299b6007986 */ /* 0x000fe2000c10151c */
[----:B------:R-:W-:Y:S01]  /*16770*/  @P0 PRMT R156, R227, 0x5410, RZ ;  /* 0x00005410e39c0816 */ /* 0x000fe200000000ff */
[C---:B--2---:R-:W-:Y:S02]  /*16780*/  HMMA.16816.F32.BF16 R20, R136.reuse, R140, R20 ;  /* 0x0000008c8814723c */ /* 0x044fe40000041814 */
[----:B------:R-:W-:Y:S01]  /*16790*/  STG.E.U16 desc[UR28][R180.64+0x30], R149 ;  /* 0x00003095b4007986 */ /* 0x000fe2000c10151c */
[----:B------:R-:W-:Y:S02]  /*167a0*/  ISETP.GT.U32.AND P0, PT, R184, UR11, PT ;  /* 0x0000000bb8007c0c */ /* 0x000fe4000bf04070 */
[----:B------:R-:W-:Y:S01]  /*167b0*/  MUFU.EX2 R184, R175 ;  /* 0x000000af00b87308 */ /* 0x000fe20000000800 */
[----:B------:R-:W-:Y:S02]  /*167c0*/  STG.E.U16 desc[UR28][R180.64+0x32], R152 ;  /* 0x00003298b4007986 */ /* 0x000fe4000c10151c */
[C---:B------:R-:W-:Y:S02]  /*167d0*/  HMMA.16816.F32.BF16 R24, R136.reuse, R142, R24 ;  /* 0x0000008e8818723c */ /* 0x040fe40000041818 */
[----:B------:R-:W2:Y:S06]  /*167e0*/  LDSM.16.MT88.4 R140, [R199+0x1a800] ;  /* 0x01a80000c78c783b */ /* 0x000eac0000004200 */
[C---:B-1----:R-:W-:Y:S02]  /*167f0*/  HMMA.16816.F32.BF16 R28, R136.reuse, R144, R28 ;  /* 0x00000090881c723c */ /* 0x042fe4000004181c */
[----:B------:R-:W-:Y:S01]  /*16800*/  LDSM.16.MT88.4 R152, [R172+0x1000] ;  /* 0x00100000ac98783b */ /* 0x000fe20000004200 */
[----:B------:R-:W-:Y:S05]  /*16810*/  @P0 HFMA2.BF16_V2 R215, -RZ.H0_H0, RZ.H0_H0, -R160.H0_H0 ;  /* 0x200000ffffd70231 */ /* 0x000fea00003409a0 */
[C---:B------:R-:W-:Y:S02]  /*16820*/  HMMA.16816.F32.BF16 R32, R136.reuse, R146, R32 ;  /* 0x000000928820723c */ /* 0x040fe40000041820 */
[----:B------:R-:W1:Y:S01]  /*16830*/  LDSM.16.MT88.4 R144, [R172+0x2800] ;  /* 0x00280000ac90783b */ /* 0x000e620000004200 */
[----:B------:R-:W-:Y:S05]  /*16840*/  @P0 PRMT R160, R215, 0x5410, RZ ;  /* 0x00005410d7a00816 */ /* 0x000fea00000000ff */
[C---:B---3--:R-:W-:Y:S02]  /*16850*/  HMMA.16816.F32.BF16 R36, R136.reuse, R132, R36 ;  /* 0x000000848824723c */ /* 0x048fe40000041824 */
[----:B------:R-:W-:Y:S04]  /*16860*/  STG.E.U16 desc[UR28][R182.64+0x30], R156 ;  /* 0x0000309cb6007986 */ /* 0x000fe8000c10151c */
[----:B------:R-:W-:Y:S02]  /*16870*/  STG.E.U16 desc[UR28][R182.64+0x32], R160 ;  /* 0x000032a0b6007986 */ /* 0x000fe4000c10151c */
[C---:B------:R-:W-:Y:S02]  /*16880*/  HMMA.16816.F32.BF16 R40, R136.reuse, R134, R40 ;  /* 0x000000868828723c */ /* 0x040fe40000041828 */
[----:B------:R-:W3:Y:S06]  /*16890*/  LDSM.16.MT88.4 R132, [R3+0x2800] ;  /* 0x002800000384783b */ /* 0x000eec0000004200 */
        /* <DEDUP_REMOVED lines=15> */
[C---:B---3--:R-:W-:Y:S03]  /*16990*/  HMMA.16816.F32.BF16 R84, R136.reuse, R132, R84 ;  /* 0x000000848854723c */ /* 0x048fe60000041854 */
[----:B------:R-:W-:Y:S01]  /*169a0*/  IMAD.WIDE.U32 R132, R188, -0x326172a9, RZ ;  /* 0xcd9e8d57bc847825 */ /* 0x000fe200078e00ff */
[----:B------:R-:W-:Y:S04]  /*169b0*/  PRMT R188, R176, 0x7771, RZ ;  /* 0x00007771b0bc7816 */ /* 0x000fe800000000ff */
[C---:B------:R-:W-:Y:S03]  /*169c0*/  HMMA.16816.F32.BF16 R88, R136.reuse, R134, R88 ;  /* 0x000000868858723c */ /* 0x040fe60000041858 */
[----:B------:R-:W-:Y:S02]  /*169d0*/  LOP3.LUT R192, R192, UR8, R133, 0x96, !PT ;  /* 0x00000008c0c07c12 */ /* 0x000fe4000f8e9685 */
[----:B------:R-:W-:Y:S02]  /*169e0*/  LOP3.LUT R158, R132, UR6, R177, 0x96, !PT ;  /* 0x00000006849e7c12 */ /* 0x000fe4000f8e96b1 */
[----:B------:R-:W3:Y:S01]  /*169f0*/  LDSM.16.MT88.4 R132, [R199+0x1e800] ;  /* 0x01e80000c784783b */ /* 0x000ee20000004200 */
[----:B------:R-:W-:Y:S01]  /*16a00*/  ISETP.GT.U32.AND P0, PT, R188, UR11, PT ;  /* 0x0000000bbc007c0c */ /* 0x000fe2000bf04070 */
[C---:B--2---:R-:W-:Y:S03]  /*16a10*/  HMMA.16816.F32.BF16 R92, R136.reuse, R140, R92 ;  /* 0x0000008c885c723c */ /* 0x044fe6000004185c */
[C---:B------:R-:W-:Y:S02]  /*16a20*/  LOP3.LUT R190, R158.reuse, 0xffff, RZ, 0xc0, !PT ;  /* 0x0000ffff9ebe7812 */ /* 0x040fe400078ec0ff */
[----:B------:R-:W-:Y:S01]  /*16a30*/  LOP3.LUT R193, R158, 0xff, RZ, 0xc0, !PT ;  /* 0x000000ff9ec17812 */ /* 0x000fe200078ec0ff */
[----:B------:R4:W5:Y:S01]  /*16a40*/  LDL.LU.64 R176, [R1+0x40] ;  /* 0x0000400001b07983 */ /* 0x0009620000300a00 */
[----:B------:R-:W-:Y:S01]  /*16a50*/  SHF.R.U32.HI R190, RZ, 0x8, R190 ;  /* 0x00000008ffbe7819 */ /* 0x000fe200000116be */
[C---:B------:R-:W-:Y:S03]  /*16a60*/  HMMA.16816.F32.BF16 R96, R136.reuse, R142, R96 ;  /* 0x0000008e8860723c */ /* 0x040fe60000041860 */
[----:B------:R-:W-:Y:S01]  /*16a70*/  LOP3.LUT R140, R190, 0xffff, RZ, 0xc0, !PT ;  /* 0x0000ffffbe8c7812 */ /* 0x000fe200078ec0ff */
[----:B------:R-:W-:Y:S01]  /*16a80*/  @P0 HFMA2.BF16_V2 R230, -RZ.H0_H0, RZ.H0_H0, -R164.H0_H0 ;  /* 0x200000ffffe60231 */ /* 0x000fe200003409a4 */
[----:B------:R-:W-:Y:S02]  /*16a90*/  SHF.R.U32.HI R206, RZ, 0x18, R158 ;  /* 0x00000018ffce7819 */ /* 0x000fe4000001169e */
[----:B------:R-:W-:Y:S01]  /*16aa0*/  ISETP.LE.U32.AND P1, PT, R140, UR11, PT ;  /* 0x0000000b8c007c0c */ /* 0x000fe2000bf23070 */
[C---:B-1----:R-:W-:Y:S01]  /*16ab0*/  HMMA.16816.F32.BF16 R100, R136.reuse, R144, R100 ;  /* 0x000000908864723c */ /* 0x042fe20000041864 */
[----:B------:R-:W1:Y:S02]  /*16ac0*/  LDSM.16.MT88.4 R140, [R172+0x6800] ;  /* 0x00680000ac8c783b */ /* 0x000e640000004200 */
[----:B------:R-:W-:Y:S02]  /*16ad0*/  ISETP.LE.U32.AND P5, PT, R193, UR11, PT ;  /* 0x0000000bc1007c0c */ /* 0x000fe4000bfa3070 */
[----:B------:R-:W-:Y:S03]  /*16ae0*/  ISETP.LE.U32.AND P4, PT, R206, UR11, PT ;  /* 0x0000000bce007c0c */ /* 0x000fe6000bf83070 */
[C---:B------:R-:W-:Y:S01]  /*16af0*/  HMMA.16816.F32.BF16 R104, R136.reuse, R146, R104 ;  /* 0x000000928868723c */ /* 0x040fe20000041868 */
[----:B------:R-:W2:Y:S03]  /*16b00*/  LDSM.16.MT88.4 R144, [R3+0x6800] ;  /* 0x006800000390783b */ /* 0x000ea60000004200 */
[----:B------:R-:W-:Y:S04]  /*16b10*/  @!P1 HFMA2.BF16_V2 R226, -RZ.H0_H0, RZ.H0_H0, -R166.H0_H0 ;  /* 0x200000ffffe29231 */ /* 0x000fe800003409a6 */
[----:B------:R-:W-:Y:S02]  /*16b20*/  @!P5 HFMA2.BF16_V2 R217, -RZ.H0_H0, RZ.H0_H0, -R168.H0_H0 ;  /* 0x200000ffffd9d231 */ /* 0x000fe400003409a8 */
[----:B------:R-:W-:Y:S01]  /*16b30*/  @!P4 HFMA2.BF16_V2 R216, -RZ.H0_H0, RZ.H0_H0, -R163.H0_H0 ;  /* 0x200000ffffd8c231 */ /* 0x000fe200003409a3 */
[C---:B---3--:R-:W-:Y:S03]  /*16b40*/  HMMA.16816.F32.BF16 R108, R136.reuse, R132, R108 ;  /* 0x00000084886c723c */ /* 0x048fe6000004186c */
[--C-:B------:R-:W-:Y:S01]  /*16b50*/  FADD.FTZ R132, R198, R161.reuse ;  /* 0x000000a1c6847221 */ /* 0x100fe20000010000 */
[----:B------:R-:W-:Y:S01]  /*16b60*/  PRMT R161, R162, 0x7632, R161 ;  /* 0x00007632a2a17816 */ /* 0x000fe200000000a1 */
[----:B------:R-:W-:Y:S02]  /*16b70*/  IMAD.SHL.U32 R198, R203, 0x40, RZ ;  /* 0x00000040cbc67824 */ /* 0x000fe400078e00ff */
[----:B------:R-:W-:Y:S01]  /*16b80*/  FADD.FTZ R133, R197, R132 ;  /* 0x00000084c5857221 */ /* 0x000fe20000010000 */
[C---:B------:R-:W-:Y:S03]  /*16b90*/  HMMA.16816.F32.BF16 R112, R136.reuse, R134, R112 ;  /* 0x000000868870723c */ /* 0x040fe60000041870 */
[----:B------:R-:W-:Y:S01]  /*16ba0*/  PRMT R134, R158, 0x7632, R134 ;  /* 0x000076329e867816 */ /* 0x000fe20000000086 */
[----:B------:R-:W-:Y:S01]  /*16bb0*/  FADD.FTZ R135, R150, R157 ;  /* 0x0000009d96877221 */ /* 0x000fe20000010000 */
[----:B------:R-:W-:Y:S01]  /*16bc0*/  PRMT R156, R162, 0x5410, R161 ;  /* 0x00005410a29c7816 */ /* 0x000fe200000000a1 */
[----:B------:R-:W-:Y:S01]  /*16bd0*/  LDSM.16.MT88.4 R148, [R199+0x19000] ;  /* 0x01900000c794783b */ /* 0x000fe20000004200 */
[----:B------:R-:W-:Y:S01]  /*16be0*/  PRMT R132, R193, 0x5410, R190 ;  /* 0x00005410c1847816 */ /* 0x000fe200000000be */
[----:B------:R-:W-:Y:S01]  /*16bf0*/  IMAD.WIDE.U32 R192, R192, -0x2daee0ad, RZ ;  /* 0xd2511f53c0c07825 */ /* 0x000fe200078e00ff */
[----:B------:R-:W-:Y:S01]  /*16c00*/  PRMT R157, R195, 0x5410, R188 ;  /* 0x00005410c39d7816 */ /* 0x000fe200000000bc */
[C---:B-1----:R-:W-:Y:S04]  /*16c10*/  HMMA.16816.F32.BF16 R116, R136.reuse, R140, R116 ;  /* 0x0000008c8874723c */ /* 0x042fe80000041874 */
[--C-:B------:R-:W-:Y:S01]  /*16c20*/  HSET2.LE.AND R157, R157, R243.reuse, PT ;  /* 0x000000f39d9d7233 */ /* 0x100fe20003803000 */
[----:B------:R-:W-:Y:S01]  /*16c30*/  FADD.FTZ R191, R191, R135 ;  /* 0x00000087bfbf7221 */ /* 0x000fe20000010000 */
[----:B------:R-:W-:Y:S02]  /*16c40*/  LOP3.LUT R194, R194, UR7, R193, 0x96, !PT ;  /* 0x00000007c2c27c12 */ /* 0x000fe4000f8e96c1 */
[----:B------:R-:W-:Y:S01]  /*16c50*/  MUFU.EX2 R193, R169 ;  /* 0x000000a900c17308 */ /* 0x000fe20000000800 */
[C---:B------:R-:W-:Y:S01]  /*16c60*/  HMMA.16816.F32.BF16 R120, R136.reuse, R142, R120 ;  /* 0x0000008e8878723c */ /* 0x040fe20000041878 */
[----:B------:R-:W1:Y:S02]  /*16c70*/  LDSM.16.MT88.4 R140, [R200+0x19000] ;  /* 0x01900000c88c783b */ /* 0x000e640000004200 */
[----:B------:R-:W-:Y:S01]  /*16c80*/  FADD.FTZ R186, R186, R191 ;  /* 0x000000bfbaba7221 */ /* 0x000fe20000010000 */
[C---:B------:R-:W-:Y:S02]  /*16c90*/  PRMT R188, R192.reuse, 0x7773, RZ ;  /* 0x00007773c0bc7816 */ /* 0x040fe400000000ff */
[----:B------:R-:W-:Y:S02]  /*16ca0*/  PRMT R191, R192, 0x7771, RZ ;  /* 0x00007771c0bf7816 */ /* 0x000fe400000000ff */
[C---:B--2---:R-:W-:Y:S03]  /*16cb0*/  HMMA.16816.F32.BF16 R124, R136.reuse, R144, R124 ;  /* 0x00000090887c723c */ /* 0x044fe6000004187c */
[----:B------:R-:W-:Y:S01]  /*16cc0*/  IMAD.MOV.U32 R145, RZ, RZ, R133 ;  /* 0x000000ffff917224 */ /* 0x000fe200078e0085 */
[--C-:B------:R-:W-:Y:S02]  /*16cd0*/  HSET2.LE.AND R132, R132, R243.reuse, PT ;  /* 0x000000f384847233 */ /* 0x100fe40003803000 */
[----:B------:R-:W-:Y:S01]  /*16ce0*/  PRMT R133, R168, 0x5410, R166 ;  /* 0x00005410a8857816 */ /* 0x000fe200000000a6 */
[----:B------:R-:W-:Y:S01]  /*16cf0*/  FADD.FTZ R190, R159, R145 ;  /* 0x000000919fbe7221 */ /* 0x000fe20000010000 */
[----:B------:R-:W-:Y:S01]  /*16d00*/  HMMA.16816.F32.BF16 R128, R136, R146, R128 ;  /* 0x000000928880723c */ /* 0x000fe20000041880 */
[----:B------:R-:W2:Y:S02]  /*16d10*/  LDSM.16.MT88.4 R136, [R3+0x1000] ;  /* 0x001000000388783b */ /* 0x000ea40000004200 */
[----:B------:R-:W-:Y:S02]  /*16d20*/  LOP3.LUT R197, R134, 0xff, RZ, 0xc0, !PT ;  /* 0x000000ff86c57812 */ /* 0x000fe400078ec0ff */
[----:B------:R-:W-:Y:S02]  /*16d30*/  LOP3.LUT R132, R133, R132, RZ, 0xc0, !PT ;  /* 0x0000008485847212 */ /* 0x000fe400078ec0ff */
[----:B------:R-:W-:Y:S02]  /*16d40*/  PRMT R134, R197, 0x5410, R206 ;  /* 0x00005410c5867816 */ /* 0x000fe400000000ce */
[----:B------:R-:W-:Y:S01]  /*16d50*/  PRMT R133, R187, 0x5410, R185 ;  /* 0x00005410bb857816 */ /* 0x000fe200000000b9 */
[----:B------:R-:W3:Y:S01]  /*16d60*/  LDSM.16.MT88.4 R144, [R200+0x1b000] ;  /* 0x01b00000c890783b */ /* 0x000ee20000004200 */
[----:B------:R-:W-:Y:S02]  /*16d70*/  @!P5 PRMT R168, R217, 0x5410, RZ ;  /* 0x00005410d9a8d816 */ /* 0x000fe400000000ff */
[--C-:B------:R-:W-:Y:S02]  /*16d80*/  HSET2.LE.AND R134, R134, R243.reuse, PT ;  /* 0x000000f386867233 */ /* 0x100fe40003803000 */
[----:B------:R-:W-:Y:S02]  /*16d90*/  LOP3.LUT R135, R133, 0xff00ff, RZ, 0xc0, !PT ;  /* 0x00ff00ff85877812 */ /* 0x000fe400078ec0ff */
[----:B------:R-:W-:Y:S01]  /*16da0*/  PRMT R133, R167, 0x5410, R163 ;  /* 0x00005410a7857816 */ /* 0x000fe200000000a3 */
[----:B------:R-:W-:Y:S01]  /*16db0*/  STG.E.U16 desc[UR28][R180.64+0x40], R168 ;  /* 0x000040a8b4007986 */ /* 0x000fe2000c10151c */
[----:B------:R-:W-:Y:S02]  /*16dc0*/  @!P4 PRMT R163, R216, 0x5410, RZ ;  /* 0x00005410d8a3c816 */ /* 0x000fe400000000ff */
[----:B------:R-:W-:Y:S02]  /*16dd0*/  LOP3.LUT R133, R133, R134, RZ, 0xc0, !PT ;  /* 0x0000008685857212 */ /* 0x000fe400078ec0ff */
[----:B------:R-:W-:Y:S02]  /*16de0*/  HSET2.LE.AND R135, R135, R243, PT ;  /* 0x000000f387877233 */ /* 0x000fe40003803000 */
[----:B------:R-:W-:Y:S02]  /*16df0*/  PRMT R134, R165, 0x5410, R164 ;  /* 0x00005410a5867816 */ /* 0x000fe400000000a4 */
[----:B------:R-:W-:Y:S02]  /*16e00*/  @!P1 PRMT R166, R226, 0x5410, RZ ;  /* 0x00005410e2a69816 */ /* 0x000fe400000000ff */
[----:B------:R-:W-:Y:S02]  /*16e10*/  LOP3.LUT R134, R134, R157, RZ, 0xc0, !PT ;  /* 0x0000009d86867212 */ /* 0x000fe400078ec0ff */
[----:B------:R-:W-:Y:S01]  /*16e20*/  LOP3.LUT R135, R156, R135, RZ, 0xc0, !PT ;  /* 0x000000879c877212 */ /* 0x000fe200078ec0ff */
[----:B------:R-:W-:Y:S01]  /*16e30*/  STG.E.U16 desc[UR28][R180.64+0x42], R166 ;  /* 0x000042a6b4007986 */ /* 0x000fe2000c10151c */
[----:B------:R-:W-:Y:S02]  /*16e40*/  @P0 PRMT R164, R230, 0x5410, RZ ;  /* 0x00005410e6a40816 */ /* 0x000fe400000000ff */
[----:B------:R-:W-:Y:S01]  /*16e50*/  ISETP.LE.U32.AND P6, PT, R197, UR11, PT ;  /* 0x0000000bc5007c0c */ /* 0x000fe2000bfc3070 */
[----:B------:R-:W-:Y:S01]  /*16e60*/  LDSM.16.MT88.4 R156, [R199+0x1d000] ;  /* 0x01d00000c79c783b */ /* 0x000fe20000004200 */
[----:B------:R-:W-:Y:S01]  /*16e70*/  ISETP.LE.U32.AND P5, PT, R195, UR11, PT ;  /* 0x0000000bc3007c0c */ /* 0x000fe2000bfa3070 */
[C---:B-1----:R-:W-:Y:S05]  /*16e80*/  HMMA.16816.F32.BF16 R4, R132.reuse, R140, R4 ;  /* 0x0000008c8404723c */ /* 0x042fea0000041804 */
[----:B------:R-:W-:Y:S01]  /*16e90*/  ISETP.GT.U32.AND P1, PT, R187, UR11, PT ;  /* 0x0000000bbb007c0c */ /* 0x000fe2000bf24070 */
[----:B------:R-:W-:Y:S01]  /*16ea0*/  STG.E.U16 desc[UR28][R182.64+0x42], R163 ;  /* 0x000042a3b6007986 */ /* 0x000fe2000c10151c */
[----:B------:R-:W-:Y:S01]  /*16eb0*/  MUFU.EX2 R187, R173 ;  /* 0x000000ad00bb7308 */ /* 0x000fe20000000800 */
[C---:B------:R-:W-:Y:S02]  /*16ec0*/  HMMA.16816.F32.BF16 R8, R132.reuse, R142, R8 ;  /* 0x0000008e8408723c */ /* 0x040fe40000041808 */
[----:B------:R-:W1:Y:S01]  /*16ed0*/  LDSM.16.MT88.4 R140, [R199+0x1b000] ;  /* 0x01b00000c78c783b */ /* 0x000e620000004200 */
[----:B------:R-:W-:Y:S01]  /*16ee0*/  @!P6 HFMA2.BF16_V2 R212, -RZ.H0_H0, RZ.H0_H0, -R167.H0_H0 ;  /* 0x200000ffffd4e231 */ /* 0x000fe200003409a7 */
[----:B------:R-:W-:Y:S01]  /*16ef0*/  LOP3.LUT R197, R198, 0x400, RZ, 0xc0, !PT ;  /* 0x00000400c6c57812 */ /* 0x000fe200078ec0ff */
[----:B------:R-:W-:Y:S03]  /*16f00*/  @!P5 HFMA2.BF16_V2 R225, -RZ.H0_H0, RZ.H0_H0, -R165.H0_H0 ;  /* 0x200000ffffe1d231 */ /* 0x000fe600003409a5 */
[C---:B------:R-:W-:Y:S03]  /*16f10*/  HMMA.16816.F32.BF16 R12, R132.reuse, R148, R12 ;  /* 0x00000094840c723c */ /* 0x040fe6000004180c */
[----:B------:R-:W-:Y:S01]  /*16f20*/  @!P6 PRMT R167, R212, 0x5410, RZ ;  /* 0x00005410d4a7e816 */ /* 0x000fe200000000ff */
[----:B------:R-:W-:Y:S01]  /*16f30*/  @P1 HFMA2.BF16_V2 R229, -RZ.H0_H0, RZ.H0_H0, -R162.H0_H0 ;  /* 0x200000ffffe51231 */ /* 0x000fe200003409a2 */
[----:B------:R-:W-:Y:S02]  /*16f40*/  @!P5 PRMT R165, R225, 0x5410, RZ ;  /* 0x00005410e1a5d816 */ /* 0x000fe400000000ff */
[----:B------:R-:W-:Y:S01]  /*16f50*/  ISETP.GT.U32.AND P6, PT, R185, UR11, PT ;  /* 0x0000000bb9007c0c */ /* 0x000fe2000bfc4070 */
[C---:B------:R-:W-:Y:S01]  /*16f60*/  HMMA.16816.F32.BF16 R16, R132.reuse, R150, R16 ;  /* 0x000000968410723c */ /* 0x040fe20000041810 */
[----:B------:R-:W4:Y:S01]  /*16f70*/  LDSM.16.MT88.4 R148, [R172+0x3000] ;  /* 0x00300000ac94783b */ /* 0x000f220000004200 */
[----:B------:R-:W4:Y:S01]  /*16f80*/  MUFU.EX2 R185, R174 ;  /* 0x000000ae00b97308 */ /* 0x000f220000000800 */
[----:B------:R-:W-:Y:S05]  /*16f90*/  @P1 PRMT R162, R229, 0x5410, RZ ;  /* 0x00005410e5a21816 */ /* 0x000fea00000000ff */
[C---:B------:R-:W-:Y:S01]  /*16fa0*/  HMMA.16816.F32.BF16 R20, R132.reuse, R152, R20 ;  /* 0x000000988414723c */ /* 0x040fe20000041814 */
[----:B------:R-:W-:Y:S03]  /*16fb0*/  STG.E.U16 desc[UR28][R182.64+0x40], R167 ;  /* 0x000040a7b6007986 */ /* 0x000fe6000c10151c */
[----:B------:R-:W-:Y:S01]  /*16fc0*/  @P6 HFMA2.BF16_V2 R224, -RZ.H0_H0, RZ.H0_H0, -R161.H0_H0 ;  /* 0x200000ffffe06231 */ /* 0x000fe200003409a1 */
[----:B------:R-:W-:Y:S03]  /*16fd0*/  STG.E.U16 desc[UR28][R180.64+0x52], R164 ;  /* 0x000052a4b4007986 */ /* 0x000fe6000c10151c */
[C---:B------:R-:W-:Y:S01]  /*16fe0*/  HMMA.16816.F32.BF16 R24, R132.reuse, R154, R24 ;  /* 0x0000009a8418723c */ /* 0x040fe20000041818 */
[----:B------:R-:W4:Y:S02]  /*16ff0*/  LDSM.16.MT88.4 R152, [R3+0x3000] ;  /* 0x003000000398783b */ /* 0x000f240000004200 */
[----:B------:R-:W-:Y:S05]  /*17000*/  @P6 PRMT R161, R224, 0x5410, RZ ;  /* 0x00005410e0a16816 */ /* 0x000fea00000000ff */
[C---:B--2---:R-:W-:Y:S01]  /*17010*/  HMMA.16816.F32.BF16 R28, R132.reuse, R136, R28 ;  /* 0x00000088841c723c */ /* 0x044fe2000004181c */
[----:B------:R-:W-:Y:S04]  /*17020*/  STG.E.U16 desc[UR28][R180.64+0x50], R165 ;  /* 0x000050a5b4007986 */ /* 0x000fe8000c10151c */
[----:B------:R-:W-:Y:S03]  /*17030*/  STG.E.U16 desc[UR28][R182.64+0x50], R162 ;  /* 0x000050a2b6007986 */ /* 0x000fe6000c10151c */
[C---:B------:R-:W-:Y:S01]  /*17040*/  HMMA.16816.F32.BF16 R32, R132.reuse, R138, R32 ;  /* 0x0000008a8420723c */ /* 0x040fe20000041820 */
[----:B------:R-:W2:Y:S07]  /*17050*/  LDSM.16.MT88.4 R136, [R200+0x1d000] ;  /* 0x01d00000c888783b */ /* 0x000eae0000004200 */
[C---:B---3--:R-:W-:Y:S01]  /*17060*/  HMMA.16816.F32.BF16 R36, R132.reuse, R144, R36 ;  /* 0x000000908424723c */ /* 0x048fe20000041824 */
[----:B------:R-:W-:Y:S04]  /*17070*/  STG.E.U16 desc[UR28][R182.64+0x52], R161 ;  /* 0x000052a1b6007986 */ /* 0x000fe8000c10151c */
[----:B------:R-:W-:Y:S03]  /*17080*/  LDSM.16.MT88.4 R160, [R3+0x1800] ;  /* 0x0018000003a0783b */ /* 0x000fe60000004200 */
[C---:B------:R-:W-:Y:S05]  /*17090*/  HMMA.16816.F32.BF16 R40, R132.reuse, R146, R40 ;  /* 0x000000928428723c */ /* 0x040fea0000041828 */
[----:B------:R-:W3:Y:S03]  /*170a0*/  LDSM.16.MT88.4 R144, [R172+0x5000] ;  /* 0x00500000ac90783b */ /* 0x000ee60000004200 */
[C---:B-1----:R-:W-:Y:S08]  /*170b0*/  HMMA.16816.F32.BF16 R44, R132.reuse, R140, R44 ;  /* 0x0000008c842c723c */ /* 0x042ff0000004182c */
[C---:B------:R-:W-:Y:S01]  /*170c0*/  HMMA.16816.F32.BF16 R48, R132.reuse, R142, R48 ;  /* 0x0000008e8430723c */ /* 0x040fe20000041830 */
[----:B------:R-:W-:Y:S07]  /*170d0*/  LDSM.16.MT88.4 R140, [R200+0x1f000] ;  /* 0x01f00000c88c783b */ /* 0x000fee0000004200 */
[C---:B----4-:R-:W-:Y:S01]  /*170e0*/  HMMA.16816.F32.BF16 R52, R132.reuse, R148, R52 ;  /* 0x000000948434723c */ /* 0x050fe20000041834 */
[----:B------:R1:W4:Y:S02]  /*170f0*/  MUFU.EX2 R149, R179 ;  /* 0x000000b300957308 */ /* 0x0003240000000800 */
[----:B------:R-:W-:Y:S04]  /*17100*/  PRMT R148, R194, 0x7632, R148 ;  /* 0x00007632c2947816 */ /* 0x000fe80000000094 */
[----:B------:R-:W-:Y:S01]  /*17110*/  LOP3.LUT R148, R148, 0xff, RZ, 0xc0, !PT ;  /* 0x000000ff94947812 */ /* 0x000fe200078ec0ff */
[C---:B------:R-:W-:Y:S03]  /*17120*/  HMMA.16816.F32.BF16 R56, R132.reuse, R150, R56 ;  /* 0x000000968438723c */ /* 0x040fe60000041838 */
[----:B------:R-:W-:Y:S01]  /*17130*/  IMAD.MOV.U32 R150, RZ, RZ, R192 ;  /* 0x000000ffff967224 */ /* 0x000fe200078e00c0 */
[----:B------:R-:W-:Y:S04]  /*17140*/  ISETP.LE.U32.AND P1, PT, R148, UR11, PT ;  /* 0x0000000b94007c0c */ /* 0x000fe8000bf23070 */
[C---:B------:R-:W-:Y:S03]  /*17150*/  HMMA.16816.F32.BF16 R60, R132.reuse, R152, R60 ;  /* 0x00000098843c723c */ /* 0x040fe6000004183c */
[----:B------:R-:W-:Y:S01]  /*17160*/  F2FP.BF16.F32.PACK_AB R152, R185, R184 ;  /* 0x000000b8b998723e */ /* 0x000fe200000010ff */
[----:B-1----:R-:W-:Y:S01]  /*17170*/  FADD.FTZ R179, R189, R190 ;  /* 0x000000bebdb37221 */ /* 0x002fe20000010000 */
[----:B----4-:R-:W-:Y:S01]  /*17180*/  FADD.FTZ R190, R149, R186 ;  /* 0x000000ba95be7221 */ /* 0x010fe20000010000 */
[----:B------:R-:W-:Y:S01]  /*17190*/  F2FP.BF16.F32.PACK_AB R149, R178, R149 ;  /* 0x00000095b295723e */ /* 0x000fe200000010ff */
[----:B------:R-:W-:Y:S01]  /*171a0*/  MUFU.EX2 R186, R171 ;  /* 0x000000ab00ba7308 */ /* 0x000fe20000000800 */
[C---:B------:R-:W-:Y:S03]  /*171b0*/  HMMA.16816.F32.BF16 R64, R132.reuse, R154, R64 ;  /* 0x0000009a8440723c */ /* 0x040fe60000041840 */
[----:B------:R-:W-:Y:S01]  /*171c0*/  SHF.R.U32.HI R154, RZ, 0x18, R194 ;  /* 0x00000018ff9a7819 */ /* 0x000fe200000116c2 */
[----:B------:R-:W-:Y:S01]  /*171d0*/  @!P1 HFMA2.BF16_V2 R221, -RZ.H0_H0, RZ.H0_H0, -R152.H0_H0 ;  /* 0x200000ffffdd9231 */ /* 0x000fe20000340998 */
[----:B------:R-:W-:Y:S01]  /*171e0*/  PRMT R189, R192, 0x7772, RZ ;  /* 0x00007772c0bd7816 */ /* 0x000fe200000000ff */
[----:B------:R-:W-:Y:S03]  /*171f0*/  FADD.FTZ R190, R178, R190 ;  /* 0x000000beb2be7221 */ /* 0x000fe60000010000 */
[----:B------:R1:W4:Y:S01]  /*17200*/  MUFU.EX2 R192, R170 ;  /* 0x000000aa00c07308 */ /* 0x0003220000000800 */
[C---:B--2---:R-:W-:Y:S03]  /*17210*/  HMMA.16816.F32.BF16 R68, R132.reuse, R136, R68 ;  /* 0x000000888444723c */ /* 0x044fe60000041844 */
[----:B------:R-:W-:Y:S01]  /*17220*/  ISETP.LE.U32.AND P0, PT, R154, UR11, PT ;  /* 0x0000000b9a007c0c */ /* 0x000fe2000bf03070 */
[----:B------:R-:W-:Y:S01]  /*17230*/  FADD.FTZ R190, R187, R190 ;  /* 0x000000bebbbe7221 */ /* 0x000fe20000010000 */
[----:B------:R-:W-:Y:S01]  /*17240*/  PRMT R154, R148, 0x5410, R154 ;  /* 0x00005410949a7816 */ /* 0x000fe2000000009a */
[----:B------:R-:W-:Y:S01]  /*17250*/  FADD.FTZ R179, R184, R179 ;  /* 0x000000b3b8b37221 */ /* 0x000fe20000010000 */
[C---:B------:R-:W-:Y:S01]  /*17260*/  PRMT R148, R149.reuse, 0x7632, R148 ;  /* 0x0000763295947816 */ /* 0x040fe20000000094 */
[C---:B------:R-:W-:Y:S01]  /*17270*/  HMMA.16816.F32.BF16 R72, R132.reuse, R138, R72 ;  /* 0x0000008a8448723c */ /* 0x040fe20000041848 */
[----:B------:R-:W2:Y:S02]  /*17280*/  LDSM.16.MT88.4 R136, [R3+0x5000] ;  /* 0x005000000388783b */ /* 0x000ea40000004200 */
[----:B------:R-:W-:Y:S01]  /*17290*/  PRMT R164, R149, 0x5410, R148 ;  /* 0x0000541095a47816 */ /* 0x000fe20000000094 */
[----:B------:R-:W-:Y:S01]  /*172a0*/  FADD.FTZ R179, R185, R179 ;  /* 0x000000b3b9b37221 */ /* 0x000fe20000010000 */
[----:B------:R-:W-:Y:S03]  /*172b0*/  LOP3.LUT R153, R194, 0xffff, RZ, 0xc0, !PT ;  /* 0x0000ffffc2997812 */ /* 0x000fe600078ec0ff */
[C---:B------:R-:W-:Y:S01]  /*172c0*/  HMMA.16816.F32.BF16 R76, R132.reuse, R156, R76 ;  /* 0x0000009c844c723c */ /* 0x040fe2000004184c */
[----:B-1----:R-:W-:Y:S02]  /*172d0*/  LDSM.16.MT88.4 R168, [R200+0x1b800] ;  /* 0x01b80000c8a8783b */ /* 0x002fe40000004200 */
[----:B------:R-:W-:Y:S01]  /*172e0*/  LOP3.LUT R157, R150, 0xff, RZ, 0xc0, !PT ;  /* 0x000000ff969d7812 */ /* 0x000fe200078ec0ff */
[----:B----4-:R-:W-:Y:S01]  /*172f0*/  FADD.FTZ R179, R192, R179 ;  /* 0x000000b3c0b37221 */ /* 0x010fe20000010000 */
[----:B------:R-:W-:Y:S02]  /*17300*/  SHF.R.U32.HI R153, RZ, 0x8, R153 ;  /* 0x00000008ff997819 */ /* 0x000fe40000011699 */
[C---:B------:R-:W-:Y:S01]  /*17310*/  PRMT R156, R152.reuse, 0x7632, R156 ;  /* 0x00007632989c7816 */ /* 0x040fe2000000009c */
[C---:B------:R-:W-:Y:S03]  /*17320*/  HMMA.16816.F32.BF16 R80, R132.reuse, R158, R80 ;  /* 0x0000009e8450723c */ /* 0x040fe60000041850 */
[----:B------:R-:W-:Y:S01]  /*17330*/  PRMT R165, R152, 0x5410, R156 ;  /* 0x0000541098a57816 */ /* 0x000fe2000000009c */
[----:B------:R-:W-:Y:S01]  /*17340*/  @!P0 HFMA2.BF16_V2 R210, -RZ.H0_H0, RZ.H0_H0, -R156.H0_H0 ;  /* 0x200000ffffd28231 */ /* 0x000fe2000034099c */
[----:B------:R-:W-:Y:S02]  /*17350*/  @!P1 PRMT R152, R221, 0x5410, RZ ;  /* 0x00005410dd989816 */ /* 0x000fe400000000ff */
[----:B------:R-:W-:Y:S01]  /*17360*/  F2FP.BF16.F32.PACK_AB R174, R193, R192 ;  /* 0x000000c0c1ae723e */ /* 0x000fe200000010ff */
[C---:B---3--:R-:W-:Y:S03]  /*17370*/  HMMA.16816.F32.BF16 R84, R132.reuse, R144, R84 ;  /* 0x000000908454723c */ /* 0x048fe60000041854 */
[----:B------:R-:W-:Y:S02]  /*17380*/  LOP3.LUT R144, R153, 0xffff, RZ, 0xc0, !PT ;  /* 0x0000ffff99907812 */ /* 0x000fe400078ec0ff */
[----:B------:R-:W-:Y:S02]  /*17390*/  @!P0 PRMT R156, R210, 0x5410, RZ ;  /* 0x00005410d29c8816 */ /* 0x000fe400000000ff */
[----:B------:R-:W-:Y:S01]  /*173a0*/  ISETP.LE.U32.AND P4, PT, R144, UR11, PT ;  /* 0x0000000b90007c0c */ /* 0x000fe2000bf83070 */
[C---:B------:R-:W-:Y:S01]  /*173b0*/  HMMA.16816.F32.BF16 R88, R132.reuse, R146, R88 ;  /* 0x000000928458723c */ /* 0x040fe20000041858 */
[----:B------:R-:W1:Y:S02]  /*173c0*/  LDSM.16.MT88.4 R144, [R199+0x1f000] ;  /* 0x01f00000c790783b */ /* 0x000e640000004200 */
[----:B------:R-:W-:Y:S02]  /*173d0*/  PRMT R166, R157, 0x5410, R191 ;  /* 0x000054109da67816 */ /* 0x000fe400000000bf */
[----:B------:R-:W-:Y:S02]  /*173e0*/  PRMT R173, R174, 0x7632, R173 ;  /* 0x00007632aead7816 */ /* 0x000fe400000000ad */
[----:B------:R-:W-:Y:S01]  /*173f0*/  ISETP.GT.U32.AND P0, PT, R188, UR11, PT ;  /* 0x0000000bbc007c0c */ /* 0x000fe2000bf04070 */
[C---:B--2---:R-:W-:Y:S03]  /*17400*/  HMMA.16816.F32.BF16 R92, R132.reuse, R136, R92 ;  /* 0x00000088845c723c */ /* 0x044fe6000004185c */
[----:B------:R-:W-:Y:S01]  /*17410*/  LOP3.LUT R136, R194, 0xff, RZ, 0xc0, !PT ;  /* 0x000000ffc2887812 */ /* 0x000fe200078ec0ff */
[----:B------:R-:W-:Y:S01]  /*17420*/  @!P4 HFMA2.BF16_V2 R222, -RZ.H0_H0, RZ.H0_H0, -R148.H0_H0 ;  /* 0x200000ffffdec231 */ /* 0x000fe20000340994 */
[----:B------:R-:W-:Y:S02]  /*17430*/  ISETP.GT.U32.AND P1, PT, R189, UR11, PT ;  /* 0x0000000bbd007c0c */ /* 0x000fe4000bf24070 */
[C---:B------:R-:W-:Y:S01]  /*17440*/  ISETP.LE.U32.AND P5, PT, R136.reuse, UR11, PT ;  /* 0x0000000b88007c0c */ /* 0x040fe2000bfa3070 */
[C---:B------:R-:W-:Y:S03]  /*17450*/  HMMA.16816.F32.BF16 R96, R132.reuse, R138, R96 ;  /* 0x0000008a8460723c */ /* 0x040fe60000041860 */
[----:B------:R-:W-:Y:S01]  /*17460*/  PRMT R153, R136, 0x5410, R153 ;  /* 0x0000541088997816 */ /* 0x000fe20000000099 */
[----:B------:R-:W-:Y:S01]  /*17470*/  @P0 HFMA2.BF16_V2 R240, -RZ.H0_H0, RZ.H0_H0, -R173.H0_H0 ;  /* 0x200000fffff00231 */ /* 0x000fe200003409ad */
[----:B------:R-:W2:Y:S01]  /*17480*/  LDSM.16.MT88.4 R136, [R172+0x7000] ;  /* 0x00700000ac88783b */ /* 0x000ea20000004200 */
[----:B------:R-:W-:Y:S02]  /*17490*/  @!P4 PRMT R148, R222, 0x5410, RZ ;  /* 0x00005410de94c816 */ /* 0x000fe400000000ff */
[C---:B------:R-:W-:Y:S03]  /*174a0*/  HMMA.16816.F32.BF16 R100, R132.reuse, R140, R100 ;  /* 0x0000008c8464723c */ /* 0x040fe60000041864 */
[----:B------:R-:W-:Y:S01]  /*174b0*/  ISETP.LE.U32.AND P4, PT, R157, UR11, PT ;  /* 0x0000000b9d007c0c */ /* 0x000fe2000bf83070 */
[----:B------:R-:W-:Y:S01]  /*174c0*/  @!P5 HFMA2.BF16_V2 R223, -RZ.H0_H0, RZ.H0_H0, -R149.H0_H0 ;  /* 0x200000ffffdfd231 */ /* 0x000fe20000340995 */
[----:B------:R-:W-:Y:S01]  /*174d0*/  STG.E.U16 desc[UR28][R180.64+0x62], R148 ;  /* 0x00006294b4007986 */ /* 0x000fe2000c10151c */
[----:B------:R-:W-:Y:S01]  /*174e0*/  @P1 HFMA2.BF16_V2 R239, -RZ.H0_H0, RZ.H0_H0, -R174.H0_H0 ;  /* 0x200000ffffef1231 */ /* 0x000fe200003409ae */
[--C-:B------:R-:W-:Y:S01]  /*174f0*/  HSET2.LE.AND R166, R166, R243.reuse, PT ;  /* 0x000000f3a6a67233 */ /* 0x100fe20003803000 */
[C---:B------:R-:W-:Y:S01]  /*17500*/  HMMA.16816.F32.BF16 R104, R132.reuse, R142, R104 ;  /* 0x0000008e8468723c */ /* 0x040fe20000041868 */
[----:B------:R-:W3:Y:S02]  /*17510*/  LDSM.16.MT88.4 R140, [R3+0x7000] ;  /* 0x00700000038c783b */ /* 0x000ee40000004200 */
[----:B------:R-:W-:Y:S05]  /*17520*/  @!P5 PRMT R149, R223, 0x5410, RZ ;  /* 0x00005410df95d816 */ /* 0x000fea00000000ff */
[C---:B-1----:R-:W-:Y:S01]  /*17530*/  HMMA.16816.F32.BF16 R108, R132.reuse, R144, R108 ;  /* 0x00000090846c723c */ /* 0x042fe2000004186c */
[----:B------:R-:W-:Y:S04]  /*17540*/  STG.E.U16 desc[UR28][R180.64+0x60], R149 ;  /* 0x00006095b4007986 */ /* 0x000fe8000c10151c */
[----:B------:R-:W-:Y:S03]  /*17550*/  LDSM.16.MT88.4 R148, [R199+0x19800] ;  /* 0x01980000c794783b */ /* 0x000fe60000004200 */
[C---:B------:R-:W-:Y:S05]  /*17560*/  HMMA.16816.F32.BF16 R112, R132.reuse, R146, R112 ;  /* 0x000000928470723c */ /* 0x040fea0000041870 */
[----:B------:R-:W1:Y:S03]  /*17570*/  LDSM.16.MT88.4 R144, [R200+0x19800] ;  /* 0x01980000c890783b */ /* 0x000e660000004200 */
[C---:B--2---:R-:W-:Y:S05]  /*17580*/  HMMA.16816.F32.BF16 R116, R132.reuse, R136, R116 ;  /* 0x000000888474723c */ /* 0x044fea0000041874 */
[----:B------:R-:W-:Y:S01]  /*17590*/  STG.E.U16 desc[UR28][R182.64+0x60], R152 ;  /* 0x00006098b6007986 */ /* 0x000fe2000c10151c */
[--C-:B------:R-:W-:Y:S02]  /*175a0*/  HSET2.LE.AND R137, R153, R243.reuse, PT ;  /* 0x000000f399897233 */ /* 0x100fe40003803000 */
[----:B------:R-:W-:Y:S01]  /*175b0*/  F2FP.BF16.F32.PACK_AB R136, R186, R187 ;  /* 0x000000bbba88723e */ /* 0x000fe200000010ff */
[----:B------:R-:W-:Y:S01]  /*175c0*/  STG.E.U16 desc[UR28][R182.64+0x62], R156 ;  /* 0x0000629cb6007986 */ /* 0x000fe2000c10151c */
[C---:B------:R-:W-:Y:S03]  /*175d0*/  HMMA.16816.F32.BF16 R120, R132.reuse, R138, R120 ;  /* 0x0000008a8478723c */ /* 0x040fe60000041878 */
[----:B------:R-:W-:Y:S01]  /*175e0*/  LOP3.LUT R164, R164, R137, RZ, 0xc0, !PT ;  /* 0x00000089a4a47212 */ /* 0x000fe200078ec0ff */
[----:B------:R-:W-:Y:S01]  /*175f0*/  @!P4 HFMA2.BF16_V2 R207, -RZ.H0_H0, RZ.H0_H0, -R136.H0_H0 ;  /* 0x200000ffffcfc231 */ /* 0x000fe20000340988 */
[----:B------:R-:W-:Y:S02]  /*17600*/  PRMT R137, R189, 0x5410, R188 ;  /* 0x00005410bd897816 */ /* 0x000fe400000000bc */
[C---:B------:R-:W-:Y:S01]  /*17610*/  PRMT R175, R136.reuse, 0x7632, R175 ;  /* 0x0000763288af7816 */ /* 0x040fe200000000af */
[C---:B---3--:R-:W-:Y:S03]  /*17620*/  HMMA.16816.F32.BF16 R124, R132.reuse, R140, R124 ;  /* 0x0000008c847c723c */ /* 0x048fe6000004187c */
[----:B------:R-:W-:Y:S02]  /*17630*/  LOP3.LUT R167, R137, 0xff00ff, RZ, 0xc0, !PT ;  /* 0x00ff00ff89a77812 */ /* 0x000fe400078ec0ff */
[----:B------:R-:W-:Y:S02]  /*17640*/  PRMT R137, R136, 0x5410, R175 ;  /* 0x0000541088897816 */ /* 0x000fe400000000af */
[----:B------:R-:W-:Y:S01]  /*17650*/  @!P4 PRMT R136, R207, 0x5410, RZ ;  /* 0x00005410cf88c816 */ /* 0x000fe200000000ff */
[----:B------:R-:W-:Y:S03]  /*17660*/  HMMA.16816.F32.BF16 R128, R132, R142, R128 ;  /* 0x0000008e8480723c */ /* 0x000fe60000041880 */
[--C-:B------:R-:W-:Y:S01]  /*17670*/  HSET2.LE.AND R138, R154, R243.reuse, PT ;  /* 0x000000f39a8a7233 */ /* 0x100fe20003803000 */
[----:B------:R2:W-:Y:S01]  /*17680*/  STG.E.U16 desc[UR28][R180.64+0x70], R136 ;  /* 0x00007088b4007986 */ /* 0x0005e2000c10151c */
[----:B------:R-:W-:Y:S02]  /*17690*/  HSET2.LE.AND R167, R167, R243, PT ;  /* 0x000000f3a7a77233 */ /* 0x000fe40003803000 */
[----:B------:R-:W-:Y:S01]  /*176a0*/  PRMT R132, R174, 0x5410, R173 ;  /* 0x00005410ae847816 */ /* 0x000fe200000000ad */
[----:B------:R-:W3:Y:S01]  /*176b0*/  LDSM.16.MT88.4 R152, [R172+0x1800] ;  /* 0x00180000ac98783b */ /* 0x000ee20000004200 */
[----:B------:R-:W-:Y:S02]  /*176c0*/  LOP3.LUT R165, R165, R138, RZ, 0xc0, !PT ;  /* 0x0000008aa5a57212 */ /* 0x000fe400078ec0ff */
[----:B------:R-:W-:Y:S02]  /*176d0*/  LOP3.LUT R166, R137, R166, RZ, 0xc0, !PT ;  /* 0x000000a689a67212 */ /* 0x000fe400078ec0ff */
[----:B------:R-:W-:Y:S02]  /*176e0*/  LOP3.LUT R167, R132, R167, RZ, 0xc0, !PT ;  /* 0x000000a784a77212 */ /* 0x000fe400078ec0ff */
[----:B------:R-:W-:Y:S02]  /*176f0*/  @P0 PRMT R173, R240, 0x5410, RZ ;  /* 0x00005410f0ad0816 */ /* 0x000fe400000000ff */
[----:B------:R-:W-:Y:S02]  /*17700*/  @P1 PRMT R174, R239, 0x5410, RZ ;  /* 0x00005410efae1816 */ /* 0x000fe400000000ff */
[----:B------:R-:W-:Y:S01]  /*17710*/  ISETP.GT.U32.AND P4, PT, R191, UR11, PT ;  /* 0x0000000bbf007c0c */ /* 0x000fe2000bf84070 */
[C---:B-1----:R-:W-:Y:S01]  /*17720*/  HMMA.16816.F32.BF16 R132, R164.reuse, R144, R4 ;  /* 0x00000090a484723c */ /* 0x042fe20000041804 */
[----:B------:R-:W1:Y:S07]  /*17730*/  LDSM.16.MT88.4 R4, [R199+0x1b800] ;  /* 0x01b80000c704783b */ /* 0x000e6e0000004200 */
[C---:B--2---:R-:W-:Y:S01]  /*17740*/  HMMA.16816.F32.BF16 R136, R164.reuse, R146, R8 ;  /* 0x00000092a488723c */ /* 0x044fe20000041808 */
[----:B------:R-:W2:Y:S03]  /*17750*/  LDSM.16.MT88.4 R8, [R172+0x3800] ;  /* 0x00380000ac08783b */ /* 0x000ea60000004200 */
[----:B------:R-:W-:Y:S04]  /*17760*/  @P4 HFMA2.BF16_V2 R238, -RZ.H0_H0, RZ.H0_H0, -R175.H0_H0 ;  /* 0x200000ffffee4231 */ /* 0x000fe800003409af */
[C---:B------:R-:W-:Y:S01]  /*17770*/  HMMA.16816.F32.BF16 R140, R164.reuse, R148, R12 ;  /* 0x00000094a48c723c */ /* 0x040fe2000004180c */
[----:B------:R-:W4:Y:S02]  /*17780*/  LDSM.16.MT88.4 R12, [R3+0x3800] ;  /* 0x00380000030c783b */ /* 0x000f240000004200 */
[----:B------:R-:W-:Y:S05]  /*17790*/  @P4 PRMT R175, R238, 0x5410, RZ ;  /* 0x00005410eeaf4816 */ /* 0x000fea00000000ff */
[C---:B------:R-:W-:Y:S01]  /*177a0*/  HMMA.16816.F32.BF16 R144, R164.reuse, R150, R16 ;  /* 0x00000096a490723c */ /* 0x040fe20000041810 */
[----:B------:R-:W4:Y:S07]  /*177b0*/  LDSM.16.MT88.4 R16, [R200+0x1d800] ;  /* 0x01d80000c810783b */ /* 0x000f2e0000004200 */
[C---:B---3--:R-:W-:Y:S01]  /*177c0*/  HMMA.16816.F32.BF16 R148, R164.reuse, R152, R20 ;  /* 0x00000098a494723c */ /* 0x048fe20000041814 */
[----:B------:R-:W3:Y:S07]  /*177d0*/  LDSM.16.MT88.4 R20, [R199+0x1d800] ;  /* 0x01d80000c714783b */ /* 0x000eee0000004200 */
[C---:B------:R-:W-:Y:S01]  /*177e0*/  HMMA.16816.F32.BF16 R152, R164.reuse, R154, R24 ;  /* 0x0000009aa498723c */ /* 0x040fe20000041818 */
[----:B------:R-:W3:Y:S07]  /*177f0*/  LDSM.16.MT88.4 R24, [R172+0x5800] ;  /* 0x00580000ac18783b */ /* 0x000eee0000004200 */
[C---:B------:R-:W-:Y:S01]  /*17800*/  HMMA.16816.F32.BF16 R156, R164.reuse, R160, R28 ;  /* 0x000000a0a49c723c */ /* 0x040fe2000004181c */
[----:B------:R-:W3:Y:S07]  /*17810*/  LDSM.16.MT88.4 R28, [R3+0x5800] ;  /* 0x00580000031c783b */ /* 0x000eee0000004200 */
[C---:B------:R-:W-:Y:S01]  /*17820*/  HMMA.16816.F32.BF16 R160, R164.reuse, R162, R32 ;  /* 0x000000a2a4a0723c */ /* 0x040fe20000041820 */
[----:B------:R-:W3:Y:S07]  /*17830*/  LDSM.16.MT88.4 R32, [R200+0x1f800] ;  /* 0x01f80000c820783b */ /* 0x000eee0000004200 */
[C---:B------:R-:W-:Y:S01]  /*17840*/  HMMA.16816.F32.BF16 R36, R164.reuse, R168, R36 ;  /* 0x000000a8a424723c */ /* 0x040fe20000041824 */
[----:B------:R-:W-:Y:S04]  /*17850*/  STG.E.U16 desc[UR28][R180.64+0x72], R175 ;  /* 0x000072afb4007986 */ /* 0x000fe8000c10151c */
[----:B------:R-:W-:Y:S03]  /*17860*/  STG.E.U16 desc[UR28][R182.64+0x70], R174 ;  /* 0x000070aeb6007986 */ /* 0x000fe6000c10151c */
[C---:B------:R-:W-:Y:S01]  /*17870*/  HMMA.16816.F32.BF16 R40, R164.reuse, R170, R40 ;  /* 0x000000aaa428723c */ /* 0x040fe20000041828 */
[----:B------:R-:W3:Y:S07]  /*17880*/  LDSM.16.MT88.4 R168, [R199+0x1f800] ;  /* 0x01f80000c7a8783b */ /* 0x000eee0000004200 */
[C---:B-1----:R-:W-:Y:S01]  /*17890*/  HMMA.16816.F32.BF16 R44, R164.reuse, R4, R44 ;  /* 0x00000004a42c723c */ /* 0x042fe2000004182c */
[----:B------:R-:W-:Y:S07]  /*178a0*/  STG.E.U16 desc[UR28][R182.64+0x72], R173 ;  /* 0x000072adb6007986 */ /* 0x000fee000c10151c */
[C---:B------:R-:W-:Y:S01]  /*178b0*/  HMMA.16816.F32.BF16 R48, R164.reuse, R6, R48 ;  /* 0x00000006a430723c */ /* 0x040fe20000041830 */
[----:B------:R-:W1:Y:S07]  /*178c0*/  LDSM.16.MT88.4 R4, [R172+0x7800] ;  /* 0x00780000ac04783b */ /* 0x000e6e0000004200 */
[C---:B--2---:R-:W-:Y:S08]  /*178d0*/  HMMA.16816.F32.BF16 R52, R164.reuse, R8, R52 ;  /* 0x00000008a434723c */ /* 0x044ff00000041834 */
[C---:B------:R-:W-:Y:S01]  /*178e0*/  HMMA.16816.F32.BF16 R56, R164.reuse, R10, R56 ;  /* 0x0000000aa438723c */ /* 0x040fe20000041838 */
[----:B------:R2:W1:Y:S07]  /*178f0*/  LDSM.16.MT88.4 R8, [R3+0x7800] ;  /* 0x007800000308783b */ /* 0x00046e0000004200 */
[C---:B----4-:R-:W-:Y:S08]  /*17900*/  HMMA.16816.F32.BF16 R60, R164.reuse, R12, R60 ;  /* 0x0000000ca43c723c */ /* 0x050ff0000004183c */
[C---:B------:R-:W-:Y:S08]  /*17910*/  HMMA.16816.F32.BF16 R64, R164.reuse, R14, R64 ;  /* 0x0000000ea440723c */ /* 0x040ff00000041840 */
[C---:B------:R-:W-:Y:S03]  /*17920*/  HMMA.16816.F32.BF16 R68, R164.reuse, R16, R68 ;  /* 0x00000010a444723c */ /* 0x040fe60000041844 */
[----:B--2---:R-:W-:Y:S05]  /*17930*/  IADD3 R3, P0, PT, R180, -0x80, RZ ;  /* 0xffffff80b4037810 */ /* 0x004fea0007f1e0ff */
[C---:B------:R-:W-:Y:S01]  /*17940*/  HMMA.16816.F32.BF16 R72, R164.reuse, R18, R72 ;  /* 0x00000012a448723c */ /* 0x040fe20000041848 */
[----:B------:R2:W-:Y:S07]  /*17950*/  STL [R1+0x30], R3 ;  /* 0x0000300301007387 */ /* 0x0005ee0000100800 */
[C---:B---3--:R-:W-:Y:S08]  /*17960*/  HMMA.16816.F32.BF16 R76, R164.reuse, R20, R76 ;  /* 0x00000014a44c723c */ /* 0x048ff0000004184c */
[C---:B------:R-:W-:Y:S08]  /*17970*/  HMMA.16816.F32.BF16 R80, R164.reuse, R22, R80 ;  /* 0x00000016a450723c */ /* 0x040ff00000041850 */
[C---:B------:R-:W-:Y:S03]  /*17980*/  HMMA.16816.F32.BF16 R84, R164.reuse, R24, R84 ;  /* 0x00000018a454723c */ /* 0x040fe60000041854 */
[----:B--2---:R-:W-:Y:S05]  /*17990*/  FADD.FTZ R3, R186, R190 ;  /* 0x000000beba037221 */ /* 0x004fea0000010000 */
[C---:B------:R-:W-:Y:S08]  /*179a0*/  HMMA.16816.F32.BF16 R88, R164.reuse, R26, R88 ;  /* 0x0000001aa458723c */ /* 0x040ff00000041858 */
[C---:B------:R-:W-:Y:S08]  /*179b0*/  HMMA.16816.F32.BF16 R92, R164.reuse, R28, R92 ;  /* 0x0000001ca45c723c */ /* 0x040ff0000004185c */
[C---:B------:R-:W-:Y:S08]  /*179c0*/  HMMA.16816.F32.BF16 R96, R164.reuse, R30, R96 ;  /* 0x0000001ea460723c */ /* 0x040ff00000041860 */
[C---:B------:R-:W-:Y:S08]  /*179d0*/  HMMA.16816.F32.BF16 R100, R164.reuse, R32, R100 ;  /* 0x00000020a464723c */ /* 0x040ff00000041864 */
[C---:B------:R-:W-:Y:S08]  /*179e0*/  HMMA.16816.F32.BF16 R104, R164.reuse, R34, R104 ;  /* 0x00000022a468723c */ /* 0x040ff00000041868 */
[C---:B------:R-:W-:Y:S08]  /*179f0*/  HMMA.16816.F32.BF16 R108, R164.reuse, R168, R108 ;  /* 0x000000a8a46c723c */ /* 0x040ff0000004186c */
[C---:B------:R-:W-:Y:S08]  /*17a00*/  HMMA.16816.F32.BF16 R112, R164.reuse, R170, R112 ;  /* 0x000000aaa470723c */ /* 0x040ff00000041870 */
[C---:B-1----:R-:W-:Y:S03]  /*17a10*/  HMMA.16816.F32.BF16 R116, R164.reuse, R4, R116 ;  /* 0x00000004a474723c */ /* 0x042fe60000041874 */
[----:B------:R-:W-:Y:S01]  /*17a20*/  IADD3.X R5, PT, PT, R181, -0x1, RZ, P0, !PT ;  /* 0xffffffffb5057810 */ /* 0x000fe200007fe4ff */
[----:B------:R-:W-:Y:S04]  /*17a30*/  FADD.FTZ R4, R193, R179 ;  /* 0x000000b3c1047221 */ /* 0x000fe80000010000 */
[C---:B------:R-:W-:Y:S01]  /*17a40*/  HMMA.16816.F32.BF16 R120, R164.reuse, R6, R120 ;  /* 0x00000006a478723c */ /* 0x040fe20000041878 */
[----:B------:R-:W-:Y:S04]  /*17a50*/  STL [R1+0x2c], R5 ;  /* 0x00002c0501007387 */ /* 0x000fe80000100800 */
[----:B------:R1:W-:Y:S03]  /*17a60*/  STL [R1+0x38], R3 ;  /* 0x0000380301007387 */ /* 0x0003e60000100800 */
[C---:B------:R-:W-:Y:S01]  /*17a70*/  HMMA.16816.F32.BF16 R124, R164.reuse, R8, R124 ;  /* 0x00000008a47c723c */ /* 0x040fe2000004187c */
[----:B------:R4:W-:Y:S07]  /*17a80*/  STL [R1+0x34], R4 ;  /* 0x0000340401007387 */ /* 0x0009ee0000100800 */
[----:B------:R-:W-:Y:S03]  /*17a90*/  HMMA.16816.F32.BF16 R128, R164, R10, R128 ;  /* 0x0000000aa480723c */ /* 0x000fe60000041880 */
[----:B------:R-:W-:Y:S02]  /*17aa0*/  IMAD.MOV.U32 R164, RZ, RZ, R0 ;  /* 0x000000ffffa47224 */ /* 0x000fe400078e0000 */
[----:B-1----:R-:W-:Y:S03]  /*17ab0*/  IMAD.MOV.U32 R3, RZ, RZ, R2 ;  /* 0x000000ffff037224 */ /* 0x002fe600078e0002 */
[----:B------:R-:W-:Y:S01]  /*17ac0*/  @!UPT UIADD3 URZ, UPT, UPT, URZ, URZ, URZ ;  /* 0x000000fffffff290 */ /* 0x000fe2000fffe0ff */
[----:B------:R-:W-:Y:S11]  /*17ad0*/  BRA.U UP0, `(.L_x_2149) ;  /* 0xffffffad00dc7547 */ /* 0x000ff6000b83ffff */
.L_x_2148:
[----:B------:R-:W2:Y:S01]  /*17ae0*/  LDL.LU R8, [R1+0x38] ;  /* 0x0000380001087983 */ /* 0x000ea20000300800 */
[----:B------:R-:W1:Y:S03]  /*17af0*/  LDCU UR4, c[0x0][0x4fc] ;  /* 0x00009f80ff0477ac */ /* 0x000e660008000800 */
[----:B------:R-:W2:Y:S01]  /*17b00*/  LDL.LU R7, [R1+0x34] ;  /* 0x0000340001077983 */ /* 0x000ea20000300800 */
[C---:B------:R-:W-:Y:S02]  /*17b10*/  LOP3.LUT P1, RZ, R203.reuse, 0x10, RZ, 0xc0, !PT ;  /* 0x00000010cbff7812 */ /* 0x040fe4000782c0ff */
[C---:B------:R-:W-:Y:S01]  /*17b20*/  LOP3.LUT P2, RZ, R203.reuse, 0x8, RZ, 0xc0, !PT ;  /* 0x00000008cbff7812 */ /* 0x040fe2000784c0ff */
[----:B--234-:R-:W2:Y:S01]  /*17b30*/  LDL.LU R4, [R1+0x1c] ;  /* 0x00001c0001047983 */ /* 0x01cea20000300800 */
[----:B------:R-:W-:Y:S01]  /*17b40*/  LOP3.LUT P0, RZ, R203, 0x4, RZ, 0xc0, !PT ;  /* 0x00000004cbff7812 */ /* 0x000fe2000780c0ff */
[----:B------:R-:W-:Y:S01]  /*17b50*/  UISETP.NE.AND UP3, UPT, UR22, -0x1, UPT ;  /* 0xffffffff1600788c */ /* 0x000fe2000bf65270 */
[----:B------:R-:W-:Y:S01]  /*17b60*/  MOV R9, 0x10 ;  /* 0x0000001000097802 */ /* 0x000fe20000000f00 */
[----:B------:R-:W3:Y:S01]  /*17b70*/  S2UR UR12, SR_CTAID.Y ;  /* 0x00000000000c79c3 */ /* 0x000ee20000002600 */
[----:B------:R-:W4:Y:S02]  /*17b80*/  LDCU UR10, c[0x0][0x434] ;  /* 0x00008680ff0a77ac */ /* 0x000f240008000800 */
[----:B------:R-:W-:Y:S01]  /*17b90*/  SEL R9, R9, 0xfffffff0, !P0 ;  /* 0xfffffff009097807 */ /* 0x000fe20004000000 */
[----:B------:R-:W1:Y:S05]  /*17ba0*/  LDCU.U8 UR11, c[0x0][0x548] ;  /* 0x0000a900ff0b77ac */ /* 0x000e6a0008000000 */
[----:B------:R-:W3:Y:S01]  /*17bb0*/  @!UP3 LDCU.64 UR8, c[0x0][0x400] ;  /* 0x00008000ff08b7ac */ /* 0x000ee20008000a00 */
[----:B------:R-:W4:Y:S01]  /*17bc0*/  @UP3 LDCU.64 UR6, c[0x0][0x408] ;  /* 0x00008100ff0637ac */ /* 0x000f220008000a00 */
[----:B------:R-:W-:Y:S01]  /*17bd0*/  UISETP.NE.AND UP2, UPT, UR22, -0x1, UPT ;  /* 0xffffffff1600788c */ /* 0x000fe2000bf45270 */
[----:B------:R-:W1:Y:S01]  /*17be0*/  LDCU UR13, c[0x0][0x434] ;  /* 0x00008680ff0d77ac */ /* 0x000e620008000800 */
[----:B---3--:R-:W-:Y:S01]  /*17bf0*/  @!UP3 UIMAD.WIDE.U32 UR14, UR12, UR8, URZ ;  /* 0x000000080c0eb2a5 */ /* 0x008fe2000f8e00ff */
[----:B------:R-:W3:Y:S01]  /*17c00*/  S2UR UR8, SR_CTAID.X ;  /* 0x00000000000879c3 */ /* 0x000ee20000002500 */
[----:B----4-:R-:W-:-:S02]  /*17c10*/  @UP3 UIMAD.WIDE.U32 UR16, UR22, UR6, URZ ;  /* 0x00000006161032a5 */ /* 0x010fc4000f8e00ff */
[----:B------:R-:W-:Y:S02]  /*17c20*/  @!UP3 UIMAD UR9, UR12, UR9, UR15 ;  /* 0x000000090c09b2a4 */ /* 0x000fe4000f8e020f */
[----:B------:R-:W-:-:S03]  /*17c30*/  @UP3 UIMAD UR9, UR22, UR7, UR17 ;  /* 0x00000007160932a4 */ /* 0x000fc6000f8e0211 */
[----:B------:R-:W4:Y:S01]  /*17c40*/  S2UR UR6, SR_CTAID.Z ;  /* 0x00000000000679c3 */ /* 0x000f220000002700 */
[----:B------:R-:W-:Y:S01]  /*17c50*/  @!UP2 UIMAD UR22, UR12, UR10, URZ ;  /* 0x0000000a0c16a2a4 */ /* 0x000fe2000f8e02ff */
[----:B------:R-:W-:Y:S01]  /*17c60*/  @UP3 UMOV UR14, UR16 ;  /* 0x00000010000e3c82 */ /* 0x000fe20008000000 */
[----:B------:R-:W1:Y:S04]  /*17c70*/  SHFL.BFLY PT, R5, R8, 0x2, 0x1f ;  /* 0x0c401f0008057f89 */ /* 0x000e6800000e0000 */
[----:B------:R-:W3:Y:S01]  /*17c80*/  SHFL.BFLY PT, R6, R7, 0x2, 0x1f ;  /* 0x0c401f0007067f89 */ /* 0x000ee200000e0000 */
[----:B--2---:R-:W-:Y:S01]  /*17c90*/  MOV R14, R4 ;  /* 0x00000004000e7202 */ /* 0x004fe20000000f00 */
[----:B-1----:R-:W-:Y:S01]  /*17ca0*/  FADD.FTZ R5, R5, R8 ;  /* 0x0000000805057221 */ /* 0x002fe20000010000 */
[----:B------:R-:W-:Y:S01]  /*17cb0*/  MOV R8, 0x20 ;  /* 0x0000002000087802 */ /* 0x000fe20000000f00 */
[----:B---3--:R-:W-:-:S03]  /*17cc0*/  FADD.FTZ R6, R6, R7 ;  /* 0x0000000706067221 */ /* 0x008fc60000010000 */
[----:B------:R-:W1:Y:S01]  /*17cd0*/  SHFL.BFLY PT, R3, R5, 0x1, 0x1f ;  /* 0x0c201f0005037f89 */ /* 0x000e6200000e0000 */
[----:B------:R-:W-:-:S03]  /*17ce0*/  SEL R8, R8, 0xffffffe0, !P2 ;  /* 0xffffffe008087807 */ /* 0x000fc60005000000 */
[----:B------:R-:W2:Y:S01]  /*17cf0*/  SHFL.BFLY PT, R4, R6, 0x1, 0x1f ;  /* 0x0c201f0006047f89 */ /* 0x000ea200000e0000 */
[----:B-1----:R-:W-:Y:S01]  /*17d00*/  FADD.FTZ R5, R5, R3 ;  /* 0x0000000305057221 */ /* 0x002fe20000010000 */
[----:B--2---:R-:W-:-:S03]  /*17d10*/  FADD.FTZ R4, R6, R4 ;  /* 0x0000000406047221 */ /* 0x004fc60000010000 */
[----:B------:R-:W1:Y:S01]  /*17d20*/  MUFU.RCP R3, R5 ;  /* 0x0000000500037308 */ /* 0x000e620000001000 */
[----:B------:R-:W-:Y:S02]  /*17d30*/  SHF.L.U32 R6, R203, 0x4, RZ ;  /* 0x00000004cb067819 */ /* 0x000fe400000006ff */
[----:B------:R-:W-:Y:S02]  /*17d40*/  FSETP.NE.FTZ.AND P4, PT, R5, RZ, PT ;  /* 0x000000ff0500720b */ /* 0x000fe40003f95000 */
[----:B------:R-:W-:Y:S02]  /*17d50*/  FSETP.NE.FTZ.AND P3, PT, R4, RZ, PT ;  /* 0x000000ff0400720b */ /* 0x000fe40003f75000 */
[----:B------:R-:W-:Y:S01]  /*17d60*/  LOP3.LUT R6, R6, 0x1c0, RZ, 0xc0, !PT ;  /* 0x000001c006067812 */ /* 0x000fe200078ec0ff */
[----:B------:R-:W2:Y:S03]  /*17d70*/  MUFU.RCP R7, R4 ;  /* 0x0000000400077308 */ /* 0x000ea60000001000 */
[----:B-----5:R-:W-:-:S04]  /*17d80*/  LOP3.LUT R6, R6, 0x38, R177, 0xf8, !PT ;  /* 0x0000003806067812 */ /* 0x020fc800078ef8b1 */
[----:B------:R-:W-:Y:S02]  /*17d90*/  LOP3.LUT R6, R6, R176, R202, 0xfe, !PT ;  /* 0x000000b006067212 */ /* 0x000fe400078efeca */
[----:B-1----:R-:W-:Y:S02]  /*17da0*/  FSEL R3, R3, 1, P4 ;  /* 0x3f80000003037808 */ /* 0x002fe40002000000 */
[----:B------:R-:W-:-:S03]  /*17db0*/  LEA R6, R6, UR5, 0x1 ;  /* 0x0000000506067c11 */ /* 0x000fc6000f8e08ff */
[----:B------:R-:W-:Y:S01]  /*17dc0*/  FMUL.FTZ R3, R3, UR4 ;  /* 0x0000000403037c20 */ /* 0x000fe20008410000 */
[C---:B------:R-:W-:Y:S02]  /*17dd0*/  IADD3 R11, PT, PT, R6.reuse, 0x40, RZ ;  /* 0x00000040060b7810 */ /* 0x040fe40007ffe0ff */
[----:B--2---:R-:W-:Y:S01]  /*17de0*/  FSEL R7, R7, 1, P3 ;  /* 0x3f80000007077808 */ /* 0x004fe20001800000 */
        /* <DEDUP_REMOVED lines=75> */
[C---:B------:R-:W-:Y:S01]  /*182a0*/  IADD3 R10, PT, PT, R6.reuse, R8, RZ ;  /* 0x00000008060a7210 */ /* 0x040fe20007ffe0ff */
[C---:B------:R-:W-:Y:S01]  /*182b0*/  FMUL.FTZ R152, R3.reuse, R152 ;  /* 0x0000009803987220 */ /* 0x040fe20000410000 */
[C---:B------:R-:W-:Y:S01]  /*182c0*/  @P1 IADD3 R11, PT, PT, R6.reuse, -0x40, RZ ;  /* 0xffffffc0060b1810 */ /* 0x040fe20007ffe0ff */
        /* <DEDUP_REMOVED lines=22> */
[----:B------:R-:W-:Y:S01]  /*18430*/  STS [R6], R132 ;  /* 0x0000008406007388 */ /* 0x000fe20000000800 */
[----:B------:R-:W-:Y:S01]  /*18440*/  IADD3 R8, PT, PT, R8, R11, RZ ;  /* 0x0000000b08087210 */ /* 0x000fe20007ffe0ff */
        /* <DEDUP_REMOVED lines=9> */
[----:B------:R-:W-:Y:S01]  /*184e0*/  IADD3 R13, PT, PT, R9, R11, RZ ;  /* 0x0000000b090d7210 */ /* 0x000fe20007ffe0ff */
        /* <DEDUP_REMOVED lines=9> */
[----:B------:R-:W-:Y:S01]  /*18580*/  IADD3 R9, PT, PT, R9, R8, RZ ;  /* 0x0000000809097210 */ /* 0x000fe20007ffe0ff */
        /* <DEDUP_REMOVED lines=20> */
[----:B------:R-:W1:Y:S01]  /*186d0*/  LDCU.U8 UR4, c[0x0][0x549] ;  /* 0x0000a920ff0477ac */ /* 0x000e620008000000 */
[C---:B------:R-:W-:Y:S01]  /*186e0*/  FMUL.FTZ R72, R3.reuse, R72 ;  /* 0x0000004803487220 */ /* 0x040fe20000410000 */
[----:B------:R-:W-:Y:S01]  /*186f0*/  STS [R13+0x400], R154 ;  /* 0x0004009a0d007388 */ /* 0x000fe20000000800 */
[----:B------:R-:W-:Y:S01]  /*18700*/  FMUL.FTZ R73, R3, R73 ;  /* 0x0000004903497220 */ /* 0x000fe20000410000 */
[----:B------:R-:W-:Y:S01]  /*18710*/  F2FP.BF16.F32.PACK_AB R52, R53, R52 ;  /* 0x000000343534723e */ /* 0x000fe200000010ff */
[----:B------:R-:W-:Y:S01]  /*18720*/  FMUL.FTZ R76, R3, R76 ;  /* 0x0000004c034c7220 */ /* 0x000fe20000410000 */
[----:B------:R-:W-:Y:S01]  /*18730*/  STS [R8], R156 ;  /* 0x0000009c08007388 */ /* 0x000fe20000000800 */
[----:B------:R-:W-:Y:S01]  /*18740*/  F2FP.BF16.F32.PACK_AB R54, R55, R54 ;  /* 0x000000363736723e */ /* 0x000fe200000010ff */
[----:B------:R-:W-:Y:S01]  /*18750*/  FMUL.FTZ R77, R3, R77 ;  /* 0x0000004d034d7220 */ /* 0x000fe20000410000 */
[----:B------:R-:W-:Y:S01]  /*18760*/  F2FP.BF16.F32.PACK_AB R56, R57, R56 ;  /* 0x000000383938723e */ /* 0x000fe200000010ff */
[----:B------:R-:W-:Y:S01]  /*18770*/  STS [R8+0x400], R158 ;  /* 0x0004009e08007388 */ /* 0x000fe20000000800 */
[----:B------:R-:W-:Y:S01]  /*18780*/  F2FP.BF16.F32.PACK_AB R58, R59, R58 ;  /* 0x0000003a3b3a723e */ /* 0x000fe200000010ff */
[C---:B------:R-:W-:Y:S01]  /*18790*/  FMUL.FTZ R80, R3.reuse, R80 ;  /* 0x0000005003507220 */ /* 0x040fe20000410000 */
[----:B------:R-:W-:Y:S01]  /*187a0*/  FMUL.FTZ R81, R3, R81 ;  /* 0x0000005103517220 */ /* 0x000fe20000410000 */
[----:B------:R-:W-:Y:S01]  /*187b0*/  STS [R9], R160 ;  /* 0x000000a009007388 */ /* 0x000fe20000000800 */
        /* <DEDUP_REMOVED lines=61> */
[----:B-1----:R-:W-:Y:S01]  /*18b90*/  UISETP.NE.AND UP1, UPT, UR4, URZ, UPT ;  /* 0x000000ff0400728c */ /* 0x002fe2000bf25270 */
        /* <DEDUP_REMOVED lines=57> */
[----:B--2-4-:R-:W-:Y:S06]  /*18f30*/  BRA.U UP1, `(.L_x_2152) ;  /* 0x0000000101207547 */ /* 0x014fec000b800000 */
        /* <DEDUP_REMOVED lines=8> */
.L_x_2152:
[----:B------:R-:W-:Y:S01]  /*18fc0*/  BAR.SYNC.DEFER_BLOCKING 0x0 ;  /* 0x0000000000007b1d */ /* 0x000fe20000010000 */
[----:B------:R-:W-:Y:S01]  /*18fd0*/  UIMAD UR13, UR6, UR13, URZ ;  /* 0x0000000d060d72a4 */ /* 0x000fe2000f8e02ff */
[----:B------:R-:W-:Y:S01]  /*18fe0*/  LOP3.LUT P0, RZ, R203, 0x3, RZ, 0xc0, !PT ;  /* 0x00000003cbff7812 */ /* 0x000fe2000780c0ff */
[----:B------:R-:W-:Y:S01]  /*18ff0*/  UIMAD UR10, UR8, UR15, URZ ;  /* 0x0000000f080a72a4 */ /* 0x000fe2000f8e02ff */
[----:B------:R-:W-:Y:S01]  /*19000*/  MOV R13, 0x7f800000 ;  /* 0x7f800000000d7802 */ /* 0x000fe20000000f00 */
[----:B------:R-:W-:Y:S01]  /*19010*/  USEL UR22, UR22, URZ, UP0 ;  /* 0x000000ff16167287 */ /* 0x000fe20008000000 */
[----:B------:R1:W2:Y:S02]  /*19020*/  @P4 MUFU.LG2 R7, R5 ;  /* 0x0000000500074308 */ /* 0x0002a40000000c00 */
[----:B------:R-:W3:Y:S01]  /*19030*/  @P4 LDC R6, c[0x0][0x458] ;  /* 0x00011600ff064b82 */ /* 0x000ee20000000800 */
[----:B------:R-:W-:Y:S01]  /*19040*/  @!UP0 UIMAD UR13, UR12, UR7, UR13 ;  /* 0x000000070c0d82a4 */ /* 0x000fe2000f8e020d */
[----:B------:R-:W-:Y:S01]  /*19050*/  BSSY.RECONVERGENT B0, `(.L_x_2153) ;  /* 0x0000024000007945 */ /* 0x000fe20003800200 */
[----:B------:R-:W-:Y:S01]  /*19060*/  USHF.L.U32 UR10, UR10, 0x7, URZ ;  /* 0x000000070a0a7899 */ /* 0x000fe200080006ff */
[----:B------:R-:W-:Y:S01]  /*19070*/  MOV R12, 0x7f800000 ;  /* 0x7f800000000c7802 */ /* 0x000fe20000000f00 */
[----:B------:R-:W-:Y:S01]  /*19080*/  USEL UR4, UR4, URZ, UP0 ;  /* 0x000000ff04047287 */ /* 0x000fe20008000000 */
[----:B------:R-:W4:Y:S01]  /*19090*/  @P3 MUFU.LG2 R4, R4 ;  /* 0x0000000400043308 */ /* 0x000f220000000c00 */
[----:B------:R-:W-:-:S02]  /*190a0*/  USHF.R.S32.HI UR7, URZ, 0x1f, UR13 ;  /* 0x0000001fff077899 */ /* 0x000fc4000801140d */
[----:B------:R-:W-:Y:S02]  /*190b0*/  USHF.R.S32.HI UR5, URZ, 0x1f, UR10 ;  /* 0x0000001fff057899 */ /* 0x000fe4000801140a */
[----:B------:R-:W-:Y:S01]  /*190c0*/  UIADD3 UR22, UP1, UP0, UR10, UR22, UR13 ;  /* 0x000000160a167290 */ /* 0x000fe2000f83e00d */
[----:B-1----:R-:W1:Y:S01]  /*190d0*/  @P3 LDC R5, c[0x0][0x458] ;  /* 0x00011600ff053b82 */ /* 0x002e620000000800 */
[----:B------:R1:W1:Y:S01]  /*190e0*/  LDS.128 R8, [R3+0x3000] ;  /* 0x0030000003087984 */ /* 0x0002620000000c00 */
[----:B--2---:R-:W-:Y:S01]  /*190f0*/  @P4 FMUL.FTZ R7, R7, 0.69314718246459960938 ;  /* 0x3f31721807074820 */ /* 0x004fe20000410000 */
[----:B------:R-:W-:Y:S01]  /*19100*/  UIADD3.X UR4, UPT, UPT, UR5, UR4, UR7, UP1, UP0 ;  /* 0x0000000405047290 */ /* 0x000fe20008fe0407 */
[----:B----4-:R-:W-:Y:S02]  /*19110*/  @P3 FMUL.FTZ R4, R4, 0.69314718246459960938 ;  /* 0x3f31721804043820 */ /* 0x010fe40000410000 */
[----:B---3--:R-:W-:Y:S02]  /*19120*/  @P4 FFMA.FTZ R13, R2, R6, R7 ;  /* 0x00000006020d4223 */ /* 0x008fe40000010007 */
[----:B-1----:R-:W-:Y:S01]  /*19130*/  @P3 FFMA.FTZ R12, R0, R5, R4 ;  /* 0x00000005000c3223 */ /* 0x002fe20000010004 */
[----:B------:R-:W-:Y:S06]  /*19140*/  @P0 BRA `(.L_x_2154) ;  /* 0x0000000000500947 */ /* 0x000fec0003800000 */
        /* <DEDUP_REMOVED lines=20> */
.L_x_2154:
[----:B------:R-:W-:Y:S05]  /*19290*/  BSYNC.RECONVERGENT B0 ;  /* 0x0000000000007941 */ /* 0x000fea0003800200 */
.L_x_2153:
[----:B------:R2:W5:Y:S01]  /*192a0*/  LDL R32, [R1+0x20] ;  /* 0x0000200001207983 */ /* 0x0005620000100800 */
[----:B------:R-:W3:Y:S03]  /*192b0*/  LDCU.64 UR4, c[0x0][0x410] ;  /* 0x00008200ff0477ac */ /* 0x000ee60008000a00 */
[----:B------:R2:W5:Y:S04]  /*192c0*/  LDL R33, [R1+0x24] ;  /* 0x0000240001217983 */ /* 0x0005680000100800 */
[----:B------:R2:W5:Y:S01]  /*192d0*/  LDL R34, [R1+0x28] ;  /* 0x0000280001227983 */ /* 0x0005620000100800 */
[----:B------:R-:W-:Y:S01]  /*192e0*/  SHF.R.U32.HI R0, RZ, 0x3, R203 ;  /* 0x00000003ff007819 */ /* 0x000fe200000116cb */
[----:B------:R-:W-:Y:S01]  /*192f0*/  BSSY.RECONVERGENT B0, `(.L_x_2155) ;  /* 0x0000028000007945 */ /* 0x000fe20003800200 */
[----:B-1----:R-:W-:Y:S01]  /*19300*/  IADD3 R6, P0, PT, R201, UR14, RZ ;  /* 0x0000000ec9067c10 */ /* 0x002fe2000ff1e0ff */
[----:B------:R2:W1:Y:S01]  /*19310*/  LDS.128 R20, [R3] ;  /* 0x0000000003147984 */ /* 0x0004620000000c00 */
[C---:B------:R-:W-:Y:S01]  /*19320*/  ISETP.GE.AND P3, PT, R0.reuse, UR20, PT ;  /* 0x0000001400007c0c */ /* 0x040fe2000bf66270 */
[C---:B------:R-:W-:Y:S01]  /*19330*/  VIADD R4, R0.reuse, 0x20 ;  /* 0x0000002000047836 */ /* 0x040fe20000000000 */
[----:B------:R-:W-:Y:S01]  /*19340*/  IADD3.X R7, PT, PT, RZ, UR9, RZ, P0, !PT ;  /* 0x00000009ff077c10 */ /* 0x000fe200087fe4ff */
[----:B------:R2:W4:Y:S01]  /*19350*/  LDS.128 R16, [R3+0x4000] ;  /* 0x0040000003107984 */ /* 0x0005220000000c00 */
[----:B------:R-:W-:Y:S01]  /*19360*/  VIADD R2, R0, 0x40 ;  /* 0x0000004000027836 */ /* 0x000fe20000000000 */
[----:B------:R-:W-:Y:S01]  /*19370*/  UIMAD.WIDE.U32 UR8, UR8, 0x80, URZ ;  /* 0x00000080080878a5 */ /* 0x000fe2000f8e00ff */
[----:B---3--:R-:W-:Y:S01]  /*19380*/  IMAD.U32 R24, RZ, RZ, UR4 ;  /* 0x00000004ff187e24 */ /* 0x008fe2000f8e00ff */
[----:B------:R-:W-:Y:S01]  /*19390*/  ISETP.GE.AND P2, PT, R4, UR20, PT ;  /* 0x0000001404007c0c */ /* 0x000fe2000bf46270 */
[----:B------:R2:W3:Y:S01]  /*193a0*/  LDS.128 R12, [R3+0x8000] ;  /* 0x00800000030c7984 */ /* 0x0004e20000000c00 */
[----:B------:R-:W-:Y:S01]  /*193b0*/  ISETP.GE.AND P1, PT, R2, UR20, PT ;  /* 0x0000001402007c0c */ /* 0x000fe2000bf26270 */
[----:B------:R-:W-:Y:S01]  /*193c0*/  IMAD.WIDE.U32 R24, R24, UR6, R6 ;  /* 0x0000000618187c25 */ /* 0x000fe2000f8e0006 */
[----:B------:R-:W-:Y:S01]  /*193d0*/  MOV R26, UR5 ;  /* 0x00000005001a7c02 */ /* 0x000fe20008000f00 */
[----:B------:R2:W1:Y:S02]  /*193e0*/  LDS.128 R4, [R3+0xc000] ;  /* 0x00c0000003047984 */ /* 0x0004640000000c00 */
[C---:B------:R-:W-:Y:S01]  /*193f0*/  VIADD R2, R0.reuse, 0x60 ;  /* 0x0000006000027836 */ /* 0x040fe20000000000 */
[----:B------:R-:W-:Y:S01]  /*19400*/  LOP3.LUT R0, R0, UR8, RZ, 0xfc, !PT ;  /* 0x0000000800007c12 */ /* 0x000fe2000f8efcff */
[----:B------:R-:W-:-:S03]  /*19410*/  IMAD R27, R26, UR6, R25 ;  /* 0x000000061a1b7c24 */ /* 0x000fc6000f8e0219 */
[----:B------:R-:W-:Y:S01]  /*19420*/  ISETP.GE.AND P0, PT, R2, UR20, PT ;  /* 0x0000001402007c0c */ /* 0x000fe2000bf06270 */
[----:B------:R-:W-:-:S12]  /*19430*/  @P3 BRA `(.L_x_2156) ;  /* 0x00000000004c3947 */ /* 0x000fd80003800000 */
[----:B------:R-:W2:Y:S01]  /*19440*/  LDCU.64 UR6, c[0x0][0x408] ;  /* 0x00008100ff0677ac */ /* 0x000ea20008000a00 */
[----:B------:R-:W-:Y:S01]  /*19450*/  IMAD.MOV.U32 R26, RZ, RZ, R24 ;  /* 0x000000ffff1a7224 */ /* 0x000fe200078e0018 */
[----:B------:R-:W4:Y:S01]  /*19460*/  LDCU.64 UR4, c[0x0][0x3f0] ;  /* 0x00007e00ff0477ac */ /* 0x000f220008000a00 */
[----:B------:R-:W3:Y:S01]  /*19470*/  LDCU UR11, c[0x0][0x440] ;  /* 0x00008800ff0b77ac */ /* 0x000ee20008000800 */
[----:B--2---:R-:W-:Y:S01]  /*19480*/  UIMAD UR10, UR9, UR6, URZ ;  /* 0x00000006090a72a4 */ /* 0x004fe2000f8e02ff */
[----:B------:R-:W-:-:S05]  /*19490*/  IMAD.WIDE.U32 R28, R0, UR6, R26 ;  /* 0x00000006001c7c25 */ /* 0x000fca000f8e001a */
[----:B------:R-:W-:Y:S01]  /*194a0*/  IMAD.U32 R2, RZ, RZ, UR10 ;  /* 0x0000000aff027e24 */ /* 0x000fe2000f8e00ff */
[----:B----4-:R-:W-:Y:S02]  /*194b0*/  LEA R30, P3, R28, UR4, 0x1 ;  /* 0x000000041c1e7c11 */ /* 0x010fe4000f8608ff */
[----:B---3--:R-:W-:Y:S01]  /*194c0*/  ISETP.GE.AND P6, PT, R201, UR11, PT ;  /* 0x0000000bc9007c0c */ /* 0x008fe2000bfc6270 */
[----:B------:R-:W-:Y:S01]  /*194d0*/  IMAD R2, R0, UR7, R2 ;  /* 0x0000000700027c24 */ /* 0x000fe2000f8e0202 */
[----:B-----5:R-:W-:Y:S02]  /*194e0*/  ISETP.GE.AND P5, PT, R34, UR11, PT ;  /* 0x0000000b22007c0c */ /* 0x020fe4000bfa6270 */
[----:B------:R-:W-:Y:S01]  /*194f0*/  ISETP.GE.AND P4, PT, R33, UR11, PT ;  /* 0x0000000b21007c0c */ /* 0x000fe2000bf86270 */
[----:B------:R-:W-:-:S05]  /*19500*/  IMAD.IADD R2, R2, 0x1, R29 ;  /* 0x0000000102027824 */ /* 0x000fca00078e021d */
[----:B------:R-:W-:Y:S02]  /*19510*/  LEA.HI.X R31, R28, UR5, R2, 0x1, P3 ;  /* 0x000000051c1f7c11 */ /* 0x000fe400098f0c02 */
[----:B------:R-:W-:-:S03]  /*19520*/  ISETP.GE.AND P3, PT, R32, UR11, PT ;  /* 0x0000000b20007c0c */ /* 0x000fc6000bf66270 */
[----:B-1----:R1:W-:Y:S04]  /*19530*/  @!P6 STG.E.128 desc[UR28][R30.64], R20 ;  /* 0x000000141e00e986 */ /* 0x0023e8000c101d1c */
[----:B------:R1:W-:Y:S04]  /*19540*/  @!P5 STG.E.128 desc[UR28][R30.64+0x80], R16 ;  /* 0x000080101e00d986 */ /* 0x0003e8000c101d1c */
[----:B------:R1:W-:Y:S04]  /*19550*/  @!P4 STG.E.128 desc[UR28][R30.64+0x100], R12 ;  /* 0x0001000c1e00c986 */ /* 0x0003e8000c101d1c */
[----:B------:R1:W-:Y:S02]  /*19560*/  @!P3 STG.E.128 desc[UR28][R30.64+0x180], R4 ;  /* 0x000180041e00b986 */ /* 0x0003e4000c101d1c */
.L_x_2156:
[----:B------:R-:W-:Y:S05]  /*19570*/  BSYNC.RECONVERGENT B0 ;  /* 0x0000000000007941 */ /* 0x000fea0003800200 */
.L_x_2155:
[----:B-1----:R1:W1:Y:S01]  /*19580*/  LDS.128 R20, [R3+0x1000] ;  /* 0x0010000003147984 */ /* 0x0022620000000c00 */
[----:B------:R-:W-:Y:S03]  /*19590*/  BSSY.RECONVERGENT B0, `(.L_x_2157) ;  /* 0x000001a000007945 */ /* 0x000fe60003800200 */
[----:B----4-:R4:W1:Y:S04]  /*195a0*/  LDS.128 R16, [R3+0x5000] ;  /* 0x0050000003107984 */ /* 0x0108680000000c00 */
[----:B---3--:R4:W3:Y:S04]  /*195b0*/  LDS.128 R12, [R3+0x9000] ;  /* 0x00900000030c7984 */ /* 0x0088e80000000c00 */
[----:B------:R4:W1:Y:S01]  /*195c0*/  LDS.128 R4, [R3+0xd000] ;  /* 0x00d0000003047984 */ /* 0x0008620000000c00 */
[----:B------:R-:W-:Y:S05]  /*195d0*/  @P2 BRA `(.L_x_2158) ;  /* 0x0000000000542947 */ /* 0x000fea0003800000 */
[----:B------:R-:W2:Y:S01]  /*195e0*/  LDCU.64 UR6, c[0x0][0x408] ;  /* 0x00008100ff0677ac */ /* 0x000ea20008000a00 */
[----:B------:R-:W-:Y:S01]  /*195f0*/  IADD3 R28, P2, PT, R0, 0x20, RZ ;  /* 0x00000020001c7810 */ /* 0x000fe20007f5e0ff */
[----:B------:R-:W-:Y:S01]  /*19600*/  IMAD.MOV.U32 R30, RZ, RZ, R24 ;  /* 0x000000ffff1e7224 */ /* 0x000fe200078e0018 */
[----:B------:R-:W4:Y:S01]  /*19610*/  LDCU UR10, c[0x0][0x440] ;  /* 0x00008800ff0a77ac */ /* 0x000f220008000800 */
[----:B------:R-:W-:Y:S02]  /*19620*/  IMAD.MOV.U32 R31, RZ, RZ, R27 ;  /* 0x000000ffff1f7224 */ /* 0x000fe400078e001b */
[----:B------:R-:W-:Y:S01]  /*19630*/  IMAD.X R2, RZ, RZ, UR9, P2 ;  /* 0x00000009ff027e24 */ /* 0x000fe200090e06ff */
        /* <DEDUP_REMOVED lines=15> */
.L_x_2158:
[----:B------:R-:W-:Y:S05]  /*19730*/  BSYNC.RECONVERGENT B0 ;  /* 0x0000000000007941 */ /* 0x000fea0003800200 */
.L_x_2157:
[----:B-1----:R1:W1:Y:S01]  /*19740*/  LDS.128 R20, [R3+0x2000] ;  /* 0x0020000003147984 */ /* 0x0022620000000c00 */
[----:B------:R-:W-:Y:S03]  /*19750*/  BSSY.RECONVERGENT B0, `(.L_x_2159) ;  /* 0x000001a000007945 */ /* 0x000fe60003800200 */
[----:B------:R1:W1:Y:S04]  /*19760*/  LDS.128 R16, [R3+0x6000] ;  /* 0x0060000003107984 */ /* 0x0002680000000c00 */
[----:B---3--:R3:W1:Y:S04]  /*19770*/  LDS.128 R12, [R3+0xa000] ;  /* 0x00a00000030c7984 */ /* 0x0086680000000c00 */
        /* <DEDUP_REMOVED lines=23> */
.L_x_2160:
[----:B------:R-:W-:Y:S05]  /*198f0*/  BSYNC.RECONVERGENT B0 ;  /* 0x0000000000007941 */ /* 0x000fea0003800200 */
.L_x_2159:
[----:B-1----:R1:W1:Y:S04]  /*19900*/  LDS.128 R12, [R3+0x7000] ;  /* 0x00700000030c7984 */ /* 0x0022680000000c00 */
[----:B------:R1:W1:Y:S01]  /*19910*/  LDS.128 R4, [R3+0xb000] ;  /* 0x00b0000003047984 */ /* 0x0002620000000c00 */
[----:B------:R-:W-:Y:S05]  /*19920*/  @P0 EXIT ;  /* 0x000000000000094d */ /* 0x000fea0003800000 */
[----:B------:R-:W2:Y:S01]  /*19930*/  LDCU.64 UR6, c[0x0][0x408] ;  /* 0x00008100ff0677ac */ /* 0x000ea20008000a00 */
[----:B------:R-:W-:Y:S01]  /*19940*/  IADD3 R2, P0, PT, R0, 0x60, RZ ;  /* 0x0000006000027810 */ /* 0x000fe20007f1e0ff */
[----:B------:R-:W-:Y:S01]  /*19950*/  IMAD.MOV.U32 R20, RZ, RZ, R24 ;  /* 0x000000ffff147224 */ /* 0x000fe200078e0018 */
[----:B------:R1:W1:Y:S01]  /*19960*/  LDS.128 R16, [R3+0xf000] ;  /* 0x00f0000003107984 */ /* 0x0002620000000c00 */
[----:B------:R-:W4:Y:S01]  /*19970*/  LDCU.64 UR4, c[0x0][0x3f0] ;  /* 0x00007e00ff0477ac */ /* 0x000f220008000a00 */
[----:B------:R-:W-:Y:S02]  /*19980*/  IMAD.MOV.U32 R21, RZ, RZ, R27 ;  /* 0x000000ffff157224 */ /* 0x000fe400078e001b */
[----:B------:R-:W-:Y:S01]  /*19990*/  IMAD.X R0, RZ, RZ, UR9, P0 ;  /* 0x00000009ff007e24 */ /* 0x000fe200080e06ff */
[----:B------:R-:W3:Y:S03]  /*199a0*/  LDCU UR10, c[0x0][0x440] ;  /* 0x00008800ff0a77ac */ /* 0x000ee60008000800 */
[----:B--2---:R-:W-:-:S02]  /*199b0*/  IMAD R0, R0, UR6, RZ ;  /* 0x0000000600007c24 */ /* 0x004fc4000f8e02ff */
[----:B------:R-:W-:-:S04]  /*199c0*/  IMAD.WIDE.U32 R20, R2, UR6, R20 ;  /* 0x0000000602147c25 */ /* 0x000fc8000f8e0014 */
[----:B------:R-:W-:Y:S01]  /*199d0*/  IMAD R0, R2, UR7, R0 ;  /* 0x0000000702007c24 */ /* 0x000fe2000f8e0200 */
[----:B----4-:R-:W-:Y:S02]  /*199e0*/  LEA R2, P0, R20, UR4, 0x1 ;  /* 0x0000000414027c11 */ /* 0x010fe4000f8008ff */
[----:B---3--:R-:W-:Y:S01]  /*199f0*/  ISETP.GE.AND P3, PT, R201, UR10, PT ;  /* 0x0000000ac9007c0c */ /* 0x008fe2000bf66270 */
[----:B------:R-:W-:Y:S01]  /*19a00*/  IMAD.IADD R0, R0, 0x1, R21 ;  /* 0x0000000100007824 */ /* 0x000fe200078e0215 */
[----:B-----5:R-:W-:Y:S02]  /*19a10*/  ISETP.GE.AND P2, PT, R34, UR10, PT ;  /* 0x0000000a22007c0c */ /* 0x020fe4000bf46270 */
[----:B------:R-:W-:Y:S02]  /*19a20*/  ISETP.GE.AND P1, PT, R33, UR10, PT ;  /* 0x0000000a21007c0c */ /* 0x000fe4000bf26270 */
[----:B-1----:R-:W-:Y:S02]  /*19a30*/  LEA.HI.X R3, R20, UR5, R0, 0x1, P0 ;  /* 0x0000000514037c11 */ /* 0x002fe400080f0c00 */
[----:B------:R-:W-:-:S05]  /*19a40*/  ISETP.GE.AND P0, PT, R32, UR10, PT ;  /* 0x0000000a20007c0c */ /* 0x000fca000bf06270 */
[----:B------:R1:W-:Y:S04]  /*19a50*/  @!P3 STG.E.128 desc[UR28][R2.64], R8 ;  /* 0x000000080200b986 */ /* 0x0003e8000c101d1c */
[----:B------:R1:W-:Y:S04]  /*19a60*/  @!P2 STG.E.128 desc[UR28][R2.64+0x80], R12 ;  /* 0x0000800c0200a986 */ /* 0x0003e8000c101d1c */
[----:B------:R1:W-:Y:S01]  /*19a70*/  @!P1 STG.E.128 desc[UR28][R2.64+0x100], R4 ;  /* 0x0001000402009986 */ /* 0x0003e2000c101d1c */
[----:B------:R-:W-:Y:S05]  /*19a80*/  @P0 EXIT ;  /* 0x000000000000094d */ /* 0x000fea0003800000 */
[----:B------:R-:W-:Y:S01]  /*19a90*/  STG.E.128 desc[UR28][R2.64+0x180], R16 ;  /* 0x0001801002007986 */ /* 0x000fe2000c101d1c */
[----:B------:R-:W-:Y:S05]  /*19aa0*/  EXIT ;  /* 0x000000000000794d */ /* 0x000fea0003800000 */
.L_x_2161:
        /* <DEDUP_REMOVED lines=13> */
.L_x_2373:


//--------------------- .text._ZN5flash16flash_fwd_kernelI23Flash_fwd_kernel_traitsILi256ELi128ELi64ELi8ELb0ELb0EN7cutlass10bfloat16_tE19Flash_kernel_traitsILi256ELi128ELi64ELi8ES3_EELb0ELb0ELb1ELb0ELb0ELb0ELb1ELb0EEEvNS_16Flash_fwd_paramsE --------------------------
	.section	.text._ZN5flash16flash_fwd_kernelI23Flash_fwd_kernel_traitsILi256ELi128ELi64ELi8ELb0ELb0EN7cutlass10bfloat16_tE19Flash_kernel_traitsILi256ELi128ELi64ELi8ES3_EELb0ELb0ELb1ELb0ELb0ELb0ELb1ELb0EEEvNS_16Flash_fwd_paramsE,"ax",@progbits
	.align	128
        .global         _ZN5flash16flash_fwd_kernelI23Flash_fwd_kernel_traitsILi256ELi128ELi64ELi8ELb0ELb0EN7cutlass10bfloat16_tE19Flash_kernel_traitsILi256ELi128ELi64ELi8ES3_EELb0ELb0ELb1ELb0ELb0ELb0ELb1ELb0EEEvNS_16Flash_fwd_paramsE
        .type           _ZN5flash16flash_fwd_kernelI23Flash_fwd_kernel_traitsILi256ELi128ELi64ELi8ELb0ELb0EN7cutlass10bfloat16_tE19Flash_kernel_traitsILi256ELi128ELi64ELi8ES3_EELb0ELb0ELb1ELb0ELb0ELb0ELb1ELb0EEEvNS_16Flash_fwd_paramsE,@function
        .size           _ZN5flash16flash_fwd_kernelI23Flash_fwd_kernel_traitsILi256ELi128ELi64ELi8ELb0ELb0EN7cutlass10bfloat16_tE19Flash_kernel_traitsILi256ELi128ELi64ELi8ES3_EELb0ELb0ELb1ELb0ELb0ELb0ELb1ELb0EEEvNS_16Flash_fwd_paramsE,(.L_x_2374 - _ZN5flash16flash_fwd_kernelI23Flash_fwd_kernel_traitsILi256ELi128ELi64ELi8ELb0ELb0EN7cutlass10bfloat16_tE19Flash_kernel_traitsILi256ELi128ELi64ELi8ES3_EELb0ELb0ELb1ELb0ELb0ELb0ELb1ELb0EEEvNS_16Flash_fwd_paramsE)
        .other          _ZN5flash16flash_fwd_kernelI23Flash_fwd_kernel_traitsILi256ELi128ELi64ELi8ELb0ELb0EN7cutlass10bfloat16_tE19Flash_kernel_traitsILi256ELi128ELi64ELi8ES3_EELb0ELb0ELb1ELb0ELb0ELb0ELb1ELb0EEEvNS_16Flash_fwd_paramsE,@"STO_CUDA_ENTRY STV_DEFAULT"
_ZN5flash16flash_fwd_kernelI23Flash_fwd_kernel_traitsILi256ELi128ELi64ELi8ELb0ELb0EN7cutlass10bfloat16_tE19Flash_kernel_traitsILi256ELi128ELi64ELi8ES3_EELb0ELb0ELb1ELb0ELb0ELb0ELb1ELb0EEEvNS_16Flash_fwd_paramsE:
.text._ZN5flash16flash_fwd_kernelI23Flash_fwd_kernel_traitsILi256ELi128ELi64ELi8ELb0ELb0EN7cutlass10bfloat16_tE19Flash_kernel_traitsILi256ELi128ELi64ELi8ES3_EELb0ELb0ELb1ELb0ELb0ELb0ELb1ELb0EEEvNS_16Flash_fwd_paramsE:
        /* <DEDUP_REMOVED lines=71> */
.L_x_2162:
        /* <DEDUP_REMOVED lines=57> */
.L_x_2164:
        /* <DEDUP_REMOVED lines=57> */
.L_x_2166:
[----:B------:R-:W-:Y:S05]  /*0b90*/  BSYNC.RECONVERGENT B0 ;  /* 0x0000000000007941 */ /* 0x000fea0003800200 */
.L_x_2165:
        /* <DEDUP_REMOVED lines=24> */
.L_x_2168:
[----:B------:R-:W-:Y:S05]  /*0d20*/  BSYNC.RECONVERGENT B0 ;  /* 0x0000000000007941 */ /* 0x000fea0003800200 */
.L_x_2167:
        /* <DEDUP_REMOVED lines=24> */
.L_x_2170:
[----:B------:R-:W-:Y:S05]  /*0eb0*/  BSYNC.RECONVERGENT B0 ;  /* 0x0000000000007941 */ /* 0x000fea0003800200 */
.L_x_2169:
        /* <DEDUP_REMOVED lines=26> */
.L_x_2172:
[----:B------:R-:W-:Y:S05]  /*1060*/  BSYNC.RECONVERGENT B0 ;  /* 0x0000000000007941 */ /* 0x000fea0003800200 */
.L_x_2171:
        /* <DEDUP_REMOVED lines=10> */
.L_x_2174:
[----:B------:R-:W-:Y:S05]  /*1110*/  BSYNC.RECONVERGENT B0 ;  /* 0x0000000000007941 */ /* 0x000fea0003800200 */
.L_x_2173:
        /* <DEDUP_REMOVED lines=10> */
.L_x_2176:
[----:B------:R-:W-:Y:S05]  /*11c0*/  BSYNC.RECONVERGENT B0 ;  /* 0x0000000000007941 */ /* 0x000fea0003800200 */
.L_x_2175:
        /* <DEDUP_REMOVED lines=10> */
.L_x_2178:
[----:B------:R-:W-:Y:S05]  /*1270*/  BSYNC.RECONVERGENT B0 ;  /* 0x0000000000007941 */ /* 0x000fea0003800200 */
.L_x_2177:
        /* <DEDUP_REMOVED lines=10> */
.L_x_2163:
        /* <DEDUP_REMOVED lines=21> */
.L_x_2179:
[----:B------:R-:W1:Y:S01]  /*1470*/  LDCU.64 UR10, c[0x0][0x3b8] ;  /* 0x00007700ff0a77ac */ /* 0x000e620008000a00 */
[----:B------:R-:W-:-:S04]  /*1480*/  UIADD3 UR14, UPT, UPT, UR12, UR13, URZ ;  /* 0x0000000d0c0e7290 */ /* 0x000fc8000fffe0ff */
[----:B-1----:R-:W-:Y:S02]  /*1490*/  UIMAD.WIDE.U32 UR6, UR14, UR10, URZ ;  /* 0x0000000a0e0672a5 */ /* 0x002fe4000f8e00ff */
[----:B------:R-:W-:-:S04]  /*14a0*/  UIMAD UR14, UR14, UR11, URZ ;  /* 0x0000000b0e0e72a4 */ /* 0x000fc8000f8e02ff */
[----:B------:R-:W-:Y:S02]  /*14b0*/  UIADD3 UR14, UPT, UPT, UR7, UR14, URZ ;  /* 0x0000000e070e7290 */ /* 0x000fe4000fffe0ff */
.L_x_2180:
        /* <DEDUP_REMOVED lines=38> */
.L_x_2181:
[----:B------:R-:W1:Y:S01]  /*1720*/  LDCU.64 UR8, c[0x0][0x3c0] ;  /* 0x00007800ff0877ac */ /* 0x000e620008000a00 */
[----:B------:R-:W-:-:S04]  /*1730*/  UIADD3 UR12, UPT, UPT, UR12, UR13, URZ ;  /* 0x0000000d0c0c7290 */ /* 0x000fc8000fffe0ff */
[----:B-1----:R-:W-:Y:S02]  /*1740*/  UIMAD.WIDE.U32 UR4, UR12, UR8, URZ ;  /* 0x000000080c0472a5 */ /* 0x002fe4000f8e00ff */
[----:B------:R-:W-:-:S04]  /*1750*/  UIMAD UR12, UR12, UR9, URZ ;  /* 0x000000090c0c72a4 */ /* 0x000fc8000f8e02ff */
[----:B------:R-:W-:-:S12]  /*1760*/  UIADD3 UR15, UPT, UPT, UR5, UR12, URZ ;  /* 0x0000000c050f7290 */ /* 0x000fd8000fffe0ff */
.L_x_2182:
        /* <DEDUP_REMOVED lines=98> */
.L_x_2184:
[----:B------:R-:W-:Y:S05]  /*1d90*/  BSYNC.RECONVERGENT B0 ;  /* 0x0000000000007941 */ /* 0x000fea0003800200 */
.L_x_2183:
        /* <DEDUP_REMOVED lines=41> */
.L_x_2186:
[----:B------:R-:W-:Y:S05]  /*2030*/  BSYNC.RECONVERGENT B0 ;  /* 0x0000000000007941 */ /* 0x000fea0003800200 */
.L_x_2185:
        /* <DEDUP_REMOVED lines=41> */
.L_x_2188:
[----:B------:R-:W-:Y:S05]  /*22d0*/  BSYNC.RECONVERGENT B0 ;  /* 0x0000000000007941 */ /* 0x000fea0003800200 */
.L_x_2187:
        /* <DEDUP_REMOVED lines=41> */
.L_x_2190:
[----:B------:R-:W-:Y:S05]  /*2570*/  BSYNC.RECONVERGENT B0 ;  /* 0x0000000000007941 */ /* 0x000fea0003800200 */
.L_x_2189:
        /* <DEDUP_REMOVED lines=34> */
.L_x_2192:
[----:B------:R-:W-:Y:S05]  /*27a0*/  BSYNC.RECONVERGENT B0 ;  /* 0x0000000000007941 */ /* 0x000fea0003800200 */
.L_x_2191:
        /* <DEDUP_REMOVED lines=33> */
.L_x_2194:
[----:B------:R-:W-:Y:S05]  /*29c0*/  BSYNC.RECONVERGENT B0 ;  /* 0x0000000000007941 */ /* 0x000fea0003800200 */
.L_x_2193:
        /* <DEDUP_REMOVED lines=9> */
[----:B-1----:R-:W-:Y:S01]  /*2a60*/  LOP3.LUT R5, R221, 0x8, RZ, 0xc0, !PT ;  /* 0x00000008dd057812 */ /* 0x002fe200078ec0ff */
[----:B------:R-:W-:Y:S01]  /*2a70*/  UIADD3 UR6, UPT, UPT, UR13, UR6, URZ ;  /* 0x000000060d067290 */ /* 0x000fe2000fffe0ff */
[----:B----4-:R-:W-:-:S02]  /*2a80*/  LOP3.LUT R2, R217, 0x1c0, R88, 0xf8, !PT ;  /* 0x000001c0d9027812 */ /* 0x010fc400078ef858 */
[----:B------:R-:W-:Y:S02]  /*2a90*/  LOP3.LUT R3, R221, 0x1f0, RZ, 0xc0, !PT ;  /* 0x000001f0dd037812 */ /* 0x000fe400078ec0ff */
[----:B------:R-:W-:Y:S02]  /*2aa0*/  LOP3.LUT R167, R219, 0x200, R88, 0xf8, !PT ;  /* 0x00000200dba77812 */ /* 0x000fe400078ef858 */
        /* <DEDUP_REMOVED lines=35> */
.L_x_2196:
[----:B------:R4:W-:Y:S04]  /*2ce0*/  STS.128 [R238+0x18000], RZ ;  /* 0x018000ffee007388 */ /* 0x0009e80000000c00 */
[----:B------:R4:W-:Y:S04]  /*2cf0*/  STS.128 [R238+0x1a000], RZ ;  /* 0x01a000ffee007388 */ /* 0x0009e80000000c00 */
[----:B------:R4:W-:Y:S04]  /*2d00*/  STS.128 [R238+0x1c000], RZ ;  /* 0x01c000ffee007388 */ /* 0x0009e80000000c00 */
[----:B------:R4:W-:Y:S02]  /*2d10*/  STS.128 [R238+0x1e000], RZ ;  /* 0x01e000ffee007388 */ /* 0x0009e40000000c00 */
.L_x_2197:
[----:B------:R-:W-:Y:S05]  /*2d20*/  BSYNC.RECONVERGENT B0 ;  /* 0x0000000000007941 */ /* 0x000fea0003800200 */
.L_x_2195:
        /* <DEDUP_REMOVED lines=44> */
.L_x_2199:
[----:B------:R-:W-:Y:S05]  /*2ff0*/  BSYNC.RECONVERGENT B0 ;  /* 0x0000000000007941 */ /* 0x000fea0003800200 */
.L_x_2198:
[----:B------:R-:W-:Y:S01]  /*3000*/  LDSM.16.M88.4 R52, [R96] ;  /* 0x000000006034783b */ /* 0x000fe20000000200 */
[----:B------:R-:W-:Y:S01]  /*3010*/  LOP3.LUT P5, R165, R216, 0x2, RZ, 0xc0, !PT ;  /* 0x00000002d8a57812 */ /* 0x000fe200078ac0ff */
[----:B------:R-:W-:Y:S01]  /*3020*/  IMAD.MOV.U32 R177, RZ, RZ, 0x40 ;  /* 0x00000040ffb17424 */ /* 0x000fe200078e00ff */
[----:B------:R-:W-:Y:S01]  /*3030*/  MOV R166, 0x20 ;  /* 0x0000002000a67802 */ /* 0x000fe20000000f00 */
[----:B------:R-:W2:Y:S01]  /*3040*/  LDSM.16.M88.4 R32, [R93+UR5+0x10000] ;  /* 0x010000055d20783b */ /* 0x000ea20008000200 */
[----:B------:R-:W-:Y:S01]  /*3050*/  IADD3 R0, PT, PT, R93, UR5, RZ ;  /* 0x000000055d007c10 */ /* 0x000fe2000fffe0ff */
[----:B------:R-:W5:Y:S01]  /*3060*/  LDCU UR6, c[0x0][0x50c] ;  /* 0x0000a180ff0677ac */ /* 0x000f620008000800 */
[----:B------:R-:W-:Y:S01]  /*3070*/  SEL R89, R166, 0xffffffe0, !P5 ;  /* 0xffffffe0a6597807 */ /* 0x000fe20006800000 */
[----:B------:R-:W4:Y:S01]  /*3080*/  LDSM.16.M88.4 R24, [R93+UR5+0x10800] ;  /* 0x010800055d18783b */ /* 0x000f220008000200 */
[----:B------:R-:W-:Y:S01]  /*3090*/  LOP3.LUT R2, R216, 0x4, RZ, 0xc0, !PT ;  /* 0x00000004d8027812 */ /* 0x000fe200078ec0ff */
[----:B------:R-:W-:Y:S01]  /*30a0*/  UISETP.GT.U32.AND UP0, UPT, UR14, UR19, UPT ;  /* 0x000000130e00728c */ /* 0x000fe2000bf04070 */
[-C--:B------:R-:W-:Y:S01]  /*30b0*/  IADD3 R94, PT, PT, R96, R89.reuse, RZ ;  /* 0x00000059605e7210 */ /* 0x080fe20007ffe0ff */
[----:B------:R-:W5:Y:S01]  /*30c0*/  LDSM.16.M88.4 R60, [R93+UR5+0x11000] ;  /* 0x011000055d3c783b */ /* 0x000f620008000200 */
[----:B------:R-:W-:-:S02]  /*30d0*/  IADD3 R91, PT, PT, R0, R89, RZ ;  /* 0x00000059005b7210 */ /* 0x000fc40007ffe0ff */
[----:B------:R-:W-:Y:S01]  /*30e0*/  ISETP.NE.AND P0, PT, R2, RZ, PT ;  /* 0x000000ff0200720c */ /* 0x000fe20003f05270 */
[----:B------:R-:W5:Y:S01]  /*30f0*/  LDSM.16.M88.4 R16, [R93+UR5+0x11800] ;  /* 0x011800055d10783b */ /* 0x000f620008000200 */
[----:B------:R-:W-:Y:S02]  /*3100*/  SHF.L.U32 R209, R216, 0x1, RZ ;  /* 0x00000001d8d17819 */ /* 0x000fe400000006ff */
[----:B------:R-:W-:Y:S01]  /*3110*/  SEL R177, R177, 0xffffffc0, !P0 ;  /* 0xffffffc0b1b17807 */ /* 0x000fe20004000000 */
[----:B-1----:R-:W-:Y:S01]  /*3120*/  LDSM.16.M88.4 R4, [R94] ;  /* 0x000000005e04783b */ /* 0x002fe20000000200 */
[----:B------:R-:W-:Y:S02]  /*3130*/  MOV R233, UR22 ;  /* 0x0000001600e97c02 */ /* 0x000fe40008000f00 */
[-C--:B------:R-:W-:Y:S01]  /*3140*/  IADD3 R92, PT, PT, R96, R177.reuse, RZ ;  /* 0x000000b1605c7210 */ /* 0x080fe20007ffe0ff */
[----:B------:R-:W1:Y:S01]  /*3150*/  LDSM.16.M88.4 R20, [R91+0x10000] ;  /* 0x010000005b14783b */ /* 0x000e620000000200 */
[----:B------:R-:W-:-:S02]  /*3160*/  IADD3 R208, PT, PT, R0, R177, RZ ;  /* 0x000000b100d07210 */ /* 0x000fc40007ffe0ff */
[----:B------:R-:W-:Y:S01]  /*3170*/  IADD3 R90, PT, PT, R89, R92, RZ ;  /* 0x0000005c595a7210 */ /* 0x000fe20007ffe0ff */
[----:B------:R-:W1:Y:S01]  /*3180*/  LDSM.16.M88.4 R8, [R91+0x10800] ;  /* 0x010800005b08783b */ /* 0x000e620000000200 */
[----:B------:R-:W-:Y:S01]  /*3190*/  LOP3.LUT R209, R209, 0x6, RZ, 0xc0, !PT ;  /* 0x00000006d1d17812 */ /* 0x000fe200078ec0ff */
[----:B------:R-:W-:Y:S02]  /*31a0*/  IMAD.IADD R2, R89, 0x1, R208 ;  /* 0x0000000159027824 */ /* 0x000fe400078e02d0 */
[----:B------:R-:W1:Y:S04]  /*31b0*/  LDSM.16.M88.4 R36, [R91+0x11000] ;  /* 0x011000005b24783b */ /* 0x000e680000000200 */
[----:B------:R-:W-:Y:S04]  /*31c0*/  LDSM.16.M88.4 R44, [R208+0x10000] ;  /* 0x01000000d02c783b */ /* 0x000fe80000000200 */
[----:B------:R-:W-:Y:S01]  /*31d0*/  LDSM.16.M88.4 R40, [R208+0x11000] ;  /* 0x01100000d028783b */ /* 0x000fe20000000200 */
[C---:B--23--:R-:W-:Y:S03]  /*31e0*/  HMMA.16816.F32.BF16 R12, R52.reuse, R32, RZ ;  /* 0x00000020340c723c */ /* 0x04cfe600000418ff */
[----:B------:R-:W-:Y:S04]  /*31f0*/  LDSM.16.M88.4 R48, [R2+0x10800] ;  /* 0x010800000230783b */ /* 0x000fe80000000200 */
[----:B------:R-:W-:Y:S01]  /*3200*/  LDSM.16.M88.4 R68, [R2+0x11800] ;  /* 0x011800000244783b */ /* 0x000fe20000000200 */
[C---:B----4-:R-:W-:Y:S03]  /*3210*/  HMMA.16816.F32.BF16 R28, R52.reuse, R24, RZ ;  /* 0x00000018341c723c */ /* 0x050fe600000418ff */
[----:B------:R-:W-:Y:S04]  /*3220*/  LDSM.16.M88.4 R76, [R91+0x13000] ;  /* 0x013000005b4c783b */ /* 0x000fe80000000200 */
[----:B------:R-:W-:Y:S01]  /*3230*/  LDSM.16.M88.4 R72, [R208+0x13000] ;  /* 0x01300000d048783b */ /* 0x000fe20000000200 */
[C---:B-----5:R-:W-:Y:S03]  /*3240*/  HMMA.16816.F32.BF16 R64, R52.reuse, R60, RZ ;  /* 0x0000003c3440723c */ /* 0x060fe600000418ff */
[----:B------:R-:W-:Y:S04]  /*3250*/  LDSM.16.M88.4 R80, [R2+0x13000] ;  /* 0x013000000250783b */ /* 0x000fe80000000200 */
[----:B------:R-:W-:Y:S01]  /*3260*/  LDSM.16.M88.4 R84, [R93+UR5+0x16800] ;  /* 0x016800055d54783b */ /* 0x000fe20008000200 */
[C---:B------:R-:W-:Y:S03]  /*3270*/  HMMA.16816.F32.BF16 R32, R52.reuse, R34, RZ ;  /* 0x000000223420723c */ /* 0x040fe600000418ff */
[----:B------:R-:W0:Y:S05]  /*3280*/  LDGDEPBAR ;  /* 0x00000000000079af */ /* 0x000e2a0000000000 */
[C---:B------:R-:W-:Y:S08]  /*3290*/  HMMA.16816.F32.BF16 R24, R52.reuse, R26, RZ ;  /* 0x0000001a3418723c */ /* 0x040ff000000418ff */
[C---:B------:R-:W-:Y:S08]  /*32a0*/  HMMA.16816.F32.BF16 R60, R52.reuse, R62, RZ ;  /* 0x0000003e343c723c */ /* 0x040ff000000418ff */
[C---:B------:R-:W-:Y:S08]  /*32b0*/  HMMA.16816.F32.BF16 R56, R52.reuse, R16, RZ ;  /* 0x000000103438723c */ /* 0x040ff000000418ff */
[----:B------:R-:W-:Y:S01]  /*32c0*/  HMMA.16816.F32.BF16 R52, R52, R18, RZ ;  /* 0x000000123434723c */ /* 0x000fe200000418ff */
[----:B------:R-:W2:Y:S07]  /*32d0*/  LDSM.16.M88.4 R16, [R91+0x11800] ;  /* 0x011800005b10783b */ /* 0x000eae0000000200 */
[C---:B-1----:R-:W-:Y:S08]  /*32e0*/  HMMA.16816.F32.BF16 R12, R4.reuse, R20, R12 ;  /* 0x00000014040c723c */ /* 0x042ff0000004180c */
[C---:B------:R-:W-:Y:S01]  /*32f0*/  HMMA.16816.F32.BF16 R32, R4.reuse, R22, R32 ;  /* 0x000000160420723c */ /* 0x040fe20000041820 */
[----:B------:R-:W1:Y:S07]  /*3300*/  LDSM.16.M88.4 R20, [R92] ;  /* 0x000000005c14783b */ /* 0x000e6e0000000200 */
        /* <DEDUP_REMOVED lines=11> */
[C---:B---3--:R-:W-:Y:S08]  /*33c0*/  HMMA.16816.F32.BF16 R28, R20.reuse, R8, R28 ;  /* 0x00000008141c723c */ /* 0x048ff0000004181c */
[C---:B------:R-:W-:Y:S01]  /*33d0*/  HMMA.16816.F32.BF16 R24, R20.reuse, R10, R24 ;  /* 0x0000000a1418723c */ /* 0x040fe20000041818 */
[----:B------:R-:W1:Y:S07]  /*33e0*/  LDSM.16.M88.4 R8, [R2+0x11000] ;  /* 0x011000000208783b */ /* 0x000e6e0000000200 */
[C---:B------:R-:W-:Y:S01]  /*33f0*/  HMMA.16816.F32.BF16 R32, R20.reuse, R46, R32 ;  /* 0x0000002e1420723c */ /* 0x040fe20000041820 */
[----:B------:R-:W-:Y:S07]  /*3400*/  LDSM.16.M88.4 R44, [R93+UR5+0x12000] ;  /* 0x012000055d2c783b */ /* 0x000fee0008000200 */
[C---:B------:R-:W-:Y:S08]  /*3410*/  HMMA.16816.F32.BF16 R64, R20.reuse, R40, R64 ;  /* 0x000000281440723c */ /* 0x040ff00000041840 */
[C---:B------:R-:W-:Y:S01]  /*3420*/  HMMA.16816.F32.BF16 R60, R20.reuse, R42, R60 ;  /* 0x0000002a143c723c */ /* 0x040fe2000004183c */
[----:B------:R-:W-:Y:S07]  /*3430*/  LDSM.16.M88.4 R40, [R93+UR5+0x12800] ;  /* 0x012800055d28783b */ /* 0x000fee0008000200 */
[C---:B----4-:R-:W-:Y:S08]  /*3440*/  HMMA.16816.F32.BF16 R56, R20.reuse, R36, R56 ;  /* 0x000000241438723c */ /* 0x050ff00000041838 */
[----:B------:R-:W-:Y:S01]  /*3450*/  HMMA.16816.F32.BF16 R52, R20, R38, R52 ;  /* 0x000000261434723c */ /* 0x000fe20000041834 */
[----:B------:R-:W-:Y:S04]  /*3460*/  LDSM.16.M88.4 R36, [R93+UR5+0x13000] ;  /* 0x013000055d24783b */ /* 0x000fe80008000200 */
[----:B------:R-:W-:Y:S03]  /*3470*/  LDSM.16.M88.4 R20, [R93+UR5+0x13800] ;  /* 0x013800055d14783b */ /* 0x000fe60008000200 */
[C---:B--2---:R-:W-:Y:S08]  /*3480*/  HMMA.16816.F32.BF16 R12, R4.reuse, R16, R12 ;  /* 0x00000010040c723c */ /* 0x044ff0000004180c */
        /* <DEDUP_REMOVED lines=11> */
[----:B------:R-:W4:Y:S03]  /*3540*/  LDSM.16.M88.4 R68, [R91+0x13800] ;  /* 0x013800005b44783b */ /* 0x000f260000000200 */
        /* <DEDUP_REMOVED lines=21> */
[----:B------:R-:W-:Y:S07]  /*36a0*/  LDSM.16.M88.4 R76, [R93+UR5+0x15000] ;  /* 0x015000055d4c783b */ /* 0x000fee0008000200 */
        /* <DEDUP_REMOVED lines=20> */
[C---:B---3--:R-:W-:Y:S08]  /*37f0*/  HMMA.16816.F32.BF16 R28, R40.reuse, R4, R28 ;  /* 0x00000004281c723c */ /* 0x048ff0000004181c */
[----:B------:R-:W-:Y:S01]  /*3800*/  HMMA.16816.F32.BF16 R24, R40, R6, R24 ;  /* 0x000000062818723c */ /* 0x000fe20000041818 */
[----:B------:R-:W3:Y:S07]  /*3810*/  LDSM.16.M88.4 R4, [R91+0x14800] ;  /* 0x014800005b04783b */ /* 0x000eee0000000200 */
[C---:B--2---:R-:W-:Y:S08]  /*3820*/  HMMA.16816.F32.BF16 R12, R68.reuse, R20, R12 ;  /* 0x00000014440c723c */ /* 0x044ff0000004180c */
[----:B------:R-:W-:Y:S01]  /*3830*/  HMMA.16816.F32.BF16 R32, R68, R22, R32 ;  /* 0x000000164420723c */ /* 0x000fe20000041820 */
[----:B------:R-:W-:Y:S07]  /*3840*/  LDSM.16.M88.4 R20, [R92+0x8000] ;  /* 0x008000005c14783b */ /* 0x000fee0000000200 */
[C---:B------:R-:W-:Y:S08]  /*3850*/  HMMA.16816.F32.BF16 R64, R40.reuse, R80, R64 ;  /* 0x000000502840723c */ /* 0x040ff00000041840 */
[----:B------:R-:W-:Y:S01]  /*3860*/  HMMA.16816.F32.BF16 R60, R40, R82, R60 ;  /* 0x00000052283c723c */ /* 0x000fe2000004183c */
[----:B------:R-:W-:Y:S07]  /*3870*/  LDSM.16.M88.4 R80, [R91+0x16000] ;  /* 0x016000005b50783b */ /* 0x000fee0000000200 */
[C---:B----4-:R-:W-:Y:S08]  /*3880*/  HMMA.16816.F32.BF16 R28, R68.reuse, R16, R28 ;  /* 0x00000010441c723c */ /* 0x050ff0000004181c */
[----:B------:R-:W-:Y:S01]  /*3890*/  HMMA.16816.F32.BF16 R24, R68, R18, R24 ;  /* 0x000000124418723c */ /* 0x000fe20000041818 */
[----:B------:R-:W2:Y:S07]  /*38a0*/  LDSM.16.M88.4 R16, [R208+0x14000] ;  /* 0x01400000d010783b */ /* 0x000eae0000000200 */
        /* <DEDUP_REMOVED lines=18> */
[----:B------:R-:W-:Y:S01]  /*39d0*/  HMMA.16816.F32.BF16 R60, R36, R46, R60 ;  /* 0x0000002e243c723c */ /* 0x000fe2000004183c */
[----:B------:R-:W5:Y:S07]  /*39e0*/  LDSM.16.M88.4 R44, [R208+0x15800] ;  /* 0x01580000d02c783b */ /* 0x000f6e0000000200 */
[C---:B--2---:R-:W-:Y:S08]  /*39f0*/  HMMA.16816.F32.BF16 R12, R20.reuse, R16, R12 ;  /* 0x00000010140c723c */ /* 0x044ff0000004180c */
[----:B------:R-:W-:Y:S01]  /*3a00*/  HMMA.16816.F32.BF16 R32, R20, R18, R32 ;  /* 0x000000121420723c */ /* 0x000fe20000041820 */
[----:B------:R-:W2:Y:S07]  /*3a10*/  LDSM.16.M88.4 R16, [R2+0x14800] ;  /* 0x014800000210783b */ /* 0x000eae0000000200 */
[C---:B----4-:R-:W-:Y:S08]  /*3a20*/  HMMA.16816.F32.BF16 R56, R36.reuse, R48, R56 ;  /* 0x000000302438723c */ /* 0x050ff00000041838 */
[----:B------:R-:W-:Y:S01]  /*3a30*/  HMMA.16816.F32.BF16 R52, R36, R50, R52 ;  /* 0x000000322434723c */ /* 0x000fe20000041834 */
[----:B------:R-:W4:Y:S04]  /*3a40*/  LDSM.16.M88.4 R36, [R93+UR5+0x16000] ;  /* 0x016000055d24783b */ /* 0x000f280008000200 */
[----:B------:R-:W-:Y:S03]  /*3a50*/  LDSM.16.M88.4 R48, [R94+0xc000] ;  /* 0x00c000005e30783b */ /* 0x000fe60000000200 */
[C---:B-1----:R-:W-:Y:S08]  /*3a60*/  HMMA.16816.F32.BF16 R64, R20.reuse, R8, R64 ;  /* 0x000000081440723c */ /* 0x042ff00000041840 */
[C---:B------:R-:W-:Y:S01]  /*3a70*/  HMMA.16816.F32.BF16 R60, R20.reuse, R10, R60 ;  /* 0x0000000a143c723c */ /* 0x040fe2000004183c */
[----:B------:R-:W1:Y:S07]  /*3a80*/  LDSM.16.M88.4 R8, [R2+0x15800] ;  /* 0x015800000208783b */ /* 0x000e6e0000000200 */
[C---:B------:R-:W-:Y:S08]  /*3a90*/  HMMA.16816.F32.BF16 R28, R20.reuse, R40, R28 ;  /* 0x00000028141c723c */ /* 0x040ff0000004181c */
[----:B------:R-:W-:Y:S01]  /*3aa0*/  HMMA.16816.F32.BF16 R24, R20, R42, R24 ;  /* 0x0000002a1418723c */ /* 0x000fe20000041818 */
[----:B------:R-:W1:Y:S07]  /*3ab0*/  LDSM.16.M88.4 R40, [R2+0x15000] ;  /* 0x015000000228783b */ /* 0x000e6e0000000200 */
[C---:B---3--:R-:W-:Y:S08]  /*3ac0*/  HMMA.16816.F32.BF16 R12, R4.reuse, R68, R12 ;  /* 0x00000044040c723c */ /* 0x048ff0000004180c */
[----:B------:R-:W-:Y:S01]  /*3ad0*/  HMMA.16816.F32.BF16 R32, R4, R70, R32 ;  /* 0x000000460420723c */ /* 0x000fe20000041820 */
[----:B------:R-:W3:Y:S07]  /*3ae0*/  LDSM.16.M88.4 R68, [R93+UR5+0x17800] ;  /* 0x017800055d44783b */ /* 0x000eee0008000200 */
[C---:B-----5:R-:W-:Y:S08]  /*3af0*/  HMMA.16816.F32.BF16 R56, R20.reuse, R44, R56 ;  /* 0x0000002c1438723c */ /* 0x060ff00000041838 */
[----:B------:R-:W-:Y:S01]  /*3b00*/  HMMA.16816.F32.BF16 R52, R20, R46, R52 ;  /* 0x0000002e1434723c */ /* 0x000fe20000041834 */
[----:B------:R-:W-:Y:S04]  /*3b10*/  LDSM.16.M88.4 R20, [R92+0xc000] ;  /* 0x00c000005c14783b */ /* 0x000fe80000000200 */
[----:B------:R-:W-:Y:S03]  /*3b20*/  LDSM.16.M88.4 R44, [R91+0x16800] ;  /* 0x016800005b2c783b */ /* 0x000fe60000000200 */
[C---:B--2---:R-:W-:Y:S08]  /*3b30*/  HMMA.16816.F32.BF16 R28, R4.reuse, R16, R28 ;  /* 0x00000010041c723c */ /* 0x044ff0000004181c */
[----:B------:R-:W-:Y:S01]  /*3b40*/  HMMA.16816.F32.BF16 R24, R4, R18, R24 ;  /* 0x000000120418723c */ /* 0x000fe20000041818 */
[----:B------:R-:W2:Y:S07]  /*3b50*/  LDSM.16.M88.4 R16, [R208+0x16000] ;  /* 0x01600000d010783b */ /* 0x000eae0000000200 */
[C---:B----4-:R-:W-:Y:S08]  /*3b60*/  HMMA.16816.F32.BF16 R12, R76.reuse, R36, R12 ;  /* 0x000000244c0c723c */ /* 0x050ff0000004180c */
[----:B------:R-:W-:Y:S01]  /*3b70*/  HMMA.16816.F32.BF16 R32, R76, R38, R32 ;  /* 0x000000264c20723c */ /* 0x000fe20000041820 */
        /* <DEDUP_REMOVED lines=8> */
[C---:B------:R-:W-:Y:S08]  /*3c00*/  HMMA.16816.F32.BF16 R12, R48.reuse, R80, R12 ;  /* 0x00000050300c723c */ /* 0x040ff0000004180c */
[----:B------:R-:W-:Y:S08]  /*3c10*/  HMMA.16816.F32.BF16 R32, R48, R82, R32 ;  /* 0x000000523020723c */ /* 0x000ff00000041820 */
[C---:B---3--:R-:W-:Y:S08]  /*3c20*/  HMMA.16816.F32.BF16 R56, R76.reuse, R68, R56 ;  /* 0x000000444c38723c */ /* 0x048ff00000041838 */
[C---:B------:R-:W-:Y:S01]  /*3c30*/  HMMA.16816.F32.BF16 R68, R76.reuse, R70, R52 ;  /* 0x000000464c44723c */ /* 0x040fe20000041834 */
[----:B------:R-:W3:Y:S07]  /*3c40*/  LDSM.16.M88.4 R52, [R208+0x16800] ;  /* 0x01680000d034783b */ /* 0x000eee0000000200 */
[C---:B------:R-:W-:Y:S08]  /*3c50*/  HMMA.16816.F32.BF16 R64, R76.reuse, R72, R64 ;  /* 0x000000484c40723c */ /* 0x040ff00000041840 */
        /* <DEDUP_REMOVED lines=8> */
[----:B------:R-:W-:Y:S01]  /*3ce0*/  HMMA.16816.F32.BF16 R68, R48, R38, R68 ;  /* 0x000000263044723c */ /* 0x000fe20000041844 */
[----:B------:R-:W2:Y:S07]  /*3cf0*/  LDSM.16.M88.4 R36, [R208+0x17800] ;  /* 0x01780000d024783b */ /* 0x000eae0000000200 */
[C---:B-1----:R-:W-:Y:S08]  /*3d00*/  HMMA.16816.F32.BF16 R12, R4.reuse, R8, R12 ;  /* 0x00000008040c723c */ /* 0x042ff0000004180c */
[----:B------:R-:W-:Y:S01]  /*3d10*/  HMMA.16816.F32.BF16 R32, R4, R10, R32 ;  /* 0x0000000a0420723c */ /* 0x000fe20000041820 */
[----:B------:R-:W1:Y:S07]  /*3d20*/  LDSM.16.M88.4 R8, [R2+0x17000] ;  /* 0x017000000208783b */ /* 0x000e6e0000000200 */
[----:B------:R-:W-:Y:S03]  /*3d30*/  HMMA.16816.F32.BF16 R28, R48, R44, R28 ;  /* 0x0000002c301c723c */ /* 0x000fe6000004181c */
[----:B------:R-:W-:Y:S01]  /*3d40*/  FMUL.FTZ R44, R12, UR6 ;  /* 0x000000060c2c7c20 */ /* 0x000fe20008410000 */
[----:B------:R-:W-:Y:S01]  /*3d50*/  FMUL.FTZ R12, R14, UR6 ;  /* 0x000000060e0c7c20 */ /* 0x000fe20008410000 */
[----:B------:R-:W-:Y:S01]  /*3d60*/  FMUL.FTZ R14, R15, UR6 ;  /* 0x000000060f0e7c20 */ /* 0x000fe20008410000 */
[----:B------:R-:W-:-:S02]  /*3d70*/  FMUL.FTZ R13, R13, UR6 ;  /* 0x000000060d0d7c20 */ /* 0x000fc40008410000 */
[----:B------:R-:W-:Y:S01]  /*3d80*/  HMMA.16816.F32.BF16 R24, R48, R46, R24 ;  /* 0x0000002e3018723c */ /* 0x000fe20000041818 */
[----:B------:R-:W4:Y:S02]  /*3d90*/  MUFU.TANH R44, R44 ;  /* 0x0000002c002c7308 */ /* 0x000f240000002400 */
[----:B------:R-:W-:-:S05]  /*3da0*/  FMUL.FTZ R15, R32, UR6 ;  /* 0x00000006200f7c20 */ /* 0x000fca0008410000 */
[C---:B-----5:R-:W-:Y:S01]  /*3db0*/  HMMA.16816.F32.BF16 R64, R48.reuse, R40, R64 ;  /* 0x000000283040723c */ /* 0x060fe20000041840 */
[----:B------:R-:W1:Y:S07]  /*3dc0*/  MUFU.TANH R13, R13 ;  /* 0x0000000d000d7308 */ /* 0x000e6e0000002400 */
[----:B------:R-:W-:Y:S01]  /*3dd0*/  HMMA.16816.F32.BF16 R60, R48, R42, R60 ;  /* 0x0000002a303c723c */ /* 0x000fe2000004183c */
[----:B------:R5:W4:Y:S01]  /*3de0*/  LDSM.16.M88.4 R40, [R2+0x17800] ;  /* 0x017800000228783b */ /* 0x000b220000000200 */
[----:B------:R-:W-:-:S04]  /*3df0*/  DEPBAR.LE SB0, 0x0 ;  /* 0x000080000000791a */ /* 0x000fc80000000000 */
[----:B------:R-:W1:Y:S02]  /*3e00*/  MUFU.TANH R12, R12 ;  /* 0x0000000c000c7308 */ /* 0x000e640000002400 */
[C---:B---3--:R-:W-:Y:S06]  /*3e10*/  HMMA.16816.F32.BF16 R28, R20.reuse, R52, R28 ;  /* 0x00000034141c723c */ /* 0x048fec000004181c */
[----:B------:R-:W3:Y:S02]  /*3e20*/  MUFU.TANH R14, R14 ;  /* 0x0000000e000e7308 */ /* 0x000ee40000002400 */
[C---:B------:R-:W-:Y:S06]  /*3e30*/  HMMA.16816.F32.BF16 R24, R20.reuse, R54, R24 ;  /* 0x000000361418723c */ /* 0x040fec0000041818 */
[----:B------:R-:W1:Y:S02]  /*3e40*/  MUFU.TANH R15, R15 ;  /* 0x0000000f000f7308 */ /* 0x000e640000002400 */
[----:B------:R-:W-:Y:S01]  /*3e50*/  HMMA.16816.F32.BF16 R64, R20, R72, R64 ;  /* 0x000000481440723c */ /* 0x000fe20000041840 */
[----:B-----5:R-:W-:-:S04]  /*3e60*/  SHF.R.U32.HI R2, RZ, 0x2, R216 ;  /* 0x00000002ff027819 */ /* 0x020fc800000116d8 */
[----:B------:R-:W-:-:S03]  /*3e70*/  LOP3.LUT R2, R2, 0x7, RZ, 0xc0, !PT ;  /* 0x0000000702027812 */ /* 0x000fc600078ec0ff */
[----:B--2---:R-:W-:Y:S01]  /*3e80*/  HMMA.16816.F32.BF16 R56, R20, R36, R56 ;  /* 0x000000241438723c */ /* 0x004fe20000041838 */
[----:B------:R-:W-:-:S04]  /*3e90*/  IADD3 R232, PT, PT, R2, UR25, R3 ;  /* 0x0000001902e87c10 */ /* 0x000fc8000fffe003 */
[----:B------:R-:W-:-:S03]  /*3ea0*/  IADD3 R233, PT, PT, R232, UR28, -R233 ;  /* 0x0000001ce8e97c10 */ /* 0x000fc6000fffe8e9 */
[----:B------:R-:W-:Y:S01]  /*3eb0*/  HMMA.16816.F32.BF16 R60, R20, R74, R60 ;  /* 0x0000004a143c723c */ /* 0x000fe2000004183c */
[----:B------:R-:W-:-:S07]  /*3ec0*/  IADD3 R2, PT, PT, R233, 0x8, RZ ;  /* 0x00000008e9027810 */ /* 0x000fce0007ffe0ff */
[----:B------:R-:W-:Y:S01]  /*3ed0*/  HMMA.16816.F32.BF16 R68, R20, R38, R68 ;  /* 0x000000261444723c */ /* 0x000fe20000041844 */
[----:B------:R-:W-:-:S04]  /*3ee0*/  LOP3.LUT R39, R209, UR17, RZ, 0xfc, !PT ;  /* 0x00000011d1277c12 */ /* 0x000fc8000f8efcff */
[C---:B------:R-:W-:Y:S01]  /*3ef0*/  IADD3 R55, PT, PT, R39.reuse, 0x8, RZ ;  /* 0x0000000827377810 */ /* 0x040fe20007ffe0ff */
[C---:B------:R-:W-:Y:S01]  /*3f00*/  VIADD R53, R39.reuse, 0x18 ;  /* 0x0000001827357836 */ /* 0x040fe20000000000 */
[----:B------:R-:W-:Y:S01]  /*3f10*/  IADD3 R23, PT, PT, R39, 0x10, RZ ;  /* 0x0000001027177810 */ /* 0x000fe20007ffe0ff */
[C---:B------:R-:W-:Y:S01]  /*3f20*/  HMMA.16816.F32.BF16 R28, R4.reuse, R16, R28 ;  /* 0x00000010041c723c */ /* 0x040fe2000004181c */
[----:B------:R-:W-:Y:S01]  /*3f30*/  FMUL.FTZ R17, R33, UR6 ;  /* 0x0000000621117c20 */ /* 0x000fe20008410000 */
[----:B------:R-:W-:Y:S01]  /*3f40*/  FMUL.FTZ R16, R34, UR6 ;  /* 0x0000000622107c20 */ /* 0x000fe20008410000 */
[C---:B------:R-:W-:Y:S01]  /*3f50*/  IADD3 R21, PT, PT, R39.reuse, 0x11, RZ ;  /* 0x0000001127157810 */ /* 0x040fe20007ffe0ff */
[C---:B------:R-:W-:Y:S01]  /*3f60*/  VIADD R45, R39.reuse, 0x29 ;  /* 0x00000029272d7836 */ /* 0x040fe20000000000 */
[C---:B------:R-:W-:Y:S02]  /*3f70*/  IADD3 R51, PT, PT, R39.reuse, 0x19, RZ ;  /* 0x0000001927337810 */ /* 0x040fe40007ffe0ff */
[----:B------:R-:W2:Y:S01]  /*3f80*/  MUFU.TANH R17, R17 ;  /* 0x0000001100117308 */ /* 0x000ea20000002400 */
[----:B------:R-:W-:Y:S01]  /*3f90*/  HMMA.16816.F32.BF16 R24, R4, R18, R24 ;  /* 0x000000120418723c */ /* 0x000fe20000041818 */
[----:B------:R-:W-:-:S02]  /*3fa0*/  IADD3 R49, PT, PT, R39, 0x21, RZ ;  /* 0x0000002127317810 */ /* 0x000fc40007ffe0ff */
[C---:B------:R-:W-:Y:S02]  /*3fb0*/  IADD3 R47, PT, PT, R39.reuse, 0x28, RZ ;  /* 0x00000028272f7810 */ /* 0x040fe40007ffe0ff */
[----:B------:R-:W-:Y:S02]  /*3fc0*/  IADD3 R37, PT, PT, R39, 0x38, RZ ;  /* 0x0000003827257810 */ /* 0x000fe40007ffe0ff */
[----:B------:R-:W2:Y:S01]  /*3fd0*/  MUFU.TANH R16, R16 ;  /* 0x0000001000107308 */ /* 0x000ea20000002400 */
[----:B-1----:R-:W-:Y:S01]  /*3fe0*/  HMMA.16816.F32.BF16 R64, R4, R8, R64 ;  /* 0x000000080440723c */ /* 0x002fe20000041840 */
[----:B------:R-:W-:Y:S01]  /*3ff0*/  FMUL.FTZ R8, R35, UR6 ;  /* 0x0000000623087c20 */ /* 0x000fe20008410000 */
[----:B------:R-:W-:Y:S01]  /*4000*/  ISETP.GT.AND P6, PT, R233, R39, PT ;  /* 0x00000027e900720c */ /* 0x000fe20003fc4270 */
[----:B------:R-:W-:Y:S01]  /*4010*/  FMUL.FTZ R9, R28, UR6 ;  /* 0x000000061c097c20 */ /* 0x000fe20008410000 */
[----:B------:R-:W-:-:S03]  /*4020*/  FMUL.FTZ R3, R29, UR6 ;  /* 0x000000061d037c20 */ /* 0x000fc60008410000 */
[----:B------:R-:W1:Y:S01]  /*4030*/  MUFU.TANH R8, R8 ;  /* 0x0000000800087308 */ /* 0x000e620000002400 */
[C---:B----4-:R-:W-:Y:S01]  /*4040*/  HMMA.16816.F32.BF16 R56, R4.reuse, R40, R56 ;  /* 0x000000280438723c */ /* 0x050fe20000041838 */
[----:B------:R-:W-:Y:S02]  /*4050*/  IADD3 R41, PT, PT, R39, 0x31, RZ ;  /* 0x0000003127297810 */ /* 0x000fe40007ffe0ff */
[----:B------:R-:W-:Y:S01]  /*4060*/  FMUL.FTZ R20, R25, UR6 ;  /* 0x0000000619147c20 */ /* 0x000fe20008410000 */
[----:B------:R-:W-:Y:S01]  /*4070*/  FMUL.FTZ R27, R27, UR6 ;  /* 0x000000061b1b7c20 */ /* 0x000fe20008410000 */
[----:B------:R-:W-:Y:S02]  /*4080*/  IADD3 R25, PT, PT, R39, 0x9, RZ ;  /* 0x0000000927197810 */ /* 0x000fe40007ffe0ff */
[----:B------:R-:W4:Y:S01]  /*4090*/  MUFU.TANH R9, R9 ;  /* 0x0000000900097308 */ /* 0x000f220000002400 */
[C---:B------:R-:W-:Y:S01]  /*40a0*/  HMMA.16816.F32.BF16 R60, R4.reuse, R10, R60 ;  /* 0x0000000a043c723c */ /* 0x040fe2000004183c */
[----:B------:R-:W-:Y:S01]  /*40b0*/  FMUL.FTZ R10, R26, UR6 ;  /* 0x000000061a0a7c20 */ /* 0x000fe20008410000 */
[----:B------:R-:W-:Y:S01]  /*40c0*/  MOV R11, UR23 ;  /* 0x00000017000b7c02 */ /* 0x000fe20008000f00 */
[----:B------:R-:W-:Y:S01]  /*40d0*/  FMUL.FTZ R64, R64, UR6 ;  /* 0x0000000640407c20 */ /* 0x000fe20008410000 */
[----:B------:R-:W-:Y:S01]  /*40e0*/  FMUL.FTZ R65, R65, UR6 ;  /* 0x0000000641417c20 */ /* 0x000fe20008410000 */
[----:B------:R-:W-:Y:S01]  /*40f0*/  FMUL.FTZ R66, R66, UR6 ;  /* 0x0000000642427c20 */ /* 0x000fe20008410000 */
[----:B------:R-:W-:Y:S01]  /*4100*/  IADD3 R232, PT, PT, R232, 0x1, R11 ;  /* 0x00000001e8e87810 */ /* 0x000fe20007ffe00b */
[----:B------:R-:W1:Y:S01]  /*4110*/  MUFU.TANH R3, R3 ;  /* 0x0000000300037308 */ /* 0x000e620000002400 */
[----:B------:R-:W-:Y:S01]  /*4120*/  HMMA.16816.F32.BF16 R68, R4, R42, R68 ;  /* 0x0000002a0444723c */ /* 0x000fe20000041844 */
[----:B------:R-:W-:Y:S01]  /*4130*/  FMUL.FTZ R4, R30, UR6 ;  /* 0x000000061e047c20 */ /* 0x000fe20008410000 */
[----:B------:R-:W-:Y:S01]  /*4140*/  FMUL.FTZ R6, R31, UR6 ;  /* 0x000000061f067c20 */ /* 0x000fe20008410000 */
[----:B------:R-:W-:Y:S01]  /*4150*/  FMUL.FTZ R5, R24, UR6 ;  /* 0x0000000618057c20 */ /* 0x000fe20008410000 */
[----:B------:R-:W-:Y:S01]  /*4160*/  MOV R7, UR28 ;  /* 0x0000001c00077c02 */ /* 0x000fe20008000f00 */
[----:B------:R-:W-:Y:S01]  /*4170*/  FMUL.FTZ R18, R57, UR6 ;  /* 0x0000000639127c20 */ /* 0x000fe20008410000 */
[----:B------:R-:W-:Y:S01]  /*4180*/  FMUL.FTZ R67, R67, UR6 ;  /* 0x0000000643437c20 */ /* 0x000fe20008410000 */
[----:B------:R-:W1:Y:S01]  /*4190*/  MUFU.TANH R4, R4 ;  /* 0x0000000400047308 */ /* 0x000e620000002400 */
[----:B------:R-:W-:Y:S01]  /*41a0*/  VIADDMNMX R228, R232, 0x8, R7, PT ;  /* 0x00000008e8e47846 */ /* 0x000fe20003800107 */
[----:B------:R-:W-:Y:S01]  /*41b0*/  FMUL.FTZ R56, R56, UR6 ;  /* 0x0000000638387c20 */ /* 0x000fe20008410000 */
[----:B------:R-:W-:Y:S01]  /*41c0*/  FMUL.FTZ R58, R58, UR6 ;  /* 0x000000063a3a7c20 */ /* 0x000fe20008410000 */
[----:B------:R-:W-:Y:S01]  /*41d0*/  FMUL.FTZ R60, R60, UR6 ;  /* 0x000000063c3c7c20 */ /* 0x000fe20008410000 */
[----:B------:R-:W-:Y:S01]  /*41e0*/  FMUL.FTZ R61, R61, UR6 ;  /* 0x000000063d3d7c20 */ /* 0x000fe20008410000 */
[----:B------:R-:W-:Y:S01]  /*41f0*/  FMUL.FTZ R62, R62, UR6 ;  /* 0x000000063e3e7c20 */ /* 0x000fe20008410000 */
[----:B------:R-:W-:Y:S01]  /*4200*/  FMUL.FTZ R63, R63, UR6 ;  /* 0x000000063f3f7c20 */ /* 0x000fe20008410000 */
[----:B------:R-:W1:Y:S01]  /*4210*/  MUFU.TANH R6, R6 ;  /* 0x0000000600067308 */ /* 0x000e620000002400 */
[----:B------:R-:W-:Y:S01]  /*4220*/  FMUL.FTZ R59, R59, UR6 ;  /* 0x000000063b3b7c20 */ /* 0x000fe20008410000 */
[C---:B------:R-:W-:Y:S01]  /*4230*/  VIADD R57, R39.reuse, 0x1 ;  /* 0x0000000127397836 */ /* 0x040fe20000000000 */
[----:B------:R-:W-:Y:S01]  /*4240*/  IADD3 R11, PT, PT, R39, 0x20, RZ ;  /* 0x00000020270b7810 */ /* 0x000fe20007ffe0ff */
[----:B------:R-:W-:Y:S01]  /*4250*/  FMUL.FTZ R68, R68, UR6 ;  /* 0x0000000644447c20 */ /* 0x000fe20008410000 */
[----:B------:R-:W-:Y:S01]  /*4260*/  FMUL.FTZ R69, R69, UR6 ;  /* 0x0000000645457c20 */ /* 0x000fe20008410000 */
[----:B------:R-:W-:Y:S01]  /*4270*/  FMUL.FTZ R70, R70, UR6 ;  /* 0x0000000646467c20 */ /* 0x000fe20008410000 */
[----:B------:R-:W-:Y:S01]  /*4280*/  FMUL.FTZ R71, R71, UR6 ;  /* 0x0000000647477c20 */ /* 0x000fe20008410000 */
[----:B------:R-:W1:Y:S01]  /*4290*/  MUFU.TANH R5, R5 ;  /* 0x0000000500057308 */ /* 0x000e620000002400 */
[----:B------:R-:W-:-:S02]  /*42a0*/  IADD3 R43, PT, PT, R39, 0x30, RZ ;  /* 0x00000030272b7810 */ /* 0x000fc40007ffe0ff */
[----:B------:R-:W-:-:S05]  /*42b0*/  VIMNMX R232, PT, PT, R232, UR28, PT ;  /* 0x0000001ce8e87c48 */ /* 0x000fca000bfe0100 */
[----:B------:R-:W1:Y:S08]  /*42c0*/  MUFU.TANH R20, R20 ;  /* 0x0000001400147308 */ /* 0x000e700000002400 */
[----:B------:R-:W1:Y:S08]  /*42d0*/  MUFU.TANH R10, R10 ;  /* 0x0000000a000a7308 */ /* 0x000e700000002400 */
[----:B------:R-:W1:Y:S01]  /*42e0*/  MUFU.TANH R64, R64 ;  /* 0x0000004000407308 */ /* 0x000e620000002400 */
[----:B------:R-:W-:Y:S06]  /*42f0*/  BAR.SYNC.DEFER_BLOCKING 0x0 ;  /* 0x0000000000007b1d */ /* 0x000fec0000010000 */
[----:B--234-:R-:W-:Y:S05]  /*4300*/  BRA.U !UP0, `(.L_x_2200) ;  /* 0x0000000108f47547 */ /* 0x01cfea000b800000 */
[----:B------:R-:W2:Y:S01]  /*4310*/  LDCU UR7, c[0x0][0x440] ;  /* 0x00008800ff0777ac */ /* 0x000ea20008000800 */
[----:B------:R-:W-:-:S04]  /*4320*/  UIADD3 UR12, UPT, UPT, UR21, -0x2, URZ ;  /* 0xfffffffe150c7890 */ /* 0x000fc8000fffe0ff */
[----:B------:R-:W-:Y:S02]  /*4330*/  UIMAD.WIDE.U32 UR30, UR30, UR12, URZ ;  /* 0x0000000c1e1e72a5 */ /* 0x000fe4000f8e00ff */
[----:B------:R-:W-:Y:S02]  /*4340*/  UIMAD UR4, UR4, UR12, URZ ;  /* 0x0000000c040472a4 */ /* 0x000fe4000f8e02ff */
[----:B------:R-:W-:Y:S02]  /*4350*/  UIADD3 UR15, UP0, UPT, UR15, UR30, URZ ;  /* 0x0000001e0f0f7290 */ /* 0x000fe4000ff1e0ff */
[----:B------:R-:W-:Y:S01]  /*4360*/  UIADD3 UR4, UPT, UPT, UR31, UR4, URZ ;  /* 0x000000041f047290 */ /* 0x000fe2000fffe0ff */
[----:B------:R-:W-:Y:S02]  /*4370*/  IMAD.U32 R28, RZ, RZ, UR30 ;  /* 0x0000001eff1c7e24 */ /* 0x000fe4000f8e00ff */
[----:B------:R-:W-:Y:S01]  /*4380*/  IMAD.U32 R29, RZ, RZ, UR31 ;  /* 0x0000001fff1d7e24 */ /* 0x000fe2000f8e00ff */
[----:B--2---:R-:W-:Y:S01]  /*4390*/  ISETP.GE.AND P3, PT, R217, UR7, PT ;  /* 0x00000007d9007c0c */ /* 0x004fe2000bf66270 */
        /* <DEDUP_REMOVED lines=52> */
.L_x_2200:
[----:B------:R-:W-:Y:S01]  /*46e0*/  ISETP.GT.AND P3, PT, R233, R57, PT ;  /* 0x00000039e900720c */ /* 0x000fe20003f64270 */
[----:B------:R-:W3:Y:S01]  /*46f0*/  MUFU.TANH R65, R65 ;  /* 0x0000004100417308 */ /* 0x000ee20000002400 */
[----:B------:R-:W-:Y:S01]  /*4700*/  FSEL R35, R44, -INF , !P6 ;  /* 0xff8000002c237808 */ /* 0x000fe20007000000 */
[----:B------:R-:W4:Y:S01]  /*4710*/  LDCU UR4, c[0x0][0x45c] ;  /* 0x00008b80ff0477ac */ /* 0x000f220008000800 */
[-C--:B------:R-:W-:Y:S02]  /*4720*/  ISETP.GE.AND P4, PT, R39, R232.reuse, PT ;  /* 0x000000e82700720c */ /* 0x080fe40003f86270 */
[----:B------:R-:W-:Y:S01]  /*4730*/  ISETP.GE.AND P6, PT, R57, R232, PT ;  /* 0x000000e83900720c */ /* 0x000fe20003fc6270 */
[----:B------:R-:W-:Y:S01]  /*4740*/  UISETP.GT.U32.AND UP0, UPT, UR14, UR19, UPT ;  /* 0x000000130e00728c */ /* 0x000fe2000bf04070 */
[----:B------:R-:W-:Y:S01]  /*4750*/  FSEL R13, R13, -INF , !P3 ;  /* 0xff8000000d0d7808 */ /* 0x000fe20005800000 */
[----:B------:R-:W5:Y:S01]  /*4760*/  MUFU.TANH R60, R60 ;  /* 0x0000003c003c7308 */ /* 0x000f620000002400 */
[----:B------:R-:W-:-:S02]  /*4770*/  ISETP.GT.AND P2, PT, R233, R55, PT ;  /* 0x00000037e900720c */ /* 0x000fc40003f44270 */
[----:B------:R-:W-:Y:S02]  /*4780*/  FSEL R35, R35, -INF , !P4 ;  /* 0xff80000023237808 */ /* 0x000fe40006000000 */
[----:B--2---:R-:W-:Y:S02]  /*4790*/  FSEL R33, R13, -INF , !P6 ;  /* 0xff8000000d217808 */ /* 0x004fe40007000000 */
[----:B------:R-:W-:Y:S01]  /*47a0*/  ISETP.GT.AND P4, PT, R233, R25, PT ;  /* 0x00000019e900720c */ /* 0x000fe20003f84270 */
[----:B------:R-:W2:Y:S01]  /*47b0*/  MUFU.TANH R61, R61 ;  /* 0x0000003d003d7308 */ /* 0x000ea20000002400 */
[-C--:B------:R-:W-:Y:S02]  /*47c0*/  ISETP.GE.AND P6, PT, R55, R232.reuse, PT ;  /* 0x000000e83700720c */ /* 0x080fe40003fc6270 */
[----:B------:R-:W-:Y:S02]  /*47d0*/  FSEL R15, R15, -INF , !P2 ;  /* 0xff8000000f0f7808 */ /* 0x000fe40005000000 */
[----:B------:R-:W-:-:S02]  /*47e0*/  ISETP.GE.AND P2, PT, R25, R232, PT ;  /* 0x000000e81900720c */ /* 0x000fc40003f46270 */
[----:B------:R-:W-:Y:S01]  /*47f0*/  FSEL R17, R17, -INF , !P4 ;  /* 0xff80000011117808 */ /* 0x000fe20006000000 */
[----:B------:R-:W4:Y:S01]  /*4800*/  MUFU.TANH R18, R18 ;  /* 0x0000001200127308 */ /* 0x000f220000002400 */
[----:B------:R-:W-:Y:S02]  /*4810*/  FSEL R31, R15, -INF , !P6 ;  /* 0xff8000000f1f7808 */ /* 0x000fe40007000000 */
[C---:B------:R-:W-:Y:S02]  /*4820*/  ISETP.GT.AND P3, PT, R233.reuse, R23, PT ;  /* 0x00000017e900720c */ /* 0x040fe40003f64270 */
[----:B------:R-:W-:Y:S02]  /*4830*/  ISETP.GT.AND P6, PT, R233, R21, PT ;  /* 0x00000015e900720c */ /* 0x000fe40003fc4270 */
[----:B------:R-:W-:Y:S01]  /*4840*/  FSEL R29, R17, -INF , !P2 ;  /* 0xff800000111d7808 */ /* 0x000fe20005000000 */
[----:B------:R-:W4:Y:S01]  /*4850*/  MUFU.TANH R68, R68 ;  /* 0x0000004400447308 */ /* 0x000f220000002400 */
[----:B------:R-:W-:-:S02]  /*4860*/  ISETP.GE.AND P2, PT, R23, R232, PT ;  /* 0x000000e81700720c */ /* 0x000fc40003f46270 */
[----:B------:R-:W-:Y:S02]  /*4870*/  FSEL R9, R9, -INF , !P3 ;  /* 0xff80000009097808 */ /* 0x000fe40005800000 */
[----:B-1----:R-:W-:Y:S02]  /*4880*/  FSEL R3, R3, -INF , !P6 ;  /* 0xff80000003037808 */ /* 0x002fe40007000000 */
[----:B------:R-:W-:Y:S01]  /*4890*/  ISETP.GE.AND P3, PT, R21, R232, PT ;  /* 0x000000e81500720c */ /* 0x000fe20003f66270 */
[----:B------:R-:W1:Y:S01]  /*48a0*/  MUFU.TANH R56, R56 ;  /* 0x0000003800387308 */ /* 0x000e620000002400 */
[C---:B------:R-:W-:Y:S02]  /*48b0*/  ISETP.GT.AND P6, PT, R233.reuse, R51, PT ;  /* 0x00000033e900720c */ /* 0x040fe40003fc4270 */
[----:B------:R-:W-:Y:S02]  /*48c0*/  ISETP.GT.AND P4, PT, R233, R53, PT ;  /* 0x00000035e900720c */ /* 0x000fe40003f84270 */
[----:B------:R-:W-:-:S02]  /*48d0*/  FSEL R19, R9, -INF , !P2 ;  /* 0xff80000009137808 */ /* 0x000fc40005000000 */
[----:B------:R-:W-:Y:S01]  /*48e0*/  ISETP.GT.AND P2, PT, R233, R11, PT ;  /* 0x0000000be900720c */ /* 0x000fe20003f44270 */
[----:B------:R-:W1:Y:S01]  /*48f0*/  MUFU.TANH R69, R69 ;  /* 0x0000004500457308 */ /* 0x000e620000002400 */
[----:B------:R-:W-:Y:S02]  /*4900*/  FSEL R7, R3, -INF , !P3 ;  /* 0xff80000003077808 */ /* 0x000fe40005800000 */
[----:B------:R-:W-:Y:S02]  /*4910*/  FSEL R17, R20, -INF , !P6 ;  /* 0xff80000014117808 */ /* 0x000fe40007000000 */
[----:B------:R-:W-:Y:S02]  /*4920*/  ISETP.GE.AND P3, PT, R53, R232, PT ;  /* 0x000000e83500720c */ /* 0x000fe40003f66270 */
[----:B------:R-:W-:Y:S01]  /*4930*/  FSEL R5, R5, -INF , !P4 ;  /* 0xff80000005057808 */ /* 0x000fe20006000000 */
[----:B------:R1:W1:Y:S01]  /*4940*/  MUFU.TANH R3, R27 ;  /* 0x0000001b00037308 */ /* 0x0002620000002400 */
[----:B------:R-:W-:-:S02]  /*4950*/  ISETP.GT.AND P6, PT, R233, R49, PT ;  /* 0x00000031e900720c */ /* 0x000fc40003fc4270 */
[----:B------:R-:W-:Y:S02]  /*4960*/  FSEL R64, R64, -INF , !P2 ;  /* 0xff80000040407808 */ /* 0x000fe40005000000 */
[----:B------:R-:W-:Y:S02]  /*4970*/  FSEL R5, R5, -INF , !P3 ;  /* 0xff80000005057808 */ /* 0x000fe40005800000 */
[----:B------:R-:W-:Y:S01]  /*4980*/  ISETP.GE.AND P2, PT, R49, R232, PT ;  /* 0x000000e83100720c */ /* 0x000fe20003f46270 */
[----:B------:R-:W1:Y:S01]  /*4990*/  MUFU.TANH R66, R66 ;  /* 0x0000004200427308 */ /* 0x000e620000002400 */
[----:B---3--:R-:W-:Y:S02]  /*49a0*/  FSEL R65, R65, -INF , !P6 ;  /* 0xff80000041417808 */ /* 0x008fe40007000000 */
[C---:B------:R-:W-:Y:S02]  /*49b0*/  ISETP.GT.AND P3, PT, R233.reuse, R47, PT ;  /* 0x0000002fe900720c */ /* 0x040fe40003f64270 */
[----:B------:R-:W-:-:S02]  /*49c0*/  ISETP.GT.AND P6, PT, R233, R45, PT ;  /* 0x0000002de900720c */ /* 0x000fc40003fc4270 */
[----:B------:R-:W-:Y:S01]  /*49d0*/  FSEL R197, R65, -INF , !P2 ;  /* 0xff80000041c57808 */ /* 0x000fe20005000000 */
[----:B------:R-:W3:Y:S01]  /*49e0*/  MUFU.TANH R67, R67 ;  /* 0x0000004300437308 */ /* 0x000ee20000002400 */
[----:B------:R-:W-:Y:S02]  /*49f0*/  ISETP.GE.AND P2, PT, R47, R232, PT ;  /* 0x000000e82f00720c */ /* 0x000fe40003f46270 */
[----:B-----5:R-:W-:Y:S02]  /*4a00*/  FSEL R60, R60, -INF , !P3 ;  /* 0xff8000003c3c7808 */ /* 0x020fe40005800000 */
[----:B--2---:R-:W-:Y:S02]  /*4a10*/  FSEL R61, R61, -INF , !P6 ;  /* 0xff8000003d3d7808 */ /* 0x004fe40007000000 */
[----:B------:R-:W-:Y:S01]  /*4a20*/  FSEL R239, R60, -INF , !P2 ;  /* 0xff8000003cef7808 */ /* 0x000fe20005000000 */
[----:B------:R-:W2:Y:S01]  /*4a30*/  MUFU.TANH R62, R62 ;  /* 0x0000003e003e7308 */ /* 0x000ea20000002400 */
[----:B------:R-:W-:-:S02]  /*4a40*/  ISETP.GT.AND P6, PT, R233, R41, PT ;  /* 0x00000029e900720c */ /* 0x000fc40003fc4270 */
[----:B------:R-:W-:Y:S02]  /*4a50*/  ISETP.GT.AND P2, PT, R233, R37, PT ;  /* 0x00000025e900720c */ /* 0x000fe40003f44270 */
[----:B------:R-:W-:Y:S02]  /*4a60*/  ISETP.GT.AND P1, PT, R2, R39, PT ;  /* 0x000000270200720c */ /* 0x000fe40003f24270 */
[----:B----4-:R-:W-:Y:S01]  /*4a70*/  FSEL R18, R18, -INF , !P6 ;  /* 0xff80000012127808 */ /* 0x010fe20007000000 */
[----:B------:R-:W4:Y:S01]  /*4a80*/  MUFU.TANH R63, R63 ;  /* 0x0000003f003f7308 */ /* 0x000f220000002400 */
[----:B------:R-:W-:Y:S02]  /*4a90*/  ISETP.GE.AND P6, PT, R37, R232, PT ;  /* 0x000000e82500720c */ /* 0x000fe40003fc6270 */
[----:B------:R-:W-:Y:S02]  /*4aa0*/  FSEL R68, R68, -INF , !P2 ;  /* 0xff80000044447808 */ /* 0x000fe40005000000 */
[C---:B------:R-:W-:Y:S01]  /*4ab0*/  ISETP.GE.AND P0, PT, R39.reuse, R228, PT ;  /* 0x000000e42700720c */ /* 0x040fe20003f06270 */
[----:B------:R-:W-:Y:S01]  /*4ac0*/  VIADD R39, R39, 0x39 ;  /* 0x0000003927277836 */ /* 0x000fe20000000000 */
[----:B------:R-:W-:Y:S01]  /*4ad0*/  ISETP.GT.AND P2, PT, R2, R57, PT ;  /* 0x000000390200720c */ /* 0x000fe20003f44270 */
[----:B------:R-:W5:Y:S01]  /*4ae0*/  MUFU.TANH R58, R58 ;  /* 0x0000003a003a7308 */ /* 0x000f620000002400 */
[----:B------:R-:W-:-:S02]  /*4af0*/  FSEL R12, R12, -INF , !P1 ;  /* 0xff8000000c0c7808 */ /* 0x000fc40004800000 */
[----:B------:R-:W-:Y:S02]  /*4b00*/  ISETP.GE.AND P4, PT, R51, R232, PT ;  /* 0x000000e83300720c */ /* 0x000fe40003f86270 */
[----:B------:R-:W-:Y:S02]  /*4b10*/  FSEL R223, R68, -INF , !P6 ;  /* 0xff80000044df7808 */ /* 0x000fe40007000000 */
[----:B------:R-:W-:Y:S01]  /*4b20*/  ISETP.GE.AND P6, PT, R57, R228, PT ;  /* 0x000000e43900720c */ /* 0x000fe20003fc6270 */
[----:B------:R-:W5:Y:S01]  /*4b30*/  MUFU.TANH R59, R59 ;  /* 0x0000003b003b7308 */ /* 0x000f620000002400 */
[----:B------:R-:W-:Y:S02]  /*4b40*/  FSEL R14, R14, -INF , !P2 ;  /* 0xff8000000e0e7808 */ /* 0x000fe40005000000 */
[----:B-1----:R-:W-:Y:S02]  /*4b50*/  FSEL R27, R12, -INF , !P0 ;  /* 0xff8000000c1b7808 */ /* 0x002fe40004000000 */
[----:B------:R-:W-:-:S02]  /*4b60*/  FSEL R17, R17, -INF , !P4 ;  /* 0xff80000011117808 */ /* 0x000fc40006000000 */
[C---:B------:R-:W-:Y:S01]  /*4b70*/  ISETP.GT.AND P0, PT, R2.reuse, R23, PT ;  /* 0x000000170200720c */ /* 0x040fe20003f04270 */
[----:B------:R-:W1:Y:S01]  /*4b80*/  MUFU.TANH R70, R70 ;  /* 0x0000004600467308 */ /* 0x000e620000002400 */
[----:B------:R-:W-:Y:S02]  /*4b90*/  ISETP.GE.AND P4, PT, R11, R232, PT ;  /* 0x000000e80b00720c */ /* 0x000fe40003f86270 */
[----:B------:R-:W-:Y:S02]  /*4ba0*/  ISETP.GT.AND P1, PT, R2, R25, PT ;  /* 0x000000190200720c */ /* 0x000fe40003f24270 */
[-C--:B------:R-:W-:Y:S02]  /*4bb0*/  ISETP.GE.AND P2, PT, R25, R228.reuse, PT ;  /* 0x000000e41900720c */ /* 0x080fe40003f46270 */
[----:B------:R-:W-:Y:S01]  /*4bc0*/  FSEL R25, R14, -INF , !P6 ;  /* 0xff8000000e197808 */ /* 0x000fe20007000000 */
[----:B------:R-:W1:Y:S01]  /*4bd0*/  MUFU.TANH R71, R71 ;  /* 0x0000004700477308 */ /* 0x000e620000002400 */
[----:B------:R-:W-:-:S02]  /*4be0*/  ISETP.GE.AND P6, PT, R23, R228, PT ;  /* 0x000000e41700720c */ /* 0x000fc40003fc6270 */
[----:B------:R-:W-:Y:S02]  /*4bf0*/  FSEL R4, R4, -INF , !P0 ;  /* 0xff80000004047808 */ /* 0x000fe40004000000 */
[----:B------:R-:W-:Y:S02]  /*4c00*/  FSEL R241, R64, -INF , !P4 ;  /* 0xff80000040f17808 */ /* 0x000fe40006000000 */
[----:B------:R-:W-:Y:S02]  /*4c10*/  ISETP.GE.AND P3, PT, R45, R232, PT ;  /* 0x000000e82d00720c */ /* 0x000fe40003f66270 */
[----:B------:R-:W-:Y:S02]  /*4c20*/  ISETP.GT.AND P4, PT, R233, R43, PT ;  /* 0x0000002be900720c */ /* 0x000fe40003f84270 */
[----:B------:R-:W-:Y:S02]  /*4c30*/  FSEL R15, R4, -INF , !P6 ;  /* 0xff800000040f7808 */ /* 0x000fe40007000000 */
[----:B------:R-:W-:-:S02]  /*4c40*/  FSEL R199, R61, -INF , !P3 ;  /* 0xff8000003dc77808 */ /* 0x000fc40005800000 */
[----:B------:R-:W-:Y:S02]  /*4c50*/  FMNMX3.FTZ R4, R35, R33, R31, !PT ;  /* 0x0000002123047276 */ /* 0x000fe4000781001f */
[-C--:B------:R-:W-:Y:S02]  /*4c60*/  ISETP.GE.AND P3, PT, R43, R232.reuse, PT ;  /* 0x000000e82b00720c */ /* 0x080fe40003f66270 */
[----:B------:R-:W-:Y:S02]  /*4c70*/  FSEL R56, R56, -INF , !P4 ;  /* 0xff80000038387808 */ /* 0x000fe40006000000 */
[----:B------:R-:W-:Y:S02]  /*4c80*/  FMNMX3.FTZ R4, R4, R29, R19, !PT ;  /* 0x0000001d04047276 */ /* 0x000fe40007810013 */
[----:B------:R-:W-:Y:S02]  /*4c90*/  ISETP.GE.AND P4, PT, R41, R232, PT ;  /* 0x000000e82900720c */ /* 0x000fe40003f86270 */
        /* <DEDUP_REMOVED lines=8> */
[----:B------:R-:W-:Y:S02]  /*4d20*/  FSEL R215, R69, -INF , !P4 ;  /* 0xff80000045d77808 */ /* 0x000fe40006000000 */
[----:B------:R-:W-:Y:S02]  /*4d30*/  ISETP.GE.AND P4, PT, R55, R228, PT ;  /* 0x000000e43700720c */ /* 0x000fe40003f86270 */
[----:B------:R-:W-:Y:S02]  /*4d40*/  FSEL R16, R16, -INF , !P3 ;  /* 0xff80000010107808 */ /* 0x000fe40005800000 */
[----:B------:R-:W-:Y:S02]  /*4d50*/  ISETP.GT.AND P3, PT, R2, R21, PT ;  /* 0x000000150200720c */ /* 0x000fe40003f64270 */
[----:B------:R-:W-:-:S02]  /*4d60*/  FMNMX3.FTZ R4, R4, R197, R239, !PT ;  /* 0x000000c504047276 */ /* 0x000fc400078100ef */
[----:B------:R-:W-:Y:S02]  /*4d70*/  FSEL R23, R16, -INF , !P4 ;  /* 0xff80000010177808 */ /* 0x000fe40006000000 */
[----:B------:R-:W-:Y:S02]  /*4d80*/  ISETP.GT.AND P0, PT, R2, R51, PT ;  /* 0x000000330200720c */ /* 0x000fe40003f04270 */
[----:B------:R-:W-:Y:S02]  /*4d90*/  FSEL R8, R8, -INF , !P1 ;  /* 0xff80000008087808 */ /* 0x000fe40004800000 */
[----:B------:R-:W-:Y:S02]  /*4da0*/  ISETP.GE.AND P4, PT, R21, R228, PT ;  /* 0x000000e41500720c */ /* 0x000fe40003f86270 */
[----:B------:R-:W-:Y:S02]  /*4db0*/  FSEL R6, R6, -INF , !P3 ;  /* 0xff80000006067808 */ /* 0x000fe40005800000 */
[----:B------:R-:W-:-:S02]  /*4dc0*/  FMNMX3.FTZ R4, R4, R199, R227, !PT ;  /* 0x000000c704047276 */ /* 0x000fc400078100e3 */
[----:B------:R-:W-:Y:S02]  /*4dd0*/  ISETP.GT.AND P1, PT, R2, R53, PT ;  /* 0x000000350200720c */ /* 0x000fe40003f24270 */
[----:B------:R-:W-:Y:S02]  /*4de0*/  ISETP.GE.AND P6, PT, R51, R228, PT ;  /* 0x000000e43300720c */ /* 0x000fe40003fc6270 */
[----:B------:R-:W-:Y:S02]  /*4df0*/  FSEL R3, R3, -INF , !P0 ;  /* 0xff80000003037808 */ /* 0x000fe40004000000 */
[----:B------:R-:W-:Y:S02]  /*4e00*/  FSEL R21, R8, -INF , !P2 ;  /* 0xff80000008157808 */ /* 0x000fe40005000000 */
[----:B------:R-:W-:Y:S02]  /*4e10*/  FSEL R13, R6, -INF , !P4 ;  /* 0xff800000060d7808 */ /* 0x000fe40006000000 */
[----:B------:R-:W-:-:S02]  /*4e20*/  FMNMX3.FTZ R4, R4, R225, R223, !PT ;  /* 0x000000e104047276 */ /* 0x000fc400078100df */
[-C--:B------:R-:W-:Y:S02]  /*4e30*/  ISETP.GE.AND P2, PT, R53, R228.reuse, PT ;  /* 0x000000e43500720c */ /* 0x080fe40003f46270 */
[----:B------:R-:W-:Y:S02]  /*4e40*/  ISETP.GT.AND P3, PT, R2, R11, PT ;  /* 0x0000000b0200720c */ /* 0x000fe40003f64270 */
[----:B------:R-:W-:Y:S02]  /*4e50*/  FSEL R10, R10, -INF , !P1 ;  /* 0xff8000000a0a7808 */ /* 0x000fe40004800000 */
[----:B------:R-:W-:Y:S02]  /*4e60*/  FMNMX3.FTZ R6, R27, R25, R23, !PT ;  /* 0x000000191b067276 */ /* 0x000fe40007810017 */
[----:B------:R-:W-:Y:S02]  /*4e70*/  FSEL R9, R3, -INF , !P6 ;  /* 0xff80000003097808 */ /* 0x000fe40007000000 */
[----:B------:R-:W-:-:S02]  /*4e80*/  ISETP.GE.AND P4, PT, R11, R228, PT ;  /* 0x000000e40b00720c */ /* 0x000fc40003f86270 */
[----:B------:R-:W-:Y:S02]  /*4e90*/  ISETP.GT.AND P1, PT, R2, R49, PT ;  /* 0x000000310200720c */ /* 0x000fe40003f24270 */
[----:B------:R-:W-:Y:S02]  /*4ea0*/  FMNMX.FTZ R3, R215, R4, !PT ;  /* 0x00000004d7037209 */ /* 0x000fe40007810000 */
[----:B------:R-:W-:Y:S02]  /*4eb0*/  FSEL R11, R10, -INF , !P2 ;  /* 0xff8000000a0b7808 */ /* 0x000fe40005000000 */
[----:B------:R-:W-:Y:S01]  /*4ec0*/  ISETP.GT.AND P0, PT, R2, R47, PT ;  /* 0x0000002f0200720c */ /* 0x000fe20003f04270 */
[----:B------:R-:W1:Y:S01]  /*4ed0*/  SHFL.BFLY PT, R4, R3, 0x2, 0x1f ;  /* 0x0c401f0003047f89 */ /* 0x000e6200000e0000 */
[----:B------:R-:W-:Y:S02]  /*4ee0*/  FSEL R66, R66, -INF , !P3 ;  /* 0xff80000042427808 */ /* 0x000fe40005800000 */
[----:B------:R-:W-:-:S02]  /*4ef0*/  FMNMX3.FTZ R6, R6, R21, R15, !PT ;  /* 0x0000001506067276 */ /* 0x000fc4000781000f */
[-C--:B------:R-:W-:Y:S02]  /*4f00*/  ISETP.GE.AND P2, PT, R49, R228.reuse, PT ;  /* 0x000000e43100720c */ /* 0x080fe40003f46270 */
[----:B------:R-:W-:Y:S02]  /*4f10*/  ISETP.GT.AND P3, PT, R2, R45, PT ;  /* 0x0000002d0200720c */ /* 0x000fe40003f64270 */
[----:B---3--:R-:W-:Y:S02]  /*4f20*/  FSEL R67, R67, -INF , !P1 ;  /* 0xff80000043437808 */ /* 0x008fe40004800000 */
[----:B------:R-:W-:Y:S02]  /*4f30*/  ISETP.GE.AND P6, PT, R47, R228, PT ;  /* 0x000000e42f00720c */ /* 0x000fe40003fc6270 */
[----:B------:R-:W-:Y:S02]  /*4f40*/  FSEL R201, R66, -INF , !P4 ;  /* 0xff80000042c97808 */ /* 0x000fe40006000000 */
[----:B------:R-:W-:-:S02]  /*4f50*/  ISETP.GT.AND P1, PT, R2, R43, PT ;  /* 0x0000002b0200720c */ /* 0x000fc40003f24270 */
[----:B--2---:R-:W-:Y:S02]  /*4f60*/  FSEL R62, R62, -INF , !P0 ;  /* 0xff8000003e3e7808 */ /* 0x004fe40004000000 */
[----:B------:R-:W-:Y:S02]  /*4f70*/  FMNMX3.FTZ R6, R6, R13, R11, !PT ;  /* 0x0000000d06067276 */ /* 0x000fe4000781000b */
[-C--:B------:R-:W-:Y:S02]  /*4f80*/  ISETP.GE.AND P4, PT, R45, R228.reuse, PT ;  /* 0x000000e42d00720c */ /* 0x080fe40003f86270 */
[----:B------:R-:W-:Y:S02]  /*4f90*/  FSEL R231, R67, -INF , !P2 ;  /* 0xff80000043e77808 */ /* 0x000fe40005000000 */
[----:B----4-:R-:W-:Y:S02]  /*4fa0*/  FSEL R63, R63, -INF , !P3 ;  /* 0xff8000003f3f7808 */ /* 0x010fe40005800000 */
[----:B------:R-:W-:-:S02]  /*4fb0*/  ISETP.GE.AND P2, PT, R43, R228, PT ;  /* 0x000000e42b00720c */ /* 0x000fc40003f46270 */
[----:B------:R-:W-:Y:S02]  /*4fc0*/  ISETP.GT.AND P0, PT, R2, R41, PT ;  /* 0x000000290200720c */ /* 0x000fe40003f04270 */
[----:B------:R-:W-:Y:S02]  /*4fd0*/  FSEL R203, R62, -INF , !P6 ;  /* 0xff8000003ecb7808 */ /* 0x000fe40007000000 */
[----:B------:R-:W-:Y:S02]  /*4fe0*/  ISETP.GT.AND P3, PT, R2, R37, PT ;  /* 0x000000250200720c */ /* 0x000fe40003f64270 */
[----:B-----5:R-:W-:Y:S02]  /*4ff0*/  FSEL R58, R58, -INF , !P1 ;  /* 0xff8000003a3a7808 */ /* 0x020fe40004800000 */
[----:B------:R-:W-:Y:S02]  /*5000*/  FMNMX3.FTZ R6, R6, R9, R201, !PT ;  /* 0x0000000906067276 */ /* 0x000fe400078100c9 */
[----:B------:R-:W-:-:S02]  /*5010*/  FSEL R229, R63, -INF , !P4 ;  /* 0xff8000003fe57808 */ /* 0x000fc40006000000 */
[-C--:B------:R-:W-:Y:S02]  /*5020*/  ISETP.GE.AND P6, PT, R41, R228.reuse, PT ;  /* 0x000000e42900720c */ /* 0x080fe40003fc6270 */
[----:B------:R-:W-:Y:S02]  /*5030*/  ISETP.GE.AND P4, PT, R37, R228, PT ;  /* 0x000000e42500720c */ /* 0x000fe40003f86270 */
[----:B------:R-:W-:Y:S02]  /*5040*/  ISETP.GT.AND P1, PT, R2, R39, PT ;  /* 0x000000270200720c */ /* 0x000fe40003f24270 */
[----:B------:R-:W-:Y:S02]  /*5050*/  FSEL R59, R59, -INF , !P0 ;  /* 0xff8000003b3b7808 */ /* 0x000fe40004000000 */
[----:B-1----:R-:W-:Y:S02]  /*5060*/  FSEL R70, R70, -INF , !P3 ;  /* 0xff80000046467808 */ /* 0x002fe40005800000 */
[----:B------:R-:W-:-:S02]  /*5070*/  FSEL R213, R58, -INF , !P2 ;  /* 0xff8000003ad57808 */ /* 0x000fc40005000000 */
[----:B------:R-:W-:Y:S02]  /*5080*/  FMNMX3.FTZ R6, R6, R231, R203, !PT ;  /* 0x000000e706067276 */ /* 0x000fe400078100cb */
[----:B------:R-:W-:Y:S02]  /*5090*/  ISETP.GE.AND P0, PT, R39, R228, PT ;  /* 0x000000e42700720c */ /* 0x000fe40003f06270 */
[----:B------:R-:W-:Y:S02]  /*50a0*/  FSEL R71, R71, -INF , !P1 ;  /* 0xff80000047477808 */ /* 0x000fe40004800000 */
[----:B------:R-:W-:Y:S02]  /*50b0*/  FSEL R211, R59, -INF , !P6 ;  /* 0xff8000003bd37808 */ /* 0x000fe40007000000 */
[----:B------:R-:W-:Y:S02]  /*50c0*/  FSEL R207, R70, -INF , !P4 ;  /* 0xff80000046cf7808 */ /* 0x000fe40006000000 */
[----:B------:R-:W-:-:S02]  /*50d0*/  FMNMX3.FTZ R6, R6, R229, R213, !PT ;  /* 0x000000e506067276 */ /* 0x000fc400078100d5 */
[----:B------:R-:W-:Y:S02]  /*50e0*/  FSEL R205, R71, -INF , !P0 ;  /* 0xff80000047cd7808 */ /* 0x000fe40004000000 */
[----:B------:R-:W-:Y:S02]  /*50f0*/  FMNMX3.FTZ R6, R6, R211, R207, !PT ;  /* 0x000000d306067276 */ /* 0x000fe400078100cf */
[----:B------:R-:W-:Y:S02]  /*5100*/  FMNMX.FTZ R37, R3, R4, !PT ;  /* 0x0000000403257209 */ /* 0x000fe40007810000 */
[----:B------:R-:W-:Y:S02]  /*5110*/  FMNMX.FTZ R6, R205, R6, !PT ;  /* 0x00000006cd067209 */ /* 0x000fe40007810000 */
[----:B------:R-:W-:Y:S01]  /*5120*/  LOP3.LUT R220, R176, 0x200, R88, 0xf8, !PT ;  /* 0x00000200b0dc7812 */ /* 0x000fe200078ef858 */
[----:B------:R-:W1:Y:S03]  /*5130*/  SHFL.BFLY PT, R164, R37, 0x1, 0x1f ;  /* 0x0c201f0025a47f89 */ /* 0x000e6600000e0000 */
[----:B------:R-:W-:Y:S01]  /*5140*/  LEA R220, R220, UR5, 0x1 ;  /* 0x00000005dcdc7c11 */ /* 0x000fe2000f8e08ff */
[----:B------:R-:W2:Y:S04]  /*5150*/  SHFL.BFLY PT, R3, R6, 0x2, 0x1f ;  /* 0x0c401f0006037f89 */ /* 0x000ea800000e0000 */
[--C-:B------:R-:W-:Y:S01]  /*5160*/  IMAD.IADD R200, R89, 0x1, R220.reuse ;  /* 0x0000000159c87824 */ /* 0x100fe200078e02dc */
[----:B------:R-:W-:Y:S01]  /*5170*/  LDSM.16.MT88.4 R156, [R220+0x18000] ;  /* 0x01800000dc9c783b */ /* 0x000fe20000004200 */
[----:B------:R-:W-:-:S03]  /*5180*/  IMAD.IADD R195, R177, 0x1, R220 ;  /* 0x00000001b1c37824 */ /* 0x000fc600078e02dc */
[----:B------:R-:W-:Y:S01]  /*5190*/  LDSM.16.MT88.4 R80, [R200+0x1c000] ;  /* 0x01c00000c850783b */ /* 0x000fe20000004200 */
[----:B------:R-:W-:-:S03]  /*51a0*/  IMAD.IADD R194, R89, 0x1, R195 ;  /* 0x0000000159c27824 */ /* 0x000fc600078e02c3 */
[----:B------:R-:W-:Y:S04]  /*51b0*/  LDSM.16.MT88.4 R148, [R200+0x18000] ;  /* 0x01800000c894783b */ /* 0x000fe80000004200 */
[----:B------:R-:W-:Y:S01]  /*51c0*/  LDSM.16.MT88.4 R48, [R200+0x1a000] ;  /* 0x01a00000c830783b */ /* 0x000fe20000004200 */
[----:B-1----:R-:W-:-:S03]  /*51d0*/  FMNMX.FTZ R164, R37, R164, !PT ;  /* 0x000000a425a47209 */ /* 0x002fc60007810000 */
[----:B------:R-:W-:Y:S01]  /*51e0*/  LDSM.16.MT88.4 R112, [R200+0x1e000] ;  /* 0x01e00000c870783b */ /* 0x000fe20000004200 */
[----:B--2---:R-:W-:Y:S01]  /*51f0*/  FMNMX.FTZ R4, R6, R3, !PT ;  /* 0x0000000306047209 */ /* 0x004fe20007810000 */
[C---:B------:R-:W-:Y:S01]  /*5200*/  FMUL.FTZ R210, R164.reuse, UR4 ;  /* 0x00000004a4d27c20 */ /* 0x040fe20008410000 */
        /* <DEDUP_REMOVED lines=12> */
[----:B------:R-:W3:Y:S01]  /*52d0*/  LDSM.16.MT88.4 R40, [R220+0x1a000] ;  /* 0x01a00000dc28783b */ /* 0x000ee20000004200 */
[--C-:B------:R-:W-:Y:S01]  /*52e0*/  FFMA.FTZ R185, R19, UR4, -R210.reuse ;  /* 0x0000000413b97c23 */ /* 0x100fe200080108d2 */
[--C-:B------:R-:W-:Y:S01]  /*52f0*/  FFMA.FTZ R180, R17, UR4, -R210.reuse ;  /* 0x0000000411b47c23 */ /* 0x100fe200080108d2 */
[--C-:B------:R-:W-:Y:S01]  /*5300*/  FFMA.FTZ R196, R241, UR4, -R210.reuse ;  /* 0x00000004f1c47c23 */ /* 0x100fe200080108d2 */
[----:B------:R-:W4:Y:S01]  /*5310*/  LDSM.16.MT88.4 R56, [R195+0x1a000] ;  /* 0x01a00000c338783b */ /* 0x000f220000004200 */
[--C-:B------:R-:W-:Y:S01]  /*5320*/  FFMA.FTZ R197, R197, UR4, -R210.reuse ;  /* 0x00000004c5c57c23 */ /* 0x100fe200080108d2 */
[--C-:B------:R-:W-:Y:S01]  /*5330*/  FFMA.FTZ R198, R239, UR4, -R210.reuse ;  /* 0x00000004efc67c23 */ /* 0x100fe200080108d2 */
[----:B------:R-:W5:Y:S01]  /*5340*/  MUFU.EX2 R190, R190 ;  /* 0x000000be00be7308 */ /* 0x000f620000000800 */
[----:B------:R-:W4:Y:S01]  /*5350*/  LDSM.16.MT88.4 R64, [R194+0x1a000] ;  /* 0x01a00000c240783b */ /* 0x000f220000004200 */
[--C-:B------:R-:W-:Y:S01]  /*5360*/  FFMA.FTZ R199, R199, UR4, -R210.reuse ;  /* 0x00000004c7c77c23 */ /* 0x100fe200080108d2 */
[--C-:B------:R-:W-:Y:S01]  /*5370*/  FFMA.FTZ R212, R227, UR4, -R210.reuse ;  /* 0x00000004e3d47c23 */ /* 0x100fe200080108d2 */
[--C-:B------:R-:W-:Y:S01]  /*5380*/  FFMA.FTZ R225, R225, UR4, -R210.reuse ;  /* 0x00000004e1e17c23 */ /* 0x100fe200080108d2 */
[----:B-1----:R-:W-:Y:S01]  /*5390*/  FMNMX.FTZ R3, R4, R3, !PT ;  /* 0x0000000304037209 */ /* 0x002fe20007810000 */
[----:B------:R-:W1:Y:S01]  /*53a0*/  LDSM.16.MT88.4 R72, [R220+0x1c000] ;  /* 0x01c00000dc48783b */ /* 0x000e620000004200 */
[--C-:B------:R-:W-:Y:S01]  /*53b0*/  FFMA.FTZ R214, R223, UR4, -R210.reuse ;  /* 0x00000004dfd67c23 */ /* 0x100fe200080108d2 */
[----:B------:R-:W-:Y:S01]  /*53c0*/  MUFU.EX2 R187, R187 ;  /* 0x000000bb00bb7308 */ /* 0x000fe20000000800 */
[C---:B------:R-:W-:Y:S01]  /*53d0*/  FSETP.NEU.FTZ.AND P0, PT, R3.reuse, -INF , PT ;  /* 0xff8000000300780b */ /* 0x040fe20003f1d000 */
[----:B------:R-:W-:Y:S01]  /*53e0*/  FMUL.FTZ R204, R3, UR4 ;  /* 0x0000000403cc7c20 */ /* 0x000fe20008410000 */
[----:B------:R-:W1:Y:S01]  /*53f0*/  LDSM.16.MT88.4 R88, [R195+0x1c000] ;  /* 0x01c00000c358783b */ /* 0x000e620000004200 */
[----:B------:R-:W-:-:S03]  /*5400*/  FFMA.FTZ R251, R215, UR4, -R210 ;  /* 0x00000004d7fb7c23 */ /* 0x000fc600080108d2 */
[----:B------:R-:W-:Y:S01]  /*5410*/  FSEL R204, R204, RZ, P0 ;  /* 0x000000ffcccc7208 */ /* 0x000fe20000000000 */
[----:B------:R-:W1:Y:S01]  /*5420*/  LDSM.16.MT88.4 R96, [R194+0x1c000] ;  /* 0x01c00000c260783b */ /* 0x000e620000004200 */
[----:B------:R-:W2:Y:S01]  /*5430*/  MUFU.EX2 R186, R186 ;  /* 0x000000ba00ba7308 */ /* 0x000ea20000000800 */
[----:B-----5:R-:W-:Y:S01]  /*5440*/  F2FP.BF16.F32.PACK_AB R128, R190, R191 ;  /* 0x000000bfbe80723e */ /* 0x020fe200000010ff */
[----:B------:R-:W-:Y:S01]  /*5450*/  FADD.FTZ R190, R191, R190 ;  /* 0x000000bebfbe7221 */ /* 0x000fe20000010000 */
[--C-:B------:R-:W-:Y:S01]  /*5460*/  FFMA.FTZ R193, R27, UR4, -R204.reuse ;  /* 0x000000041bc17c23 */ /* 0x100fe200080108cc */
[--C-:B------:R-:W-:Y:S01]  /*5470*/  FFMA.FTZ R192, R25, UR4, -R204.reuse ;  /* 0x0000000419c07c23 */ /* 0x100fe200080108cc */
[--C-:B------:R-:W-:Y:S01]  /*5480*/  FFMA.FTZ R189, R23, UR4, -R204.reuse ;  /* 0x0000000417bd7c23 */ /* 0x100fe200080108cc */
[--C-:B------:R-:W-:Y:S01]  /*5490*/  FFMA.FTZ R188, R21, UR4, -R204.reuse ;  /* 0x0000000415bc7c23 */ /* 0x100fe200080108cc */
[----:B------:R-:W5:Y:S01]  /*54a0*/  LDSM.16.MT88.4 R104, [R220+0x1e000] ;  /* 0x01e00000dc68783b */ /* 0x000f620000004200 */
        /* <DEDUP_REMOVED lines=9> */
[----:B------:R-:W3:Y:S01]  /*5540*/  MUFU.EX2 R192, R192 ;  /* 0x000000c000c07308 */ /* 0x000ee20000000800 */
        /* <DEDUP_REMOVED lines=13> */
[----:B------:R-:W4:Y:S01]  /*5620*/  MUFU.EX2 R188, R188 ;  /* 0x000000bc00bc7308 */ /* 0x000f220000000800 */
[----:B---3--:R-:W-:Y:S01]  /*5630*/  F2FP.BF16.F32.PACK_AB R129, R192, R193 ;  /* 0x000000c1c081723e */ /* 0x008fe200000010ff */
[----:B------:R-:W-:Y:S01]  /*5640*/  LDSM.16.MT88.4 R172, [R200+0x1e800] ;  /* 0x01e80000c8ac783b */ /* 0x000fe20000004200 */
[----:B------:R-:W-:Y:S01]  /*5650*/  FADD.FTZ R192, R193, R192 ;  /* 0x000000c0c1c07221 */ /* 0x000fe20000010000 */
[----:B------:R-:W-:Y:S02]  /*5660*/  FADD.FTZ R186, R186, R187 ;  /* 0x000000bbbaba7221 */ /* 0x000fe40000010000 */
[----:B------:R-:W-:Y:S02]  /*5670*/  LDSM.16.MT88.4 R168, [R220+0x18800] ;  /* 0x01880000dca8783b */ /* 0x000fe40000004200 */
[----:B------:R-:W-:Y:S02]  /*5680*/  MUFU.EX2 R185, R185 ;  /* 0x000000b900b97308 */ /* 0x000fe40000000800 */
[----:B------:R-:W-:Y:S04]  /*5690*/  LDSM.16.MT88.4 R32, [R194+0x18800] ;  /* 0x01880000c220783b */ /* 0x000fe80000004200 */
[----:B------:R-:W-:Y:S02]  /*56a0*/  LDSM.16.MT88.4 R28, [R220+0x1a800] ;  /* 0x01a80000dc1c783b */ /* 0x000fe40000004200 */
[----:B------:R-:W3:Y:S01]  /*56b0*/  MUFU.EX2 R184, R184 ;  /* 0x000000b800b87308 */ /* 0x000ee20000000800 */
[----:B----4-:R-:W-:Y:S01]  /*56c0*/  F2FP.BF16.F32.PACK_AB R131, R188, R189 ;  /* 0x000000bdbc83723e */ /* 0x010fe200000010ff */
        /* <DEDUP_REMOVED lines=26> */
[C---:B-1----:R-:W-:Y:S07]  /*5870*/  HMMA.16816.F32.BF16 R68, R128.reuse, R72, RZ ;  /* 0x000000488044723c */ /* 0x042fee00000418ff */
[----:B------:R-:W-:Y:S01]  /*5880*/  MUFU.EX2 R203, R203 ;  /* 0x000000cb00cb7308 */ /* 0x000fe20000000800 */
[C---:B------:R-:W-:Y:S07]  /*5890*/  HMMA.16816.F32.BF16 R84, R128.reuse, R88, RZ ;  /* 0x000000588054723c */ /* 0x040fee00000418ff */
[----:B------:R-:W1:Y:S01]  /*58a0*/  MUFU.EX2 R206, R206 ;  /* 0x000000ce00ce7308 */ /* 0x000e620000000800 */
[C---:B------:R-:W-:Y:S07]  /*58b0*/  HMMA.16816.F32.BF16 R92, R128.reuse, R96, RZ ;  /* 0x00000060805c723c */ /* 0x040fee00000418ff */
[----:B------:R-:W-:Y:S01]  /*58c0*/  MUFU.EX2 R212, R212 ;  /* 0x000000d400d47308 */ /* 0x000fe20000000800 */
[C---:B-----5:R-:W-:Y:S07]  /*58d0*/  HMMA.16816.F32.BF16 R100, R128.reuse, R104, RZ ;  /* 0x000000688064723c */ /* 0x060fee00000418ff */
        /* <DEDUP_REMOVED lines=25> */
[----:B----4-:R-:W-:Y:S01]  /*5a70*/  F2FP.BF16.F32.PACK_AB R5, R182, R183 ;  /* 0x000000b7b605723e */ /* 0x010fe200000010ff */
        /* <DEDUP_REMOVED lines=53> */
[C---:B-1----:R-:W-:Y:S08]  /*5dd0*/  HMMA.16816.F32.BF16 R92, R4.reuse, R20, R92 ;  /* 0x00000014045c723c */ /* 0x042ff0000004185c */
        /* <DEDUP_REMOVED lines=150> */
[----:B------:R-:W-:-:S06]  /*6740*/  USHF.L.U32 UR4, UR21, 0x6, URZ ;  /* 0x0000000615047899 */ /* 0x000fcc00080006ff */
[----:B------:R-:W-:Y:S01]  /*6750*/  LOP3.LUT R209, R209, UR4, RZ, 0xfc, !PT ;  /* 0x00000004d1d17c12 */ /* 0x000fe2000f8efcff */
        /* <DEDUP_REMOVED lines=63> */
[C---:B------:R-:W-:Y:S08]  /*6b50*/  HMMA.16816.F32.BF16 R184, R180.reuse, R16, RZ ;  /* 0x00000010b4b8723c */ /* 0x040ff000000418ff */
[----:B------:R-:W-:Y:S01]  /*6b60*/  HMMA.16816.F32.BF16 R180, R180, R18, RZ ;  /* 0x00000012b4b4723c */ /* 0x000fe200000418ff */
        /* <DEDUP_REMOVED lines=66> */
[C---:B------:R-:W-:Y:S08]  /*6f90*/  HMMA.16816.F32.BF16 R20, R196.reuse, R204, R20 ;  /* 0x000000ccc414723c */ /* 0x040ff00000041814 */
[C---:B------:R-:W-:Y:S01]  /*6fa0*/  HMMA.16816.F32.BF16 R168, R196.reuse, R206, R168 ;  /* 0x000000cec4a8723c */ /* 0x040fe200000418a8 */
[----:B------:R-:W-:Y:S07]  /*6fb0*/  LDSM.16.M88.4 R204, [R0+0x15000] ;  /* 0x0150000000cc783b */ /* 0x000fee0000000200 */
[C---:B-----5:R-:W-:Y:S08]  /*6fc0*/  HMMA.16816.F32.BF16 R32, R196.reuse, R24, R32 ;  /* 0x00000018c420723c */ /* 0x060ff00000041820 */
[C---:B------:R-:W-:Y:S01]  /*6fd0*/  HMMA.16816.F32.BF16 R28, R196.reuse, R26, R28 ;  /* 0x0000001ac41c723c */ /* 0x040fe2000004181c */
[----:B------:R-:W-:Y:S07]  /*6fe0*/  LDSM.16.M88.4 R24, [R210+0x8000] ;  /* 0x00800000d218783b */ /* 0x000fee0000000200 */
        /* <DEDUP_REMOVED lines=11> */
[----:B------:R-:W3:Y:S07]  /*70a0*/  LDSM.16.M88.4 R8, [R167+0x14000] ;  /* 0x01400000a708783b */ /* 0x000eee0000000200 */
[C---:B------:R-:W-:Y:S08]  /*70b0*/  HMMA.16816.F32.BF16 R184, R196.reuse, R200, R184 ;  /* 0x000000c8c4b8723c */ /* 0x040ff000000418b8 */
[----:B------:R-:W-:Y:S01]  /*70c0*/  HMMA.16816.F32.BF16 R180, R196, R202, R180 ;  /* 0x000000cac4b4723c */ /* 0x000fe200000418b4 */
[----:B------:R-:W4:Y:S04]  /*70d0*/  LDSM.16.M88.4 R200, [R167+0x14800] ;  /* 0x01480000a7c8783b */ /* 0x000f280000000200 */
[----:B------:R-:W-:Y:S03]  /*70e0*/  LDSM.16.M88.4 R196, [R167+0x15800] ;  /* 0x01580000a7c4783b */ /* 0x000fe60000000200 */
[----:B-1----:R-:W-:Y:S08]  /*70f0*/  HMMA.16816.F32.BF16 R20, R24, R4, R20 ;  /* 0x000000041814723c */ /* 0x002ff00000041814 */
[C---:B------:R-:W-:Y:S08]  /*7100*/  HMMA.16816.F32.BF16 R184, R16.reuse, R176, R184 ;  /* 0x000000b010b8723c */ /* 0x040ff000000418b8 */
[----:B------:R-:W-:Y:S01]  /*7110*/  HMMA.16816.F32.BF16 R180, R16, R178, R180 ;  /* 0x000000b210b4723c */ /* 0x000fe200000418b4 */
[----:B------:R-:W1:Y:S04]  /*7120*/  LDSM.16.M88.4 R16, [R167+0x15000] ;  /* 0x01500000a710783b */ /* 0x000e680000000200 */
[----:B------:R-:W-:Y:S03]  /*7130*/  LDSM.16.M88.4 R176, [R208+0x14000] ;  /* 0x01400000d0b0783b */ /* 0x000fe60000000200 */
        /* <DEDUP_REMOVED lines=25> */
[C---:B-----5:R-:W-:Y:S08]  /*72d0*/  HMMA.16816.F32.BF16 R20, R4.reuse, R176, R20 ;  /* 0x000000b00414723c */ /* 0x060ff00000041814 */
[C---:B--2---:R-:W-:Y:S08]  /*72e0*/  HMMA.16816.F32.BF16 R32, R4.reuse, R24, R32 ;  /* 0x000000180420723c */ /* 0x044ff00000041820 */
[C---:B------:R-:W-:Y:S01]  /*72f0*/  HMMA.16816.F32.BF16 R28, R4.reuse, R26, R28 ;  /* 0x0000001a041c723c */ /* 0x040fe2000004181c */
[----:B------:R-:W-:Y:S07]  /*7300*/  LDSM.16.M88.4 R24, [R167+0x16000] ;  /* 0x01600000a718783b */ /* 0x000fee0000000200 */
[C---:B---3--:R-:W-:Y:S08]  /*7310*/  HMMA.16816.F32.BF16 R192, R4.reuse, R8, R192 ;  /* 0x0000000804c0723c */ /* 0x048ff000000418c0 */
[----:B------:R-:W-:Y:S01]  /*7320*/  HMMA.16816.F32.BF16 R188, R4, R10, R188 ;  /* 0x0000000a04bc723c */ /* 0x000fe200000418bc */
[----:B------:R-:W2:Y:S07]  /*7330*/  LDSM.16.M88.4 R8, [R223+0xc000] ;  /* 0x00c00000df08783b */ /* 0x000eae0000000200 */
[----:B------:R-:W-:Y:S08]  /*7340*/  HMMA.16816.F32.BF16 R20, R204, R172, R20 ;  /* 0x000000accc14723c */ /* 0x000ff00000041814 */
[C---:B------:R-:W-:Y:S01]  /*7350*/  HMMA.16816.F32.BF16 R168, R4.reuse, R178, R168 ;  /* 0x000000b204a8723c */ /* 0x040fe200000418a8 */
[----:B------:R-:W3:Y:S07]  /*7360*/  LDSM.16.M88.4 R176, [R0+0x16800] ;  /* 0x0168000000b0783b */ /* 0x000eee0000000200 */
[C---:B-1----:R-:W-:Y:S08]  /*7370*/  HMMA.16816.F32.BF16 R184, R4.reuse, R16, R184 ;  /* 0x0000001004b8723c */ /* 0x042ff000000418b8 */
[----:B------:R-:W-:Y:S01]  /*7380*/  HMMA.16816.F32.BF16 R180, R4, R18, R180 ;  /* 0x0000001204b4723c */ /* 0x000fe200000418b4 */
[----:B------:R-:W-:Y:S04]  /*7390*/  LDSM.16.M88.4 R4, [R218+0xc000] ;  /* 0x00c00000da04783b */ /* 0x000fe80000000200 */
[----:B------:R-:W1:Y:S03]  /*73a0*/  LDSM.16.M88.4 R16, [R208+0x16000] ;  /* 0x01600000d010783b */ /* 0x000e660000000200 */
[----:B----4-:R-:W-:Y:S08]  /*73b0*/  HMMA.16816.F32.BF16 R20, R12, R212, R20 ;  /* 0x000000d40c14723c */ /* 0x010ff00000041814 */
[C---:B------:R-:W-:Y:S01]  /*73c0*/  HMMA.16816.F32.BF16 R168, R204.reuse, R174, R168 ;  /* 0x000000aecca8723c */ /* 0x040fe200000418a8 */
[----:B------:R-:W4:Y:S07]  /*73d0*/  LDSM.16.M88.4 R172, [R0+0x17000] ;  /* 0x0170000000ac783b */ /* 0x000f2e0000000200 */
[C---:B------:R-:W-:Y:S08]  /*73e0*/  HMMA.16816.F32.BF16 R32, R204.reuse, R224, R32 ;  /* 0x000000e0cc20723c */ /* 0x040ff00000041820 */
[C---:B------:R-:W-:Y:S08]  /*73f0*/  HMMA.16816.F32.BF16 R28, R204.reuse, R226, R28 ;  /* 0x000000e2cc1c723c */ /* 0x040ff0000004181c */
[C---:B------:R-:W-:Y:S08]  /*7400*/  HMMA.16816.F32.BF16 R192, R204.reuse, R200, R192 ;  /* 0x000000c8ccc0723c */ /* 0x040ff000000418c0 */
[C---:B------:R-:W-:Y:S08]  /*7410*/  HMMA.16816.F32.BF16 R188, R204.reuse, R202, R188 ;  /* 0x000000caccbc723c */ /* 0x040ff000000418bc */
[C---:B------:R-:W-:Y:S08]  /*7420*/  HMMA.16816.F32.BF16 R184, R204.reuse, R196, R184 ;  /* 0x000000c4ccb8723c */ /* 0x040ff000000418b8 */
[----:B------:R-:W-:Y:S01]  /*7430*/  HMMA.16816.F32.BF16 R180, R204, R198, R180 ;  /* 0x000000c6ccb4723c */ /* 0x000fe200000418b4 */
[----:B------:R-:W-:Y:S07]  /*7440*/  LDSM.16.M88.4 R196, [R211+0x16000] ;  /* 0x01600000d3c4783b */ /* 0x000fee0000000200 */
[----:B--2---:R-:W-:Y:S01]  /*7450*/  HMMA.16816.F32.BF16 R200, R8, R24, R20 ;  /* 0x0000001808c8723c */ /* 0x004fe20000041814 */
[----:B------:R-:W2:Y:S07]  /*7460*/  LDSM.16.M88.4 R20, [R222+0xc000] ;  /* 0x00c00000de14783b */ /* 0x000eae0000000200 */
[C---:B------:R-:W-:Y:S08]  /*7470*/  HMMA.16816.F32.BF16 R168, R12.reuse, R214, R168 ;  /* 0x000000d60ca8723c */ /* 0x040ff000000418a8 */
[C---:B---3--:R-:W-:Y:S08]  /*7480*/  HMMA.16816.F32.BF16 R32, R12.reuse, R176, R32 ;  /* 0x000000b00c20723c */ /* 0x048ff00000041820 */
[----:B------:R-:W-:Y:S01]  /*7490*/  HMMA.16816.F32.BF16 R28, R12, R178, R28 ;  /* 0x000000b20c1c723c */ /* 0x000fe2000004181c */
[----:B------:R-:W3:Y:S07]  /*74a0*/  LDSM.16.M88.4 R176, [R167+0x16800] ;  /* 0x01680000a7b0783b */ /* 0x000eee0000000200 */
[----:B-1----:R-:W-:Y:S08]  /*74b0*/  HMMA.16816.F32.BF16 R200, R4, R16, R200 ;  /* 0x0000001004c8723c */ /* 0x002ff000000418c8 */
[----:B------:R-:W-:Y:S01]  /*74c0*/  HMMA.16816.F32.BF16 R168, R8, R26, R168 ;  /* 0x0000001a08a8723c */ /* 0x000fe200000418a8 */
[----:B------:R-:W1:Y:S07]  /*74d0*/  LDSM.16.M88.4 R24, [R208+0x16800] ;  /* 0x01680000d018783b */ /* 0x000e6e0000000200 */
[C---:B----4-:R-:W-:Y:S08]  /*74e0*/  HMMA.16816.F32.BF16 R192, R12.reuse, R172, R192 ;  /* 0x000000ac0cc0723c */ /* 0x050ff000000418c0 */
[----:B------:R-:W-:Y:S01]  /*74f0*/  HMMA.16816.F32.BF16 R188, R12, R174, R188 ;  /* 0x000000ae0cbc723c */ /* 0x000fe200000418bc */
[----:B------:R-:W4:Y:S07]  /*7500*/  LDSM.16.M88.4 R172, [R0+0x17800] ;  /* 0x0178000000ac783b */ /* 0x000f2e0000000200 */
[----:B--2---:R-:W-:Y:S08]  /*7510*/  HMMA.16816.F32.BF16 R200, R20, R196, R200 ;  /* 0x000000c414c8723c */ /* 0x004ff000000418c8 */
[----:B------:R-:W-:Y:S01]  /*7520*/  HMMA.16816.F32.BF16 R168, R4, R18, R168 ;  /* 0x0000001204a8723c */ /* 0x000fe200000418a8 */
[----:B------:R-:W2:Y:S07]  /*7530*/  LDSM.16.M88.4 R16, [R211+0x16800] ;  /* 0x01680000d310783b */ /* 0x000eae0000000200 */
[----:B---3--:R-:W-:Y:S03]  /*7540*/  HMMA.16816.F32.BF16 R32, R8, R176, R32 ;  /* 0x000000b00820723c */ /* 0x008fe60000041820 */
[----:B------:R-:W-:Y:S01]  /*7550*/  FMUL.FTZ R196, R200, UR6 ;  /* 0x00000006c8c47c20 */ /* 0x000fe20008410000 */
[----:B------:R-:W-:Y:S01]  /*7560*/  FMUL.FTZ R197, R201, UR6 ;  /* 0x00000006c9c57c20 */ /* 0x000fe20008410000 */
[----:B------:R-:W-:-:S03]  /*7570*/  VIADD R201, R209, 0xffffff80 ;  /* 0xffffff80d1c97836 */ /* 0x000fc60000000000 */
[----:B------:R-:W-:Y:S01]  /*7580*/  HMMA.16816.F32.BF16 R28, R8, R178, R28 ;  /* 0x000000b2081c723c */ /* 0x000fe2000004181c */
[----:B------:R-:W3:Y:S01]  /*7590*/  LDSM.16.M88.4 R176, [R167+0x17000] ;  /* 0x01700000a7b0783b */ /* 0x000ee20000000200 */
[----:B------:R-:W5:Y:S01]  /*75a0*/  MUFU.TANH R196, R196 ;  /* 0x000000c400c47308 */ /* 0x000f620000002400 */
[----:B------:R-:W-:Y:S02]  /*75b0*/  ISETP.GT.AND P6, PT, R233, R201, PT ;  /* 0x000000c9e900720c */ /* 0x000fe40003fc4270 */
[----:B------:R-:W-:-:S03]  /*75c0*/  ISETP.GE.AND P4, PT, R201, R232, PT ;  /* 0x000000e8c900720c */ /* 0x000fc60003f86270 */
[----:B------:R-:W-:Y:S01]  /*75d0*/  HMMA.16816.F32.BF16 R168, R20, R198, R168 ;  /* 0x000000c614a8723c */ /* 0x000fe200000418a8 */
[----:B------:R-:W-:Y:S01]  /*75e0*/  FMUL.FTZ R199, R202, UR6 ;  /* 0x00000006cac77c20 */ /* 0x000fe20008410000 */
[----:B------:R-:W-:Y:S06]  /*75f0*/  MUFU.TANH R197, R197 ;  /* 0x000000c500c57308 */ /* 0x000fec0000002400 */
[----:B-1----:R-:W-:Y:S02]  /*7600*/  HMMA.16816.F32.BF16 R32, R4, R24, R32 ;  /* 0x000000180420723c */ /* 0x002fe40000041820 */
[----:B------:R-:W1:Y:S01]  /*7610*/  MUFU.TANH R199, R199 ;  /* 0x000000c700c77308 */ /* 0x000e620000002400 */
[----:B-----5:R-:W-:-:S02]  /*7620*/  FSEL R196, R196, -INF , !P6 ;  /* 0xff800000c4c47808 */ /* 0x020fc40007000000 */
[----:B------:R-:W-:Y:S02]  /*7630*/  ISETP.GT.AND P6, PT, R2, R201, PT ;  /* 0x000000c90200720c */ /* 0x000fe40003fc4270 */
[----:B------:R-:W-:Y:S01]  /*7640*/  FSEL R215, R196, -INF , !P4 ;  /* 0xff800000c4d77808 */ /* 0x000fe20006000000 */
[----:B------:R-:W-:Y:S01]  /*7650*/  HMMA.16816.F32.BF16 R28, R4, R26, R28 ;  /* 0x0000001a041c723c */ /* 0x000fe2000004181c */
[----:B------:R-:W5:Y:S01]  /*7660*/  LDSM.16.M88.4 R24, [R208+0x17000] ;  /* 0x01700000d018783b */ /* 0x000f620000000200 */
[----:B------:R-:W-:Y:S01]  /*7670*/  ISETP.GE.AND P4, PT, R201, R228, PT ;  /* 0x000000e4c900720c */ /* 0x000fe20003f86270 */
[----:B------:R-:W-:Y:S01]  /*7680*/  FMUL.FTZ R168, R168, UR6 ;  /* 0x00000006a8a87c20 */ /* 0x000fe20008410000 */
[----:B------:R-:W-:Y:S01]  /*7690*/  FMUL.FTZ R169, R169, UR6 ;  /* 0x00000006a9a97c20 */ /* 0x000fe20008410000 */
[----:B------:R-:W-:Y:S02]  /*76a0*/  FMUL.FTZ R196, R171, UR6 ;  /* 0x00000006abc47c20 */ /* 0x000fe40008410000 */
[----:B------:R-:W-:Y:S01]  /*76b0*/  MUFU.TANH R198, R168 ;  /* 0x000000a800c67308 */ /* 0x000fe20000002400 */
[----:B----4-:R-:W-:Y:S01]  /*76c0*/  HMMA.16816.F32.BF16 R184, R12, R172, R184 ;  /* 0x000000ac0cb8723c */ /* 0x010fe200000418b8 */
[----:B------:R-:W-:-:S06]  /*76d0*/  FMUL.FTZ R172, R203, UR6 ;  /* 0x00000006cbac7c20 */ /* 0x000fcc0008410000 */
[----:B------:R-:W4:Y:S01]  /*76e0*/  MUFU.TANH R172, R172 ;  /* 0x000000ac00ac7308 */ /* 0x000f220000002400 */
[----:B--2---:R-:W-:Y:S01]  /*76f0*/  HMMA.16816.F32.BF16 R32, R20, R16, R32 ;  /* 0x000000101420723c */ /* 0x004fe20000041820 */
[----:B------:R-:W-:Y:S02]  /*7700*/  VIADD R17, R209, 0xffffff81 ;  /* 0xffffff81d1117836 */ /* 0x000fe40000000000 */
[----:B------:R-:W-:-:S04]  /*7710*/  FMUL.FTZ R16, R170, UR6 ;  /* 0x00000006aa107c20 */ /* 0x000fc80008410000 */
[----:B------:R2:W-:Y:S01]  /*7720*/  MUFU.TANH R173, R169 ;  /* 0x000000a900ad7308 */ /* 0x0005e20000002400 */
[C---:B---3--:R-:W-:Y:S01]  /*7730*/  HMMA.16816.F32.BF16 R192, R8.reuse, R176, R192 ;  /* 0x000000b008c0723c */ /* 0x048fe200000418c0 */
[----:B-1----:R-:W-:Y:S02]  /*7740*/  FSEL R176, R199, -INF , !P6 ;  /* 0xff800000c7b07808 */ /* 0x002fe40007000000 */
[-C--:B------:R-:W-:Y:S02]  /*7750*/  ISETP.GT.AND P6, PT, R233, R17.reuse, PT ;  /* 0x00000011e900720c */ /* 0x080fe40003fc4270 */
[----:B------:R-:W-:Y:S02]  /*7760*/  FSEL R176, R176, -INF , !P4 ;  /* 0xff800000b0b07808 */ /* 0x000fe40006000000 */
[----:B------:R-:W-:Y:S01]  /*7770*/  ISETP.GE.AND P4, PT, R17, R232, PT ;  /* 0x000000e81100720c */ /* 0x000fe20003f86270 */
[----:B------:R-:W1:Y:S01]  /*7780*/  MUFU.TANH R16, R16 ;  /* 0x0000001000107308 */ /* 0x000e620000002400 */
[----:B------:R-:W-:Y:S01]  /*7790*/  FSEL R177, R197, -INF , !P6 ;  /* 0xff800000c5b17808 */ /* 0x000fe20007000000 */
[----:B------:R-:W-:Y:S01]  /*77a0*/  HMMA.16816.F32.BF16 R188, R8, R178, R188 ;  /* 0x000000b208bc723c */ /* 0x000fe200000418bc */
[----:B------:R-:W-:Y:S01]  /*77b0*/  ISETP.GT.AND P6, PT, R2, R17, PT ;  /* 0x000000110200720c */ /* 0x000fe20003fc4270 */
[----:B------:R-:W-:Y:S01]  /*77c0*/  FMUL.FTZ R179, R32, UR6 ;  /* 0x0000000620b37c20 */ /* 0x000fe20008410000 */
[----:B------:R-:W-:Y:S01]  /*77d0*/  FSEL R177, R177, -INF , !P4 ;  /* 0xff800000b1b17808 */ /* 0x000fe20006000000 */
[----:B------:R-:W-:Y:S01]  /*77e0*/  VIADD R197, R209, 0xffffff89 ;  /* 0xffffff89d1c57836 */ /* 0x000fe20000000000 */
[----:B------:R-:W-:Y:S01]  /*77f0*/  ISETP.GE.AND P4, PT, R17, R228, PT ;  /* 0x000000e41100720c */ /* 0x000fe20003f86270 */
[----:B--2---:R-:W2:Y:S01]  /*7800*/  LDSM.16.M88.4 R168, [R211+0x17000] ;  /* 0x01700000d3a8783b */ /* 0x004ea20000000200 */
[----:B------:R-:W-:Y:S01]  /*7810*/  VIADD R17, R209, 0xffffff88 ;  /* 0xffffff88d1117836 */ /* 0x000fe20000000000 */
[----:B----4-:R-:W-:Y:S01]  /*7820*/  FSEL R32, R172, -INF , !P6 ;  /* 0xff800000ac207808 */ /* 0x010fe20007000000 */
[----:B------:R-:W-:Y:S01]  /*7830*/  FMUL.FTZ R172, R33, UR6 ;  /* 0x0000000621ac7c20 */ /* 0x000fe20008410000 */
[----:B------:R-:W-:Y:S01]  /*7840*/  HMMA.16816.F32.BF16 R28, R20, R18, R28 ;  /* 0x00000012141c723c */ /* 0x000fe2000004181c */
[----:B------:R-:W3:Y:S01]  /*7850*/  MUFU.TANH R178, R196 ;  /* 0x000000c400b27308 */ /* 0x000ee20000002400 */
[----:B------:R-:W-:-:S02]  /*7860*/  ISETP.GT.AND P6, PT, R233, R17, PT ;  /* 0x00000011e900720c */ /* 0x000fc40003fc4270 */
[----:B------:R-:W-:Y:S02]  /*7870*/  FSEL R32, R32, -INF , !P4 ;  /* 0xff80000020207808 */ /* 0x000fe40006000000 */
[----:B------:R-:W-:Y:S02]  /*7880*/  FSEL R33, R198, -INF , !P6 ;  /* 0xff800000c6217808 */ /* 0x000fe40007000000 */
[----:B------:R-:W-:Y:S01]  /*7890*/  ISETP.GE.AND P4, PT, R17, R232, PT ;  /* 0x000000e81100720c */ /* 0x000fe20003f86270 */
[----:B------:R-:W4:Y:S01]  /*78a0*/  MUFU.TANH R179, R179 ;  /* 0x000000b300b37308 */ /* 0x000f220000002400 */
[----:B------:R-:W-:Y:S01]  /*78b0*/  ISETP.GT.AND P6, PT, R2, R17, PT ;  /* 0x000000110200720c */ /* 0x000fe20003fc4270 */
[----:B-----5:R-:W-:Y:S01]  /*78c0*/  HMMA.16816.F32.BF16 R192, R4, R24, R192 ;  /* 0x0000001804c0723c */ /* 0x020fe200000418c0 */
[----:B------:R-:W-:Y:S01]  /*78d0*/  FSEL R33, R33, -INF , !P4 ;  /* 0xff80000021217808 */ /* 0x000fe20006000000 */
[----:B------:R-:W-:Y:S01]  /*78e0*/  FMUL.FTZ R25, R34, UR6 ;  /* 0x0000000622197c20 */ /* 0x000fe20008410000 */
[----:B-1----:R-:W-:Y:S01]  /*78f0*/  FSEL R16, R16, -INF , !P6 ;  /* 0xff80000010107808 */ /* 0x002fe20007000000 */
[----:B------:R-:W-:Y:S01]  /*7900*/  FMUL.FTZ R24, R35, UR6 ;  /* 0x0000000623187c20 */ /* 0x000fe20008410000 */
[----:B------:R-:W-:Y:S01]  /*7910*/  ISETP.GE.AND P4, PT, R17, R228, PT ;  /* 0x000000e41100720c */ /* 0x000fe20003f86270 */
[----:B------:R-:W-:Y:S01]  /*7920*/  MUFU.TANH R172, R172 ;  /* 0x000000ac00ac7308 */ /* 0x000fe20000002400 */
[-C--:B------:R-:W-:Y:S01]  /*7930*/  ISETP.GT.AND P6, PT, R233, R197.reuse, PT ;  /* 0x000000c5e900720c */ /* 0x080fe20003fc4270 */
[----:B------:R-:W-:Y:S01]  /*7940*/  HMMA.16816.F32.BF16 R180, R12, R174, R180 ;  /* 0x000000ae0cb4723c */ /* 0x000fe200000418b4 */
[----:B------:R-:W-:Y:S01]  /*7950*/  FSEL R34, R16, -INF , !P4 ;  /* 0xff80000010227808 */ /* 0x000fe20006000000 */
[----:B------:R-:W-:Y:S01]  /*7960*/  VIADD R13, R209, 0xffffff90 ;  /* 0xffffff90d10d7836 */ /* 0x000fe20000000000 */
[----:B------:R1:W5:Y:S01]  /*7970*/  LDSM.16.M88.4 R16, [R167+0x17800] ;  /* 0x01780000a710783b */ /* 0x0003620000000200 */
[----:B------:R-:W-:Y:S01]  /*7980*/  ISETP.GE.AND P4, PT, R197, R232, PT ;  /* 0x000000e8c500720c */ /* 0x000fe20003f86270 */
[----:B------:R-:W-:Y:S01]  /*7990*/  FMUL.FTZ R29, R29, UR6 ;  /* 0x000000061d1d7c20 */ /* 0x000fe20008410000 */
[----:B------:R-:W-:Y:S01]  /*79a0*/  FSEL R35, R173, -INF , !P6 ;  /* 0xff800000ad237808 */ /* 0x000fe20007000000 */
[----:B------:R-:W-:Y:S01]  /*79b0*/  FMUL.FTZ R173, R28, UR6 ;  /* 0x000000061cad7c20 */ /* 0x000fe20008410000 */
[----:B------:R-:W-:Y:S01]  /*79c0*/  ISETP.GT.AND P6, PT, R2, R197, PT ;  /* 0x000000c50200720c */ /* 0x000fe20003fc4270 */
[----:B------:R-:W1:Y:S01]  /*79d0*/  MUFU.TANH R25, R25 ;  /* 0x0000001900197308 */ /* 0x000e620000002400 */
[----:B------:R-:W-:Y:S01]  /*79e0*/  FSEL R35, R35, -INF , !P4 ;  /* 0xff80000023237808 */ /* 0x000fe20006000000 */
[----:B------:R-:W-:Y:S01]  /*79f0*/  HMMA.16816.F32.BF16 R188, R4, R26, R188 ;  /* 0x0000001a04bc723c */ /* 0x000fe200000418bc */
[----:B------:R-:W-:-:S02]  /*7a00*/  ISETP.GE.AND P4, PT, R197, R228, PT ;  /* 0x000000e4c500720c */ /* 0x000fc40003f86270 */
[----:B---3--:R-:W-:Y:S02]  /*7a10*/  FSEL R28, R178, -INF , !P6 ;  /* 0xff800000b21c7808 */ /* 0x008fe40007000000 */
[-C--:B------:R-:W-:Y:S01]  /*7a20*/  ISETP.GT.AND P6, PT, R233, R13.reuse, PT ;  /* 0x0000000de900720c */ /* 0x080fe20003fc4270 */
[----:B------:R-:W3:Y:S01]  /*7a30*/  MUFU.TANH R24, R24 ;  /* 0x0000001800187308 */ /* 0x000ee20000002400 */
[----:B------:R-:W-:Y:S01]  /*7a40*/  FSEL R28, R28, -INF , !P4 ;  /* 0xff8000001c1c7808 */ /* 0x000fe20006000000 */
[C---:B--2---:R-:W-:Y:S01]  /*7a50*/  HMMA.16816.F32.BF16 R192, R20.reuse, R168, R192 ;  /* 0x000000a814c0723c */ /* 0x044fe200000418c0 */
[----:B------:R-:W-:Y:S01]  /*7a60*/  ISETP.GE.AND P4, PT, R13, R232, PT ;  /* 0x000000e80d00720c */ /* 0x000fe20003f86270 */
[----:B------:R-:W-:Y:S01]  /*7a70*/  VIADD R169, R209, 0xffffff91 ;  /* 0xffffff91d1a97836 */ /* 0x000fe20000000000 */
[----:B----4-:R-:W-:Y:S02]  /*7a80*/  FSEL R179, R179, -INF , !P6 ;  /* 0xff800000b3b37808 */ /* 0x010fe40007000000 */
[----:B------:R-:W-:Y:S01]  /*7a90*/  ISETP.GT.AND P6, PT, R2, R13, PT ;  /* 0x0000000d0200720c */ /* 0x000fe20003fc4270 */
[----:B------:R-:W2:Y:S01]  /*7aa0*/  MUFU.TANH R173, R173 ;  /* 0x000000ad00ad7308 */ /* 0x000ea20000002400 */
[----:B------:R-:W-:Y:S01]  /*7ab0*/  FSEL R213, R179, -INF , !P4 ;  /* 0xff800000b3d57808 */ /* 0x000fe20006000000 */
[----:B-1----:R-:W-:Y:S01]  /*7ac0*/  FMUL.FTZ R167, R30, UR6 ;  /* 0x000000061ea77c20 */ /* 0x002fe20008410000 */
[----:B------:R-:W-:Y:S01]  /*7ad0*/  ISETP.GE.AND P4, PT, R13, R228, PT ;  /* 0x000000e40d00720c */ /* 0x000fe20003f86270 */
[----:B------:R-:W-:Y:S01]  /*7ae0*/  FMUL.FTZ R30, R31, UR6 ;  /* 0x000000061f1e7c20 */ /* 0x000fe20008410000 */
[----:B------:R-:W1:Y:S01]  /*7af0*/  LDSM.16.M88.4 R12, [R208+0x17800] ;  /* 0x01780000d00c783b */ /* 0x000e620000000200 */
[----:B------:R-:W-:Y:S01]  /*7b00*/  FSEL R25, R25, -INF , !P6 ;  /* 0xff80000019197808 */ /* 0x000fe20007000000 */
[----:B------:R-:W-:Y:S01]  /*7b10*/  VIADD R31, R209, 0xffffff98 ;  /* 0xffffff98d11f7836 */ /* 0x000fe20000000000 */
[-C--:B------:R-:W-:Y:S01]  /*7b20*/  ISETP.GT.AND P6, PT, R233, R169.reuse, PT ;  /* 0x000000a9e900720c */ /* 0x080fe20003fc4270 */
[----:B------:R-:W4:Y:S01]  /*7b30*/  MUFU.TANH R167, R167 ;  /* 0x000000a700a77308 */ /* 0x000f220000002400 */
[----:B------:R-:W-:Y:S01]  /*7b40*/  FSEL R212, R25, -INF , !P4 ;  /* 0xff80000019d47808 */ /* 0x000fe20006000000 */
[----:B------:R-:W-:Y:S01]  /*7b50*/  HMMA.16816.F32.BF16 R188, R20, R170, R188 ;  /* 0x000000aa14bc723c */ /* 0x000fe200000418bc */
[----:B------:R-:W-:Y:S01]  /*7b60*/  FSEL R172, R172, -INF , !P6 ;  /* 0xff800000acac7808 */ /* 0x000fe20007000000 */
[----:B------:R-:W-:Y:S01]  /*7b70*/  FMUL.FTZ R168, R192, UR6 ;  /* 0x00000006c0a87c20 */ /* 0x000fe20008410000 */
[----:B------:R-:W-:-:S02]  /*7b80*/  ISETP.GT.AND P6, PT, R2, R169, PT ;  /* 0x000000a90200720c */ /* 0x000fc40003fc4270 */
[----:B------:R-:W-:Y:S01]  /*7b90*/  ISETP.GE.AND P4, PT, R169, R232, PT ;  /* 0x000000e8a900720c */ /* 0x000fe20003f86270 */
[----:B------:R-:W1:Y:S01]  /*7ba0*/  MUFU.TANH R29, R29 ;  /* 0x0000001d001d7308 */ /* 0x000e620000002400 */
[----:B---3--:R-:W-:Y:S01]  /*7bb0*/  FSEL R192, R24, -INF , !P6 ;  /* 0xff80000018c07808 */ /* 0x008fe20007000000 */
[----:B-----5:R-:W-:Y:S01]  /*7bc0*/  HMMA.16816.F32.BF16 R184, R8, R16, R184 ;  /* 0x0000001008b8723c */ /* 0x020fe200000418b8 */
[----:B------:R-:W3:Y:S01]  /*7bd0*/  LDSM.16.M88.4 R24, [R211+0x17800] ;  /* 0x01780000d318783b */ /* 0x000ee20000000200 */
[----:B------:R-:W-:Y:S01]  /*7be0*/  FSEL R197, R172, -INF , !P4 ;  /* 0xff800000acc57808 */ /* 0x000fe20006000000 */
[----:B------:R-:W-:Y:S01]  /*7bf0*/  FMUL.FTZ R16, R193, UR6 ;  /* 0x00000006c1107c20 */ /* 0x000fe20008410000 */
[----:B------:R-:W-:Y:S01]  /*7c00*/  ISETP.GE.AND P4, PT, R169, R228, PT ;  /* 0x000000e4a900720c */ /* 0x000fe20003f86270 */
[----:B------:R-:W-:-:S04]  /*7c10*/  DEPBAR.LE SB0, 0x0 ;  /* 0x000080000000791a */ /* 0x000fc80000000000 */
[-C--:B------:R-:W-:Y:S01]  /*7c20*/  ISETP.GT.AND P6, PT, R233, R31.reuse, PT ;  /* 0x0000001fe900720c */ /* 0x080fe20003fc4270 */
[----:B------:R-:W5:Y:S01]  /*7c30*/  MUFU.TANH R30, R30 ;  /* 0x0000001e001e7308 */ /* 0x000f620000002400 */
[----:B------:R-:W-:Y:S01]  /*7c40*/  FSEL R192, R192, -INF , !P4 ;  /* 0xff800000c0c07808 */ /* 0x000fe20006000000 */
[----:B------:R-:W-:Y:S01]  /*7c50*/  HMMA.16816.F32.BF16 R180, R8, R18, R180 ;  /* 0x0000001208b4723c */ /* 0x000fe200000418b4 */
[----:B------:R-:W-:Y:S01]  /*7c60*/  ISETP.GE.AND P4, PT, R31, R232, PT ;  /* 0x000000e81f00720c */ /* 0x000fe20003f86270 */
[----:B------:R-:W-:Y:S01]  /*7c70*/  FMUL.FTZ R8, R188, UR6 ;  /* 0x00000006bc087c20 */ /* 0x000fe20008410000 */
[----:B--2---:R-:W-:Y:S01]  /*7c80*/  FSEL R169, R173, -INF , !P6 ;  /* 0xff800000ada97808 */ /* 0x004fe20007000000 */
[----:B------:R-:W-:Y:S01]  /*7c90*/  VIADD R173, R209, 0xffffff99 ;  /* 0xffffff99d1ad7836 */ /* 0x000fe20000000000 */
[----:B------:R-:W-:Y:S01]  /*7ca0*/  ISETP.GT.AND P6, PT, R2, R31, PT ;  /* 0x0000001f0200720c */ /* 0x000fe20003fc4270 */
[----:B------:R2:W3:Y:S01]  /*7cb0*/  MUFU.TANH R17, R168 ;  /* 0x000000a800117308 */ /* 0x0004e20000002400 */
[----:B------:R-:W-:Y:S01]  /*7cc0*/  FSEL R169, R169, -INF , !P4 ;  /* 0xff800000a9a97808 */ /* 0x000fe20006000000 */
[----:B------:R-:W-:Y:S01]  /*7cd0*/  VIADD R11, R209, 0xffffffa1 ;  /* 0xffffffa1d10b7836 */ /* 0x000fe20000000000 */
[----:B------:R-:W-:Y:S01]  /*7ce0*/  ISETP.GE.AND P4, PT, R31, R228, PT ;  /* 0x000000e41f00720c */ /* 0x000fe20003f86270 */
[----:B------:R-:W-:Y:S01]  /*7cf0*/  FMUL.FTZ R31, R194, UR6 ;  /* 0x00000006c21f7c20 */ /* 0x000fe20008410000 */
[----:B----4-:R-:W-:Y:S01]  /*7d00*/  FSEL R167, R167, -INF , !P6 ;  /* 0xff800000a7a77808 */ /* 0x010fe20007000000 */
[----:B------:R-:W-:Y:S01]  /*7d10*/  FMUL.FTZ R190, R190, UR6 ;  /* 0x00000006bebe7c20 */ /* 0x000fe20008410000 */
[-C--:B------:R-:W-:Y:S01]  /*7d20*/  ISETP.GT.AND P6, PT, R233, R173.reuse, PT ;  /* 0x000000ade900720c */ /* 0x080fe20003fc4270 */
[----:B-1----:R-:W-:Y:S01]  /*7d30*/  HMMA.16816.F32.BF16 R184, R4, R12, R184 ;  /* 0x0000000c04b8723c */ /* 0x002fe200000418b8 */
[----:B------:R-:W-:Y:S01]  /*7d40*/  VIADD R13, R209, 0xffffffa0 ;  /* 0xffffffa0d10d7836 */ /* 0x000fe20000000000 */
[----:B------:R-:W1:Y:S01]  /*7d50*/  MUFU.TANH R31, R31 ;  /* 0x0000001f001f7308 */ /* 0x000e620000002400 */
[----:B------:R-:W-:Y:S01]  /*7d60*/  FSEL R29, R29, -INF , !P6 ;  /* 0xff8000001d1d7808 */ /* 0x000fe20007000000 */
[----:B------:R-:W-:Y:S01]  /*7d70*/  FMUL.FTZ R12, R195, UR6 ;  /* 0x00000006c30c7c20 */ /* 0x000fe20008410000 */
[----:B------:R-:W-:Y:S01]  /*7d80*/  ISETP.GT.AND P6, PT, R2, R173, PT ;  /* 0x000000ad0200720c */ /* 0x000fe20003fc4270 */
[----:B------:R-:W-:-:S02]  /*7d90*/  FMUL.FTZ R9, R189, UR6 ;  /* 0x00000006bd097c20 */ /* 0x000fc40008410000 */
[----:B------:R-:W-:Y:S01]  /*7da0*/  HMMA.16816.F32.BF16 R180, R4, R14, R180 ;  /* 0x0000000e04b4723c */ /* 0x000fe200000418b4 */
[----:B--2---:R-:W-:Y:S01]  /*7db0*/  FSEL R168, R167, -INF , !P4 ;  /* 0xff800000a7a87808 */ /* 0x004fe20006000000 */
[----:B------:R-:W2:Y:S01]  /*7dc0*/  MUFU.TANH R16, R16 ;  /* 0x0000001000107308 */ /* 0x000ea20000002400 */
[----:B------:R-:W-:Y:S01]  /*7dd0*/  ISETP.GE.AND P4, PT, R173, R232, PT ;  /* 0x000000e8ad00720c */ /* 0x000fe20003f86270 */
[----:B------:R-:W-:Y:S01]  /*7de0*/  VIADD R7, R209, 0xffffffa8 ;  /* 0xffffffa8d1077836 */ /* 0x000fe20000000000 */
[----:B-----5:R-:W-:Y:S01]  /*7df0*/  FSEL R30, R30, -INF , !P6 ;  /* 0xff8000001e1e7808 */ /* 0x020fe20007000000 */
[----:B------:R-:W-:Y:S01]  /*7e00*/  FMUL.FTZ R4, R191, UR6 ;  /* 0x00000006bf047c20 */ /* 0x000fe20008410000 */
[----:B------:R-:W-:Y:S02]  /*7e10*/  FSEL R171, R29, -INF , !P4 ;  /* 0xff8000001dab7808 */ /* 0x000fe40006000000 */
[----:B------:R-:W-:Y:S01]  /*7e20*/  ISETP.GE.AND P4, PT, R173, R228, PT ;  /* 0x000000e4ad00720c */ /* 0x000fe20003f86270 */
[----:B------:R-:W4:Y:S01]  /*7e30*/  MUFU.TANH R12, R12 ;  /* 0x0000000c000c7308 */ /* 0x000f220000002400 */
[----:B------:R-:W-:Y:S01]  /*7e40*/  ISETP.GT.AND P6, PT, R233, R13, PT ;  /* 0x0000000de900720c */ /* 0x000fe20003fc4270 */
[----:B---3--:R-:W-:Y:S01]  /*7e50*/  HMMA.16816.F32.BF16 R184, R20, R24, R184 ;  /* 0x0000001814b8723c */ /* 0x008fe200000418b8 */
[----:B------:R-:W-:-:S02]  /*7e60*/  FSEL R170, R30, -INF , !P4 ;  /* 0xff8000001eaa7808 */ /* 0x000fc40006000000 */
[----:B------:R-:W-:Y:S02]  /*7e70*/  ISETP.GE.AND P4, PT, R13, R232, PT ;  /* 0x000000e80d00720c */ /* 0x000fe40003f86270 */
[----:B------:R-:W-:Y:S01]  /*7e80*/  FSEL R17, R17, -INF , !P6 ;  /* 0xff80000011117808 */ /* 0x000fe20007000000 */
[----:B------:R-:W3:Y:S01]  /*7e90*/  MUFU.TANH R8, R8 ;  /* 0x0000000800087308 */ /* 0x000ee20000002400 */
[----:B------:R-:W-:Y:S01]  /*7ea0*/  ISETP.GT.AND P6, PT, R2, R13, PT ;  /* 0x0000000d0200720c */ /* 0x000fe20003fc4270 */
[----:B------:R-:W-:Y:S01]  /*7eb0*/  HMMA.16816.F32.BF16 R180, R20, R26, R180 ;  /* 0x0000001a14b4723c */ /* 0x000fe200000418b4 */
[----:B------:R-:W-:Y:S02]  /*7ec0*/  FSEL R173, R17, -INF , !P4 ;  /* 0xff80000011ad7808 */ /* 0x000fe40006000000 */
[----:B------:R-:W-:Y:S02]  /*7ed0*/  ISETP.GE.AND P4, PT, R13, R228, PT ;  /* 0x000000e40d00720c */ /* 0x000fe40003f86270 */
[----:B-1----:R-:W-:Y:S01]  /*7ee0*/  FSEL R31, R31, -INF , !P6 ;  /* 0xff8000001f1f7808 */ /* 0x002fe20007000000 */
[----:B------:R-:W1:Y:S01]  /*7ef0*/  MUFU.TANH R190, R190 ;  /* 0x000000be00be7308 */ /* 0x000e620000002400 */
[----:B------:R-:W-:-:S02]  /*7f00*/  ISETP.GT.AND P6, PT, R233, R11, PT ;  /* 0x0000000be900720c */ /* 0x000fc40003fc4270 */
[----:B------:R-:W-:Y:S02]  /*7f10*/  FSEL R172, R31, -INF , !P4 ;  /* 0xff8000001fac7808 */ /* 0x000fe40006000000 */
[----:B------:R-:W-:Y:S01]  /*7f20*/  ISETP.GE.AND P4, PT, R11, R232, PT ;  /* 0x000000e80b00720c */ /* 0x000fe20003f86270 */
[----:B------:R-:W-:Y:S01]  /*7f30*/  FMUL.FTZ R5, R184, UR6 ;  /* 0x00000006b8057c20 */ /* 0x000fe20008410000 */
[----:B--2---:R-:W-:Y:S01]  /*7f40*/  FSEL R16, R16, -INF , !P6 ;  /* 0xff80000010107808 */ /* 0x004fe20007000000 */
[----:B------:R-:W2:Y:S01]  /*7f50*/  MUFU.TANH R9, R9 ;  /* 0x0000000900097308 */ /* 0x000ea20000002400 */
[----:B------:R-:W-:Y:S01]  /*7f60*/  ISETP.GT.AND P6, PT, R2, R11, PT ;  /* 0x0000000b0200720c */ /* 0x000fe20003fc4270 */
[----:B------:R-:W-:Y:S01]  /*7f70*/  FMUL.FTZ R186, R186, UR6 ;  /* 0x00000006baba7c20 */ /* 0x000fe20008410000 */
[----:B------:R-:W-:Y:S01]  /*7f80*/  FSEL R205, R16, -INF , !P4 ;  /* 0xff80000010cd7808 */ /* 0x000fe20006000000 */
[----:B------:R-:W-:Y:S01]  /*7f90*/  FMUL.FTZ R6, R185, UR6 ;  /* 0x00000006b9067c20 */ /* 0x000fe20008410000 */
[----:B------:R-:W-:Y:S01]  /*7fa0*/  ISETP.GE.AND P4, PT, R11, R228, PT ;  /* 0x000000e40b00720c */ /* 0x000fe20003f86270 */
[----:B------:R-:W-:Y:S01]  /*7fb0*/  FMUL.FTZ R187, R187, UR6 ;  /* 0x00000006bbbb7c20 */ /* 0x000fe20008410000 */
[----:B----4-:R-:W-:Y:S01]  /*7fc0*/  FSEL R12, R12, -INF , !P6 ;  /* 0xff8000000c0c7808 */ /* 0x010fe20007000000 */
[----:B------:R-:W4:Y:S01]  /*7fd0*/  MUFU.TANH R4, R4 ;  /* 0x0000000400047308 */ /* 0x000f220000002400 */
[----:B------:R-:W-:Y:S01]  /*7fe0*/  ISETP.GT.AND P6, PT, R233, R7, PT ;  /* 0x00000007e900720c */ /* 0x000fe20003fc4270 */
[----:B------:R-:W-:Y:S01]  /*7ff0*/  FMUL.FTZ R179, R181, UR6 ;  /* 0x00000006b5b37c20 */ /* 0x000fe20008410000 */
[----:B------:R-:W-:Y:S01]  /*8000*/  FSEL R206, R12, -INF , !P4 ;  /* 0xff8000000cce7808 */ /* 0x000fe20006000000 */
[----:B------:R-:W-:Y:S01]  /*8010*/  FMUL.FTZ R182, R182, UR6 ;  /* 0x00000006b6b67c20 */ /* 0x000fe20008410000 */
[----:B------:R-:W-:-:S02]  /*8020*/  ISETP.GE.AND P4, PT, R7, R232, PT ;  /* 0x000000e80700720c */ /* 0x000fc40003f86270 */
[----:B---3--:R-:W-:Y:S01]  /*8030*/  FSEL R8, R8, -INF , !P6 ;  /* 0xff80000008087808 */ /* 0x008fe20007000000 */
[----:B------:R-:W3:Y:S01]  /*8040*/  MUFU.TANH R5, R5 ;  /* 0x0000000500057308 */ /* 0x000ee20000002400 */
[----:B------:R-:W-:Y:S01]  /*8050*/  BAR.SYNC.DEFER_BLOCKING 0x0 ;  /* 0x0000000000007b1d */ /* 0x000fe20000010000 */
[----:B------:R-:W-:Y:S02]  /*8060*/  ISETP.GT.AND P6, PT, R2, R7, PT ;  /* 0x000000070200720c */ /* 0x000fe40003fc4270 */
[----:B------:R-:W-:Y:S02]  /*8070*/  FSEL R175, R8, -INF , !P4 ;  /* 0xff80000008af7808 */ /* 0x000fe40006000000 */
[----:B------:R-:W-:Y:S01]  /*8080*/  ISETP.GE.AND P4, PT, R7, R228, PT ;  /* 0x000000e40700720c */ /* 0x000fe20003f86270 */
[----:B------:R-:W-:Y:S01]  /*8090*/  VIADD R7, R209, 0xffffffa9 ;  /* 0xffffffa9d1077836 */ /* 0x000fe20000000000 */
[----:B-1----:R-:W-:Y:S01]  /*80a0*/  FSEL R190, R190, -INF , !P6 ;  /* 0xff800000bebe7808 */ /* 0x002fe20007000000 */
[----:B------:R-:W1:Y:S01]  /*80b0*/  MUFU.TANH R186, R186 ;  /* 0x000000ba00ba7308 */ /* 0x000e620000002400 */
[----:B------:R-:W-:-:S02]  /*80c0*/  FMNMX3.FTZ R11, R3, R176, R32, !PT ;  /* 0x000000b0030b7276 */ /* 0x000fc40007810020 */
[-C--:B------:R-:W-:Y:S02]  /*80d0*/  ISETP.GT.AND P6, PT, R233, R7.reuse, PT ;  /* 0x00000007e900720c */ /* 0x080fe40003fc4270 */
[----:B------:R-:W-:Y:S02]  /*80e0*/  FSEL R204, R190, -INF , !P4 ;  /* 0xff800000becc7808 */ /* 0x000fe40006000000 */
[----:B------:R-:W-:Y:S01]  /*80f0*/  ISETP.GE.AND P4, PT, R7, R232, PT ;  /* 0x000000e80700720c */ /* 0x000fe20003f86270 */
[----:B------:R-:W5:Y:S01]  /*8100*/  MUFU.TANH R6, R6 ;  /* 0x0000000600067308 */ /* 0x000f620000002400 */
[----:B--2---:R-:W-:Y:S02]  /*8110*/  FSEL R9, R9, -INF , !P6 ;  /* 0xff80000009097808 */ /* 0x004fe40007000000 */
[----:B------:R-:W-:Y:S02]  /*8120*/  ISETP.GT.AND P6, PT, R2, R7, PT ;  /* 0x000000070200720c */ /* 0x000fe40003fc4270 */
[----:B------:R-:W-:Y:S01]  /*8130*/  FSEL R207, R9, -INF , !P4 ;  /* 0xff80000009cf7808 */ /* 0x000fe20006000000 */
[----:B------:R-:W-:Y:S01]  /*8140*/  VIADD R9, R209, 0xffffffb0 ;  /* 0xffffffb0d1097836 */ /* 0x000fe20000000000 */
[----:B------:R-:W-:Y:S01]  /*8150*/  ISETP.GE.AND P4, PT, R7, R228, PT ;  /* 0x000000e40700720c */ /* 0x000fe20003f86270 */
[----:B------:R-:W-:Y:S01]  /*8160*/  VIADD R7, R209, 0xffffffb1 ;  /* 0xffffffb1d1077836 */ /* 0x000fe20000000000 */
[----:B----4-:R-:W-:Y:S01]  /*8170*/  FSEL R4, R4, -INF , !P6 ;  /* 0xff80000004047808 */ /* 0x010fe20007000000 */
[----:B------:R-:W-:Y:S01]  /*8180*/  MUFU.TANH R198, R187 ;  /* 0x000000bb00c67308 */ /* 0x000fe20000002400 */
[----:B------:R-:W-:-:S02]  /*8190*/  ISETP.GT.AND P6, PT, R233, R9, PT ;  /* 0x00000009e900720c */ /* 0x000fc40003fc4270 */
[----:B------:R-:W-:Y:S01]  /*81a0*/  FSEL R174, R4, -INF , !P4 ;  /* 0xff80000004ae7808 */ /* 0x000fe20006000000 */
[----:B------:R-:W-:Y:S01]  /*81b0*/  FMUL.FTZ R4, R180, UR6 ;  /* 0x00000006b4047c20 */ /* 0x000fe20008410000 */
[----:B------:R-:W-:Y:S02]  /*81c0*/  ISETP.GE.AND P4, PT, R9, R232, PT ;  /* 0x000000e80900720c */ /* 0x000fe40003f86270 */
[----:B---3--:R-:W-:Y:S01]  /*81d0*/  FSEL R5, R5, -INF , !P6 ;  /* 0xff80000005057808 */ /* 0x008fe20007000000 */
[----:B------:R-:W-:Y:S01]  /*81e0*/  MUFU.TANH R179, R179 ;  /* 0x000000b300b37308 */ /* 0x000fe20000002400 */
[----:B------:R-:W-:Y:S02]  /*81f0*/  ISETP.GT.AND P6, PT, R2, R9, PT ;  /* 0x000000090200720c */ /* 0x000fe40003fc4270 */
[----:B------:R-:W-:Y:S01]  /*8200*/  FSEL R203, R5, -INF , !P4 ;  /* 0xff80000005cb7808 */ /* 0x000fe20006000000 */
[----:B------:R-:W-:Y:S01]  /*8210*/  VIADD R5, R209, 0xffffffb8 ;  /* 0xffffffb8d1057836 */ /* 0x000fe20000000000 */
[----:B------:R-:W-:-:S02]  /*8220*/  ISETP.GE.AND P4, PT, R9, R228, PT ;  /* 0x000000e40900720c */ /* 0x000fc40003f86270 */
[----:B-1----:R-:W-:Y:S01]  /*8230*/  FSEL R186, R186, -INF , !P6 ;  /* 0xff800000baba7808 */ /* 0x002fe20007000000 */
[----:B------:R-:W1:Y:S01]  /*8240*/  MUFU.TANH R4, R4 ;  /* 0x0000000400047308 */ /* 0x000e620000002400 */
[-C--:B------:R-:W-:Y:S02]  /*8250*/  ISETP.GT.AND P6, PT, R233, R7.reuse, PT ;  /* 0x00000007e900720c */ /* 0x080fe40003fc4270 */
[----:B------:R-:W-:Y:S02]  /*8260*/  FSEL R200, R186, -INF , !P4 ;  /* 0xff800000bac87808 */ /* 0x000fe40006000000 */
[----:B------:R-:W-:Y:S02]  /*8270*/  ISETP.GE.AND P4, PT, R7, R232, PT ;  /* 0x000000e80700720c */ /* 0x000fe40003f86270 */
[----:B-----5:R-:W-:Y:S02]  /*8280*/  FSEL R6, R6, -INF , !P6 ;  /* 0xff80000006067808 */ /* 0x020fe40007000000 */
[----:B------:R-:W-:-:S02]  /*8290*/  ISETP.GT.AND P6, PT, R2, R7, PT ;  /* 0x000000070200720c */ /* 0x000fc40003fc4270 */
[----:B------:R-:W-:Y:S02]  /*82a0*/  FSEL R201, R6, -INF , !P4 ;  /* 0xff80000006c97808 */ /* 0x000fe40006000000 */
[----:B------:R-:W-:Y:S02]  /*82b0*/  FMNMX3.FTZ R6, R164, R215, R177, !PT ;  /* 0x000000d7a4067276 */ /* 0x000fe400078100b1 */
[----:B------:R-:W-:Y:S02]  /*82c0*/  ISETP.GT.AND P4, PT, R233, R5, PT ;  /* 0x00000005e900720c */ /* 0x000fe40003f84270 */
[----:B------:R-:W-:Y:S02]  /*82d0*/  FMNMX3.FTZ R10, R6, R33, R35, !PT ;  /* 0x00000021060a7276 */ /* 0x000fe40007810023 */
[----:B-1----:R-:W-:Y:S01]  /*82e0*/  FSEL R199, R4, -INF , !P4 ;  /* 0xff80000004c77808 */ /* 0x002fe20006000000 */
[----:B------:R-:W-:Y:S01]  /*82f0*/  FMUL.FTZ R4, R183, UR6 ;  /* 0x00000006b7047c20 */ /* 0x000fe20008410000 */
[----:B------:R-:W-:Y:S01]  /*8300*/  FSEL R198, R198, -INF , !P6 ;  /* 0xff800000c6c67808 */ /* 0x000fe20007000000 */
[----:B------:R1:W2:Y:S01]  /*8310*/  MUFU.TANH R6, R182 ;  /* 0x000000b600067308 */ /* 0x0002a20000002400 */
[----:B------:R-:W-:-:S02]  /*8320*/  FMNMX3.FTZ R10, R10, R213, R197, !PT ;  /* 0x000000d50a0a7276 */ /* 0x000fc400078100c5 */
[----:B------:R-:W-:Y:S01]  /*8330*/  ISETP.GE.AND P6, PT, R7, R228, PT ;  /* 0x000000e40700720c */ /* 0x000fe20003fc6270 */
[----:B------:R-:W-:Y:S01]  /*8340*/  VIADD R7, R209, 0xffffffb9 ;  /* 0xffffffb9d1077836 */ /* 0x000fe20000000000 */
[----:B------:R-:W-:Y:S02]  /*8350*/  ISETP.GE.AND P4, PT, R5, R232, PT ;  /* 0x000000e80500720c */ /* 0x000fe40003f86270 */
[----:B------:R-:W-:Y:S01]  /*8360*/  FMNMX3.FTZ R10, R10, R169, R171, !PT ;  /* 0x000000a90a0a7276 */ /* 0x000fe200078100ab */
[----:B------:R-:W3:Y:S01]  /*8370*/  MUFU.TANH R4, R4 ;  /* 0x0000000400047308 */ /* 0x000ee20000002400 */
[----:B------:R-:W-:Y:S02]  /*8380*/  FSEL R199, R199, -INF , !P4 ;  /* 0xff800000c7c77808 */ /* 0x000fe40006000000 */
[----:B------:R-:W-:Y:S02]  /*8390*/  ISETP.GT.AND P4, PT, R233, R7, PT ;  /* 0x00000007e900720c */ /* 0x000fe40003f84270 */
[----:B------:R-:W-:-:S02]  /*83a0*/  FMNMX3.FTZ R10, R10, R173, R205, !PT ;  /* 0x000000ad0a0a7276 */ /* 0x000fc400078100cd */
[----:B------:R-:W-:Y:S02]  /*83b0*/  FSEL R179, R179, -INF , !P4 ;  /* 0xff800000b3b37808 */ /* 0x000fe40006000000 */
[----:B------:R-:W-:Y:S02]  /*83c0*/  ISETP.GE.AND P4, PT, R7, R232, PT ;  /* 0x000000e80700720c */ /* 0x000fe40003f86270 */
[----:B------:R-:W-:Y:S02]  /*83d0*/  FMNMX3.FTZ R10, R10, R175, R207, !PT ;  /* 0x000000af0a0a7276 */ /* 0x000fe400078100cf */
[----:B------:R-:W-:Y:S02]  /*83e0*/  FSEL R179, R179, -INF , !P4 ;  /* 0xff800000b3b37808 */ /* 0x000fe40006000000 */
[----:B------:R-:W-:Y:S02]  /*83f0*/  FMNMX3.FTZ R11, R11, R34, R28, !PT ;  /* 0x000000220b0b7276 */ /* 0x000fe4000781001c */
[----:B------:R-:W-:Y:S01]  /*8400*/  FMNMX3.FTZ R10, R10, R203, R201, !PT ;  /* 0x000000cb0a0a7276 */ /* 0x000fe200078100c9 */
[----:B-123--:R-:W-:Y:S06]  /*8410*/  BRA.U !UP0, `(.L_x_2202) ;  /* 0x0000000108e47547 */ /* 0x00efec000b800000 */
        /* <DEDUP_REMOVED lines=57> */
.L_x_2202:
[----:B------:R-:W-:Y:S01]  /*87b0*/  FMNMX3.FTZ R11, R11, R212, R192, !PT ;  /* 0x000000d40b0b7276 */ /* 0x000fe200078100c0 */
[----:B------:R-:W2:Y:S01]  /*87c0*/  LDCU UR4, c[0x0][0x45c] ;  /* 0x00008b80ff0477ac */ /* 0x000ea20008000800 */
[----:B------:R-:W-:Y:S01]  /*87d0*/  ISETP.GT.AND P4, PT, R2, R5, PT ;  /* 0x000000050200720c */ /* 0x000fe20003f84270 */
[----:B-1----:R-:W-:Y:S01]  /*87e0*/  LDSM.16.MT88.4 R12, [R220+0x18000] ;  /* 0x01800000dc0c783b */ /* 0x002fe20000004200 */
[----:B------:R-:W-:Y:S01]  /*87f0*/  FMNMX3.FTZ R9, R11, R168, R170, !PT ;  /* 0x000000a80b097276 */ /* 0x000fe200078100aa */
[----:B------:R-:W-:Y:S01]  /*8800*/  UISETP.GT.U32.AND UP0, UPT, UR14, UR19, UPT ;  /* 0x000000130e00728c */ /* 0x000fe2000bf04070 */
[----:B------:R-:W-:Y:S02]  /*8810*/  FSEL R198, R198, -INF , !P6 ;  /* 0xff800000c6c67808 */ /* 0x000fe40007000000 */
[----:B------:R-:W-:Y:S02]  /*8820*/  ISETP.GE.AND P6, PT, R5, R228, PT ;  /* 0x000000e40500720c */ /* 0x000fe40003fc6270 */
[----:B------:R-:W-:-:S02]  /*8830*/  FSEL R6, R6, -INF , !P4 ;  /* 0xff80000006067808 */ /* 0x000fc40006000000 */
[----:B------:R-:W-:Y:S02]  /*8840*/  ISETP.GT.AND P4, PT, R2, R7, PT ;  /* 0x000000070200720c */ /* 0x000fe40003f84270 */
[----:B------:R-:W-:Y:S02]  /*8850*/  FMNMX3.FTZ R9, R9, R172, R206, !PT ;  /* 0x000000ac09097276 */ /* 0x000fe400078100ce */
[----:B------:R-:W-:Y:S02]  /*8860*/  FMNMX3.FTZ R10, R10, R199, R179, !PT ;  /* 0x000000c70a0a7276 */ /* 0x000fe400078100b3 */
[----:B------:R-:W-:Y:S02]  /*8870*/  FSEL R196, R6, -INF , !P6 ;  /* 0xff80000006c47808 */ /* 0x000fe40007000000 */
[----:B------:R-:W-:Y:S01]  /*8880*/  ISETP.GE.AND P6, PT, R7, R228, PT ;  /* 0x000000e40700720c */ /* 0x000fe20003fc6270 */
[----:B------:R-:W1:Y:S01]  /*8890*/  SHFL.BFLY PT, R5, R10, 0x2, 0x1f ;  /* 0x0c401f000a057f89 */ /* 0x000e6200000e0000 */
[----:B------:R-:W-:-:S02]  /*88a0*/  FSEL R4, R4, -INF , !P4 ;  /* 0xff80000004047808 */ /* 0x000fc40006000000 */
[----:B------:R-:W-:Y:S02]  /*88b0*/  FMNMX3.FTZ R9, R9, R204, R174, !PT ;  /* 0x000000cc09097276 */ /* 0x000fe400078100ae */
[----:B------:R-:W-:Y:S02]  /*88c0*/  FSEL R178, R4, -INF , !P6 ;  /* 0xff80000004b27808 */ /* 0x000fe40007000000 */
[----:B------:R-:W-:Y:S02]  /*88d0*/  FMNMX3.FTZ R9, R9, R200, R198, !PT ;  /* 0x000000c809097276 */ /* 0x000fe400078100c6 */
[----:B------:R-:W-:Y:S02]  /*88e0*/  SEL R187, R166, 0xffffffe0, !P5 ;  /* 0xffffffe0a6bb7807 */ /* 0x000fe40006800000 */
[----:B------:R-:W-:Y:S02]  /*88f0*/  FMNMX3.FTZ R9, R9, R196, R178, !PT ;  /* 0x000000c409097276 */ /* 0x000fe400078100b2 */
[----:B------:R-:W-:-:S02]  /*8900*/  IADD3 R16, PT, PT, R220, 0x18000, RZ ;  /* 0x00018000dc107810 */ /* 0x000fc40007ffe0ff */
[----:B------:R-:W-:Y:S01]  /*8910*/  IADD3 R189, PT, PT, R220, 0x18040, RZ ;  /* 0x00018040dcbd7810 */ /* 0x000fe20007ffe0ff */
        /* <DEDUP_REMOVED lines=19> */
[----:B------:R-:W-:Y:S01]  /*8a50*/  MUFU.EX2 R183, R183 ;  /* 0x000000b700b77308 */ /* 0x000fe20000000800 */
[----:B------:R-:W-:Y:S01]  /*8a60*/  FSEL R177, R177, RZ, P4 ;  /* 0x000000ffb1b17208 */ /* 0x000fe20002000000 */
[----:B------:R-:W-:Y:S01]  /*8a70*/  FMUL.FTZ R8, R4, UR4 ;  /* 0x0000000404087c20 */ /* 0x000fe20008410000 */
[----:B------:R-:W-:Y:S01]  /*8a80*/  LOP3.LUT P4, R166, R216, 0x4, RZ, 0xc0, !PT ;  /* 0x00000004d8a67812 */ /* 0x000fe2000788c0ff */
[----:B------:R-:W-:Y:S01]  /*8a90*/  FADD.FTZ R6, R3, -R6 ;  /* 0x8000000603067221 */ /* 0x000fe20000010000 */
[--C-:B------:R-:W-:Y:S01]  /*8aa0*/  FFMA.FTZ R191, R197, UR4, -R202.reuse ;  /* 0x00000004c5bf7c23 */ /* 0x100fe200080108ca */
[--C-:B------:R-:W-:Y:S01]  /*8ab0*/  FFMA.FTZ R164, R28, UR4, -R177.reuse ;  /* 0x000000041ca47c23 */ /* 0x100fe200080108b1 */
[--C-:B------:R-:W-:Y:S01]  /*8ac0*/  FFMA.FTZ R180, R32, UR4, -R177.reuse ;  /* 0x0000000420b47c23 */ /* 0x100fe200080108b1 */
[----:B------:R-:W-:Y:S01]  /*8ad0*/  FMUL.FTZ R185, R6, UR4 ;  /* 0x0000000406b97c20 */ /* 0x000fe20008410000 */
[----:B------:R-:W1:Y:S01]  /*8ae0*/  MUFU.EX2 R3, R8 ;  /* 0x0000000800037308 */ /* 0x000e620000000800 */
[--C-:B------:R-:W-:Y:S01]  /*8af0*/  FFMA.FTZ R167, R34, UR4, -R177.reuse ;  /* 0x0000000422a77c23 */ /* 0x100fe200080108b1 */
[--C-:B------:R-:W-:Y:S01]  /*8b00*/  FFMA.FTZ R182, R176, UR4, -R177.reuse ;  /* 0x00000004b0b67c23 */ /* 0x100fe200080108b1 */
[----:B------:R-:W-:Y:S01]  /*8b10*/  IADD3 R176, PT, PT, R187, R220, RZ ;  /* 0x000000dcbbb07210 */ /* 0x000fe20007ffe0ff */
[--C-:B------:R-:W-:Y:S01]  /*8b20*/  FFMA.FTZ R188, R213, UR4, -R202.reuse ;  /* 0x00000004d5bc7c23 */ /* 0x100fe200080108ca */
[--C-:B------:R-:W-:Y:S01]  /*8b30*/  FFMA.FTZ R193, R169, UR4, -R202.reuse ;  /* 0x00000004a9c17c23 */ /* 0x100fe200080108ca */
[--C-:B------:R-:W-:Y:S01]  /*8b40*/  FFMA.FTZ R190, R171, UR4, -R202.reuse ;  /* 0x00000004abbe7c23 */ /* 0x100fe200080108ca */
[----:B------:R-:W-:Y:S01]  /*8b50*/  @P4 IADD3 R189, PT, PT, R16, -0x40, RZ ;  /* 0xffffffc010bd4810 */ /* 0x000fe20007ffe0ff */
[----:B------:R-:W2:Y:S01]  /*8b60*/  MUFU.EX2 R185, R185 ;  /* 0x000000b900b97308 */ /* 0x000ea20000000800 */
[----:B------:R-:W-:Y:S01]  /*8b70*/  LDSM.16.MT88.4 R20, [R176+0x18000] ;  /* 0x01800000b014783b */ /* 0x000fe20000004200 */
[--C-:B------:R-:W-:Y:S01]  /*8b80*/  FFMA.FTZ R197, R212, UR4, -R177.reuse ;  /* 0x00000004d4c57c23 */ /* 0x100fe200080108b1 */
[----:B------:R-:W-:Y:S01]  /*8b90*/  IADD3 R187, PT, PT, R187, R189, RZ ;  /* 0x000000bdbbbb7210 */ /* 0x000fe20007ffe0ff */
[--C-:B------:R-:W-:Y:S01]  /*8ba0*/  FFMA.FTZ R192, R192, UR4, -R177.reuse ;  /* 0x00000004c0c07c23 */ /* 0x100fe200080108b1 */
[----:B------:R-:W3:Y:S01]  /*8bb0*/  LDSM.16.MT88.4 R28, [R189] ;  /* 0x00000000bd1c783b */ /* 0x000ee20000004200 */
        /* <DEDUP_REMOVED lines=9> */
[----:B------:R-:W-:Y:S01]  /*8c50*/  FMUL.FTZ R40, R40, R3 ;  /* 0x0000000328287220 */ /* 0x000fe20000410000 */
[----:B------:R-:W-:Y:S01]  /*8c60*/  MUFU.EX2 R184, R184 ;  /* 0x000000b800b87308 */ /* 0x000fe20000000800 */
[-C--:B--2---:R-:W-:Y:S01]  /*8c70*/  FMUL.FTZ R34, R142, R185.reuse ;  /* 0x000000b98e227220 */ /* 0x084fe20000410000 */
[-C--:B------:R-:W-:Y:S01]  /*8c80*/  FMUL.FTZ R35, R143, R185.reuse ;  /* 0x000000b98f237220 */ /* 0x080fe20000410000 */
[-C--:B------:R-:W-:Y:S01]  /*8c90*/  FMUL.FTZ R26, R146, R185.reuse ;  /* 0x000000b9921a7220 */ /* 0x080fe20000410000 */
[----:B------:R-:W1:Y:S01]  /*8ca0*/  LDSM.16.MT88.4 R140, [R220+0x1a000] ;  /* 0x01a00000dc8c783b */ /* 0x000e620000004200 */
[-C--:B------:R-:W-:Y:S01]  /*8cb0*/  FMUL.FTZ R27, R147, R185.reuse ;  /* 0x000000b9931b7220 */ /* 0x080fe20000410000 */
[-C--:B------:R-:W-:Y:S01]  /*8cc0*/  FMUL.FTZ R38, R38, R185.reuse ;  /* 0x000000b926267220 */ /* 0x080fe20000410000 */
[----:B------:R-:W-:Y:S01]  /*8cd0*/  FMUL.FTZ R39, R39, R185 ;  /* 0x000000b927277220 */ /* 0x000fe20000410000 */
[----:B------:R-:W2:Y:S01]  /*8ce0*/  MUFU.EX2 R181, R181 ;  /* 0x000000b500b57308 */ /* 0x000ea20000000800 */
[----:B----4-:R-:W-:Y:S01]  /*8cf0*/  F2FP.BF16.F32.PACK_AB R4, R183, R186 ;  /* 0x000000bab704723e */ /* 0x010fe200000010ff */
[----:B------:R-:W-:Y:S01]  /*8d00*/  FMUL.FTZ R41, R41, R3 ;  /* 0x0000000329297220 */ /* 0x000fe20000410000 */
[-C--:B------:R-:W-:Y:S01]  /*8d10*/  FMUL.FTZ R42, R42, R185.reuse ;  /* 0x000000b92a2a7220 */ /* 0x080fe20000410000 */
[----:B------:R-:W-:Y:S01]  /*8d20*/  FMUL.FTZ R43, R43, R185 ;  /* 0x000000b92b2b7220 */ /* 0x000fe20000410000 */
[----:B------:R-:W4:Y:S01]  /*8d30*/  LDSM.16.MT88.4 R144, [R189+0x2000] ;  /* 0x00200000bd90783b */ /* 0x000f220000004200 */
[-C--:B------:R-:W-:Y:S01]  /*8d40*/  FMUL.FTZ R44, R44, R3.reuse ;  /* 0x000000032c2c7220 */ /* 0x080fe20000410000 */
[----:B------:R-:W-:Y:S01]  /*8d50*/  FMUL.FTZ R45, R45, R3 ;  /* 0x000000032d2d7220 */ /* 0x000fe20000410000 */
[----:B------:R-:W-:Y:S01]  /*8d60*/  MUFU.EX2 R182, R182 ;  /* 0x000000b600b67308 */ /* 0x000fe20000000800 */
[-C--:B------:R-:W-:Y:S01]  /*8d70*/  FMUL.FTZ R46, R46, R185.reuse ;  /* 0x000000b92e2e7220 */ /* 0x080fe20000410000 */
[----:B------:R-:W-:Y:S01]  /*8d80*/  FMUL.FTZ R47, R47, R185 ;  /* 0x000000b92f2f7220 */ /* 0x000fe20000410000 */
[-C--:B------:R-:W-:Y:S01]  /*8d90*/  FMUL.FTZ R48, R48, R3.reuse ;  /* 0x0000000330307220 */ /* 0x080fe20000410000 */
[----:B------:R-:W-:Y:S01]  /*8da0*/  FMUL.FTZ R49, R49, R3 ;  /* 0x0000000331317220 */ /* 0x000fe20000410000 */
        /* <DEDUP_REMOVED lines=11> */
[----:B------:R-:W-:Y:S01]  /*8e60*/  MUFU.EX2 R167, R167 ;  /* 0x000000a700a77308 */ /* 0x000fe20000000800 */
[----:B------:R-:W-:Y:S01]  /*8e70*/  FMUL.FTZ R59, R59, R185 ;  /* 0x000000b93b3b7220 */ /* 0x000fe20000410000 */
[-C--:B------:R-:W-:Y:S01]  /*8e80*/  FMUL.FTZ R60, R60, R3.reuse ;  /* 0x000000033c3c7220 */ /* 0x080fe20000410000 */
[----:B------:R-:W-:Y:S01]  /*8e90*/  FMUL.FTZ R61, R61, R3 ;  /* 0x000000033d3d7220 */ /* 0x000fe20000410000 */
[-C--:B------:R-:W-:Y:S01]  /*8ea0*/  FMUL.FTZ R62, R62, R185.reuse ;  /* 0x000000b93e3e7220 */ /* 0x080fe20000410000 */
[----:B------:R-:W-:Y:S01]  /*8eb0*/  FMUL.FTZ R63, R63, R185 ;  /* 0x000000b93f3f7220 */ /* 0x000fe20000410000 */
[-C--:B------:R-:W-:Y:S01]  /*8ec0*/  FMUL.FTZ R64, R64, R3.reuse ;  /* 0x0000000340407220 */ /* 0x080fe20000410000 */
[----:B------:R-:W-:Y:S01]  /*8ed0*/  FMUL.FTZ R65, R65, R3 ;  /* 0x0000000341417220 */ /* 0x000fe20000410000 */
[----:B------:R-:W2:Y:S01]  /*8ee0*/  MUFU.EX2 R164, R164 ;  /* 0x000000a400a47308 */ /* 0x000ea20000000800 */
[----:B-----5:R-:W-:Y:S01]  /*8ef0*/  F2FP.BF16.F32.PACK_AB R5, R180, R182 ;  /* 0x000000b6b405723e */ /* 0x020fe200000010ff */
        /* <DEDUP_REMOVED lines=14> */
[----:B------:R-:W-:Y:S01]  /*8fe0*/  FMUL.FTZ R76, R76, R3 ;  /* 0x000000034c4c7220 */ /* 0x000fe20000410000 */
[----:B--2---:R-:W-:Y:S01]  /*8ff0*/  F2FP.BF16.F32.PACK_AB R7, R164, R167 ;  /* 0x000000a7a407723e */ /* 0x004fe200000010ff */
[----:B------:R-:W2:Y:S01]  /*9000*/  LDSM.16.MT88.4 R152, [R187] ;  /* 0x00000000bb98783b */ /* 0x000ea20000004200 */
        /* <DEDUP_REMOVED lines=72> */
[----:B------:R-:W-:Y:S01]  /*9490*/  MUFU.EX2 R188, R188 ;  /* 0x000000bc00bc7308 */ /* 0x000fe20000000800 */
[-C--:B------:R-:W-:Y:S01]  /*94a0*/  FMUL.FTZ R116, R116, R3.reuse ;  /* 0x0000000374747220 */ /* 0x080fe20000410000 */
[----:B------:R-:W-:Y:S01]  /*94b0*/  FMUL.FTZ R117, R117, R3 ;  /* 0x0000000375757220 */ /* 0x000fe20000410000 */
[-C--:B------:R-:W-:Y:S01]  /*94c0*/  FMUL.FTZ R118, R118, R185.reuse ;  /* 0x000000b976767220 */ /* 0x080fe20000410000 */
[----:B------:R-:W-:Y:S01]  /*94d0*/  FMUL.FTZ R119, R119, R185 ;  /* 0x000000b977777220 */ /* 0x000fe20000410000 */
[C---:B-1----:R-:W-:Y:S01]  /*94e0*/  HMMA.16816.F32.BF16 R60, R4.reuse, R140, R60 ;  /* 0x0000008c043c723c */ /* 0x042fe2000004183c */
[-C--:B------:R-:W-:Y:S01]  /*94f0*/  FMUL.FTZ R120, R120, R3.reuse ;  /* 0x0000000378787220 */ /* 0x080fe20000410000 */
[----:B------:R-:W-:Y:S01]  /*9500*/  FMUL.FTZ R121, R121, R3 ;  /* 0x0000000379797220 */ /* 0x000fe20000410000 */
[----:B------:R-:W1:Y:S01]  /*9510*/  MUFU.EX2 R191, R191 ;  /* 0x000000bf00bf7308 */ /* 0x000e620000000800 */
[-C--:B------:R-:W-:Y:S01]  /*9520*/  FMUL.FTZ R122, R122, R185.reuse ;  /* 0x000000b97a7a7220 */ /* 0x080fe20000410000 */
[----:B------:R-:W-:Y:S01]  /*9530*/  FMUL.FTZ R123, R123, R185 ;  /* 0x000000b97b7b7220 */ /* 0x000fe20000410000 */
[-C--:B------:R-:W-:Y:S01]  /*9540*/  FMUL.FTZ R124, R124, R3.reuse ;  /* 0x000000037c7c7220 */ /* 0x080fe20000410000 */
[----:B------:R-:W-:Y:S01]  /*9550*/  FMUL.FTZ R125, R125, R3 ;  /* 0x000000037d7d7220 */ /* 0x000fe20000410000 */
[C---:B------:R-:W-:Y:S01]  /*9560*/  HMMA.16816.F32.BF16 R64, R4.reuse, R142, R64 ;  /* 0x0000008e0440723c */ /* 0x040fe20000041840 */
[----:B------:R-:W3:Y:S01]  /*9570*/  LDSM.16.MT88.4 R140, [R189+0x4000] ;  /* 0x00400000bd8c783b */ /* 0x000ee20000004200 */
[-C--:B------:R-:W-:Y:S01]  /*9580*/  FMUL.FTZ R126, R126, R185.reuse ;  /* 0x000000b97e7e7220 */ /* 0x080fe20000410000 */
[----:B------:R-:W-:Y:S01]  /*9590*/  MUFU.EX2 R193, R193 ;  /* 0x000000c100c17308 */ /* 0x000fe20000000800 */
[----:B------:R-:W-:Y:S01]  /*95a0*/  FMUL.FTZ R127, R127, R185 ;  /* 0x000000b97f7f7220 */ /* 0x000fe20000410000 */
[-C--:B------:R-:W-:Y:S01]  /*95b0*/  FMUL.FTZ R128, R128, R3.reuse ;  /* 0x0000000380807220 */ /* 0x080fe20000410000 */
[----:B------:R-:W-:Y:S01]  /*95c0*/  FMUL.FTZ R129, R129, R3 ;  /* 0x0000000381817220 */ /* 0x000fe20000410000 */
[-C--:B------:R-:W-:Y:S01]  /*95d0*/  FMUL.FTZ R130, R130, R185.reuse ;  /* 0x000000b982827220 */ /* 0x080fe20000410000 */
[C---:B----4-:R-:W-:Y:S01]  /*95e0*/  HMMA.16816.F32.BF16 R76, R4.reuse, R144, R76 ;  /* 0x00000090044c723c */ /* 0x050fe2000004184c */
[----:B------:R-:W-:Y:S01]  /*95f0*/  FMUL.FTZ R131, R131, R185 ;  /* 0x000000b983837220 */ /* 0x000fe20000410000 */
[----:B------:R-:W-:Y:S01]  /*9600*/  LDSM.16.MT88.4 R168, [R220+0x1a800] ;  /* 0x01a80000dca8783b */ /* 0x000fe20000004200 */
[----:B------:R-:W-:Y:S01]  /*9610*/  MUFU.EX2 R190, R190 ;  /* 0x000000be00be7308 */ /* 0x000fe20000000800 */
[--C-:B------:R-:W-:Y:S01]  /*9620*/  FFMA.FTZ R212, R205, UR4, -R202.reuse ;  /* 0x00000004cdd47c23 */ /* 0x100fe200080108ca */
[--C-:B------:R-:W-:Y:S01]  /*9630*/  FFMA.FTZ R214, R207, UR4, -R202.reuse ;  /* 0x00000004cfd67c23 */ /* 0x100fe200080108ca */
[----:B------:R-:W-:Y:S01]  /*9640*/  LDSM.16.MT88.4 R160, [R189+0x2800] ;  /* 0x00280000bda0783b */ /* 0x000fe20000004200 */
[--C-:B------:R-:W-:Y:S01]  /*9650*/  FFMA.FTZ R211, R173, UR4, -R202.reuse ;  /* 0x00000004add37c23 */ /* 0x100fe200080108ca */
[C---:B------:R-:W-:Y:S01]  /*9660*/  HMMA.16816.F32.BF16 R80, R4.reuse, R146, R80 ;  /* 0x000000920450723c */ /* 0x040fe20000041850 */
[--C-:B------:R-:W-:Y:S01]  /*9670*/  FFMA.FTZ R205, R175, UR4, -R202.reuse ;  /* 0x00000004afcd7c23 */ /* 0x100fe200080108ca */
[----:B------:R-:W4:Y:S01]  /*9680*/  LDSM.16.MT88.4 R144, [R220+0x1e000] ;  /* 0x01e00000dc90783b */ /* 0x000f220000004200 */
[----:B------:R-:W-:Y:S01]  /*9690*/  MUFU.EX2 R197, R197 ;  /* 0x000000c500c57308 */ /* 0x000fe20000000800 */
[--C-:B------:R-:W-:Y:S01]  /*96a0*/  FFMA.FTZ R207, R172, UR4, -R177.reuse ;  /* 0x00000004accf7c23 */ /* 0x100fe200080108b1 */
[--C-:B------:R-:W-:Y:S01]  /*96b0*/  FFMA.FTZ R206, R206, UR4, -R177.reuse ;  /* 0x00000004cece7c23 */ /* 0x100fe200080108b1 */
[--C-:B------:R-:W-:Y:S01]  /*96c0*/  FFMA.FTZ R204, R204, UR4, -R177.reuse ;  /* 0x00000004cccc7c23 */ /* 0x100fe200080108b1 */
[--C-:B------:R-:W-:Y:S01]  /*96d0*/  FFMA.FTZ R213, R174, UR4, -R177.reuse ;  /* 0x00000004aed57c23 */ /* 0x100fe200080108b1 */
[C---:B------:R-:W-:Y:S01]  /*96e0*/  HMMA.16816.F32.BF16 R132, R4.reuse, R154, R132 ;  /* 0x0000009a0484723c */ /* 0x040fe20000041884 */
[----:B------:R-:W-:Y:S01]  /*96f0*/  LDSM.16.MT88.4 R152, [R187+0x6000] ;  /* 0x00600000bb98783b */ /* 0x000fe20000004200 */
[--C-:B------:R-:W-:Y:S01]  /*9700*/  FFMA.FTZ R203, R203, UR4, -R202.reuse ;  /* 0x00000004cbcb7c23 */ /* 0x100fe200080108ca */
[----:B------:R-:W5:Y:S01]  /*9710*/  MUFU.EX2 R192, R192 ;  /* 0x000000c000c07308 */ /* 0x000f620000000800 */
[--C-:B------:R-:W-:Y:S01]  /*9720*/  FFMA.FTZ R218, R201, UR4, -R202.reuse ;  /* 0x00000004c9da7c23 */ /* 0x100fe200080108ca */
[----:B------:R-:W-:Y:S01]  /*9730*/  LDSM.16.MT88.4 R172, [R187+0x1000] ;  /* 0x00100000bbac783b */ /* 0x000fe20000004200 */
[--C-:B------:R-:W-:Y:S01]  /*9740*/  FFMA.FTZ R199, R199, UR4, -R202.reuse ;  /* 0x00000004c7c77c23 */ /* 0x100fe200080108ca */
[----:B------:R-:W-:Y:S01]  /*9750*/  FFMA.FTZ R202, R179, UR4, -R202 ;  /* 0x00000004b3ca7c23 */ /* 0x000fe200080108ca */
[C---:B--2---:R-:W-:Y:S01]  /*9760*/  HMMA.16816.F32.BF16 R68, R4.reuse, R136, R68 ;  /* 0x000000880444723c */ /* 0x044fe20000041844 */
[--C-:B------:R-:W-:Y:S01]  /*9770*/  FFMA.FTZ R200, R200, UR4, -R177.reuse ;  /* 0x00000004c8c87c23 */ /* 0x100fe200080108b1 */
[--C-:B------:R-:W-:Y:S01]  /*9780*/  FFMA.FTZ R201, R198, UR4, -R177.reuse ;  /* 0x00000004c6c97c23 */ /* 0x100fe200080108b1 */
[----:B------:R-:W-:Y:S01]  /*9790*/  MUFU.EX2 R195, R195 ;  /* 0x000000c300c37308 */ /* 0x000fe20000000800 */
[--C-:B------:R-:W-:Y:S01]  /*97a0*/  FFMA.FTZ R196, R196, UR4, -R177.reuse ;  /* 0x00000004c4c47c23 */ /* 0x100fe200080108b1 */
[----:B------:R-:W-:Y:S01]  /*97b0*/  FFMA.FTZ R215, R178, UR4, -R177 ;  /* 0x00000004b2d77c23 */ /* 0x000fe200080108b1 */
[----:B------:R-:W-:Y:S01]  /*97c0*/  FFMA.FTZ R186, R251, R3, R186 ;  /* 0x00000003fbba7223 */ /* 0x000fe200000100ba */
[----:B------:R-:W-:Y:S01]  /*97d0*/  FFMA.FTZ R185, R249, R185, R182 ;  /* 0x000000b9f9b97223 */ /* 0x000fe200000100b6 */
[----:B------:R-:W-:Y:S01]  /*97e0*/  HMMA.16816.F32.BF16 R72, R4, R138, R72 ;  /* 0x0000008a0448723c */ /* 0x000fe20000041848 */
[----:B------:R-:W2:Y:S01]  /*97f0*/  LDSM.16.MT88.4 R136, [R187+0x4000] ;  /* 0x00400000bb88783b */ /* 0x000ea20000004200 */
[----:B------:R-:W-:Y:S01]  /*9800*/  FADD.FTZ R183, R183, R186 ;  /* 0x000000bab7b77221 */ /* 0x000fe20000010000 */
[----:B------:R-:W5:Y:S01]  /*9810*/  MUFU.EX2 R194, R194 ;  /* 0x000000c200c27308 */ /* 0x000f620000000800 */
[----:B------:R-:W-:Y:S01]  /*9820*/  FADD.FTZ R180, R180, R185 ;  /* 0x000000b9b4b47221 */ /* 0x000fe20000010000 */
[----:B------:R-:W-:Y:S01]  /*9830*/  MOV R3, R2 ;  /* 0x0000000200037202 */ /* 0x000fe20000000f00 */
[----:B------:R-:W-:-:S02]  /*9840*/  FADD.FTZ R184, R184, R183 ;  /* 0x000000b7b8b87221 */ /* 0x000fc40000010000 */
[----:B---3--:R-:W-:Y:S01]  /*9850*/  HMMA.16816.F32.BF16 R84, R4, R140, R84 ;  /* 0x0000008c0454723c */ /* 0x008fe20000041854 */
[----:B------:R-:W-:Y:S01]  /*9860*/  FADD.FTZ R167, R167, R180 ;  /* 0x000000b4a7a77221 */ /* 0x000fe20000010000 */
[----:B------:R-:W-:Y:S01]  /*9870*/  FADD.FTZ R181, R181, R184 ;  /* 0x000000b8b5b57221 */ /* 0x000fe20000010000 */
[----:B------:R-:W-:Y:S02]  /*9880*/  MUFU.EX2 R211, R211 ;  /* 0x000000d300d37308 */ /* 0x000fe40000000800 */
[----:B------:R-:W-:-:S03]  /*9890*/  FADD.FTZ R164, R164, R167 ;  /* 0x000000a7a4a47221 */ /* 0x000fc60000010000 */
[C---:B------:R-:W-:Y:S01]  /*98a0*/  HMMA.16816.F32.BF16 R88, R4.reuse, R142, R88 ;  /* 0x0000008e0458723c */ /* 0x040fe20000041858 */
[----:B------:R-:W3:Y:S02]  /*98b0*/  LDSM.16.MT88.4 R140, [R176+0x1e000] ;  /* 0x01e00000b08c783b */ /* 0x000ee40000004200 */
[----:B------:R-:W5:Y:S05]  /*98c0*/  MUFU.EX2 R212, R212 ;  /* 0x000000d400d47308 */ /* 0x000f6a0000000800 */
[C---:B------:R-:W-:Y:S03]  /*98d0*/  HMMA.16816.F32.BF16 R16, R4.reuse, R20, R16 ;  /* 0x000000140410723c */ /* 0x040fe60000041810 */
[----:B------:R-:W-:Y:S05]  /*98e0*/  MUFU.EX2 R205, R205 ;  /* 0x000000cd00cd7308 */ /* 0x000fea0000000800 */
[C---:B------:R-:W-:Y:S01]  /*98f0*/  HMMA.16816.F32.BF16 R20, R4.reuse, R22, R148 ;  /* 0x000000160414723c */ /* 0x040fe20000041894 */
[----:B------:R-:W-:Y:S02]  /*9900*/  LDSM.16.MT88.4 R148, [R176+0x18800] ;  /* 0x01880000b094783b */ /* 0x000fe40000004200 */
[----:B------:R-:W-:Y:S05]  /*9910*/  MUFU.EX2 R214, R214 ;  /* 0x000000d600d67308 */ /* 0x000fea0000000800 */
[C---:B----4-:R-:W-:Y:S03]  /*9920*/  HMMA.16816.F32.BF16 R100, R4.reuse, R144, R100 ;  /* 0x000000900464723c */ /* 0x050fe60000041864 */
[----:B------:R-:W-:Y:S05]  /*9930*/  MUFU.EX2 R207, R207 ;  /* 0x000000cf00cf7308 */ /* 0x000fea0000000800 */
[C---:B--2---:R-:W-:Y:S03]  /*9940*/  HMMA.16816.F32.BF16 R92, R4.reuse, R136, R92 ;  /* 0x00000088045c723c */ /* 0x044fe6000004185c */
[----:B------:R-:W2:Y:S05]  /*9950*/  MUFU.EX2 R206, R206 ;  /* 0x000000ce00ce7308 */ /* 0x000eaa0000000800 */
[C---:B------:R-:W-:Y:S01]  /*9960*/  HMMA.16816.F32.BF16 R96, R4.reuse, R138, R96 ;  /* 0x0000008a0460723c */ /* 0x040fe20000041860 */
[----:B------:R-:W4:Y:S02]  /*9970*/  LDSM.16.MT88.4 R136, [R189+0x6000] ;  /* 0x00600000bd88783b */ /* 0x000f240000004200 */
[----:B------:R-:W-:Y:S05]  /*9980*/  MUFU.EX2 R204, R204 ;  /* 0x000000cc00cc7308 */ /* 0x000fea0000000800 */
[C---:B------:R-:W-:Y:S01]  /*9990*/  HMMA.16816.F32.BF16 R104, R4.reuse, R146, R104 ;  /* 0x000000920468723c */ /* 0x040fe20000041868 */
[----:B------:R-:W2:Y:S02]  /*99a0*/  LDSM.16.MT88.4 R144, [R220+0x18800] ;  /* 0x01880000dc90783b */ /* 0x000ea40000004200 */
[----:B------:R-:W2:Y:S05]  /*99b0*/  MUFU.EX2 R213, R213 ;  /* 0x000000d500d57308 */ /* 0x000eaa0000000800 */
[C---:B---3--:R-:W-:Y:S03]  /*99c0*/  HMMA.16816.F32.BF16 R108, R4.reuse, R140, R108 ;  /* 0x0000008c046c723c */ /* 0x048fe6000004186c */
[----:B------:R-:W-:Y:S05]  /*99d0*/  MUFU.EX2 R203, R203 ;  /* 0x000000cb00cb7308 */ /* 0x000fea0000000800 */
[C---:B------:R-:W-:Y:S01]  /*99e0*/  HMMA.16816.F32.BF16 R112, R4.reuse, R142, R112 ;  /* 0x0000008e0470723c */ /* 0x040fe20000041870 */
[----:B------:R-:W3:Y:S02]  /*99f0*/  LDSM.16.MT88.4 R140, [R189+0x800] ;  /* 0x00080000bd8c783b */ /* 0x000ee40000004200 */
[----:B------:R-:W3:Y:S05]  /*9a00*/  MUFU.EX2 R218, R218 ;  /* 0x000000da00da7308 */ /* 0x000eea0000000800 */
[C---:B------:R-:W-:Y:S03]  /*9a10*/  HMMA.16816.F32.BF16 R8, R4.reuse, R12, R8 ;  /* 0x0000000c0408723c */ /* 0x040fe60000041808 */
[----:B------:R-:W-:Y:S05]  /*9a20*/  MUFU.EX2 R199, R199 ;  /* 0x000000c700c77308 */ /* 0x000fea0000000800 */
[C---:B------:R-:W-:Y:S01]  /*9a30*/  HMMA.16816.F32.BF16 R12, R4.reuse, R14, R156 ;  /* 0x0000000e040c723c */ /* 0x040fe2000004189c */
[----:B------:R-:W-:Y:S02]  /*9a40*/  LDSM.16.MT88.4 R156, [R187+0x2800] ;  /* 0x00280000bb9c783b */ /* 0x000fe40000004200 */
[----:B------:R-:W-:Y:S05]  /*9a50*/  MUFU.EX2 R202, R202 ;  /* 0x000000ca00ca7308 */ /* 0x000fea0000000800 */
[C---:B----4-:R-:W-:Y:S03]  /*9a60*/  HMMA.16816.F32.BF16 R116, R4.reuse, R136, R116 ;  /* 0x000000880474723c */ /* 0x050fe60000041874 */
[----:B------:R-:W-:Y:S05]  /*9a70*/  MUFU.EX2 R200, R200 ;  /* 0x000000c800c87308 */ /* 0x000fea0000000800 */
[C---:B------:R-:W-:Y:S01]  /*9a80*/  HMMA.16816.F32.BF16 R120, R4.reuse, R138, R120 ;  /* 0x0000008a0478723c */ /* 0x040fe20000041878 */
[----:B------:R-:W4:Y:S02]  /*9a90*/  LDSM.16.MT88.4 R136, [R187+0x800] ;  /* 0x00080000bb88783b */ /* 0x000f240000004200 */
[----:B------:R-:W4:Y:S05]  /*9aa0*/  MUFU.EX2 R201, R201 ;  /* 0x000000c900c97308 */ /* 0x000f2a0000000800 */
[C---:B------:R-:W-:Y:S03]  /*9ab0*/  HMMA.16816.F32.BF16 R124, R4.reuse, R152, R124 ;  /* 0x00000098047c723c */ /* 0x040fe6000004187c */
[----:B------:R-:W-:Y:S05]  /*9ac0*/  MUFU.EX2 R196, R196 ;  /* 0x000000c400c47308 */ /* 0x000fea0000000800 */
[----:B------:R-:W-:Y:S01]  /*9ad0*/  HMMA.16816.F32.BF16 R4, R4, R154, R128 ;  /* 0x0000009a0404723c */ /* 0x000fe20000041880 */
[----:B-1----:R-:W-:Y:S01]  /*9ae0*/  F2FP.BF16.F32.PACK_AB R128, R191, R188 ;  /* 0x000000bcbf80723e */ /* 0x002fe200000010ff */
[----:B------:R-:W-:Y:S01]  /*9af0*/  LDSM.16.MT88.4 R152, [R220+0x1c800] ;  /* 0x01c80000dc98783b */ /* 0x000fe20000004200 */
[----:B-----5:R-:W-:Y:S01]  /*9b00*/  F2FP.BF16.F32.PACK_AB R129, R192, R197 ;  /* 0x000000c5c081723e */ /* 0x020fe200000010ff */
[----:B------:R-:W1:Y:S01]  /*9b10*/  MUFU.EX2 R215, R215 ;  /* 0x000000d700d77308 */ /* 0x000e620000000800 */
[----:B------:R-:W-:Y:S01]  /*9b20*/  F2FP.BF16.F32.PACK_AB R130, R190, R193 ;  /* 0x000000c1be82723e */ /* 0x000fe200000010ff */
[----:B------:R-:W-:Y:S01]  /*9b30*/  FADD.FTZ R188, R188, R181 ;  /* 0x000000b5bcbc7221 */ /* 0x000fe20000010000 */
[----:B------:R-:W-:Y:S01]  /*9b40*/  F2FP.BF16.F32.PACK_AB R131, R194, R195 ;  /* 0x000000c3c283723e */ /* 0x000fe200000010ff */
[----:B------:R-:W-:Y:S01]  /*9b50*/  FADD.FTZ R197, R197, R164 ;  /* 0x000000a4c5c57221 */ /* 0x000fe20000010000 */
[----:B------:R-:W-:Y:S01]  /*9b60*/  MOV R164, R208 ;  /* 0x000000d000a47202 */ /* 0x000fe20000000f00 */
[----:B------:R-:W-:-:S02]  /*9b70*/  FADD.FTZ R188, R191, R188 ;  /* 0x000000bcbfbc7221 */ /* 0x000fc40000010000 */
[----:B------:R-:W-:Y:S02]  /*9b80*/  FADD.FTZ R192, R192, R197 ;  /* 0x000000c5c0c07221 */ /* 0x000fe40000010000 */
[----:B--2---:R-:W-:Y:S01]  /*9b90*/  HMMA.16816.F32.BF16 R8, R128, R144, R8 ;  /* 0x000000908008723c */ /* 0x004fe20000041808 */
[----:B------:R-:W-:Y:S01]  /*9ba0*/  FADD.FTZ R193, R193, R188 ;  /* 0x000000bcc1c17221 */ /* 0x000fe20000010000 */
[----:B------:R-:W-:-:S03]  /*9bb0*/  FADD.FTZ R195, R195, R192 ;  /* 0x000000c0c3c37221 */ /* 0x000fc60000010000 */
        /* <DEDUP_REMOVED lines=16> */
[C---:B------:R-:W-:Y:S08]  /*9cc0*/  HMMA.16816.F32.BF16 R68, R128.reuse, R152, R68 ;  /* 0x000000988044723c */ /* 0x040ff00000041844 */
[C---:B------:R-:W-:Y:S01]  /*9cd0*/  HMMA.16816.F32.BF16 R72, R128.reuse, R154, R72 ;  /* 0x0000009a8048723c */ /* 0x040fe20000041848 */
[----:B------:R-:W1:Y:S07]  /*9ce0*/  LDSM.16.MT88.4 R152, [R176+0x1e800] ;  /* 0x01e80000b098783b */ /* 0x000e6e0000004200 */
[C---:B-----5:R-:W-:Y:S08]  /*9cf0*/  HMMA.16816.F32.BF16 R76, R128.reuse, R148, R76 ;  /* 0x00000094804c723c */ /* 0x060ff0000004184c */
[C---:B------:R-:W-:Y:S01]  /*9d00*/  HMMA.16816.F32.BF16 R80, R128.reuse, R150, R80 ;  /* 0x000000968050723c */ /* 0x040fe20000041850 */
[----:B------:R-:W-:Y:S07]  /*9d10*/  LDSM.16.MT88.4 R148, [R187+0x6800] ;  /* 0x00680000bb94783b */ /* 0x000fee0000004200 */
[C---:B---3--:R-:W-:Y:S08]  /*9d20*/  HMMA.16816.F32.BF16 R84, R128.reuse, R140, R84 ;  /* 0x0000008c8054723c */ /* 0x048ff00000041854 */
[C---:B------:R-:W-:Y:S01]  /*9d30*/  HMMA.16816.F32.BF16 R88, R128.reuse, R142, R88 ;  /* 0x0000008e8058723c */ /* 0x040fe20000041858 */
[----:B------:R-:W3:Y:S07]  /*9d40*/  LDSM.16.MT88.4 R140, [R189+0x6800] ;  /* 0x00680000bd8c783b */ /* 0x000eee0000004200 */
[C---:B------:R-:W-:Y:S08]  /*9d50*/  HMMA.16816.F32.BF16 R60, R128.reuse, R156, R60 ;  /* 0x0000009c803c723c */ /* 0x040ff0000004183c */
[C---:B------:R-:W-:Y:S01]  /*9d60*/  HMMA.16816.F32.BF16 R64, R128.reuse, R158, R64 ;  /* 0x0000009e8040723c */ /* 0x040fe20000041840 */
[----:B------:R-:W5:Y:S07]  /*9d70*/  LDSM.16.MT88.4 R156, [R220+0x19000] ;  /* 0x01900000dc9c783b */ /* 0x000f6e0000004200 */
        /* <DEDUP_REMOVED lines=8> */
[C---:B--2---:R-:W-:Y:S08]  /*9e00*/  HMMA.16816.F32.BF16 R100, R128.reuse, R144, R100 ;  /* 0x000000908064723c */ /* 0x044ff00000041864 */
        /* <DEDUP_REMOVED lines=20> */
[----:B-----5:R-:W-:Y:S01]  /*9f50*/  HMMA.16816.F32.BF16 R160, R4, R156, R8 ;  /* 0x0000009c04a0723c */ /* 0x020fe20000041808 */
        /* <DEDUP_REMOVED lines=106> */
[----:B------:R-:W-:Y:S01]  /*a600*/  IMAD.IADD R215, R165, 0x1, R210 ;  /* 0x00000001a5d77824 */ /* 0x000fe200078e02d2 */
[----:B------:R-:W-:Y:S02]  /*a610*/  IADD3 R211, PT, PT, R0, R165, RZ ;  /* 0x000000a500d37210 */ /* 0x000fe40007ffe0ff */
[----:B------:R-:W-:-:S04]  /*a620*/  UIMAD.WIDE.U32 UR12, UR14, UR8, URZ ;  /* 0x000000080e0c72a5 */ /* 0x000fc8000f8e00ff */
[----:B------:R-:W-:Y:S02]  /*a630*/  USHF.L.U32 UR4, UR12, 0x6, URZ ;  /* 0x000000060c047899 */ /* 0x000fe400080006ff */
[----:B------:R-:W-:Y:S01]  /*a640*/  UIMAD UR7, UR14, UR9, UR13 ;  /* 0x000000090e0772a4 */ /* 0x000fe2000f8e020d */
[----:B------:R-:W-:Y:S01]  /*a650*/  MOV R8, UR12 ;  /* 0x0000000c00087c02 */ /* 0x000fe20008000f00 */
[----:B------:R-:W-:Y:S01]  /*a660*/  ULEA UR4, UP0, UR8, UR4, 0x5 ;  /* 0x0000000408047291 */ /* 0x000fe2000f8028ff */
[----:B------:R-:W-:Y:S01]  /*a670*/  IMAD.U32 R9, RZ, RZ, UR13 ;  /* 0x0000000dff097e24 */ /* 0x000fe2000f8e00ff */
[----:B------:R-:W-:Y:S01]  /*a680*/  USHF.L.U64.HI UR6, UR12, 0x6, UR7 ;  /* 0x000000060c067899 */ /* 0x000fe20008010207 */
[----:B------:R-:W-:Y:S01]  /*a690*/  BAR.SYNC.DEFER_BLOCKING 0x0 ;  /* 0x0000000000007b1d */ /* 0x000fe20000010000 */
[----:B------:R-:W-:Y:S02]  /*a6a0*/  MOV R3, UR7 ;  /* 0x0000000700037c02 */ /* 0x000fe40008000f00 */
[C---:B------:R-:W-:Y:S01]  /*a6b0*/  LEA R6, P4, R8.reuse, R235, 0x7 ;  /* 0x000000eb08067211 */ /* 0x040fe200078838ff */
[----:B------:R-:W-:Y:S01]  /*a6c0*/  ULEA.HI.X UR6, UR8, UR6, UR9, 0x5, UP0 ;  /* 0x0000000608067291 */ /* 0x000fe200080f2c09 */
[----:B------:R-:W-:Y:S01]  /*a6d0*/  IMAD.U32 R4, RZ, RZ, UR4 ;  /* 0x00000004ff047e24 */ /* 0x000fe2000f8e00ff */
[----:B------:R-:W-:Y:S01]  /*a6e0*/  UISETP.GT.U32.AND UP0, UPT, UR14, UR19, UPT ;  /* 0x000000130e00728c */ /* 0x000fe2000bf04070 */
[----:B------:R-:W-:Y:S01]  /*a6f0*/  LEA.HI.X R7, R8, R234, R3, 0x7, P4 ;  /* 0x000000ea08077211 */ /* 0x000fe200020f3c03 */
[----:B------:R-:W1:Y:S02]  /*a700*/  LDCU UR4, c[0x0][0x50c] ;  /* 0x0000a180ff0477ac */ /* 0x000e640008000800 */
[----:B------:R-:W-:-:S02]  /*a710*/  MOV R3, UR6 ;  /* 0x0000000600037c02 */ /* 0x000fc40008000f00 */
        /* <DEDUP_REMOVED lines=8> */
[----:B------:R-:W-:Y:S03]  /*a7a0*/  @!P3 LDGSTS.E.BYPASS.LTC128B.128 [R238+0x18000], desc[UR26][R6.64] ;  /* 0x1800000006eebfae */ /* 0x000fe6000b981a1a */
[----:B------:R-:W-:Y:S01]  /*a7b0*/  IADD3 R214, PT, PT, R210, R3, RZ ;  /* 0x00000003d2d67210 */ /* 0x000fe20007ffe0ff */
[----:B------:R-:W-:Y:S01]  /*a7c0*/  IMAD.IADD R212, R0, 0x1, R3 ;  /* 0x0000000100d47824 */ /* 0x000fe200078e0203 */
[----:B------:R-:W-:Y:S02]  /*a7d0*/  @P3 STS.128 [R238+0x18000], RZ ;  /* 0x018000ffee003388 */ /* 0x000fe40000000c00 */
[C---:B------:R-:W-:Y:S02]  /*a7e0*/  IADD3 R213, PT, PT, R165.reuse, R214, RZ ;  /* 0x000000d6a5d57210 */ /* 0x040fe40007ffe0ff */
[----:B------:R-:W-:Y:S01]  /*a7f0*/  @!PT LDS RZ, [RZ] ;  /* 0x00000000fffff984 */ /* 0x000fe20000000800 */
[----:B------:R-:W-:Y:S01]  /*a800*/  @!PT LDS RZ, [RZ] ;  /* 0x00000000fffff984 */ /* 0x000fe20000000800 */
[----:B------:R-:W-:Y:S01]  /*a810*/  @!PT LDS RZ, [RZ] ;  /* 0x00000000fffff984 */ /* 0x000fe20000000800 */
[----:B------:R-:W-:Y:S01]  /*a820*/  @!P2 LDGSTS.E.BYPASS.LTC128B.128 [R238+0x1a000], desc[UR26][R6.64+0x80] ;  /* 0x1a00008006eeafae */ /* 0x000fe2000b981a1a */
[----:B------:R-:W-:-:S03]  /*a830*/  IADD3 R3, PT, PT, R165, R212, RZ ;  /* 0x000000d4a5037210 */ /* 0x000fc60007ffe0ff */
        /* <DEDUP_REMOVED lines=34> */
[----:B------:R-:W3:Y:S04]  /*aa60*/  LDSM.16.M88.4 R20, [R0+0x11000] ;  /* 0x011000000014783b */ /* 0x000ee80000000200 */
[----:B------:R-:W1:Y:S04]  /*aa70*/  LDSM.16.M88.4 R184, [R0+0x11800] ;  /* 0x0118000000b8783b */ /* 0x000e680000000200 */
[----:B------:R-:W-:Y:S04]  /*aa80*/  LDSM.16.M88.4 R8, [R215] ;  /* 0x00000000d708783b */ /* 0x000fe80000000200 */
[----:B------:R-:W1:Y:S04]  /*aa90*/  LDSM.16.M88.4 R16, [R211+0x10000] ;  /* 0x01000000d310783b */ /* 0x000e680000000200 */
[----:B------:R-:W1:Y:S04]  /*aaa0*/  LDSM.16.M88.4 R180, [R211+0x11000] ;  /* 0x01100000d3b4783b */ /* 0x000e680000000200 */
[----:B------:R-:W1:Y:S04]  /*aab0*/  LDSM.16.M88.4 R204, [R211+0x10800] ;  /* 0x01080000d3cc783b */ /* 0x000e680000000200 */
[----:B------:R-:W1:Y:S04]  /*aac0*/  LDSM.16.M88.4 R176, [R211+0x11800] ;  /* 0x01180000d3b0783b */ /* 0x000e680000000200 */
[----:B------:R-:W-:Y:S01]  /*aad0*/  LDSM.16.M88.4 R172, [R214] ;  /* 0x00000000d6ac783b */ /* 0x000fe20000000200 */
[C---:B----4-:R-:W-:Y:S03]  /*aae0*/  HMMA.16816.F32.BF16 R168, R192.reuse, R12, RZ ;  /* 0x0000000cc0a8723c */ /* 0x050fe600000418ff */
[----:B--2---:R-:W2:Y:S04]  /*aaf0*/  LDSM.16.M88.4 R4, [R212+0x10000] ;  /* 0x01000000d404783b */ /* 0x004ea80000000200 */
[----:B------:R-:W4:Y:S01]  /*ab00*/  LDSM.16.M88.4 R200, [R212+0x10800] ;  /* 0x01080000d4c8783b */ /* 0x000f220000000200 */
[C---:B-----5:R-:W-:Y:S03]  /*ab10*/  HMMA.16816.F32.BF16 R32, R192.reuse, R28, RZ ;  /* 0x0000001cc020723c */ /* 0x060fe600000418ff */
[----:B------:R-:W5:Y:S04]  /*ab20*/  LDSM.16.M88.4 R188, [R212+0x11000] ;  /* 0x01100000d4bc783b */ /* 0x000f680000000200 */
[----:B------:R-:W0:Y:S01]  /*ab30*/  LDGDEPBAR ;  /* 0x00000000000079af */ /* 0x000e220000000000 */
[C---:B---3--:R-:W-:Y:S08]  /*ab40*/  HMMA.16816.F32.BF16 R24, R192.reuse, R20, RZ ;  /* 0x00000014c018723c */ /* 0x048ff000000418ff */
        /* <DEDUP_REMOVED lines=8> */
[----:B------:R-:W-:Y:S04]  /*abd0*/  LDSM.16.M88.4 R12, [R213] ;  /* 0x00000000d50c783b */ /* 0x000fe80000000200 */
[----:B------:R-:W3:Y:S03]  /*abe0*/  LDSM.16.M88.4 R16, [R3+0x10000] ;  /* 0x010000000310783b */ /* 0x000ee60000000200 */
[C---:B------:R-:W-:Y:S08]  /*abf0*/  HMMA.16816.F32.BF16 R24, R8.reuse, R180, R24 ;  /* 0x000000b40818723c */ /* 0x040ff00000041818 */
[C---:B------:R-:W-:Y:S01]  /*ac00*/  HMMA.16816.F32.BF16 R20, R8.reuse, R182, R20 ;  /* 0x000000b60814723c */ /* 0x040fe20000041814 */
[----:B------:R-:W3:Y:S07]  /*ac10*/  LDSM.16.M88.4 R180, [R3+0x11000] ;  /* 0x0110000003b4783b */ /* 0x000eee0000000200 */
[C---:B------:R-:W-:Y:S08]  /*ac20*/  HMMA.16816.F32.BF16 R32, R8.reuse, R204, R32 ;  /* 0x000000cc0820723c */ /* 0x040ff00000041820 */
[C---:B------:R-:W-:Y:S01]  /*ac30*/  HMMA.16816.F32.BF16 R28, R8.reuse, R206, R28 ;  /* 0x000000ce081c723c */ /* 0x040fe2000004181c */
[----:B------:R-:W3:Y:S07]  /*ac40*/  LDSM.16.M88.4 R204, [R3+0x10800] ;  /* 0x0108000003cc783b */ /* 0x000eee0000000200 */
        /* <DEDUP_REMOVED lines=10> */
[C---:B-----5:R-:W-:Y:S08]  /*acf0*/  HMMA.16816.F32.BF16 R24, R172.reuse, R188, R24 ;  /* 0x000000bcac18723c */ /* 0x060ff00000041818 */
[C---:B------:R-:W-:Y:S01]  /*ad00*/  HMMA.16816.F32.BF16 R20, R172.reuse, R190, R20 ;  /* 0x000000beac14723c */ /* 0x040fe20000041814 */
[----:B------:R-:W5:Y:S07]  /*ad10*/  LDSM.16.M88.4 R188, [R0+0x13000] ;  /* 0x0130000000bc783b */ /* 0x000f6e0000000200 */
[C---:B-1----:R-:W-:Y:S08]  /*ad20*/  HMMA.16816.F32.BF16 R196, R172.reuse, R184, R196 ;  /* 0x000000b8acc4723c */ /* 0x042ff000000418c4 */
[----:B------:R-:W-:Y:S01]  /*ad30*/  HMMA.16816.F32.BF16 R192, R172, R186, R192 ;  /* 0x000000baacc0723c */ /* 0x000fe200000418c0 */
[----:B------:R-:W1:Y:S04]  /*ad40*/  LDSM.16.M88.4 R184, [R0+0x13800] ;  /* 0x0138000000b8783b */ /* 0x000e680000000200 */
[----:B------:R-:W-:Y:S03]  /*ad50*/  LDSM.16.M88.4 R172, [R215+0x4000] ;  /* 0x00400000d7ac783b */ /* 0x000fe60000000200 */
        /* <DEDUP_REMOVED lines=39> */
[C---:B--2---:R-:W-:Y:S08]  /*afd0*/  HMMA.16816.F32.BF16 R168, R4.reuse, R12, R168 ;  /* 0x0000000c04a8723c */ /* 0x044ff000000418a8 */
[C---:B------:R-:W-:Y:S01]  /*afe0*/  HMMA.16816.F32.BF16 R164, R4.reuse, R14, R164 ;  /* 0x0000000e04a4723c */ /* 0x040fe200000418a4 */
[----:B------:R-:W2:Y:S07]  /*aff0*/  LDSM.16.M88.4 R12, [R0+0x14000] ;  /* 0x01400000000c783b */ /* 0x000eae0000000200 */
        /* <DEDUP_REMOVED lines=10> */
[C---:B---3--:R-:W-:Y:S08]  /*b0a0*/  HMMA.16816.F32.BF16 R168, R16.reuse, R184, R168 ;  /* 0x000000b810a8723c */ /* 0x048ff000000418a8 */
[C---:B------:R-:W-:Y:S01]  /*b0b0*/  HMMA.16816.F32.BF16 R164, R16.reuse, R186, R164 ;  /* 0x000000ba10a4723c */ /* 0x040fe200000418a4 */
[----:B------:R-:W3:Y:S07]  /*b0c0*/  LDSM.16.M88.4 R184, [R211+0x14000] ;  /* 0x01400000d3b8783b */ /* 0x000eee0000000200 */
[C---:B------:R-:W-:Y:S08]  /*b0d0*/  HMMA.16816.F32.BF16 R32, R16.reuse, R180, R32 ;  /* 0x000000b41020723c */ /* 0x040ff00000041820 */
[C---:B------:R-:W-:Y:S01]  /*b0e0*/  HMMA.16816.F32.BF16 R28, R16.reuse, R182, R28 ;  /* 0x000000b6101c723c */ /* 0x040fe2000004181c */
[----:B------:R-:W5:Y:S07]  /*b0f0*/  LDSM.16.M88.4 R180, [R211+0x14800] ;  /* 0x01480000d3b4783b */ /* 0x000f6e0000000200 */
        /* <DEDUP_REMOVED lines=16> */
[C---:B------:R-:W-:Y:S08]  /*b200*/  HMMA.16816.F32.BF16 R196, R204.reuse, R200, R196 ;  /* 0x000000c8ccc4723c */ /* 0x040ff000000418c4 */
[----:B------:R-:W-:Y:S08]  /*b210*/  HMMA.16816.F32.BF16 R192, R204, R202, R192 ;  /* 0x000000caccc0723c */ /* 0x000ff000000418c0 */
[C---:B---3--:R-:W-:Y:S08]  /*b220*/  HMMA.16816.F32.BF16 R168, R188.reuse, R184, R168 ;  /* 0x000000b8bca8723c */ /* 0x048ff000000418a8 */
[C---:B------:R-:W-:Y:S01]  /*b230*/  HMMA.16816.F32.BF16 R164, R188.reuse, R186, R164 ;  /* 0x000000babca4723c */ /* 0x040fe200000418a4 */
[----:B------:R-:W2:Y:S07]  /*b240*/  LDSM.16.M88.4 R184, [R212+0x15800] ;  /* 0x01580000d4b8783b */ /* 0x000eae0000000200 */
[C---:B-----5:R-:W-:Y:S08]  /*b250*/  HMMA.16816.F32.BF16 R32, R188.reuse, R180, R32 ;  /* 0x000000b4bc20723c */ /* 0x060ff00000041820 */
[C---:B------:R-:W-:Y:S08]  /*b260*/  HMMA.16816.F32.BF16 R28, R188.reuse, R182, R28 ;  /* 0x000000b6bc1c723c */ /* 0x040ff0000004181c */
[C---:B------:R-:W-:Y:S08]  /*b270*/  HMMA.16816.F32.BF16 R24, R188.reuse, R176, R24 ;  /* 0x000000b0bc18723c */ /* 0x040ff00000041818 */
[C---:B------:R-:W-:Y:S01]  /*b280*/  HMMA.16816.F32.BF16 R180, R188.reuse, R178, R20 ;  /* 0x000000b2bcb4723c */ /* 0x040fe20000041814 */
[----:B------:R-:W-:Y:S04]  /*b290*/  LDSM.16.M88.4 R176, [R213+0x8000] ;  /* 0x00800000d5b0783b */ /* 0x000fe80000000200 */
[----:B------:R-:W-:Y:S03]  /*b2a0*/  LDSM.16.M88.4 R20, [R3+0x14000] ;  /* 0x014000000314783b */ /* 0x000fe60000000200 */
[C---:B------:R-:W-:Y:S01]  /*b2b0*/  HMMA.16816.F32.BF16 R200, R188.reuse, R172, R196 ;  /* 0x000000acbcc8723c */ /* 0x040fe200000418c4 */
[----:B------:R-:W3:Y:S07]  /*b2c0*/  LDSM.16.M88.4 R196, [R3+0x14800] ;  /* 0x0148000003c4783b */ /* 0x000eee0000000200 */
        /* <DEDUP_REMOVED lines=14> */
[----:B------:R-:W2:Y:S07]  /*b3b0*/  LDSM.16.M88.4 R16, [R0+0x17000] ;  /* 0x017000000010783b */ /* 0x000eae0000000200 */
[C---:B---3--:R-:W-:Y:S01]  /*b3c0*/  HMMA.16816.F32.BF16 R184, R176.reuse, R196, R32 ;  /* 0x000000c4b0b8723c */ /* 0x048fe20000041820 */
[----:B------:R-:W-:Y:S07]  /*b3d0*/  LDSM.16.M88.4 R32, [R215+0xc000] ;  /* 0x00c00000d720783b */ /* 0x000fee0000000200 */
[C---:B------:R-:W-:Y:S01]  /*b3e0*/  HMMA.16816.F32.BF16 R28, R176.reuse, R198, R28 ;  /* 0x000000c6b01c723c */ /* 0x040fe2000004181c */
[----:B------:R-:W-:Y:S07]  /*b3f0*/  LDSM.16.M88.4 R196, [R213+0xc000] ;  /* 0x00c00000d5c4783b */ /* 0x000fee0000000200 */
[C---:B------:R-:W-:Y:S08]  /*b400*/  HMMA.16816.F32.BF16 R168, R176.reuse, R20, R168 ;  /* 0x00000014b0a8723c */ /* 0x040ff000000418a8 */
[----:B------:R-:W-:Y:S01]  /*b410*/  HMMA.16816.F32.BF16 R164, R176, R22, R164 ;  /* 0x00000016b0a4723c */ /* 0x000fe200000418a4 */
[----:B------:R-:W3:Y:S07]  /*b420*/  LDSM.16.M88.4 R20, [R211+0x16000] ;  /* 0x01600000d314783b */ /* 0x000eee0000000200 */
[C---:B-1----:R-:W-:Y:S08]  /*b430*/  HMMA.16816.F32.BF16 R184, R188.reuse, R4, R184 ;  /* 0x00000004bcb8723c */ /* 0x042ff000000418b8 */
[----:B------:R-:W-:Y:S01]  /*b440*/  HMMA.16816.F32.BF16 R28, R188, R6, R28 ;  /* 0x00000006bc1c723c */ /* 0x000fe2000004181c */
[----:B------:R-:W1:Y:S07]  /*b450*/  LDSM.16.M88.4 R4, [R0+0x17800] ;  /* 0x017800000004783b */ /* 0x000e6e0000000200 */
[C---:B----4-:R-:W-:Y:S08]  /*b460*/  HMMA.16816.F32.BF16 R24, R176.reuse, R12, R24 ;  /* 0x0000000cb018723c */ /* 0x050ff00000041818 */
[C---:B------:R-:W-:Y:S01]  /*b470*/  HMMA.16816.F32.BF16 R180, R176.reuse, R14, R180 ;  /* 0x0000000eb0b4723c */ /* 0x040fe200000418b4 */
[----:B------:R-:W-:Y:S07]  /*b480*/  LDSM.16.M88.4 R12, [R214+0xc000] ;  /* 0x00c00000d60c783b */ /* 0x000fee0000000200 */
[C---:B-----5:R-:W-:Y:S08]  /*b490*/  HMMA.16816.F32.BF16 R200, R176.reuse, R8, R200 ;  /* 0x00000008b0c8723c */ /* 0x060ff000000418c8 */
[----:B------:R-:W-:Y:S01]  /*b4a0*/  HMMA.16816.F32.BF16 R192, R176, R10, R192 ;  /* 0x0000000ab0c0723c */ /* 0x000fe200000418c0 */
[----:B------:R-:W4:Y:S04]  /*b4b0*/  LDSM.16.M88.4 R176, [R211+0x16800] ;  /* 0x01680000d3b0783b */ /* 0x000f280000000200 */
[----:B------:R-:W5:Y:S03]  /*b4c0*/  LDSM.16.M88.4 R8, [R212+0x16000] ;  /* 0x01600000d408783b */ /* 0x000f660000000200 */
        /* <DEDUP_REMOVED lines=8> */
[----:B------:R-:W-:Y:S01]  /*b550*/  HMMA.16816.F32.BF16 R164, R32, R22, R164 ;  /* 0x0000001620a4723c */ /* 0x000fe200000418a4 */
[----:B------:R-:W3:Y:S07]  /*b560*/  LDSM.16.M88.4 R20, [R212+0x16800] ;  /* 0x01680000d414783b */ /* 0x000eee0000000200 */
[C---:B-1----:R-:W-:Y:S08]  /*b570*/  HMMA.16816.F32.BF16 R200, R188.reuse, R4, R200 ;  /* 0x00000004bcc8723c */ /* 0x042ff000000418c8 */
[----:B------:R-:W-:Y:S01]  /*b580*/  HMMA.16816.F32.BF16 R192, R188, R6, R192 ;  /* 0x00000006bcc0723c */ /* 0x000fe200000418c0 */
[----:B------:R-:W1:Y:S07]  /*b590*/  LDSM.16.M88.4 R4, [R212+0x17000] ;  /* 0x01700000d404783b */ /* 0x000e6e0000000200 */
[C---:B----4-:R-:W-:Y:S08]  /*b5a0*/  HMMA.16816.F32.BF16 R184, R32.reuse, R176, R184 ;  /* 0x000000b020b8723c */ /* 0x050ff000000418b8 */
[----:B------:R-:W-:Y:S08]  /*b5b0*/  HMMA.16816.F32.BF16 R28, R32, R178, R28 ;  /* 0x000000b2201c723c */ /* 0x000ff0000004181c */
[C---:B-----5:R-:W-:Y:S08]  /*b5c0*/  HMMA.16816.F32.BF16 R204, R12.reuse, R8, R204 ;  /* 0x000000080ccc723c */ /* 0x060ff000000418cc */
[----:B------:R-:W-:Y:S01]  /*b5d0*/  HMMA.16816.F32.BF16 R164, R12, R10, R164 ;  /* 0x0000000a0ca4723c */ /* 0x000fe200000418a4 */
[----:B------:R-:W4:Y:S07]  /*b5e0*/  LDSM.16.M88.4 R8, [R3+0x16800] ;  /* 0x016800000308783b */ /* 0x000f2e0000000200 */
[C---:B------:R-:W-:Y:S08]  /*b5f0*/  HMMA.16816.F32.BF16 R24, R32.reuse, R172, R24 ;  /* 0x000000ac2018723c */ /* 0x040ff00000041818 */
[C---:B------:R-:W-:Y:S08]  /*b600*/  HMMA.16816.F32.BF16 R180, R32.reuse, R174, R180 ;  /* 0x000000ae20b4723c */ /* 0x040ff000000418b4 */
[C---:B--2---:R-:W-:Y:S08]  /*b610*/  HMMA.16816.F32.BF16 R200, R32.reuse, R16, R200 ;  /* 0x0000001020c8723c */ /* 0x044ff000000418c8 */
[----:B------:R-:W-:Y:S01]  /*b620*/  HMMA.16816.F32.BF16 R192, R32, R18, R192 ;  /* 0x0000001220c0723c */ /* 0x000fe200000418c0 */
[----:B------:R-:W2:Y:S07]  /*b630*/  LDSM.16.M88.4 R16, [R212+0x17800] ;  /* 0x01780000d410783b */ /* 0x000eae0000000200 */
[C---:B---3--:R-:W-:Y:S08]  /*b640*/  HMMA.16816.F32.BF16 R184, R12.reuse, R20, R184 ;  /* 0x000000140cb8723c */ /* 0x048ff000000418b8 */
[C---:B------:R-:W-:Y:S01]  /*b650*/  HMMA.16816.F32.BF16 R28, R12.reuse, R22, R28 ;  /* 0x000000160c1c723c */ /* 0x040fe2000004181c */
[----:B------:R-:W3:Y:S07]  /*b660*/  LDSM.16.M88.4 R20, [R3+0x17000] ;  /* 0x017000000314783b */ /* 0x000eee0000000200 */
[C---:B-1----:R-:W-:Y:S08]  /*b670*/  HMMA.16816.F32.BF16 R24, R12.reuse, R4, R24 ;  /* 0x000000040c18723c */ /* 0x042ff00000041818 */
[----:B------:R-:W-:Y:S01]  /*b680*/  HMMA.16816.F32.BF16 R180, R12, R6, R180 ;  /* 0x000000060cb4723c */ /* 0x000fe200000418b4 */
[----:B------:R1:W5:Y:S01]  /*b690*/  LDSM.16.M88.4 R4, [R3+0x17800] ;  /* 0x017800000304783b */ /* 0x0003620000000200 */
[----:B------:R-:W-:-:S06]  /*b6a0*/  DEPBAR.LE SB0, 0x0 ;  /* 0x000080000000791a */ /* 0x000fcc0000000000 */
[C---:B------:R-:W-:Y:S08]  /*b6b0*/  HMMA.16816.F32.BF16 R204, R196.reuse, R168, R204 ;  /* 0x000000a8c4cc723c */ /* 0x040ff000000418cc */
[C---:B------:R-:W-:Y:S08]  /*b6c0*/  HMMA.16816.F32.BF16 R164, R196.reuse, R170, R164 ;  /* 0x000000aac4a4723c */ /* 0x040ff000000418a4 */
[----:B----4-:R-:W-:Y:S03]  /*b6d0*/  HMMA.16816.F32.BF16 R184, R196, R8, R184 ;  /* 0x00000008c4b8723c */ /* 0x010fe600000418b8 */
[----:B------:R-:W-:Y:S01]  /*b6e0*/  FMUL.FTZ R0, R204, UR4 ;  /* 0x00000004cc007c20 */ /* 0x000fe20008410000 */
[----:B------:R-:W-:Y:S01]  /*b6f0*/  FMUL.FTZ R32, R205, UR4 ;  /* 0x00000004cd207c20 */ /* 0x000fe20008410000 */
[----:B------:R-:W-:Y:S01]  /*b700*/  FMUL.FTZ R33, R206, UR4 ;  /* 0x00000004ce217c20 */ /* 0x000fe20008410000 */
[----:B------:R-:W-:-:S02]  /*b710*/  FMUL.FTZ R34, R207, UR4 ;  /* 0x00000004cf227c20 */ /* 0x000fc40008410000 */
[----:B--2---:R-:W-:Y:S01]  /*b720*/  HMMA.16816.F32.BF16 R200, R12, R16, R200 ;  /* 0x000000100cc8723c */ /* 0x004fe200000418c8 */
[----:B------:R-:W2:Y:S02]  /*b730*/  MUFU.TANH R0, R0 ;  /* 0x0000000000007308 */ /* 0x000ea40000002400 */
[----:B------:R-:W-:Y:S01]  /*b740*/  FMUL.FTZ R35, R164, UR4 ;  /* 0x00000004a4237c20 */ /* 0x000fe20008410000 */
[----:B------:R-:W-:Y:S01]  /*b750*/  FMUL.FTZ R8, R165, UR4 ;  /* 0x00000004a5087c20 */ /* 0x000fe20008410000 */
[----:B------:R-:W-:-:S03]  /*b760*/  FMUL.FTZ R9, R166, UR4 ;  /* 0x00000004a6097c20 */ /* 0x000fc60008410000 */
[----:B------:R-:W-:Y:S01]  /*b770*/  HMMA.16816.F32.BF16 R192, R12, R18, R192 ;  /* 0x000000120cc0723c */ /* 0x000fe200000418c0 */
[----:B------:R-:W-:Y:S01]  /*b780*/  FMUL.FTZ R12, R167, UR4 ;  /* 0x00000004a70c7c20 */ /* 0x000fe20008410000 */
[----:B------:R-:W4:Y:S01]  /*b790*/  MUFU.TANH R32, R32 ;  /* 0x0000002000207308 */ /* 0x000f220000002400 */
[----:B-1----:R-:W-:Y:S01]  /*b7a0*/  FMUL.FTZ R3, R184, UR4 ;  /* 0x00000004b8037c20 */ /* 0x002fe20008410000 */
[----:B------:R-:W-:Y:S01]  /*b7b0*/  FMUL.FTZ R13, R186, UR4 ;  /* 0x00000004ba0d7c20 */ /* 0x000fe20008410000 */
[----:B------:R-:W-:-:S03]  /*b7c0*/  FMUL.FTZ R15, R187, UR4 ;  /* 0x00000004bb0f7c20 */ /* 0x000fc60008410000 */
[C---:B------:R-:W-:Y:S01]  /*b7d0*/  HMMA.16816.F32.BF16 R28, R196.reuse, R10, R28 ;  /* 0x0000000ac41c723c */ /* 0x040fe2000004181c */
[----:B------:R-:W-:Y:S01]  /*b7e0*/  FMUL.FTZ R10, R185, UR4 ;  /* 0x00000004b90a7c20 */ /* 0x000fe20008410000 */
[----:B------:R-:W1:Y:S06]  /*b7f0*/  MUFU.TANH R33, R33 ;  /* 0x0000002100217308 */ /* 0x000e6c0000002400 */
[C---:B---3--:R-:W-:Y:S02]  /*b800*/  HMMA.16816.F32.BF16 R24, R196.reuse, R20, R24 ;  /* 0x00000014c418723c */ /* 0x048fe40000041818 */
[----:B------:R-:W3:Y:S06]  /*b810*/  MUFU.TANH R34, R34 ;  /* 0x0000002200227308 */ /* 0x000eec0000002400 */
[C---:B------:R-:W-:Y:S02]  /*b820*/  HMMA.16816.F32.BF16 R180, R196.reuse, R22, R180 ;  /* 0x00000016c4b4723c */ /* 0x040fe400000418b4 */
[----:B------:R-:W1:Y:S06]  /*b830*/  MUFU.TANH R35, R35 ;  /* 0x0000002300237308 */ /* 0x000e6c0000002400 */
[----:B-----5:R-:W-:Y:S01]  /*b840*/  HMMA.16816.F32.BF16 R200, R196, R4, R200 ;  /* 0x00000004c4c8723c */ /* 0x020fe200000418c8 */
[----:B------:R-:W-:Y:S01]  /*b850*/  VIADD R5, R209, 0xffffff40 ;  /* 0xffffff40d1057836 */ /* 0x000fe20000000000 */
[----:B------:R-:W1:Y:S01]  /*b860*/  MUFU.TANH R8, R8 ;  /* 0x0000000800087308 */ /* 0x000e620000002400 */
[----:B------:R-:W-:-:S03]  /*b870*/  IADD3 R4, PT, PT, R233, 0x8, RZ ;  /* 0x00000008e9047810 */ /* 0x000fc60007ffe0ff */
[----:B------:R-:W-:Y:S02]  /*b880*/  ISETP.GE.AND P4, PT, R5, R232, PT ;  /* 0x000000e80500720c */ /* 0x000fe40003f86270 */
[----:B------:R-:W-:Y:S01]  /*b890*/  HMMA.16816.F32.BF16 R192, R196, R6, R192 ;  /* 0x00000006c4c0723c */ /* 0x000fe200000418c0 */
[-C--:B------:R-:W-:Y:S01]  /*b8a0*/  ISETP.GT.AND P6, PT, R233, R5.reuse, PT ;  /* 0x00000005e900720c */ /* 0x080fe20003fc4270 */
[----:B------:R-:W1:Y:S01]  /*b8b0*/  MUFU.TANH R9, R9 ;  /* 0x0000000900097308 */ /* 0x000e620000002400 */
[----:B------:R-:W-:Y:S02]  /*b8c0*/  ISETP.GT.AND P5, PT, R4, R5, PT ;  /* 0x000000050400720c */ /* 0x000fe40003fa4270 */
[----:B------:R-:W-:Y:S02]  /*b8d0*/  IADD3 R7, PT, PT, R209, -0xbf, RZ ;  /* 0xffffff41d1077810 */ /* 0x000fe40007ffe0ff */
[----:B------:R-:W-:-:S03]  /*b8e0*/  P2R R6, PR, RZ, 0x10 ;  /* 0x00000010ff067803 */ /* 0x000fc60000000000 */
        /* <DEDUP_REMOVED lines=64> */
.L_x_2203:
[----:B------:R-:W-:Y:S01]  /*bcf0*/  ISETP.GE.AND P1, PT, R5, R228, PT ;  /* 0x000000e40500720c */ /* 0x000fe20003f26270 */
[----:B--2---:R-:W-:Y:S01]  /*bd00*/  FMUL.FTZ R16, R28, UR4 ;  /* 0x000000041c107c20 */ /* 0x004fe20008410000 */
[----:B------:R-:W-:Y:S01]  /*bd10*/  FSEL R0, R0, -INF , !P6 ;  /* 0xff80000000007808 */ /* 0x000fe20007000000 */
[----:B------:R-:W-:Y:S01]  /*bd20*/  FMUL.FTZ R20, R30, UR4 ;  /* 0x000000041e147c20 */ /* 0x000fe20008410000 */
[-C--:B------:R-:W-:Y:S01]  /*bd30*/  ISETP.GT.AND P2, PT, R233, R7.reuse, PT ;  /* 0x00000007e900720c */ /* 0x080fe20003f44270 */
[----:B------:R-:W-:Y:S01]  /*bd40*/  FMUL.FTZ R17, R29, UR4 ;  /* 0x000000041d117c20 */ /* 0x000fe20008410000 */
[----:B------:R-:W-:Y:S01]  /*bd50*/  ISETP.GE.AND P3, PT, R7, R232, PT ;  /* 0x000000e80700720c */ /* 0x000fe20003f66270 */
[----:B------:R-:W-:Y:S01]  /*bd60*/  FMUL.FTZ R19, R31, UR4 ;  /* 0x000000041f137c20 */ /* 0x000fe20008410000 */
[----:B------:R-:W-:Y:S01]  /*bd70*/  ISETP.GE.AND P0, PT, R7, R228, PT ;  /* 0x000000e40700720c */ /* 0x000fe20003f06270 */
[----:B------:R-:W2:Y:S01]  /*bd80*/  MUFU.TANH R16, R16 ;  /* 0x0000001000107308 */ /* 0x000ea20000002400 */
[----:B------:R-:W-:Y:S01]  /*bd90*/  ISETP.NE.AND P6, PT, R6, RZ, PT ;  /* 0x000000ff0600720c */ /* 0x000fe20003fc5270 */
[----:B------:R-:W-:Y:S01]  /*bda0*/  FMUL.FTZ R18, R24, UR4 ;  /* 0x0000000418127c20 */ /* 0x000fe20008410000 */
[----:B------:R-:W-:Y:S01]  /*bdb0*/  ISETP.GT.AND P4, PT, R4, R7, PT ;  /* 0x000000070400720c */ /* 0x000fe20003f84270 */
[----:B------:R-:W-:Y:S01]  /*bdc0*/  FMUL.FTZ R25, R25, UR4 ;  /* 0x0000000419197c20 */ /* 0x000fe20008410000 */
[----:B-1----:R-:W-:Y:S01]  /*bdd0*/  FSEL R5, R33, -INF , !P5 ;  /* 0xff80000021057808 */ /* 0x002fe20006800000 */
[----:B------:R-:W-:Y:S01]  /*bde0*/  FMUL.FTZ R26, R26, UR4 ;  /* 0x000000041a1a7c20 */ /* 0x000fe20008410000 */
[----:B------:R-:W-:Y:S01]  /*bdf0*/  IADD3 R7, PT, PT, R209, -0xb8, RZ ;  /* 0xffffff48d1077810 */ /* 0x000fe20007ffe0ff */
[----:B------:R-:W1:Y:S01]  /*be00*/  MUFU.TANH R20, R20 ;  /* 0x0000001400147308 */ /* 0x000e620000002400 */
[----:B------:R-:W-:Y:S01]  /*be10*/  FSEL R0, R0, -INF , !P6 ;  /* 0xff80000000007808 */ /* 0x000fe20007000000 */
[----:B------:R-:W-:Y:S01]  /*be20*/  FMUL.FTZ R27, R27, UR4 ;  /* 0x000000041b1b7c20 */ /* 0x000fe20008410000 */
[----:B------:R-:W-:Y:S01]  /*be30*/  FSEL R5, R5, -INF , !P1 ;  /* 0xff80000005057808 */ /* 0x000fe20004800000 */
[----:B------:R-:W-:Y:S01]  /*be40*/  FMUL.FTZ R182, R182, UR4 ;  /* 0x00000004b6b67c20 */ /* 0x000fe20008410000 */
[----:B------:R-:W-:Y:S01]  /*be50*/  FSEL R6, R32, -INF , !P2 ;  /* 0xff80000020067808 */ /* 0x000fe20005000000 */
[----:B------:R-:W-:Y:S01]  /*be60*/  FMUL.FTZ R192, R192, UR4 ;  /* 0x00000004c0c07c20 */ /* 0x000fe20008410000 */
[----:B------:R-:W-:Y:S01]  /*be70*/  ISETP.GT.AND P5, PT, R233, R7, PT ;  /* 0x00000007e900720c */ /* 0x000fe20003fa4270 */
[----:B------:R-:W3:Y:S01]  /*be80*/  MUFU.TANH R17, R17 ;  /* 0x0000001100117308 */ /* 0x000ee20000002400 */
[C---:B------:R-:W-:Y:S01]  /*be90*/  ISETP.GE.AND P6, PT, R7.reuse, R232, PT ;  /* 0x000000e80700720c */ /* 0x040fe20003fc6270 */
[----:B------:R-:W-:Y:S01]  /*bea0*/  @UP0 UIADD3 UR21, UPT, UPT, UR21, -0x4, URZ ;  /* 0xfffffffc15150890 */ /* 0x000fe2000fffe0ff */
[----:B------:R-:W-:-:S02]  /*beb0*/  ISETP.GE.AND P1, PT, R7, R228, PT ;  /* 0x000000e40700720c */ /* 0x000fc40003f26270 */
[----:B------:R-:W-:Y:S02]  /*bec0*/  ISETP.GT.AND P2, PT, R4, R7, PT ;  /* 0x000000070400720c */ /* 0x000fe40003f44270 */
[----:B------:R-:W-:Y:S01]  /*bed0*/  FSEL R7, R34, -INF , !P4 ;  /* 0xff80000022077808 */ /* 0x000fe20006000000 */
[----:B------:R-:W4:Y:S01]  /*bee0*/  MUFU.TANH R19, R19 ;  /* 0x0000001300137308 */ /* 0x000f220000002400 */
[----:B------:R-:W-:Y:S02]  /*bef0*/  IADD3 R11, PT, PT, R209, -0xb7, RZ ;  /* 0xffffff49d10b7810 */ /* 0x000fe40007ffe0ff */
[----:B------:R-:W-:Y:S02]  /*bf00*/  FSEL R6, R6, -INF , !P3 ;  /* 0xff80000006067808 */ /* 0x000fe40005800000 */
[----:B------:R-:W-:Y:S02]  /*bf10*/  FSEL R7, R7, -INF , !P0 ;  /* 0xff80000007077808 */ /* 0x000fe40004000000 */
[----:B------:R-:W-:Y:S01]  /*bf20*/  FSEL R14, R35, -INF , !P5 ;  /* 0xff800000230e7808 */ /* 0x000fe20006800000 */
[----:B------:R-:W5:Y:S01]  /*bf30*/  MUFU.TANH R18, R18 ;  /* 0x0000001200127308 */ /* 0x000f620000002400 */
[----:B------:R-:W-:-:S02]  /*bf40*/  ISETP.GT.AND P3, PT, R233, R11, PT ;  /* 0x0000000be900720c */ /* 0x000fc40003f64270 */
[C---:B------:R-:W-:Y:S02]  /*bf50*/  ISETP.GE.AND P4, PT, R11.reuse, R232, PT ;  /* 0x000000e80b00720c */ /* 0x040fe40003f86270 */
[----:B------:R-:W-:Y:S02]  /*bf60*/  ISETP.GE.AND P0, PT, R11, R228, PT ;  /* 0x000000e40b00720c */ /* 0x000fe40003f06270 */
[----:B------:R-:W-:Y:S02]  /*bf70*/  ISETP.GT.AND P5, PT, R4, R11, PT ;  /* 0x0000000b0400720c */ /* 0x000fe40003fa4270 */
[----:B------:R-:W-:Y:S02]  /*bf80*/  IADD3 R11, PT, PT, R209, -0xb0, RZ ;  /* 0xffffff50d10b7810 */ /* 0x000fe40007ffe0ff */
[----:B------:R-:W-:Y:S02]  /*bf90*/  FSEL R9, R9, -INF , !P2 ;  /* 0xff80000009097808 */ /* 0x000fe40005000000 */
[----:B------:R-:W-:-:S02]  /*bfa0*/  ISETP.GT.AND P2, PT, R233, R11, PT ;  /* 0x0000000be900720c */ /* 0x000fc40003f44270 */
[----:B------:R-:W-:Y:S02]  /*bfb0*/  FSEL R8, R8, -INF , !P3 ;  /* 0xff80000008087808 */ /* 0x000fe40005800000 */
[----:B------:R-:W-:Y:S02]  /*bfc0*/  ISETP.GT.AND P3, PT, R4, R11, PT ;  /* 0x0000000b0400720c */ /* 0x000fe40003f64270 */
[----:B------:R-:W-:Y:S02]  /*bfd0*/  IADD3 R21, PT, PT, R209, -0xaf, RZ ;  /* 0xffffff51d1157810 */ /* 0x000fe40007ffe0ff */
[----:B------:R-:W-:Y:S02]  /*bfe0*/  FSEL R14, R14, -INF , !P6 ;  /* 0xff8000000e0e7808 */ /* 0x000fe40007000000 */
[----:B------:R-:W-:Y:S02]  /*bff0*/  FSEL R9, R9, -INF , !P1 ;  /* 0xff80000009097808 */ /* 0x000fe40004800000 */
[----:B------:R-:W-:-:S02]  /*c000*/  ISETP.GE.AND P6, PT, R11, R232, PT ;  /* 0x000000e80b00720c */ /* 0x000fc40003fc6270 */
[----:B------:R-:W-:Y:S02]  /*c010*/  ISETP.GE.AND P1, PT, R11, R228, PT ;  /* 0x000000e40b00720c */ /* 0x000fe40003f26270 */
[----:B------:R-:W-:Y:S02]  /*c020*/  FSEL R11, R12, -INF , !P5 ;  /* 0xff8000000c0b7808 */ /* 0x000fe40006800000 */
[----:B------:R-:W-:Y:S01]  /*c030*/  FSEL R190, R3, -INF , !P2 ;  /* 0xff80000003be7808 */ /* 0x000fe20005000000 */
[----:B------:R-:W5:Y:S01]  /*c040*/  MUFU.TANH R12, R25 ;  /* 0x00000019000c7308 */ /* 0x000f620000002400 */
[----:B------:R-:W-:Y:S02]  /*c050*/  ISETP.GT.AND P2, PT, R4, R21, PT ;  /* 0x000000150400720c */ /* 0x000fe40003f44270 */
[----:B------:R-:W-:Y:S02]  /*c060*/  IADD3 R3, PT, PT, R209, -0xa8, RZ ;  /* 0xffffff58d1037810 */ /* 0x000fe40007ffe0ff */
[----:B------:R-:W-:-:S02]  /*c070*/  FSEL R13, R13, -INF , !P3 ;  /* 0xff8000000d0d7808 */ /* 0x000fc40005800000 */
[----:B------:R-:W-:Y:S02]  /*c080*/  FSEL R8, R8, -INF , !P4 ;  /* 0xff80000008087808 */ /* 0x000fe40006000000 */
[----:B------:R-:W-:Y:S02]  /*c090*/  ISETP.GT.AND P4, PT, R233, R21, PT ;  /* 0x00000015e900720c */ /* 0x000fe40003f84270 */
[----:B------:R-:W-:Y:S02]  /*c0a0*/  FSEL R11, R11, -INF , !P0 ;  /* 0xff8000000b0b7808 */ /* 0x000fe40004000000 */
[----:B------:R-:W-:Y:S02]  /*c0b0*/  ISETP.GE.AND P0, PT, R21, R228, PT ;  /* 0x000000e41500720c */ /* 0x000fe40003f06270 */
[----:B------:R-:W-:Y:S02]  /*c0c0*/  ISETP.GT.AND P3, PT, R233, R3, PT ;  /* 0x00000003e900720c */ /* 0x000fe40003f64270 */
[----:B------:R-:W-:-:S02]  /*c0d0*/  FSEL R207, R13, -INF , !P1 ;  /* 0xff8000000dcf7808 */ /* 0x000fc40004800000 */
[----:B------:R-:W-:Y:S02]  /*c0e0*/  FSEL R15, R15, -INF , !P2 ;  /* 0xff8000000f0f7808 */ /* 0x000fe40005000000 */
[-C--:B------:R-:W-:Y:S02]  /*c0f0*/  ISETP.GE.AND P5, PT, R21, R232.reuse, PT ;  /* 0x000000e81500720c */ /* 0x080fe40003fa6270 */
[----:B------:R-:W-:Y:S01]  /*c100*/  IADD3 R13, PT, PT, R209, -0xa7, RZ ;  /* 0xffffff59d10d7810 */ /* 0x000fe20007ffe0ff */
[----:B------:R-:W5:Y:S01]  /*c110*/  MUFU.TANH R21, R26 ;  /* 0x0000001a00157308 */ /* 0x000f620000002400 */
[----:B------:R-:W-:Y:S02]  /*c120*/  FSEL R190, R190, -INF , !P6 ;  /* 0xff800000bebe7808 */ /* 0x000fe40007000000 */
[----:B------:R-:W-:Y:S02]  /*c130*/  FSEL R188, R10, -INF , !P4 ;  /* 0xff8000000abc7808 */ /* 0x000fe40006000000 */
[----:B------:R-:W-:-:S02]  /*c140*/  ISETP.GE.AND P6, PT, R3, R232, PT ;  /* 0x000000e80300720c */ /* 0x000fc40003fc6270 */
[----:B------:R-:W-:Y:S01]  /*c150*/  ISETP.GE.AND P1, PT, R3, R228, PT ;  /* 0x000000e40300720c */ /* 0x000fe20003f26270 */
[----:B------:R-:W5:Y:S01]  /*c160*/  MUFU.TANH R10, R27 ;  /* 0x0000001b000a7308 */ /* 0x000f620000002400 */
[----:B------:R-:W-:Y:S01]  /*c170*/  ISETP.GT.AND P4, PT, R4, R3, PT ;  /* 0x000000030400720c */ /* 0x000fe20003f84270 */
[----:B------:R-:W-:Y:S01]  /*c180*/  FMUL.FTZ R3, R180, UR4 ;  /* 0x00000004b4037c20 */ /* 0x000fe20008410000 */
[----:B------:R-:W-:Y:S02]  /*c190*/  FSEL R197, R15, -INF , !P0 ;  /* 0xff8000000fc57808 */ /* 0x000fe40004000000 */
[----:B--2---:R-:W-:Y:S02]  /*c1a0*/  FSEL R16, R16, -INF , !P3 ;  /* 0xff80000010107808 */ /* 0x004fe40005800000 */
[-C--:B------:R-:W-:Y:S01]  /*c1b0*/  ISETP.GT.AND P2, PT, R233, R13.reuse, PT ;  /* 0x0000000de900720c */ /* 0x080fe20003f44270 */
[----:B------:R-:W2:Y:S01]  /*c1c0*/  MUFU.TANH R3, R3 ;  /* 0x0000000300037308 */ /* 0x000ea20000002400 */
[----:B------:R-:W-:-:S02]  /*c1d0*/  ISETP.GT.AND P3, PT, R4, R13, PT ;  /* 0x0000000d0400720c */ /* 0x000fc40003f64270 */
[----:B------:R-:W-:Y:S02]  /*c1e0*/  IADD3 R15, PT, PT, R209, -0xa0, RZ ;  /* 0xffffff60d10f7810 */ /* 0x000fe40007ffe0ff */
[----:B------:R-:W-:Y:S02]  /*c1f0*/  FSEL R188, R188, -INF , !P5 ;  /* 0xff800000bcbc7808 */ /* 0x000fe40006800000 */
[----:B-1----:R-:W-:Y:S02]  /*c200*/  FSEL R20, R20, -INF , !P4 ;  /* 0xff80000014147808 */ /* 0x002fe40006000000 */
[C---:B------:R-:W-:Y:S02]  /*c210*/  ISETP.GE.AND P5, PT, R13.reuse, R232, PT ;  /* 0x000000e80d00720c */ /* 0x040fe40003fa6270 */
[----:B------:R-:W-:Y:S01]  /*c220*/  ISETP.GE.AND P0, PT, R13, R228, PT ;  /* 0x000000e40d00720c */ /* 0x000fe20003f06270 */
[----:B------:R-:W-:Y:S01]  /*c230*/  FMUL.FTZ R13, R181, UR4 ;  /* 0x00000004b50d7c20 */ /* 0x000fe20008410000 */
[----:B------:R-:W-:-:S02]  /*c240*/  ISETP.GT.AND P4, PT, R233, R15, PT ;  /* 0x0000000fe900720c */ /* 0x000fc40003f84270 */
[----:B---3--:R-:W-:Y:S02]  /*c250*/  FSEL R168, R17, -INF , !P2 ;  /* 0xff80000011a87808 */ /* 0x008fe40005000000 */
[----:B----4-:R-:W-:Y:S01]  /*c260*/  FSEL R19, R19, -INF , !P3 ;  /* 0xff80000013137808 */ /* 0x010fe20005800000 */
[----:B------:R-:W-:Y:S01]  /*c270*/  MUFU.TANH R13, R13 ;  /* 0x0000000d000d7308 */ /* 0x000fe20000002400 */
[----:B------:R-:W-:Y:S02]  /*c280*/  IADD3 R17, PT, PT, R209, -0x9f, RZ ;  /* 0xffffff61d1117810 */ /* 0x000fe40007ffe0ff */
[----:B------:R-:W-:Y:S02]  /*c290*/  FSEL R168, R168, -INF , !P5 ;  /* 0xff800000a8a87808 */ /* 0x000fe40006800000 */
[----:B------:R-:W-:Y:S02]  /*c2a0*/  FSEL R169, R19, -INF , !P0 ;  /* 0xff80000013a97808 */ /* 0x000fe40004000000 */
[----:B-----5:R-:W-:-:S02]  /*c2b0*/  FSEL R18, R18, -INF , !P4 ;  /* 0xff80000012127808 */ /* 0x020fc40006000000 */
[-C--:B------:R-:W-:Y:S02]  /*c2c0*/  ISETP.GT.AND P3, PT, R233, R17.reuse, PT ;  /* 0x00000011e900720c */ /* 0x080fe40003f64270 */
[C---:B------:R-:W-:Y:S02]  /*c2d0*/  ISETP.GE.AND P5, PT, R17.reuse, R232, PT ;  /* 0x000000e81100720c */ /* 0x040fe40003fa6270 */
[----:B------:R-:W-:Y:S02]  /*c2e0*/  ISETP.GE.AND P0, PT, R17, R228, PT ;  /* 0x000000e41100720c */ /* 0x000fe40003f06270 */
[----:B------:R-:W-:Y:S01]  /*c2f0*/  ISETP.GT.AND P4, PT, R4, R17, PT ;  /* 0x000000110400720c */ /* 0x000fe20003f84270 */
[----:B------:R-:W-:Y:S01]  /*c300*/  FMUL.FTZ R17, R200, UR4 ;  /* 0x00000004c8117c20 */ /* 0x000fe20008410000 */
[----:B------:R-:W-:Y:S02]  /*c310*/  ISETP.GT.AND P2, PT, R4, R15, PT ;  /* 0x0000000f0400720c */ /* 0x000fe40003f44270 */
[----:B------:R-:W-:Y:S01]  /*c320*/  FSEL R170, R16, -INF , !P6 ;  /* 0xff80000010aa7808 */ /* 0x000fe20007000000 */
[----:B------:R-:W-:Y:S01]  /*c330*/  FMUL.FTZ R16, R183, UR4 ;  /* 0x00000004b7107c20 */ /* 0x000fe20008410000 */
[----:B------:R-:W-:Y:S01]  /*c340*/  ISETP.GE.AND P6, PT, R15, R232, PT ;  /* 0x000000e80f00720c */ /* 0x000fe20003fc6270 */
[----:B------:R-:W-:Y:S01]  /*c350*/  MUFU.TANH R17, R17 ;  /* 0x0000001100117308 */ /* 0x000fe20000002400 */
[----:B------:R-:W-:-:S02]  /*c360*/  FSEL R171, R20, -INF , !P1 ;  /* 0xff80000014ab7808 */ /* 0x000fc40004800000 */
[----:B------:R-:W-:Y:S02]  /*c370*/  FSEL R12, R12, -INF , !P3 ;  /* 0xff8000000c0c7808 */ /* 0x000fe40005800000 */
[----:B------:R-:W-:Y:S02]  /*c380*/  ISETP.GE.AND P1, PT, R15, R228, PT ;  /* 0x000000e40f00720c */ /* 0x000fe40003f26270 */
[----:B------:R-:W-:Y:S01]  /*c390*/  FSEL R21, R21, -INF , !P2 ;  /* 0xff80000015157808 */ /* 0x000fe20005000000 */
[----:B------:R-:W1:Y:S01]  /*c3a0*/  MUFU.TANH R15, R182 ;  /* 0x000000b6000f7308 */ /* 0x000e620000002400 */
[----:B------:R-:W-:Y:S02]  /*c3b0*/  IADD3 R19, PT, PT, R209, -0x98, RZ ;  /* 0xffffff68d1137810 */ /* 0x000fe40007ffe0ff */
[----:B------:R-:W-:Y:S01]  /*c3c0*/  FSEL R206, R18, -INF , !P6 ;  /* 0xff80000012ce7808 */ /* 0x000fe20007000000 */
[----:B------:R-:W-:Y:S01]  /*c3d0*/  FMUL.FTZ R18, R201, UR4 ;  /* 0x00000004c9127c20 */ /* 0x000fe20008410000 */
[----:B------:R-:W-:Y:S01]  /*c3e0*/  FSEL R204, R12, -INF , !P5 ;  /* 0xff8000000ccc7808 */ /* 0x000fe20006800000 */
[----:B------:R-:W-:Y:S01]  /*c3f0*/  FMUL.FTZ R12, R202, UR4 ;  /* 0x00000004ca0c7c20 */ /* 0x000fe20008410000 */
[----:B------:R-:W-:Y:S01]  /*c400*/  FSEL R205, R21, -INF , !P1 ;  /* 0xff80000015cd7808 */ /* 0x000fe20004800000 */
[----:B------:R-:W3:Y:S01]  /*c410*/  MUFU.TANH R16, R16 ;  /* 0x0000001000107308 */ /* 0x000ee20000002400 */
[----:B------:R-:W-:-:S02]  /*c420*/  ISETP.GT.AND P2, PT, R233, R19, PT ;  /* 0x00000013e900720c */ /* 0x000fc40003f44270 */
[C---:B------:R-:W-:Y:S02]  /*c430*/  ISETP.GE.AND P6, PT, R19.reuse, R232, PT ;  /* 0x000000e81300720c */ /* 0x040fe40003fc6270 */
[----:B------:R-:W-:Y:S02]  /*c440*/  ISETP.GE.AND P1, PT, R19, R228, PT ;  /* 0x000000e41300720c */ /* 0x000fe40003f26270 */
[----:B------:R-:W-:Y:S01]  /*c450*/  ISETP.GT.AND P3, PT, R4, R19, PT ;  /* 0x000000130400720c */ /* 0x000fe20003f64270 */
[----:B------:R-:W4:Y:S01]  /*c460*/  MUFU.TANH R12, R12 ;  /* 0x0000000c000c7308 */ /* 0x000f220000002400 */
[----:B------:R-:W-:Y:S02]  /*c470*/  FSEL R201, R10, -INF , !P4 ;  /* 0xff8000000ac97808 */ /* 0x000fe40006000000 */
[----:B------:R-:W-:Y:S02]  /*c480*/  IADD3 R19, PT, PT, R209, -0x97, RZ ;  /* 0xffffff69d1137810 */ /* 0x000fe40007ffe0ff */
[----:B------:R-:W-:-:S02]  /*c490*/  FSEL R201, R201, -INF , !P0 ;  /* 0xff800000c9c97808 */ /* 0x000fc40004000000 */
[----:B--2---:R-:W-:Y:S01]  /*c4a0*/  FSEL R174, R3, -INF , !P2 ;  /* 0xff80000003ae7808 */ /* 0x004fe20005000000 */
[----:B------:R2:W5:Y:S01]  /*c4b0*/  MUFU.TANH R10, R18 ;  /* 0x00000012000a7308 */ /* 0x0005620000002400 */
[-C--:B------:R-:W-:Y:S01]  /*c4c0*/  ISETP.GT.AND P4, PT, R233, R19.reuse, PT ;  /* 0x00000013e900720c */ /* 0x080fe20003f84270 */
[----:B------:R-:W-:Y:S01]  /*c4d0*/  FMUL.FTZ R3, R203, UR4 ;  /* 0x00000004cb037c20 */ /* 0x000fe20008410000 */
[C---:B------:R-:W-:Y:S02]  /*c4e0*/  ISETP.GE.AND P5, PT, R19.reuse, R232, PT ;  /* 0x000000e81300720c */ /* 0x040fe40003fa6270 */
[----:B------:R-:W-:Y:S02]  /*c4f0*/  ISETP.GE.AND P0, PT, R19, R228, PT ;  /* 0x000000e41300720c */ /* 0x000fe40003f06270 */
[----:B------:R-:W-:Y:S01]  /*c500*/  ISETP.GT.AND P2, PT, R4, R19, PT ;  /* 0x000000130400720c */ /* 0x000fe20003f44270 */
[----:B------:R-:W-:Y:S01]  /*c510*/  MUFU.TANH R3, R3 ;  /* 0x0000000300037308 */ /* 0x000fe20000002400 */
[----:B------:R-:W-:-:S02]  /*c520*/  IADD3 R19, PT, PT, R209, -0x90, RZ ;  /* 0xffffff70d1137810 */ /* 0x000fc40007ffe0ff */
[----:B------:R-:W-:Y:S02]  /*c530*/  FSEL R174, R174, -INF , !P6 ;  /* 0xff800000aeae7808 */ /* 0x000fe40007000000 */
[----:B------:R-:W-:Y:S02]  /*c540*/  ISETP.GT.AND P6, PT, R233, R19, PT ;  /* 0x00000013e900720c */ /* 0x000fe40003fc4270 */
[----:B-1----:R-:W-:Y:S02]  /*c550*/  FSEL R15, R15, -INF , !P3 ;  /* 0xff8000000f0f7808 */ /* 0x002fe40005800000 */
[----:B------:R-:W-:Y:S01]  /*c560*/  FSEL R200, R17, -INF , !P6 ;  /* 0xff80000011c87808 */ /* 0x000fe20007000000 */
[----:B--2---:R-:W-:Y:S01]  /*c570*/  FMUL.FTZ R18, R194, UR4 ;  /* 0x00000004c2127c20 */ /* 0x004fe20008410000 */
[----:B------:R-:W1:Y:S01]  /*c580*/  MUFU.TANH R17, R192 ;  /* 0x000000c000117308 */ /* 0x000e620000002400 */
[----:B------:R-:W-:Y:S02]  /*c590*/  FSEL R172, R13, -INF , !P4 ;  /* 0xff8000000dac7808 */ /* 0x000fe40006000000 */
[----:B---3--:R-:W-:-:S02]  /*c5a0*/  FSEL R16, R16, -INF , !P2 ;  /* 0xff80000010107808 */ /* 0x008fc40005000000 */
[C---:B------:R-:W-:Y:S02]  /*c5b0*/  ISETP.GE.AND P3, PT, R19.reuse, R232, PT ;  /* 0x000000e81300720c */ /* 0x040fe40003f66270 */
[----:B------:R-:W-:Y:S01]  /*c5c0*/  ISETP.GE.AND P4, PT, R19, R228, PT ;  /* 0x000000e41300720c */ /* 0x000fe20003f86270 */
[----:B------:R-:W-:Y:S01]  /*c5d0*/  MUFU.TANH R18, R18 ;  /* 0x0000001200127308 */ /* 0x000fe20000002400 */
[----:B------:R-:W-:Y:S01]  /*c5e0*/  ISETP.GT.AND P2, PT, R4, R19, PT ;  /* 0x000000130400720c */ /* 0x000fe20003f44270 */
[----:B------:R-:W-:Y:S01]  /*c5f0*/  FMUL.FTZ R19, R193, UR4 ;  /* 0x00000004c1137c20 */ /* 0x000fe20008410000 */
[----:B------:R-:W-:Y:S02]  /*c600*/  IADD3 R13, PT, PT, R209, -0x8f, RZ ;  /* 0xffffff71d10d7810 */ /* 0x000fe40007ffe0ff */
[----:B------:R-:W-:Y:S02]  /*c610*/  FSEL R172, R172, -INF , !P5 ;  /* 0xff800000acac7808 */ /* 0x000fe40006800000 */
[----:B------:R-:W-:Y:S01]  /*c620*/  FSEL R200, R200, -INF , !P3 ;  /* 0xff800000c8c87808 */ /* 0x000fe20005800000 */
[----:B------:R-:W2:Y:S01]  /*c630*/  MUFU.TANH R19, R19 ;  /* 0x0000001300137308 */ /* 0x000ea20000002400 */
[----:B----4-:R-:W-:-:S02]  /*c640*/  FSEL R12, R12, -INF , !P2 ;  /* 0xff8000000c0c7808 */ /* 0x010fc40005000000 */
[-C--:B------:R-:W-:Y:S02]  /*c650*/  ISETP.GT.AND P5, PT, R233, R13.reuse, PT ;  /* 0x0000000de900720c */ /* 0x080fe40003fa4270 */
[C---:B------:R-:W-:Y:S02]  /*c660*/  ISETP.GE.AND P6, PT, R13.reuse, R232, PT ;  /* 0x000000e80d00720c */ /* 0x040fe40003fc6270 */
[----:B------:R-:W-:Y:S02]  /*c670*/  ISETP.GE.AND P3, PT, R13, R228, PT ;  /* 0x000000e40d00720c */ /* 0x000fe40003f66270 */
[----:B------:R-:W-:Y:S02]  /*c680*/  ISETP.GT.AND P2, PT, R4, R13, PT ;  /* 0x0000000d0400720c */ /* 0x000fe40003f44270 */
[----:B------:R-:W-:Y:S02]  /*c690*/  IADD3 R13, PT, PT, R209, -0x88, RZ ;  /* 0xffffff78d10d7810 */ /* 0x000fe40007ffe0ff */
[----:B-----5:R-:W-:-:S02]  /*c6a0*/  FSEL R10, R10, -INF , !P5 ;  /* 0xff8000000a0a7808 */ /* 0x020fc40006800000 */
[----:B------:R-:W-:Y:S02]  /*c6b0*/  ISETP.GT.AND P5, PT, R233, R13, PT ;  /* 0x0000000de900720c */ /* 0x000fe40003fa4270 */
[----:B------:R-:W-:Y:S02]  /*c6c0*/  IADD3 R209, PT, PT, R209, -0x87, RZ ;  /* 0xffffff79d1d17810 */ /* 0x000fe40007ffe0ff */
[----:B-1----:R-:W-:Y:S01]  /*c6d0*/  FSEL R182, R17, -INF , !P5 ;  /* 0xff80000011b67808 */ /* 0x002fe20006800000 */
[----:B------:R-:W-:Y:S01]  /*c6e0*/  FMUL.FTZ R17, R195, UR4 ;  /* 0x00000004c3117c20 */ /* 0x000fe20008410000 */
[----:B------:R-:W-:Y:S01]  /*c6f0*/  FSEL R202, R10, -INF , !P6 ;  /* 0xff8000000aca7808 */ /* 0x000fe20007000000 */
[----:B------:R-:W1:Y:S01]  /*c700*/  LDCU UR4, c[0x0][0x45c] ;  /* 0x00008b80ff0477ac */ /* 0x000e620008000800 */
[----:B------:R-:W-:Y:S02]  /*c710*/  FMNMX3.FTZ R10, R2, R5, R7, !PT ;  /* 0x00000005020a7276 */ /* 0x000fe40007810007 */
[----:B------:R-:W-:Y:S01]  /*c720*/  ISETP.GE.AND P6, PT, R13, R232, PT ;  /* 0x000000e80d00720c */ /* 0x000fe20003fc6270 */
[----:B------:R-:W3:Y:S01]  /*c730*/  MUFU.TANH R17, R17 ;  /* 0x0000001100117308 */ /* 0x000ee20000002400 */
[----:B------:R-:W-:-:S02]  /*c740*/  ISETP.GT.AND P5, PT, R233, R209, PT ;  /* 0x000000d1e900720c */ /* 0x000fc40003fa4270 */
[----:B------:R-:W-:Y:S02]  /*c750*/  FMNMX3.FTZ R21, R208, R0, R6, !PT ;  /* 0x00000000d0157276 */ /* 0x000fe40007810006 */
[----:B------:R-:W-:Y:S02]  /*c760*/  FMNMX3.FTZ R10, R10, R9, R11, !PT ;  /* 0x000000090a0a7276 */ /* 0x000fe4000781000b */
[----:B------:R-:W-:Y:S02]  /*c770*/  FSEL R182, R182, -INF , !P6 ;  /* 0xff800000b6b67808 */ /* 0x000fe40007000000 */
[----:B------:R-:W-:Y:S02]  /*c780*/  ISETP.GE.AND P6, PT, R209, R232, PT ;  /* 0x000000e8d100720c */ /* 0x000fe40003fc6270 */
[----:B--2---:R-:W-:Y:S02]  /*c790*/  FSEL R180, R19, -INF , !P5 ;  /* 0xff80000013b47808 */ /* 0x004fe40006800000 */
[----:B------:R-:W-:-:S02]  /*c7a0*/  FMNMX3.FTZ R21, R21, R14, R8, !PT ;  /* 0x0000000e15157276 */ /* 0x000fc40007810008 */
[----:B------:R-:W-:Y:S02]  /*c7b0*/  FMNMX3.FTZ R20, R10, R207, R197, !PT ;  /* 0x000000cf0a147276 */ /* 0x000fe400078100c5 */
[----:B------:R-:W-:Y:S02]  /*c7c0*/  FSEL R180, R180, -INF , !P6 ;  /* 0xff800000b4b47808 */ /* 0x000fe40007000000 */
[----:B------:R-:W-:Y:S02]  /*c7d0*/  FSEL R175, R15, -INF , !P1 ;  /* 0xff8000000faf7808 */ /* 0x000fe40004800000 */
[C---:B------:R-:W-:Y:S02]  /*c7e0*/  ISETP.GT.AND P6, PT, R4.reuse, R13, PT ;  /* 0x0000000d0400720c */ /* 0x040fe40003fc4270 */
[----:B------:R-:W-:Y:S02]  /*c7f0*/  ISETP.GT.AND P1, PT, R4, R209, PT ;  /* 0x000000d10400720c */ /* 0x000fe40003f24270 */
[----:B------:R-:W-:-:S02]  /*c800*/  FMNMX3.FTZ R21, R21, R190, R188, !PT ;  /* 0x000000be15157276 */ /* 0x000fc400078100bc */
[----:B------:R-:W-:Y:S02]  /*c810*/  FMNMX3.FTZ R4, R20, R171, R169, !PT ;  /* 0x000000ab14047276 */ /* 0x000fe400078100a9 */
[----:B------:R-:W-:Y:S02]  /*c820*/  FMNMX3.FTZ R21, R21, R170, R168, !PT ;  /* 0x000000aa15157276 */ /* 0x000fe400078100a8 */
[----:B------:R-:W-:Y:S02]  /*c830*/  FSEL R181, R3, -INF , !P2 ;  /* 0xff80000003b57808 */ /* 0x000fe40005000000 */
[----:B------:R-:W-:Y:S02]  /*c840*/  FSEL R173, R16, -INF , !P0 ;  /* 0xff80000010ad7808 */ /* 0x000fe40004000000 */
[----:B------:R-:W-:Y:S02]  /*c850*/  FMNMX3.FTZ R4, R4, R205, R201, !PT ;  /* 0x000000cd04047276 */ /* 0x000fe400078100c9 */
[----:B------:R-:W-:-:S02]  /*c860*/  FMNMX3.FTZ R21, R21, R206, R204, !PT ;  /* 0x000000ce15157276 */ /* 0x000fc400078100cc */
[-C--:B------:R-:W-:Y:S02]  /*c870*/  ISETP.GE.AND P5, PT, R13, R228.reuse, PT ;  /* 0x000000e40d00720c */ /* 0x080fe40003fa6270 */
[----:B------:R-:W-:Y:S02]  /*c880*/  ISETP.GE.AND P2, PT, R209, R228, PT ;  /* 0x000000e4d100720c */ /* 0x000fe40003f46270 */
[----:B------:R-:W-:Y:S02]  /*c890*/  FSEL R18, R18, -INF , !P6 ;  /* 0xff80000012127808 */ /* 0x000fe40007000000 */
[----:B---3--:R-:W-:Y:S02]  /*c8a0*/  FSEL R17, R17, -INF , !P1 ;  /* 0xff80000011117808 */ /* 0x008fe40004800000 */
[----:B------:R-:W-:Y:S02]  /*c8b0*/  FSEL R183, R12, -INF , !P4 ;  /* 0xff8000000cb77808 */ /* 0x000fe40006000000 */
[----:B------:R-:W-:-:S02]  /*c8c0*/  FSEL R181, R181, -INF , !P3 ;  /* 0xff800000b5b57808 */ /* 0x000fc40005800000 */
[----:B------:R-:W-:Y:S02]  /*c8d0*/  FMNMX3.FTZ R4, R4, R175, R173, !PT ;  /* 0x000000af04047276 */ /* 0x000fe400078100ad */
[----:B------:R-:W-:Y:S02]  /*c8e0*/  FMNMX3.FTZ R19, R21, R174, R172, !PT ;  /* 0x000000ae15137276 */ /* 0x000fe400078100ac */
[----:B------:R-:W-:Y:S02]  /*c8f0*/  FSEL R179, R18, -INF , !P5 ;  /* 0xff80000012b37808 */ /* 0x000fe40006800000 */
[----:B------:R-:W-:Y:S02]  /*c900*/  FSEL R177, R17, -INF , !P2 ;  /* 0xff80000011b17808 */ /* 0x000fe40005000000 */
[----:B------:R-:W-:Y:S02]  /*c910*/  FMNMX3.FTZ R4, R4, R183, R181, !PT ;  /* 0x000000b704047276 */ /* 0x000fe400078100b5 */
[----:B------:R-:W-:-:S02]  /*c920*/  FMNMX3.FTZ R19, R19, R200, R202, !PT ;  /* 0x000000c813137276 */ /* 0x000fc400078100ca */
[----:B------:R-:W-:Y:S02]  /*c930*/  FMNMX3.FTZ R15, R4, R179, R177, !PT ;  /* 0x000000b3040f7276 */ /* 0x000fe400078100b1 */
[----:B------:R-:W-:Y:S02]  /*c940*/  FMNMX3.FTZ R10, R19, R182, R180, !PT ;  /* 0x000000b6130a7276 */ /* 0x000fe400078100b4 */
[C---:B------:R-:W-:Y:S01]  /*c950*/  IADD3 R16, PT, PT, R220.reuse, 0x18000, RZ ;  /* 0x00018000dc107810 */ /* 0x040fe20007ffe0ff */
[----:B------:R-:W2:Y:S01]  /*c960*/  SHFL.BFLY PT, R4, R15, 0x2, 0x1f ;  /* 0x0c401f000f047f89 */ /* 0x000ea200000e0000 */
[----:B------:R-:W-:Y:S02]  /*c970*/  IADD3 R198, PT, PT, R220, 0x18040, RZ ;  /* 0x00018040dcc67810 */ /* 0x000fe40007ffe0ff */
[----:B------:R-:W-:Y:S01]  /*c980*/  MOV R25, 0x20 ;  /* 0x0000002000197802 */ /* 0x000fe20000000f00 */
[----:B------:R-:W3:Y:S01]  /*c990*/  SHFL.BFLY PT, R3, R10, 0x2, 0x1f ;  /* 0x0c401f000a037f89 */ /* 0x000ee200000e0000 */
[----:B--2---:R-:W-:-:S02]  /*c9a0*/  FMNMX.FTZ R4, R15, R4, !PT ;  /* 0x000000040f047209 */ /* 0x004fc40007810000 */
[----:B---3--:R-:W-:-:S03]  /*c9b0*/  FMNMX.FTZ R13, R10, R3, !PT ;  /* 0x000000030a0d7209 */ /* 0x008fc60007810000 */
[----:B------:R-:W2:Y:S04]  /*c9c0*/  SHFL.BFLY PT, R3, R4, 0x1, 0x1f ;  /* 0x0c201f0004037f89 */ /* 0x000ea800000e0000 */
[----:B------:R-:W3:Y:S01]  /*c9d0*/  SHFL.BFLY PT, R164, R13, 0x1, 0x1f ;  /* 0x0c201f000da47f89 */ /* 0x000ee200000e0000 */
[----:B--2---:R-:W-:-:S04]  /*c9e0*/  FMNMX.FTZ R3, R4, R3, !PT ;  /* 0x0000000304037209 */ /* 0x004fc80007810000 */
[C---:B------:R-:W-:Y:S01]  /*c9f0*/  FSETP.NEU.FTZ.AND P0, PT, R3.reuse, -INF , PT ;  /* 0xff8000000300780b */ /* 0x040fe20003f1d000 */
[----:B-1----:R-:W-:Y:S01]  /*ca00*/  FMUL.FTZ R178, R3, UR4 ;  /* 0x0000000403b27c20 */ /* 0x002fe20008410000 */
[----:B---3--:R-:W-:-:S04]  /*ca10*/  FMNMX.FTZ R164, R13, R164, !PT ;  /* 0x000000a40da47209 */ /* 0x008fc80007810000 */
[----:B------:R-:W-:Y:S01]  /*ca20*/  FSEL R178, R178, RZ, P0 ;  /* 0x000000ffb2b27208 */ /* 0x000fe20000000000 */
[C---:B------:R-:W-:Y:S01]  /*ca30*/  FMUL.FTZ R199, R164.reuse, UR4 ;  /* 0x00000004a4c77c20 */ /* 0x040fe20008410000 */
[----:B------:R-:W-:-:S03]  /*ca40*/  FSETP.NEU.FTZ.AND P1, PT, R164, -INF , PT ;  /* 0xff800000a400780b */ /* 0x000fc60003f3d000 */
[--C-:B------:R-:W-:Y:S01]  /*ca50*/  FFMA.FTZ R166, R5, UR4, -R178.reuse ;  /* 0x0000000405a67c23 */ /* 0x100fe200080108b2 */
[----:B------:R-:W-:Y:S01]  /*ca60*/  FSEL R191, R164, RZ, P1 ;  /* 0x000000ffa4bf7208 */ /* 0x000fe20000800000 */
[--C-:B------:R-:W-:Y:S01]  /*ca70*/  FFMA.FTZ R165, R7, UR4, -R178.reuse ;  /* 0x0000000407a57c23 */ /* 0x100fe200080108b2 */
[----:B------:R-:W-:Y:S01]  /*ca80*/  FSEL R5, R3, RZ, P0 ;  /* 0x000000ff03057208 */ /* 0x000fe20000000000 */
[--C-:B------:R-:W-:Y:S01]  /*ca90*/  FFMA.FTZ R187, R11, UR4, -R178.reuse ;  /* 0x000000040bbb7c23 */ /* 0x100fe200080108b2 */
[----:B------:R-:W-:Y:S01]  /*caa0*/  FSEL R199, R199, RZ, P1 ;  /* 0x000000ffc7c77208 */ /* 0x000fe20000800000 */
[----:B------:R-:W-:Y:S01]  /*cab0*/  FADD.FTZ R191, R208, -R191 ;  /* 0x800000bfd0bf7221 */ /* 0x000fe20000010000 */
[----:B------:R-:W-:Y:S01]  /*cac0*/  R2P PR, R216, 0x6 ;  /* 0x00000006d8007804 */ /* 0x000fe20000000000 */
[----:B------:R-:W-:Y:S01]  /*cad0*/  FADD.FTZ R2, R2, -R5 ;  /* 0x8000000502027221 */ /* 0x000fe20000010000 */
[----:B------:R-:W-:Y:S01]  /*cae0*/  MUFU.EX2 R166, R166 ;  /* 0x000000a600a67308 */ /* 0x000fe20000000800 */
[----:B------:R-:W-:Y:S01]  /*caf0*/  FMUL.FTZ R191, R191, UR4 ;  /* 0x00000004bfbf7c20 */ /* 0x000fe20008410000 */
[--C-:B------:R-:W-:Y:S01]  /*cb00*/  FFMA.FTZ R186, R0, UR4, -R199.reuse ;  /* 0x0000000400ba7c23 */ /* 0x100fe200080108c7 */
[----:B------:R-:W-:Y:S01]  /*cb10*/  FMUL.FTZ R2, R2, UR4 ;  /* 0x0000000402027c20 */ /* 0x000fe20008410000 */
[--C-:B------:R-:W-:Y:S01]  /*cb20*/  FFMA.FTZ R185, R6, UR4, -R199.reuse ;  /* 0x0000000406b97c23 */ /* 0x100fe200080108c7 */
[--C-:B------:R-:W-:Y:S01]  /*cb30*/  FFMA.FTZ R184, R14, UR4, -R199.reuse ;  /* 0x000000040eb87c23 */ /* 0x100fe200080108c7 */
[--C-:B------:R-:W-:Y:S01]  /*cb40*/  FFMA.FTZ R167, R8, UR4, -R199.reuse ;  /* 0x0000000408a77c23 */ /* 0x100fe200080108c7 */
[--C-:B------:R-:W-:Y:S01]  /*cb50*/  FFMA.FTZ R0, R9, UR4, -R178.reuse ;  /* 0x0000000409007c23 */ /* 0x100fe200080108b2 */
[----:B------:R-:W1:Y:S01]  /*cb60*/  MUFU.EX2 R191, R191 ;  /* 0x000000bf00bf7308 */ /* 0x000e620000000800 */
[----:B------:R-:W-:Y:S01]  /*cb70*/  SEL R25, R25, 0xffffffe0, !P1 ;  /* 0xffffffe019197807 */ /* 0x000fe20004800000 */
[----:B------:R-:W-:Y:S01]  /*cb80*/  LDSM.16.MT88.4 R12, [R220+0x18000] ;  /* 0x01800000dc0c783b */ /* 0x000fe20000004200 */
[----:B------:R-:W-:Y:S01]  /*cb90*/  @P2 IADD3 R198, PT, PT, R16, -0x40, RZ ;  /* 0xffffffc010c62810 */ /* 0x000fe20007ffe0ff */
[--C-:B------:R-:W-:Y:S01]  /*cba0*/  FFMA.FTZ R189, R188, UR4, -R199.reuse ;  /* 0x00000004bcbd7c23 */ /* 0x100fe200080108c7 */
[----:B------:R-:W-:Y:S01]  /*cbb0*/  IADD3 R176, PT, PT, R220, R25, RZ ;  /* 0x00000019dcb07210 */ /* 0x000fe20007ffe0ff */
[--C-:B------:R-:W-:Y:S01]  /*cbc0*/  FFMA.FTZ R190, R190, UR4, -R199.reuse ;  /* 0x00000004bebe7c23 */ /* 0x100fe200080108c7 */
[----:B------:R-:W-:Y:S01]  /*cbd0*/  IADD3 R192, PT, PT, R25, R198, RZ ;  /* 0x000000c619c07210 */ /* 0x000fe20007ffe0ff */
[----:B------:R-:W2:Y:S01]  /*cbe0*/  MUFU.EX2 R2, R2 ;  /* 0x0000000200027308 */ /* 0x000ea20000000800 */
[----:B------:R-:W3:Y:S01]  /*cbf0*/  LDSM.16.MT88.4 R28, [R198] ;  /* 0x00000000c61c783b */ /* 0x000ee20000004200 */
[--C-:B------:R-:W-:Y:S01]  /*cc00*/  FFMA.FTZ R195, R170, UR4, -R199.reuse ;  /* 0x00000004aac37c23 */ /* 0x100fe200080108c7 */
[--C-:B------:R-:W-:Y:S01]  /*cc10*/  FFMA.FTZ R188, R168, UR4, -R199.reuse ;  /* 0x00000004a8bc7c23 */ /* 0x100fe200080108c7 */
[--C-:B------:R-:W-:Y:S01]  /*cc20*/  FFMA.FTZ R194, R207, UR4, -R178.reuse ;  /* 0x00000004cfc27c23 */ /* 0x100fe200080108b2 */
[----:B------:R-:W-:Y:S01]  /*cc30*/  LDSM.16.MT88.4 R20, [R176+0x18000] ;  /* 0x01800000b014783b */ /* 0x000fe20000004200 */
[--C-:B------:R-:W-:Y:S01]  /*cc40*/  FFMA.FTZ R197, R197, UR4, -R178.reuse ;  /* 0x00000004c5c57c23 */ /* 0x100fe200080108b2 */
[--C-:B------:R-:W-:Y:S01]  /*cc50*/  FFMA.FTZ R193, R171, UR4, -R178.reuse ;  /* 0x00000004abc17c23 */ /* 0x100fe200080108b2 */
        /* <DEDUP_REMOVED lines=12> */
[----:B------:R-:W2:Y:S01]  /*cd20*/  LDSM.16.MT88.4 R140, [R220+0x1a000] ;  /* 0x01a00000dc8c783b */ /* 0x000ea20000004200 */
[-C--:B------:R-:W-:Y:S01]  /*cd30*/  FMUL.FTZ R27, R147, R2.reuse ;  /* 0x00000002931b7220 */ /* 0x080fe20000410000 */
[-C--:B------:R-:W-:Y:S01]  /*cd40*/  FMUL.FTZ R38, R38, R2.reuse ;  /* 0x0000000226267220 */ /* 0x080fe20000410000 */
[-C--:B------:R-:W-:Y:S01]  /*cd50*/  FMUL.FTZ R39, R39, R2.reuse ;  /* 0x0000000227277220 */ /* 0x080fe20000410000 */
[----:B------:R-:W-:Y:S01]  /*cd60*/  MUFU.EX2 R184, R184 ;  /* 0x000000b800b87308 */ /* 0x000fe20000000800 */
[-C--:B------:R-:W-:Y:S01]  /*cd70*/  FMUL.FTZ R41, R41, R191.reuse ;  /* 0x000000bf29297220 */ /* 0x080fe20000410000 */
[-C--:B------:R-:W-:Y:S01]  /*cd80*/  FMUL.FTZ R42, R42, R2.reuse ;  /* 0x000000022a2a7220 */ /* 0x080fe20000410000 */
[-C--:B------:R-:W-:Y:S01]  /*cd90*/  FMUL.FTZ R43, R43, R2.reuse ;  /* 0x000000022b2b7220 */ /* 0x080fe20000410000 */
[----:B------:R-:W4:Y:S01]  /*cda0*/  LDSM.16.MT88.4 R144, [R198+0x2000] ;  /* 0x00200000c690783b */ /* 0x000f220000004200 */
[-C--:B------:R-:W-:Y:S01]  /*cdb0*/  FMUL.FTZ R44, R44, R191.reuse ;  /* 0x000000bf2c2c7220 */ /* 0x080fe20000410000 */
[-C--:B------:R-:W-:Y:S01]  /*cdc0*/  FMUL.FTZ R45, R45, R191.reuse ;  /* 0x000000bf2d2d7220 */ /* 0x080fe20000410000 */
[----:B------:R-:W-:Y:S01]  /*cdd0*/  FMUL.FTZ R46, R46, R2 ;  /* 0x000000022e2e7220 */ /* 0x000fe20000410000 */
[----:B------:R-:W5:Y:S01]  /*cde0*/  MUFU.EX2 R167, R167 ;  /* 0x000000a700a77308 */ /* 0x000f620000000800 */
[----:B-1----:R-:W-:Y:S01]  /*cdf0*/  F2FP.BF16.F32.PACK_AB R4, R185, R186 ;  /* 0x000000bab904723e */ /* 0x002fe200000010ff */
[-C--:B------:R-:W-:Y:S01]  /*ce00*/  FMUL.FTZ R47, R47, R2.reuse ;  /* 0x000000022f2f7220 */ /* 0x080fe20000410000 */
[-C--:B------:R-:W-:Y:S01]  /*ce10*/  FMUL.FTZ R48, R48, R191.reuse ;  /* 0x000000bf30307220 */ /* 0x080fe20000410000 */
[-C--:B------:R-:W-:Y:S01]  /*ce20*/  FMUL.FTZ R49, R49, R191.reuse ;  /* 0x000000bf31317220 */ /* 0x080fe20000410000 */
[-C--:B------:R-:W-:Y:S01]  /*ce30*/  FMUL.FTZ R50, R50, R2.reuse ;  /* 0x0000000232327220 */ /* 0x080fe20000410000 */
[-C--:B------:R-:W-:Y:S01]  /*ce40*/  FMUL.FTZ R51, R51, R2.reuse ;  /* 0x0000000233337220 */ /* 0x080fe20000410000 */
[-C--:B------:R-:W-:Y:S01]  /*ce50*/  FMUL.FTZ R52, R52, R191.reuse ;  /* 0x000000bf34347220 */ /* 0x080fe20000410000 */
[----:B------:R-:W1:Y:S01]  /*ce60*/  MUFU.EX2 R165, R165 ;  /* 0x000000a500a57308 */ /* 0x000e620000000800 */
[-C--:B------:R-:W-:Y:S01]  /*ce70*/  FMUL.FTZ R53, R53, R191.reuse ;  /* 0x000000bf35357220 */ /* 0x080fe20000410000 */
[-C--:B------:R-:W-:Y:S01]  /*ce80*/  FMUL.FTZ R54, R54, R2.reuse ;  /* 0x0000000236367220 */ /* 0x080fe20000410000 */
[-C--:B------:R-:W-:Y:S01]  /*ce90*/  FMUL.FTZ R55, R55, R2.reuse ;  /* 0x0000000237377220 */ /* 0x080fe20000410000 */
[-C--:B------:R-:W-:Y:S01]  /*cea0*/  FMUL.FTZ R56, R56, R191.reuse ;  /* 0x000000bf38387220 */ /* 0x080fe20000410000 */
[-C--:B------:R-:W-:Y:S01]  /*ceb0*/  FMUL.FTZ R57, R57, R191.reuse ;  /* 0x000000bf39397220 */ /* 0x080fe20000410000 */
[-C--:B------:R-:W-:Y:S01]  /*cec0*/  FMUL.FTZ R58, R58, R2.reuse ;  /* 0x000000023a3a7220 */ /* 0x080fe20000410000 */
[----:B------:R-:W-:Y:S01]  /*ced0*/  FMUL.FTZ R59, R59, R2 ;  /* 0x000000023b3b7220 */ /* 0x000fe20000410000 */
[----:B------:R-:W-:Y:S01]  /*cee0*/  MUFU.EX2 R0, R0 ;  /* 0x0000000000007308 */ /* 0x000fe20000000800 */
[----:B-----5:R-:W-:Y:S01]  /*cef0*/  F2FP.BF16.F32.PACK_AB R6, R167, R184 ;  /* 0x000000b8a706723e */ /* 0x020fe200000010ff */
[-C--:B------:R-:W-:Y:S01]  /*cf00*/  FMUL.FTZ R60, R60, R191.reuse ;  /* 0x000000bf3c3c7220 */ /* 0x080fe20000410000 */
[-C--:B------:R-:W-:Y:S01]  /*cf10*/  FMUL.FTZ R61, R61, R191.reuse ;  /* 0x000000bf3d3d7220 */ /* 0x080fe20000410000 */
[-C--:B------:R-:W-:Y:S01]  /*cf20*/  FMUL.FTZ R62, R62, R2.reuse ;  /* 0x000000023e3e7220 */ /* 0x080fe20000410000 */
[----:B------:R-:W-:Y:S01]  /*cf30*/  FMUL.FTZ R63, R63, R2 ;  /* 0x000000023f3f7220 */ /* 0x000fe20000410000 */
[-C--:B------:R-:W-:Y:S01]  /*cf40*/  FMUL.FTZ R64, R64, R191.reuse ;  /* 0x000000bf40407220 */ /* 0x080fe20000410000 */
[-C--:B------:R-:W-:Y:S01]  /*cf50*/  FMUL.FTZ R65, R65, R191.reuse ;  /* 0x000000bf41417220 */ /* 0x080fe20000410000 */
        /* <DEDUP_REMOVED lines=17> */
[----:B-----5:R-:W-:Y:S01]  /*d070*/  F2FP.BF16.F32.PACK_AB R7, R187, R0 ;  /* 0x00000000bb07723e */ /* 0x020fe200000010ff */
[----:B------:R-:W1:Y:S01]  /*d080*/  LDSM.16.MT88.4 R152, [R192] ;  /* 0x00000000c098783b */ /* 0x000e620000004200 */
        /* <DEDUP_REMOVED lines=62> */
[--C-:B------:R-:W-:Y:S01]  /*d470*/  FFMA.FTZ R196, R169, UR4, -R178.reuse ;  /* 0x00000004a9c47c23 */ /* 0x100fe200080108b2 */
        /* <DEDUP_REMOVED lines=10> */
[----:B------:R-:W-:Y:S01]  /*d520*/  MUFU.EX2 R190, R190 ;  /* 0x000000be00be7308 */ /* 0x000fe20000000800 */
[-C--:B------:R-:W-:Y:S01]  /*d530*/  FMUL.FTZ R116, R116, R191.reuse ;  /* 0x000000bf74747220 */ /* 0x080fe20000410000 */
[-C--:B------:R-:W-:Y:S01]  /*d540*/  FMUL.FTZ R117, R117, R191.reuse ;  /* 0x000000bf75757220 */ /* 0x080fe20000410000 */
[-C--:B------:R-:W-:Y:S01]  /*d550*/  FMUL.FTZ R118, R118, R2.reuse ;  /* 0x0000000276767220 */ /* 0x080fe20000410000 */
[C---:B--2---:R-:W-:Y:S01]  /*d560*/  HMMA.16816.F32.BF16 R60, R4.reuse, R140, R60 ;  /* 0x0000008c043c723c */ /* 0x044fe2000004183c */
[-C--:B------:R-:W-:Y:S01]  /*d570*/  FMUL.FTZ R119, R119, R2.reuse ;  /* 0x0000000277777220 */ /* 0x080fe20000410000 */
[-C--:B------:R-:W-:Y:S01]  /*d580*/  FMUL.FTZ R120, R120, R191.reuse ;  /* 0x000000bf78787220 */ /* 0x080fe20000410000 */
[-C--:B------:R-:W-:Y:S01]  /*d590*/  FMUL.FTZ R121, R121, R191.reuse ;  /* 0x000000bf79797220 */ /* 0x080fe20000410000 */
[----:B------:R-:W-:Y:S01]  /*d5a0*/  MUFU.EX2 R189, R189 ;  /* 0x000000bd00bd7308 */ /* 0x000fe20000000800 */
[-C--:B------:R-:W-:Y:S01]  /*d5b0*/  FMUL.FTZ R122, R122, R2.reuse ;  /* 0x000000027a7a7220 */ /* 0x080fe20000410000 */
[-C--:B------:R-:W-:Y:S01]  /*d5c0*/  FMUL.FTZ R123, R123, R2.reuse ;  /* 0x000000027b7b7220 */ /* 0x080fe20000410000 */
[-C--:B------:R-:W-:Y:S01]  /*d5d0*/  FMUL.FTZ R124, R124, R191.reuse ;  /* 0x000000bf7c7c7220 */ /* 0x080fe20000410000 */
[C---:B------:R-:W-:Y:S01]  /*d5e0*/  HMMA.16816.F32.BF16 R64, R4.reuse, R142, R64 ;  /* 0x0000008e0440723c */ /* 0x040fe20000041840 */
[----:B------:R-:W2:Y:S01]  /*d5f0*/  LDSM.16.MT88.4 R140, [R198+0x4000] ;  /* 0x00400000c68c783b */ /* 0x000ea20000004200 */
[-C--:B------:R-:W-:Y:S01]  /*d600*/  FMUL.FTZ R125, R125, R191.reuse ;  /* 0x000000bf7d7d7220 */ /* 0x080fe20000410000 */
[-C--:B------:R-:W-:Y:S01]  /*d610*/  FMUL.FTZ R126, R126, R2.reuse ;  /* 0x000000027e7e7220 */ /* 0x080fe20000410000 */
[----:B------:R-:W-:Y:S01]  /*d620*/  MUFU.EX2 R195, R195 ;  /* 0x000000c300c37308 */ /* 0x000fe20000000800 */
[-C--:B------:R-:W-:Y:S01]  /*d630*/  FMUL.FTZ R127, R127, R2.reuse ;  /* 0x000000027f7f7220 */ /* 0x080fe20000410000 */
[-C--:B------:R-:W-:Y:S01]  /*d640*/  FMUL.FTZ R128, R128, R191.reuse ;  /* 0x000000bf80807220 */ /* 0x080fe20000410000 */
[-C--:B------:R-:W-:Y:S01]  /*d650*/  FMUL.FTZ R129, R129, R191.reuse ;  /* 0x000000bf81817220 */ /* 0x080fe20000410000 */
[C---:B----4-:R-:W-:Y:S01]  /*d660*/  HMMA.16816.F32.BF16 R76, R4.reuse, R144, R76 ;  /* 0x00000090044c723c */ /* 0x050fe2000004184c */
[-C--:B------:R-:W-:Y:S01]  /*d670*/  FMUL.FTZ R130, R130, R2.reuse ;  /* 0x0000000282827220 */ /* 0x080fe20000410000 */
[-C--:B------:R-:W-:Y:S01]  /*d680*/  FMUL.FTZ R131, R131, R2.reuse ;  /* 0x0000000283837220 */ /* 0x080fe20000410000 */
[----:B------:R-:W-:Y:S01]  /*d690*/  LDSM.16.MT88.4 R168, [R220+0x1a800] ;  /* 0x01a80000dca8783b */ /* 0x000fe20000004200 */
[----:B------:R-:W-:Y:S01]  /*d6a0*/  MUFU.EX2 R188, R188 ;  /* 0x000000bc00bc7308 */ /* 0x000fe20000000800 */
[--C-:B------:R-:W-:Y:S01]  /*d6b0*/  FFMA.FTZ R203, R206, UR4, -R199.reuse ;  /* 0x00000004cecb7c23 */ /* 0x100fe200080108c7 */
[--C-:B------:R-:W-:Y:S01]  /*d6c0*/  FFMA.FTZ R208, R201, UR4, -R178.reuse ;  /* 0x00000004c9d07c23 */ /* 0x100fe200080108b2 */
[----:B------:R-:W-:Y:S01]  /*d6d0*/  LDSM.16.MT88.4 R160, [R198+0x2800] ;  /* 0x00280000c6a0783b */ /* 0x000fe20000004200 */
[C---:B------:R-:W-:Y:S01]  /*d6e0*/  HMMA.16816.F32.BF16 R80, R4.reuse, R146, R80 ;  /* 0x000000920450723c */ /* 0x040fe20000041850 */
[--C-:B------:R-:W-:Y:S01]  /*d6f0*/  FFMA.FTZ R204, R204, UR4, -R199.reuse ;  /* 0x00000004cccc7c23 */ /* 0x100fe200080108c7 */
[--C-:B------:R-:W-:Y:S01]  /*d700*/  FFMA.FTZ R206, R174, UR4, -R199.reuse ;  /* 0x00000004aece7c23 */ /* 0x100fe200080108c7 */
[----:B------:R-:W3:Y:S01]  /*d710*/  LDSM.16.MT88.4 R144, [R220+0x1e000] ;  /* 0x01e00000dc90783b */ /* 0x000ee20000004200 */
[----:B------:R-:W4:Y:S01]  /*d720*/  MUFU.EX2 R194, R194 ;  /* 0x000000c200c27308 */ /* 0x000f220000000800 */
[--C-:B------:R-:W-:Y:S01]  /*d730*/  FFMA.FTZ R207, R172, UR4, -R199.reuse ;  /* 0x00000004accf7c23 */ /* 0x100fe200080108c7 */
[--C-:B------:R-:W-:Y:S01]  /*d740*/  FFMA.FTZ R205, R205, UR4, -R178.reuse ;  /* 0x00000004cdcd7c23 */ /* 0x100fe200080108b2 */
[--C-:B------:R-:W-:Y:S01]  /*d750*/  FFMA.FTZ R201, R175, UR4, -R178.reuse ;  /* 0x00000004afc97c23 */ /* 0x100fe200080108b2 */
[C---:B------:R-:W-:Y:S01]  /*d760*/  HMMA.16816.F32.BF16 R132, R4.reuse, R154, R132 ;  /* 0x0000009a0484723c */ /* 0x040fe20000041884 */
[----:B------:R-:W-:Y:S01]  /*d770*/  LDSM.16.MT88.4 R152, [R192+0x6000] ;  /* 0x00600000c098783b */ /* 0x000fe20000004200 */
[--C-:B------:R-:W-:Y:S01]  /*d780*/  FFMA.FTZ R210, R173, UR4, -R178.reuse ;  /* 0x00000004add27c23 */ /* 0x100fe200080108b2 */
[--C-:B------:R-:W-:Y:S01]  /*d790*/  FFMA.FTZ R209, R202, UR4, -R199.reuse ;  /* 0x00000004cad17c23 */ /* 0x100fe200080108c7 */
[----:B------:R-:W5:Y:S01]  /*d7a0*/  MUFU.EX2 R197, R197 ;  /* 0x000000c500c57308 */ /* 0x000f620000000800 */
[----:B------:R-:W-:Y:S01]  /*d7b0*/  LDSM.16.MT88.4 R172, [R192+0x1000] ;  /* 0x00100000c0ac783b */ /* 0x000fe20000004200 */
[--C-:B------:R-:W-:Y:S01]  /*d7c0*/  FFMA.FTZ R200, R200, UR4, -R199.reuse ;  /* 0x00000004c8c87c23 */ /* 0x100fe200080108c7 */
[--C-:B------:R-:W-:Y:S01]  /*d7d0*/  FFMA.FTZ R202, R182, UR4, -R199.reuse ;  /* 0x00000004b6ca7c23 */ /* 0x100fe200080108c7 */
[C---:B-1----:R-:W-:Y:S01]  /*d7e0*/  HMMA.16816.F32.BF16 R68, R4.reuse, R136, R68 ;  /* 0x000000880444723c */ /* 0x042fe20000041844 */
[----:B------:R-:W-:Y:S01]  /*d7f0*/  FFMA.FTZ R199, R180, UR4, -R199 ;  /* 0x00000004b4c77c23 */ /* 0x000fe200080108c7 */
[--C-:B------:R-:W-:Y:S01]  /*d800*/  FFMA.FTZ R211, R183, UR4, -R178.reuse ;  /* 0x00000004b7d37c23 */ /* 0x100fe200080108b2 */
[--C-:B------:R-:W-:Y:S01]  /*d810*/  FFMA.FTZ R212, R181, UR4, -R178.reuse ;  /* 0x00000004b5d47c23 */ /* 0x100fe200080108b2 */
[----:B------:R-:W-:Y:S01]  /*d820*/  MUFU.EX2 R193, R193 ;  /* 0x000000c100c17308 */ /* 0x000fe20000000800 */
[--C-:B------:R-:W-:Y:S01]  /*d830*/  FFMA.FTZ R213, R179, UR4, -R178.reuse ;  /* 0x00000004b3d57c23 */ /* 0x100fe200080108b2 */
[----:B------:R-:W-:Y:S01]  /*d840*/  FFMA.FTZ R214, R177, UR4, -R178 ;  /* 0x00000004b1d67c23 */ /* 0x000fe200080108b2 */
[----:B------:R-:W-:Y:S01]  /*d850*/  FFMA.FTZ R186, R251, R191, R186 ;  /* 0x000000bffbba7223 */ /* 0x000fe200000100ba */
[C---:B------:R-:W-:Y:S01]  /*d860*/  HMMA.16816.F32.BF16 R72, R4.reuse, R138, R72 ;  /* 0x0000008a0448723c */ /* 0x040fe20000041848 */
[----:B------:R-:W1:Y:S01]  /*d870*/  LDSM.16.MT88.4 R136, [R192+0x4000] ;  /* 0x00400000c088783b */ /* 0x000e620000004200 */
[----:B------:R-:W-:Y:S01]  /*d880*/  FFMA.FTZ R2, R249, R2, R166 ;  /* 0x00000002f9027223 */ /* 0x000fe200000100a6 */
[----:B------:R-:W-:Y:S01]  /*d890*/  FADD.FTZ R185, R185, R186 ;  /* 0x000000bab9b97221 */ /* 0x000fe20000010000 */
[----:B------:R-:W1:Y:S01]  /*d8a0*/  MUFU.EX2 R196, R196 ;  /* 0x000000c400c47308 */ /* 0x000e620000000800 */
[----:B------:R-:W-:Y:S01]  /*d8b0*/  LDSM.16.MT88.4 R180, [R198+0x3800] ;  /* 0x00380000c6b4783b */ /* 0x000fe20000004200 */
[----:B------:R-:W-:Y:S01]  /*d8c0*/  FADD.FTZ R165, R165, R2 ;  /* 0x00000002a5a57221 */ /* 0x000fe20000010000 */
[----:B------:R-:W-:Y:S01]  /*d8d0*/  FADD.FTZ R184, R184, R185 ;  /* 0x000000b9b8b87221 */ /* 0x000fe20000010000 */
[----:B--2---:R-:W-:Y:S02]  /*d8e0*/  HMMA.16816.F32.BF16 R84, R4, R140, R84 ;  /* 0x0000008c0454723c */ /* 0x004fe40000041854 */
[----:B------:R-:W-:Y:S01]  /*d8f0*/  FADD.FTZ R0, R0, R165 ;  /* 0x000000a500007221 */ /* 0x000fe20000010000 */
[----:B------:R-:W-:Y:S01]  /*d900*/  FADD.FTZ R167, R167, R184 ;  /* 0x000000b8a7a77221 */ /* 0x000fe20000010000 */
[----:B------:R-:W-:Y:S02]  /*d910*/  MUFU.EX2 R203, R203 ;  /* 0x000000cb00cb7308 */ /* 0x000fe40000000800 */
[----:B------:R-:W-:-:S02]  /*d920*/  FADD.FTZ R187, R187, R0 ;  /* 0x00000000bbbb7221 */ /* 0x000fc40000010000 */
[C---:B------:R-:W-:Y:S01]  /*d930*/  HMMA.16816.F32.BF16 R88, R4.reuse, R142, R88 ;  /* 0x0000008e0458723c */ /* 0x040fe20000041858 */
[----:B------:R-:W2:Y:S01]  /*d940*/  LDSM.16.MT88.4 R140, [R176+0x1e000] ;  /* 0x01e00000b08c783b */ /* 0x000ea20000004200 */
[----:B----4-:R-:W-:Y:S02]  /*d950*/  FADD.FTZ R0, R194, R187 ;  /* 0x000000bbc2007221 */ /* 0x010fe40000010000 */
[----:B------:R-:W4:Y:S02]  /*d960*/  MUFU.EX2 R204, R204 ;  /* 0x000000cc00cc7308 */ /* 0x000f240000000800 */
[----:B-----5:R-:W-:Y:S02]  /*d970*/  FADD.FTZ R0, R197, R0 ;  /* 0x00000000c5007221 */ /* 0x020fe40000010000 */
[C---:B------:R-:W-:Y:S04]  /*d980*/  HMMA.16816.F32.BF16 R16, R4.reuse, R20, R16 ;  /* 0x000000140410723c */ /* 0x040fe80000041810 */
[----:B------:R-:W-:Y:S04]  /*d990*/  MUFU.EX2 R206, R206 ;  /* 0x000000ce00ce7308 */ /* 0x000fe80000000800 */
[C---:B------:R-:W-:Y:S01]  /*d9a0*/  HMMA.16816.F32.BF16 R20, R4.reuse, R22, R148 ;  /* 0x000000160414723c */ /* 0x040fe20000041894 */
[----:B------:R-:W-:Y:S03]  /*d9b0*/  LDSM.16.MT88.4 R148, [R176+0x18800] ;  /* 0x01880000b094783b */ /* 0x000fe60000004200 */
[----:B------:R-:W-:Y:S04]  /*d9c0*/  MUFU.EX2 R207, R207 ;  /* 0x000000cf00cf7308 */ /* 0x000fe80000000800 */
[C---:B---3--:R-:W-:Y:S04]  /*d9d0*/  HMMA.16816.F32.BF16 R100, R4.reuse, R144, R100 ;  /* 0x000000900464723c */ /* 0x048fe80000041864 */
[----:B------:R-:W-:Y:S04]  /*d9e0*/  MUFU.EX2 R205, R205 ;  /* 0x000000cd00cd7308 */ /* 0x000fe80000000800 */
[C---:B-1----:R-:W-:Y:S04]  /*d9f0*/  HMMA.16816.F32.BF16 R92, R4.reuse, R136, R92 ;  /* 0x00000088045c723c */ /* 0x042fe8000004185c */
[----:B------:R-:W1:Y:S04]  /*da00*/  MUFU.EX2 R208, R208 ;  /* 0x000000d000d07308 */ /* 0x000e680000000800 */
[C---:B------:R-:W-:Y:S01]  /*da10*/  HMMA.16816.F32.BF16 R96, R4.reuse, R138, R96 ;  /* 0x0000008a0460723c */ /* 0x040fe20000041860 */
[----:B------:R-:W3:Y:S03]  /*da20*/  LDSM.16.MT88.4 R136, [R198+0x6000] ;  /* 0x00600000c688783b */ /* 0x000ee60000004200 */
[----:B------:R-:W-:Y:S04]  /*da30*/  MUFU.EX2 R201, R201 ;  /* 0x000000c900c97308 */ /* 0x000fe80000000800 */
[C---:B------:R-:W-:Y:S01]  /*da40*/  HMMA.16816.F32.BF16 R104, R4.reuse, R146, R104 ;  /* 0x000000920468723c */ /* 0x040fe20000041868 */
[----:B------:R-:W5:Y:S03]  /*da50*/  LDSM.16.MT88.4 R144, [R220+0x18800] ;  /* 0x01880000dc90783b */ /* 0x000f660000004200 */
[----:B------:R-:W1:Y:S04]  /*da60*/  MUFU.EX2 R210, R210 ;  /* 0x000000d200d27308 */ /* 0x000e680000000800 */
[C---:B--2---:R-:W-:Y:S04]  /*da70*/  HMMA.16816.F32.BF16 R108, R4.reuse, R140, R108 ;  /* 0x0000008c046c723c */ /* 0x044fe8000004186c */
[----:B------:R-:W-:Y:S04]  /*da80*/  MUFU.EX2 R200, R200 ;  /* 0x000000c800c87308 */ /* 0x000fe80000000800 */
[C---:B------:R-:W-:Y:S01]  /*da90*/  HMMA.16816.F32.BF16 R112, R4.reuse, R142, R112 ;  /* 0x0000008e0470723c */ /* 0x040fe20000041870 */
[----:B------:R-:W2:Y:S03]  /*daa0*/  LDSM.16.MT88.4 R140, [R198+0x800] ;  /* 0x00080000c68c783b */ /* 0x000ea60000004200 */
[----:B------:R-:W1:Y:S04]  /*dab0*/  MUFU.EX2 R209, R209 ;  /* 0x000000d100d17308 */ /* 0x000e680000000800 */
[C---:B------:R-:W-:Y:S04]  /*dac0*/  HMMA.16816.F32.BF16 R8, R4.reuse, R12, R8 ;  /* 0x0000000c0408723c */ /* 0x040fe80000041808 */
[----:B------:R-:W-:Y:S04]  /*dad0*/  MUFU.EX2 R202, R202 ;  /* 0x000000ca00ca7308 */ /* 0x000fe80000000800 */
[C---:B------:R-:W-:Y:S01]  /*dae0*/  HMMA.16816.F32.BF16 R12, R4.reuse, R14, R156 ;  /* 0x0000000e040c723c */ /* 0x040fe2000004189c */
[----:B------:R-:W-:Y:S03]  /*daf0*/  LDSM.16.MT88.4 R156, [R192+0x2800] ;  /* 0x00280000c09c783b */ /* 0x000fe60000004200 */
[----:B------:R-:W-:Y:S04]  /*db00*/  MUFU.EX2 R199, R199 ;  /* 0x000000c700c77308 */ /* 0x000fe80000000800 */
[C---:B---3--:R-:W-:Y:S04]  /*db10*/  HMMA.16816.F32.BF16 R116, R4.reuse, R136, R116 ;  /* 0x000000880474723c */ /* 0x048fe80000041874 */
[----:B------:R-:W-:Y:S04]  /*db20*/  MUFU.EX2 R211, R211 ;  /* 0x000000d300d37308 */ /* 0x000fe80000000800 */
[C---:B------:R-:W-:Y:S01]  /*db30*/  HMMA.16816.F32.BF16 R120, R4.reuse, R138, R120 ;  /* 0x0000008a0478723c */ /* 0x040fe20000041878 */
[----:B------:R-:W3:Y:S03]  /*db40*/  LDSM.16.MT88.4 R136, [R192+0x800] ;  /* 0x00080000c088783b */ /* 0x000ee60000004200 */
[----:B------:R-:W1:Y:S04]  /*db50*/  MUFU.EX2 R212, R212 ;  /* 0x000000d400d47308 */ /* 0x000e680000000800 */
[C---:B------:R-:W-:Y:S04]  /*db60*/  HMMA.16816.F32.BF16 R124, R4.reuse, R152, R124 ;  /* 0x00000098047c723c */ /* 0x040fe8000004187c */
[----:B------:R-:W-:Y:S04]  /*db70*/  MUFU.EX2 R213, R213 ;  /* 0x000000d500d57308 */ /* 0x000fe80000000800 */
[----:B------:R-:W-:Y:S01]  /*db80*/  HMMA.16816.F32.BF16 R4, R4, R154, R128 ;  /* 0x0000009a0404723c */ /* 0x000fe20000041880 */
[----:B------:R-:W-:Y:S01]  /*db90*/  F2FP.BF16.F32.PACK_AB R128, R189, R190 ;  /* 0x000000bebd80723e */ /* 0x000fe200000010ff */
[----:B------:R-:W-:Y:S01]  /*dba0*/  LDSM.16.MT88.4 R152, [R220+0x1c800] ;  /* 0x01c80000dc98783b */ /* 0x000fe20000004200 */
[----:B------:R-:W-:Y:S01]  /*dbb0*/  F2FP.BF16.F32.PACK_AB R129, R197, R194 ;  /* 0x000000c2c581723e */ /* 0x000fe200000010ff */
[----:B------:R-:W1:Y:S01]  /*dbc0*/  MUFU.EX2 R214, R214 ;  /* 0x000000d600d67308 */ /* 0x000e620000000800 */
[----:B------:R-:W-:Y:S01]  /*dbd0*/  F2FP.BF16.F32.PACK_AB R130, R188, R195 ;  /* 0x000000c3bc82723e */ /* 0x000fe200000010ff */
[----:B------:R-:W-:Y:S01]  /*dbe0*/  FADD.FTZ R190, R190, R167 ;  /* 0x000000a7bebe7221 */ /* 0x000fe20000010000 */
[----:B------:R-:W-:Y:S01]  /*dbf0*/  F2FP.BF16.F32.PACK_AB R131, R196, R193 ;  /* 0x000000c1c483723e */ /* 0x000fe200000010ff */
[----:B------:R-:W-:-:S02]  /*dc00*/  FADD.FTZ R193, R193, R0 ;  /* 0x00000000c1c17221 */ /* 0x000fc40000010000 */
[----:B------:R-:W-:Y:S02]  /*dc10*/  FADD.FTZ R190, R189, R190 ;  /* 0x000000bebdbe7221 */ /* 0x000fe40000010000 */
[----:B------:R-:W-:Y:S02]  /*dc20*/  FADD.FTZ R196, R196, R193 ;  /* 0x000000c1c4c47221 */ /* 0x000fe40000010000 */
[----:B-----5:R-:W-:Y:S01]  /*dc30*/  HMMA.16816.F32.BF16 R8, R128, R144, R8 ;  /* 0x000000908008723c */ /* 0x020fe20000041808 */
[----:B------:R-:W-:-:S04]  /*dc40*/  FADD.FTZ R195, R195, R190 ;  /* 0x000000bec3c37221 */ /* 0x000fc80000010000 */
[----:B------:R-:W-:-:S03]  /*dc50*/  FADD.FTZ R188, R188, R195 ;  /* 0x000000c3bcbc7221 */ /* 0x000fc60000010000 */
[C---:B------:R-:W-:Y:S01]  /*dc60*/  HMMA.16816.F32.BF16 R12, R128.reuse, R146, R12 ;  /* 0x00000092800c723c */ /* 0x040fe2000004180c */
[----:B------:R-:W5:Y:S07]  /*dc70*/  LDSM.16.MT88.4 R144, [R176+0x1a800] ;  /* 0x01a80000b090783b */ /* 0x000f6e0000004200 */
        /* <DEDUP_REMOVED lines=32> */
[C---:B-----5:R-:W-:Y:S08]  /*de80*/  HMMA.16816.F32.BF16 R100, R128.reuse, R144, R100 ;  /* 0x000000908064723c */ /* 0x060ff00000041864 */
[C---:B------:R-:W-:Y:S01]  /*de90*/  HMMA.16816.F32.BF16 R104, R128.reuse, R146, R104 ;  /* 0x000000928068723c */ /* 0x040fe20000041868 */
[----:B------:R-:W3:Y:S07]  /*dea0*/  LDSM.16.MT88.4 R144, [R176+0x19000] ;  /* 0x01900000b090783b */ /* 0x000eee0000004200 */
        /* <DEDUP_REMOVED lines=81> */
[----:B------:R-:W-:-:S06]  /*e3c0*/  FADD.FTZ R249, R214, R213 ;  /* 0x000000d5d6f97221 */ /* 0x000fcc0000010000 */
[C---:B------:R-:W-:Y:S01]  /*e3d0*/  HMMA.16816.F32.BF16 R112, R4.reuse, R10, R112 ;  /* 0x0000000a0470723c */ /* 0x040fe20000041870 */
[----:B------:R-:W1:Y:S07]  /*e3e0*/  LDSM.16.MT88.4 R8, [R220+0x1d800] ;  /* 0x01d80000dc08783b */ /* 0x000e6e0000004200 */
[C---:B--2---:R-:W-:Y:S01]  /*e3f0*/  HMMA.16816.F32.BF16 R152, R4.reuse, R148, R16 ;  /* 0x000000940498723c */ /* 0x044fe20000041810 */
        /* <DEDUP_REMOVED lines=37> */
.L_x_2201:
[----:B------:R-:W-:-:S12]  /*e650*/  UIADD3 UR21, UPT, UPT, UR14, -0x1, URZ ;  /* 0xffffffff0e157890 */ /* 0x000fd8000fffe0ff */
.L_x_2204:
        /* <DEDUP_REMOVED lines=20> */
[----:B------:R-:W4:Y:S01]  /*e7a0*/  LDCU UR4, c[0x0][0x45c] ;  /* 0x00008b80ff0477ac */ /* 0x000f220008000800 */
        /* <DEDUP_REMOVED lines=11> */
.L_x_2208:
[----:B------:R-:W2:Y:S01]  /*e860*/  LDC.64 R4, c[0x0][0x3b8] ;  /* 0x0000ee00ff047b82 */ /* 0x000ea20000000a00 */
[----:B------:R-:W-:Y:S01]  /*e870*/  UIADD3 UR8, UPT, UPT, UR21, -0x1, URZ ;  /* 0xffffffff15087890 */ /* 0x000fe2000fffe0ff */
[----:B------:R-:W-:Y:S04]  /*e880*/  LOP3.LUT R3, R244, 0x1f8, RZ, 0xc0, !PT ;  /* 0x000001f8f4037812 */ /* 0x000fe800078ec0ff */
[----:B------:R-:W-:Y:S04]  /*e890*/  LOP3.LUT R3, R3, 0x38, R216, 0x78, !PT ;  /* 0x0000003803037812 */ /* 0x000fe800078e78d8 */
[----:B------:R-:W-:Y:S04]  /*e8a0*/  LOP3.LUT R3, R3, 0x1e00, R244, 0xf8, !PT ;  /* 0x00001e0003037812 */ /* 0x000fe800078ef8f4 */
[----:B------:R-:W-:Y:S01]  /*e8b0*/  LEA R238, R3, UR5, 0x1 ;  /* 0x0000000503ee7c11 */ /* 0x000fe2000f8e08ff */
[----:B--2---:R-:W-:Y:S04]  /*e8c0*/  IMAD.WIDE.U32 R10, R4, UR8, RZ ;  /* 0x00000008040a7c25 */ /* 0x004fe8000f8e00ff */
[----:B------:R-:W-:Y:S01]  /*e8d0*/  IMAD R7, R5, UR8, R11 ;  /* 0x0000000805077c24 */ /* 0x000fe2000f8e020b */
[C---:B------:R-:W-:Y:S01]  /*e8e0*/  LEA R6, P3, R10.reuse, R237, 0x7 ;  /* 0x000000ed0a067211 */ /* 0x040fe200078638ff */
[C---:B------:R-:W-:Y:S03]  /*e8f0*/  IMAD.SHL.U32 R9, R10.reuse, 0x40, RZ ;  /* 0x000000400a097824 */ /* 0x040fe600078e00ff */
[C-C-:B------:R-:W-:Y:S02]  /*e900*/  SHF.L.U64.HI R8, R10.reuse, 0x6, R7.reuse ;  /* 0x000000060a087819 */ /* 0x140fe40000010207 */
[----:B------:R-:W-:Y:S02]  /*e910*/  LEA.HI.X R7, R10, R236, R7, 0x7, P3 ;  /* 0x000000ec0a077211 */ /* 0x000fe400018f3c07 */
[----:B------:R-:W-:Y:S02]  /*e920*/  ISETP.GE.AND P3, PT, R217, UR7, PT ;  /* 0x00000007d9007c0c */ /* 0x000fe4000bf66270 */
[C---:B------:R-:W-:Y:S04]  /*e930*/  LEA R9, P5, R4.reuse, R9, 0x5 ;  /* 0x0000000904097211 */ /* 0x040fe800078a28ff */
[----:B------:R-:W-:Y:S02]  /*e940*/  LEA.HI.X R8, R4, R8, R5, 0x5, P5 ;  /* 0x0000000804087211 */ /* 0x000fe400028f2c05 */
[C---:B------:R-:W-:Y:S04]  /*e950*/  LEA R4, P5, R9.reuse, R237, 0x1 ;  /* 0x000000ed09047211 */ /* 0x040fe800078a08ff */
        /* <DEDUP_REMOVED lines=43> */
.L_x_2206:
        /* <DEDUP_REMOVED lines=17> */
[----:B------:R-:W-:Y:S01]  /*ed20*/  LEA.HI.X R197, R230, R197, R231, 0x5, P0 ;  /* 0x000000c5e6c57211 */ /* 0x000fe200000f2ce7 */
[----:B------:R-:W-:Y:S01]  /*ed30*/  @!PT LDS RZ, [RZ] ;  /* 0x00000000fffff984 */ /* 0x000fe20000000800 */
[----:B------:R-:W-:Y:S01]  /*ed40*/  @!PT LDS RZ, [RZ] ;  /* 0x00000000fffff984 */ /* 0x000fe20000000800 */
[----:B------:R-:W-:Y:S01]  /*ed50*/  @!PT LDS RZ, [RZ] ;  /* 0x00000000fffff984 */ /* 0x000fe20000000800 */
[----:B------:R-:W-:Y:S01]  /*ed60*/  @!P3 LDGSTS.E.BYPASS.LTC128B.128 [R238+0x18000], desc[UR26][R198.64] ;  /* 0x18000000c6eebfae */ /* 0x000fe2000b981a1a */
[----:B------:R-:W-:Y:S02]  /*ed70*/  ISETP.GE.AND P1, PT, R246, UR7, PT ;  /* 0x00000007f6007c0c */ /* 0x000fe4000bf26270 */
        /* <DEDUP_REMOVED lines=25> */
[----:B------:R-:W-:Y:S01]  /*ef10*/  IMAD R227, R164, 0x2, R213 ;  /* 0x00000002a4e37824 */ /* 0x000fe200078e02d5 */
[C---:B------:R-:W-:Y:S03]  /*ef20*/  IADD3 R226, PT, PT, R229.reuse, R212, RZ ;  /* 0x000000d4e5e27210 */ /* 0x040fe60007ffe0ff */
[----:B------:R-:W-:Y:S01]  /*ef30*/  @P0 STS.128 [R238+0x1e000], RZ ;  /* 0x01e000ffee000388 */ /* 0x000fe20000000c00 */
[----:B------:R-:W-:Y:S02]  /*ef40*/  IMAD.IADD R225, R229, 0x1, R218 ;  /* 0x00000001e5e17824 */ /* 0x000fe400078e02da */
[----:B------:R-:W-:Y:S02]  /*ef50*/  VIADD R223, R227, UR5 ;  /* 0x00000005e3df7c36 */ /* 0x000fe40008000000 */
[----:B------:R-:W-:Y:S01]  /*ef60*/  @!PT LDS RZ, [RZ] ;  /* 0x00000000fffff984 */ /* 0x000fe20000000800 */
[----:B------:R-:W-:Y:S01]  /*ef70*/  @!PT LDS RZ, [RZ] ;  /* 0x00000000fffff984 */ /* 0x000fe20000000800 */
[----:B------:R-:W-:Y:S01]  /*ef80*/  @!PT LDS RZ, [RZ] ;  /* 0x00000000fffff984 */ /* 0x000fe20000000800 */
[----:B------:R-:W-:Y:S01]  /*ef90*/  @!P3 LDGSTS.E.BYPASS.LTC128B.128 [R238+0x19000], desc[UR26][R196.64] ;  /* 0x19000000c4eebfae */ /* 0x000fe2000b981a1a */
[C---:B------:R-:W-:Y:S01]  /*efa0*/  IADD3 R222, PT, PT, R212.reuse, R225, RZ ;  /* 0x000000e1d4de7210 */ /* 0x040fe20007ffe0ff */
[C---:B------:R-:W-:Y:S03]  /*efb0*/  IMAD.IADD R224, R223.reuse, 0x1, R212 ;  /* 0x00000001dfe07824 */ /* 0x040fe600078e02d4 */
[----:B------:R-:W-:Y:S01]  /*efc0*/  @P3 STS.128 [R238+0x19000], RZ ;  /* 0x019000ffee003388 */ /* 0x000fe20000000c00 */
[----:B------:R-:W-:Y:S04]  /*efd0*/  IMAD.IADD R223, R223, 0x1, R218 ;  /* 0x00000001dfdf7824 */ /* 0x000fe800078e02da */
        /* <DEDUP_REMOVED lines=31> */
[C---:B---3--:R-:W-:Y:S03]  /*f1d0*/  HMMA.16816.F32.BF16 R12, R164.reuse, R172, RZ ;  /* 0x000000aca40c723c */ /* 0x048fe600000418ff */
[----:B------:R-:W-:Y:S05]  /*f1e0*/  LDSM.16.M88.4 R208, [R224+0x14000] ;  /* 0x01400000e0d0783b */ /* 0x000fea0000000200 */
        /* <DEDUP_REMOVED lines=72> */
[----:B------:R-:W4:Y:S05]  /*f670*/  LDSM.16.M88.4 R180, [R3+0x13800] ;  /* 0x0138000003b4783b */ /* 0x000f2a0000000200 */
        /* <DEDUP_REMOVED lines=115> */
[----:B------:R-:W-:Y:S03]  /*fdb0*/  LEA R209, R206, R241, 0x6 ;  /* 0x000000f1ced17211 */ /* 0x000fe600078e30ff */
        /* <DEDUP_REMOVED lines=33> */
.L_x_2207:
[----:B-1----:R-:W-:Y:S01]  /*ffd0*/  FSEL R14, R196, -INF , !P6 ;  /* 0xff800000c40e7808 */ /* 0x002fe20007000000 */
[----:B------:R-:W-:Y:S01]  /*ffe0*/  FMUL.FTZ R3, R16, UR6 ;  /* 0x0000000610037c20 */ /* 0x000fe20008410000 */
[C---:B------:R-:W-:Y:S01]  /*fff0*/  ISETP.GT.AND P0, PT, R240.reuse, R211, PT ;  /* 0x000000d3f000720c */ /* 0x040fe20003f04270 */
[----:B------:R-:W1:Y:S01]  /*10000*/  MUFU.TANH R207, R207 ;  /* 0x000000cf00cf7308 */ /* 0x000e620000002400 */
[----:B------:R-:W-:Y:S01]  /*10010*/  ISETP.GT.AND P6, PT, R240, R209, PT ;  /* 0x000000d1f000720c */ /* 0x000fe20003fc4270 */
[----:B--2---:R-:W-:Y:S01]  /*10020*/  FMUL.FTZ R4, R17, UR6 ;  /* 0x0000000611047c20 */ /* 0x004fe20008410000 */
        /* <DEDUP_REMOVED lines=655> */
.L_x_2205:
        /* <DEDUP_REMOVED lines=329> */
.L_x_2209:
        /* <DEDUP_REMOVED lines=45> */
.L_x_2211:
[----:B------:R-:W-:Y:S05]  /*14080*/  BSYNC.RECONVERGENT B0 ;  /* 0x0000000000007941 */ /* 0x000fea0003800200 */
.L_x_2210:
        /* <DEDUP_REMOVED lines=42> */
.L_x_2213:
[----:B------:R-:W-:Y:S05]  /*14330*/  BSYNC.RECONVERGENT B0 ;  /* 0x0000000000007941 */ /* 0x000fea0003800200 */
.L_x_2212:
        /* <DEDUP_REMOVED lines=27> */
.L_x_2215:
[----:B------:R-:W-:Y:S05]  /*144f0*/  BSYNC.RECONVERGENT B0 ;  /* 0x0000000000007941 */ /* 0x000fea0003800200 */
.L_x_2214:
        /* <DEDUP_REMOVED lines=27> */
.L_x_2217:
[----:B------:R-:W-:Y:S05]  /*146b0*/  BSYNC.RECONVERGENT B0 ;  /* 0x0000000000007941 */ /* 0x000fea0003800200 */
.L_x_2216:
        /* <DEDUP_REMOVED lines=27> */
.L_x_2218:
        /* <DEDUP_REMOVED lines=9> */
.L_x_2374:


//--------------------- .text._ZN5flash16flash_fwd_kernelI23Flash_fwd_kernel_traitsILi256ELi128ELi64ELi8ELb0ELb0EN7cutlass10bfloat16_tE19Flash_kernel_traitsILi256ELi128ELi64ELi8ES3_EELb1ELb0ELb1ELb1ELb0ELb0ELb0ELb1EEEvNS_16Flash_fwd_paramsE --------------------------
	.section	.text._ZN5flash16flash_fwd_kernelI23Flash_fwd_kernel_traitsILi256ELi128ELi64ELi8ELb0ELb0EN7cutlass10bfloat16_tE19Flash_kernel_traitsILi256ELi128ELi64ELi8ES3_EELb1ELb0ELb1ELb1ELb0ELb0ELb0ELb1EEEvNS_16Flash_fwd_paramsE,"ax",@progbits
	.align	128
        .global         _ZN5flash16flash_fwd_kernelI23Flash_fwd_kernel_traitsILi256ELi128ELi64ELi8ELb0ELb0EN7cutlass10bfloat16_tE19Flash_kernel_traitsILi256ELi128ELi64ELi8ES3_EELb1ELb0ELb1ELb1ELb0ELb0ELb0ELb1EEEvNS_16Flash_fwd_paramsE
        .type           _ZN5flash16flash_fwd_kernelI23Flash_fwd_kernel_traitsILi256ELi128ELi64ELi8ELb0ELb0EN7cutlass10bfloat16_tE19Flash_kernel_traitsILi256ELi128ELi64ELi8ES3_EELb1ELb0ELb1ELb1ELb0ELb0ELb0ELb1EEEvNS_16Flash_fwd_paramsE,@function
        .size           _ZN5flash16flash_fwd_kernelI23Flash_fwd_kernel_traitsILi256ELi128ELi64ELi8ELb0ELb0EN7cutlass10bfloat16_tE19Flash_kernel_traitsILi256ELi128ELi64ELi8ES3_EELb1ELb0ELb1ELb1ELb0ELb0ELb0ELb1EEEvNS_16Flash_fwd_paramsE,(.L_x_2375 - _ZN5flash16flash_fwd_kernelI23Flash_fwd_kernel_traitsILi256ELi128ELi64ELi8ELb0ELb0EN7cutlass10bfloat16_tE19Flash_kernel_traitsILi256ELi128ELi64ELi8ES3_EELb1ELb0ELb1ELb1ELb0ELb0ELb0ELb1EEEvNS_16Flash_fwd_paramsE)
        .other          _ZN5flash16flash_fwd_kernelI23Flash_fwd_kernel_traitsILi256ELi128ELi64ELi8ELb0ELb0EN7cutlass10bfloat16_tE19Flash_kernel_traitsILi256ELi128ELi64ELi8ES3_EELb1ELb0ELb1ELb1ELb0ELb0ELb0ELb1EEEvNS_16Flash_fwd_paramsE,@"STO_CUDA_ENTRY STV_DEFAULT"
_ZN5flash16flash_fwd_kernelI23Flash_fwd_kernel_traitsILi256ELi128ELi64ELi8ELb0ELb0EN7cutlass10bfloat16_tE19Flash_kernel_traitsILi256ELi128ELi64ELi8ES3_EELb1ELb0ELb1ELb1ELb0ELb0ELb0ELb1EEEvNS_16Flash_fwd_paramsE:
.text._ZN5flash16flash_fwd_kernelI23Flash_fwd_kernel_traitsILi256ELi128ELi64ELi8ELb0ELb0EN7cutlass10bfloat16_tE19Flash_kernel_traitsILi256ELi128ELi64ELi8ES3_EELb1ELb0ELb1ELb1ELb0ELb0ELb0ELb1EEEvNS_16Flash_fwd_paramsE:
        /* <DEDUP_REMOVED lines=40> */
[----:B------:R-:W-:-:S02]  /*0280*/  @UP3 UIADD3 UR12, UP1, UPT, UR11, UR8, URZ ;  /* 0x000000080b0c3290 */ /* 0x000fc4000ff3e0ff */
[----:B------:R-:W-:Y:S02]  /*0290*/  UISETP.EQ.OR.EX UP2, UPT, UR7, URZ, !UP5, UP2 ;  /* 0x000000ff0700728c */ /* 0x000fe4000ef42720 */
[----:B------:R-:W-:Y:S02]  /*02a0*/  @UP3 UIADD3.X UR13, UPT, UPT, UR10, UR9, URZ, UP1, !UPT ;  /* 0x000000090a0d3290 */ /* 0x000fe40008ffe4ff */
[----:B------:R-:W-:Y:S02]  /*02b0*/  UIADD3 UR9, UP1, UPT, UR11, UR6, URZ ;  /* 0x000000060b097290 */ /* 0x000fe4000ff3e0ff */
[----:B--2---:R-:W-:Y:S02]  /*02c0*/  UISETP.NE.U32.AND UP0, UPT, UR4, URZ, UPT ;  /* 0x000000ff0400728c */ /* 0x004fe4000bf05070 */
[----:B------:R-:W-:Y:S02]  /*02d0*/  UIADD3.X UR8, UPT, UPT, UR10, UR7, URZ, UP1, !UPT ;  /* 0x000000070a087290 */ /* 0x000fe40008ffe4ff */
[----:B------:R-:W-:-:S11]  /*02e0*/  UISETP.NE.AND.EX UP0, UPT, UR5, URZ, UPT, UP0 ;  /* 0x000000ff0500728c */ /* 0x000fd6000bf05300 */
[----:B------:R-:W-:-:S04]  /*02f0*/  @UP0 UIADD3 UR4, UP1, UPT, UR11, UR4, URZ ;  /* 0x000000040b040290 */ /* 0x000fc8000ff3e0ff */
[----:B------:R-:W-:Y:S02]  /*0300*/  @UP0 UIADD3.X UR5, UPT, UPT, UR10, UR5, URZ, UP1, !UPT ;  /* 0x000000050a050290 */ /* 0x000fe40008ffe4ff */
[----:B------:R-:W-:-:S04]  /*0310*/  IMAD.U32 R12, RZ, RZ, UR4 ;  /* 0x00000004ff0c7e24 */ /* 0x000fc8000f8e00ff */
[----:B------:R-:W-:Y:S01]  /*0320*/  IMAD.U32 R13, RZ, RZ, UR5 ;  /* 0x00000005ff0d7e24 */ /* 0x000fe2000f8e00ff */
[----:B----4-:R-:W-:Y:S02]  /*0330*/  @P1 R2UR UR38, R10 ;  /* 0x000000000a2612ca */ /* 0x010fe400000e0000 */
[----:B------:R-:W-:Y:S01]  /*0340*/  @P1 R2UR UR39, R11 ;  /* 0x000000000b2712ca */ /* 0x000fe200000e0000 */
[----:B------:R-:W2:Y:S01]  /*0350*/  @!UP4 LDCU UR23, c[0x0][0x434] ;  /* 0x00008680ff17c7ac */ /* 0x000ea20008000800 */
[----:B------:R-:W-:Y:S01]  /*0360*/  UMOV UR22, 0xffffffff ;  /* 0xffffffff00167882 */ /* 0x000fe20000000000 */
[----:B-1----:R-:W-:Y:S01]  /*0370*/  @P1 IADD3 R9, P0, PT, R6, R2, RZ ;  /* 0x0000000206091210 */ /* 0x002fe20007f1e0ff */
[----:B------:R-:W1:Y:S07]  /*0380*/  @!UP0 LDCU.64 UR4, c[0x0][0x488] ;  /* 0x00009100ff0487ac */ /* 0x000e6e0008000a00 */
[----:B------:R-:W-:-:S02]  /*0390*/  IMAD.U32 R2, RZ, RZ, UR38 ;  /* 0x00000026ff027e24 */ /* 0x000fc4000f8e00ff */
        /* <DEDUP_REMOVED lines=8> */
[----:B------:R-:W-:Y:S01]  /*0420*/  IMAD.U32 R11, RZ, RZ, UR8 ;  /* 0x00000008ff0b7e24 */ /* 0x000fe2000f8e00ff */
[----:B------:R-:W-:Y:S01]  /*0430*/  MOV R10, UR9 ;  /* 0x00000009000a7c02 */ /* 0x000fe20008000f00 */
[----:B---3--:R-:W-:Y:S01]  /*0440*/  IMAD.U32 R2, RZ, RZ, UR14 ;  /* 0x0000000eff027e24 */ /* 0x008fe2000f8e00ff */
[----:B------:R-:W-:-:S05]  /*0450*/  MOV R3, UR15 ;  /* 0x0000000f00037c02 */ /* 0x000fca0008000f00 */
[----:B----4-:R-:W3:Y:S01]  /*0460*/  @P4 LDG.E R6, desc[UR32][R2.64] ;  /* 0x0000002002064981 */ /* 0x010ee2000c1e1900 */
[----:B------:R-:W-:Y:S02]  /*0470*/  IMAD.U32 R4, RZ, RZ, UR12 ;  /* 0x0000000cff047e24 */ /* 0x000fe4000f8e00ff */
[----:B------:R-:W-:Y:S01]  /*0480*/  IMAD.U32 R5, RZ, RZ, UR13 ;  /* 0x0000000dff057e24 */ /* 0x000fe2000f8e00ff */
[----:B------:R-:W-:-:S04]  /*0490*/  PLOP3.LUT P0, PT, PT, PT, UP0, 0x80, 0x8 ;  /* 0x000000000008781c */ /* 0x000fc80003f0f008 */
[----:B------:R-:W4:Y:S04]  /*04a0*/  @P1 LDG.E R4, desc[UR32][R4.64] ;  /* 0x0000002004041981 */ /* 0x000f28000c1e1900 */
[----:B------:R-:W2:Y:S04]  /*04b0*/  @P2 LDG.E R3, desc[UR32][R2.64+0x4] ;  /* 0x0000042002032981 */ /* 0x000ea8000c1e1900 */
[----:B------:R-:W4:Y:S04]  /*04c0*/  @!P3 LDG.E R5, desc[UR32][R10.64] ;  /* 0x000000200a05b981 */ /* 0x000f28000c1e1900 */
[----:B------:R1:W5:Y:S01]  /*04d0*/  @P0 LDG.E R2, desc[UR32][R12.64] ;  /* 0x000000200c020981 */ /* 0x000362000c1e1900 */
        /* <DEDUP_REMOVED lines=8> */
[----:B----4-:R-:W-:-:S11]  /*0560*/  @!P3 R2UR UR14, R5 ;  /* 0x00000000050eb2ca */ /* 0x010fd600000e0000 */
[----:B------:R-:W-:-:S04]  /*0570*/  @UP4 UIADD3 UR23, UPT, UPT, UR8, -UR22, URZ ;  /* 0x8000001608174290 */ /* 0x000fc8000fffe0ff */
[----:B------:R-:W-:Y:S01]  /*0580*/  UISETP.GT.AND UP2, UPT, UR23, UR34, UPT ;  /* 0x000000221700728c */ /* 0x000fe2000bf44270 */
[----:B------:R-:W-:-:S05]  /*0590*/  @P1 R2UR UR12, R4 ;  /* 0x00000000040c12ca */ /* 0x000fca00000e0000 */
[----:B------:R-:W-:Y:S01]  /*05a0*/  PLOP3.LUT P1, PT, PT, PT, UP2, 0x80, 0x8 ;  /* 0x000000000008781c */ /* 0x000fe20003f2f028 */
[----:B-1----:R-:W-:Y:S01]  /*05b0*/  @!UP0 UISETP.NE.U32.AND UP2, UPT, UR4, URZ, UPT ;  /* 0x000000ff0400828c */ /* 0x002fe2000bf45070 */
        /* <DEDUP_REMOVED lines=8> */
.L_x_2219:
        /* <DEDUP_REMOVED lines=55> */
.L_x_2221:
        /* <DEDUP_REMOVED lines=58> */
.L_x_2223:
[----:B------:R-:W-:Y:S05]  /*0d50*/  BSYNC.RECONVERGENT B0 ;  /* 0x0000000000007941 */ /* 0x000fea0003800200 */
.L_x_2222:
        /* <DEDUP_REMOVED lines=24> */
.L_x_2225:
[----:B------:R-:W-:Y:S05]  /*0ee0*/  BSYNC.RECONVERGENT B0 ;  /* 0x0000000000007941 */ /* 0x000fea0003800200 */
.L_x_2224:
        /* <DEDUP_REMOVED lines=24> */
.L_x_2227:
[----:B------:R-:W-:Y:S05]  /*1070*/  BSYNC.RECONVERGENT B0 ;  /* 0x0000000000007941 */ /* 0x000fea0003800200 */
.L_x_2226:
        /* <DEDUP_REMOVED lines=26> */
.L_x_2229:
[----:B------:R-:W-:Y:S05]  /*1220*/  BSYNC.RECONVERGENT B0 ;  /* 0x0000000000007941 */ /* 0x000fea0003800200 */
.L_x_2228:
        /* <DEDUP_REMOVED lines=10> */
.L_x_2231:
[----:B------:R-:W-:Y:S05]  /*12d0*/  BSYNC.RECONVERGENT B0 ;  /* 0x0000000000007941 */ /* 0x000fea0003800200 */
.L_x_2230:
        /* <DEDUP_REMOVED lines=10> */
.L_x_2233:
[----:B------:R-:W-:Y:S05]  /*1380*/  BSYNC.RECONVERGENT B0 ;  /* 0x0000000000007941 */ /* 0x000fea0003800200 */
.L_x_2232:
        /* <DEDUP_REMOVED lines=10> */
.L_x_2235:
[----:B------:R-:W-:Y:S05]  /*1430*/  BSYNC.RECONVERGENT B0 ;  /* 0x0000000000007941 */ /* 0x000fea0003800200 */
.L_x_2234:
        /* <DEDUP_REMOVED lines=10> */
.L_x_2220:
        /* <DEDUP_REMOVED lines=23> */
.L_x_2236:
[----:B------:R-:W1:Y:S01]  /*1650*/  LDCU.64 UR10, c[0x0][0x3b8] ;  /* 0x00007700ff0a77ac */ /* 0x000e620008000a00 */
[----:B------:R-:W-:-:S04]  /*1660*/  UIADD3 UR13, UPT, UPT, UR12, UR14, URZ ;  /* 0x0000000e0c0d7290 */ /* 0x000fc8000fffe0ff */
[----:B-1----:R-:W-:Y:S02]  /*1670*/  UIMAD.WIDE.U32 UR16, UR13, UR10, URZ ;  /* 0x0000000a0d1072a5 */ /* 0x002fe4000f8e00ff */
[----:B------:R-:W-:-:S04]  /*1680*/  UIMAD UR13, UR13, UR11, URZ ;  /* 0x0000000b0d0d72a4 */ /* 0x000fc8000f8e02ff */
[----:B------:R-:W-:Y:S02]  /*1690*/  UIADD3 UR13, UPT, UPT, UR17, UR13, URZ ;  /* 0x0000000d110d7290 */ /* 0x000fe4000fffe0ff */
.L_x_2237:
        /* <DEDUP_REMOVED lines=27> */
[----:B------:R-:W-:Y:S02]  /*1850*/  ISETP.GE.AND P0, PT, R2, RZ, PT ;  /* 0x000000ff0200720c */ /* 0x000fe40003f06270 */
[----:B------:R-:W-:-:S05]  /*1860*/  LOP3.LUT R2, R207, 0x1f, RZ, 0xc0, !PT ;  /* 0x0000001fcf027812 */ /* 0x000fca00078ec0ff */
        /* <DEDUP_REMOVED lines=16> */
.L_x_2238:
[----:B------:R-:W1:Y:S01]  /*1970*/  LDCU.64 UR8, c[0x0][0x3c0] ;  /* 0x00007800ff0877ac */ /* 0x000e620008000a00 */
[----:B------:R-:W-:-:S04]  /*1980*/  UIADD3 UR12, UPT, UPT, UR12, UR14, URZ ;  /* 0x0000000e0c0c7290 */ /* 0x000fc8000fffe0ff */
[----:B-1----:R-:W-:Y:S02]  /*1990*/  UIMAD.WIDE.U32 UR4, UR12, UR8, URZ ;  /* 0x000000080c0472a5 */ /* 0x002fe4000f8e00ff */
[----:B------:R-:W-:-:S04]  /*19a0*/  UIMAD UR12, UR12, UR9, URZ ;  /* 0x000000090c0c72a4 */ /* 0x000fc8000f8e02ff */
[----:B------:R-:W-:-:S03]  /*19b0*/  UIADD3 UR14, UPT, UPT, UR5, UR12, URZ ;  /* 0x0000000c050e7290 */ /* 0x000fc6000fffe0ff */
[----:B------:R-:W-:-:S09]  /*19c0*/  UMOV UR12, UR4 ;  /* 0x00000004000c7c82 */ /* 0x000fd20008000000 */
.L_x_2239:
[----:B------:R-:W1:Y:S01]  /*19d0*/  LDCU.64 UR18, c[0x0][0x3c8] ;  /* 0x00007900ff1277ac */ /* 0x000e620008000a00 */
[C---:B------:R-:W-:Y:S01]  /*19e0*/  IMAD.SHL.U32 R3, R207.reuse, 0x8, RZ ;  /* 0x00000008cf037824 */ /* 0x040fe200078e00ff */
[----:B------:R-:W-:Y:S01]  /*19f0*/  SHF.R.U32.HI R5, RZ, 0x3, R207 ;  /* 0x00000003ff057819 */ /* 0x000fe200000116cf */
[----:B------:R-:W-:Y:S01]  /*1a00*/  IMAD.SHL.U32 R180, R207, 0x2, RZ ;  /* 0x00000002cfb47824 */ /* 0x000fe200078e00ff */
[----:B------:R-:W-:Y:S01]  /*1a10*/  UIADD3 UR20, UPT, UPT, -UR34, UR23, URZ ;  /* 0x0000001722147290 */ /* 0x000fe2000fffe1ff */
[----:B------:R-:W-:Y:S01]  /*1a20*/  SHF.R.S32.HI R251, RZ, 0x1f, R6 ;  /* 0x0000001ffffb7819 */ /* 0x000fe20000011406 */
[----:B------:R2:W-:Y:S01]  /*1a30*/  STL [R1+0x28], R3 ;  /* 0x0000280301007387 */ /* 0x0005e20000100800 */
[C---:B------:R-:W-:Y:S01]  /*1a40*/  LOP3.LUT R205, R3.reuse, 0x38, RZ, 0xc0, !PT ;  /* 0x0000003803cd7812 */ /* 0x040fe200078ec0ff */
[----:B------:R-:W-:Y:S01]  /*1a50*/  USHF.R.S32.HI UR41, URZ, 0x1f, UR37 ;  /* 0x0000001fff297899 */ /* 0x000fe20008011425 */
[----:B------:R-:W-:Y:S01]  /*1a60*/  LOP3.LUT R4, R3, 0x1f8, RZ, 0xc0, !PT ;  /* 0x000001f803047812 */ /* 0x000fe200078ec0ff */
[----:B------:R-:W-:Y:S01]  /*1a70*/  BSSY.RECONVERGENT B0, `(.L_x_2240) ;  /* 0x0000067000007945 */ /* 0x000fe20003800200 */
[----:B------:R-:W-:-:S02]  /*1a80*/  IADD3 R14, P0, PT, R205, UR6, RZ ;  /* 0x00000006cd0e7c10 */ /* 0x000fc4000ff1e0ff */
[----:B------:R-:W-:Y:S01]  /*1a90*/  IADD3 R10, P1, PT, R205, UR16, RZ ;  /* 0x00000010cd0a7c10 */ /* 0x000fe2000ff3e0ff */
[----:B------:R-:W3:Y:S01]  /*1aa0*/  LDCU.64 UR16, c[0x0][0x388] ;  /* 0x00007100ff1077ac */ /* 0x000ee20008000a00 */
[----:B------:R-:W-:Y:S01]  /*1ab0*/  LOP3.LUT R7, R3, 0x1e00, RZ, 0xc0, !PT ;  /* 0x00001e0003077812 */ /* 0x000fe200078ec0ff */
[----:B------:R-:W-:Y:S01]  /*1ac0*/  IMAD.X R15, RZ, RZ, UR7, P0 ;  /* 0x00000007ff0f7e24 */ /* 0x000fe200080e06ff */
[--C-:B------:R-:W-:Y:S01]  /*1ad0*/  LOP3.LUT R4, R4, 0x38, R207.reuse, 0x78, !PT ;  /* 0x0000003804047812 */ /* 0x100fe200078e78cf */
[----:B------:R-:W4:Y:S01]  /*1ae0*/  LDCU.128 UR4, c[0x0][0x3d0] ;  /* 0x00007a00ff0477ac */ /* 0x000f220008000c00 */
[----:B-1----:R-:W-:Y:S01]  /*1af0*/  IMAD.U32 R12, RZ, RZ, UR18 ;  /* 0x00000012ff0c7e24 */ /* 0x002fe2000f8e00ff */
[----:B------:R-:W1:Y:S01]  /*1b00*/  S2UR UR18, SR_CgaCtaId ;  /* 0x00000000001279c3 */ /* 0x000e620000008800 */
[----:B------:R-:W-:Y:S01]  /*1b10*/  IMAD.X R11, RZ, RZ, UR13, P1 ;  /* 0x0000000dff0b7e24 */ /* 0x000fe200088e06ff */
[----:B------:R-:W-:Y:S01]  /*1b20*/  SHF.R.U32.HI R209, RZ, 0x1, R207 ;  /* 0x00000001ffd17819 */ /* 0x000fe200000116cf */
[----:B------:R-:W-:Y:S01]  /*1b30*/  IMAD.WIDE.U32 R12, R12, UR30, R14 ;  /* 0x0000001e0c0c7c25 */ /* 0x000fe2000f8e000e */
[----:B------:R-:W-:Y:S01]  /*1b40*/  IADD3 R16, P0, PT, R205, UR12, RZ ;  /* 0x0000000ccd107c10 */ /* 0x000fe2000ff1e0ff */
[----:B------:R-:W5:Y:S01]  /*1b50*/  LDCU.64 UR12, c[0x0][0x418] ;  /* 0x00008300ff0c77ac */ /* 0x000f620008000a00 */
[----:B------:R-:W-:Y:S01]  /*1b60*/  LOP3.LUT R8, R209, 0x70, RZ, 0xc0, !PT ;  /* 0x00000070d1087812 */ /* 0x000fe200078ec0ff */
[----:B------:R-:W-:Y:S01]  /*1b70*/  IMAD.WIDE.U32 R10, R5, UR10, R10 ;  /* 0x0000000a050a7c25 */ /* 0x000fe2000f8e000a */
[----:B------:R-:W-:-:S02]  /*1b80*/  LOP3.LUT R181, R180, 0x6, RZ, 0xc0, !PT ;  /* 0x00000006b4b57812 */ /* 0x000fc400078ec0ff */
[----:B------:R-:W-:Y:S01]  /*1b90*/  LEA.HI R8, R2, R8, RZ, 0x1e ;  /* 0x0000000802087211 */ /* 0x000fe200078ff0ff */
[----:B--2---:R-:W-:Y:S01]  /*1ba0*/  VIADD R3, R5, 0x40 ;  /* 0x0000004005037836 */ /* 0x004fe20000000000 */
[----:B------:R-:W-:Y:S01]  /*1bb0*/  LOP3.LUT R95, R205, 0x40, RZ, 0xfc, !PT ;  /* 0x00000040cd5f7812 */ /* 0x000fe200078efcff */
[----:B------:R-:W-:Y:S01]  /*1bc0*/  IMAD R15, R5, UR11, R11 ;  /* 0x0000000b050f7c24 */ /* 0x000fe2000f8e020b */
[----:B------:R-:W-:Y:S01]  /*1bd0*/  LOP3.LUT R94, R205, 0x80, RZ, 0xfc, !PT ;  /* 0x00000080cd5e7812 */ /* 0x000fe200078efcff */
[----:B------:R-:W-:Y:S01]  /*1be0*/  IMAD.MOV.U32 R14, RZ, RZ, R10 ;  /* 0x000000ffff0e7224 */ /* 0x000fe200078e000a */
[----:B------:R-:W-:Y:S01]  /*1bf0*/  ISETP.GE.AND P1, PT, R3, UR20, PT ;  /* 0x0000001403007c0c */ /* 0x000fe2000bf26270 */
[----:B------:R-:W-:Y:S01]  /*1c00*/  IMAD.X R17, RZ, RZ, UR14, P0 ;  /* 0x0000000eff117e24 */ /* 0x000fe200080e06ff */
[----:B------:R-:W-:Y:S01]  /*1c10*/  LOP3.LUT R3, R4, R7, RZ, 0xfc, !PT ;  /* 0x0000000704037212 */ /* 0x000fe200078efcff */
[----:B----4-:R-:W-:Y:S01]  /*1c20*/  IMAD R4, R251, UR4, RZ ;  /* 0x00000004fb047c24 */ /* 0x010fe2000f8e02ff */
[----:B------:R-:W2:Y:S01]  /*1c30*/  LDCU.64 UR14, c[0x0][0x390] ;  /* 0x00007200ff0e77ac */ /* 0x000ea20008000a00 */
[----:B------:R-:W-:Y:S01]  /*1c40*/  IMAD.WIDE.U32 R14, R6, UR4, R14 ;  /* 0x00000004060e7c25 */ /* 0x000fe2000f8e000e */
[----:B------:R-:W-:Y:S01]  /*1c50*/  LOP3.LUT R93, R205, 0xc0, RZ, 0xfc, !PT ;  /* 0x000000c0cd5d7812 */ /* 0x000fe200078efcff */
[----:B------:R-:W-:-:S02]  /*1c60*/  USHF.L.U64.HI UR4, UR10, 0x6, UR11 ;  /* 0x000000060a047899 */ /* 0x000fc4000801020b */
[----:B------:R-:W-:Y:S01]  /*1c70*/  IMAD R4, R6, UR5, R4 ;  /* 0x0000000506047c24 */ /* 0x000fe2000f8e0204 */
[----:B------:R-:W-:Y:S01]  /*1c80*/  UMOV UR5, 0x400 ;  /* 0x0000040000057882 */ /* 0x000fe20000000000 */
[----:B---3--:R-:W-:Y:S01]  /*1c90*/  LEA R97, P2, R14, UR16, 0x1 ;  /* 0x000000100e617c11 */ /* 0x008fe2000f8408ff */
[----:B-1----:R-:W-:Y:S01]  /*1ca0*/  ULEA UR5, UR18, UR5, 0x18 ;  /* 0x0000000512057291 */ /* 0x002fe2000f8ec0ff */
[----:B------:R-:W-:Y:S02]  /*1cb0*/  IMAD.IADD R4, R15, 0x1, R4 ;  /* 0x000000010f047824 */ /* 0x000fe400078e0204 */
[----:B------:R-:W-:Y:S01]  /*1cc0*/  IMAD R8, R8, UR27, R181 ;  /* 0x0000001b08087c24 */ /* 0x000fe2000f8e02b5 */
[----:B------:R1:W-:Y:S01]  /*1cd0*/  STL [R1+0x4], R97 ;  /* 0x0000046101007387 */ /* 0x0003e20000100800 */
[----:B------:R-:W-:Y:S01]  /*1ce0*/  IMAD.WIDE.U32 R16, R5, UR8, R16 ;  /* 0x0000000805107c25 */ /* 0x000fe2000f8e0010 */
[----:B------:R-:W-:Y:S02]  /*1cf0*/  LEA.HI.X R96, R14, UR17, R4, 0x1, P2 ;  /* 0x000000110e607c11 */ /* 0x000fe400090f0c04 */
[----:B------:R-:W-:Y:S01]  /*1d00*/  LEA R92, R3, UR5, 0x1 ;  /* 0x00000005035c7c11 */ /* 0x000fe2000f8e08ff */
[----:B------:R-:W-:Y:S01]  /*1d10*/  IMAD R251, R251, UR6, RZ ;  /* 0x00000006fbfb7c24 */ /* 0x000fe2000f8e02ff */
[----:B------:R-:W-:Y:S01]  /*1d20*/  IADD3 R11, P0, PT, R8, UR37, RZ ;  /* 0x00000025080b7c10 */ /* 0x000fe2000ff1e0ff */
[----:B------:R1:W-:Y:S01]  /*1d30*/  STL [R1], R96 ;  /* 0x0000006001007387 */ /* 0x0003e20000100800 */
[C---:B------:R-:W-:Y:S01]  /*1d40*/  IMAD R17, R5.reuse, UR9, R17 ;  /* 0x0000000905117c24 */ /* 0x040fe2000f8e0211 */
[----:B------:R-:W-:Y:S01]  /*1d50*/  ISETP.GE.AND P2, PT, R5, UR20, PT ;  /* 0x0000001405007c0c */ /* 0x000fe2000bf46270 */
[----:B------:R-:W-:Y:S01]  /*1d60*/  IMAD R251, R6, UR7, R251 ;  /* 0x0000000706fb7c24 */ /* 0x000fe2000f8e02fb */
[----:B------:R1:W-:Y:S01]  /*1d70*/  STL [R1+0x34], R95 ;  /* 0x0000345f01007387 */ /* 0x0003e20000100800 */
[----:B------:R-:W-:Y:S01]  /*1d80*/  LEA.HI.X.SX32 R8, R8, UR41, 0x1, P0 ;  /* 0x0000002908087c11 */ /* 0x000fe200080f0eff */
[----:B------:R-:W-:Y:S01]  /*1d90*/  IMAD.WIDE.U32 R6, R6, UR6, R16 ;  /* 0x0000000606067c25 */ /* 0x000fe2000f8e0010 */
[----:B-----5:R-:W-:Y:S01]  /*1da0*/  LEA R10, P0, R11, UR12, 0x1 ;  /* 0x0000000c0b0a7c11 */ /* 0x020fe2000f8008ff */
[----:B------:R1:W-:Y:S01]  /*1db0*/  STL [R1+0x30], R94 ;  /* 0x0000305e01007387 */ /* 0x0003e20000100800 */
[----:B------:R-:W-:Y:S01]  /*1dc0*/  UIMAD.WIDE.U32 UR40, UR40, 0x80, URZ ;  /* 0x00000080282878a5 */ /* 0x000fe2000f8e00ff */
[----:B------:R-:W-:Y:S01]  /*1dd0*/  IMAD.IADD R251, R7, 0x1, R251 ;  /* 0x0000000107fb7824 */ /* 0x000fe200078e02fb */
[----:B------:R-:W-:Y:S01]  /*1de0*/  LEA.HI.X R11, R11, UR13, R8, 0x1, P0 ;  /* 0x0000000d0b0b7c11 */ /* 0x000fe200080f0c08 */
[----:B------:R1:W-:Y:S01]  /*1df0*/  STL [R1+0x8], R92 ;  /* 0x0000085c01007387 */ /* 0x0003e20000100800 */
[C---:B--2---:R-:W-:Y:S01]  /*1e00*/  LEA R252, P0, R6.reuse, UR14, 0x1 ;  /* 0x0000000e06fc7c11 */ /* 0x044fe2000f8008ff */
[----:B------:R-:W-:Y:S01]  /*1e10*/  VIADD R4, R5, 0x20 ;  /* 0x0000002005047836 */ /* 0x000fe20000000000 */
[----:B------:R-:W-:Y:S01]  /*1e20*/  USHF.L.U32 UR14, UR10, 0x6, URZ ;  /* 0x000000060a0e7899 */ /* 0x000fe200080006ff */
[----:B------:R1:W-:Y:S01]  /*1e30*/  STL [R1+0x2c], R93 ;  /* 0x00002c5d01007387 */ /* 0x0003e20000100800 */
[----:B------:R-:W-:Y:S01]  /*1e40*/  LEA.HI.X R251, R6, UR15, R251, 0x1, P0 ;  /* 0x0000000f06fb7c11 */ /* 0x000fe200080f0cfb */
[----:B------:R-:W-:Y:S01]  /*1e50*/  IMAD.U32 R14, RZ, RZ, UR19 ;  /* 0x00000013ff0e7e24 */ /* 0x000fe2000f8e00ff */
[----:B------:R-:W-:Y:S01]  /*1e60*/  UIMAD UR15, UR24, -0x40, UR35 ;  /* 0xffffffc0180f78a4 */ /* 0x000fe2000f8e0223 */
[----:B------:R-:W-:-:S02]  /*1e70*/  ISETP.GE.AND P0, PT, R4, UR20, PT ;  /* 0x0000001404007c0c */ /* 0x000fc4000bf06270 */
[----:B------:R-:W-:Y:S01]  /*1e80*/  LOP3.LUT R7, R5, UR40, RZ, 0xfc, !PT ;  /* 0x0000002805077c12 */ /* 0x000fe2000f8efcff */
[----:B------:R-:W-:Y:S01]  /*1e90*/  IMAD R15, R14, UR30, R13 ;  /* 0x0000001e0e0f7c24 */ /* 0x000fe2000f8e020d */
[----:B------:R-:W-:Y:S09]  /*1ea0*/  @P2 BRA `(.L_x_2241) ;  /* 0x00000000008c2947 */ /* 0x000ff20003800000 */
        /* <DEDUP_REMOVED lines=35> */
.L_x_2241:
[----:B------:R-:W-:Y:S05]  /*20e0*/  BSYNC.RECONVERGENT B0 ;  /* 0x0000000000007941 */ /* 0x000fea0003800200 */
.L_x_2240:
[----:B------:R-:W-:Y:S01]  /*20f0*/  USHF.L.U64.HI UR16, UR10, 0x5, UR11 ;  /* 0x000000050a107899 */ /* 0x000fe2000801020b */
[----:B------:R-:W-:Y:S01]  /*2100*/  BSSY.RECONVERGENT B0, `(.L_x_2242) ;  /* 0x0000029000007945 */ /* 0x000fe20003800200 */
[C---:B------:R-:W-:Y:S02]  /*2110*/  ISETP.GE.AND P6, PT, R5.reuse, UR15, PT ;  /* 0x0000000f05007c0c */ /* 0x040fe4000bfc6270 */
[----:B------:R-:W-:Y:S01]  /*2120*/  IADD3 R3, PT, PT, R5, 0x60, RZ ;  /* 0x0000006005037810 */ /* 0x000fe20007ffe0ff */
[----:B------:R-:W-:Y:S10]  /*2130*/  @P0 BRA `(.L_x_2243) ;  /* 0x0000000000940947 */ /* 0x000ff40003800000 */
[----:B------:R-:W3:Y:S01]  /*2140*/  LDCU.64 UR12, c[0x0][0x3b0] ;  /* 0x00007600ff0c77ac */ /* 0x000ee20008000a00 */
[----:B------:R-:W-:Y:S01]  /*2150*/  IADD3 R6, P0, PT, R7, 0x20, RZ ;  /* 0x0000002007067810 */ /* 0x000fe20007f1e0ff */
[----:B------:R-:W-:Y:S01]  /*2160*/  IMAD.MOV.U32 R16, RZ, RZ, R12 ;  /* 0x000000ffff107224 */ /* 0x000fe200078e000c */
[----:B------:R-:W4:Y:S01]  /*2170*/  LDCU UR17, c[0x0][0x440] ;  /* 0x00008800ff1177ac */ /* 0x000f220008000800 */
[----:B------:R-:W-:Y:S02]  /*2180*/  IMAD.MOV.U32 R17, RZ, RZ, R15 ;  /* 0x000000ffff117224 */ /* 0x000fe400078e000f */
[----:B------:R-:W-:Y:S01]  /*2190*/  IMAD.X R5, RZ, RZ, UR41, P0 ;  /* 0x00000029ff057e24 */ /* 0x000fe200080e06ff */
        /* <DEDUP_REMOVED lines=31> */
.L_x_2243:
[----:B------:R-:W-:Y:S05]  /*2390*/  BSYNC.RECONVERGENT B0 ;  /* 0x0000000000007941 */ /* 0x000fea0003800200 */
.L_x_2242:
[----:B------:R-:W-:Y:S01]  /*23a0*/  USHF.L.U32 UR17, UR10, 0x5, URZ ;  /* 0x000000050a117899 */ /* 0x000fe200080006ff */
        /* <DEDUP_REMOVED lines=9> */
[----:B------:R-:W2:Y:S03]  /*2440*/  LDCU.64 UR6, c[0x0][0x380] ;  /* 0x00007000ff0677ac */ /* 0x000ea60008000a00 */
[----:B----4-:R-:W-:-:S02]  /*2450*/  IMAD R3, R3, UR12, RZ ;  /* 0x0000000c03037c24 */ /* 0x010fc4000f8e02ff */
[----:B------:R-:W-:Y:S01]  /*2460*/  IMAD.WIDE.U32 R16, R5, UR12, R16 ;  /* 0x0000000c05107c25 */ /* 0x000fe2000f8e0010 */
[----:B-----5:R-:W-:-:S03]  /*2470*/  ISETP.GE.AND P4, PT, R205, UR18, PT ;  /* 0x00000012cd007c0c */ /* 0x020fc6000bf86270 */
[----:B------:R-:W-:Y:S01]  /*2480*/  IMAD R3, R5, UR13, R3 ;  /* 0x0000000d05037c24 */ /* 0x000fe2000f8e0203 */
[----:B------:R-:W-:Y:S02]  /*2490*/  ISETP.GE.AND P3, PT, R95, UR18, PT ;  /* 0x000000125f007c0c */ /* 0x000fe4000bf66270 */
[----:B--23--:R-:W-:Y:S01]  /*24a0*/  LEA R18, P5, R16, UR6, 0x1 ;  /* 0x0000000610127c11 */ /* 0x00cfe2000f8a08ff */
        /* <DEDUP_REMOVED lines=24> */
.L_x_2245:
[----:B------:R-:W-:Y:S05]  /*2630*/  BSYNC.RECONVERGENT B0 ;  /* 0x0000000000007941 */ /* 0x000fea0003800200 */
.L_x_2244:
        /* <DEDUP_REMOVED lines=8> */
[----:B------:R-:W-:Y:S01]  /*26c0*/  IMAD.X R3, RZ, RZ, UR41, P0 ;  /* 0x00000029ff037e24 */ /* 0x000fe200080e06ff */
[----:B------:R-:W2:Y:S03]  /*26d0*/  LDCU.64 UR6, c[0x0][0x380] ;  /* 0x00007000ff0677ac */ /* 0x000ea60008000a00 */
[----:B-----5:R-:W-:-:S02]  /*26e0*/  IMAD R3, R3, UR12, RZ ;  /* 0x0000000c03037c24 */ /* 0x020fc4000f8e02ff */
        /* <DEDUP_REMOVED lines=29> */
.L_x_2247:
[----:B------:R-:W-:Y:S05]  /*28c0*/  BSYNC.RECONVERGENT B0 ;  /* 0x0000000000007941 */ /* 0x000fea0003800200 */
.L_x_2246:
[----:B------:R-:W-:Y:S01]  /*28d0*/  UIMAD UR7, UR4, UR24, URZ ;  /* 0x00000018040772a4 */ /* 0x000fe2000f8e02ff */
[----:B------:R-:W-:Y:S03]  /*28e0*/  BSSY.RECONVERGENT B0, `(.L_x_2248) ;  /* 0x0000021000007945 */ /* 0x000fe60003800200 */
[----:B------:R-:W-:Y:S01]  /*28f0*/  UIADD3 UR7, UPT, UPT, UR43, UR7, URZ ;  /* 0x000000072b077290 */ /* 0x000fe2000fffe0ff */
[----:B------:R-:W-:Y:S11]  /*2900*/  @P6 BRA `(.L_x_2249) ;  /* 0x0000000000786947 */ /* 0x000ff60003800000 */
        /* <DEDUP_REMOVED lines=30> */
.L_x_2249:
[----:B------:R-:W-:Y:S05]  /*2af0*/  BSYNC.RECONVERGENT B0 ;  /* 0x0000000000007941 */ /* 0x000fea0003800200 */
.L_x_2248:
[----:B------:R-:W-:Y:S04]  /*2b00*/  BSSY.RECONVERGENT B0, `(.L_x_2250) ;  /* 0x0000021000007945 */ /* 0x000fe80003800200 */
[----:B------:R-:W-:Y:S05]  /*2b10*/  @P5 BRA `(.L_x_2251) ;  /* 0x00000000007c5947 */ /* 0x000fea0003800000 */
        /* <DEDUP_REMOVED lines=31> */
.L_x_2251:
[----:B------:R-:W-:Y:S05]  /*2d10*/  BSYNC.RECONVERGENT B0 ;  /* 0x0000000000007941 */ /* 0x000fea0003800200 */
.L_x_2250:
[----:B------:R-:W5:Y:S01]  /*2d20*/  LDCU.64 UR12, c[0x0][0x538] ;  /* 0x0000a700ff0c77ac */ /* 0x000f620008000a00 */
[----:B------:R-:W0:Y:S01]  /*2d30*/  LDGDEPBAR ;  /* 0x00000000000079af */ /* 0x000e220000000000 */
[----:B-----5:R-:W-:-:S04]  /*2d40*/  UISETP.NE.U32.AND UP1, UPT, UR12, URZ, UPT ;  /* 0x000000ff0c00728c */ /* 0x020fc8000bf25070 */
[----:B------:R-:W-:Y:S01]  /*2d50*/  UISETP.NE.AND.EX UP1, UPT, UR13, URZ, UPT, UP1 ;  /* 0x000000ff0d00728c */ /* 0x000fe2000bf25310 */
[----:B------:R-:W5:Y:S01]  /*2d60*/  S2R R29, SR_CTAID.X ;  /* 0x00000000001d7919 */ /* 0x000f620000002500 */
[----:B------:R-:W-:Y:S01]  /*2d70*/  IMAD.SHL.U32 R206, R207, 0x20, RZ ;  /* 0x00000020cfce7824 */ /* 0x000fe200078e00ff */
[----:B------:R-:W-:-:S04]  /*2d80*/  DEPBAR.LE SB0, 0x0 ;  /* 0x000080000000791a */ /* 0x000fc80000000000 */
[----:B------:R-:W-:-:S04]  /*2d90*/  PLOP3.LUT P0, PT, PT, PT, UP1, 0x80, 0x8 ;  /* 0x000000000008781c */ /* 0x000fc80003f0f018 */
[----:B------:R-:W2:Y:S01]  /*2da0*/  @UP1 LDCU.64 UR6, c[0x0][0x540] ;  /* 0x0000a800ff0617ac */ /* 0x000ea20008000a00 */
[----:B------:R-:W-:Y:S01]  /*2db0*/  @UP1 UMOV UR18, UR30 ;  /* 0x0000001e00121c82 */ /* 0x000fe20008000000 */
[----:B------:R-:W-:Y:S02]  /*2dc0*/  @UP1 UMOV UR19, URZ ;  /* 0x000000ff00131c82 */ /* 0x000fe40008000000 */
[----:B--2---:R-:W-:Y:S01]  /*2dd0*/  @UP1 UIMAD.WIDE.U32 UR18, UR31, UR6, UR18 ;  /* 0x000000061f1212a5 */ /* 0x004fe2000f8e0012 */
[----:B------:R-:W2:Y:S03]  /*2de0*/  @UP1 LDCU UR6, c[0x0][0x458] ;  /* 0x00008b00ff0617ac */ /* 0x000ea60008000800 */
[----:B------:R-:W-:Y:S02]  /*2df0*/  @UP1 UIMAD UR7, UR31, UR7, UR19 ;  /* 0x000000071f0712a4 */ /* 0x000fe4000f8e0213 */
[----:B------:R-:W-:-:S04]  /*2e00*/  @UP1 ULEA UR12, UP0, UR18, UR12, 0x2 ;  /* 0x0000000c120c1291 */ /* 0x000fc8000f8010ff */
[----:B------:R-:W-:Y:S02]  /*2e10*/  @UP1 ULEA.HI.X UR13, UR18, UR13, UR7, 0x2, UP0 ;  /* 0x0000000d120d1291 */ /* 0x000fe400080f1407 */
[----:B-1----:R-:W-:-:S04]  /*2e20*/  IMAD.U32 R6, RZ, RZ, UR12 ;  /* 0x0000000cff067e24 */ /* 0x002fc8000f8e00ff */
[----:B------:R-:W-:-:S05]  /*2e30*/  IMAD.U32 R7, RZ, RZ, UR13 ;  /* 0x0000000dff077e24 */ /* 0x000fca000f8e00ff */
[----:B------:R1:W3:Y:S01]  /*2e40*/  @P0 LDG.E R5, desc[UR32][R6.64] ;  /* 0x0000002006050981 */ /* 0x0002e2000c1e1900 */
[----:B--2---:R-:W3:Y:S01]  /*2e50*/  @P0 MUFU.RCP R3, UR6 ;  /* 0x0000000600030d08 */ /* 0x004ee20008001000 */
[----:B------:R-:W-:Y:S01]  /*2e60*/  USHF.L.U32 UR12, UR36, 0x5, URZ ;  /* 0x00000005240c7899 */ /* 0x000fe200080006ff */
[----:B------:R-:W-:Y:S01]  /*2e70*/  IMAD.SHL.U32 R8, R207, 0x40, RZ ;  /* 0x00000040cf087824 */ /* 0x000fe200078e00ff */
[----:B------:R-:W-:Y:S01]  /*2e80*/  USHF.L.U32 UR18, UR8, 0x6, URZ ;  /* 0x0000000608127899 */ /* 0x000fe200080006ff */
[----:B------:R-:W-:Y:S01]  /*2e90*/  LOP3.LUT R206, R206, 0x7c00, RZ, 0xc0, !PT ;  /* 0x00007c00cece7812 */ /* 0x000fe200078ec0ff */
[----:B------:R-:W-:Y:S01]  /*2ea0*/  USHF.L.U64.HI UR7, UR8, 0x6, UR9 ;  /* 0x0000000608077899 */ /* 0x000fe20008010209 */
[----:B------:R-:W-:Y:S01]  /*2eb0*/  LOP3.LUT R165, R209, 0x8, RZ, 0xc0, !PT ;  /* 0x00000008d1a57812 */ /* 0x000fe200078ec0ff */
[----:B------:R-:W-:Y:S01]  /*2ec0*/  UIMAD.WIDE.U32 UR18, UR18, UR24, URZ ;  /* 0x00000018121272a5 */ /* 0x000fe2000f8e00ff */
[----:B------:R-:W-:Y:S01]  /*2ed0*/  IADD3 R9, P2, P1, R9, UR12, R2 ;  /* 0x0000000c09097c10 */ /* 0x000fe2000f95e002 */
[----:B------:R-:W-:Y:S01]  /*2ee0*/  USHF.R.S32.HI UR12, URZ, 0x1f, UR12 ;  /* 0x0000001fff0c7899 */ /* 0x000fe2000801140c */
[----:B------:R-:W-:Y:S01]  /*2ef0*/  BSSY.RECONVERGENT B0, `(.L_x_2252) ;  /* 0x0000033000007945 */ /* 0x000fe20003800200 */
[----:B------:R-:W-:Y:S01]  /*2f00*/  UIMAD UR7, UR7, UR24, URZ ;  /* 0x00000018070772a4 */ /* 0x000fe2000f8e02ff */
[----:B------:R-:W-:Y:S01]  /*2f10*/  LOP3.LUT R30, R209, 0x1f0, RZ, 0xc0, !PT ;  /* 0x000001f0d11e7812 */ /* 0x000fe200078ec0ff */
[----:B------:R-:W-:Y:S01]  /*2f20*/  UMOV UR6, URZ ;  /* 0x000000ff00067c82 */ /* 0x000fe20008000000 */
[----:B------:R-:W-:Y:S01]  /*2f30*/  LOP3.LUT R35, R206, 0x200, R8, 0xf8, !PT ;  /* 0x00000200ce237812 */ /* 0x000fe200078ef808 */
[----:B------:R-:W-:Y:S01]  /*2f40*/  UIADD3 UR7, UPT, UPT, UR19, UR7, URZ ;  /* 0x0000000713077290 */ /* 0x000fe2000fffe0ff */
[----:B------:R-:W-:-:S02]  /*2f50*/  IADD3.X R0, PT, PT, R0, UR12, RZ, P2, P1 ;  /* 0x0000000c00007c10 */ /* 0x000fc400097e24ff */
[----:B-1----:R-:W-:-:S05]  /*2f60*/  SHF.R.U32.HI R6, RZ, 0x5, R207 ;  /* 0x00000005ff067819 */ /* 0x002fca00000116cf */
[----:B-----5:R-:W-:Y:S01]  /*2f70*/  IMAD R29, R29, 0x8, R6 ;  /* 0x000000081d1d7824 */ /* 0x020fe200078e0206 */
[----:B------:R-:W-:Y:S01]  /*2f80*/  BAR.SYNC.DEFER_BLOCKING 0x0 ;  /* 0x0000000000007b1d */ /* 0x000fe20000010000 */
[----:B---3--:R-:W-:-:S05]  /*2f90*/  @P0 FMUL.FTZ R3, R5, R3 ;  /* 0x0000000305030220 */ /* 0x008fca0000410000 */
[----:B------:R-:W-:Y:S02]  /*2fa0*/  @P0 R2UR UR13, R3 ;  /* 0x00000000030d02ca */ /* 0x000fe400000e0000 */
[----:B------:R-:W-:-:S04]  /*2fb0*/  LOP3.LUT R3, R205, 0x1c0, R8, 0xf8, !PT ;  /* 0x000001c0cd037812 */ /* 0x000fc800078ef808 */
[----:B------:R-:W-:-:S07]  /*2fc0*/  LOP3.LUT R165, R3, R165, RZ, 0x3c, !PT ;  /* 0x000000a503a57212 */ /* 0x000fce00078e3cff */
        /* <DEDUP_REMOVED lines=33> */
.L_x_2253:
[----:B------:R2:W-:Y:S04]  /*31e0*/  STS.128 [R92+0x18000], RZ ;  /* 0x018000ff5c007388 */ /* 0x0005e80000000c00 */
[----:B------:R2:W-:Y:S04]  /*31f0*/  STS.128 [R92+0x1a000], RZ ;  /* 0x01a000ff5c007388 */ /* 0x0005e80000000c00 */
[----:B------:R2:W-:Y:S04]  /*3200*/  STS.128 [R92+0x1c000], RZ ;  /* 0x01c000ff5c007388 */ /* 0x0005e80000000c00 */
[----:B------:R2:W-:Y:S02]  /*3210*/  STS.128 [R92+0x1e000], RZ ;  /* 0x01e000ff5c007388 */ /* 0x0005e40000000c00 */
.L_x_2254:
[----:B------:R-:W-:Y:S05]  /*3220*/  BSYNC.RECONVERGENT B0 ;  /* 0x0000000000007941 */ /* 0x000fea0003800200 */
.L_x_2252:
        /* <DEDUP_REMOVED lines=44> */
.L_x_2256:
[----:B------:R-:W-:Y:S05]  /*34f0*/  BSYNC.RECONVERGENT B0 ;  /* 0x0000000000007941 */ /* 0x000fea0003800200 */
.L_x_2255:
[----:B------:R-:W-:Y:S01]  /*3500*/  LDSM.16.M88.4 R68, [R89] ;  /* 0x000000005944783b */ /* 0x000fe20000000200 */
[----:B------:R-:W-:Y:S01]  /*3510*/  IMAD.MOV.U32 R203, RZ, RZ, 0x20 ;  /* 0x00000020ffcb7424 */ /* 0x000fe200078e00ff */
[C---:B------:R-:W-:Y:S01]  /*3520*/  LOP3.LUT P0, R164, R207.reuse, 0x2, RZ, 0xc0, !PT ;  /* 0x00000002cfa47812 */ /* 0x040fe2000780c0ff */
[----:B------:R-:W-:Y:S01]  /*3530*/  VIADD R202, R88, UR5 ;  /* 0x0000000558ca7c36 */ /* 0x000fe20008000000 */
[----:B------:R-:W5:Y:S01]  /*3540*/  LDSM.16.M88.4 R40, [R88+UR5+0x10000] ;  /* 0x010000055828783b */ /* 0x000f620008000200 */
[----:B------:R-:W-:Y:S01]  /*3550*/  LOP3.LUT R2, R207, 0x4, RZ, 0xc0, !PT ;  /* 0x00000004cf027812 */ /* 0x000fe200078ec0ff */
[----:B------:R-:W-:Y:S01]  /*3560*/  IMAD.MOV.U32 R188, RZ, RZ, 0x40 ;  /* 0x00000040ffbc7424 */ /* 0x000fe200078e00ff */
[----:B------:R-:W-:Y:S01]  /*3570*/  SEL R28, R203, 0xffffffe0, !P0 ;  /* 0xffffffe0cb1c7807 */ /* 0x000fe20004000000 */
[----:B------:R-:W2:Y:S01]  /*3580*/  LDSM.16.M88.4 R24, [R88+UR5+0x10800] ;  /* 0x010800055818783b */ /* 0x000ea20008000200 */
[----:B------:R-:W-:Y:S01]  /*3590*/  ISETP.NE.AND P0, PT, R2, RZ, PT ;  /* 0x000000ff0200720c */ /* 0x000fe20003f05270 */
[----:B------:R-:W-:Y:S01]  /*35a0*/  UIADD3 UR28, UPT, UPT, UR35, UR28, -UR23 ;  /* 0x0000001c231c7290 */ /* 0x000fe2000fffe817 */
[----:B------:R-:W-:Y:S01]  /*35b0*/  IMAD.U32 R248, RZ, RZ, UR35 ;  /* 0x00000023fff87e24 */ /* 0x000fe2000f8e00ff */
[----:B------:R-:W3:Y:S01]  /*35c0*/  LDSM.16.M88.4 R76, [R88+UR5+0x11000] ;  /* 0x01100005584c783b */ /* 0x000ee20008000200 */
[--C-:B------:R-:W-:Y:S01]  /*35d0*/  IMAD.IADD R34, R89, 0x1, R28.reuse ;  /* 0x0000000159227824 */ /* 0x100fe200078e021c */
[----:B------:R-:W-:Y:S01]  /*35e0*/  SEL R188, R188, 0xffffffc0, !P0 ;  /* 0xffffffc0bcbc7807 */ /* 0x000fe20004000000 */
[----:B------:R-:W-:Y:S01]  /*35f0*/  IMAD.IADD R33, R202, 0x1, R28 ;  /* 0x00000001ca217824 */ /* 0x000fe200078e021c */
[----:B-1----:R-:W1:Y:S01]  /*3600*/  LDSM.16.M88.4 R4, [R88+UR5+0x11800] ;  /* 0x011800055804783b */ /* 0x002e620008000200 */
[----:B------:R-:W-:-:S02]  /*3610*/  UISETP.GT.U32.AND UP0, UPT, UR24, UR21, UPT ;  /* 0x000000151800728c */ /* 0x000fc4000bf04070 */
[--C-:B------:R-:W-:Y:S01]  /*3620*/  IMAD.IADD R32, R89, 0x1, R188.reuse ;  /* 0x0000000159207824 */ /* 0x100fe200078e02bc */
[----:B------:R-:W-:Y:S01]  /*3630*/  LDSM.16.M88.4 R56, [R34] ;  /* 0x000000002238783b */ /* 0x000fe20000000200 */
[----:B------:R-:W-:Y:S01]  /*3640*/  IMAD.IADD R204, R202, 0x1, R188 ;  /* 0x00000001cacc7824 */ /* 0x000fe200078e02bc */
[----:B------:R-:W1:Y:S01]  /*3650*/  LDCU.U8 UR7, c[0x0][0x4f8] ;  /* 0x00009f00ff0777ac */ /* 0x000e620008000000 */
[C---:B------:R-:W-:Y:S01]  /*3660*/  IMAD.IADD R31, R28.reuse, 0x1, R32 ;  /* 0x000000011c1f7824 */ /* 0x040fe200078e0220 */
[----:B------:R-:W1:Y:S01]  /*3670*/  LDSM.16.M88.4 R12, [R33+0x10000] ;  /* 0x01000000210c783b */ /* 0x000e620000000200 */
[----:B------:R-:W-:-:S03]  /*3680*/  IMAD.IADD R2, R28, 0x1, R204 ;  /* 0x000000011c027824 */ /* 0x000fc600078e02cc */
[----:B------:R-:W1:Y:S04]  /*3690*/  LDSM.16.M88.4 R52, [R33+0x10800] ;  /* 0x010800002134783b */ /* 0x000e680000000200 */
[----:B------:R-:W1:Y:S04]  /*36a0*/  LDSM.16.M88.4 R48, [R33+0x11000] ;  /* 0x011000002130783b */ /* 0x000e680000000200 */
[----:B------:R-:W1:Y:S04]  /*36b0*/  LDSM.16.M88.4 R64, [R33+0x11800] ;  /* 0x011800002140783b */ /* 0x000e680000000200 */
[----:B----4-:R-:W-:Y:S01]  /*36c0*/  LDSM.16.M88.4 R16, [R204+0x10000] ;  /* 0x01000000cc10783b */ /* 0x010fe20000000200 */
[C---:B-----5:R-:W-:Y:S03]  /*36d0*/  HMMA.16816.F32.BF16 R44, R68.reuse, R40, RZ ;  /* 0x00000028442c723c */ /* 0x060fe600000418ff */
[----:B------:R-:W-:Y:S04]  /*36e0*/  LDSM.16.M88.4 R84, [R204+0x11000] ;  /* 0x01100000cc54783b */ /* 0x000fe80000000200 */
[----:B------:R-:W-:Y:S01]  /*36f0*/  LDSM.16.M88.4 R60, [R204+0x11800] ;  /* 0x01180000cc3c783b */ /* 0x000fe20000000200 */
[C---:B------:R-:W-:Y:S03]  /*3700*/  HMMA.16816.F32.BF16 R40, R68.reuse, R42, RZ ;  /* 0x0000002a4428723c */ /* 0x040fe600000418ff */
[----:B------:R-:W-:Y:S04]  /*3710*/  LDSM.16.M88.4 R80, [R2+0x10800] ;  /* 0x010800000250783b */ /* 0x000fe80000000200 */
[----:B------:R-:W0:Y:S01]  /*3720*/  LDGDEPBAR ;  /* 0x00000000000079af */ /* 0x000e220000000000 */
[C---:B--2---:R-:W-:Y:S08]  /*3730*/  HMMA.16816.F32.BF16 R36, R68.reuse, R24, RZ ;  /* 0x000000184424723c */ /* 0x044ff000000418ff */
[C---:B---3--:R-:W-:Y:S08]  /*3740*/  HMMA.16816.F32.BF16 R20, R68.reuse, R76, RZ ;  /* 0x0000004c4414723c */ /* 0x048ff000000418ff */
[C---:B------:R-:W-:Y:S08]  /*3750*/  HMMA.16816.F32.BF16 R24, R68.reuse, R26, RZ ;  /* 0x0000001a4418723c */ /* 0x040ff000000418ff */
[C---:B------:R-:W-:Y:S08]  /*3760*/  HMMA.16816.F32.BF16 R76, R68.reuse, R78, RZ ;  /* 0x0000004e444c723c */ /* 0x040ff000000418ff */
[C---:B-1----:R-:W-:Y:S08]  /*3770*/  HMMA.16816.F32.BF16 R72, R68.reuse, R4, RZ ;  /* 0x000000044448723c */ /* 0x042ff000000418ff */
[----:B------:R-:W-:Y:S01]  /*3780*/  HMMA.16816.F32.BF16 R68, R68, R6, RZ ;  /* 0x000000064444723c */ /* 0x000fe200000418ff */
[----:B------:R-:W1:Y:S07]  /*3790*/  LDSM.16.M88.4 R4, [R32] ;  /* 0x000000002004783b */ /* 0x000e6e0000000200 */
[C---:B------:R-:W-:Y:S08]  /*37a0*/  HMMA.16816.F32.BF16 R44, R56.reuse, R12, R44 ;  /* 0x0000000c382c723c */ /* 0x040ff0000004182c */
        /* <DEDUP_REMOVED lines=17> */
[----:B------:R-:W1:Y:S07]  /*38c0*/  LDSM.16.M88.4 R12, [R88+UR5+0x12000] ;  /* 0x01200005580c783b */ /* 0x000e6e0008000200 */
        /* <DEDUP_REMOVED lines=65> */
[C---:B--2---:R-:W-:Y:S08]  /*3ce0*/  HMMA.16816.F32.BF16 R20, R12.reuse, R52, R20 ;  /* 0x000000340c14723c */ /* 0x044ff00000041814 */
[C---:B------:R-:W-:Y:S01]  /*3cf0*/  HMMA.16816.F32.BF16 R76, R12.reuse, R54, R76 ;  /* 0x000000360c4c723c */ /* 0x040fe2000004184c */
[----:B------:R-:W-:Y:S07]  /*3d00*/  LDSM.16.M88.4 R52, [R88+UR5+0x15800] ;  /* 0x015800055834783b */ /* 0x000fee0008000200 */
        /* <DEDUP_REMOVED lines=10> */
[----:B----4-:R-:W-:Y:S08]  /*3db0*/  HMMA.16816.F32.BF16 R20, R48, R56, R20 ;  /* 0x000000383014723c */ /* 0x010ff00000041814 */
[C---:B--2---:R-:W-:Y:S08]  /*3dc0*/  HMMA.16816.F32.BF16 R44, R12.reuse, R16, R44 ;  /* 0x000000100c2c723c */ /* 0x044ff0000004182c */
[----:B------:R-:W-:Y:S01]  /*3dd0*/  HMMA.16816.F32.BF16 R40, R12, R18, R40 ;  /* 0x000000120c28723c */ /* 0x000fe20000041828 */
[----:B------:R-:W2:Y:S07]  /*3de0*/  LDSM.16.M88.4 R16, [R32+0x8000] ;  /* 0x008000002010783b */ /* 0x000eae0000000200 */
        /* <DEDUP_REMOVED lines=27> */
[----:B------:R-:W3:Y:S04]  /*3fa0*/  LDSM.16.M88.4 R16, [R89+0xc000] ;  /* 0x00c000005910783b */ /* 0x000ee80000000200 */
[----:B------:R-:W4:Y:S03]  /*3fb0*/  LDSM.16.M88.4 R52, [R88+UR5+0x17000] ;  /* 0x017000055834783b */ /* 0x000f260008000200 */
[C---:B-1----:R-:W-:Y:S08]  /*3fc0*/  HMMA.16816.F32.BF16 R44, R4.reuse, R48, R44 ;  /* 0x00000030042c723c */ /* 0x042ff0000004182c */
[C---:B------:R-:W-:Y:S01]  /*3fd0*/  HMMA.16816.F32.BF16 R40, R4.reuse, R50, R40 ;  /* 0x000000320428723c */ /* 0x040fe20000041828 */
[----:B------:R-:W1:Y:S04]  /*3fe0*/  LDSM.16.M88.4 R48, [R88+UR5+0x17800] ;  /* 0x017800055830783b */ /* 0x000e680008000200 */
[----:B------:R-:W-:Y:S03]  /*3ff0*/  LDSM.16.M88.4 R88, [R33+0x17000] ;  /* 0x017000002158783b */ /* 0x000fe60000000200 */
        /* <DEDUP_REMOVED lines=9> */
[----:B------:R4:W-:Y:S03]  /*4090*/  LDSM.16.M88.4 R64, [R32+0xc000] ;  /* 0x00c000002040783b */ /* 0x0009e60000000200 */
[C---:B---3--:R-:W-:Y:S08]  /*40a0*/  HMMA.16816.F32.BF16 R44, R16.reuse, R60, R44 ;  /* 0x0000003c102c723c */ /* 0x048ff0000004182c */
[C---:B------:R-:W-:Y:S01]  /*40b0*/  HMMA.16816.F32.BF16 R40, R16.reuse, R62, R40 ;  /* 0x0000003e1028723c */ /* 0x040fe20000041828 */
[----:B------:R-:W3:Y:S07]  /*40c0*/  LDSM.16.M88.4 R60, [R204+0x16000] ;  /* 0x01600000cc3c783b */ /* 0x000eee0000000200 */
[----:B------:R-:W-:Y:S01]  /*40d0*/  HMMA.16816.F32.BF16 R36, R16, R56, R36 ;  /* 0x000000381024723c */ /* 0x000fe20000041824 */
[----:B----4-:R-:W-:-:S07]  /*40e0*/  IMAD.U32 R32, RZ, RZ, UR24 ;  /* 0x00000018ff207e24 */ /* 0x010fce000f8e00ff */
[----:B------:R-:W-:Y:S01]  /*40f0*/  HMMA.16816.F32.BF16 R24, R16, R58, R24 ;  /* 0x0000003a1018723c */ /* 0x000fe20000041818 */
[----:B------:R-:W4:Y:S01]  /*4100*/  LDSM.16.M88.4 R56, [R204+0x16800] ;  /* 0x01680000cc38783b */ /* 0x000f220000000200 */
[----:B------:R-:W-:-:S06]  /*4110*/  IMAD R32, R32, 0x40, R181 ;  /* 0x0000004020207824 */ /* 0x000fcc00078e02b5 */
[C---:B------:R-:W-:Y:S08]  /*4120*/  HMMA.16816.F32.BF16 R20, R16.reuse, R52, R20 ;  /* 0x000000341014723c */ /* 0x040ff00000041814 */
[C---:B------:R-:W-:Y:S01]  /*4130*/  HMMA.16816.F32.BF16 R76, R16.reuse, R54, R76 ;  /* 0x00000036104c723c */ /* 0x040fe2000004184c */
[----:B------:R-:W-:Y:S07]  /*4140*/  LDSM.16.M88.4 R52, [R204+0x17000] ;  /* 0x01700000cc34783b */ /* 0x000fee0000000200 */
[C---:B-1----:R-:W-:Y:S08]  /*4150*/  HMMA.16816.F32.BF16 R72, R16.reuse, R48, R72 ;  /* 0x000000301048723c */ /* 0x042ff00000041848 */
[----:B------:R-:W-:Y:S01]  /*4160*/  HMMA.16816.F32.BF16 R68, R16, R50, R68 ;  /* 0x000000321044723c */ /* 0x000fe20000041844 */
[----:B------:R-:W-:Y:S04]  /*4170*/  LDSM.16.M88.4 R16, [R2+0x16000] ;  /* 0x016000000210783b */ /* 0x000fe80000000200 */
[----:B------:R-:W-:Y:S03]  /*4180*/  LDSM.16.M88.4 R48, [R204+0x17800] ;  /* 0x01780000cc30783b */ /* 0x000fe60000000200 */
[C---:B-----5:R-:W-:Y:S08]  /*4190*/  HMMA.16816.F32.BF16 R44, R84.reuse, R12, R44 ;  /* 0x0000000c542c723c */ /* 0x060ff0000004182c */
[C---:B--2---:R-:W-:Y:S08]  /*41a0*/  HMMA.16816.F32.BF16 R36, R84.reuse, R4, R36 ;  /* 0x000000045424723c */ /* 0x044ff00000041824 */
[C---:B------:R-:W-:Y:S01]  /*41b0*/  HMMA.16816.F32.BF16 R24, R84.reuse, R6, R24 ;  /* 0x000000065418723c */ /* 0x040fe20000041818 */
[----:B------:R1:W2:Y:S07]  /*41c0*/  LDSM.16.M88.4 R4, [R31+0xc000] ;  /* 0x00c000001f04783b */ /* 0x0002ae0000000200 */
[----:B------:R-:W-:Y:S01]  /*41d0*/  HMMA.16816.F32.BF16 R40, R84, R14, R40 ;  /* 0x0000000e5428723c */ /* 0x000fe20000041828 */
[----:B------:R-:W5:Y:S07]  /*41e0*/  LDSM.16.M88.4 R12, [R2+0x16800] ;  /* 0x01680000020c783b */ /* 0x000f6e0000000200 */
[C---:B---3--:R-:W-:Y:S08]  /*41f0*/  HMMA.16816.F32.BF16 R44, R64.reuse, R60, R44 ;  /* 0x0000003c402c723c */ /* 0x048ff0000004182c */
[----:B----4-:R-:W-:Y:S01]  /*4200*/  HMMA.16816.F32.BF16 R36, R64, R56, R36 ;  /* 0x000000384024723c */ /* 0x010fe20000041824 */
[----:B-1----:R-:W-:-:S07]  /*4210*/  VIADD R31, R32, 0x21 ;  /* 0x00000021201f7836 */ /* 0x002fce0000000000 */
[----:B------:R-:W-:Y:S01]  /*4220*/  HMMA.16816.F32.BF16 R60, R64, R62, R40 ;  /* 0x0000003e403c723c */ /* 0x000fe20000041828 */
[----:B------:R-:W1:Y:S07]  /*4230*/  LDSM.16.M88.4 R40, [R2+0x17000] ;  /* 0x017000000228783b */ /* 0x000e6e0000000200 */
[----:B------:R-:W-:Y:S08]  /*4240*/  HMMA.16816.F32.BF16 R20, R84, R88, R20 ;  /* 0x000000585414723c */ /* 0x000ff00000041814 */
[C---:B--2---:R-:W-:Y:S08]  /*4250*/  HMMA.16816.F32.BF16 R44, R4.reuse, R16, R44 ;  /* 0x00000010042c723c */ /* 0x044ff0000004182c */
[----:B------:R-:W-:Y:S01]  /*4260*/  HMMA.16816.F32.BF16 R60, R4, R18, R60 ;  /* 0x00000012043c723c */ /* 0x000fe2000004183c */
[----:B------:R2:W3:Y:S01]  /*4270*/  LDSM.16.M88.4 R16, [R2+0x17800] ;  /* 0x017800000210783b */ /* 0x0004e20000000200 */
[----:B------:R-:W-:-:S06]  /*4280*/  DEPBAR.LE SB0, 0x0 ;  /* 0x000080000000791a */ /* 0x000fcc0000000000 */
[----:B------:R-:W-:Y:S08]  /*4290*/  HMMA.16816.F32.BF16 R72, R84, R80, R72 ;  /* 0x000000505448723c */ /* 0x000ff00000041848 */
[----:B-----5:R-:W-:Y:S01]  /*42a0*/  HMMA.16816.F32.BF16 R36, R4, R12, R36 ;  /* 0x0000000c0424723c */ /* 0x020fe20000041824 */
[----:B------:R-:W-:-:S04]  /*42b0*/  SHF.R.U32.HI R12, RZ, 0x2, R207 ;  /* 0x00000002ff0c7819 */ /* 0x000fc800000116cf */
[----:B------:R-:W-:-:S03]  /*42c0*/  LOP3.LUT R12, R12, 0x7, RZ, 0xc0, !PT ;  /* 0x000000070c0c7812 */ /* 0x000fc600078ec0ff */
[----:B------:R-:W-:Y:S01]  /*42d0*/  HMMA.16816.F32.BF16 R76, R84, R90, R76 ;  /* 0x0000005a544c723c */ /* 0x000fe2000004184c */
[----:B------:R-:W-:Y:S01]  /*42e0*/  IADD3 R12, PT, PT, R12, UR34, R30 ;  /* 0x000000220c0c7c10 */ /* 0x000fe2000fffe01e */
[----:B------:R-:W-:-:S04]  /*42f0*/  VIADD R30, R32, UR23 ;  /* 0x00000017201e7c36 */ /* 0x000fc80008000000 */
[----:B------:R-:W-:Y:S02]  /*4300*/  VIADD R250, R12, UR35 ;  /* 0x000000230cfa7c36 */ /* 0x000fe40008000000 */
[C---:B------:R-:W-:Y:S01]  /*4310*/  HMMA.16816.F32.BF16 R20, R64.reuse, R52, R20 ;  /* 0x000000344014723c */ /* 0x040fe20000041814 */
[----:B------:R-:W-:Y:S02]  /*4320*/  VIADD R53, R32, 0x8 ;  /* 0x0000000820357836 */ /* 0x000fe40000000000 */
[C---:B--2---:R-:W-:Y:S02]  /*4330*/  IMAD.IADD R2, R250.reuse, 0x1, -R30 ;  /* 0x00000001fa027824 */ /* 0x044fe400078e0a1e */
[C---:B------:R-:W-:Y:S02]  /*4340*/  VIADD R34, R250.reuse, -UR26 ;  /* 0x8000001afa227c36 */ /* 0x040fe40008000000 */
[----:B------:R-:W-:Y:S01]  /*4350*/  VIADD R33, R250, 0x8 ;  /* 0x00000008fa217836 */ /* 0x000fe20000000000 */
[----:B------:R-:W-:Y:S01]  /*4360*/  HMMA.16816.F32.BF16 R72, R64, R48, R72 ;  /* 0x000000304048723c */ /* 0x000fe20000041848 */
[----:B------:R-:W-:Y:S01]  /*4370*/  IABS R2, R2 ;  /* 0x0000000200027213 */ /* 0x000fe20000000000 */
[----:B------:R-:W-:Y:S01]  /*4380*/  VIADD R49, R32, 0x10 ;  /* 0x0000001020317836 */ /* 0x000fe20000000000 */
[C---:B------:R-:W-:Y:S01]  /*4390*/  ISETP.GT.AND P0, PT, R34.reuse, R32, PT ;  /* 0x000000202200720c */ /* 0x040fe20003f04270 */
[----:B------:R-:W-:Y:S01]  /*43a0*/  BAR.SYNC.DEFER_BLOCKING 0x0 ;  /* 0x0000000000007b1d */ /* 0x000fe20000010000 */
[----:B------:R-:W-:Y:S01]  /*43b0*/  ISETP.GT.AND P3, PT, R34, R53, PT ;  /* 0x000000352200720c */ /* 0x000fe20003f64270 */
[----:B------:R-:W-:-:S02]  /*43c0*/  IMAD.MOV.U32 R13, RZ, RZ, R2 ;  /* 0x000000ffff0d7224 */ /* 0x000fc400078e0002 */
[----:B------:R-:W-:Y:S01]  /*43d0*/  HMMA.16816.F32.BF16 R24, R64, R58, R24 ;  /* 0x0000003a4018723c */ /* 0x000fe20000041818 */
[----:B------:R-:W-:Y:S02]  /*43e0*/  VIADD R2, R32, 0x38 ;  /* 0x0000003820027836 */ /* 0x000fe40000000000 */
[----:B------:R-:W-:-:S05]  /*43f0*/  I2FP.F32.S32 R13, R13 ;  /* 0x0000000d000d7245 */ /* 0x000fca0000201400 */
[----:B------:R-:W-:Y:S01]  /*4400*/  HMMA.16816.F32.BF16 R68, R84, R82, R68 ;  /* 0x000000525444723c */ /* 0x000fe20000041844 */
[----:B------:R-:W-:-:S07]  /*4410*/  FFMA.FTZ R44, R13, -UR6, R44 ;  /* 0x800000060d2c7c23 */ /* 0x000fce000801002c */
[----:B------:R-:W-:Y:S01]  /*4420*/  HMMA.16816.F32.BF16 R76, R64, R54, R76 ;  /* 0x00000036404c723c */ /* 0x000fe2000004184c */
[----:B------:R-:W-:Y:S01]  /*4430*/  VIADD R55, R12, UR28 ;  /* 0x0000001c0c377c36 */ /* 0x000fe20008000000 */
[----:B------:R-:W-:Y:S01]  /*4440*/  FSEL R12, R44, -INF , !P0 ;  /* 0xff8000002c0c7808 */ /* 0x000fe20004000000 */
[----:B------:R-:W-:Y:S01]  /*4450*/  VIADD R54, R32, 0x1 ;  /* 0x0000000120367836 */ /* 0x000fe20000000000 */
[----:B------:R-:W-:Y:S02]  /*4460*/  ISETP.GT.AND P0, PT, R34, R49, PT ;  /* 0x000000312200720c */ /* 0x000fe40003f04270 */
[----:B------:R-:W-:Y:S02]  /*4470*/  VIADDMNMX R249, R55, 0x1, R248, PT ;  /* 0x0000000137f97846 */ /* 0x000fe400038001f8 */
[----:B-1----:R-:W-:Y:S01]  /*4480*/  HMMA.16816.F32.BF16 R20, R4, R40, R20 ;  /* 0x000000280414723c */ /* 0x002fe20000041814 */
[----:B------:R-:W-:Y:S01]  /*4490*/  VIADD R40, R2, UR23 ;  /* 0x0000001702287c36 */ /* 0x000fe20008000000 */
[----:B------:R-:W-:Y:S01]  /*44a0*/  ISETP.GT.AND P2, PT, R34, R54, PT ;  /* 0x000000362200720c */ /* 0x000fe20003f44270 */
[C---:B------:R-:W-:Y:S01]  /*44b0*/  VIADD R41, R32.reuse, 0x20 ;  /* 0x0000002020297836 */ /* 0x040fe20000000000 */
[----:B------:R-:W-:Y:S01]  /*44c0*/  ISETP.GE.AND P4, PT, R32, R249, PT ;  /* 0x000000f92000720c */ /* 0x000fe20003f86270 */
[C-C-:B------:R-:W-:Y:S01]  /*44d0*/  IMAD.IADD R58, R250.reuse, 0x1, -R40.reuse ;  /* 0x00000001fa3a7824 */ /* 0x140fe200078e0a28 */
[----:B------:R-:W-:-:S02]  /*44e0*/  IADD3 R13, PT, PT, R250, 0x28, -R40 ;  /* 0x00000028fa0d7810 */ /* 0x000fc40007ffe828 */
[C---:B---3--:R-:W-:Y:S01]  /*44f0*/  HMMA.16816.F32.BF16 R72, R4.reuse, R16, R72 ;  /* 0x000000100448723c */ /* 0x048fe20000041848 */
[--C-:B------:R-:W-:Y:S01]  /*4500*/  IADD3 R16, PT, PT, R250, 0x27, -R40.reuse ;  /* 0x00000027fa107810 */ /* 0x100fe20007ffe828 */
[C---:B------:R-:W-:Y:S01]  /*4510*/  VIADD R17, R32.reuse, 0x29 ;  /* 0x0000002920117836 */ /* 0x040fe20000000000 */
[----:B------:R-:W-:Y:S02]  /*4520*/  IABS R13, R13 ;  /* 0x0000000d000d7213 */ /* 0x000fe40000000000 */
[----:B------:R-:W-:Y:S02]  /*4530*/  IABS R16, R16 ;  /* 0x0000001000107213 */ /* 0x000fe40000000000 */
[----:B------:R-:W-:Y:S01]  /*4540*/  I2FP.F32.S32 R13, R13 ;  /* 0x0000000d000d7245 */ /* 0x000fe20000201400 */
[----:B------:R-:W-:Y:S01]  /*4550*/  HMMA.16816.F32.BF16 R24, R4, R14, R24 ;  /* 0x0000000e0418723c */ /* 0x000fe20000041818 */
[----:B------:R-:W-:Y:S01]  /*4560*/  I2FP.F32.S32 R16, R16 ;  /* 0x0000001000107245 */ /* 0x000fe20000201400 */
[----:B------:R-:W-:Y:S01]  /*4570*/  VIADD R15, R32, 0x30 ;  /* 0x00000030200f7836 */ /* 0x000fe20000000000 */
[C---:B------:R-:W-:Y:S01]  /*4580*/  IADD3 R225, PT, PT, R250.reuse, 0x20, -R40 ;  /* 0x00000020fae17810 */ /* 0x040fe20007ffe828 */
[----:B------:R-:W-:Y:S01]  /*4590*/  FFMA.FTZ R36, R13, -UR6, R36 ;  /* 0x800000060d247c23 */ /* 0x000fe20008010024 */
[--C-:B------:R-:W-:Y:S01]  /*45a0*/  IADD3 R52, PT, PT, R250, 0x37, -R40.reuse ;  /* 0x00000037fa347810 */ /* 0x100fe20007ffe828 */
[----:B------:R-:W-:Y:S01]  /*45b0*/  FFMA.FTZ R16, R16, -UR6, R37 ;  /* 0x8000000610107c23 */ /* 0x000fe20008010025 */
[C-C-:B------:R-:W-:Y:S01]  /*45c0*/  IADD3 R48, PT, PT, R250.reuse, 0x2f, -R40.reuse ;  /* 0x0000002ffa307810 */ /* 0x140fe20007ffe828 */
[----:B------:R-:W-:Y:S01]  /*45d0*/  HMMA.16816.F32.BF16 R68, R64, R50, R68 ;  /* 0x000000324044723c */ /* 0x000fe20000041844 */
[--C-:B------:R-:W-:Y:S01]  /*45e0*/  IADD3 R50, PT, PT, R250, 0x30, -R40.reuse ;  /* 0x00000030fa327810 */ /* 0x100fe20007ffe828 */
[----:B------:R-:W-:Y:S01]  /*45f0*/  VIADD R51, R32, 0x9 ;  /* 0x0000000920337836 */ /* 0x000fe20000000000 */
[----:B------:R-:W-:Y:S01]  /*4600*/  IADD3 R14, PT, PT, R250, 0x18, -R40 ;  /* 0x00000018fa0e7810 */ /* 0x000fe20007ffe828 */
[----:B------:R-:W-:Y:S01]  /*4610*/  IMAD.IADD R64, R33, 0x1, -R30 ;  /* 0x0000000121407824 */ /* 0x000fe200078e0a1e */
[----:B------:R-:W-:-:S02]  /*4620*/  IABS R225, R225 ;  /* 0x000000e100e17213 */ /* 0x000fc40000000000 */
[----:B------:R-:W-:Y:S01]  /*4630*/  IABS R52, R52 ;  /* 0x0000003400347213 */ /* 0x000fe20000000000 */
[----:B------:R-:W-:Y:S01]  /*4640*/  HMMA.16816.F32.BF16 R76, R4, R42, R76 ;  /* 0x0000002a044c723c */ /* 0x000fe2000004184c */
[----:B------:R-:W-:Y:S01]  /*4650*/  IABS R50, R50 ;  /* 0x0000003200327213 */ /* 0x000fe20000000000 */
[C---:B------:R-:W-:Y:S01]  /*4660*/  VIADD R43, R32.reuse, 0x18 ;  /* 0x00000018202b7836 */ /* 0x040fe20000000000 */
[----:B------:R-:W-:Y:S01]  /*4670*/  IABS R48, R48 ;  /* 0x0000003000307213 */ /* 0x000fe20000000000 */
[----:B------:R-:W-:Y:S01]  /*4680*/  VIADD R42, R32, 0x19 ;  /* 0x00000019202a7836 */ /* 0x000fe20000000000 */
[C-C-:B------:R-:W-:Y:S02]  /*4690*/  IADD3 R223, PT, PT, R250.reuse, 0x1f, -R40.reuse ;  /* 0x0000001ffadf7810 */ /* 0x140fe40007ffe828 */
[----:B------:R-:W-:Y:S02]  /*46a0*/  IABS R14, R14 ;  /* 0x0000000e000e7213 */ /* 0x000fe40000000000 */
[----:B------:R-:W-:-:S02]  /*46b0*/  IADD3 R13, PT, PT, R250, 0x17, -R40 ;  /* 0x00000017fa0d7810 */ /* 0x000fc40007ffe828 */
[----:B------:R-:W-:Y:S01]  /*46c0*/  IADD3 R37, PT, PT, R250, 0x10, -R40 ;  /* 0x00000010fa257810 */ /* 0x000fe20007ffe828 */
[----:B------:R-:W-:Y:S01]  /*46d0*/  HMMA.16816.F32.BF16 R68, R4, R18, R68 ;  /* 0x000000120444723c */ /* 0x000fe20000041844 */
[----:B------:R-:W-:Y:S02]  /*46e0*/  I2FP.F32.S32 R225, R225 ;  /* 0x000000e100e17245 */ /* 0x000fe40000201400 */
[----:B------:R-:W-:Y:S02]  /*46f0*/  I2FP.F32.S32 R52, R52 ;  /* 0x0000003400347245 */ /* 0x000fe40000201400 */
        /* <DEDUP_REMOVED lines=8> */
[----:B------:R-:W-:Y:S01]  /*4780*/  IABS R13, R13 ;  /* 0x0000000d000d7213 */ /* 0x000fe20000000000 */
[----:B------:R-:W-:Y:S01]  /*4790*/  VIADD R45, R32, 0x11 ;  /* 0x00000011202d7836 */ /* 0x000fe20000000000 */
        /* <DEDUP_REMOVED lines=8> */
[----:B------:R-:W-:Y:S01]  /*4820*/  ISETP.GT.AND P1, PT, R34, R51, PT ;  /* 0x000000332200720c */ /* 0x000fe20003f24270 */
[----:B------:R-:W-:Y:S01]  /*4830*/  FFMA.FTZ R25, R13, -UR6, R21 ;  /* 0x800000060d197c23 */ /* 0x000fe20008010015 */
[----:B------:R-:W-:Y:S01]  /*4840*/  FSEL R12, R12, -INF , !P4 ;  /* 0xff8000000c0c7808 */ /* 0x000fe20006000000 */
[----:B------:R-:W-:Y:S01]  /*4850*/  FFMA.FTZ R37, R37, -UR6, R76 ;  /* 0x8000000625257c23 */ /* 0x000fe2000801004c */
[----:B------:R-:W-:Y:S01]  /*4860*/  FSEL R52, R52, -INF , !P2 ;  /* 0xff80000034347808 */ /* 0x000fe20005000000 */
[----:B------:R-:W-:Y:S01]  /*4870*/  VIADD R13, R32, 0x39 ;  /* 0x00000039200d7836 */ /* 0x000fe20000000000 */
[----:B------:R-:W-:Y:S01]  /*4880*/  FSEL R50, R50, -INF , !P3 ;  /* 0xff80000032327808 */ /* 0x000fe20005800000 */
[----:B------:R-:W-:Y:S01]  /*4890*/  VIADD R21, R33, -UR26 ;  /* 0x8000001a21157c36 */ /* 0x000fe20008000000 */
[----:B------:R-:W-:-:S02]  /*48a0*/  FSEL R48, R48, -INF , !P1 ;  /* 0xff80000030307808 */ /* 0x000fc40004800000 */
[C---:B------:R-:W-:Y:S02]  /*48b0*/  ISETP.GT.AND P5, PT, R34.reuse, R45, PT ;  /* 0x0000002d2200720c */ /* 0x040fe40003fa4270 */
[C---:B------:R-:W-:Y:S02]  /*48c0*/  ISETP.GT.AND P6, PT, R34.reuse, R43, PT ;  /* 0x0000002b2200720c */ /* 0x040fe40003fc4270 */
[C---:B------:R-:W-:Y:S02]  /*48d0*/  ISETP.GT.AND P4, PT, R34.reuse, R42, PT ;  /* 0x0000002a2200720c */ /* 0x040fe40003f84270 */
[C---:B------:R-:W-:Y:S02]  /*48e0*/  ISETP.GT.AND P2, PT, R34.reuse, R41, PT ;  /* 0x000000292200720c */ /* 0x040fe40003f44270 */
[C---:B------:R-:W-:Y:S02]  /*48f0*/  ISETP.GT.AND P3, PT, R34.reuse, R31, PT ;  /* 0x0000001f2200720c */ /* 0x040fe40003f64270 */
[----:B------:R-:W-:-:S02]  /*4900*/  ISETP.GT.AND P1, PT, R34, R20, PT ;  /* 0x000000142200720c */ /* 0x000fc40003f24270 */
[----:B------:R-:W-:Y:S02]  /*4910*/  VIADDMNMX R248, R55, 0x9, R248, PT ;  /* 0x0000000937f87846 */ /* 0x000fe400038001f8 */
[C-C-:B------:R-:W-:Y:S02]  /*4920*/  IADD3 R65, PT, PT, R250.reuse, 0xf, -R40.reuse ;  /* 0x0000000ffa417810 */ /* 0x140fe40007ffe828 */
[----:B------:R-:W-:Y:S02]  /*4930*/  IADD3 R59, PT, PT, R250, 0x7, -R40 ;  /* 0x00000007fa3b7810 */ /* 0x000fe40007ffe828 */
[----:B------:R-:W-:Y:S02]  /*4940*/  FSEL R44, R36, -INF , !P0 ;  /* 0xff800000242c7808 */ /* 0x000fe40004000000 */
[----:B------:R-:W-:Y:S02]  /*4950*/  FSEL R16, R16, -INF , !P5 ;  /* 0xff80000010107808 */ /* 0x000fe40006800000 */
[----:B------:R-:W-:-:S02]  /*4960*/  FSEL R225, R225, -INF , !P6 ;  /* 0xff800000e1e17808 */ /* 0x000fc40007000000 */
[----:B------:R-:W-:Y:S02]  /*4970*/  FSEL R223, R223, -INF , !P4 ;  /* 0xff800000dfdf7808 */ /* 0x000fe40006000000 */
[----:B------:R-:W-:Y:S02]  /*4980*/  FSEL R24, R24, -INF , !P2 ;  /* 0xff80000018187808 */ /* 0x000fe40005000000 */
[----:B------:R-:W-:Y:S02]  /*4990*/  FSEL R25, R25, -INF , !P3 ;  /* 0xff80000019197808 */ /* 0x000fe40005800000 */
[----:B------:R-:W-:Y:S02]  /*49a0*/  FSEL R37, R37, -INF , !P1 ;  /* 0xff80000025257808 */ /* 0x000fe40004800000 */
[C---:B------:R-:W-:Y:S02]  /*49b0*/  ISETP.GT.AND P0, PT, R34.reuse, R17, PT ;  /* 0x000000112200720c */ /* 0x040fe40003f04270 */
[----:B------:R-:W-:-:S02]  /*49c0*/  ISETP.GT.AND P5, PT, R34, R15, PT ;  /* 0x0000000f2200720c */ /* 0x000fc40003fa4270 */
[C---:B------:R-:W-:Y:S02]  /*49d0*/  ISETP.GT.AND P6, PT, R34.reuse, R14, PT ;  /* 0x0000000e2200720c */ /* 0x040fe40003fc4270 */
[C---:B------:R-:W-:Y:S02]  /*49e0*/  ISETP.GT.AND P4, PT, R34.reuse, R2, PT ;  /* 0x000000022200720c */ /* 0x040fe40003f84270 */
[----:B------:R-:W-:Y:S01]  /*49f0*/  ISETP.GT.AND P2, PT, R34, R13, PT ;  /* 0x0000000d2200720c */ /* 0x000fe20003f44270 */
[--C-:B------:R-:W-:Y:S01]  /*4a00*/  IMAD.IADD R34, R33, 0x1, -R40.reuse ;  /* 0x0000000121227824 */ /* 0x100fe200078e0a28 */
[----:B------:R-:W-:Y:S02]  /*4a10*/  ISETP.GT.AND P3, PT, R21, R32, PT ;  /* 0x000000201500720c */ /* 0x000fe40003f64270 */
[----:B------:R-:W-:Y:S02]  /*4a20*/  ISETP.GE.AND P1, PT, R32, R248, PT ;  /* 0x000000f82000720c */ /* 0x000fe40003f26270 */
        /* <DEDUP_REMOVED lines=14> */
[----:B------:R-:W-:Y:S02]  /*4b10*/  IABS R65, R65 ;  /* 0x0000004100417213 */ /* 0x000fe40000000000 */
[----:B------:R-:W-:Y:S02]  /*4b20*/  IABS R59, R59 ;  /* 0x0000003b003b7213 */ /* 0x000fe40000000000 */
[--C-:B------:R-:W-:Y:S02]  /*4b30*/  IADD3 R33, PT, PT, R33, -0x1, -R40.reuse ;  /* 0xffffffff21217810 */ /* 0x100fe40007ffe828 */
[----:B------:R-:W-:Y:S02]  /*4b40*/  IADD3 R40, PT, PT, R250, -0x1, -R40 ;  /* 0xfffffffffa287810 */ /* 0x000fe40007ffe828 */
[----:B------:R-:W-:-:S02]  /*4b50*/  IABS R61, R61 ;  /* 0x0000003d003d7213 */ /* 0x000fc40000000000 */
[----:B------:R-:W-:Y:S02]  /*4b60*/  I2FP.F32.S32 R65, R65 ;  /* 0x0000004100417245 */ /* 0x000fe40000201400 */
[----:B------:R-:W-:Y:S02]  /*4b70*/  I2FP.F32.S32 R59, R59 ;  /* 0x0000003b003b7245 */ /* 0x000fe40000201400 */
[----:B------:R-:W-:Y:S01]  /*4b80*/  IABS R40, R40 ;  /* 0x0000002800287213 */ /* 0x000fe20000000000 */
[----:B------:R-:W-:Y:S01]  /*4b90*/  FFMA.FTZ R65, R65, -UR6, R77 ;  /* 0x8000000641417c23 */ /* 0x000fe2000801004d */
[----:B------:R-:W-:Y:S01]  /*4ba0*/  I2FP.F32.S32 R61, R61 ;  /* 0x0000003d003d7245 */ /* 0x000fe20000201400 */
[----:B------:R-:W-:Y:S01]  /*4bb0*/  FFMA.FTZ R73, R59, -UR6, R73 ;  /* 0x800000063b497c23 */ /* 0x000fe20008010049 */
[----:B------:R-:W-:Y:S01]  /*4bc0*/  IABS R58, R58 ;  /* 0x0000003a003a7213 */ /* 0x000fe20000000000 */
[----:B------:R-:W-:Y:S01]  /*4bd0*/  IMAD.MOV.U32 R59, RZ, RZ, R40 ;  /* 0x000000ffff3b7224 */ /* 0x000fe200078e0028 */
[----:B------:R-:W-:Y:S01]  /*4be0*/  IABS R64, R64 ;  /* 0x0000004000407213 */ /* 0x000fe20000000000 */
[----:B------:R-:W-:Y:S01]  /*4bf0*/  FFMA.FTZ R61, R61, -UR6, R72 ;  /* 0x800000063d3d7c23 */ /* 0x000fe20008010048 */
[----:B------:R-:W-:-:S02]  /*4c00*/  FSEL R40, R65, -INF , !P0 ;  /* 0xff80000041287808 */ /* 0x000fc40004000000 */
[----:B------:R-:W-:Y:S02]  /*4c10*/  IABS R60, R60 ;  /* 0x0000003c003c7213 */ /* 0x000fe40000000000 */
[----:B------:R-:W-:Y:S02]  /*4c20*/  I2FP.F32.S32 R65, R58 ;  /* 0x0000003a00417245 */ /* 0x000fe40000201400 */
[----:B------:R-:W-:Y:S02]  /*4c30*/  I2FP.F32.S32 R66, R59 ;  /* 0x0000003b00427245 */ /* 0x000fe40000201400 */
[----:B------:R-:W-:Y:S01]  /*4c40*/  I2FP.F32.S32 R64, R64 ;  /* 0x0000004000407245 */ /* 0x000fe20000201400 */
[----:B------:R-:W-:Y:S01]  /*4c50*/  FFMA.FTZ R65, R65, -UR6, R68 ;  /* 0x8000000641417c23 */ /* 0x000fe20008010044 */
[----:B------:R-:W-:Y:S01]  /*4c60*/  FSEL R59, R61, -INF , !P5 ;  /* 0xff8000003d3b7808 */ /* 0x000fe20006800000 */
[----:B------:R-:W-:Y:S01]  /*4c70*/  IMAD.MOV.U32 R61, RZ, RZ, R60 ;  /* 0x000000ffff3d7224 */ /* 0x000fe200078e003c */
[----:B------:R-:W-:Y:S01]  /*4c80*/  FSEL R58, R73, -INF , !P6 ;  /* 0xff800000493a7808 */ /* 0x000fe20007000000 */
[----:B------:R-:W-:Y:S01]  /*4c90*/  FFMA.FTZ R46, R64, -UR6, R46 ;  /* 0x80000006402e7c23 */ /* 0x000fe2000801002e */
[----:B------:R-:W-:-:S02]  /*4ca0*/  ISETP.GT.AND P0, PT, R21, R54, PT ;  /* 0x000000361500720c */ /* 0x000fc40003f04270 */
[C---:B------:R-:W-:Y:S02]  /*4cb0*/  ISETP.GE.AND P5, PT, R54.reuse, R249, PT ;  /* 0x000000f93600720c */ /* 0x040fe40003fa6270 */
[----:B------:R-:W-:Y:S01]  /*4cc0*/  ISETP.GE.AND P6, PT, R54, R248, PT ;  /* 0x000000f83600720c */ /* 0x000fe20003fc6270 */
[----:B------:R-:W-:Y:S01]  /*4cd0*/  FFMA.FTZ R54, R66, -UR6, R69 ;  /* 0x8000000642367c23 */ /* 0x000fe20008010045 */
        /* <DEDUP_REMOVED lines=9> */
[----:B------:R-:W-:Y:S02]  /*4d70*/  IABS R53, R32 ;  /* 0x0000002000357213 */ /* 0x000fe40000000000 */
[----:B------:R-:W-:Y:S02]  /*4d80*/  I2FP.F32.S32 R60, R60 ;  /* 0x0000003c003c7245 */ /* 0x000fe40000201400 */
[----:B------:R-:W-:-:S02]  /*4d90*/  I2FP.F32.S32 R53, R53 ;  /* 0x0000003500357245 */ /* 0x000fc40000201400 */
[----:B------:R-:W-:Y:S01]  /*4da0*/  FSEL R121, R46, -INF , !P1 ;  /* 0xff8000002e797808 */ /* 0x000fe20004800000 */
[----:B------:R-:W-:Y:S01]  /*4db0*/  FFMA.FTZ R60, R60, -UR6, R62 ;  /* 0x800000063c3c7c23 */ /* 0x000fe2000801003e */
[----:B------:R-:W-:Y:S01]  /*4dc0*/  FSEL R47, R47, -INF , !P0 ;  /* 0xff8000002f2f7808 */ /* 0x000fe20004000000 */
[----:B------:R-:W-:Y:S01]  /*4dd0*/  FFMA.FTZ R53, R53, -UR6, R63 ;  /* 0x8000000635357c23 */ /* 0x000fe2000801003f */
[----:B------:R-:W-:Y:S02]  /*4de0*/  IABS R46, R30 ;  /* 0x0000001e002e7213 */ /* 0x000fe40000000000 */
[----:B------:R-:W-:Y:S02]  /*4df0*/  FSEL R32, R52, -INF , !P5 ;  /* 0xff80000034207808 */ /* 0x000fe40006800000 */
[----:B------:R-:W-:Y:S02]  /*4e00*/  ISETP.GT.AND P1, PT, R21, R51, PT ;  /* 0x000000331500720c */ /* 0x000fe40003f24270 */
[----:B------:R-:W-:-:S02]  /*4e10*/  ISETP.GE.AND P5, PT, R51, R249, PT ;  /* 0x000000f93300720c */ /* 0x000fc40003fa6270 */
[----:B------:R-:W-:Y:S02]  /*4e20*/  FSEL R60, R60, -INF , !P4 ;  /* 0xff8000003c3c7808 */ /* 0x000fe40006000000 */
[----:B------:R-:W-:Y:S01]  /*4e30*/  FSEL R120, R47, -INF , !P6 ;  /* 0xff8000002f787808 */ /* 0x000fe20007000000 */
[----:B------:R-:W-:Y:S01]  /*4e40*/  IMAD.MOV.U32 R47, RZ, RZ, R46 ;  /* 0x000000ffff2f7224 */ /* 0x000fe200078e002e */
[----:B------:R-:W-:Y:S02]  /*4e50*/  IABS R46, R19 ;  /* 0x00000013002e7213 */ /* 0x000fe40000000000 */
[----:B------:R-:W-:Y:S02]  /*4e60*/  FSEL R119, R60, -INF , !P3 ;  /* 0xff8000003c777808 */ /* 0x000fe40005800000 */
[----:B------:R-:W-:Y:S02]  /*4e70*/  FSEL R19, R48, -INF , !P5 ;  /* 0xff80000030137808 */ /* 0x000fe40006800000 */
[----:B------:R-:W-:-:S02]  /*4e80*/  FSEL R53, R53, -INF , !P1 ;  /* 0xff80000035357808 */ /* 0x000fc40004800000 */
[----:B------:R-:W-:Y:S02]  /*4e90*/  ISETP.GT.AND P3, PT, R21, R45, PT ;  /* 0x0000002d1500720c */ /* 0x000fe40003f64270 */
[C---:B------:R-:W-:Y:S02]  /*4ea0*/  ISETP.GE.AND P5, PT, R45.reuse, R249, PT ;  /* 0x000000f92d00720c */ /* 0x040fe40003fa6270 */
[----:B------:R-:W-:Y:S02]  /*4eb0*/  ISETP.GE.AND P1, PT, R45, R248, PT ;  /* 0x000000f82d00720c */ /* 0x000fe40003f26270 */
[----:B------:R-:W-:Y:S02]  /*4ec0*/  IABS R45, R18 ;  /* 0x00000012002d7213 */ /* 0x000fe40000000000 */
[----:B------:R-:W-:Y:S02]  /*4ed0*/  I2FP.F32.S32 R46, R46 ;  /* 0x0000002e002e7245 */ /* 0x000fe40000201400 */
[----:B------:R-:W-:-:S02]  /*4ee0*/  I2FP.F32.S32 R47, R47 ;  /* 0x0000002f002f7245 */ /* 0x000fc40000201400 */
[----:B------:R-:W-:Y:S01]  /*4ef0*/  I2FP.F32.S32 R45, R45 ;  /* 0x0000002d002d7245 */ /* 0x000fe20000201400 */
[----:B------:R-:W-:Y:S01]  /*4f00*/  FFMA.FTZ R39, R46, -UR6, R39 ;  /* 0x800000062e277c23 */ /* 0x000fe20008010027 */
[----:B------:R-:W-:Y:S01]  /*4f10*/  ISETP.GE.AND P0, PT, R51, R248, PT ;  /* 0x000000f83300720c */ /* 0x000fe20003f06270 */
[----:B------:R-:W-:Y:S01]  /*4f20*/  FFMA.FTZ R38, R47, -UR6, R38 ;  /* 0x800000062f267c23 */ /* 0x000fe20008010026 */
[----:B------:R-:W-:Y:S01]  /*4f30*/  IABS R55, R55 ;  /* 0x0000003700377213 */ /* 0x000fe20000000000 */
[----:B------:R-:W-:Y:S01]  /*4f40*/  FFMA.FTZ R26, R45, -UR6, R26 ;  /* 0x800000062d1a7c23 */ /* 0x000fe2000801001a */
[----:B------:R-:W-:Y:S02]  /*4f50*/  FSEL R125, R53, -INF , !P0 ;  /* 0xff800000357d7808 */ /* 0x000fe40004000000 */
[----:B------:R-:W-:Y:S02]  /*4f60*/  IABS R56, R56 ;  /* 0x0000003800387213 */ /* 0x000fe40000000000 */
[----:B------:R-:W-:-:S02]  /*4f70*/  ISETP.GT.AND P6, PT, R21, R49, PT ;  /* 0x000000311500720c */ /* 0x000fc40003fc4270 */
[----:B------:R-:W-:Y:S02]  /*4f80*/  ISETP.GT.AND P0, PT, R21, R43, PT ;  /* 0x0000002b1500720c */ /* 0x000fe40003f04270 */
[----:B------:R-:W-:Y:S02]  /*4f90*/  I2FP.F32.S32 R55, R55 ;  /* 0x0000003700377245 */ /* 0x000fe40000201400 */
[----:B------:R-:W-:Y:S02]  /*4fa0*/  FSEL R39, R39, -INF , !P3 ;  /* 0xff80000027277808 */ /* 0x000fe40005800000 */
[----:B------:R-:W-:Y:S02]  /*4fb0*/  I2FP.F32.S32 R56, R56 ;  /* 0x0000003800387245 */ /* 0x000fe40000201400 */
[----:B------:R-:W-:Y:S02]  /*4fc0*/  FSEL R30, R50, -INF , !P2 ;  /* 0xff800000321e7808 */ /* 0x000fe40005000000 */
[----:B------:R-:W-:Y:S01]  /*4fd0*/  ISETP.GE.AND P4, PT, R49, R248, PT ;  /* 0x000000f83100720c */ /* 0x000fe20003f86270 */
[----:B------:R-:W-:Y:S01]  /*4fe0*/  FFMA.FTZ R27, R56, -UR6, R27 ;  /* 0x80000006381b7c23 */ /* 0x000fe2000801001b */
[----:B------:R-:W-:-:S02]  /*4ff0*/  FSEL R38, R38, -INF , !P6 ;  /* 0xff80000026267808 */ /* 0x000fc40007000000 */
[----:B------:R-:W-:Y:S01]  /*5000*/  FSEL R224, R26, -INF , !P0 ;  /* 0xff8000001ae07808 */ /* 0x000fe20004000000 */
[----:B------:R-:W-:Y:S01]  /*5010*/  FFMA.FTZ R26, R55, -UR6, R22 ;  /* 0x80000006371a7c23 */ /* 0x000fe20008010016 */
[----:B------:R-:W-:Y:S02]  /*5020*/  ISETP.GE.AND P2, PT, R49, R249, PT ;  /* 0x000000f93100720c */ /* 0x000fe40003f46270 */
[----:B------:R-:W-:Y:S02]  /*5030*/  FSEL R228, R39, -INF , !P1 ;  /* 0xff80000027e47808 */ /* 0x000fe40004800000 */
[----:B------:R-:W-:Y:S02]  /*5040*/  ISETP.GT.AND P1, PT, R21, R41, PT ;  /* 0x000000291500720c */ /* 0x000fe40003f24270 */
[----:B------:R-:W-:Y:S02]  /*5050*/  FSEL R233, R38, -INF , !P4 ;  /* 0xff80000026e97808 */ /* 0x000fe40006000000 */
[----:B------:R-:W-:-:S02]  /*5060*/  FSEL R16, R16, -INF , !P5 ;  /* 0xff80000010107808 */ /* 0x000fc40006800000 */
[----:B------:R-:W-:Y:S02]  /*5070*/  FSEL R18, R44, -INF , !P2 ;  /* 0xff8000002c127808 */ /* 0x000fe40005000000 */
[----:B------:R-:W-:Y:S02]  /*5080*/  ISETP.GE.AND P6, PT, R43, R248, PT ;  /* 0x000000f82b00720c */ /* 0x000fe40003fc6270 */
[----:B------:R-:W-:Y:S02]  /*5090*/  ISETP.GT.AND P4, PT, R21, R42, PT ;  /* 0x0000002a1500720c */ /* 0x000fe40003f84270 */
[-C--:B------:R-:W-:Y:S02]  /*50a0*/  ISETP.GE.AND P5, PT, R42, R249.reuse, PT ;  /* 0x000000f92a00720c */ /* 0x080fe40003fa6270 */
[----:B------:R-:W-:Y:S02]  /*50b0*/  ISETP.GE.AND P2, PT, R43, R249, PT ;  /* 0x000000f92b00720c */ /* 0x000fe40003f46270 */
[----:B------:R-:W-:-:S02]  /*50c0*/  ISETP.GE.AND P0, PT, R41, R248, PT ;  /* 0x000000f82900720c */ /* 0x000fc40003f06270 */
[----:B------:R-:W-:Y:S02]  /*50d0*/  IABS R39, R4 ;  /* 0x0000000400277213 */ /* 0x000fe40000000000 */
[----:B------:R-:W-:Y:S02]  /*50e0*/  FSEL R26, R26, -INF , !P1 ;  /* 0xff8000001a1a7808 */ /* 0x000fe40004800000 */
[----:B------:R-:W-:Y:S02]  /*50f0*/  FSEL R224, R224, -INF , !P6 ;  /* 0xff800000e0e07808 */ /* 0x000fe40007000000 */
[----:B------:R-:W-:Y:S02]  /*5100*/  FSEL R222, R27, -INF , !P4 ;  /* 0xff8000001bde7808 */ /* 0x000fe40006000000 */
[----:B------:R-:W-:Y:S02]  /*5110*/  FSEL R223, R223, -INF , !P5 ;  /* 0xff800000dfdf7808 */ /* 0x000fe40006800000 */
[----:B------:R-:W-:-:S02]  /*5120*/  FSEL R225, R225, -INF , !P2 ;  /* 0xff800000e1e17808 */ /* 0x000fc40005000000 */
[C---:B------:R-:W-:Y:S02]  /*5130*/  ISETP.GT.AND P6, PT, R21.reuse, R31, PT ;  /* 0x0000001f1500720c */ /* 0x040fe40003fc4270 */
[C---:B------:R-:W-:Y:S02]  /*5140*/  ISETP.GT.AND P5, PT, R21.reuse, R20, PT ;  /* 0x000000141500720c */ /* 0x040fe40003fa4270 */
[----:B------:R-:W-:Y:S02]  /*5150*/  ISETP.GT.AND P4, PT, R21, R17, PT ;  /* 0x000000111500720c */ /* 0x000fe40003f84270 */
[----:B------:R-:W-:Y:S02]  /*5160*/  I2FP.F32.S32 R39, R39 ;  /* 0x0000002700277245 */ /* 0x000fe40000201400 */
[----:B------:R-:W-:Y:S02]  /*5170*/  FSEL R26, R26, -INF , !P0 ;  /* 0xff8000001a1a7808 */ /* 0x000fe40004000000 */
[----:B------:R-:W-:Y:S01]  /*5180*/  ISETP.GE.AND P3, PT, R42, R248, PT ;  /* 0x000000f82a00720c */ /* 0x000fe20003f66270 */
[----:B------:R-:W-:Y:S01]  /*5190*/  FFMA.FTZ R23, R39, -UR6, R23 ;  /* 0x8000000627177c23 */ /* 0x000fe20008010017 */
[----:B------:R-:W-:-:S02]  /*51a0*/  ISETP.GE.AND P2, PT, R41, R249, PT ;  /* 0x000000f92900720c */ /* 0x000fc40003f46270 */
[----:B------:R-:W-:Y:S02]  /*51b0*/  ISETP.GE.AND P0, PT, R31, R249, PT ;  /* 0x000000f91f00720c */ /* 0x000fe40003f06270 */
[----:B------:R-:W-:Y:S02]  /*51c0*/  P2R R4, PR, RZ, 0x40 ;  /* 0x00000040ff047803 */ /* 0x000fe40000000000 */
[----:B------:R-:W-:Y:S02]  /*51d0*/  P2R R38, PR, RZ, 0x20 ;  /* 0x00000020ff267803 */ /* 0x000fe40000000000 */
[----:B------:R-:W-:Y:S02]  /*51e0*/  P2R R22, PR, RZ, 0x10 ;  /* 0x00000010ff167803 */ /* 0x000fe40000000000 */
[----:B------:R-:W-:Y:S02]  /*51f0*/  FSEL R222, R222, -INF , !P3 ;  /* 0xff800000dede7808 */ /* 0x000fe40005800000 */
[----:B------:R-:W-:-:S02]  /*5200*/  ISETP.GT.AND P6, PT, R21, R15, PT ;  /* 0x0000000f1500720c */ /* 0x000fc40003fc4270 */
[----:B------:R-:W-:Y:S02]  /*5210*/  FSEL R27, R24, -INF , !P2 ;  /* 0xff800000181b7808 */ /* 0x000fe40005000000 */
[C---:B------:R-:W-:Y:S02]  /*5220*/  ISETP.GT.AND P5, PT, R21.reuse, R14, PT ;  /* 0x0000000e1500720c */ /* 0x040fe40003fa4270 */
[----:B------:R-:W-:Y:S02]  /*5230*/  ISETP.GT.AND P4, PT, R21, R2, PT ;  /* 0x000000021500720c */ /* 0x000fe40003f84270 */
[----:B------:R-:W-:Y:S01]  /*5240*/  P2R R41, PR, RZ, 0x1 ;  /* 0x00000001ff297803 */ /* 0x000fe20000000000 */
        /* <DEDUP_REMOVED lines=62> */
.L_x_2257:
[----:B------:R-:W-:Y:S01]  /*5630*/  ISETP.NE.AND P1, PT, R4, RZ, PT ;  /* 0x000000ff0400720c */ /* 0x000fe20003f25270 */
[----:B------:R-:W2:Y:S01]  /*5640*/  LDCU UR31, c[0x0][0x45c] ;  /* 0x00008b80ff1f77ac */ /* 0x000ea20008000800 */
[----:B------:R-:W-:Y:S01]  /*5650*/  ISETP.NE.AND P0, PT, R41, RZ, PT ;  /* 0x000000ff2900720c */ /* 0x000fe20003f05270 */
[----:B------:R-:W-:Y:S01]  /*5660*/  IMAD.WIDE.U32 R132, R9, -0x2daee0ad, RZ ;  /* 0xd2511f5309847825 */ /* 0x000fe200078e00ff */
[----:B------:R-:W-:Y:S01]  /*5670*/  FMNMX3.FTZ R4, R12, R32, R30, !PT ;  /* 0x000000200c047276 */ /* 0x000fe2000781001e */
[----:B------:R-:W-:Y:S01]  /*5680*/  USHF.L.U32 UR30, UR24, 0x1, URZ ;  /* 0x00000001181e7899 */ /* 0x000fe200080006ff */
[----:B------:R-:W-:Y:S01]  /*5690*/  FSEL R25, R25, -INF , !P0 ;  /* 0xff80000019197808 */ /* 0x000fe20004000000 */
[----:B------:R-:W-:Y:S01]  /*56a0*/  IMAD.WIDE.U32 R110, R29, -0x326172a9, RZ ;  /* 0xcd9e8d571d6e7825 */ /* 0x000fe200078e00ff */
[----:B------:R-:W-:Y:S01]  /*56b0*/  FMNMX3.FTZ R4, R4, R19, R18, !PT ;  /* 0x0000001304047276 */ /* 0x000fe20007810012 */
[----:B------:R-:W-:Y:S01]  /*56c0*/  UIADD3 UR28, UPT, UPT, UR38, -0x61c88647, URZ ;  /* 0x9e3779b9261c7890 */ /* 0x000fe2000fffe0ff */
[-C--:B------:R-:W-:Y:S01]  /*56d0*/  ISETP.GE.AND P0, PT, R20, R249.reuse, PT ;  /* 0x000000f91400720c */ /* 0x080fe20003f06270 */
[----:B------:R-:W-:Y:S01]  /*56e0*/  UIADD3 UR4, UPT, UPT, UR39, -0x4498517b, URZ ;  /* 0xbb67ae8527047890 */ /* 0x000fe2000fffe0ff */
[----:B------:R-:W-:Y:S01]  /*56f0*/  FSEL R24, R23, -INF , !P1 ;  /* 0xff80000017187808 */ /* 0x000fe20004800000 */
[----:B------:R-:W-:Y:S01]  /*5700*/  UIADD3 UR19, UPT, UPT, UR39, 0x76cf5d0a, URZ ;  /* 0x76cf5d0a27137890 */ /* 0x000fe2000fffe0ff */
[----:B------:R-:W-:Y:S01]  /*5710*/  FMNMX3.FTZ R4, R4, R16, R225, !PT ;  /* 0x0000001004047276 */ /* 0x000fe200078100e1 */
[----:B------:R-:W-:Y:S01]  /*5720*/  UIADD3 UR26, UPT, UPT, UR38, 0x3c6ef372, URZ ;  /* 0x3c6ef372261a7890 */ /* 0x000fe2000fffe0ff */
[----:B------:R-:W-:Y:S01]  /*5730*/  FSEL R23, R37, -INF , !P0 ;  /* 0xff80000025177808 */ /* 0x000fe20004000000 */
[----:B------:R-:W-:Y:S01]  /*5740*/  UIADD3 UR18, UPT, UPT, UR38, -0x255992d5, URZ ;  /* 0xdaa66d2b26127890 */ /* 0x000fe2000fffe0ff */
[-C--:B------:R-:W-:Y:S01]  /*5750*/  ISETP.GE.AND P0, PT, R15, R249.reuse, PT ;  /* 0x000000f90f00720c */ /* 0x080fe20003f06270 */
[----:B------:R-:W-:Y:S01]  /*5760*/  UIADD3 UR17, UPT, UPT, UR39, 0x32370b8f, URZ ;  /* 0x32370b8f27117890 */ /* 0x000fe2000fffe0ff */
[----:B------:R-:W-:Y:S01]  /*5770*/  ISETP.GE.AND P1, PT, R17, R249, PT ;  /* 0x000000f91100720c */ /* 0x000fe20003f26270 */
[----:B------:R-:W-:Y:S01]  /*5780*/  UIADD3 UR16, UPT, UPT, UR39, -0x126145ec, URZ ;  /* 0xed9eba1427107890 */ /* 0x000fe2000fffe0ff */
[----:B------:R-:W-:Y:S01]  /*5790*/  FMNMX3.FTZ R4, R4, R223, R27, !PT ;  /* 0x000000df04047276 */ /* 0x000fe2000781001b */
[----:B------:R-:W-:Y:S01]  /*57a0*/  UIADD3 UR13, UPT, UPT, UR38, 0x78dde6e4, URZ ;  /* 0x78dde6e4260d7890 */ /* 0x000fe2000fffe0ff */
[----:B------:R-:W-:Y:S01]  /*57b0*/  ISETP.NE.AND P3, PT, R22, RZ, PT ;  /* 0x000000ff1600720c */ /* 0x000fe20003f65270 */
[----:B------:R-:W-:Y:S01]  /*57c0*/  UIADD3 UR12, UPT, UPT, UR38, 0x1715609d, URZ ;  /* 0x1715609d260c7890 */ /* 0x000fe2000fffe0ff */
[----:B------:R-:W-:Y:S01]  /*57d0*/  FSEL R59, R59, -INF , !P0 ;  /* 0xff8000003b3b7808 */ /* 0x000fe20004000000 */
[----:B------:R-:W-:Y:S01]  /*57e0*/  UIADD3 UR15, UPT, UPT, UR39, -0x56f99767, URZ ;  /* 0xa9066899270f7890 */ /* 0x000fe2000fffe0ff */
[----:B------:R-:W-:Y:S01]  /*57f0*/  FSEL R22, R40, -INF , !P1 ;  /* 0xff80000028167808 */ /* 0x000fe20004800000 */
[----:B------:R-:W-:Y:S01]  /*5800*/  UIADD3 UR14, UPT, UPT, UR38, -0x4ab325aa, URZ ;  /* 0xb54cda56260e7890 */ /* 0x000fe2000fffe0ff */
[-C--:B------:R-:W-:Y:S01]  /*5810*/  ISETP.GE.AND P0, PT, R2, R249.reuse, PT ;  /* 0x000000f90200720c */ /* 0x080fe20003f06270 */
[----:B------:R-:W-:Y:S01]  /*5820*/  STL.64 [R1+0x20], R132 ;  /* 0x0000208401007387 */ /* 0x000fe20000100a00 */
[----:B------:R-:W-:Y:S01]  /*5830*/  ISETP.GE.AND P1, PT, R14, R249, PT ;  /* 0x000000f90e00720c */ /* 0x000fe20003f26270 */
[----:B------:R-:W-:Y:S01]  /*5840*/  USHF.L.U32 UR27, UR27, 0x3, URZ ;  /* 0x000000031b1b7899 */ /* 0x000fe200080006ff */
[----:B------:R-:W-:Y:S01]  /*5850*/  FMNMX3.FTZ R4, R4, R25, R23, !PT ;  /* 0x0000001904047276 */ /* 0x000fe20007810017 */
[----:B------:R-:W-:Y:S01]  /*5860*/  UISETP.GT.U32.AND UP0, UPT, UR24, UR21, UPT ;  /* 0x000000151800728c */ /* 0x000fe2000bf04070 */
[----:B------:R-:W-:-:S02]  /*5870*/  FSEL R57, R57, -INF , !P0 ;  /* 0xff80000039397808 */ /* 0x000fc40004000000 */
[----:B------:R-:W-:Y:S02]  /*5880*/  FSEL R58, R58, -INF , !P1 ;  /* 0xff8000003a3a7808 */ /* 0x000fe40004800000 */
[----:B------:R-:W-:Y:S02]  /*5890*/  ISETP.GE.AND P0, PT, R13, R249, PT ;  /* 0x000000f90d00720c */ /* 0x000fe40003f06270 */
[----:B------:R-:W-:Y:S02]  /*58a0*/  FMNMX3.FTZ R4, R4, R22, R59, !PT ;  /* 0x0000001604047276 */ /* 0x000fe4000781003b */
[----:B------:R-:W-:Y:S02]  /*58b0*/  FSEL R54, R54, -INF , !P0 ;  /* 0xff80000036367808 */ /* 0x000fe40004000000 */
[----:B------:R-:W-:Y:S02]  /*58c0*/  FMNMX3.FTZ R4, R4, R58, R57, !PT ;  /* 0x0000003a04047276 */ /* 0x000fe40007810039 */
[----:B------:R-:W-:-:S02]  /*58d0*/  ISETP.GT.AND P1, PT, R21, R13, PT ;  /* 0x0000000d1500720c */ /* 0x000fc40003f24270 */
[----:B------:R-:W-:Y:S02]  /*58e0*/  FMNMX.FTZ R4, R54, R4, !PT ;  /* 0x0000000436047209 */ /* 0x000fe40007810000 */
[----:B------:R-:W-:Y:S02]  /*58f0*/  IABS R21, R5 ;  /* 0x0000000500157213 */ /* 0x000fe40000000000 */
[----:B------:R-:W-:Y:S01]  /*5900*/  IABS R6, R6 ;  /* 0x0000000600067213 */ /* 0x000fe20000000000 */
[----:B------:R-:W3:Y:S01]  /*5910*/  SHFL.BFLY PT, R5, R4, 0x2, 0x1f ;  /* 0x0c401f0004057f89 */ /* 0x000ee200000e0000 */
[----:B------:R-:W-:Y:S02]  /*5920*/  IABS R7, R7 ;  /* 0x0000000700077213 */ /* 0x000fe40000000000 */
[----:B------:R-:W-:Y:S02]  /*5930*/  I2FP.F32.S32 R6, R6 ;  /* 0x0000000600067245 */ /* 0x000fe40000201400 */
[----:B------:R-:W-:-:S02]  /*5940*/  I2FP.F32.S32 R21, R21 ;  /* 0x0000001500157245 */ /* 0x000fc40000201400 */
[----:B------:R-:W-:Y:S01]  /*5950*/  I2FP.F32.S32 R7, R7 ;  /* 0x0000000700077245 */ /* 0x000fe20000201400 */
[----:B------:R-:W-:Y:S01]  /*5960*/  FFMA.FTZ R6, R6, -UR6, R74 ;  /* 0x8000000606067c23 */ /* 0x000fe2000801004a */
[-C--:B------:R-:W-:Y:S01]  /*5970*/  ISETP.GE.AND P0, PT, R31, R248.reuse, PT ;  /* 0x000000f81f00720c */ /* 0x080fe20003f06270 */
[----:B------:R-:W-:Y:S01]  /*5980*/  FFMA.FTZ R21, R21, -UR6, R78 ;  /* 0x8000000615157c23 */ /* 0x000fe2000801004e */
[----:B------:R-:W-:Y:S01]  /*5990*/  ISETP.NE.AND P2, PT, R38, RZ, PT ;  /* 0x000000ff2600720c */ /* 0x000fe20003f45270 */
[----:B------:R-:W-:Y:S01]  /*59a0*/  FFMA.FTZ R7, R7, -UR6, R79 ;  /* 0x8000000607077c23 */ /* 0x000fe2000801004f */
[----:B------:R-:W-:Y:S02]  /*59b0*/  FSEL R6, R6, -INF , !P6 ;  /* 0xff80000006067808 */ /* 0x000fe40007000000 */
[----:B------:R-:W-:Y:S02]  /*59c0*/  ISETP.GE.AND P6, PT, R2, R248, PT ;  /* 0x000000f80200720c */ /* 0x000fe40003fc6270 */
[----:B------:R-:W-:-:S02]  /*59d0*/  FMNMX3.FTZ R2, R121, R120, R119, !PT ;  /* 0x0000007879027276 */ /* 0x000fc40007810077 */
[----:B------:R-:W-:Y:S02]  /*59e0*/  FSEL R24, R24, -INF , !P0 ;  /* 0xff80000018187808 */ /* 0x000fe40004000000 */
[-C--:B------:R-:W-:Y:S02]  /*59f0*/  ISETP.GE.AND P0, PT, R20, R248.reuse, PT ;  /* 0x000000f81400720c */ /* 0x080fe40003f06270 */
[----:B------:R-:W-:Y:S02]  /*5a00*/  FSEL R21, R21, -INF , !P2 ;  /* 0xff80000015157808 */ /* 0x000fe40005000000 */
[----:B------:R-:W-:Y:S02]  /*5a10*/  FSEL R7, R7, -INF , !P3 ;  /* 0xff80000007077808 */ /* 0x000fe40005800000 */
[----:B------:R-:W-:Y:S02]  /*5a20*/  ISETP.GE.AND P3, PT, R14, R248, PT ;  /* 0x000000f80e00720c */ /* 0x000fe40003f66270 */
[----:B------:R-:W-:-:S02]  /*5a30*/  IABS R36, R36 ;  /* 0x0000002400247213 */ /* 0x000fc40000000000 */
[----:B------:R-:W-:Y:S02]  /*5a40*/  IABS R14, R34 ;  /* 0x00000022000e7213 */ /* 0x000fe40000000000 */
[----:B------:R-:W-:Y:S02]  /*5a50*/  FMNMX3.FTZ R2, R2, R125, R233, !PT ;  /* 0x0000007d02027276 */ /* 0x000fe400078100e9 */
[----:B---3--:R-:W-:Y:S02]  /*5a60*/  FMNMX.FTZ R5, R4, R5, !PT ;  /* 0x0000000504057209 */ /* 0x008fe40007810000 */
[----:B------:R-:W-:Y:S02]  /*5a70*/  FSEL R21, R21, -INF , !P0 ;  /* 0xff80000015157808 */ /* 0x000fe40004000000 */
[----:B------:R-:W-:Y:S02]  /*5a80*/  ISETP.GE.AND P0, PT, R15, R248, PT ;  /* 0x000000f80f00720c */ /* 0x000fe40003f06270 */
[----:B------:R-:W-:-:S02]  /*5a90*/  IABS R15, R33 ;  /* 0x00000021000f7213 */ /* 0x000fc40000000000 */
[----:B------:R-:W-:Y:S02]  /*5aa0*/  I2FP.F32.S32 R36, R36 ;  /* 0x0000002400247245 */ /* 0x000fe40000201400 */
[----:B------:R-:W-:Y:S02]  /*5ab0*/  I2FP.F32.S32 R14, R14 ;  /* 0x0000000e000e7245 */ /* 0x000fe40000201400 */
[----:B------:R-:W-:Y:S01]  /*5ac0*/  FMNMX3.FTZ R4, R2, R228, R224, !PT ;  /* 0x000000e402047276 */ /* 0x000fe200078100e0 */
[----:B------:R-:W-:Y:S01]  /*5ad0*/  FFMA.FTZ R36, R36, -UR6, R75 ;  /* 0x8000000624247c23 */ /* 0x000fe2000801004b */
[----:B------:R-:W3:Y:S01]  /*5ae0*/  SHFL.BFLY PT, R2, R5, 0x1, 0x1f ;  /* 0x0c201f0005027f89 */ /* 0x000ee200000e0000 */
[----:B------:R-:W-:Y:S01]  /*5af0*/  I2FP.F32.S32 R15, R15 ;  /* 0x0000000f000f7245 */ /* 0x000fe20000201400 */
[----:B------:R-:W-:Y:S01]  /*5b00*/  FFMA.FTZ R14, R14, -UR6, R70 ;  /* 0x800000060e0e7c23 */ /* 0x000fe20008010046 */
[----:B------:R-:W-:Y:S02]  /*5b10*/  ISETP.GE.AND P2, PT, R17, R248, PT ;  /* 0x000000f81100720c */ /* 0x000fe40003f46270 */
[----:B------:R-:W-:Y:S01]  /*5b20*/  FMNMX3.FTZ R4, R4, R222, R26, !PT ;  /* 0x000000de04047276 */ /* 0x000fe2000781001a */
[----:B------:R-:W-:Y:S01]  /*5b30*/  FFMA.FTZ R15, R15, -UR6, R71 ;  /* 0x800000060f0f7c23 */ /* 0x000fe20008010047 */
[----:B------:R-:W-:-:S02]  /*5b40*/  FSEL R36, R36, -INF , !P5 ;  /* 0xff80000024247808 */ /* 0x000fc40006800000 */
[----:B------:R-:W-:Y:S02]  /*5b50*/  FSEL R14, R14, -INF , !P4 ;  /* 0xff8000000e0e7808 */ /* 0x000fe40006000000 */
[----:B------:R-:W-:Y:S02]  /*5b60*/  FSEL R20, R7, -INF , !P2 ;  /* 0xff80000007147808 */ /* 0x000fe40005000000 */
[----:B------:R-:W-:Y:S02]  /*5b70*/  FSEL R53, R6, -INF , !P0 ;  /* 0xff80000006357808 */ /* 0x000fe40004000000 */
[----:B------:R-:W-:Y:S02]  /*5b80*/  FMNMX3.FTZ R4, R4, R24, R21, !PT ;  /* 0x0000001804047276 */ /* 0x000fe40007810015 */
[----:B------:R-:W-:Y:S02]  /*5b90*/  ISETP.GE.AND P5, PT, R13, R248, PT ;  /* 0x000000f80d00720c */ /* 0x000fe40003fa6270 */
[----:B------:R-:W-:-:S02]  /*5ba0*/  FSEL R41, R15, -INF , !P1 ;  /* 0xff8000000f297808 */ /* 0x000fc40004800000 */
[----:B------:R-:W-:Y:S02]  /*5bb0*/  FSEL R52, R36, -INF , !P3 ;  /* 0xff80000024347808 */ /* 0x000fe40005800000 */
[----:B-1----:R-:W-:Y:S02]  /*5bc0*/  FSEL R42, R14, -INF , !P6 ;  /* 0xff8000000e2a7808 */ /* 0x002fe40007000000 */
[----:B------:R-:W-:Y:S02]  /*5bd0*/  FMNMX3.FTZ R4, R4, R20, R53, !PT ;  /* 0x0000001404047276 */ /* 0x000fe40007810035 */
[----:B------:R-:W-:Y:S02]  /*5be0*/  FSEL R41, R41, -INF , !P5 ;  /* 0xff80000029297808 */ /* 0x000fe40006800000 */
[----:B------:R-:W-:Y:S02]  /*5bf0*/  FMNMX3.FTZ R4, R4, R52, R42, !PT ;  /* 0x0000003404047276 */ /* 0x000fe4000781002a */
[----:B---3--:R-:W-:-:S02]  /*5c00*/  FMNMX.FTZ R2, R5, R2, !PT ;  /* 0x0000000205027209 */ /* 0x008fc40007810000 */
[----:B------:R-:W-:Y:S02]  /*5c10*/  FMNMX.FTZ R4, R41, R4, !PT ;  /* 0x0000000429047209 */ /* 0x000fe40007810000 */
[C---:B------:R-:W-:Y:S01]  /*5c20*/  FSETP.NEU.FTZ.AND P0, PT, R2.reuse, -INF , PT ;  /* 0xff8000000200780b */ /* 0x040fe20003f1d000 */
[----:B--2---:R-:W-:Y:S01]  /*5c30*/  FMUL.FTZ R55, R2, UR31 ;  /* 0x0000001f02377c20 */ /* 0x004fe20008410000 */
[----:B------:R-:W-:Y:S01]  /*5c40*/  LOP3.LUT R0, R0, UR38, R111, 0x96, !PT ;  /* 0x0000002600007c12 */ /* 0x000fe2000f8e966f */
[----:B------:R-:W1:Y:S01]  /*5c50*/  SHFL.BFLY PT, R5, R4, 0x2, 0x1f ;  /* 0x0c401f0004057f89 */ /* 0x000e6200000e0000 */
[----:B------:R-:W-:Y:S02]  /*5c60*/  LOP3.LUT R9, R165, 0x200, R8, 0xf8, !PT ;  /* 0x00000200a5097812 */ /* 0x000fe400078ef808 */
[----:B------:R-:W-:Y:S01]  /*5c70*/  FSEL R55, R55, RZ, P0 ;  /* 0x000000ff37377208 */ /* 0x000fe20000000000 */
[----:B------:R-:W-:Y:S01]  /*5c80*/  IMAD.WIDE.U32 R108, R0, -0x2daee0ad, RZ ;  /* 0xd2511f53006c7825 */ /* 0x000fe200078e00ff */
[----:B------:R-:W-:-:S03]  /*5c90*/  LEA R232, R9, UR5, 0x1 ;  /* 0x0000000509e87c11 */ /* 0x000fc6000f8e08ff */
[----:B------:R-:W-:Y:S01]  /*5ca0*/  FFMA.FTZ R123, R12, UR31, -R55 ;  /* 0x0000001f0c7b7c23 */ /* 0x000fe20008010837 */
[----:B------:R-:W-:Y:S01]  /*5cb0*/  IMAD.U32 R12, RZ, RZ, UR30 ;  /* 0x0000001eff0c7e24 */ /* 0x000fe2000f8e00ff */
[----:B------:R-:W-:Y:S01]  /*5cc0*/  LOP3.LUT R6, R132, UR4, R109, 0x96, !PT ;  /* 0x0000000484067c12 */ /* 0x000fe2000f8e966d */
[--C-:B------:R-:W-:Y:S01]  /*5cd0*/  FFMA.FTZ R122, R32, UR31, -R55.reuse ;  /* 0x0000001f207a7c23 */ /* 0x100fe20008010837 */
[----:B------:R-:W-:Y:S02]  /*5ce0*/  IMAD.IADD R56, R28, 0x1, R232 ;  /* 0x000000011c387824 */ /* 0x000fe400078e02e8 */
[----:B------:R-:W-:Y:S01]  /*5cf0*/  FFMA.FTZ R127, R30, UR31, -R55 ;  /* 0x0000001f1e7f7c23 */ /* 0x000fe20008010837 */
[----:B------:R-:W-:Y:S01]  /*5d00*/  LOP3.LUT R12, R12, UR39, R133, 0x96, !PT ;  /* 0x000000270c0c7c12 */ /* 0x000fe2000f8e9685 */
[----:B------:R-:W-:Y:S01]  /*5d10*/  IMAD.WIDE.U32 R106, R6, -0x326172a9, RZ ;  /* 0xcd9e8d57066a7825 */ /* 0x000fe200078e00ff */
[----:B------:R-:W-:Y:S03]  /*5d20*/  MUFU.EX2 R123, R123 ;  /* 0x0000007b007b7308 */ /* 0x000fe60000000800 */
[--C-:B------:R-:W-:Y:S01]  /*5d30*/  FFMA.FTZ R126, R19, UR31, -R55.reuse ;  /* 0x0000001f137e7c23 */ /* 0x100fe20008010837 */
[----:B------:R-:W-:Y:S01]  /*5d40*/  UIADD3 UR4, UPT, UPT, UR39, 0x646e171e, URZ ;  /* 0x646e171e27047890 */ /* 0x000fe2000fffe0ff */
[----:B------:R-:W-:Y:S01]  /*5d50*/  IMAD.WIDE.U32 R12, R12, -0x326172a9, RZ ;  /* 0xcd9e8d570c0c7825 */ /* 0x000fe200078e00ff */
[----:B------:R-:W-:Y:S03]  /*5d60*/  LDSM.16.MT88.4 R144, [R56+0x18000] ;  /* 0x018000003890783b */ /* 0x000fe60000004200 */
[--C-:B------:R-:W-:Y:S01]  /*5d70*/  FFMA.FTZ R234, R18, UR31, -R55.reuse ;  /* 0x0000001f12ea7c23 */ /* 0x100fe20008010837 */
[--C-:B------:R-:W-:Y:S01]  /*5d80*/  FFMA.FTZ R229, R16, UR31, -R55.reuse ;  /* 0x0000001f10e57c23 */ /* 0x100fe20008010837 */
[----:B------:R-:W-:Y:S01]  /*5d90*/  FFMA.FTZ R225, R225, UR31, -R55 ;  /* 0x0000001fe1e17c23 */ /* 0x000fe20008010837 */
[----:B-1----:R-:W-:Y:S01]  /*5da0*/  FMNMX.FTZ R5, R4, R5, !PT ;  /* 0x0000000504057209 */ /* 0x002fe20007810000 */
[----:B------:R-:W1:Y:S01]  /*5db0*/  MUFU.EX2 R122, R122 ;  /* 0x0000007a007a7308 */ /* 0x000e620000000800 */
[----:B------:R-:W-:Y:S01]  /*5dc0*/  LOP3.LUT R74, R110, UR28, R13, 0x96, !PT ;  /* 0x0000001c6e4a7c12 */ /* 0x000fe2000f8e960d */
[--C-:B------:R-:W-:Y:S01]  /*5dd0*/  FFMA.FTZ R223, R223, UR31, -R55.reuse ;  /* 0x0000001fdfdf7c23 */ /* 0x100fe20008010837 */
[----:B------:R-:W-:Y:S01]  /*5de0*/  LDSM.16.MT88.4 R48, [R56+0x1a000] ;  /* 0x01a000003830783b */ /* 0x000fe20000004200 */
[----:B------:R-:W-:Y:S01]  /*5df0*/  UIADD3 UR30, UPT, UPT, UR30, 0x1, URZ ;  /* 0x000000011e1e7890 */ /* 0x000fe2000fffe0ff */
[--C-:B------:R-:W-:Y:S01]  /*5e00*/  FFMA.FTZ R219, R27, UR31, -R55.reuse ;  /* 0x0000001f1bdb7c23 */ /* 0x100fe20008010837 */
[----:B------:R-:W-:Y:S01]  /*5e10*/  IMAD.WIDE.U32 R74, R74, -0x2daee0ad, RZ ;  /* 0xd2511f534a4a7825 */ /* 0x000fe200078e00ff */
[----:B------:R-:W2:Y:S01]  /*5e20*/  SHFL.BFLY PT, R4, R5, 0x1, 0x1f ;  /* 0x0c201f0005047f89 */ /* 0x000ea200000e0000 */
[----:B------:R-:W-:Y:S02]  /*5e30*/  MUFU.EX2 R127, R127 ;  /* 0x0000007f007f7308 */ /* 0x000fe40000000800 */
[--C-:B------:R-:W-:Y:S01]  /*5e40*/  FFMA.FTZ R215, R25, UR31, -R55.reuse ;  /* 0x0000001f19d77c23 */ /* 0x100fe20008010837 */
[----:B------:R-:W-:Y:S01]  /*5e50*/  FFMA.FTZ R214, R23, UR31, -R55 ;  /* 0x0000001f17d67c23 */ /* 0x000fe20008010837 */
[----:B------:R-:W-:Y:S01]  /*5e60*/  LOP3.LUT R98, R108, UR19, R75, 0x96, !PT ;  /* 0x000000136c627c12 */ /* 0x000fe2000f8e964b */
[----:B------:R-:W3:Y:S01]  /*5e70*/  LDSM.16.MT88.4 R80, [R56+0x1c000] ;  /* 0x01c000003850783b */ /* 0x000ee20000004200 */
[--C-:B------:R-:W-:Y:S01]  /*5e80*/  FFMA.FTZ R201, R22, UR31, -R55.reuse ;  /* 0x0000001f16c97c23 */ /* 0x100fe20008010837 */
[--C-:B------:R-:W-:Y:S01]  /*5e90*/  FFMA.FTZ R177, R59, UR31, -R55.reuse ;  /* 0x0000001f3bb17c23 */ /* 0x100fe20008010837 */
[--C-:B------:R-:W-:Y:S01]  /*5ea0*/  FFMA.FTZ R171, R58, UR31, -R55.reuse ;  /* 0x0000001f3aab7c23 */ /* 0x100fe20008010837 */
[----:B------:R-:W-:Y:S01]  /*5eb0*/  IMAD.WIDE.U32 R98, R98, -0x326172a9, RZ ;  /* 0xcd9e8d5762627825 */ /* 0x000fe200078e00ff */
[----:B------:R-:W4:Y:S01]  /*5ec0*/  MUFU.EX2 R126, R126 ;  /* 0x0000007e007e7308 */ /* 0x000f220000000800 */
[----:B-1----:R-:W-:Y:S01]  /*5ed0*/  F2FP.BF16.F32.PACK_AB R227, R122, R123 ;  /* 0x0000007b7ae3723e */ /* 0x002fe200000010ff */
[----:B------:R-:W-:Y:S01]  /*5ee0*/  LDSM.16.MT88.4 R112, [R56+0x1e000] ;  /* 0x01e000003870783b */ /* 0x000fe20000004200 */
[----:B------:R-:W-:Y:S01]  /*5ef0*/  FFMA.FTZ R170, R57, UR31, -R55 ;  /* 0x0000001f39aa7c23 */ /* 0x000fe20008010837 */
[----:B------:R-:W-:Y:S01]  /*5f00*/  LOP3.LUT R66, R106, UR18, R99, 0x96, !PT ;  /* 0x000000126a427c12 */ /* 0x000fe2000f8e9663 */
[----:B------:R-:W-:Y:S01]  /*5f10*/  FFMA.FTZ R168, R54, UR31, -R55 ;  /* 0x0000001f36a87c23 */ /* 0x000fe20008010837 */
[C---:B------:R-:W-:Y:S01]  /*5f20*/  PRMT R226, R227.reuse, 0x7632, R226 ;  /* 0x00007632e3e27816 */ /* 0x040fe200000000e2 */
[----:B------:R-:W-:Y:S01]  /*5f30*/  STL.64 [R1+0x18], R108 ;  /* 0x0000186c01007387 */ /* 0x000fe20000100a00 */
[----:B------:R-:W-:Y:S01]  /*5f40*/  MUFU.EX2 R234, R234 ;  /* 0x000000ea00ea7308 */ /* 0x000fe20000000800 */
[----:B------:R-:W-:Y:S01]  /*5f50*/  IMAD.WIDE.U32 R66, R66, -0x2daee0ad, RZ ;  /* 0xd2511f5342427825 */ /* 0x000fe200078e00ff */
[----:B------:R-:W-:Y:S01]  /*5f60*/  PRMT R128, R227, 0x5410, R226 ;  /* 0x00005410e3807816 */ /* 0x000fe200000000e2 */
[----:B------:R-:W-:Y:S02]  /*5f70*/  STL.64 [R1+0x10], R106 ;  /* 0x0000106a01007387 */ /* 0x000fe40000100a00 */
[----:B------:R-:W-:Y:S01]  /*5f80*/  IMAD.IADD R231, R188, 0x1, R232 ;  /* 0x00000001bce77824 */ /* 0x000fe200078e02e8 */
[----:B--2---:R-:W-:-:S02]  /*5f90*/  FMNMX.FTZ R0, R5, R4, !PT ;  /* 0x0000000405007209 */ /* 0x004fc40007810000 */
[----:B------:R-:W-:Y:S01]  /*5fa0*/  LOP3.LUT R4, R12, UR26, R107, 0x96, !PT ;  /* 0x0000001a0c047c12 */ /* 0x000fe2000f8e966b */
[----:B------:R-:W1:Y:S01]  /*5fb0*/  MUFU.EX2 R229, R229 ;  /* 0x000000e500e57308 */ /* 0x000e620000000800 */
[C---:B------:R-:W-:Y:S01]  /*5fc0*/  FSETP.NEU.FTZ.AND P0, PT, R0.reuse, -INF , PT ;  /* 0xff8000000000780b */ /* 0x040fe20003f1d000 */
[----:B------:R-:W-:Y:S01]  /*5fd0*/  FMUL.FTZ R43, R0, UR31 ;  /* 0x0000001f002b7c20 */ /* 0x000fe20008410000 */
[----:B----4-:R-:W-:Y:S01]  /*5fe0*/  F2FP.BF16.F32.PACK_AB R217, R126, R127 ;  /* 0x0000007f7ed9723e */ /* 0x010fe200000010ff */
[----:B------:R-:W-:Y:S01]  /*5ff0*/  IMAD.WIDE.U32 R4, R4, -0x2daee0ad, RZ ;  /* 0xd2511f5304047825 */ /* 0x000fe200078e00ff */
[----:B------:R-:W-:Y:S02]  /*6000*/  LDSM.16.MT88.4 R152, [R231+0x18000] ;  /* 0x01800000e798783b */ /* 0x000fe40000004200 */
[----:B------:R-:W-:Y:S01]  /*6010*/  FSEL R43, R43, RZ, P0 ;  /* 0x000000ff2b2b7208 */ /* 0x000fe20000000000 */
[----:B------:R-:W-:Y:S01]  /*6020*/  MUFU.EX2 R225, R225 ;  /* 0x000000e100e17308 */ /* 0x000fe20000000800 */
[----:B------:R-:W-:Y:S01]  /*6030*/  LOP3.LUT R74, R74, UR17, R5, 0x96, !PT ;  /* 0x000000114a4a7c12 */ /* 0x000fe2000f8e9605 */
[----:B------:R-:W-:Y:S01]  /*6040*/  IMAD.IADD R230, R28, 0x1, R231 ;  /* 0x000000011ce67824 */ /* 0x000fe200078e02e7 */
        /* <DEDUP_REMOVED lines=14> */
[----:B------:R-:W2:Y:S03]  /*6130*/  LDC R5, c[0x0][0x4f8] ;  /* 0x00013e00ff057b82 */ /* 0x000ea60000000800 */
[----:B------:R-:W-:Y:S01]  /*6140*/  FFMA.FTZ R222, R222, UR31, -R43 ;  /* 0x0000001fdede7c23 */ /* 0x000fe2000801082b */
[----:B-1----:R-:W-:Y:S01]  /*6150*/  F2FP.BF16.F32.PACK_AB R210, R229, R234 ;  /* 0x000000eae5d2723e */ /* 0x002fe200000010ff */
[----:B------:R-:W1:Y:S01]  /*6160*/  MUFU.EX2 R120, R120 ;  /* 0x0000007800787308 */ /* 0x000e620000000800 */
[----:B------:R-:W-:Y:S01]  /*6170*/  LOP3.LUT R66, R66, UR15, R99, 0x96, !PT ;  /* 0x0000000f42427c12 */ /* 0x000fe2000f8e9663 */
[----:B------:R-:W-:Y:S01]  /*6180*/  IMAD.WIDE.U32 R74, R74, -0x2daee0ad, RZ ;  /* 0xd2511f534a4a7825 */ /* 0x000fe200078e00ff */
[----:B------:R-:W-:-:S03]  /*6190*/  PRMT R216, R217, 0x7632, R216 ;  /* 0x00007632d9d87816 */ /* 0x000fc600000000d8 */
        /* <DEDUP_REMOVED lines=8> */
[----:B------:R-:W-:Y:S01]  /*6220*/  IMAD.MOV.U32 R17, RZ, RZ, R74 ;  /* 0x000000ffff117224 */ /* 0x000fe200078e004a */
[----:B------:R-:W-:Y:S01]  /*6230*/  PRMT R73, R66, 0x7773, RZ ;  /* 0x0000777342497816 */ /* 0x000fe200000000ff */
[----:B------:R-:W-:Y:S01]  /*6240*/  FFMA.FTZ R213, R24, UR31, -R43 ;  /* 0x0000001f18d57c23 */ /* 0x000fe2000801082b */
[C---:B------:R-:W-:Y:S01]  /*6250*/  LOP3.LUT R62, R4.reuse, 0xffff, RZ, 0xc0, !PT ;  /* 0x0000ffff043e7812 */ /* 0x040fe200078ec0ff */
[----:B------:R-:W4:Y:S01]  /*6260*/  MUFU.EX2 R125, R125 ;  /* 0x0000007d007d7308 */ /* 0x000f220000000800 */
[C---:B------:R-:W-:Y:S01]  /*6270*/  PRMT R61, R4.reuse, 0x7632, R61 ;  /* 0x00007632043d7816 */ /* 0x040fe2000000003d */
[--C-:B------:R-:W-:Y:S01]  /*6280*/  FFMA.FTZ R200, R21, UR31, -R43.reuse ;  /* 0x0000001f15c87c23 */ /* 0x100fe2000801082b */
[----:B------:R-:W-:Y:S01]  /*6290*/  LOP3.LUT R65, R4, 0xff, RZ, 0xc0, !PT ;  /* 0x000000ff04417812 */ /* 0x000fe200078ec0ff */
[----:B------:R-:W-:Y:S01]  /*62a0*/  FFMA.FTZ R199, R20, UR31, -R43 ;  /* 0x0000001f14c77c23 */ /* 0x000fe2000801082b */
[----:B--2---:R-:W-:Y:S01]  /*62b0*/  LOP3.LUT R5, R5, 0xff, RZ, 0xc0, !PT ;  /* 0x000000ff05057812 */ /* 0x004fe200078ec0ff */
[----:B------:R-:W-:Y:S01]  /*62c0*/  LDSM.16.MT88.4 R20, [R56+0x1b000] ;  /* 0x01b000003814783b */ /* 0x000fe20000004200 */
[----:B------:R-:W-:Y:S01]  /*62d0*/  SHF.R.U32.HI R62, RZ, 0x8, R62 ;  /* 0x00000008ff3e7819 */ /* 0x000fe2000001163e */
[----:B------:R-:W-:Y:S01]  /*62e0*/  MUFU.EX2 R233, R233 ;  /* 0x000000e900e97308 */ /* 0x000fe20000000800 */
[----:B------:R-:W-:Y:S01]  /*62f0*/  SHF.R.U32.HI R75, RZ, 0x18, R4 ;  /* 0x00000018ff4b7819 */ /* 0x000fe20000011604 */
[----:B------:R-:W-:Y:S01]  /*6300*/  IMAD R40, R5, 0x10000, R5 ;  /* 0x0001000005287824 */ /* 0x000fe200078e0205 */
[----:B------:R-:W-:Y:S01]  /*6310*/  LOP3.LUT R61, R61, 0xff, RZ, 0xc0, !PT ;  /* 0x000000ff3d3d7812 */ /* 0x000fe200078ec0ff */
[--C-:B------:R-:W-:Y:S01]  /*6320*/  FFMA.FTZ R176, R53, UR31, -R43.reuse ;  /* 0x0000001f35b07c23 */ /* 0x100fe2000801082b */
[----:B-1----:R-:W-:Y:S01]  /*6330*/  F2FP.BF16.F32.PACK_AB R221, R120, R121 ;  /* 0x0000007978dd723e */ /* 0x002fe200000010ff */
[----:B------:R-:W-:Y:S01]  /*6340*/  FFMA.FTZ R169, R52, UR31, -R43 ;  /* 0x0000001f34a97c23 */ /* 0x000fe2000801082b */
[----:B------:R-:W-:Y:S01]  /*6350*/  PRMT R5, R65, 0x5410, R62 ;  /* 0x0000541041057816 */ /* 0x000fe2000000003e */
[----:B------:R-:W1:Y:S01]  /*6360*/  MUFU.EX2 R228, R228 ;  /* 0x000000e400e47308 */ /* 0x000e620000000800 */
[----:B------:R-:W-:Y:S01]  /*6370*/  PRMT R4, R61, 0x5410, R75 ;  /* 0x000054103d047816 */ /* 0x000fe2000000004b */
[----:B------:R-:W-:Y:S01]  /*6380*/  LDSM.16.MT88.4 R24, [R56+0x19000] ;  /* 0x019000003818783b */ /* 0x000fe20000004200 */
[----:B------:R-:W-:Y:S01]  /*6390*/  PRMT R220, R221, 0x7632, R220 ;  /* 0x00007632dddc7816 */ /* 0x000fe200000000dc */
[--C-:B------:R-:W-:Y:S01]  /*63a0*/  FFMA.FTZ R167, R42, UR31, -R43.reuse ;  /* 0x0000001f2aa77c23 */ /* 0x100fe2000801082b */
[--C-:B------:R-:W-:Y:S01]  /*63b0*/  HSET2.LE.AND R5, R5, R40.reuse, PT ;  /* 0x0000002805057233 */ /* 0x100fe20003803000 */
[----:B------:R-:W-:Y:S01]  /*63c0*/  FFMA.FTZ R166, R41, UR31, -R43 ;  /* 0x0000001f29a67c23 */ /* 0x000fe2000801082b */
[----:B------:R-:W-:Y:S01]  /*63d0*/  HSET2.LE.AND R4, R4, R40, PT ;  /* 0x0000002804047233 */ /* 0x000fe20003803000 */
[----:B------:R-:W2:Y:S01]  /*63e0*/  MUFU.EX2 R223, R223 ;  /* 0x000000df00df7308 */ /* 0x000ea20000000800 */
[----:B------:R-:W-:Y:S01]  /*63f0*/  PRMT R63, R66, 0x7772, RZ ;  /* 0x00007772423f7816 */ /* 0x000fe200000000ff */
[----:B------:R-:W-:Y:S01]  /*6400*/  LDSM.16.MT88.4 R52, [R56+0x19800] ;  /* 0x019800003834783b */ /* 0x000fe20000004200 */
[----:B------:R-:W-:-:S02]  /*6410*/  PRMT R129, R221, 0x5410, R220 ;  /* 0x00005410dd817816 */ /* 0x000fc400000000dc */
[----:B------:R-:W-:Y:S01]  /*6420*/  LOP3.LUT R90, R98, 0xffff, RZ, 0xc0, !PT ;  /* 0x0000ffff625a7812 */ /* 0x000fe200078ec0ff */
[----:B------:R-:W-:Y:S01]  /*6430*/  LDSM.16.MT88.4 R160, [R230+0x18000] ;  /* 0x01800000e6a0783b */ /* 0x000fe20000004200 */
[----:B------:R-:W-:Y:S01]  /*6440*/  PRMT R13, R63, 0x5410, R73 ;  /* 0x000054103f0d7816 */ /* 0x000fe20000000049 */
[----:B------:R-:W-:Y:S01]  /*6450*/  MUFU.EX2 R224, R224 ;  /* 0x000000e000e07308 */ /* 0x000fe20000000800 */
[----:B------:R-:W-:Y:S02]  /*6460*/  PRMT R64, R66, 0x7771, RZ ;  /* 0x0000777142407816 */ /* 0x000fe400000000ff */
[----:B------:R-:W-:Y:S02]  /*6470*/  LOP3.LUT R14, R12, 0xff, RZ, 0xc0, !PT ;  /* 0x000000ff0c0e7812 */ /* 0x000fe400078ec0ff */
[----:B------:R-:W-:Y:S02]  /*6480*/  LOP3.LUT R128, R128, R5, RZ, 0xc0, !PT ;  /* 0x0000000580807212 */ /* 0x000fe400078ec0ff */
[----:B------:R-:W-:Y:S01]  /*6490*/  LOP3.LUT R129, R129, R4, RZ, 0xc0, !PT ;  /* 0x0000000481817212 */ /* 0x000fe200078ec0ff */
[----:B------:R-:W5:Y:S01]  /*64a0*/  MUFU.EX2 R222, R222 ;  /* 0x000000de00de7308 */ /* 0x000f620000000800 */
[----:B----4-:R-:W-:Y:S01]  /*64b0*/  F2FP.BF16.F32.PACK_AB R212, R125, R119 ;  /* 0x000000777dd4723e */ /* 0x010fe200000010ff */
[----:B------:R-:W4:Y:S01]  /*64c0*/  LDSM.16.MT88.4 R4, [R56+0x18800] ;  /* 0x018800003804783b */ /* 0x000f220000004200 */
[----:B------:R-:W-:-:S02]  /*64d0*/  LOP3.LUT R91, R98, 0xff, RZ, 0xc0, !PT ;  /* 0x000000ff625b7812 */ /* 0x000fc400078ec0ff */
[----:B------:R-:W-:Y:S02]  /*64e0*/  SHF.R.U32.HI R90, RZ, 0x8, R90 ;  /* 0x00000008ff5a7819 */ /* 0x000fe4000001165a */
[----:B------:R-:W-:Y:S01]  /*64f0*/  LOP3.LUT R13, R13, 0xff00ff, RZ, 0xc0, !PT ;  /* 0x00ff00ff0d0d7812 */ /* 0x000fe200078ec0ff */
[----:B------:R-:W-:Y:S01]  /*6500*/  MUFU.EX2 R218, R218 ;  /* 0x000000da00da7308 */ /* 0x000fe20000000800 */
[----:B------:R-:W-:Y:S02]  /*6510*/  PRMT R14, R14, 0x5410, R64 ;  /* 0x000054100e0e7816 */ /* 0x000fe40000000040 */
[----:B------:R-:W-:Y:S02]  /*6520*/  PRMT R211, R212, 0x7632, R211 ;  /* 0x00007632d4d37816 */ /* 0x000fe400000000d3 */
[----:B------:R-:W-:Y:S02]  /*6530*/  PRMT R12, R91, 0x5410, R90 ;  /* 0x000054105b0c7816 */ /* 0x000fe4000000005a */
[----:B------:R-:W-:Y:S01]  /*6540*/  PRMT R89, R98, 0x7632, R89 ;  /* 0x0000763262597816 */ /* 0x000fe20000000059 */
[----:B------:R-:W4:Y:S01]  /*6550*/  MUFU.EX2 R213, R213 ;  /* 0x000000d500d57308 */ /* 0x000f220000000800 */
[----:B------:R-:W-:-:S02]  /*6560*/  HSET2.LE.AND R14, R14, R40, PT ;  /* 0x000000280e0e7233 */ /* 0x000fc40003803000 */
[----:B------:R-:W-:Y:S02]  /*6570*/  HSET2.LE.AND R13, R13, R40, PT ;  /* 0x000000280d0d7233 */ /* 0x000fe40003803000 */
[----:B------:R-:W-:Y:S02]  /*6580*/  PRMT R131, R212, 0x5410, R211 ;  /* 0x00005410d4837816 */ /* 0x000fe400000000d3 */
[----:B------:R-:W-:Y:S01]  /*6590*/  PRMT R99, R74, 0x7771, RZ ;  /* 0x000077714a637816 */ /* 0x000fe200000000ff */
[----:B------:R-:W-:Y:S01]  /*65a0*/  MUFU.EX2 R219, R219 ;  /* 0x000000db00db7308 */ /* 0x000fe20000000800 */
[----:B------:R-:W-:Y:S02]  /*65b0*/  SHF.R.U32.HI R98, RZ, 0x18, R98 ;  /* 0x00000018ff627819 */ /* 0x000fe40000011662 */
[----:B------:R-:W-:Y:S02]  /*65c0*/  LOP3.LUT R17, R17, 0xff, RZ, 0xc0, !PT ;  /* 0x000000ff11117812 */ /* 0x000fe400078ec0ff */
[----:B------:R-:W-:-:S02]  /*65d0*/  LOP3.LUT R89, R89, 0xff, RZ, 0xc0, !PT ;  /* 0x000000ff59597812 */ /* 0x000fc400078ec0ff */
[----:B------:R-:W-:Y:S01]  /*65e0*/  HSET2.LE.AND R12, R12, R40, PT ;  /* 0x000000280c0c7233 */ /* 0x000fe20003803000 */
[----:B------:R-:W4:Y:S01]  /*65f0*/  MUFU.EX2 R215, R215 ;  /* 0x000000d700d77308 */ /* 0x000f220000000800 */
[----:B-1----:R-:W-:Y:S02]  /*6600*/  F2FP.BF16.F32.PACK_AB R198, R228, R233 ;  /* 0x000000e9e4c6723e */ /* 0x002fe400000010ff */
[----:B------:R-:W-:Y:S02]  /*6610*/  PRMT R16, R210, 0x5410, R208 ;  /* 0x00005410d2107816 */ /* 0x000fe400000000d0 */
[----:B------:R-:W-:Y:S02]  /*6620*/  LOP3.LUT R130, R130, R14, RZ, 0xc0, !PT ;  /* 0x0000000e82827212 */ /* 0x000fe400078ec0ff */
[----:B------:R-:W-:Y:S01]  /*6630*/  LOP3.LUT R131, R131, R13, RZ, 0xc0, !PT ;  /* 0x0000000d83837212 */ /* 0x000fe200078ec0ff */
[----:B------:R-:W-:Y:S01]  /*6640*/  MUFU.EX2 R214, R214 ;  /* 0x000000d600d67308 */ /* 0x000fe20000000800 */
[----:B------:R-:W-:-:S02]  /*6650*/  PRMT R17, R17, 0x5410, R99 ;  /* 0x0000541011117816 */ /* 0x000fc40000000063 */
[----:B------:R-:W-:Y:S02]  /*6660*/  PRMT R36, R89, 0x5410, R98 ;  /* 0x0000541059247816 */ /* 0x000fe40000000062 */
[----:B------:R-:W-:Y:S01]  /*6670*/  PRMT R197, R198, 0x7632, R197 ;  /* 0x00007632c6c57816 */ /* 0x000fe200000000c5 */
[C---:B------:R-:W-:Y:S01]  /*6680*/  HMMA.16816.F32.BF16 R140, R128.reuse, R144, RZ ;  /* 0x00000090808c723c */ /* 0x040fe200000418ff */
[----:B------:R-:W-:Y:S01]  /*6690*/  LOP3.LUT R16, R16, R12, RZ, 0xc0, !PT ;  /* 0x0000000c10107212 */ /* 0x000fe200078ec0ff */
[----:B------:R-:W1:Y:S01]  /*66a0*/  MUFU.EX2 R201, R201 ;  /* 0x000000c900c97308 */ /* 0x000e620000000800 */
[C---:B------:R-:W-:Y:S01]  /*66b0*/  PRMT R97, R74.reuse, 0x7772, RZ ;  /* 0x000077724a617816 */ /* 0x040fe200000000ff */
[----:B------:R-:W1:Y:S01]  /*66c0*/  LDSM.16.MT88.4 R12, [R56+0x1a800] ;  /* 0x01a80000380c783b */ /* 0x000e620000004200 */
[----:B------:R-:W-:Y:S02]  /*66d0*/  PRMT R105, R74, 0x7773, RZ ;  /* 0x000077734a697816 */ /* 0x000fe400000000ff */
[----:B--2---:R-:W-:Y:S01]  /*66e0*/  F2FP.BF16.F32.PACK_AB R196, R223, R225 ;  /* 0x000000e1dfc4723e */ /* 0x004fe200000010ff */
[----:B------:R-:W-:Y:S01]  /*66f0*/  HMMA.16816.F32.BF16 R144, R128, R146, RZ ;  /* 0x000000928090723c */ /* 0x000fe200000418ff */
[--C-:B------:R-:W-:Y:S01]  /*6700*/  HSET2.LE.AND R36, R36, R40.reuse, PT ;  /* 0x0000002824247233 */ /* 0x100fe20003803000 */
[----:B------:R-:W-:Y:S01]  /*6710*/  MUFU.EX2 R200, R200 ;  /* 0x000000c800c87308 */ /* 0x000fe20000000800 */
[----:B------:R-:W-:-:S02]  /*6720*/  HSET2.LE.AND R18, R17, R40, PT ;  /* 0x0000002811127233 */ /* 0x000fc40003803000 */
[----:B------:R-:W-:Y:S02]  /*6730*/  PRMT R19, R97, 0x5410, R105 ;  /* 0x0000541061137816 */ /* 0x000fe40000000069 */
[----:B------:R-:W-:Y:S01]  /*6740*/  PRMT R17, R198, 0x5410, R197 ;  /* 0x00005410c6117816 */ /* 0x000fe200000000c5 */
[C---:B------:R-:W-:Y:S01]  /*6750*/  HMMA.16816.F32.BF16 R44, R128.reuse, R48, RZ ;  /* 0x00000030802c723c */ /* 0x040fe200000418ff */
[----:B------:R-:W-:Y:S01]  /*6760*/  PRMT R195, R196, 0x7632, R195 ;  /* 0x00007632c4c37816 */ /* 0x000fe200000000c3 */
[----:B------:R-:W2:Y:S01]  /*6770*/  MUFU.EX2 R199, R199 ;  /* 0x000000c700c77308 */ /* 0x000ea20000000800 */
[----:B-----5:R-:W-:Y:S02]  /*6780*/  F2FP.BF16.F32.PACK_AB R194, R222, R224 ;  /* 0x000000e0dec2723e */ /* 0x020fe400000010ff */
[----:B------:R-:W-:Y:S02]  /*6790*/  LOP3.LUT R19, R19, 0xff00ff, RZ, 0xc0, !PT ;  /* 0x00ff00ff13137812 */ /* 0x000fe400078ec0ff */
[----:B------:R-:W-:Y:S01]  /*67a0*/  LOP3.LUT R17, R17, R36, RZ, 0xc0, !PT ;  /* 0x0000002411117212 */ /* 0x000fe200078ec0ff */
[----:B---3--:R-:W-:Y:S01]  /*67b0*/  HMMA.16816.F32.BF16 R76, R128, R80, RZ ;  /* 0x00000050804c723c */ /* 0x008fe200000418ff */
[----:B------:R-:W-:Y:S01]  /*67c0*/  PRMT R36, R196, 0x5410, R195 ;  /* 0x00005410c4247816 */ /* 0x000fe200000000c3 */
[----:B------:R-:W-:Y:S01]  /*67d0*/  MUFU.EX2 R177, R177 ;  /* 0x000000b100b17308 */ /* 0x000fe20000000800 */
[----:B------:R-:W-:-:S02]  /*67e0*/  PRMT R193, R194, 0x7632, R193 ;  /* 0x00007632c2c17816 */ /* 0x000fc400000000c1 */
[----:B------:R-:W-:Y:S02]  /*67f0*/  HSET2.LE.AND R19, R19, R40, PT ;  /* 0x0000002813137233 */ /* 0x000fe40003803000 */
[----:B------:R-:W-:Y:S01]  /*6800*/  LOP3.LUT R18, R36, R18, RZ, 0xc0, !PT ;  /* 0x0000001224127212 */ /* 0x000fe200078ec0ff */
[C---:B------:R-:W-:Y:S01]  /*6810*/  HMMA.16816.F32.BF16 R48, R128.reuse, R50, RZ ;  /* 0x000000328030723c */ /* 0x040fe200000418ff */
[----:B------:R-:W-:Y:S01]  /*6820*/  PRMT R36, R194, 0x5410, R193 ;  /* 0x00005410c2247816 */ /* 0x000fe200000000c1 */
[----:B------:R-:W3:Y:S01]  /*6830*/  MUFU.EX2 R171, R171 ;  /* 0x000000ab00ab7308 */ /* 0x000ee20000000800 */
[----:B----4-:R-:W-:Y:S02]  /*6840*/  F2FP.BF16.F32.PACK_AB R190, R213, R218 ;  /* 0x000000dad5be723e */ /* 0x010fe400000010ff */
[----:B------:R-:W-:Y:S02]  /*6850*/  LOP3.LUT R19, R36, R19, RZ, 0xc0, !PT ;  /* 0x0000001324137212 */ /* 0x000fe400078ec0ff */
[----:B------:R-:W-:Y:S01]  /*6860*/  LDSM.16.MT88.4 R36, [R56+0x1e800] ;  /* 0x01e800003824783b */ /* 0x000fe20000004200 */
[----:B------:R-:W-:Y:S01]  /*6870*/  PRMT R189, R190, 0x7632, R189 ;  /* 0x00007632bebd7816 */ /* 0x000fe200000000bd */
[----:B------:R-:W-:Y:S01]  /*6880*/  HMMA.16816.F32.BF16 R80, R128, R82, RZ ;  /* 0x000000528050723c */ /* 0x000fe200000418ff */
[----:B------:R-:W-:Y:S01]  /*6890*/  F2FP.BF16.F32.PACK_AB R192, R215, R219 ;  /* 0x000000dbd7c0723e */ /* 0x000fe200000010ff */
[----:B------:R-:W-:Y:S01]  /*68a0*/  MUFU.EX2 R176, R176 ;  /* 0x000000b000b07308 */ /* 0x000fe20000000800 */
[----:B-1----:R-:W-:-:S02]  /*68b0*/  F2FP.BF16.F32.PACK_AB R187, R201, R214 ;  /* 0x000000d6c9bb723e */ /* 0x002fc400000010ff */
[----:B------:R-:W-:Y:S02]  /*68c0*/  PRMT R191, R192, 0x7632, R191 ;  /* 0x00007632c0bf7816 */ /* 0x000fe400000000bf */
[----:B------:R-:W-:Y:S01]  /*68d0*/  PRMT R186, R187, 0x7632, R186 ;  /* 0x00007632bbba7816 */ /* 0x000fe200000000ba */
[C---:B------:R-:W-:Y:S01]  /*68e0*/  HMMA.16816.F32.BF16 R140, R16.reuse, R4, R140 ;  /* 0x00000004108c723c */ /* 0x040fe2000004188c */
[----:B--2---:R-:W-:Y:S01]  /*68f0*/  F2FP.BF16.F32.PACK_AB R185, R199, R200 ;  /* 0x000000c8c7b9723e */ /* 0x004fe200000010ff */
[----:B------:R-:W1:Y:S01]  /*6900*/  MUFU.EX2 R169, R169 ;  /* 0x000000a900a97308 */ /* 0x000e620000000800 */
[----:B---3--:R-:W-:Y:S02]  /*6910*/  F2FP.BF16.F32.PACK_AB R183, R171, R177 ;  /* 0x000000b1abb7723e */ /* 0x008fe400000010ff */
[----:B------:R-:W-:Y:S02]  /*6920*/  PRMT R184, R185, 0x7632, R184 ;  /* 0x00007632b9b87816 */ /* 0x000fe400000000b8 */
[----:B------:R-:W-:Y:S01]  /*6930*/  PRMT R182, R183, 0x7632, R182 ;  /* 0x00007632b7b67816 */ /* 0x000fe200000000b6 */
[----:B------:R-:W-:Y:S01]  /*6940*/  HMMA.16816.F32.BF16 R144, R16, R6, R144 ;  /* 0x000000061090723c */ /* 0x000fe20000041890 */
[----:B------:R-:W2:Y:S01]  /*6950*/  LDSM.16.MT88.4 R4, [R56+0x1c800] ;  /* 0x01c800003804783b */ /* 0x000ea20000004200 */
[----:B------:R-:W-:Y:S01]  /*6960*/  MUFU.EX2 R170, R170 ;  /* 0x000000aa00aa7308 */ /* 0x000fe20000000800 */
[----:B------:R-:W-:-:S02]  /*6970*/  PRMT R66, R66, 0x7770, RZ ;  /* 0x0000777042427816 */ /* 0x000fc400000000ff */
[----:B------:R-:W-:Y:S02]  /*6980*/  ISETP.GT.U32.AND P5, PT, R64, UR7, PT ;  /* 0x0000000740007c0c */ /* 0x000fe4000bfa4070 */
[----:B------:R-:W-:Y:S01]  /*6990*/  ISETP.LE.U32.AND P1, PT, R66, UR7, PT ;  /* 0x0000000742007c0c */ /* 0x000fe2000bf23070 */
[C---:B------:R-:W-:Y:S01]  /*69a0*/  HMMA.16816.F32.BF16 R44, R16.reuse, R12, R44 ;  /* 0x0000000c102c723c */ /* 0x040fe2000004182c */
[----:B------:R-:W-:Y:S01]  /*69b0*/  IMAD.U32 R12, RZ, RZ, UR30 ;  /* 0x0000001eff0c7e24 */ /* 0x000fe2000f8e00ff */
[----:B------:R-:W3:Y:S01]  /*69c0*/  MUFU.EX2 R168, R168 ;  /* 0x000000a800a87308 */ /* 0x000ee20000000800 */
[----:B-1----:R-:W-:Y:S02]  /*69d0*/  F2FP.BF16.F32.PACK_AB R179, R169, R176 ;  /* 0x000000b0a9b3723e */ /* 0x002fe400000010ff */
[----:B------:R-:W-:Y:S02]  /*69e0*/  ISETP.LE.U32.AND P0, PT, R65, UR7, PT ;  /* 0x0000000741007c0c */ /* 0x000fe4000bf03070 */
[----:B------:R-:W-:Y:S01]  /*69f0*/  LOP3.LUT R12, R12, UR39, R133, 0x96, !PT ;  /* 0x000000270c0c7c12 */ /* 0x000fe2000f8e9685 */
[----:B------:R-:W-:Y:S01]  /*6a00*/  HMMA.16816.F32.BF16 R48, R16, R14, R48 ;  /* 0x0000000e1030723c */ /* 0x000fe20000041830 */
[----:B------:R-:W-:Y:S01]  /*6a10*/  PRMT R178, R179, 0x7632, R178 ;  /* 0x00007632b3b27816 */ /* 0x000fe200000000b2 */
[----:B------:R-:W-:Y:S01]  /*6a20*/  MUFU.EX2 R167, R167 ;  /* 0x000000a700a77308 */ /* 0x000fe20000000800 */
[----:B------:R-:W1:Y:S01]  /*6a30*/  LDSM.16.MT88.4 R64, [R230+0x1a000] ;  /* 0x01a00000e640783b */ /* 0x000e620000004200 */
[----:B------:R-:W-:Y:S01]  /*6a40*/  IMAD.WIDE.U32 R12, R12, -0x326172a9, RZ ;  /* 0xcd9e8d570c0c7825 */ /* 0x000fe200078e00ff */
[----:B------:R-:W-:-:S03]  /*6a50*/  LOP3.LUT R62, R62, 0xffff, RZ, 0xc0, !PT ;  /* 0x0000ffff3e3e7812 */ /* 0x000fc600078ec0ff */
[----:B------:R-:W-:Y:S01]  /*6a60*/  @!P1 HFMA2.BF16_V2 R69, -RZ.H0_H0, RZ.H0_H0, -R217.H0_H0 ;  /* 0x200000ffff459231 */ /* 0x000fe200003409d9 */
[----:B------:R-:W-:Y:S01]  /*6a70*/  ISETP.GT.U32.AND P3, PT, R63, UR7, PT ;  /* 0x000000073f007c0c */ /* 0x000fe2000bf64070 */
[C---:B------:R-:W-:Y:S01]  /*6a80*/  HMMA.16816.F32.BF16 R148, R128.reuse, R152, RZ ;  /* 0x000000988094723c */ /* 0x040fe200000418ff */
[----:B------:R-:W-:Y:S01]  /*6a90*/  LOP3.LUT R134, R110, UR28, R13, 0x96, !PT ;  /* 0x0000001c6e867c12 */ /* 0x000fe2000f8e960d */
[----:B------:R-:W4:Y:S01]  /*6aa0*/  MUFU.EX2 R166, R166 ;  /* 0x000000a600a67308 */ /* 0x000f220000000800 */
[----:B------:R-:W-:Y:S01]  /*6ab0*/  LOP3.LUT R12, R12, UR26, R107, 0x96, !PT ;  /* 0x0000001a0c0c7c12 */ /* 0x000fe2000f8e966b */
[----:B------:R-:W-:Y:S01]  /*6ac0*/  @!P0 HFMA2.BF16_V2 R60, -RZ.H0_H0, RZ.H0_H0, -R227.H0_H0 ;  /* 0x200000ffff3c8231 */ /* 0x000fe200003409e3 */
[----:B---3--:R-:W-:Y:S01]  /*6ad0*/  F2FP.BF16.F32.PACK_AB R175, R168, R170 ;  /* 0x000000aaa8af723e */ /* 0x008fe200000010ff */
[----:B------:R-:W-:Y:S01]  /*6ae0*/  IMAD.WIDE.U32 R134, R134, -0x2daee0ad, RZ ;  /* 0xd2511f5386867825 */ /* 0x000fe200078e00ff */
[----:B------:R-:W-:Y:S01]  /*6af0*/  ISETP.LE.U32.AND P6, PT, R61, UR7, PT ;  /* 0x000000073d007c0c */ /* 0x000fe2000bfc3070 */
[----:B------:R-:W-:Y:S01]  /*6b00*/  HMMA.16816.F32.BF16 R152, R128, R154, RZ ;  /* 0x0000009a8098723c */ /* 0x000fe200000418ff */
[----:B------:R-:W-:Y:S01]  /*6b10*/  PRMT R174, R175, 0x7632, R174 ;  /* 0x00007632afae7816 */ /* 0x000fe200000000ae */
[----:B------:R-:W-:Y:S01]  /*6b20*/  IMAD.WIDE.U32 R12, R12, -0x2daee0ad, RZ ;  /* 0xd2511f530c0c7825 */ /* 0x000fe200078e00ff */
[----:B------:R-:W-:-:S03]  /*6b30*/  @!P0 PRMT R227, R60, 0x5410, RZ ;  /* 0x000054103ce38816 */ /* 0x000fc600000000ff */
[----:B------:R-:W-:Y:S01]  /*6b40*/  @P5 HFMA2.BF16_V2 R68, -RZ.H0_H0, RZ.H0_H0, -R216.H0_H0 ;  /* 0x200000ffff445231 */ /* 0x000fe200003409d8 */
[----:B------:R-:W-:Y:S01]  /*6b50*/  ISETP.LE.U32.AND P0, PT, R62, UR7, PT ;  /* 0x000000073e007c0c */ /* 0x000fe2000bf03070 */
[----:B------:R-:W-:Y:S01]  /*6b60*/  @P3 HFMA2.BF16_V2 R87, -RZ.H0_H0, RZ.H0_H0, -R212.H0_H0 ;  /* 0x200000ffff573231 */ /* 0x000fe200003409d4 */
[----:B------:R-:W-:Y:S01]  /*6b70*/  LOP3.LUT R134, R134, UR17, R13, 0x96, !PT ;  /* 0x0000001186867c12 */ /* 0x000fe2000f8e960d */
[----:B------:R-:W-:Y:S01]  /*6b80*/  STG.E.U16 desc[UR32][R10.64], R227 ;  /* 0x000000e30a007986 */ /* 0x000fe2000c101520 */
[----:B--2---:R-:W-:Y:S01]  /*6b90*/  HMMA.16816.F32.BF16 R76, R16, R4, R76 ;  /* 0x00000004104c723c */ /* 0x004fe2000004184c */
[----:B------:R-:W-:Y:S02]  /*6ba0*/  LOP3.LUT R4, R108, UR19, R135, 0x96, !PT ;  /* 0x000000136c047c12 */ /* 0x000fe4000f8e9687 */
[----:B------:R-:W-:Y:S01]  /*6bb0*/  IMAD.WIDE.U32 R134, R134, -0x326172a9, RZ ;  /* 0xcd9e8d5786867825 */ /* 0x000fe200078e00ff */
[----:B------:R-:W-:-:S03]  /*6bc0*/  PRMT R13, R190, 0x5410, R189 ;  /* 0x00005410be0d7816 */ /* 0x000fc600000000bd */
[----:B------:R-:W-:Y:S01]  /*6bd0*/  @!P6 HFMA2.BF16_V2 R71, -RZ.H0_H0, RZ.H0_H0, -R221.H0_H0 ;  /* 0x200000ffff47e231 */ /* 0x000fe200003409dd */
[----:B----4-:R-:W-:Y:S01]  /*6be0*/  F2FP.BF16.F32.PACK_AB R173, R166, R167 ;  /* 0x000000a7a6ad723e */ /* 0x010fe200000010ff */
[----:B------:R-:W-:Y:S01]  /*6bf0*/  IMAD.WIDE.U32 R132, R4, -0x326172a9, RZ ;  /* 0xcd9e8d5704847825 */ /* 0x000fe200078e00ff */
[----:B------:R-:W-:Y:S03]  /*6c00*/  HMMA.16816.F32.BF16 R108, R128, R112, RZ ;  /* 0x00000070806c723c */ /* 0x000fe600000418ff */
[----:B------:R-:W-:Y:S01]  /*6c10*/  @!P0 HFMA2.BF16_V2 R72, -RZ.H0_H0, RZ.H0_H0, -R226.H0_H0 ;  /* 0x200000ffff488231 */ /* 0x000fe200003409e2 */
[----:B------:R-:W-:Y:S02]  /*6c20*/  PRMT R172, R173, 0x7632, R172 ;  /* 0x00007632adac7816 */ /* 0x000fe400000000ac */
[----:B------:R-:W-:Y:S02]  /*6c30*/  LOP3.LUT R4, R106, UR18, R133, 0x96, !PT ;  /* 0x000000126a047c12 */ /* 0x000fe4000f8e9685 */
[----:B------:R-:W-:Y:S01]  /*6c40*/  LOP3.LUT R132, R132, UR13, R135, 0x96, !PT ;  /* 0x0000000d84847c12 */ /* 0x000fe2000f8e9687 */
[----:B------:R-:W-:Y:S02]  /*6c50*/  HMMA.16816.F32.BF16 R80, R16, R6, R80 ;  /* 0x000000061050723c */ /* 0x000fe40000041850 */
[----:B------:R-:W-:Y:S01]  /*6c60*/  IMAD.WIDE.U32 R4, R4, -0x2daee0ad, RZ ;  /* 0xd2511f5304047825 */ /* 0x000fe200078e00ff */
[----:B------:R-:W-:-:S02]  /*6c70*/  ISETP.GT.U32.AND P2, PT, R73, UR7, PT ;  /* 0x0000000749007c0c */ /* 0x000fc4000bf44070 */
[----:B------:R-:W-:Y:S01]  /*6c80*/  ISETP.LE.U32.AND P4, PT, R75, UR7, PT ;  /* 0x000000074b007c0c */ /* 0x000fe2000bf83070 */
[----:B------:R-:W-:Y:S01]  /*6c90*/  IMAD.WIDE.U32 R132, R132, -0x2daee0ad, RZ ;  /* 0xd2511f5384847825 */ /* 0x000fe200078e00ff */
[----:B------:R-:W-:Y:S02]  /*6ca0*/  LOP3.LUT R5, R12, UR16, R5, 0x96, !PT ;  /* 0x000000100c057c12 */ /* 0x000fe4000f8e9605 */
[----:B------:R-:W-:Y:S01]  /*6cb0*/  PRMT R12, R192, 0x5410, R191 ;  /* 0x00005410c00c7816 */ /* 0x000fe200000000bf */
[----:B------:R-:W-:Y:S01]  /*6cc0*/  HMMA.16816.F32.BF16 R112, R128, R114, RZ ;  /* 0x000000728070723c */ /* 0x000fe200000418ff */
[----:B------:R-:W-:Y:S02]  /*6cd0*/  LOP3.LUT R4, R4, UR15, R133, 0x96, !PT ;  /* 0x0000000f04047c12 */ /* 0x000fe4000f8e9685 */
[----:B------:R-:W-:Y:S02]  /*6ce0*/  @!P0 PRMT R226, R72, 0x5410, RZ ;  /* 0x0000541048e28816 */ /* 0x000fe400000000ff */
[----:B------:R-:W-:Y:S01]  /*6cf0*/  LOP3.LUT R90, R90, 0xffff, RZ, 0xc0, !PT ;  /* 0x0000ffff5a5a7812 */ /* 0x000fe200078ec0ff */
[----:B------:R-:W-:-:S04]  /*6d00*/  IMAD.WIDE.U32 R136, R4, -0x326172a9, RZ ;  /* 0xcd9e8d5704887825 */ /* 0x000fc800078e00ff */
[----:B------:R-:W-:Y:S01]  /*6d10*/  @P2 HFMA2.BF16_V2 R88, -RZ.H0_H0, RZ.H0_H0, -R211.H0_H0 ;  /* 0x200000ffff582231 */ /* 0x000fe200003409d3 */
[----:B------:R-:W-:Y:S01]  /*6d20*/  HMMA.16816.F32.BF16 R108, R16, R36, R108 ;  /* 0x00000024106c723c */ /* 0x000fe2000004186c */
[----:B------:R-:W-:Y:S02]  /*6d30*/  @!P4 HFMA2.BF16_V2 R70, -RZ.H0_H0, RZ.H0_H0, -R220.H0_H0 ;  /* 0x200000ffff46c231 */ /* 0x000fe400003409dc */
[----:B------:R-:W-:Y:S01]  /*6d40*/  IMAD.WIDE.U32 R36, R5, -0x326172a9, RZ ;  /* 0xcd9e8d5705247825 */ /* 0x000fe200078e00ff */
[C---:B------:R-:W-:Y:S01]  /*6d50*/  PRMT R245, R136.reuse, 0x7771, RZ ;  /* 0x0000777188f57816 */ /* 0x040fe200000000ff */
[----:B------:R-:W-:Y:S01]  /*6d60*/  STG.E.U16 desc[UR32][R10.64+0x2], R226 ;  /* 0x000002e20a007986 */ /* 0x000fe2000c101520 */
[----:B------:R-:W-:Y:S01]  /*6d70*/  PRMT R156, R136, 0x7773, RZ ;  /* 0x00007773889c7816 */ /* 0x000fe200000000ff */
[----:B------:R-:W-:Y:S01]  /*6d80*/  IMAD.MOV.U32 R58, RZ, RZ, R136 ;  /* 0x000000ffff3a7224 */ /* 0x000fe200078e0088 */
[--C-:B------:R-:W-:Y:S01]  /*6d90*/  LOP3.LUT R106, R36, UR14, R137.reuse, 0x96, !PT ;  /* 0x0000000e246a7c12 */ /* 0x100fe2000f8e9689 */
[----:B------:R-:W-:Y:S01]  /*6da0*/  IMAD.MOV.U32 R59, RZ, RZ, R137 ;  /* 0x000000ffff3b7224 */ /* 0x000fe200078e0089 */
[----:B------:R-:W-:Y:S01]  /*6db0*/  PRMT R241, R136, 0x7772, RZ ;  /* 0x0000777288f17816 */ /* 0x000fe200000000ff */
[----:B-1----:R-:W-:Y:S01]  /*6dc0*/  HMMA.16816.F32.BF16 R60, R128, R64, RZ ;  /* 0x00000040803c723c */ /* 0x002fe200000418ff */
[----:B------:R-:W-:-:S02]  /*6dd0*/  PRMT R239, R106, 0x7632, R239 ;  /* 0x000076326aef7816 */ /* 0x000fc400000000ef */
[C---:B------:R-:W-:Y:S02]  /*6de0*/  LOP3.LUT R107, R106.reuse, 0xffff, RZ, 0xc0, !PT ;  /* 0x0000ffff6a6b7812 */ /* 0x040fe400078ec0ff */
[----:B------:R-:W-:Y:S02]  /*6df0*/  LOP3.LUT R240, R106, 0xff, RZ, 0xc0, !PT ;  /* 0x000000ff6af07812 */ /* 0x000fe400078ec0ff */
[----:B------:R-:W-:Y:S01]  /*6e00*/  SHF.R.U32.HI R106, RZ, 0x18, R106 ;  /* 0x00000018ff6a7819 */ /* 0x000fe2000001166a */
[----:B------:R-:W-:Y:S01]  /*6e10*/  HMMA.16816.F32.BF16 R112, R16, R38, R112 ;  /* 0x000000261070723c */ /* 0x000fe20000041870 */
[----:B------:R-:W-:Y:S02]  /*6e20*/  LOP3.LUT R239, R239, 0xff, RZ, 0xc0, !PT ;  /* 0x000000ffefef7812 */ /* 0x000fe400078ec0ff */
[----:B------:R-:W-:Y:S02]  /*6e30*/  SHF.R.U32.HI R107, RZ, 0x8, R107 ;  /* 0x00000008ff6b7819 */ /* 0x000fe4000001166b */
[----:B------:R-:W-:-:S02]  /*6e40*/  PRMT R4, R239, 0x5410, R106 ;  /* 0x00005410ef047816 */ /* 0x000fc4000000006a */
[----:B------:R-:W-:Y:S01]  /*6e50*/  PRMT R5, R240, 0x5410, R107 ;  /* 0x00005410f0057816 */ /* 0x000fe2000000006b */
[----:B------:R-:W-:Y:S01]  /*6e60*/  HMMA.16816.F32.BF16 R64, R128, R66, RZ ;  /* 0x000000428040723c */ /* 0x000fe200000418ff */
[----:B------:R-:W-:Y:S02]  /*6e70*/  PRMT R15, R241, 0x5410, R156 ;  /* 0x00005410f10f7816 */ /* 0x000fe4000000009c */
[--C-:B------:R-:W-:Y:S02]  /*6e80*/  HSET2.LE.AND R4, R4, R40.reuse, PT ;  /* 0x0000002804047233 */ /* 0x100fe40003803000 */
[----:B------:R-:W-:Y:S02]  /*6e90*/  HSET2.LE.AND R5, R5, R40, PT ;  /* 0x0000002805057233 */ /* 0x000fe40003803000 */
[----:B------:R-:W-:Y:S02]  /*6ea0*/  LOP3.LUT R15, R15, 0xff00ff, RZ, 0xc0, !PT ;  /* 0x00ff00ff0f0f7812 */ /* 0x000fe400078ec0ff */
[----:B------:R-:W-:Y:S01]  /*6eb0*/  LOP3.LUT R13, R13, R4, RZ, 0xc0, !PT ;  /* 0x000000040d0d7212 */ /* 0x000fe200078ec0ff */
[----:B------:R-:W-:Y:S01]  /*6ec0*/  IMAD.MOV.U32 R4, RZ, RZ, R136 ;  /* 0x000000ffff047224 */ /* 0x000fe200078e0088 */
[----:B------:R-:W-:Y:S01]  /*6ed0*/  PRMT R36, R187, 0x5410, R186 ;  /* 0x00005410bb247816 */ /* 0x000fe200000000ba */
[----:B------:R-:W-:Y:S01]  /*6ee0*/  LDSM.16.MT88.4 R136, [R232+0x18000] ;  /* 0x01800000e888783b */ /* 0x000fe20000004200 */
[----:B------:R-:W-:-:S02]  /*6ef0*/  LOP3.LUT R12, R12, R5, RZ, 0xc0, !PT ;  /* 0x000000050c0c7212 */ /* 0x000fc400078ec0ff */
[----:B------:R-:W-:Y:S02]  /*6f00*/  LOP3.LUT R4, R4, 0xff, RZ, 0xc0, !PT ;  /* 0x000000ff04047812 */ /* 0x000fe400078ec0ff */
[--C-:B------:R-:W-:Y:S02]  /*6f10*/  HSET2.LE.AND R15, R15, R40.reuse, PT ;  /* 0x000000280f0f7233 */ /* 0x100fe40003803000 */
[----:B------:R-:W-:Y:S02]  /*6f20*/  PRMT R4, R4, 0x5410, R245 ;  /* 0x0000541004047816 */ /* 0x000fe400000000f5 */
[----:B------:R-:W-:Y:S02]  /*6f30*/  LOP3.LUT R246, R134, UR12, R37, 0x96, !PT ;  /* 0x0000000c86f67c12 */ /* 0x000fe4000f8e9625 */
[----:B------:R-:W-:Y:S02]  /*6f40*/  @!P6 PRMT R221, R71, 0x5410, RZ ;  /* 0x0000541047dde816 */ /* 0x000fe400000000ff */
[----:B------:R-:W-:Y:S01]  /*6f50*/  HSET2.LE.AND R14, R4, R40, PT ;  /* 0x00000028040e7233 */ /* 0x000fe20003803000 */
[----:B------:R-:W-:Y:S01]  /*6f60*/  IMAD.WIDE.U32 R246, R246, -0x2daee0ad, RZ ;  /* 0xd2511f53f6f67825 */ /* 0x000fe200078e00ff */
[----:B------:R-:W1:Y:S01]  /*6f70*/  LDSM.16.MT88.4 R4, [R56+0x1d000] ;  /* 0x01d000003804783b */ /* 0x000e620000004200 */
[----:B------:R-:W-:-:S02]  /*6f80*/  @!P4 PRMT R220, R70, 0x5410, RZ ;  /* 0x0000541046dcc816 */ /* 0x000fc400000000ff */
[----:B------:R-:W-:Y:S02]  /*6f90*/  LOP3.LUT R14, R36, R14, RZ, 0xc0, !PT ;  /* 0x0000000e240e7212 */ /* 0x000fe400078ec0ff */
[----:B------:R-:W-:Y:S02]  /*6fa0*/  PRMT R36, R185, 0x5410, R184 ;  /* 0x00005410b9247816 */ /* 0x000fe400000000b8 */
[----:B------:R-:W-:Y:S02]  /*6fb0*/  LOP3.LUT R132, R132, UR4, R247, 0x96, !PT ;  /* 0x0000000484847c12 */ /* 0x000fe4000f8e96f7 */
[----:B------:R-:W-:Y:S02]  /*6fc0*/  LOP3.LUT R15, R36, R15, RZ, 0xc0, !PT ;  /* 0x0000000f240f7212 */ /* 0x000fe400078ec0ff */
[C---:B------:R-:W-:Y:S01]  /*6fd0*/  LOP3.LUT R235, R132.reuse, 0xffff, RZ, 0xc0, !PT ;  /* 0x0000ffff84eb7812 */ /* 0x040fe200078ec0ff */
[----:B------:R-:W-:Y:S01]  /*6fe0*/  LDSM.16.MT88.4 R36, [R56+0x1d800] ;  /* 0x01d800003824783b */ /* 0x000fe20000004200 */
[----:B------:R-:W-:-:S02]  /*6ff0*/  LOP3.LUT R238, R132, 0xff, RZ, 0xc0, !PT ;  /* 0x000000ff84ee7812 */ /* 0x000fc400078ec0ff */
[----:B------:R-:W-:Y:S01]  /*7000*/  SHF.R.U32.HI R235, RZ, 0x8, R235 ;  /* 0x00000008ffeb7819 */ /* 0x000fe200000116eb */
[C---:B------:R-:W-:Y:S01]  /*7010*/  HMMA.16816.F32.BF16 R44, R12.reuse, R20, R44 ;  /* 0x000000140c2c723c */ /* 0x040fe2000004182c */
[----:B------:R-:W-:Y:S02]  /*7020*/  PRMT R236, R132, 0x7632, R236 ;  /* 0x0000763284ec7816 */ /* 0x000fe400000000ec */
[----:B------:R-:W-:Y:S02]  /*7030*/  SHF.R.U32.HI R237, RZ, 0x18, R132 ;  /* 0x00000018ffed7819 */ /* 0x000fe40000011684 */
[----:B------:R-:W-:Y:S02]  /*7040*/  LOP3.LUT R236, R236, 0xff, RZ, 0xc0, !PT ;  /* 0x000000ffecec7812 */ /* 0x000fe400078ec0ff */
[C---:B------:R-:W-:Y:S01]  /*7050*/  PRMT R244, R246.reuse, 0x7771, RZ ;  /* 0x00007771f6f47816 */ /* 0x040fe200000000ff */
[----:B------:R-:W-:Y:S01]  /*7060*/  HMMA.16816.F32.BF16 R48, R12, R22, R48 ;  /* 0x000000160c30723c */ /* 0x000fe20000041830 */
[----:B------:R-:W2:Y:S01]  /*7070*/  LDSM.16.MT88.4 R20, [R56+0x1f000] ;  /* 0x01f000003814783b */ /* 0x000ea20000004200 */
[----:B------:R-:W-:-:S02]  /*7080*/  PRMT R242, R246, 0x7772, RZ ;  /* 0x00007772f6f27816 */ /* 0x000fc400000000ff */
[----:B------:R-:W-:Y:S02]  /*7090*/  PRMT R243, R246, 0x7773, RZ ;  /* 0x00007773f6f37816 */ /* 0x000fe400000000ff */
[----:B------:R-:W-:Y:S02]  /*70a0*/  @!P1 PRMT R217, R69, 0x5410, RZ ;  /* 0x0000541045d99816 */ /* 0x000fe400000000ff */
[C---:B------:R-:W-:Y:S01]  /*70b0*/  HMMA.16816.F32.BF16 R140, R12.reuse, R24, R140 ;  /* 0x000000180c8c723c */ /* 0x040fe2000004188c */
[----:B------:R-:W-:Y:S02]  /*70c0*/  @P5 PRMT R216, R68, 0x5410, RZ ;  /* 0x0000541044d85816 */ /* 0x000fe400000000ff */
[----:B------:R-:W-:Y:S02]  /*70d0*/  @P2 PRMT R211, R88, 0x5410, RZ ;  /* 0x0000541058d32816 */ /* 0x000fe400000000ff */
[----:B------:R-:W-:Y:S02]  /*70e0*/  ISETP.LE.U32.AND P1, PT, R91, UR7, PT ;  /* 0x000000075b007c0c */ /* 0x000fe4000bf23070 */
[----:B------:R-:W-:Y:S01]  /*70f0*/  ISETP.LE.U32.AND P5, PT, R89, UR7, PT ;  /* 0x0000000759007c0c */ /* 0x000fe2000bfa3070 */
[----:B-1----:R-:W-:Y:S01]  /*7100*/  HMMA.16816.F32.BF16 R76, R12, R4, R76 ;  /* 0x000000040c4c723c */ /* 0x002fe2000004184c */
[----:B------:R-:W-:Y:S01]  /*7110*/  IMAD.MOV.U32 R4, RZ, RZ, R246 ;  /* 0x000000ffff047224 */ /* 0x000fe200078e00f6 */
[----:B------:R-:W-:-:S02]  /*7120*/  PRMT R5, R236, 0x5410, R237 ;  /* 0x00005410ec057816 */ /* 0x000fc400000000ed */
[----:B------:R-:W-:Y:S02]  /*7130*/  ISETP.LE.U32.AND P2, PT, R90, UR7, PT ;  /* 0x000000075a007c0c */ /* 0x000fe4000bf43070 */
[----:B------:R-:W1:Y:S01]  /*7140*/  LDSM.16.MT88.4 R88, [R231+0x1c000] ;  /* 0x01c00000e758783b */ /* 0x000e620000004200 */
[----:B------:R-:W-:Y:S01]  /*7150*/  HSET2.LE.AND R5, R5, R40, PT ;  /* 0x0000002805057233 */ /* 0x000fe20003803000 */
[C---:B------:R-:W-:Y:S01]  /*7160*/  HMMA.16816.F32.BF16 R80, R12.reuse, R6, R80 ;  /* 0x000000060c50723c */ /* 0x040fe20000041850 */
[----:B------:R-:W-:Y:S01]  /*7170*/  LOP3.LUT R6, R4, 0xff, RZ, 0xc0, !PT ;  /* 0x000000ff04067812 */ /* 0x000fe200078ec0ff */
[----:B------:R-:W-:Y:S01]  /*7180*/  @!P1 HFMA2.BF16_V2 R86, -RZ.H0_H0, RZ.H0_H0, -R210.H0_H0 ;  /* 0x200000ffff569231 */ /* 0x000fe200003409d2 */
[----:B------:R-:W-:Y:S01]  /*7190*/  PRMT R4, R238, 0x5410, R235 ;  /* 0x00005410ee047816 */ /* 0x000fe200000000eb */
[----:B------:R-:W-:Y:S01]  /*71a0*/  @!P5 HFMA2.BF16_V2 R84, -RZ.H0_H0, RZ.H0_H0, -R198.H0_H0 ;  /* 0x200000ffff54d231 */ /* 0x000fe200003409c6 */
[----:B------:R-:W-:Y:S02]  /*71b0*/  PRMT R6, R6, 0x5410, R244 ;  /* 0x0000541006067816 */ /* 0x000fe400000000f4 */
[----:B------:R-:W-:Y:S01]  /*71c0*/  PRMT R7, R242, 0x5410, R243 ;  /* 0x00005410f2077816 */ /* 0x000fe200000000f3 */
[----:B------:R-:W-:Y:S01]  /*71d0*/  HMMA.16816.F32.BF16 R144, R12, R26, R144 ;  /* 0x0000001a0c90723c */ /* 0x000fe20000041890 */
[--C-:B------:R-:W-:Y:S01]  /*71e0*/  HSET2.LE.AND R4, R4, R40.reuse, PT ;  /* 0x0000002804047233 */ /* 0x100fe20003803000 */
[----:B------:R-:W3:Y:S01]  /*71f0*/  LDSM.16.MT88.4 R24, [R56+0x1f800] ;  /* 0x01f800003818783b */ /* 0x000ee20000004200 */
[----:B------:R-:W-:Y:S01]  /*7200*/  HSET2.LE.AND R6, R6, R40, PT ;  /* 0x0000002806067233 */ /* 0x000fe20003803000 */
[----:B------:R-:W-:Y:S01]  /*7210*/  @!P2 HFMA2.BF16_V2 R85, -RZ.H0_H0, RZ.H0_H0, -R208.H0_H0 ;  /* 0x200000ffff55a231 */ /* 0x000fe200003409d0 */
[----:B------:R-:W-:-:S02]  /*7220*/  LOP3.LUT R7, R7, 0xff00ff, RZ, 0xc0, !PT ;  /* 0x00ff00ff07077812 */ /* 0x000fc400078ec0ff */
[----:B------:R-:W-:Y:S01]  /*7230*/  @!P5 PRMT R198, R84, 0x5410, RZ ;  /* 0x0000541054c6d816 */ /* 0x000fe200000000ff */
[----:B------:R-:W-:Y:S01]  /*7240*/  HMMA.16816.F32.BF16 R132, R128, R136, RZ ;  /* 0x000000888084723c */ /* 0x000fe200000418ff */
[----:B------:R-:W-:Y:S02]  /*7250*/  ISETP.LE.U32.AND P5, PT, R98, UR7, PT ;  /* 0x0000000762007c0c */ /* 0x000fe4000bfa3070 */
[----:B------:R-:W-:Y:S02]  /*7260*/  HSET2.LE.AND R7, R7, R40, PT ;  /* 0x0000002807077233 */ /* 0x000fe40003803000 */
[----:B------:R-:W4:Y:S01]  /*7270*/  LDSM.16.MT88.4 R40, [R56+0x1b800] ;  /* 0x01b800003828783b */ /* 0x000f220000004200 */
[----:B------:R-:W-:Y:S02]  /*7280*/  @P3 PRMT R212, R87, 0x5410, RZ ;  /* 0x0000541057d43816 */ /* 0x000fe400000000ff */
[----:B--2---:R-:W-:Y:S01]  /*7290*/  HMMA.16816.F32.BF16 R108, R12, R20, R108 ;  /* 0x000000140c6c723c */ /* 0x004fe2000004186c */
[----:B------:R-:W-:-:S02]  /*72a0*/  PRMT R20, R183, 0x5410, R182 ;  /* 0x00005410b7147816 */ /* 0x000fc400000000b6 */
[----:B------:R-:W-:Y:S02]  /*72b0*/  @!P1 PRMT R210, R86, 0x5410, RZ ;  /* 0x0000541056d29816 */ /* 0x000fe400000000ff */
[----:B------:R-:W-:Y:S01]  /*72c0*/  LOP3.LUT R4, R20, R4, RZ, 0xc0, !PT ;  /* 0x0000000414047212 */ /* 0x000fe200078ec0ff */
[----:B------:R-:W-:Y:S01]  /*72d0*/  @!P5 HFMA2.BF16_V2 R96, -RZ.H0_H0, RZ.H0_H0, -R197.H0_H0 ;  /* 0x200000ffff60d231 */ /* 0x000fe200003409c5 */
[----:B------:R-:W-:Y:S01]  /*72e0*/  PRMT R20, R179, 0x5410, R178 ;  /* 0x00005410b3147816 */ /* 0x000fe200000000b2 */
[----:B------:R-:W-:Y:S01]  /*72f0*/  HMMA.16816.F32.BF16 R112, R12, R22, R112 ;  /* 0x000000160c70723c */ /* 0x000fe20000041870 */
[----:B------:R-:W-:Y:S02]  /*7300*/  @!P2 PRMT R208, R85, 0x5410, RZ ;  /* 0x0000541055d0a816 */ /* 0x000fe400000000ff */
[----:B------:R-:W-:Y:S02]  /*7310*/  LOP3.LUT R5, R20, R5, RZ, 0xc0, !PT ;  /* 0x0000000514057212 */ /* 0x000fe400078ec0ff */
[----:B------:R-:W-:-:S02]  /*7320*/  PRMT R20, R175, 0x5410, R174 ;  /* 0x00005410af147816 */ /* 0x000fc400000000ae */
[----:B------:R-:W-:Y:S01]  /*7330*/  ISETP.GT.U32.AND P1, PT, R99, UR7, PT ;  /* 0x0000000763007c0c */ /* 0x000fe2000bf24070 */
[C---:B------:R-:W-:Y:S01]  /*7340*/  HMMA.16816.F32.BF16 R136, R128.reuse, R138, RZ ;  /* 0x0000008a8088723c */ /* 0x040fe200000418ff */
[----:B------:R-:W-:Y:S02]  /*7350*/  LOP3.LUT R6, R20, R6, RZ, 0xc0, !PT ;  /* 0x0000000614067212 */ /* 0x000fe400078ec0ff */
[----:B------:R-:W-:Y:S02]  /*7360*/  PRMT R20, R173, 0x5410, R172 ;  /* 0x00005410ad147816 */ /* 0x000fe400000000ac */
[----:B------:R-:W-:Y:S02]  /*7370*/  ISETP.GT.U32.AND P2, PT, R97, UR7, PT ;  /* 0x0000000761007c0c */ /* 0x000fe4000bf44070 */
[----:B------:R-:W-:Y:S01]  /*7380*/  LOP3.LUT R7, R20, R7, RZ, 0xc0, !PT ;  /* 0x0000000714077212 */ /* 0x000fe200078ec0ff */
[----:B-1----:R-:W-:Y:S01]  /*7390*/  HMMA.16816.F32.BF16 R84, R128, R88, RZ ;  /* 0x000000588054723c */ /* 0x002fe200000418ff */
[----:B------:R-:W1:Y:S01]  /*73a0*/  LDSM.16.MT88.4 R20, [R232+0x18800] ;  /* 0x01880000e814783b */ /* 0x000e620000004200 */
[----:B------:R-:W-:-:S02]  /*73b0*/  @!P5 PRMT R197, R96, 0x5410, RZ ;  /* 0x0000541060c5d816 */ /* 0x000fc400000000ff */
[----:B------:R-:W-:Y:S01]  /*73c0*/  @P1 HFMA2.BF16_V2 R94, -RZ.H0_H0, RZ.H0_H0, -R195.H0_H0 ;  /* 0x200000ffff5e1231 */ /* 0x000fe200003409c3 */
[----:B------:R-:W-:Y:S01]  /*73d0*/  LDSM.16.MT88.4 R96, [R230+0x1c000] ;  /* 0x01c00000e660783b */ /* 0x000fe20000004200 */
[----:B------:R-:W-:Y:S02]  /*73e0*/  LOP3.LUT R107, R107, 0xffff, RZ, 0xc0, !PT ;  /* 0x0000ffff6b6b7812 */ /* 0x000fe400078ec0ff */
[C---:B------:R-:W-:Y:S01]  /*73f0*/  HMMA.16816.F32.BF16 R140, R4.reuse, R52, R140 ;  /* 0x00000034048c723c */ /* 0x040fe2000004188c */
[----:B------:R-:W-:Y:S01]  /*7400*/  @P1 PRMT R195, R94, 0x5410, RZ ;  /* 0x000054105ec31816 */ /* 0x000fe200000000ff */
[----:B------:R-:W-:Y:S01]  /*7410*/  @P2 HFMA2.BF16_V2 R93, -RZ.H0_H0, RZ.H0_H0, -R194.H0_H0 ;  /* 0x200000ffff5d2231 */ /* 0x000fe200003409c2 */
[----:B------:R-:W-:Y:S02]  /*7420*/  ISETP.LE.U32.AND P1, PT, R240, UR7, PT ;  /* 0x00000007f0007c0c */ /* 0x000fe4000bf23070 */
[----:B------:R-:W-:Y:S02]  /*7430*/  ISETP.GT.U32.AND P6, PT, R245, UR7, PT ;  /* 0x00000007f5007c0c */ /* 0x000fe4000bfc4070 */
[----:B------:R-:W-:Y:S01]  /*7440*/  @P2 PRMT R194, R93, 0x5410, RZ ;  /* 0x000054105dc22816 */ /* 0x000fe200000000ff */
[----:B------:R-:W-:Y:S01]  /*7450*/  HMMA.16816.F32.BF16 R144, R4, R54, R144 ;  /* 0x000000360490723c */ /* 0x000fe20000041890 */
[----:B------:R-:W2:Y:S01]  /*7460*/  LDSM.16.MT88.4 R52, [R231+0x18800] ;  /* 0x01880000e734783b */ /* 0x000ea20000004200 */
[----:B------:R-:W-:-:S02]  /*7470*/  ISETP.LE.U32.AND P2, PT, R239, UR7, PT ;  /* 0x00000007ef007c0c */ /* 0x000fc4000bf43070 */
[----:B------:R-:W-:Y:S02]  /*7480*/  ISETP.GT.U32.AND P5, PT, R241, UR7, PT ;  /* 0x00000007f1007c0c */ /* 0x000fe4000bfa4070 */
[----:B------:R-:W-:Y:S02]  /*7490*/  LOP3.LUT R235, R235, 0xffff, RZ, 0xc0, !PT ;  /* 0x0000ffffebeb7812 */ /* 0x000fe400078ec0ff */
[----:B---3--:R-:W-:Y:S01]  /*74a0*/  HMMA.16816.F32.BF16 R108, R4, R24, R108 ;  /* 0x00000018046c723c */ /* 0x008fe2000004186c */
[----:B------:R-:W-:Y:S01]  /*74b0*/  @!P1 HFMA2.BF16_V2 R104, -RZ.H0_H0, RZ.H0_H0, -R192.H0_H0 ;  /* 0x200000ffff689231 */ /* 0x000fe200003409c0 */
[----:B------:R-:W-:Y:S01]  /*74c0*/  PRMT R246, R246, 0x7770, RZ ;  /* 0x00007770f6f67816 */ /* 0x000fe200000000ff */
[----:B------:R-:W-:-:S03]  /*74d0*/  @P6 HFMA2.BF16_V2 R118, -RZ.H0_H0, RZ.H0_H0, -R186.H0_H0 ;  /* 0x200000ffff766231 */ /* 0x000fc600003409ba */
[----:B------:R-:W-:Y:S01]  /*74e0*/  @!P1 PRMT R192, R104, 0x5410, RZ ;  /* 0x0000541068c09816 */ /* 0x000fe200000000ff */
[----:B------:R-:W-:Y:S01]  /*74f0*/  @!P2 HFMA2.BF16_V2 R102, -RZ.H0_H0, RZ.H0_H0, -R190.H0_H0 ;  /* 0x200000ffff66a231 */ /* 0x000fe200003409be */
[C---:B------:R-:W-:Y:S01]  /*7500*/  HMMA.16816.F32.BF16 R112, R4.reuse, R26, R112 ;  /* 0x0000001a0470723c */ /* 0x040fe20000041870 */
[----:B------:R-:W3:Y:S01]  /*7510*/  LDSM.16.MT88.4 R24, [R232+0x1a000] ;  /* 0x01a00000e818783b */ /* 0x000ee20000004200 */
[----:B------:R-:W-:Y:S01]  /*7520*/  ISETP.LE.U32.AND P1, PT, R106, UR7, PT ;  /* 0x000000076a007c0c */ /* 0x000fe2000bf23070 */
[----:B------:R-:W-:Y:S01]  /*7530*/  @P5 HFMA2.BF16_V2 R116, -RZ.H0_H0, RZ.H0_H0, -R185.H0_H0 ;  /* 0x200000ffff745231 */ /* 0x000fe200003409b9 */
[----:B------:R-:W-:Y:S02]  /*7540*/  @!P2 PRMT R190, R102, 0x5410, RZ ;  /* 0x0000541066bea816 */ /* 0x000fe400000000ff */
[----:B------:R-:W-:Y:S02]  /*7550*/  @P6 PRMT R186, R118, 0x5410, RZ ;  /* 0x0000541076ba6816 */ /* 0x000fe400000000ff */
[----:B----4-:R-:W-:Y:S01]  /*7560*/  HMMA.16816.F32.BF16 R44, R4, R40, R44 ;  /* 0x00000028042c723c */ /* 0x010fe2000004182c */
[----:B------:R-:W-:-:S02]  /*7570*/  @P5 PRMT R185, R116, 0x5410, RZ ;  /* 0x0000541074b95816 */ /* 0x000fc400000000ff */
[----:B------:R-:W-:Y:S02]  /*7580*/  ISETP.LE.U32.AND P6, PT, R238, UR7, PT ;  /* 0x00000007ee007c0c */ /* 0x000fe4000bfc3070 */
[----:B------:R-:W-:Y:S02]  /*7590*/  ISETP.LE.U32.AND P5, PT, R236, UR7, PT ;  /* 0x00000007ec007c0c */ /* 0x000fe4000bfa3070 */
[----:B------:R-:W-:Y:S01]  /*75a0*/  @!P1 HFMA2.BF16_V2 R101, -RZ.H0_H0, RZ.H0_H0, -R189.H0_H0 ;  /* 0x200000ffff659231 */ /* 0x000fe200003409bd */
[----:B-1----:R-:W-:Y:S01]  /*75b0*/  HMMA.16816.F32.BF16 R132, R16, R20, R132 ;  /* 0x000000141084723c */ /* 0x002fe20000041884 */
[----:B------:R-:W-:-:S03]  /*75c0*/  ISETP.GT.U32.AND P2, PT, R244, UR7, PT ;  /* 0x00000007f4007c0c */ /* 0x000fc6000bf44070 */
[----:B------:R-:W-:Y:S02]  /*75d0*/  @!P1 PRMT R189, R101, 0x5410, RZ ;  /* 0x0000541065bd9816 */ /* 0x000fe400000000ff */
[----:B------:R-:W-:Y:S02]  /*75e0*/  ISETP.GT.U32.AND P1, PT, R242, UR7, PT ;  /* 0x00000007f2007c0c */ /* 0x000fe4000bf24070 */
[----:B------:R-:W-:Y:S01]  /*75f0*/  HMMA.16816.F32.BF16 R136, R16, R22, R136 ;  /* 0x000000161088723c */ /* 0x000fe20000041888 */
[----:B------:R-:W1:Y:S01]  /*7600*/  LDSM.16.MT88.4 R20, [R230+0x18800] ;  /* 0x01880000e614783b */ /* 0x000e620000004200 */
[----:B------:R-:W-:Y:S02]  /*7610*/  @!P6 HFMA2.BF16_V2 R124, -RZ.H0_H0, RZ.H0_H0, -R183.H0_H0 ;  /* 0x200000ffff7ce231 */ /* 0x000fe400003409b7 */
[----:B------:R-:W-:Y:S02]  /*7620*/  @!P5 HFMA2.BF16_V2 R34, -RZ.H0_H0, RZ.H0_H0, -R179.H0_H0 ;  /* 0x200000ffff22d231 */ /* 0x000fe400003409b3 */
[----:B------:R-:W-:Y:S01]  /*7630*/  @P2 HFMA2.BF16_V2 R31, -RZ.H0_H0, RZ.H0_H0, -R174.H0_H0 ;  /* 0x200000ffff1f2231 */ /* 0x000fe200003409ae */
[----:B------:R-:W-:Y:S01]  /*7640*/  @!P6 PRMT R183, R124, 0x5410, RZ ;  /* 0x000054107cb7e816 */ /* 0x000fe200000000ff */
[----:B------:R-:W-:Y:S01]  /*7650*/  HMMA.16816.F32.BF16 R48, R4, R42, R48 ;  /* 0x0000002a0430723c */ /* 0x000fe20000041830 */
[----:B------:R-:W4:Y:S01]  /*7660*/  LDSM.16.MT88.4 R40, [R232+0x1a800] ;  /* 0x01a80000e828783b */ /* 0x000f220000004200 */
[----:B------:R-:W-:Y:S01]  /*7670*/  ISETP.LE.U32.AND P6, PT, R235, UR7, PT ;  /* 0x00000007eb007c0c */ /* 0x000fe2000bfc3070 */
[----:B------:R-:W-:Y:S01]  /*7680*/  @P1 HFMA2.BF16_V2 R30, -RZ.H0_H0, RZ.H0_H0, -R173.H0_H0 ;  /* 0x200000ffff1e1231 */ /* 0x000fe200003409ad */
[----:B------:R-:W-:-:S02]  /*7690*/  @!P5 PRMT R179, R34, 0x5410, RZ ;  /* 0x0000541022b3d816 */ /* 0x000fc400000000ff */
[----:B------:R-:W-:Y:S02]  /*76a0*/  @P2 PRMT R174, R31, 0x5410, RZ ;  /* 0x000054101fae2816 */ /* 0x000fe400000000ff */
[----:B--2---:R-:W-:Y:S01]  /*76b0*/  HMMA.16816.F32.BF16 R148, R16, R52, R148 ;  /* 0x000000341094723c */ /* 0x004fe20000041894 */
[----:B------:R-:W-:Y:S01]  /*76c0*/  IMAD.MOV.U32 R53, RZ, RZ, R156 ;  /* 0x000000ffff357224 */ /* 0x000fe200078e009c */
[----:B------:R-:W-:-:S05]  /*76d0*/  @P1 PRMT R173, R30, 0x5410, RZ ;  /* 0x000054101ead1816 */ /* 0x000fca00000000ff */
[----:B------:R-:W-:Y:S01]  /*76e0*/  @!P6 HFMA2.BF16_V2 R29, -RZ.H0_H0, RZ.H0_H0, -R182.H0_H0 ;  /* 0x200000ffff1de231 */ /* 0x000fe200003409b6 */
[----:B------:R-:W-:Y:S01]  /*76f0*/  HMMA.16816.F32.BF16 R152, R16, R54, R152 ;  /* 0x000000361098723c */ /* 0x000fe20000041898 */
[----:B------:R-:W-:Y:S02]  /*7700*/  IMAD.MOV.U32 R54, RZ, RZ, R58 ;  /* 0x000000ffff367224 */ /* 0x000fe400078e003a */
[----:B------:R-:W-:Y:S01]  /*7710*/  IMAD.MOV.U32 R55, RZ, RZ, R59 ;  /* 0x000000ffff377224 */ /* 0x000fe200078e003b */
[----:B------:R-:W-:Y:S01]  /*7720*/  @!P6 PRMT R182, R29, 0x5410, RZ ;  /* 0x000054101db6e816 */ /* 0x000fe200000000ff */
[----:B------:R-:W2:Y:S03]  /*7730*/  LDSM.16.MT88.4 R56, [R231+0x1a000] ;  /* 0x01a00000e738783b */ /* 0x000ea60000004200 */
[C---:B------:R-:W-:Y:S08]  /*7740*/  HMMA.16816.F32.BF16 R156, R128.reuse, R160, RZ ;  /* 0x000000a0809c723c */ /* 0x040ff000000418ff */
[----:B------:R-:W-:Y:S08]  /*7750*/  HMMA.16816.F32.BF16 R160, R128, R162, RZ ;  /* 0x000000a280a0723c */ /* 0x000ff000000418ff */
[C---:B------:R-:W-:Y:S08]  /*7760*/  HMMA.16816.F32.BF16 R76, R4.reuse, R36, R76 ;  /* 0x00000024044c723c */ /* 0x040ff0000004184c */
[----:B------:R-:W-:Y:S08]  /*7770*/  HMMA.16816.F32.BF16 R80, R4, R38, R80 ;  /* 0x000000260450723c */ /* 0x000ff00000041850 */
[C---:B---3--:R-:W-:Y:S08]  /*7780*/  HMMA.16816.F32.BF16 R36, R128.reuse, R24, RZ ;  /* 0x000000188024723c */ /* 0x048ff000000418ff */
[----:B------:R-:W-:Y:S08]  /*7790*/  HMMA.16816.F32.BF16 R24, R128, R26, RZ ;  /* 0x0000001a8018723c */ /* 0x000ff000000418ff */
[C---:B-1----:R-:W-:Y:S08]  /*77a0*/  HMMA.16816.F32.BF16 R156, R16.reuse, R20, R156 ;  /* 0x00000014109c723c */ /* 0x042ff0000004189c */
[C---:B------:R-:W-:Y:S01]  /*77b0*/  HMMA.16816.F32.BF16 R160, R16.reuse, R22, R160 ;  /* 0x0000001610a0723c */ /* 0x040fe200000418a0 */
[----:B------:R-:W1:Y:S07]  /*77c0*/  LDSM.16.MT88.4 R20, [R231+0x1a800] ;  /* 0x01a80000e714783b */ /* 0x000e6e0000004200 */
[C---:B----4-:R-:W-:Y:S08]  /*77d0*/  HMMA.16816.F32.BF16 R36, R16.reuse, R40, R36 ;  /* 0x000000281024723c */ /* 0x050ff00000041824 */
[----:B------:R-:W-:Y:S01]  /*77e0*/  HMMA.16816.F32.BF16 R40, R16, R42, R24 ;  /* 0x0000002a1028723c */ /* 0x000fe20000041818 */
[----:B------:R-:W-:-:S02]  /*77f0*/  IMAD.MOV.U32 R24, RZ, RZ, R54 ;  /* 0x000000ffff187224 */ /* 0x000fc400078e0036 */
[----:B------:R-:W-:Y:S02]  /*7800*/  IMAD.MOV.U32 R25, RZ, RZ, R55 ;  /* 0x000000ffff197224 */ /* 0x000fe400078e0037 */
[----:B------:R-:W-:Y:S01]  /*7810*/  IMAD.MOV.U32 R27, RZ, RZ, R53 ;  /* 0x000000ffff1b7224 */ /* 0x000fe200078e0035 */
[----:B------:R-:W-:Y:S02]  /*7820*/  PRMT R25, R24, 0x7770, RZ ;  /* 0x0000777018197816 */ /* 0x000fe400000000ff */
[C---:B--2---:R-:W-:Y:S01]  /*7830*/  HMMA.16816.F32.BF16 R52, R128.reuse, R56, RZ ;  /* 0x000000388034723c */ /* 0x044fe200000418ff */
[----:B------:R-:W-:Y:S02]  /*7840*/  PRMT R24, R74, 0x7770, RZ ;  /* 0x000077704a187816 */ /* 0x000fe400000000ff */
[----:B------:R-:W2:Y:S01]  /*7850*/  LDSM.16.MT88.4 R72, [R232+0x1c000] ;  /* 0x01c00000e848783b */ /* 0x000ea20000004200 */
[----:B------:R-:W-:Y:S02]  /*7860*/  ISETP.LE.U32.AND P0, PT, R25, UR7, PT ;  /* 0x0000000719007c0c */ /* 0x000fe4000bf03070 */
[----:B------:R-:W-:Y:S01]  /*7870*/  ISETP.LE.U32.AND P3, PT, R24, UR7, PT ;  /* 0x0000000718007c0c */ /* 0x000fe2000bf63070 */
[----:B------:R-:W-:Y:S01]  /*7880*/  FADD.FTZ R24, R121, R120 ;  /* 0x0000007879187221 */ /* 0x000fe20000010000 */
[----:B------:R-:W-:Y:S01]  /*7890*/  HMMA.16816.F32.BF16 R56, R128, R58, RZ ;  /* 0x0000003a8038723c */ /* 0x000fe200000418ff */
[----:B------:R-:W-:-:S02]  /*78a0*/  ISETP.GT.U32.AND P4, PT, R27, UR7, PT ;  /* 0x000000071b007c0c */ /* 0x000fc4000bf84070 */
[----:B------:R-:W-:-:S04]  /*78b0*/  FADD.FTZ R24, R119, R24 ;  /* 0x0000001877187221 */ /* 0x000fc80000010000 */
[----:B------:R-:W-:Y:S01]  /*78c0*/  FADD.FTZ R24, R125, R24 ;  /* 0x000000187d187221 */ /* 0x000fe20000010000 */
[----:B------:R-:W-:Y:S01]  /*78d0*/  HMMA.16816.F32.BF16 R88, R128, R90, RZ ;  /* 0x0000005a8058723c */ /* 0x000fe200000418ff */
[----:B------:R-:W-:Y:S02]  /*78e0*/  @!P0 HFMA2.BF16_V2 R100, -RZ.H0_H0, RZ.H0_H0, -R187.H0_H0 ;  /* 0x200000ffff648231 */ /* 0x000fe400003409bb */
[----:B------:R-:W-:Y:S02]  /*78f0*/  @!P3 HFMA2.BF16_V2 R95, -RZ.H0_H0, RZ.H0_H0, -R196.H0_H0 ;  /* 0x200000ffff5fb231 */ /* 0x000fe400003409c4 */
[----:B------:R-:W-:Y:S01]  /*7900*/  FADD.FTZ R233, R233, R24 ;  /* 0x00000018e9e97221 */ /* 0x000fe20000010000 */
[----:B------:R-:W-:Y:S01]  /*7910*/  @!P0 PRMT R187, R100, 0x5410, RZ ;  /* 0x0000541064bb8816 */ /* 0x000fe200000000ff */
[----:B------:R-:W-:Y:S01]  /*7920*/  @P4 HFMA2.BF16_V2 R117, -RZ.H0_H0, RZ.H0_H0, -R184.H0_H0 ;  /* 0x200000ffff754231 */ /* 0x000fe200003409b8 */
[----:B-1----:R-:W-:Y:S01]  /*7930*/  HMMA.16816.F32.BF16 R52, R16, R20, R52 ;  /* 0x000000141034723c */ /* 0x002fe20000041834 */
[----:B------:R-:W-:Y:S01]  /*7940*/  @!P3 PRMT R196, R95, 0x5410, RZ ;  /* 0x000054105fc4b816 */ /* 0x000fe200000000ff */
[----:B------:R-:W-:Y:S01]  /*7950*/  FADD.FTZ R233, R228, R233 ;  /* 0x000000e9e4e97221 */ /* 0x000fe20000010000 */
[----:B------:R-:W-:-:S02]  /*7960*/  ISETP.GT.U32.AND P3, PT, R105, UR7, PT ;  /* 0x0000000769007c0c */ /* 0x000fc4000bf64070 */
[----:B------:R-:W-:Y:S01]  /*7970*/  @P4 PRMT R184, R117, 0x5410, RZ ;  /* 0x0000541075b84816 */ /* 0x000fe200000000ff */
[----:B------:R-:W-:Y:S01]  /*7980*/  FADD.FTZ R224, R224, R233 ;  /* 0x000000e9e0e07221 */ /* 0x000fe20000010000 */
[----:B------:R-:W-:Y:S01]  /*7990*/  ISETP.GT.U32.AND P0, PT, R243, UR7, PT ;  /* 0x00000007f3007c0c */ /* 0x000fe2000bf04070 */
[----:B------:R-:W-:Y:S01]  /*79a0*/  HMMA.16816.F32.BF16 R56, R16, R22, R56 ;  /* 0x000000161038723c */ /* 0x000fe20000041838 */
[----:B------:R-:W1:Y:S01]  /*79b0*/  LDSM.16.MT88.4 R20, [R230+0x1a800] ;  /* 0x01a80000e614783b */ /* 0x000e620000004200 */
[----:B------:R-:W-:Y:S01]  /*79c0*/  FADD.FTZ R224, R222, R224 ;  /* 0x000000e0dee07221 */ /* 0x000fe20000010000 */
[----:B------:R-:W-:-:S03]  /*79d0*/  ISETP.LE.U32.AND P4, PT, R237, UR7, PT ;  /* 0x00000007ed007c0c */ /* 0x000fc6000bf83070 */
[----:B------:R-:W-:Y:S02]  /*79e0*/  FADD.FTZ R224, R218, R224 ;  /* 0x000000e0dae07221 */ /* 0x000fe40000010000 */
[----:B------:R-:W-:Y:S02]  /*79f0*/  @P3 HFMA2.BF16_V2 R92, -RZ.H0_H0, RZ.H0_H0, -R193.H0_H0 ;  /* 0x200000ffff5c3231 */ /* 0x000fe400003409c1 */
[----:B------:R-:W-:Y:S01]  /*7a00*/  FADD.FTZ R224, R213, R224 ;  /* 0x000000e0d5e07221 */ /* 0x000fe20000010000 */
[C---:B--2---:R-:W-:Y:S01]  /*7a10*/  HMMA.16816.F32.BF16 R68, R128.reuse, R72, RZ ;  /* 0x000000488044723c */ /* 0x044fe200000418ff */
[----:B------:R-:W-:Y:S01]  /*7a20*/  @P0 HFMA2.BF16_V2 R28, -RZ.H0_H0, RZ.H0_H0, -R172.H0_H0 ;  /* 0x200000ffff1c0231 */ /* 0x000fe200003409ac */
[----:B------:R-:W-:Y:S01]  /*7a30*/  @P3 PRMT R193, R92, 0x5410, RZ ;  /* 0x000054105cc13816 */ /* 0x000fe200000000ff */
[----:B------:R-:W-:Y:S01]  /*7a40*/  FADD.FTZ R224, R200, R224 ;  /* 0x000000e0c8e07221 */ /* 0x000fe20000010000 */
[----:B------:R-:W-:Y:S01]  /*7a50*/  ISETP.LE.U32.AND P3, PT, R107, UR7, PT ;  /* 0x000000076b007c0c */ /* 0x000fe2000bf63070 */
[----:B------:R-:W-:Y:S01]  /*7a60*/  @!P4 HFMA2.BF16_V2 R33, -RZ.H0_H0, RZ.H0_H0, -R178.H0_H0 ;  /* 0x200000ffff21c231 */ /* 0x000fe200003409b2 */
[----:B------:R-:W2:Y:S01]  /*7a70*/  LDSM.16.MT88.4 R104, [R232+0x1e000] ;  /* 0x01e00000e868783b */ /* 0x000ea20000004200 */
[----:B------:R-:W-:Y:S01]  /*7a80*/  FADD.FTZ R199, R199, R224 ;  /* 0x000000e0c7c77221 */ /* 0x000fe20000010000 */
[----:B------:R-:W-:Y:S01]  /*7a90*/  HMMA.16816.F32.BF16 R72, R128, R74, RZ ;  /* 0x0000004a8048723c */ /* 0x000fe200000418ff */
[----:B------:R-:W-:-:S02]  /*7aa0*/  @P0 PRMT R172, R28, 0x5410, RZ ;  /* 0x000054101cac0816 */ /* 0x000fc400000000ff */
[----:B------:R-:W-:Y:S01]  /*7ab0*/  FADD.FTZ R199, R176, R199 ;  /* 0x000000c7b0c77221 */ /* 0x000fe20000010000 */
[----:B------:R-:W-:-:S03]  /*7ac0*/  @!P4 PRMT R178, R33, 0x5410, RZ ;  /* 0x0000541021b2c816 */ /* 0x000fc600000000ff */
[----:B------:R-:W-:Y:S01]  /*7ad0*/  FADD.FTZ R199, R169, R199 ;  /* 0x000000c7a9c77221 */ /* 0x000fe20000010000 */
[----:B------:R-:W-:Y:S01]  /*7ae0*/  HMMA.16816.F32.BF16 R92, R128, R96, RZ ;  /* 0x00000060805c723c */ /* 0x000fe200000418ff */
[----:B------:R-:W-:Y:S02]  /*7af0*/  @!P3 HFMA2.BF16_V2 R103, -RZ.H0_H0, RZ.H0_H0, -R191.H0_H0 ;  /* 0x200000ffff67b231 */ /* 0x000fe400003409bf */
[----:B------:R-:W-:-:S03]  /*7b00*/  FADD.FTZ R199, R167, R199 ;  /* 0x000000c7a7c77221 */ /* 0x000fc60000010000 */
[----:B------:R-:W-:Y:S01]  /*7b10*/  @!P3 PRMT R191, R103, 0x5410, RZ ;  /* 0x0000541067bfb816 */ /* 0x000fe200000000ff */
[----:B------:R-:W-:Y:S01]  /*7b20*/  FADD.FTZ R224, R166, R199 ;  /* 0x000000c7a6e07221 */ /* 0x000fe20000010000 */
[----:B------:R-:W-:Y:S01]  /*7b30*/  HMMA.16816.F32.BF16 R96, R128, R98, RZ ;  /* 0x000000628060723c */ /* 0x000fe200000418ff */
[----:B------:R-:W-:-:S07]  /*7b40*/  ISETP.LE.U32.AND P3, PT, R246, UR7, PT ;  /* 0x00000007f6007c0c */ /* 0x000fce000bf63070 */
[C---:B-1----:R-:W-:Y:S06]  /*7b50*/  HMMA.16816.F32.BF16 R60, R16.reuse, R20, R60 ;  /* 0x00000014103c723c */ /* 0x042fec000004183c */
[----:B------:R-:W-:Y:S02]  /*7b60*/  @!P3 HFMA2.BF16_V2 R32, -RZ.H0_H0, RZ.H0_H0, -R175.H0_H0 ;  /* 0x200000ffff20b231 */ /* 0x000fe400003409af */
[----:B------:R-:W-:Y:S01]  /*7b70*/  HMMA.16816.F32.BF16 R64, R16, R22, R64 ;  /* 0x000000161040723c */ /* 0x000fe20000041840 */
[----:B------:R-:W1:Y:S02]  /*7b80*/  LDSM.16.MT88.4 R20, [R232+0x1c800] ;  /* 0x01c80000e814783b */ /* 0x000e640000004200 */
[----:B------:R-:W-:-:S05]  /*7b90*/  @!P3 PRMT R175, R32, 0x5410, RZ ;  /* 0x0000541020afb816 */ /* 0x000fca00000000ff */
[C---:B--2---:R-:W-:Y:S08]  /*7ba0*/  HMMA.16816.F32.BF16 R100, R128.reuse, R104, RZ ;  /* 0x000000688064723c */ /* 0x044ff000000418ff */
[----:B------:R-:W-:Y:S08]  /*7bb0*/  HMMA.16816.F32.BF16 R104, R128, R106, RZ ;  /* 0x0000006a8068723c */ /* 0x000ff000000418ff */
        /* <DEDUP_REMOVED lines=9> */
[----:B-1----:R-:W-:Y:S01]  /*7c50*/  HMMA.16816.F32.BF16 R100, R16, R20, R100 ;  /* 0x000000141064723c */ /* 0x002fe20000041864 */
[----:B------:R-:W-:-:S02]  /*7c60*/  FADD.FTZ R20, R123, R122 ;  /* 0x0000007a7b147221 */ /* 0x000fc40000010000 */
[----:B------:R-:W1:Y:S02]  /*7c70*/  LDSM.16.MT88.4 R120, [R231+0x1e000] ;  /* 0x01e00000e778783b */ /* 0x000e640000004200 */
[----:B------:R-:W-:-:S03]  /*7c80*/  FADD.FTZ R127, R127, R20 ;  /* 0x000000147f7f7221 */ /* 0x000fc60000010000 */
[----:B------:R-:W-:Y:S01]  /*7c90*/  HMMA.16816.F32.BF16 R104, R16, R22, R104 ;  /* 0x000000161068723c */ /* 0x000fe20000041868 */
[----:B------:R-:W2:Y:S01]  /*7ca0*/  LDSM.16.MT88.4 R20, [R231+0x1e800] ;  /* 0x01e80000e714783b */ /* 0x000ea20000004200 */
[----:B------:R-:W-:-:S04]  /*7cb0*/  FADD.FTZ R25, R126, R127 ;  /* 0x0000007f7e197221 */ /* 0x000fc80000010000 */
[----:B------:R-:W-:Y:S02]  /*7cc0*/  FADD.FTZ R234, R234, R25 ;  /* 0x00000019eaea7221 */ /* 0x000fe40000010000 */
[----:B------:R-:W-:Y:S02]  /*7cd0*/  LDSM.16.MT88.4 R24, [R231+0x19800] ;  /* 0x01980000e718783b */ /* 0x000fe40000004200 */
[----:B------:R-:W-:-:S04]  /*7ce0*/  FADD.FTZ R234, R229, R234 ;  /* 0x000000eae5ea7221 */ /* 0x000fc80000010000 */
[----:B------:R-:W-:-:S04]  /*7cf0*/  FADD.FTZ R225, R225, R234 ;  /* 0x000000eae1e17221 */ /* 0x000fc80000010000 */
[----:B------:R-:W-:-:S04]  /*7d00*/  FADD.FTZ R225, R223, R225 ;  /* 0x000000e1dfe17221 */ /* 0x000fc80000010000 */
[----:B------:R-:W-:-:S04]  /*7d10*/  FADD.FTZ R225, R219, R225 ;  /* 0x000000e1dbe17221 */ /* 0x000fc80000010000 */
[----:B------:R-:W-:-:S04]  /*7d20*/  FADD.FTZ R225, R215, R225 ;  /* 0x000000e1d7e17221 */ /* 0x000fc80000010000 */
[----:B------:R-:W-:-:S04]  /*7d30*/  FADD.FTZ R225, R214, R225 ;  /* 0x000000e1d6e17221 */ /* 0x000fc80000010000 */
[----:B------:R-:W-:Y:S01]  /*7d40*/  FADD.FTZ R201, R201, R225 ;  /* 0x000000e1c9c97221 */ /* 0x000fe20000010000 */
[----:B-1----:R-:W-:Y:S03]  /*7d50*/  HMMA.16816.F32.BF16 R116, R128, R120, RZ ;  /* 0x000000788074723c */ /* 0x002fe600000418ff */
[----:B------:R-:W-:-:S04]  /*7d60*/  FADD.FTZ R201, R177, R201 ;  /* 0x000000c9b1c97221 */ /* 0x000fc80000010000 */
[----:B------:R-:W-:Y:S01]  /*7d70*/  FADD.FTZ R201, R171, R201 ;  /* 0x000000c9abc97221 */ /* 0x000fe20000010000 */
[----:B------:R-:W-:Y:S03]  /*7d80*/  HMMA.16816.F32.BF16 R120, R128, R122, RZ ;  /* 0x0000007a8078723c */ /* 0x000fe600000418ff */
[----:B------:R-:W-:-:S09]  /*7d90*/  FADD.FTZ R201, R170, R201 ;  /* 0x000000c9aac97221 */ /* 0x000fd20000010000 */
[C---:B--2---:R-:W-:Y:S08]  /*7da0*/  HMMA.16816.F32.BF16 R116, R16.reuse, R20, R116 ;  /* 0x000000141074723c */ /* 0x044ff00000041874 */
        /* <DEDUP_REMOVED lines=13> */
[----:B------:R-:W-:Y:S01]  /*7e80*/  HMMA.16816.F32.BF16 R152, R12, R18, R152 ;  /* 0x000000120c98723c */ /* 0x000fe20000041898 */
[----:B------:R-:W2:Y:S11]  /*7e90*/  LDSM.16.MT88.4 R16, [R232+0x1b000] ;  /* 0x01b00000e810783b */ /* 0x000eb60000004200 */
[----:B------:R-:W-:Y:S01]  /*7ea0*/  HMMA.16816.F32.BF16 R148, R4, R24, R148 ;  /* 0x000000180494723c */ /* 0x000fe20000041894 */
[----:B------:R-:W-:-:S04]  /*7eb0*/  IMAD.U32 R24, RZ, RZ, UR27 ;  /* 0x0000001bff187e24 */ /* 0x000fc8000f8e00ff */
[----:B------:R-:W-:-:S03]  /*7ec0*/  IMAD.WIDE R24, R24, 0x2, R10 ;  /* 0x0000000218187825 */ /* 0x000fc600078e020a */
[----:B------:R-:W-:Y:S02]  /*7ed0*/  HMMA.16816.F32.BF16 R152, R4, R26, R152 ;  /* 0x0000001a0498723c */ /* 0x000fe40000041898 */
[----:B------:R-:W-:Y:S04]  /*7ee0*/  STG.E.U16 desc[UR32][R24.64], R221 ;  /* 0x000000dd18007986 */ /* 0x000fe8000c101520 */
[----:B------:R-:W-:Y:S02]  /*7ef0*/  STG.E.U16 desc[UR32][R24.64+0x2], R220 ;  /* 0x000002dc18007986 */ /* 0x000fe4000c101520 */
[C---:B-1----:R-:W-:Y:S02]  /*7f00*/  HMMA.16816.F32.BF16 R156, R12.reuse, R20, R156 ;  /* 0x000000140c9c723c */ /* 0x042fe4000004189c */
[----:B------:R-:W-:Y:S04]  /*7f10*/  STG.E.U16 desc[UR32][R10.64+0x10], R217 ;  /* 0x000010d90a007986 */ /* 0x000fe8000c101520 */
[----:B------:R-:W-:Y:S02]  /*7f20*/  STG.E.U16 desc[UR32][R10.64+0x12], R216 ;  /* 0x000012d80a007986 */ /* 0x000fe4000c101520 */
[C---:B------:R-:W-:Y:S02]  /*7f30*/  HMMA.16816.F32.BF16 R160, R12.reuse, R22, R160 ;  /* 0x000000160ca0723c */ /* 0x040fe400000418a0 */
[----:B------:R-:W1:Y:S04]  /*7f40*/  LDSM.16.MT88.4 R20, [R231+0x1b000] ;  /* 0x01b00000e714783b */ /* 0x000e680000004200 */
[----:B------:R-:W-:Y:S02]  /*7f50*/  STG.E.U16 desc[UR32][R24.64+0x12], R211 ;  /* 0x000012d318007986 */ /* 0x000fe4000c101520 */
[C---:B--2---:R-:W-:Y:S02]  /*7f60*/  HMMA.16816.F32.BF16 R36, R12.reuse, R16, R36 ;  /* 0x000000100c24723c */ /* 0x044fe40000041824 */
[----:B------:R-:W-:Y:S04]  /*7f70*/  STG.E.U16 desc[UR32][R24.64+0x10], R212 ;  /* 0x000010d418007986 */ /* 0x000fe8000c101520 */
[----:B------:R-:W-:Y:S02]  /*7f80*/  STG.E.U16 desc[UR32][R10.64+0x20], R210 ;  /* 0x000020d20a007986 */ /* 0x000fe4000c101520 */
[C---:B------:R-:W-:Y:S02]  /*7f90*/  HMMA.16816.F32.BF16 R40, R12.reuse, R18, R40 ;  /* 0x000000120c28723c */ /* 0x040fe40000041828 */
[----:B------:R-:W2:Y:S04]  /*7fa0*/  LDSM.16.MT88.4 R16, [R230+0x1b000] ;  /* 0x01b00000e610783b */ /* 0x000ea80000004200 */
        /* <DEDUP_REMOVED lines=10> */
[----:B------:R-:W-:Y:S01]  /*8050*/  STG.E.U16 desc[UR32][R10.64+0x40], R192 ;  /* 0x000040c00a007986 */ /* 0x000fe2000c101520 */
[C---:B--2---:R-:W-:Y:S03]  /*8060*/  HMMA.16816.F32.BF16 R60, R12.reuse, R16, R60 ;  /* 0x000000100c3c723c */ /* 0x044fe6000004183c */
[----:B------:R-:W-:Y:S04]  /*8070*/  STG.E.U16 desc[UR32][R10.64+0x42], R191 ;  /* 0x000042bf0a007986 */ /* 0x000fe8000c101520 */
[----:B------:R-:W-:Y:S01]  /*8080*/  STG.E.U16 desc[UR32][R24.64+0x40], R190 ;  /* 0x000040be18007986 */ /* 0x000fe2000c101520 */
[C---:B------:R-:W-:Y:S03]  /*8090*/  HMMA.16816.F32.BF16 R64, R12.reuse, R18, R64 ;  /* 0x000000120c40723c */ /* 0x040fe60000041840 */
        /* <DEDUP_REMOVED lines=19> */
[----:B------:R-:W-:Y:S01]  /*81d0*/  STG.E.U16 desc[UR32][R24.64+0x72], R172 ;  /* 0x000072ac18007986 */ /* 0x000fe2000c101520 */
        /* <DEDUP_REMOVED lines=11> */
[----:B------:R-:W2:Y:S04]  /*8290*/  LDSM.16.MT88.4 R12, [R232+0x1b800] ;  /* 0x01b80000e80c783b */ /* 0x000ea80000004200 */
[----:B------:R-:W3:Y:S03]  /*82a0*/  LDSM.16.MT88.4 R16, [R232+0x19800] ;  /* 0x01980000e810783b */ /* 0x000ee60000004200 */
        /* <DEDUP_REMOVED lines=11> */
[C---:B--2---:R-:W-:Y:S08]  /*8360*/  HMMA.16816.F32.BF16 R100, R4.reuse, R12, R100 ;  /* 0x0000000c0464723c */ /* 0x044ff00000041864 */
[C---:B------:R-:W-:Y:S01]  /*8370*/  HMMA.16816.F32.BF16 R104, R4.reuse, R14, R104 ;  /* 0x0000000e0468723c */ /* 0x040fe20000041868 */
[----:B------:R-:W1:Y:S07]  /*8380*/  LDSM.16.MT88.4 R12, [R231+0x1f800] ;  /* 0x01f80000e70c783b */ /* 0x000e6e0000004200 */
[C---:B---3--:R-:W-:Y:S08]  /*8390*/  HMMA.16816.F32.BF16 R68, R4.reuse, R16, R68 ;  /* 0x000000100444723c */ /* 0x048ff00000041844 */
        /* <DEDUP_REMOVED lines=12> */
[C---:B------:R-:W-:Y:S08]  /*8460*/  HMMA.16816.F32.BF16 R96, R4.reuse, R18, R96 ;  /* 0x000000120460723c */ /* 0x040ff00000041860 */
[C---:B-1----:R-:W-:Y:S08]  /*8470*/  HMMA.16816.F32.BF16 R124, R4.reuse, R12, R124 ;  /* 0x0000000c047c723c */ /* 0x042ff0000004187c */
[----:B------:R-:W-:Y:S01]  /*8480*/  HMMA.16816.F32.BF16 R128, R4, R14, R128 ;  /* 0x0000000e0480723c */ /* 0x000fe20000041880 */
[----:B------:R-:W-:Y:S01]  /*8490*/  IADD3 R4, P0, PT, R10, -0x80, RZ ;  /* 0xffffff800a047810 */ /* 0x000fe20007f1e0ff */
[----:B------:R-:W-:-:S04]  /*84a0*/  FADD.FTZ R5, R168, R201 ;  /* 0x000000c9a8057221 */ /* 0x000fc80000010000 */
        /* <DEDUP_REMOVED lines=8> */
[----:B------:R-:W5:Y:S04]  /*8530*/  LDL R241, [R1+0x2c] ;  /* 0x00002c0001f17983 */ /* 0x000f680000100800 */
        /* <DEDUP_REMOVED lines=15> */
[CC--:B------:R-:W-:Y:S01]  /*8630*/  LEA R14, P1, R16.reuse, R252.reuse, 0x7 ;  /* 0x000000fc100e7211 */ /* 0x0c0fe200078238ff */
[----:B------:R-:W-:Y:S01]  /*8640*/  IMAD.U32 R6, RZ, RZ, UR19 ;  /* 0x00000013ff067e24 */ /* 0x000fe2000f8e00ff */
[----:B------:R-:W-:Y:S01]  /*8650*/  UISETP.GT.U32.AND UP1, UPT, UR24, UR21, UPT ;  /* 0x000000151800728c */ /* 0x000fe2000bf24070 */
[----:B--2---:R-:W-:Y:S01]  /*8660*/  IMAD.U32 R5, RZ, RZ, UR27 ;  /* 0x0000001bff057e24 */ /* 0x004fe2000f8e00ff */
[----:B------:R-:W-:Y:S01]  /*8670*/  ULEA.HI.X UR17, UR8, UR17, UR9, 0x5, UP0 ;  /* 0x0000001108117291 */ /* 0x000fe200080f2c09 */
[----:B------:R-:W-:Y:S01]  /*8680*/  IMAD.IADD R183, R201, 0x1, R200 ;  /* 0x00000001c9b77824 */ /* 0x000fe200078e02c8 */
[----:B------:R-:W-:Y:S01]  /*8690*/  LEA.HI.X R15, R16, R251, R6, 0x7, P1 ;  /* 0x000000fb100f7211 */ /* 0x000fe200008f3c06 */
[----:B------:R-:W-:Y:S01]  /*86a0*/  IMAD.IADD R182, R202, 0x1, R201 ;  /* 0x00000001cab67824 */ /* 0x000fe200078e02c9 */
[----:B------:R-:W-:Y:S01]  /*86b0*/  BAR.SYNC.DEFER_BLOCKING 0x0 ;  /* 0x0000000000007b1d */ /* 0x000fe20000010000 */
[----:B-1----:R-:W-:Y:S01]  /*86c0*/  ISETP.GE.AND P3, PT, R205, UR15, PT ;  /* 0x0000000fcd007c0c */ /* 0x002fe2000bf66270 */
[----:B------:R-:W-:Y:S01]  /*86d0*/  IMAD.U32 R4, RZ, RZ, UR17 ;  /* 0x00000011ff047e24 */ /* 0x000fe2000f8e00ff */
[----:B------:R-:W-:Y:S01]  /*86e0*/  LEA R12, P0, R5, R252, 0x1 ;  /* 0x000000fc050c7211 */ /* 0x000fe200078008ff */
[----:B------:R-:W-:-:S02]  /*86f0*/  IMAD.IADD R210, R188, 0x1, R200 ;  /* 0x00000001bcd27824 */ /* 0x000fc400078e02c8 */
[----:B------:R-:W-:Y:S01]  /*8700*/  IMAD.IADD R208, R201, 0x1, R204 ;  /* 0x00000001c9d07824 */ /* 0x000fe200078e02cc */
[----:B------:R-:W-:Y:S01]  /*8710*/  LEA.HI.X R13, R5, R251, R4, 0x1, P0 ;  /* 0x000000fb050d7211 */ /* 0x000fe200000f0c04 */
[----:B------:R-:W-:Y:S01]  /*8720*/  IMAD.IADD R211, R201, 0x1, R210 ;  /* 0x00000001c9d37824 */ /* 0x000fe200078e02d2 */
[----:B---3--:R-:W-:Y:S02]  /*8730*/  ISETP.GE.AND P2, PT, R239, UR15, PT ;  /* 0x0000000fef007c0c */ /* 0x008fe4000bf46270 */
[----:B----4-:R-:W-:Y:S02]  /*8740*/  ISETP.GE.AND P1, PT, R240, UR15, PT ;  /* 0x0000000ff0007c0c */ /* 0x010fe4000bf26270 */
[----:B-----5:R-:W-:Y:S01]  /*8750*/  ISETP.GE.AND P0, PT, R241, UR15, PT ;  /* 0x0000000ff1007c0c */ /* 0x020fe2000bf06270 */
        /* <DEDUP_REMOVED lines=215> */
[----:B------:R-:W-:Y:S04]  /*94d0*/  LDSM.16.M88.4 R12, [R210+0xc000] ;  /* 0x00c00000d20c783b */ /* 0x000fe80000000200 */
[----:B------:R-:W4:Y:S03]  /*94e0*/  LDSM.16.M88.4 R4, [R204+0x16000] ;  /* 0x01600000cc04783b */ /* 0x000f260000000200 */
[C---:B--2---:R-:W-:Y:S08]  /*94f0*/  HMMA.16816.F32.BF16 R172, R196.reuse, R192, R172 ;  /* 0x000000c0c4ac723c */ /* 0x044ff000000418ac */
[C---:B------:R-:W-:Y:S01]  /*9500*/  HMMA.16816.F32.BF16 R168, R196.reuse, R194, R168 ;  /* 0x000000c2c4a8723c */ /* 0x040fe200000418a8 */
[----:B------:R-:W-:Y:S07]  /*9510*/  LDSM.16.M88.4 R192, [R204+0x17800] ;  /* 0x01780000ccc0783b */ /* 0x000fee0000000200 */
[C---:B-1----:R-:W-:Y:S08]  /*9520*/  HMMA.16816.F32.BF16 R28, R196.reuse, R184, R28 ;  /* 0x000000b8c41c723c */ /* 0x042ff0000004181c */
[C---:B------:R-:W-:Y:S01]  /*9530*/  HMMA.16816.F32.BF16 R24, R196.reuse, R186, R24 ;  /* 0x000000bac418723c */ /* 0x040fe20000041818 */
[----:B------:R-:W1:Y:S07]  /*9540*/  LDSM.16.M88.4 R184, [R204+0x17000] ;  /* 0x01700000ccb8783b */ /* 0x000e6e0000000200 */
[C---:B---3--:R-:W-:Y:S08]  /*9550*/  HMMA.16816.F32.BF16 R164, R196.reuse, R188, R164 ;  /* 0x000000bcc4a4723c */ /* 0x048ff000000418a4 */
[----:B------:R-:W-:Y:S01]  /*9560*/  HMMA.16816.F32.BF16 R32, R196, R190, R32 ;  /* 0x000000bec420723c */ /* 0x000fe20000041820 */
[----:B------:R-:W-:Y:S07]  /*9570*/  LDSM.16.M88.4 R188, [R211+0xc000] ;  /* 0x00c00000d3bc783b */ /* 0x000fee0000000200 */
[C---:B----4-:R-:W-:Y:S08]  /*9580*/  HMMA.16816.F32.BF16 R172, R12.reuse, R4, R172 ;  /* 0x000000040cac723c */ /* 0x050ff000000418ac */
[----:B------:R-:W-:Y:S01]  /*9590*/  HMMA.16816.F32.BF16 R168, R12, R6, R168 ;  /* 0x000000060ca8723c */ /* 0x000fe200000418a8 */
[----:B------:R-:W2:Y:S07]  /*95a0*/  LDSM.16.M88.4 R4, [R208+0x16000] ;  /* 0x01600000d004783b */ /* 0x000eae0000000200 */
[C---:B------:R-:W-:Y:S08]  /*95b0*/  HMMA.16816.F32.BF16 R20, R196.reuse, R176, R20 ;  /* 0x000000b0c414723c */ /* 0x040ff00000041814 */
[----:B------:R-:W-:Y:S01]  /*95c0*/  HMMA.16816.F32.BF16 R16, R196, R178, R16 ;  /* 0x000000b2c410723c */ /* 0x000fe20000041810 */
[----:B------:R-:W3:Y:S01]  /*95d0*/  LDSM.16.M88.4 R176, [R204+0x16800] ;  /* 0x01680000ccb0783b */ /* 0x000ee20000000200 */
[----:B------:R-:W-:-:S02]  /*95e0*/  IMAD.U32 R197, RZ, RZ, UR23 ;  /* 0x00000017ffc57e24 */ /* 0x000fc4000f8e00ff */
[----:B------:R-:W-:-:S03]  /*95f0*/  VIADD R198, R250, 0x8 ;  /* 0x00000008fac67836 */ /* 0x000fc60000000000 */
[----:B------:R-:W-:Y:S01]  /*9600*/  IADD3 R197, PT, PT, R250, -UR29, -R197 ;  /* 0x8000001dfac57c10 */ /* 0x000fe2000fffe8c5 */
[----:B-1----:R-:W-:Y:S01]  /*9610*/  HMMA.16816.F32.BF16 R28, R12, R184, R28 ;  /* 0x000000b80c1c723c */ /* 0x002fe2000004181c */
[----:B------:R-:W-:-:S04]  /*9620*/  IMAD.U32 R184, RZ, RZ, UR25 ;  /* 0x00000019ffb87e24 */ /* 0x000fc8000f8e00ff */
[----:B------:R-:W-:-:S03]  /*9630*/  IMAD R184, R184, 0x40, R181 ;  /* 0x00000040b8b87824 */ /* 0x000fc600078e02b5 */
[----:B------:R-:W-:Y:S01]  /*9640*/  HMMA.16816.F32.BF16 R24, R12, R186, R24 ;  /* 0x000000ba0c18723c */ /* 0x000fe20000041818 */
[----:B------:R-:W-:-:S07]  /*9650*/  VIADD R186, R184, UR23 ;  /* 0x00000017b8ba7c36 */ /* 0x000fce0008000000 */
[----:B------:R-:W-:Y:S01]  /*9660*/  HMMA.16816.F32.BF16 R20, R12, R192, R20 ;  /* 0x000000c00c14723c */ /* 0x000fe20000041814 */
[----:B------:R-:W-:-:S04]  /*9670*/  IADD3 R192, PT, PT, R250, 0x78, -R186 ;  /* 0x00000078fac07810 */ /* 0x000fc80007ffe8ba */
[----:B------:R-:W-:-:S03]  /*9680*/  IABS R192, R192 ;  /* 0x000000c000c07213 */ /* 0x000fc60000000000 */
[----:B--2---:R-:W-:Y:S01]  /*9690*/  HMMA.16816.F32.BF16 R172, R188, R4, R172 ;  /* 0x00000004bcac723c */ /* 0x004fe200000418ac */
[----:B------:R-:W-:Y:S01]  /*96a0*/  IADD3 R4, PT, PT, R250, 0x80, -R186 ;  /* 0x00000080fa047810 */ /* 0x000fe20007ffe8ba */
[----:B------:R-:W-:Y:S01]  /*96b0*/  VIADD R5, R184, 0xffffff80 ;  /* 0xffffff80b8057836 */ /* 0x000fe20000000000 */
[----:B------:R-:W-:Y:S02]  /*96c0*/  I2FP.F32.S32 R192, R192 ;  /* 0x000000c000c07245 */ /* 0x000fe40000201400 */
[----:B------:R-:W-:Y:S02]  /*96d0*/  IABS R4, R4 ;  /* 0x0000000400047213 */ /* 0x000fe40000000000 */
[----:B------:R-:W-:Y:S01]  /*96e0*/  ISETP.GT.AND P4, PT, R197, R5, PT ;  /* 0x00000005c500720c */ /* 0x000fe20003f84270 */
[----:B------:R-:W-:Y:S01]  /*96f0*/  HMMA.16816.F32.BF16 R16, R12, R194, R16 ;  /* 0x000000c20c10723c */ /* 0x000fe20000041810 */
[----:B------:R-:W-:Y:S02]  /*9700*/  I2FP.F32.S32 R4, R4 ;  /* 0x0000000400047245 */ /* 0x000fe40000201400 */
[----:B------:R-:W-:-:S05]  /*9710*/  ISETP.GE.AND P5, PT, R5, R249, PT ;  /* 0x000000f90500720c */ /* 0x000fca0003fa6270 */
[C---:B---3--:R-:W-:Y:S01]  /*9720*/  HMMA.16816.F32.BF16 R164, R12.reuse, R176, R164 ;  /* 0x000000b00ca4723c */ /* 0x048fe200000418a4 */
[----:B------:R-:W-:Y:S02]  /*9730*/  IADD3 R177, PT, PT, R250, 0x60, -R186 ;  /* 0x00000060fab17810 */ /* 0x000fe40007ffe8ba */
[----:B------:R-:W-:Y:S01]  /*9740*/  FFMA.FTZ R187, R4, -UR6, R172 ;  /* 0x8000000604bb7c23 */ /* 0x000fe200080100ac */
[----:B------:R-:W-:Y:S01]  /*9750*/  IMAD.U32 R172, RZ, RZ, UR23 ;  /* 0x00000017ffac7e24 */ /* 0x000fe2000f8e00ff */
[----:B------:R-:W-:Y:S02]  /*9760*/  IADD3 R4, PT, PT, R198, 0x80, -R186 ;  /* 0x00000080c6047810 */ /* 0x000fe40007ffe8ba */
[----:B------:R-:W-:Y:S01]  /*9770*/  IABS R177, R177 ;  /* 0x000000b100b17213 */ /* 0x000fe20000000000 */
[----:B------:R-:W-:Y:S01]  /*9780*/  HMMA.16816.F32.BF16 R32, R12, R178, R32 ;  /* 0x000000b20c20723c */ /* 0x000fe20000041820 */
[----:B------:R-:W-:Y:S01]  /*9790*/  IABS R4, R4 ;  /* 0x0000000400047213 */ /* 0x000fe20000000000 */
[----:B------:R-:W-:Y:S01]  /*97a0*/  VIADD R14, R184, 0xffffff81 ;  /* 0xffffff81b80e7836 */ /* 0x000fe20000000000 */
[----:B------:R-:W-:-:S02]  /*97b0*/  IADD3 R172, PT, PT, R198, -UR29, -R172 ;  /* 0x8000001dc6ac7c10 */ /* 0x000fc4000fffe8ac */
[----:B------:R-:W-:Y:S02]  /*97c0*/  FSEL R187, R187, -INF , !P4 ;  /* 0xff800000bbbb7808 */ /* 0x000fe40006000000 */
[----:B------:R-:W-:Y:S01]  /*97d0*/  ISETP.GT.AND P6, PT, R172, R5, PT ;  /* 0x00000005ac00720c */ /* 0x000fe20003fc4270 */
[----:B------:R-:W-:Y:S01]  /*97e0*/  HMMA.16816.F32.BF16 R168, R188, R6, R168 ;  /* 0x00000006bca8723c */ /* 0x000fe200000418a8 */
[----:B------:R-:W-:Y:S02]  /*97f0*/  ISETP.GE.AND P4, PT, R5, R248, PT ;  /* 0x000000f80500720c */ /* 0x000fe40003f86270 */
[----:B------:R-:W-:Y:S02]  /*9800*/  I2FP.F32.S32 R13, R4 ;  /* 0x00000004000d7245 */ /* 0x000fe40000201400 */
[----:B------:R-:W1:Y:S01]  /*9810*/  LDSM.16.M88.4 R4, [R208+0x16800] ;  /* 0x01680000d004783b */ /* 0x000e620000000200 */
[----:B------:R-:W-:Y:S02]  /*9820*/  IADD3 R12, PT, PT, R250, 0x7f, -R186 ;  /* 0x0000007ffa0c7810 */ /* 0x000fe40007ffe8ba */
[----:B------:R-:W-:Y:S01]  /*9830*/  FFMA.FTZ R174, R13, -UR6, R174 ;  /* 0x800000060dae7c23 */ /* 0x000fe200080100ae */
[----:B------:R-:W-:-:S02]  /*9840*/  IADD3 R13, PT, PT, R198, 0x7f, -R186 ;  /* 0x0000007fc60d7810 */ /* 0x000fc40007ffe8ba */
[----:B------:R-:W-:Y:S02]  /*9850*/  IABS R12, R12 ;  /* 0x0000000c000c7213 */ /* 0x000fe40000000000 */
[----:B------:R-:W-:Y:S02]  /*9860*/  IABS R13, R13 ;  /* 0x0000000d000d7213 */ /* 0x000fe40000000000 */
[----:B------:R-:W-:Y:S02]  /*9870*/  I2FP.F32.S32 R12, R12 ;  /* 0x0000000c000c7245 */ /* 0x000fe40000201400 */
[----:B------:R-:W-:Y:S02]  /*9880*/  FSEL R187, R187, -INF , !P5 ;  /* 0xff800000bbbb7808 */ /* 0x000fe40006800000 */
[----:B------:R-:W-:Y:S01]  /*9890*/  ISETP.GT.AND P5, PT, R197, R14, PT ;  /* 0x0000000ec500720c */ /* 0x000fe20003fa4270 */
[----:B------:R-:W-:Y:S01]  /*98a0*/  FFMA.FTZ R12, R12, -UR6, R173 ;  /* 0x800000060c0c7c23 */ /* 0x000fe200080100ad */
[----:B------:R-:W-:Y:S01]  /*98b0*/  I2FP.F32.S32 R13, R13 ;  /* 0x0000000d000d7245 */ /* 0x000fe20000201400 */
[----:B------:R-:W-:Y:S01]  /*98c0*/  FFMA.FTZ R192, R192, -UR6, R168 ;  /* 0x80000006c0c07c23 */ /* 0x000fe200080100a8 */
[----:B------:R-:W-:-:S02]  /*98d0*/  FSEL R185, R174, -INF , !P6 ;  /* 0xff800000aeb97808 */ /* 0x000fc40007000000 */
[----:B------:R-:W-:Y:S01]  /*98e0*/  FSEL R196, R12, -INF , !P5 ;  /* 0xff8000000cc47808 */ /* 0x000fe20006800000 */
[----:B------:R-:W-:Y:S01]  /*98f0*/  VIADD R12, R184, 0xffffff88 ;  /* 0xffffff88b80c7836 */ /* 0x000fe20000000000 */
[----:B------:R-:W-:Y:S01]  /*9900*/  ISETP.GE.AND P6, PT, R14, R249, PT ;  /* 0x000000f90e00720c */ /* 0x000fe20003fc6270 */
[----:B------:R-:W-:Y:S01]  /*9910*/  FFMA.FTZ R168, R13, -UR6, R175 ;  /* 0x800000060da87c23 */ /* 0x000fe200080100af */
[----:B------:R-:W-:Y:S02]  /*9920*/  FSEL R185, R185, -INF , !P4 ;  /* 0xff800000b9b97808 */ /* 0x000fe40006000000 */
[----:B------:R-:W-:Y:S02]  /*9930*/  ISETP.GT.AND P4, PT, R172, R14, PT ;  /* 0x0000000eac00720c */ /* 0x000fe40003f84270 */
[----:B------:R-:W-:Y:S02]  /*9940*/  ISETP.GE.AND P5, PT, R14, R248, PT ;  /* 0x000000f80e00720c */ /* 0x000fe40003fa6270 */
[----:B------:R-:W-:-:S02]  /*9950*/  IADD3 R14, PT, PT, R198, 0x78, -R186 ;  /* 0x00000078c60e7810 */ /* 0x000fc40007ffe8ba */
[----:B------:R-:W-:Y:S02]  /*9960*/  FSEL R196, R196, -INF , !P6 ;  /* 0xff800000c4c47808 */ /* 0x000fe40007000000 */
[----:B------:R-:W-:Y:S02]  /*9970*/  ISETP.GT.AND P6, PT, R197, R12, PT ;  /* 0x0000000cc500720c */ /* 0x000fe40003fc4270 */
[----:B------:R-:W-:Y:S02]  /*9980*/  FSEL R168, R168, -INF , !P4 ;  /* 0xff800000a8a87808 */ /* 0x000fe40006000000 */
[----:B------:R-:W-:Y:S01]  /*9990*/  IABS R14, R14 ;  /* 0x0000000e000e7213 */ /* 0x000fe20000000000 */
[----:B-1----:R-:W-:Y:S01]  /*99a0*/  HMMA.16816.F32.BF16 R164, R188, R4, R164 ;  /* 0x00000004bca4723c */ /* 0x002fe200000418a4 */
[----:B------:R-:W-:Y:S02]  /*99b0*/  IADD3 R13, PT, PT, R250, 0x77, -R186 ;  /* 0x00000077fa0d7810 */ /* 0x000fe40007ffe8ba */
[----:B------:R-:W-:-:S02]  /*99c0*/  FSEL R168, R168, -INF , !P5 ;  /* 0xff800000a8a87808 */ /* 0x000fc40006800000 */
[----:B------:R-:W-:Y:S02]  /*99d0*/  FSEL R192, R192, -INF , !P6 ;  /* 0xff800000c0c07808 */ /* 0x000fe40007000000 */
[----:B------:R-:W-:Y:S01]  /*99e0*/  ISETP.GE.AND P4, PT, R12, R249, PT ;  /* 0x000000f90c00720c */ /* 0x000fe20003f86270 */
[----:B------:R-:W-:Y:S01]  /*99f0*/  HMMA.16816.F32.BF16 R32, R188, R6, R32 ;  /* 0x00000006bc20723c */ /* 0x000fe20000041820 */
[----:B------:R-:W-:Y:S02]  /*9a00*/  ISETP.GT.AND P5, PT, R172, R12, PT ;  /* 0x0000000cac00720c */ /* 0x000fe40003fa4270 */
[----:B------:R-:W-:Y:S02]  /*9a10*/  ISETP.GE.AND P6, PT, R12, R248, PT ;  /* 0x000000f80c00720c */ /* 0x000fe40003fc6270 */
[----:B------:R-:W-:Y:S02]  /*9a20*/  I2FP.F32.S32 R12, R14 ;  /* 0x0000000e000c7245 */ /* 0x000fe40000201400 */
[----:B------:R-:W-:-:S02]  /*9a30*/  IADD3 R5, PT, PT, R250, 0x70, -R186 ;  /* 0x00000070fa057810 */ /* 0x000fc40007ffe8ba */
[----:B------:R-:W-:Y:S01]  /*9a40*/  IABS R13, R13 ;  /* 0x0000000d000d7213 */ /* 0x000fe20000000000 */
[----:B------:R-:W-:Y:S01]  /*9a50*/  FFMA.FTZ R170, R12, -UR6, R170 ;  /* 0x800000060caa7c23 */ /* 0x000fe200080100aa */
[----:B------:R-:W-:Y:S01]  /*9a60*/  IADD3 R4, PT, PT, R198, 0x77, -R186 ;  /* 0x00000077c6047810 */ /* 0x000fe20007ffe8ba */
[----:B------:R-:W-:Y:S01]  /*9a70*/  VIADD R12, R184, 0xffffff89 ;  /* 0xffffff89b80c7836 */ /* 0x000fe20000000000 */
[----:B------:R-:W-:Y:S02]  /*9a80*/  IABS R5, R5 ;  /* 0x0000000500057213 */ /* 0x000fe40000000000 */
[----:B------:R-:W-:Y:S02]  /*9a90*/  I2FP.F32.S32 R13, R13 ;  /* 0x0000000d000d7245 */ /* 0x000fe40000201400 */
[----:B------:R-:W-:Y:S02]  /*9aa0*/  IABS R4, R4 ;  /* 0x0000000400047213 */ /* 0x000fe40000000000 */
[----:B------:R-:W-:Y:S01]  /*9ab0*/  I2FP.F32.S32 R5, R5 ;  /* 0x0000000500057245 */ /* 0x000fe20000201400 */
[----:B------:R-:W-:Y:S01]  /*9ac0*/  FFMA.FTZ R13, R13, -UR6, R169 ;  /* 0x800000060d0d7c23 */ /* 0x000fe200080100a9 */
[----:B------:R-:W-:-:S02]  /*9ad0*/  I2FP.F32.S32 R4, R4 ;  /* 0x0000000400047245 */ /* 0x000fc40000201400 */
[----:B------:R-:W-:Y:S01]  /*9ae0*/  FSEL R192, R192, -INF , !P4 ;  /* 0xff800000c0c07808 */ /* 0x000fe20006000000 */
[----:B------:R-:W-:Y:S01]  /*9af0*/  FFMA.FTZ R5, R5, -UR6, R164 ;  /* 0x8000000605057c23 */ /* 0x000fe200080100a4 */
[----:B------:R-:W-:Y:S01]  /*9b00*/  ISETP.GT.AND P4, PT, R197, R12, PT ;  /* 0x0000000cc500720c */ /* 0x000fe20003f84270 */
[----:B------:R-:W-:Y:S01]  /*9b10*/  FFMA.FTZ R164, R4, -UR6, R171 ;  /* 0x8000000604a47c23 */ /* 0x000fe200080100ab */
[----:B------:R-:W-:Y:S01]  /*9b20*/  FSEL R170, R170, -INF , !P5 ;  /* 0xff800000aaaa7808 */ /* 0x000fe20006800000 */
[----:B------:R-:W-:Y:S01]  /*9b30*/  VIADD R4, R184, 0xffffff90 ;  /* 0xffffff90b8047836 */ /* 0x000fe20000000000 */
[----:B------:R-:W-:Y:S02]  /*9b40*/  ISETP.GE.AND P5, PT, R12, R249, PT ;  /* 0x000000f90c00720c */ /* 0x000fe40003fa6270 */
[----:B------:R-:W-:Y:S02]  /*9b50*/  FSEL R193, R170, -INF , !P6 ;  /* 0xff800000aac17808 */ /* 0x000fe40007000000 */
        /* <DEDUP_REMOVED lines=11> */
[----:B------:R-:W1:Y:S01]  /*9c10*/  LDSM.16.M88.4 R4, [R208+0x17000] ;  /* 0x01700000d004783b */ /* 0x000e620000000200 */
[--C-:B------:R-:W-:Y:S02]  /*9c20*/  IADD3 R12, PT, PT, R198, 0x70, -R186.reuse ;  /* 0x00000070c60c7810 */ /* 0x100fe40007ffe8ba */
[----:B------:R-:W-:-:S02]  /*9c30*/  IADD3 R14, PT, PT, R250, 0x6f, -R186 ;  /* 0x0000006ffa0e7810 */ /* 0x000fc40007ffe8ba */
[----:B------:R-:W-:Y:S02]  /*9c40*/  IABS R12, R12 ;  /* 0x0000000c000c7213 */ /* 0x000fe40000000000 */
[----:B------:R-:W-:Y:S01]  /*9c50*/  IABS R13, R14 ;  /* 0x0000000e000d7213 */ /* 0x000fe20000000000 */
[----:B------:R-:W-:Y:S01]  /*9c60*/  VIADD R14, R184, 0xffffff91 ;  /* 0xffffff91b80e7836 */ /* 0x000fe20000000000 */
[----:B------:R-:W-:Y:S02]  /*9c70*/  I2FP.F32.S32 R12, R12 ;  /* 0x0000000c000c7245 */ /* 0x000fe40000201400 */
[----:B------:R-:W-:Y:S02]  /*9c80*/  I2FP.F32.S32 R13, R13 ;  /* 0x0000000d000d7245 */ /* 0x000fe40000201400 */
[----:B------:R-:W-:Y:S01]  /*9c90*/  IADD3 R15, PT, PT, R250, 0x68, -R186 ;  /* 0x00000068fa0f7810 */ /* 0x000fe20007ffe8ba */
[----:B------:R-:W-:Y:S01]  /*9ca0*/  FFMA.FTZ R166, R12, -UR6, R166 ;  /* 0x800000060ca67c23 */ /* 0x000fe200080100a6 */
[----:B------:R-:W-:Y:S01]  /*9cb0*/  IADD3 R12, PT, PT, R198, 0x6f, -R186 ;  /* 0x0000006fc60c7810 */ /* 0x000fe20007ffe8ba */
[----:B------:R-:W-:Y:S01]  /*9cc0*/  FFMA.FTZ R13, R13, -UR6, R165 ;  /* 0x800000060d0d7c23 */ /* 0x000fe200080100a5 */
[----:B------:R-:W-:-:S02]  /*9cd0*/  IABS R15, R15 ;  /* 0x0000000f000f7213 */ /* 0x000fc40000000000 */
[----:B------:R-:W-:Y:S02]  /*9ce0*/  IABS R12, R12 ;  /* 0x0000000c000c7213 */ /* 0x000fe40000000000 */
[----:B------:R-:W-:Y:S02]  /*9cf0*/  FSEL R194, R194, -INF , !P6 ;  /* 0xff800000c2c27808 */ /* 0x000fe40007000000 */
[----:B------:R-:W-:Y:S02]  /*9d00*/  I2FP.F32.S32 R12, R12 ;  /* 0x0000000c000c7245 */ /* 0x000fe40000201400 */
[----:B------:R-:W-:Y:S02]  /*9d10*/  ISETP.GT.AND P6, PT, R197, R14, PT ;  /* 0x0000000ec500720c */ /* 0x000fe40003fc4270 */
[----:B------:R-:W-:Y:S01]  /*9d20*/  FSEL R178, R166, -INF , !P4 ;  /* 0xff800000a6b27808 */ /* 0x000fe20006000000 */
[----:B------:R-:W-:Y:S01]  /*9d30*/  FFMA.FTZ R167, R12, -UR6, R167 ;  /* 0x800000060ca77c23 */ /* 0x000fe200080100a7 */
[----:B------:R-:W-:-:S02]  /*9d40*/  IADD3 R12, PT, PT, R198, 0x68, -R186 ;  /* 0x00000068c60c7810 */ /* 0x000fc40007ffe8ba */
[----:B------:R-:W-:Y:S02]  /*9d50*/  I2FP.F32.S32 R15, R15 ;  /* 0x0000000f000f7245 */ /* 0x000fe40000201400 */
[----:B------:R-:W-:Y:S02]  /*9d60*/  FSEL R178, R178, -INF , !P5 ;  /* 0xff800000b2b27808 */ /* 0x000fe40006800000 */
[----:B------:R-:W-:Y:S01]  /*9d70*/  FSEL R13, R13, -INF , !P6 ;  /* 0xff8000000d0d7808 */ /* 0x000fe20007000000 */
[----:B------:R-:W-:Y:S01]  /*9d80*/  FFMA.FTZ R32, R15, -UR6, R32 ;  /* 0x800000060f207c23 */ /* 0x000fe20008010020 */
[----:B------:R-:W-:Y:S02]  /*9d90*/  IABS R12, R12 ;  /* 0x0000000c000c7213 */ /* 0x000fe40000000000 */
[----:B------:R-:W-:Y:S01]  /*9da0*/  ISETP.GE.AND P4, PT, R14, R249, PT ;  /* 0x000000f90e00720c */ /* 0x000fe20003f86270 */
[----:B-1----:R-:W-:Y:S01]  /*9db0*/  HMMA.16816.F32.BF16 R28, R188, R4, R28 ;  /* 0x00000004bc1c723c */ /* 0x002fe2000004181c */
[----:B------:R-:W-:-:S02]  /*9dc0*/  ISETP.GT.AND P5, PT, R172, R14, PT ;  /* 0x0000000eac00720c */ /* 0x000fc40003fa4270 */
[----:B------:R-:W-:Y:S01]  /*9dd0*/  ISETP.GE.AND P6, PT, R14, R248, PT ;  /* 0x000000f80e00720c */ /* 0x000fe20003fc6270 */
[----:B------:R-:W-:Y:S01]  /*9de0*/  VIADD R14, R184, 0xffffff98 ;  /* 0xffffff98b80e7836 */ /* 0x000fe20000000000 */
[----:B------:R-:W-:Y:S02]  /*9df0*/  IADD3 R15, PT, PT, R250, 0x67, -R186 ;  /* 0x00000067fa0f7810 */ /* 0x000fe40007ffe8ba */
[----:B------:R-:W-:Y:S01]  /*9e00*/  I2FP.F32.S32 R12, R12 ;  /* 0x0000000c000c7245 */ /* 0x000fe20000201400 */
[----:B------:R-:W-:Y:S01]  /*9e10*/  HMMA.16816.F32.BF16 R24, R188, R6, R24 ;  /* 0x00000006bc18723c */ /* 0x000fe20000041818 */
[----:B------:R-:W-:Y:S01]  /*9e20*/  FSEL R179, R13, -INF , !P4 ;  /* 0xff8000000db37808 */ /* 0x000fe20006000000 */
[----:B------:R-:W-:Y:S01]  /*9e30*/  VIADD R7, R184, 0xffffffa1 ;  /* 0xffffffa1b8077836 */ /* 0x000fe20000000000 */
[----:B------:R-:W-:Y:S01]  /*9e40*/  ISETP.GT.AND P4, PT, R197, R14, PT ;  /* 0x0000000ec500720c */ /* 0x000fe20003f84270 */
[----:B------:R-:W-:Y:S01]  /*9e50*/  FFMA.FTZ R4, R12, -UR6, R34 ;  /* 0x800000060c047c23 */ /* 0x000fe20008010022 */
[----:B------:R-:W-:-:S02]  /*9e60*/  FSEL R176, R167, -INF , !P5 ;  /* 0xff800000a7b07808 */ /* 0x000fc40006800000 */
[----:B------:R-:W-:Y:S02]  /*9e70*/  IABS R13, R15 ;  /* 0x0000000f000d7213 */ /* 0x000fe40000000000 */
[----:B------:R-:W-:Y:S02]  /*9e80*/  IADD3 R12, PT, PT, R198, 0x67, -R186 ;  /* 0x00000067c60c7810 */ /* 0x000fe40007ffe8ba */
[----:B------:R-:W-:Y:S02]  /*9e90*/  FSEL R176, R176, -INF , !P6 ;  /* 0xff800000b0b07808 */ /* 0x000fe40007000000 */
[----:B------:R-:W-:Y:S01]  /*9ea0*/  FSEL R174, R32, -INF , !P4 ;  /* 0xff80000020ae7808 */ /* 0x000fe20006000000 */
[----:B------:R-:W-:Y:S01]  /*9eb0*/  VIADD R32, R184, 0xffffffa0 ;  /* 0xffffffa0b8207836 */ /* 0x000fe20000000000 */
[----:B------:R-:W-:Y:S02]  /*9ec0*/  ISETP.GE.AND P5, PT, R14, R249, PT ;  /* 0x000000f90e00720c */ /* 0x000fe40003fa6270 */
[----:B------:R-:W-:-:S02]  /*9ed0*/  ISETP.GT.AND P6, PT, R172, R14, PT ;  /* 0x0000000eac00720c */ /* 0x000fc40003fc4270 */
[----:B------:R-:W-:Y:S02]  /*9ee0*/  I2FP.F32.S32 R13, R13 ;  /* 0x0000000d000d7245 */ /* 0x000fe40000201400 */
[----:B------:R-:W-:Y:S01]  /*9ef0*/  ISETP.GE.AND P4, PT, R14, R248, PT ;  /* 0x000000f80e00720c */ /* 0x000fe20003f86270 */
[----:B------:R-:W-:Y:S01]  /*9f00*/  VIADD R14, R184, 0xffffff99 ;  /* 0xffffff99b80e7836 */ /* 0x000fe20000000000 */
[----:B------:R-:W-:Y:S01]  /*9f10*/  IADD3 R5, PT, PT, R198, 0x60, -R186 ;  /* 0x00000060c6057810 */ /* 0x000fe20007ffe8ba */
[----:B------:R-:W-:Y:S01]  /*9f20*/  FFMA.FTZ R13, R13, -UR6, R33 ;  /* 0x800000060d0d7c23 */ /* 0x000fe20008010021 */
[----:B------:R-:W-:Y:S02]  /*9f30*/  IABS R12, R12 ;  /* 0x0000000c000c7213 */ /* 0x000fe40000000000 */
[----:B------:R-:W-:Y:S02]  /*9f40*/  IABS R5, R5 ;  /* 0x0000000500057213 */ /* 0x000fe40000000000 */
[----:B------:R-:W-:-:S02]  /*9f50*/  FSEL R174, R174, -INF , !P5 ;  /* 0xff800000aeae7808 */ /* 0x000fc40006800000 */
[----:B------:R-:W-:Y:S02]  /*9f60*/  ISETP.GT.AND P5, PT, R197, R14, PT ;  /* 0x0000000ec500720c */ /* 0x000fe40003fa4270 */
[----:B------:R-:W-:Y:S02]  /*9f70*/  FSEL R4, R4, -INF , !P6 ;  /* 0xff80000004047808 */ /* 0x000fe40007000000 */
[----:B------:R-:W-:Y:S02]  /*9f80*/  I2FP.F32.S32 R12, R12 ;  /* 0x0000000c000c7245 */ /* 0x000fe40000201400 */
[----:B------:R-:W-:Y:S02]  /*9f90*/  I2FP.F32.S32 R5, R5 ;  /* 0x0000000500057245 */ /* 0x000fe40000201400 */
[----:B------:R-:W-:Y:S01]  /*9fa0*/  FSEL R4, R4, -INF , !P4 ;  /* 0xff80000004047808 */ /* 0x000fe20006000000 */
[----:B------:R-:W-:Y:S01]  /*9fb0*/  FFMA.FTZ R35, R12, -UR6, R35 ;  /* 0x800000060c237c23 */ /* 0x000fe20008010023 */
[----:B------:R-:W-:Y:S01]  /*9fc0*/  FSEL R175, R13, -INF , !P5 ;  /* 0xff8000000daf7808 */ /* 0x000fe20006800000 */
[----:B------:R-:W-:Y:S01]  /*9fd0*/  FFMA.FTZ R30, R5, -UR6, R30 ;  /* 0x80000006051e7c23 */ /* 0x000fe2000801001e */
[----:B------:R-:W-:-:S02]  /*9fe0*/  ISETP.GE.AND P6, PT, R14, R249, PT ;  /* 0x000000f90e00720c */ /* 0x000fc40003fc6270 */
[----:B------:R-:W-:Y:S02]  /*9ff0*/  ISETP.GT.AND P4, PT, R172, R14, PT ;  /* 0x0000000eac00720c */ /* 0x000fe40003f84270 */
[----:B------:R-:W-:Y:S02]  /*a000*/  ISETP.GE.AND P5, PT, R14, R248, PT ;  /* 0x000000f80e00720c */ /* 0x000fe40003fa6270 */
[----:B------:R-:W1:Y:S01]  /*a010*/  LDSM.16.M88.4 R12, [R208+0x17800] ;  /* 0x01780000d00c783b */ /* 0x000e620000000200 */
[----:B------:R-:W-:Y:S01]  /*a020*/  IADD3 R5, PT, PT, R250, 0x5f, -R186 ;  /* 0x0000005ffa057810 */ /* 0x000fe20007ffe8ba */
[----:B------:R-:W-:-:S04]  /*a030*/  DEPBAR.LE SB0, 0x0 ;  /* 0x000080000000791a */ /* 0x000fc80000000000 */
[----:B------:R-:W-:Y:S02]  /*a040*/  I2FP.F32.S32 R177, R177 ;  /* 0x000000b100b17245 */ /* 0x000fe40000201400 */
[----:B------:R-:W-:Y:S02]  /*a050*/  IABS R5, R5 ;  /* 0x0000000500057213 */ /* 0x000fe40000000000 */
[----:B------:R-:W-:Y:S01]  /*a060*/  FSEL R35, R35, -INF , !P4 ;  /* 0xff80000023237808 */ /* 0x000fe20006000000 */
[----:B------:R-:W-:Y:S01]  /*a070*/  FFMA.FTZ R177, R177, -UR6, R28 ;  /* 0x80000006b1b17c23 */ /* 0x000fe2000801001c */
[----:B------:R-:W-:Y:S01]  /*a080*/  BAR.SYNC.DEFER_BLOCKING 0x0 ;  /* 0x0000000000007b1d */ /* 0x000fe20000010000 */
[----:B------:R-:W-:Y:S01]  /*a090*/  IMAD.MOV.U32 R28, RZ, RZ, R5 ;  /* 0x000000ffff1c7224 */ /* 0x000fe200078e0005 */
[----:B------:R-:W-:Y:S02]  /*a0a0*/  FSEL R5, R35, -INF , !P5 ;  /* 0xff80000023057808 */ /* 0x000fe40006800000 */
[----:B------:R-:W-:-:S02]  /*a0b0*/  ISETP.GT.AND P5, PT, R172, R32, PT ;  /* 0x00000020ac00720c */ /* 0x000fc40003fa4270 */
[----:B------:R-:W-:Y:S02]  /*a0c0*/  I2FP.F32.S32 R28, R28 ;  /* 0x0000001c001c7245 */ /* 0x000fe40000201400 */
[C---:B------:R-:W-:Y:S02]  /*a0d0*/  ISETP.GT.AND P4, PT, R197.reuse, R32, PT ;  /* 0x00000020c500720c */ /* 0x040fe40003f84270 */
[----:B------:R-:W-:Y:S01]  /*a0e0*/  FSEL R6, R30, -INF , !P5 ;  /* 0xff8000001e067808 */ /* 0x000fe20006800000 */
[----:B------:R-:W-:Y:S01]  /*a0f0*/  FFMA.FTZ R29, R28, -UR6, R29 ;  /* 0x800000061c1d7c23 */ /* 0x000fe2000801001d */
[----:B------:R-:W-:Y:S02]  /*a100*/  ISETP.GT.AND P5, PT, R197, R7, PT ;  /* 0x00000007c500720c */ /* 0x000fe40003fa4270 */
[----:B------:R-:W-:Y:S02]  /*a110*/  FSEL R175, R175, -INF , !P6 ;  /* 0xff800000afaf7808 */ /* 0x000fe40007000000 */
[----:B------:R-:W-:-:S02]  /*a120*/  FSEL R177, R177, -INF , !P4 ;  /* 0xff800000b1b17808 */ /* 0x000fc40006000000 */
[C---:B------:R-:W-:Y:S02]  /*a130*/  ISETP.GE.AND P6, PT, R32.reuse, R249, PT ;  /* 0x000000f92000720c */ /* 0x040fe40003fc6270 */
[----:B------:R-:W-:Y:S02]  /*a140*/  ISETP.GE.AND P4, PT, R32, R248, PT ;  /* 0x000000f82000720c */ /* 0x000fe40003f86270 */
[----:B------:R-:W-:Y:S02]  /*a150*/  FSEL R30, R29, -INF , !P5 ;  /* 0xff8000001d1e7808 */ /* 0x000fe40006800000 */
[--C-:B------:R-:W-:Y:S02]  /*a160*/  IADD3 R28, PT, PT, R198, 0x5f, -R186.reuse ;  /* 0x0000005fc61c7810 */ /* 0x100fe40007ffe8ba */
[----:B------:R-:W-:Y:S02]  /*a170*/  IADD3 R29, PT, PT, R250, 0x58, -R186 ;  /* 0x00000058fa1d7810 */ /* 0x000fe40007ffe8ba */
[----:B------:R-:W-:Y:S01]  /*a180*/  FSEL R177, R177, -INF , !P6 ;  /* 0xff800000b1b17808 */ /* 0x000fe20007000000 */
[----:B-1----:R-:W-:Y:S01]  /*a190*/  HMMA.16816.F32.BF16 R20, R188, R12, R20 ;  /* 0x0000000cbc14723c */ /* 0x002fe20000041814 */
[----:B------:R-:W-:-:S02]  /*a1a0*/  FSEL R6, R6, -INF , !P4 ;  /* 0xff80000006067808 */ /* 0x000fc40006000000 */
[C---:B------:R-:W-:Y:S02]  /*a1b0*/  ISETP.GE.AND P6, PT, R7.reuse, R249, PT ;  /* 0x000000f90700720c */ /* 0x040fe40003fc6270 */
[----:B------:R-:W-:Y:S02]  /*a1c0*/  ISETP.GT.AND P4, PT, R172, R7, PT ;  /* 0x00000007ac00720c */ /* 0x000fe40003f84270 */
[----:B------:R-:W-:Y:S01]  /*a1d0*/  ISETP.GE.AND P5, PT, R7, R248, PT ;  /* 0x000000f80700720c */ /* 0x000fe20003fa6270 */
[----:B------:R-:W-:Y:S01]  /*a1e0*/  HMMA.16816.F32.BF16 R16, R188, R14, R16 ;  /* 0x0000000ebc10723c */ /* 0x000fe20000041810 */
[----:B------:R-:W-:Y:S01]  /*a1f0*/  IADD3 R7, PT, PT, R198, 0x58, -R186 ;  /* 0x00000058c6077810 */ /* 0x000fe20007ffe8ba */
[----:B------:R-:W-:Y:S01]  /*a200*/  VIADD R14, R184, 0xffffffa9 ;  /* 0xffffffa9b80e7836 */ /* 0x000fe20000000000 */
[----:B------:R-:W-:Y:S02]  /*a210*/  IABS R28, R28 ;  /* 0x0000001c001c7213 */ /* 0x000fe40000000000 */
[----:B------:R-:W-:-:S02]  /*a220*/  IABS R29, R29 ;  /* 0x0000001d001d7213 */ /* 0x000fc40000000000 */
[----:B------:R-:W-:Y:S02]  /*a230*/  IABS R7, R7 ;  /* 0x0000000700077213 */ /* 0x000fe40000000000 */
[----:B------:R-:W-:Y:S02]  /*a240*/  I2FP.F32.S32 R28, R28 ;  /* 0x0000001c001c7245 */ /* 0x000fe40000201400 */
[----:B------:R-:W-:Y:S02]  /*a250*/  I2FP.F32.S32 R29, R29 ;  /* 0x0000001d001d7245 */ /* 0x000fe40000201400 */
[----:B------:R-:W-:Y:S01]  /*a260*/  I2FP.F32.S32 R7, R7 ;  /* 0x0000000700077245 */ /* 0x000fe20000201400 */
[----:B------:R-:W-:Y:S01]  /*a270*/  FFMA.FTZ R28, R28, -UR6, R31 ;  /* 0x800000061c1c7c23 */ /* 0x000fe2000801001f */
[----:B------:R-:W-:Y:S01]  /*a280*/  IADD3 R12, PT, PT, R250, 0x57, -R186 ;  /* 0x00000057fa0c7810 */ /* 0x000fe20007ffe8ba */
[----:B------:R-:W-:Y:S01]  /*a290*/  FFMA.FTZ R24, R29, -UR6, R24 ;  /* 0x800000061d187c23 */ /* 0x000fe20008010018 */
[----:B------:R-:W-:-:S02]  /*a2a0*/  VIADD R29, R184, 0xffffffa8 ;  /* 0xffffffa8b81d7836 */ /* 0x000fc40000000000 */
[----:B------:R-:W-:Y:S01]  /*a2b0*/  FFMA.FTZ R26, R7, -UR6, R26 ;  /* 0x80000006071a7c23 */ /* 0x000fe2000801001a */
[----:B------:R-:W-:Y:S02]  /*a2c0*/  IABS R12, R12 ;  /* 0x0000000c000c7213 */ /* 0x000fe40000000000 */
[----:B------:R-:W-:Y:S02]  /*a2d0*/  FSEL R7, R28, -INF , !P4 ;  /* 0xff8000001c077808 */ /* 0x000fe40006000000 */
[----:B------:R-:W-:Y:S02]  /*a2e0*/  ISETP.GT.AND P4, PT, R197, R29, PT ;  /* 0x0000001dc500720c */ /* 0x000fe40003f84270 */
[----:B------:R-:W-:Y:S02]  /*a2f0*/  FSEL R13, R30, -INF , !P6 ;  /* 0xff8000001e0d7808 */ /* 0x000fe40007000000 */
[----:B------:R-:W-:Y:S02]  /*a300*/  I2FP.F32.S32 R12, R12 ;  /* 0x0000000c000c7245 */ /* 0x000fe40000201400 */
[----:B------:R-:W-:-:S02]  /*a310*/  ISETP.GE.AND P6, PT, R29, R249, PT ;  /* 0x000000f91d00720c */ /* 0x000fc40003fc6270 */
[----:B------:R-:W-:Y:S01]  /*a320*/  FSEL R24, R24, -INF , !P4 ;  /* 0xff80000018187808 */ /* 0x000fe20006000000 */
[----:B------:R-:W-:Y:S01]  /*a330*/  FFMA.FTZ R30, R12, -UR6, R25 ;  /* 0x800000060c1e7c23 */ /* 0x000fe20008010019 */
[--C-:B------:R-:W-:Y:S02]  /*a340*/  IADD3 R25, PT, PT, R250, 0x48, -R186.reuse ;  /* 0x00000048fa197810 */ /* 0x100fe40007ffe8ba */
[----:B------:R-:W-:Y:S02]  /*a350*/  FSEL R215, R24, -INF , !P6 ;  /* 0xff80000018d77808 */ /* 0x000fe40007000000 */
[----:B------:R-:W-:Y:S02]  /*a360*/  IADD3 R24, PT, PT, R198, 0x57, -R186 ;  /* 0x00000057c6187810 */ /* 0x000fe40007ffe8ba */
[----:B------:R-:W-:Y:S02]  /*a370*/  FSEL R7, R7, -INF , !P5 ;  /* 0xff80000007077808 */ /* 0x000fe40006800000 */
[----:B------:R-:W-:-:S02]  /*a380*/  ISETP.GT.AND P5, PT, R172, R29, PT ;  /* 0x0000001dac00720c */ /* 0x000fc40003fa4270 */
[C-C-:B------:R-:W-:Y:S02]  /*a390*/  IADD3 R15, PT, PT, R250.reuse, 0x4f, -R186.reuse ;  /* 0x0000004ffa0f7810 */ /* 0x140fe40007ffe8ba */
[----:B------:R-:W-:Y:S02]  /*a3a0*/  IABS R25, R25 ;  /* 0x0000001900197213 */ /* 0x000fe40000000000 */
[----:B------:R-:W-:Y:S02]  /*a3b0*/  IABS R24, R24 ;  /* 0x0000001800187213 */ /* 0x000fe40000000000 */
[----:B------:R-:W-:Y:S02]  /*a3c0*/  IADD3 R28, PT, PT, R250, 0x50, -R186 ;  /* 0x00000050fa1c7810 */ /* 0x000fe40007ffe8ba */
[----:B------:R-:W-:Y:S02]  /*a3d0*/  ISETP.GE.AND P4, PT, R29, R248, PT ;  /* 0x000000f81d00720c */ /* 0x000fe40003f86270 */
[----:B------:R-:W-:-:S02]  /*a3e0*/  FSEL R12, R26, -INF , !P5 ;  /* 0xff8000001a0c7808 */ /* 0x000fc40006800000 */
[----:B------:R-:W-:Y:S02]  /*a3f0*/  ISETP.GT.AND P6, PT, R197, R14, PT ;  /* 0x0000000ec500720c */ /* 0x000fe40003fc4270 */
[----:B------:R-:W-:Y:S02]  /*a400*/  IABS R15, R15 ;  /* 0x0000000f000f7213 */ /* 0x000fe40000000000 */
[----:B------:R-:W-:Y:S02]  /*a410*/  I2FP.F32.S32 R25, R25 ;  /* 0x0000001900197245 */ /* 0x000fe40000201400 */
[----:B------:R-:W-:Y:S02]  /*a420*/  I2FP.F32.S32 R24, R24 ;  /* 0x0000001800187245 */ /* 0x000fe40000201400 */
[----:B------:R-:W-:Y:S02]  /*a430*/  IABS R28, R28 ;  /* 0x0000001c001c7213 */ /* 0x000fe40000000000 */
[----:B------:R-:W-:Y:S01]  /*a440*/  FSEL R12, R12, -INF , !P4 ;  /* 0xff8000000c0c7808 */ /* 0x000fe20006000000 */
[----:B------:R-:W-:Y:S01]  /*a450*/  FFMA.FTZ R27, R24, -UR6, R27 ;  /* 0x80000006181b7c23 */ /* 0x000fe2000801001b */
[----:B------:R-:W-:Y:S01]  /*a460*/  FSEL R30, R30, -INF , !P6 ;  /* 0xff8000001e1e7808 */ /* 0x000fe20007000000 */
[----:B------:R-:W-:Y:S01]  /*a470*/  VIADD R24, R184, 0xffffffb0 ;  /* 0xffffffb0b8187836 */ /* 0x000fe20000000000 */
[----:B------:R-:W-:-:S02]  /*a480*/  ISETP.GE.AND P5, PT, R14, R249, PT ;  /* 0x000000f90e00720c */ /* 0x000fc40003fa6270 */
[----:B------:R-:W-:Y:S02]  /*a490*/  ISETP.GT.AND P4, PT, R172, R14, PT ;  /* 0x0000000eac00720c */ /* 0x000fe40003f84270 */
[----:B------:R-:W-:Y:S02]  /*a4a0*/  I2FP.F32.S32 R15, R15 ;  /* 0x0000000f000f7245 */ /* 0x000fe40000201400 */
[----:B------:R-:W-:Y:S01]  /*a4b0*/  ISETP.GE.AND P6, PT, R14, R248, PT ;  /* 0x000000f80e00720c */ /* 0x000fe20003fc6270 */
[----:B------:R-:W-:Y:S01]  /*a4c0*/  FFMA.FTZ R14, R25, -UR6, R16 ;  /* 0x80000006190e7c23 */ /* 0x000fe20008010010 */
[----:B------:R-:W-:Y:S01]  /*a4d0*/  I2FP.F32.S32 R28, R28 ;  /* 0x0000001c001c7245 */ /* 0x000fe20000201400 */
[----:B------:R-:W-:Y:S01]  /*a4e0*/  FFMA.FTZ R15, R15, -UR6, R21 ;  /* 0x800000060f0f7c23 */ /* 0x000fe20008010015 */
[--C-:B------:R-:W-:Y:S01]  /*a4f0*/  IADD3 R26, PT, PT, R198, 0x50, -R186.reuse ;  /* 0x00000050c61a7810 */ /* 0x100fe20007ffe8ba */
[----:B------:R-:W-:Y:S01]  /*a500*/  VIADD R16, R184, 0xffffffb8 ;  /* 0xffffffb8b8107836 */ /* 0x000fe20000000000 */
[----:B------:R-:W-:Y:S01]  /*a510*/  IADD3 R25, PT, PT, R198, 0x4f, -R186 ;  /* 0x0000004fc6197810 */ /* 0x000fe20007ffe8ba */
[----:B------:R-:W-:Y:S01]  /*a520*/  FFMA.FTZ R28, R28, -UR6, R20 ;  /* 0x800000061c1c7c23 */ /* 0x000fe20008010014 */
[--C-:B------:R-:W-:Y:S01]  /*a530*/  IADD3 R34, PT, PT, R198, 0x48, -R186.reuse ;  /* 0x00000048c6227810 */ /* 0x100fe20007ffe8ba */
[----:B------:R-:W-:Y:S01]  /*a540*/  VIADD R20, R184, 0xffffffb1 ;  /* 0xffffffb1b8147836 */ /* 0x000fe20000000000 */
[--C-:B------:R-:W-:Y:S01]  /*a550*/  IADD3 R29, PT, PT, R198, 0x47, -R186.reuse ;  /* 0x00000047c61d7810 */ /* 0x100fe20007ffe8ba */
[----:B------:R-:W-:Y:S01]  /*a560*/  VIADD R184, R184, 0xffffffb9 ;  /* 0xffffffb9b8b87836 */ /* 0x000fe20000000000 */
[----:B------:R-:W-:-:S02]  /*a570*/  IADD3 R186, PT, PT, R250, 0x47, -R186 ;  /* 0x00000047faba7810 */ /* 0x000fc40007ffe8ba */
[----:B------:R-:W-:Y:S02]  /*a580*/  FSEL R21, R30, -INF , !P5 ;  /* 0xff8000001e157808 */ /* 0x000fe40006800000 */
[----:B------:R-:W-:Y:S02]  /*a590*/  ISETP.GT.AND P5, PT, R197, R24, PT ;  /* 0x00000018c500720c */ /* 0x000fe40003fa4270 */
[----:B------:R-:W-:Y:S02]  /*a5a0*/  IABS R186, R186 ;  /* 0x000000ba00ba7213 */ /* 0x000fe40000000000 */
[----:B------:R-:W-:Y:S02]  /*a5b0*/  FSEL R233, R28, -INF , !P5 ;  /* 0xff8000001ce97808 */ /* 0x000fe40006800000 */
[----:B------:R-:W-:Y:S01]  /*a5c0*/  FSEL R173, R27, -INF , !P4 ;  /* 0xff8000001bad7808 */ /* 0x000fe20006000000 */
[----:B------:R-:W-:Y:S01]  /*a5d0*/  IMAD.MOV.U32 R28, RZ, RZ, R186 ;  /* 0x000000ffff1c7224 */ /* 0x000fe200078e00ba */
[----:B------:R-:W-:-:S02]  /*a5e0*/  ISETP.GE.AND P4, PT, R24, R249, PT ;  /* 0x000000f91800720c */ /* 0x000fc40003f86270 */
[----:B------:R-:W-:Y:S02]  /*a5f0*/  ISETP.GT.AND P5, PT, R197, R20, PT ;  /* 0x00000014c500720c */ /* 0x000fe40003fa4270 */
[----:B------:R-:W-:Y:S02]  /*a600*/  FMNMX3.FTZ R27, R2, R187, R196, !PT ;  /* 0x000000bb021b7276 */ /* 0x000fe400078100c4 */
[----:B------:R-:W-:Y:S02]  /*a610*/  FSEL R233, R233, -INF , !P4 ;  /* 0xff800000e9e97808 */ /* 0x000fe40006000000 */
[----:B------:R-:W-:Y:S02]  /*a620*/  I2FP.F32.S32 R28, R28 ;  /* 0x0000001c001c7245 */ /* 0x000fe40000201400 */
[----:B------:R-:W-:Y:S02]  /*a630*/  ISETP.GE.AND P4, PT, R20, R249, PT ;  /* 0x000000f91400720c */ /* 0x000fe40003f86270 */
[----:B------:R-:W-:Y:S01]  /*a640*/  FSEL R15, R15, -INF , !P5 ;  /* 0xff8000000f0f7808 */ /* 0x000fe20006800000 */
[----:B------:R-:W-:Y:S01]  /*a650*/  FFMA.FTZ R17, R28, -UR6, R17 ;  /* 0x800000061c117c23 */ /* 0x000fe20008010011 */
[----:B------:R-:W-:-:S02]  /*a660*/  FMNMX3.FTZ R27, R27, R192, R195, !PT ;  /* 0x000000c01b1b7276 */ /* 0x000fc400078100c3 */
[----:B------:R-:W-:Y:S02]  /*a670*/  ISETP.GT.AND P5, PT, R197, R16, PT ;  /* 0x00000010c500720c */ /* 0x000fe40003fa4270 */
[----:B------:R-:W-:Y:S02]  /*a680*/  FSEL R15, R15, -INF , !P4 ;  /* 0xff8000000f0f7808 */ /* 0x000fe40006000000 */
[----:B------:R-:W-:Y:S02]  /*a690*/  ISETP.GT.AND P4, PT, R197, R184, PT ;  /* 0x000000b8c500720c */ /* 0x000fe40003f84270 */
[----:B------:R-:W-:Y:S02]  /*a6a0*/  FMNMX3.FTZ R27, R27, R194, R179, !PT ;  /* 0x000000c21b1b7276 */ /* 0x000fe400078100b3 */
[----:B------:R-:W-:Y:S02]  /*a6b0*/  FSEL R191, R14, -INF , !P5 ;  /* 0xff8000000ebf7808 */ /* 0x000fe40006800000 */
[----:B------:R-:W-:-:S02]  /*a6c0*/  FSEL R14, R17, -INF , !P4 ;  /* 0xff800000110e7808 */ /* 0x000fc40006000000 */
[----:B------:R-:W-:Y:S02]  /*a6d0*/  FMNMX3.FTZ R17, R27, R174, R175, !PT ;  /* 0x000000ae1b117276 */ /* 0x000fe400078100af */
[----:B------:R-:W-:Y:S02]  /*a6e0*/  IABS R26, R26 ;  /* 0x0000001a001a7213 */ /* 0x000fe40000000000 */
[----:B------:R-:W-:Y:S02]  /*a6f0*/  ISETP.GE.AND P4, PT, R16, R249, PT ;  /* 0x000000f91000720c */ /* 0x000fe40003f86270 */
[----:B------:R-:W-:Y:S01]  /*a700*/  FMNMX3.FTZ R17, R17, R177, R13, !PT ;  /* 0x000000b111117276 */ /* 0x000fe2000781000d */
[----:B------:R-:W-:Y:S01]  /*a710*/  IMAD.MOV.U32 R222, RZ, RZ, R26 ;  /* 0x000000ffffde7224 */ /* 0x000fe200078e001a */
[----:B------:R-:W-:Y:S02]  /*a720*/  IABS R25, R25 ;  /* 0x0000001900197213 */ /* 0x000fe40000000000 */
[----:B------:R-:W-:-:S02]  /*a730*/  FSEL R191, R191, -INF , !P4 ;  /* 0xff800000bfbf7808 */ /* 0x000fc40006000000 */
[----:B------:R-:W-:Y:S01]  /*a740*/  ISETP.GE.AND P4, PT, R184, R249, PT ;  /* 0x000000f9b800720c */ /* 0x000fe20003f86270 */
[----:B------:R-:W-:Y:S01]  /*a750*/  IMAD.MOV.U32 R189, RZ, RZ, R25 ;  /* 0x000000ffffbd7224 */ /* 0x000fe200078e0019 */
[----:B------:R-:W-:Y:S02]  /*a760*/  FMNMX3.FTZ R17, R17, R215, R21, !PT ;  /* 0x000000d711117276 */ /* 0x000fe40007810015 */
[----:B------:R-:W-:Y:S02]  /*a770*/  ISETP.GT.AND P5, PT, R172, R24, PT ;  /* 0x00000018ac00720c */ /* 0x000fe40003fa4270 */
[----:B------:R-:W-:Y:S02]  /*a780*/  I2FP.F32.S32 R222, R222 ;  /* 0x000000de00de7245 */ /* 0x000fe40000201400 */
[----:B------:R-:W-:Y:S02]  /*a790*/  FSEL R14, R14, -INF , !P4 ;  /* 0xff8000000e0e7808 */ /* 0x000fe40006000000 */
[----:B------:R-:W-:Y:S01]  /*a7a0*/  FMNMX3.FTZ R35, R17, R233, R15, !PT ;  /* 0x000000e911237276 */ /* 0x000fe2000781000f */
[----:B------:R-:W-:Y:S06]  /*a7b0*/  BRA.U !UP1, `(.L_x_2259) ;  /* 0x0000000109ec7547 */ /* 0x000fec000b800000 */
[----:B------:R-:W2:Y:S04]  /*a7c0*/  LDL R240, [R1+0x4] ;  /* 0x0000040001f07983 */ /* 0x000ea80000100800 */
[----:B------:R-:W3:Y:S01]  /*a7d0*/  LDL R241, [R1] ;  /* 0x0000000001f17983 */ /* 0x000ee20000100800 */
        /* <DEDUP_REMOVED lines=10> */
[----:B------:R-:W-:Y:S01]  /*a880*/  IMAD.U32 R25, RZ, RZ, UR15 ;  /* 0x0000000fff197e24 */ /* 0x000fe2000f8e00ff */
[----:B--2---:R-:W-:-:S04]  /*a890*/  LEA R26, P4, R30, R240, 0x7 ;  /* 0x000000f01e1a7211 */ /* 0x004fc800078838ff */
[-C--:B---3--:R-:W-:Y:S02]  /*a8a0*/  LEA.HI.X R27, R30, R241.reuse, R17, 0x7, P4 ;  /* 0x000000f11e1b7211 */ /* 0x088fe400020f3c11 */
        /* <DEDUP_REMOVED lines=44> */
.L_x_2259:
[----:B------:R-:W2:Y:S04]  /*ab70*/  LDL.64 R246, [R1+0x20] ;  /* 0x0000200001f67983 */ /* 0x000ea80000100a00 */
[----:B------:R-:W3:Y:S04]  /*ab80*/  LDL.64 R238, [R1+0x10] ;  /* 0x0000100001ee7983 */ /* 0x000ee80000100a00 */
[----:B------:R-:W4:Y:S01]  /*ab90*/  LDL.64 R240, [R1+0x18] ;  /* 0x0000180001f07983 */ /* 0x000f220000100a00 */
[----:B------:R-:W-:Y:S01]  /*aba0*/  FMNMX3.FTZ R35, R35, R191, R14, !PT ;  /* 0x000000bf23237276 */ /* 0x000fe2000781000e */
[----:B------:R-:W5:Y:S04]  /*abb0*/  S2R R242, SR_CTAID.X ;  /* 0x0000000000f27919 */ /* 0x000f680000002500 */
[----:B------:R-:W1:Y:S01]  /*abc0*/  SHFL.BFLY PT, R28, R35, 0x2, 0x1f ;  /* 0x0c401f00231c7f89 */ /* 0x000e6200000e0000 */
[----:B------:R-:W-:Y:S01]  /*abd0*/  FMNMX3.FTZ R165, R0, R185, R168, !PT ;  /* 0x000000b900a57276 */ /* 0x000fe200078100a8 */
[----:B------:R-:W-:Y:S01]  /*abe0*/  FFMA.FTZ R222, R222, -UR6, R22 ;  /* 0x80000006dede7c23 */ /* 0x000fe20008010016 */
[----:B------:R-:W-:-:S02]  /*abf0*/  IABS R34, R34 ;  /* 0x0000002200227213 */ /* 0x000fc40000000000 */
[----:B------:R-:W-:Y:S02]  /*ac00*/  I2FP.F32.S32 R189, R189 ;  /* 0x000000bd00bd7245 */ /* 0x000fe40000201400 */
[----:B------:R-:W-:Y:S02]  /*ac10*/  FMNMX3.FTZ R165, R165, R193, R164, !PT ;  /* 0x000000c1a5a57276 */ /* 0x000fe400078100a4 */
[----:B------:R-:W-:Y:S02]  /*ac20*/  IABS R29, R29 ;  /* 0x0000001d001d7213 */ /* 0x000fe40000000000 */
[----:B------:R-:W-:Y:S02]  /*ac30*/  I2FP.F32.S32 R34, R34 ;  /* 0x0000002200227245 */ /* 0x000fe40000201400 */
[----:B------:R-:W-:Y:S02]  /*ac40*/  ISETP.GE.AND P4, PT, R24, R248, PT ;  /* 0x000000f81800720c */ /* 0x000fe40003f86270 */
[----:B------:R-:W-:Y:S01]  /*ac50*/  FSEL R222, R222, -INF , !P5 ;  /* 0xff800000dede7808 */ /* 0x000fe20006800000 */
[----:B------:R-:W-:Y:S01]  /*ac60*/  FFMA.FTZ R189, R189, -UR6, R23 ;  /* 0x80000006bdbd7c23 */ /* 0x000fe20008010017 */
[----:B------:R-:W-:Y:S01]  /*ac70*/  FMNMX3.FTZ R165, R165, R178, R176, !PT ;  /* 0x000000b2a5a57276 */ /* 0x000fe200078100b0 */
[----:B------:R-:W-:Y:S01]  /*ac80*/  FFMA.FTZ R34, R34, -UR6, R18 ;  /* 0x8000000622227c23 */ /* 0x000fe20008010012 */
[----:B------:R-:W-:-:S02]  /*ac90*/  FSEL R173, R173, -INF , !P6 ;  /* 0xff800000adad7808 */ /* 0x000fc40007000000 */
[----:B------:R-:W-:Y:S02]  /*aca0*/  I2FP.F32.S32 R29, R29 ;  /* 0x0000001d001d7245 */ /* 0x000fe40000201400 */
[----:B------:R-:W-:Y:S02]  /*acb0*/  ISETP.GT.AND P6, PT, R172, R20, PT ;  /* 0x00000014ac00720c */ /* 0x000fe40003fc4270 */
[----:B------:R-:W-:Y:S02]  /*acc0*/  FSEL R222, R222, -INF , !P4 ;  /* 0xff800000dede7808 */ /* 0x000fe40006000000 */
[----:B------:R-:W-:Y:S02]  /*acd0*/  ISETP.GT.AND P4, PT, R172, R16, PT ;  /* 0x00000010ac00720c */ /* 0x000fe40003f84270 */
[----:B------:R-:W-:Y:S01]  /*ace0*/  FMNMX3.FTZ R165, R165, R4, R5, !PT ;  /* 0x00000004a5a57276 */ /* 0x000fe20007810005 */
[----:B------:R-:W-:Y:S01]  /*acf0*/  FFMA.FTZ R29, R29, -UR6, R19 ;  /* 0x800000061d1d7c23 */ /* 0x000fe20008010013 */
[----:B------:R-:W-:Y:S01]  /*ad00*/  FSEL R189, R189, -INF , !P6 ;  /* 0xff800000bdbd7808 */ /* 0x000fe20007000000 */
[----:B------:R-:W-:Y:S01]  /*ad10*/  ULEA UR15, UR25, 0xfffffffc, 0x1 ;  /* 0xfffffffc190f7891 */ /* 0x000fe2000f8e08ff */
[----:B-1----:R-:W-:Y:S01]  /*ad20*/  FMNMX.FTZ R35, R35, R28, !PT ;  /* 0x0000001c23237209 */ /* 0x002fe20007810000 */
[----:B------:R-:W-:Y:S01]  /*ad30*/  IMAD.U32 R28, RZ, RZ, UR39 ;  /* 0x00000027ff1c7e24 */ /* 0x000fe2000f8e00ff */
[----:B------:R-:W-:-:S02]  /*ad40*/  ISETP.GE.AND P5, PT, R20, R248, PT ;  /* 0x000000f81400720c */ /* 0x000fc40003fa6270 */
[----:B------:R-:W-:Y:S02]  /*ad50*/  ISETP.GT.AND P6, PT, R172, R184, PT ;  /* 0x000000b8ac00720c */ /* 0x000fe40003fc4270 */
[----:B------:R-:W-:Y:S02]  /*ad60*/  FSEL R221, R34, -INF , !P4 ;  /* 0xff80000022dd7808 */ /* 0x000fe40006000000 */
[----:B------:R-:W-:Y:S02]  /*ad70*/  FMNMX3.FTZ R34, R165, R6, R7, !PT ;  /* 0x00000006a5227276 */ /* 0x000fe40007810007 */
[----:B------:R-:W-:Y:S02]  /*ad80*/  SHF.R.U32.HI R244, RZ, 0x5, R207 ;  /* 0x00000005fff47819 */ /* 0x000fe400000116cf */
[----:B------:R-:W-:Y:S02]  /*ad90*/  FSEL R189, R189, -INF , !P5 ;  /* 0xff800000bdbd7808 */ /* 0x000fe40006800000 */
[----:B------:R-:W-:Y:S01]  /*ada0*/  FSEL R204, R29, -INF , !P6 ;  /* 0xff8000001dcc7808 */ /* 0x000fe20007000000 */
[----:B-----5:R-:W-:Y:S01]  /*adb0*/  IMAD R242, R242, 0x8, R244 ;  /* 0x00000008f2f27824 */ /* 0x020fe200078e02f4 */
[-C--:B------:R-:W-:Y:S01]  /*adc0*/  ISETP.GE.AND P5, PT, R16, R248.reuse, PT ;  /* 0x000000f81000720c */ /* 0x080fe20003fa6270 */
[----:B------:R-:W1:Y:S01]  /*add0*/  SHFL.BFLY PT, R29, R35, 0x1, 0x1f ;  /* 0x0c201f00231d7f89 */ /* 0x000e6200000e0000 */
[----:B------:R-:W-:-:S02]  /*ade0*/  ISETP.GE.AND P4, PT, R184, R248, PT ;  /* 0x000000f8b800720c */ /* 0x000fc40003f86270 */
[----:B------:R-:W-:Y:S01]  /*adf0*/  FMNMX3.FTZ R34, R34, R12, R173, !PT ;  /* 0x0000000c22227276 */ /* 0x000fe200078100ad */
[----:B------:R-:W-:Y:S01]  /*ae00*/  IMAD.WIDE.U32 R242, R242, -0x326172a9, RZ ;  /* 0xcd9e8d57f2f27825 */ /* 0x000fe200078e00ff */
[----:B------:R-:W-:Y:S01]  /*ae10*/  FSEL R221, R221, -INF , !P5 ;  /* 0xff800000dddd7808 */ /* 0x000fe20006800000 */
[----:B------:R-:W-:Y:S01]  /*ae20*/  UIADD3 UR17, UPT, UPT, UR39, 0x76cf5d0a, URZ ;  /* 0x76cf5d0a27117890 */ /* 0x000fe2000fffe0ff */
[----:B------:R-:W-:Y:S01]  /*ae30*/  FSEL R204, R204, -INF , !P4 ;  /* 0xff800000cccc7808 */ /* 0x000fe20006000000 */
[----:B------:R-:W-:Y:S01]  /*ae40*/  UIADD3 UR19, UPT, UPT, UR39, 0x32370b8f, URZ ;  /* 0x32370b8f27137890 */ /* 0x000fe2000fffe0ff */
[----:B------:R-:W-:Y:S01]  /*ae50*/  FMNMX3.FTZ R34, R34, R222, R189, !PT ;  /* 0x000000de22227276 */ /* 0x000fe200078100bd */
[----:B------:R-:W5:Y:S03]  /*ae60*/  LDL.LU R244, [R1+0x44] ;  /* 0x0000440001f47983 */ /* 0x000f660000300800 */
[----:B------:R-:W-:-:S02]  /*ae70*/  FMNMX3.FTZ R165, R34, R221, R204, !PT ;  /* 0x000000dd22a57276 */ /* 0x000fc400078100cc */
        /* <DEDUP_REMOVED lines=11> */
[--C-:B------:R-:W-:Y:S01]  /*af30*/  FFMA.FTZ R192, R192, UR31, -R208.reuse ;  /* 0x0000001fc0c07c23 */ /* 0x100fe200080108d0 */
[----:B------:R-:W-:-:S05]  /*af40*/  FFMA.FTZ R190, R195, UR31, -R208 ;  /* 0x0000001fc3be7c23 */ /* 0x000fca00080108d0 */
[----:B------:R-:W-:Y:S08]  /*af50*/  MUFU.EX2 R192, R192 ;  /* 0x000000c000c07308 */ /* 0x000ff00000000800 */
        /* <DEDUP_REMOVED lines=15> */
[----:B------:R-:W-:Y:S01]  /*b050*/  IMAD.WIDE.U32 R234, R35, -0x2daee0ad, RZ ;  /* 0xd2511f5323ea7825 */ /* 0x000fe200078e00ff */
[----:B-1----:R-:W-:-:S03]  /*b060*/  FMNMX.FTZ R28, R165, R28, !PT ;  /* 0x0000001ca51c7209 */ /* 0x002fc60007810000 */
[----:B------:R-:W-:Y:S01]  /*b070*/  IMAD.WIDE.U32 R34, R34, -0x2daee0ad, RZ ;  /* 0xd2511f5322227825 */ /* 0x000fe200078e00ff */
[----:B------:R-:W-:Y:S01]  /*b080*/  LOP3.LUT R166, R166, UR16, R235, 0x96, !PT ;  /* 0x00000010a6a67c12 */ /* 0x000fe2000f8e96eb */
[----:B------:R-:W1:Y:S03]  /*b090*/  SHFL.BFLY PT, R165, R28, 0x1, 0x1f ;  /* 0x0c201f001ca57f89 */ /* 0x000e6600000e0000 */
[----:B------:R-:W-:Y:S01]  /*b0a0*/  LOP3.LUT R234, R234, UR15, R35, 0x96, !PT ;  /* 0x0000000feaea7c12 */ /* 0x000fe2000f8e9623 */
[----:B------:R-:W-:-:S04]  /*b0b0*/  IMAD.WIDE.U32 R166, R166, -0x326172a9, RZ ;  /* 0xcd9e8d57a6a67825 */ /* 0x000fc800078e00ff */
[----:B------:R-:W-:-:S05]  /*b0c0*/  IMAD.WIDE.U32 R234, R234, -0x326172a9, RZ ;  /* 0xcd9e8d57eaea7825 */ /* 0x000fca00078e00ff */
[----:B------:R-:W-:-:S04]  /*b0d0*/  LOP3.LUT R223, R166, UR14, R235, 0x96, !PT ;  /* 0x0000000ea6df7c12 */ /* 0x000fc8000f8e96eb */
[----:B------:R-:W-:-:S04]  /*b0e0*/  LOP3.LUT R35, R223, 0xff, RZ, 0xc0, !PT ;  /* 0x000000ffdf237812 */ /* 0x000fc800078ec0ff */
[----:B------:R-:W-:Y:S02]  /*b0f0*/  ISETP.LE.U32.AND P4, PT, R35, UR7, PT ;  /* 0x0000000723007c0c */ /* 0x000fe4000bf83070 */
[----:B------:R-:W-:Y:S02]  /*b100*/  LOP3.LUT R35, R223, 0xffff, RZ, 0xc0, !PT ;  /* 0x0000ffffdf237812 */ /* 0x000fe400078ec0ff */
[----:B-1----:R-:W-:Y:S02]  /*b110*/  FMNMX.FTZ R28, R28, R165, !PT ;  /* 0x000000a51c1c7209 */ /* 0x002fe40007810000 */
[----:B------:R-:W-:Y:S02]  /*b120*/  SHF.R.U32.HI R35, RZ, 0x8, R35 ;  /* 0x00000008ff237819 */ /* 0x000fe40000011623 */
[C---:B------:R-:W-:Y:S01]  /*b130*/  FSETP.NEU.FTZ.AND P5, PT, R28.reuse, -INF , PT ;  /* 0xff8000001c00780b */ /* 0x040fe20003fbd000 */
[----:B------:R-:W-:Y:S01]  /*b140*/  FMUL.FTZ R172, R28, UR31 ;  /* 0x0000001f1cac7c20 */ /* 0x000fe20008410000 */
[----:B------:R-:W-:-:S03]  /*b150*/  LOP3.LUT R35, R35, 0xffff, RZ, 0xc0, !PT ;  /* 0x0000ffff23237812 */ /* 0x000fc600078ec0ff */
[----:B------:R-:W-:Y:S01]  /*b160*/  @!P4 HFMA2.BF16_V2 R33, -RZ.H0_H0, RZ.H0_H0, -R171.H0_H0 ;  /* 0x200000ffff21c231 */ /* 0x000fe200003409ab */
[----:B------:R-:W-:-:S04]  /*b170*/  FSEL R172, R172, RZ, P5 ;  /* 0x000000ffacac7208 */ /* 0x000fc80002800000 */
        /* <DEDUP_REMOVED lines=18> */
[----:B------:R-:W-:-:S05]  /*b2a0*/  IMAD.MOV.U32 R31, RZ, RZ, R234 ;  /* 0x000000ffff1f7224 */ /* 0x000fca00078e00ea */
[----:B------:R-:W-:-:S07]  /*b2b0*/  LOP3.LUT R31, R31, 0xff, RZ, 0xc0, !PT ;  /* 0x000000ff1f1f7812 */ /* 0x000fce00078ec0ff */
[----:B------:R-:W-:-:S05]  /*b2c0*/  @!P4 HFMA2.BF16_V2 R30, -RZ.H0_H0, RZ.H0_H0, -R168.H0_H0 ;  /* 0x200000ffff1ec231 */ /* 0x000fca00003409a8 */
[----:B------:R-:W-:Y:S02]  /*b2d0*/  @!P4 PRMT R168, R30, 0x5410, RZ ;  /* 0x000054101ea8c816 */ /* 0x000fe400000000ff */
[----:B------:R-:W-:Y:S02]  /*b2e0*/  ISETP.LE.U32.AND P4, PT, R31, UR7, PT ;  /* 0x000000071f007c0c */ /* 0x000fe4000bf83070 */
[----:B------:R-:W-:Y:S02]  /*b2f0*/  LOP3.LUT R230, R230, UR12, R167, 0x96, !PT ;  /* 0x0000000ce6e67c12 */ /* 0x000fe4000f8e96a7 */
[----:B------:R-:W-:Y:S02]  /*b300*/  F2FP.BF16.F32.PACK_AB R167, R190, R192 ;  /* 0x000000c0bea7723e */ /* 0x000fe400000010ff */
        /* <DEDUP_REMOVED lines=14> */
[----:B------:R-:W-:Y:S02]  /*b3f0*/  PRMT R18, R234, 0x7773, RZ ;  /* 0x00007773ea127816 */ /* 0x000fe400000000ff */
[----:B------:R-:W-:Y:S02]  /*b400*/  FSEL R195, R29, RZ, P6 ;  /* 0x000000ff1dc37208 */ /* 0x000fe40003000000 */
[----:B------:R-:W-:Y:S01]  /*b410*/  ISETP.GT.U32.AND P6, PT, R18, UR7, PT ;  /* 0x0000000712007c0c */ /* 0x000fe2000bfc4070 */
[----:B------:R-:W-:Y:S01]  /*b420*/  ULEA UR27, UR25, 0xfffffffd, 0x1 ;  /* 0xfffffffd191b7891 */ /* 0x000fe2000f8e08ff */
[----:B-1----:R-:W-:Y:S01]  /*b430*/  F2FP.BF16.F32.PACK_AB R165, R214, R193 ;  /* 0x000000c1d6a5723e */ /* 0x002fe200000010ff */
[----:B------:R-:W-:Y:S02]  /*b440*/  IMAD.U32 R25, RZ, RZ, UR39 ;  /* 0x00000027ff197e24 */ /* 0x000fe4000f8e00ff */
[--C-:B------:R-:W-:Y:S01]  /*b450*/  FFMA.FTZ R188, R194, UR31, -R208.reuse ;  /* 0x0000001fc2bc7c23 */ /* 0x100fe200080108d0 */
[----:B------:R-:W-:Y:S01]  /*b460*/  FFMA.FTZ R198, R179, UR31, -R208 ;  /* 0x0000001fb3c67c23 */ /* 0x000fe200080108d0 */
[----:B------:R-:W-:Y:S01]  /*b470*/  PRMT R164, R165, 0x7632, R164 ;  /* 0x00007632a5a47816 */ /* 0x000fe200000000a4 */
[----:B------:R-:W-:Y:S01]  /*b480*/  IMAD.WIDE.U32 R230, R230, -0x2daee0ad, RZ ;  /* 0xd2511f53e6e67825 */ /* 0x000fe200078e00ff */
[----:B------:R-:W-:-:S02]  /*b490*/  LOP3.LUT R25, R25, UR27, R247, 0x96, !PT ;  /* 0x0000001b19197c12 */ /* 0x000fc4000f8e96f7 */
[----:B------:R-:W-:Y:S02]  /*b4a0*/  MUFU.EX2 R188, R188 ;  /* 0x000000bc00bc7308 */ /* 0x000fe40000000800 */
[----:B------:R-:W-:Y:S02]  /*b4b0*/  @P6 HFMA2.BF16_V2 R19, -RZ.H0_H0, RZ.H0_H0, -R164.H0_H0 ;  /* 0x200000ffff136231 */ /* 0x000fe400003409a4 */
[----:B------:R-:W-:Y:S01]  /*b4c0*/  IMAD.WIDE.U32 R30, R25, -0x326172a9, RZ ;  /* 0xcd9e8d57191e7825 */ /* 0x000fe200078e00ff */
[----:B------:R-:W-:-:S03]  /*b4d0*/  LOP3.LUT R18, R34, UR4, R231, 0x96, !PT ;  /* 0x0000000422127c12 */ /* 0x000fc6000f8e96e7 */
[----:B------:R-:W1:Y:S01]  /*b4e0*/  MUFU.EX2 R198, R198 ;  /* 0x000000c600c67308 */ /* 0x000e620000000800 */
[----:B------:R-:W-:Y:S02]  /*b4f0*/  PRMT R197, R165, 0x5410, R164 ;  /* 0x00005410a5c57816 */ /* 0x000fe400000000a4 */
[----:B------:R-:W-:Y:S02]  /*b500*/  @P6 PRMT R164, R19, 0x5410, RZ ;  /* 0x0000541013a46816 */ /* 0x000fe400000000ff */
[----:B------:R-:W-:Y:S02]  /*b510*/  LOP3.LUT R19, R18, 0xff, RZ, 0xc0, !PT ;  /* 0x000000ff12137812 */ /* 0x000fe400078ec0ff */
[----:B------:R-:W-:Y:S02]  /*b520*/  LOP3.LUT R25, R242, UR28, R31, 0x96, !PT ;  /* 0x0000001cf2197c12 */ /* 0x000fe4000f8e961f */
[----:B------:R-:W-:Y:S02]  /*b530*/  LOP3.LUT R31, R18, 0xffff, RZ, 0xc0, !PT ;  /* 0x0000ffff121f7812 */ /* 0x000fe400078ec0ff */
[----:B------:R-:W-:-:S02]  /*b540*/  ISETP.LE.U32.AND P6, PT, R19, UR7, PT ;  /* 0x0000000713007c0c */ /* 0x000fc4000bfc3070 */
[----:B------:R-:W-:Y:S01]  /*b550*/  SHF.R.U32.HI R31, RZ, 0x8, R31 ;  /* 0x00000008ff1f7819 */ /* 0x000fe2000001161f */
[----:B------:R-:W-:Y:S02]  /*b560*/  @P4 HFMA2.BF16_V2 R23, -RZ.H0_H0, RZ.H0_H0, -R165.H0_H0 ;  /* 0x200000ffff174231 */ /* 0x000fe400003409a5 */
[--C-:B------:R-:W-:Y:S01]  /*b570*/  FFMA.FTZ R199, R178, UR31, -R172.reuse ;  /* 0x0000001fb2c77c23 */ /* 0x100fe200080108ac */
[----:B------:R-:W-:Y:S01]  /*b580*/  FFMA.FTZ R220, R176, UR31, -R172 ;  /* 0x0000001fb0dc7c23 */ /* 0x000fe200080108ac */
[----:B------:R-:W-:Y:S02]  /*b590*/  LOP3.LUT R31, R31, 0xffff, RZ, 0xc0, !PT ;  /* 0x0000ffff1f1f7812 */ /* 0x000fe400078ec0ff */
[----:B-1----:R-:W-:Y:S01]  /*b5a0*/  F2FP.BF16.F32.PACK_AB R35, R198, R188 ;  /* 0x000000bcc623723e */ /* 0x002fe200000010ff */
[----:B------:R-:W-:Y:S01]  /*b5b0*/  IMAD.WIDE.U32 R216, R25, -0x2daee0ad, RZ ;  /* 0xd2511f5319d87825 */ /* 0x000fe200078e00ff */
[----:B------:R-:W-:Y:S01]  /*b5c0*/  @P4 PRMT R165, R23, 0x5410, RZ ;  /* 0x0000541017a54816 */ /* 0x000fe200000000ff */
[----:B------:R-:W-:Y:S01]  /*b5d0*/  MUFU.EX2 R199, R199 ;  /* 0x000000c700c77308 */ /* 0x000fe20000000800 */
[----:B------:R-:W-:-:S02]  /*b5e0*/  ISETP.LE.U32.AND P4, PT, R31, UR7, PT ;  /* 0x000000071f007c0c */ /* 0x000fc4000bf83070 */
[----:B------:R-:W-:Y:S01]  /*b5f0*/  PRMT R25, R18, 0x7632, R25 ;  /* 0x0000763212197816 */ /* 0x000fe20000000019 */
[----:B------:R-:W-:Y:S01]  /*b600*/  @!P6 HFMA2.BF16_V2 R22, -RZ.H0_H0, RZ.H0_H0, -R35.H0_H0 ;  /* 0x200000ffff16e231 */ /* 0x000fe20000340923 */
[----:B------:R-:W-:-:S03]  /*b610*/  PRMT R34, R35, 0x7632, R34 ;  /* 0x0000763223227816 */ /* 0x000fc60000000022 */
[----:B------:R-:W1:Y:S01]  /*b620*/  MUFU.EX2 R220, R220 ;  /* 0x000000dc00dc7308 */ /* 0x000e620000000800 */
[----:B------:R-:W-:Y:S02]  /*b630*/  LOP3.LUT R30, R30, UR26, R239, 0x96, !PT ;  /* 0x0000001a1e1e7c12 */ /* 0x000fe4000f8e96ef */
[----:B------:R-:W-:Y:S02]  /*b640*/  LOP3.LUT R25, R25, 0xff, RZ, 0xc0, !PT ;  /* 0x000000ff19197812 */ /* 0x000fe400078ec0ff */
[----:B------:R-:W-:Y:S01]  /*b650*/  PRMT R19, R35, 0x5410, R34 ;  /* 0x0000541023137816 */ /* 0x000fe20000000022 */
[----:B------:R-:W-:Y:S01]  /*b660*/  IMAD.WIDE.U32 R30, R30, -0x2daee0ad, RZ ;  /* 0xd2511f531e1e7825 */ /* 0x000fe200078e00ff */
[----:B------:R-:W-:Y:S02]  /*b670*/  @!P6 PRMT R35, R22, 0x5410, RZ ;  /* 0x000054101623e816 */ /* 0x000fe400000000ff */
[----:B------:R-:W-:Y:S01]  /*b680*/  ISETP.LE.U32.AND P6, PT, R25, UR7, PT ;  /* 0x0000000719007c0c */ /* 0x000fe2000bfc3070 */
[----:B------:R-:W-:Y:S01]  /*b690*/  @!P4 HFMA2.BF16_V2 R17, -RZ.H0_H0, RZ.H0_H0, -R34.H0_H0 ;  /* 0x200000ffff11c231 */ /* 0x000fe20000340922 */
[----:B------:R-:W-:-:S02]  /*b6a0*/  LOP3.LUT R23, R240, UR17, R217, 0x96, !PT ;  /* 0x00000011f0177c12 */ /* 0x000fc4000f8e96d9 */
[----:B------:R-:W-:Y:S02]  /*b6b0*/  LOP3.LUT R216, R216, UR19, R31, 0x96, !PT ;  /* 0x00000013d8d87c12 */ /* 0x000fe4000f8e961f */
[----:B------:R-:W-:Y:S01]  /*b6c0*/  @!P4 PRMT R34, R17, 0x5410, RZ ;  /* 0x000054101122c816 */ /* 0x000fe200000000ff */
[----:B------:R-:W-:Y:S01]  /*b6d0*/  IMAD.WIDE.U32 R236, R23, -0x326172a9, RZ ;  /* 0xcd9e8d5717ec7825 */ /* 0x000fe200078e00ff */
[----:B-1----:R-:W-:Y:S02]  /*b6e0*/  F2FP.BF16.F32.PACK_AB R33, R220, R199 ;  /* 0x000000c7dc21723e */ /* 0x002fe400000010ff */
[----:B------:R-:W-:Y:S01]  /*b6f0*/  SHF.R.U32.HI R23, RZ, 0x18, R18 ;  /* 0x00000018ff177819 */ /* 0x000fe20000011612 */
[----:B------:R-:W-:Y:S01]  /*b700*/  IMAD.WIDE.U32 R216, R216, -0x326172a9, RZ ;  /* 0xcd9e8d57d8d87825 */ /* 0x000fe200078e00ff */
[----:B------:R-:W-:-:S03]  /*b710*/  PRMT R32, R33, 0x7632, R32 ;  /* 0x0000763221207816 */ /* 0x000fc60000000020 */
[----:B------:R-:W-:Y:S02]  /*b720*/  IMAD.MOV.U32 R17, RZ, RZ, R230 ;  /* 0x000000ffff117224 */ /* 0x000fe400078e00e6 */
[----:B------:R-:W-:Y:S01]  /*b730*/  @!P6 HFMA2.BF16_V2 R20, -RZ.H0_H0, RZ.H0_H0, -R33.H0_H0 ;  /* 0x200000ffff14e231 */ /* 0x000fe20000340921 */
[----:B------:R-:W-:Y:S02]  /*b740*/  ISETP.LE.U32.AND P4, PT, R23, UR7, PT ;  /* 0x0000000717007c0c */ /* 0x000fe4000bf83070 */
[----:B------:R-:W-:Y:S02]  /*b750*/  LOP3.LUT R22, R238, UR18, R237, 0x96, !PT ;  /* 0x00000012ee167c12 */ /* 0x000fe4000f8e96ed */
[----:B------:R-:W-:Y:S02]  /*b760*/  LOP3.LUT R236, R236, UR13, R217, 0x96, !PT ;  /* 0x0000000decec7c12 */ /* 0x000fe4000f8e96d9 */
[----:B------:R-:W-:Y:S01]  /*b770*/  LOP3.LUT R23, R17, 0xff, RZ, 0xc0, !PT ;  /* 0x000000ff11177812 */ /* 0x000fe200078ec0ff */
[----:B------:R-:W-:Y:S01]  /*b780*/  FFMA.FTZ R225, R174, UR31, -R208 ;  /* 0x0000001faee17c23 */ /* 0x000fe200080108d0 */
[----:B------:R-:W-:Y:S01]  /*b790*/  PRMT R17, R33, 0x5410, R32 ;  /* 0x0000541021117816 */ /* 0x000fe20000000020 */
[----:B------:R-:W-:Y:S01]  /*b7a0*/  FFMA.FTZ R25, R175, UR31, -R208 ;  /* 0x0000001faf197c23 */ /* 0x000fe200080108d0 */
[----:B------:R-:W-:Y:S01]  /*b7b0*/  @!P6 PRMT R33, R20, 0x5410, RZ ;  /* 0x000054101421e816 */ /* 0x000fe200000000ff */
[----:B------:R-:W-:Y:S01]  /*b7c0*/  IMAD.WIDE.U32 R236, R236, -0x2daee0ad, RZ ;  /* 0xd2511f53ecec7825 */ /* 0x000fe200078e00ff */
[----:B------:R-:W-:-:S03]  /*b7d0*/  ISETP.LE.U32.AND P6, PT, R23, UR7, PT ;  /* 0x0000000717007c0c */ /* 0x000fc6000bfc3070 */
[----:B------:R-:W-:Y:S01]  /*b7e0*/  IMAD.WIDE.U32 R22, R22, -0x2daee0ad, RZ ;  /* 0xd2511f5316167825 */ /* 0x000fe200078e00ff */
[----:B------:R-:W-:Y:S03]  /*b7f0*/  MUFU.EX2 R225, R225 ;  /* 0x000000e100e17308 */ /* 0x000fe60000000800 */
[----:B------:R-:W-:Y:S01]  /*b800*/  @!P4 HFMA2.BF16_V2 R16, -RZ.H0_H0, RZ.H0_H0, -R32.H0_H0 ;  /* 0x200000ffff10c231 */ /* 0x000fe20000340920 */
[----:B------:R-:W-:Y:S02]  /*b810*/  LOP3.LUT R20, R30, UR16, R23, 0x96, !PT ;  /* 0x000000101e147c12 */ /* 0x000fe4000f8e9617 */
[----:B------:R-:W-:Y:S02]  /*b820*/  LOP3.LUT R226, R22, UR15, R237, 0x96, !PT ;  /* 0x0000000f16e27c12 */ /* 0x000fe4000f8e96ed */
[----:B------:R-:W1:Y:S01]  /*b830*/  MUFU.EX2 R25, R25 ;  /* 0x0000001900197308 */ /* 0x000e620000000800 */
[----:B------:R-:W-:Y:S01]  /*b840*/  IMAD.WIDE.U32 R22, R20, -0x326172a9, RZ ;  /* 0xcd9e8d5714167825 */ /* 0x000fe200078e00ff */
[----:B------:R-:W-:-:S03]  /*b850*/  @!P4 PRMT R32, R16, 0x5410, RZ ;  /* 0x000054101020c816 */ /* 0x000fc600000000ff */
[----:B------:R-:W-:Y:S01]  /*b860*/  IMAD.WIDE.U32 R226, R226, -0x326172a9, RZ ;  /* 0xcd9e8d57e2e27825 */ /* 0x000fe200078e00ff */
[----:B------:R-:W-:-:S04]  /*b870*/  PRMT R16, R230, 0x7771, RZ ;  /* 0x00007771e6107816 */ /* 0x000fc800000000ff */
[----:B------:R-:W-:Y:S02]  /*b880*/  LOP3.LUT R20, R22, UR14, R227, 0x96, !PT ;  /* 0x0000000e16147c12 */ /* 0x000fe4000f8e96e3 */
[----:B------:R-:W-:Y:S02]  /*b890*/  ISETP.GT.U32.AND P4, PT, R16, UR7, PT ;  /* 0x0000000710007c0c */ /* 0x000fe4000bf84070 */
[----:B------:R-:W-:Y:S02]  /*b8a0*/  LOP3.LUT R16, R20, 0xffff, RZ, 0xc0, !PT ;  /* 0x0000ffff14107812 */ /* 0x000fe400078ec0ff */
[----:B-1----:R-:W-:Y:S01]  /*b8b0*/  F2FP.BF16.F32.PACK_AB R31, R25, R225 ;  /* 0x000000e1191f723e */ /* 0x002fe200000010ff */
[--C-:B------:R-:W-:Y:S01]  /*b8c0*/  FFMA.FTZ R229, R4, UR31, -R172.reuse ;  /* 0x0000001f04e57c23 */ /* 0x100fe200080108ac */
[----:B------:R-:W-:Y:S01]  /*b8d0*/  LOP3.LUT R216, R216, UR12, R23, 0x96, !PT ;  /* 0x0000000cd8d87c12 */ /* 0x000fe2000f8e9617 */
[----:B------:R-:W-:Y:S01]  /*b8e0*/  FFMA.FTZ R23, R5, UR31, -R172 ;  /* 0x0000001f05177c23 */ /* 0x000fe200080108ac */
[----:B------:R-:W-:Y:S01]  /*b8f0*/  SHF.R.U32.HI R16, RZ, 0x8, R16 ;  /* 0x00000008ff107819 */ /* 0x000fe20000011610 */
[----:B------:R-:W-:Y:S01]  /*b900*/  FFMA.FTZ R194, R21, UR31, -R208 ;  /* 0x0000001f15c27c23 */ /* 0x000fe200080108d0 */
[----:B------:R-:W-:Y:S01]  /*b910*/  @!P6 HFMA2.BF16_V2 R21, -RZ.H0_H0, RZ.H0_H0, -R31.H0_H0 ;  /* 0x200000ffff15e231 */ /* 0x000fe2000034091f */
[----:B------:R-:W-:-:S02]  /*b920*/  PRMT R30, R31, 0x7632, R30 ;  /* 0x000076321f1e7816 */ /* 0x000fc4000000001e */
[----:B------:R-:W-:Y:S01]  /*b930*/  LOP3.LUT R22, R16, 0xffff, RZ, 0xc0, !PT ;  /* 0x0000ffff10167812 */ /* 0x000fe200078ec0ff */
[----:B------:R-:W-:Y:S01]  /*b940*/  MUFU.EX2 R229, R229 ;  /* 0x000000e500e57308 */ /* 0x000fe20000000800 */
[----:B------:R-:W-:Y:S01]  /*b950*/  PRMT R16, R31, 0x5410, R30 ;  /* 0x000054101f107816 */ /* 0x000fe2000000001e */
[----:B------:R-:W-:Y:S01]  /*b960*/  @P4 HFMA2.BF16_V2 R24, -RZ.H0_H0, RZ.H0_H0, -R30.H0_H0 ;  /* 0x200000ffff184231 */ /* 0x000fe2000034091e */
[----:B------:R-:W-:Y:S01]  /*b970*/  @!P6 PRMT R31, R21, 0x5410, RZ ;  /* 0x00005410151fe816 */ /* 0x000fe200000000ff */
[----:B------:R-:W-:Y:S01]  /*b980*/  FFMA.FTZ R213, R6, UR31, -R172 ;  /* 0x0000001f06d57c23 */ /* 0x000fe200080108ac */
[----:B------:R-:W-:-:S03]  /*b990*/  ISETP.LE.U32.AND P6, PT, R22, UR7, PT ;  /* 0x0000000716007c0c */ /* 0x000fc6000bfc3070 */
[----:B------:R-:W1:Y:S01]  /*b9a0*/  MUFU.EX2 R23, R23 ;  /* 0x0000001700177308 */ /* 0x000e620000000800 */
[--C-:B------:R-:W-:Y:S01]  /*b9b0*/  FFMA.FTZ R217, R7, UR31, -R172.reuse ;  /* 0x0000001f07d97c23 */ /* 0x100fe200080108ac */
[--C-:B------:R-:W-:Y:S01]  /*b9c0*/  FFMA.FTZ R22, R12, UR31, -R172.reuse ;  /* 0x0000001f0c167c23 */ /* 0x100fe200080108ac */
[--C-:B------:R-:W-:Y:S01]  /*b9d0*/  FFMA.FTZ R21, R173, UR31, -R172.reuse ;  /* 0x0000001fad157c23 */ /* 0x100fe200080108ac */
[--C-:B------:R-:W-:Y:S01]  /*b9e0*/  FFMA.FTZ R222, R222, UR31, -R172.reuse ;  /* 0x0000001fdede7c23 */ /* 0x100fe200080108ac */
[--C-:B------:R-:W-:Y:S01]  /*b9f0*/  FFMA.FTZ R189, R189, UR31, -R172.reuse ;  /* 0x0000001fbdbd7c23 */ /* 0x100fe200080108ac */
[--C-:B------:R-:W-:Y:S01]  /*ba00*/  FFMA.FTZ R221, R221, UR31, -R172.reuse ;  /* 0x0000001fdddd7c23 */ /* 0x100fe200080108ac */
[----:B------:R-:W-:Y:S01]  /*ba10*/  FFMA.FTZ R204, R204, UR31, -R172 ;  /* 0x0000001fcccc7c23 */ /* 0x000fe200080108ac */
[----:B------:R-:W-:Y:S02]  /*ba20*/  PRMT R172, R230, 0x7772, RZ ;  /* 0x00007772e6ac7816 */ /* 0x000fe400000000ff */
[----:B------:R-:W-:-:S02]  /*ba30*/  @P4 PRMT R30, R24, 0x5410, RZ ;  /* 0x00005410181e4816 */ /* 0x000fc400000000ff */
[----:B------:R-:W-:Y:S02]  /*ba40*/  ISETP.GT.U32.AND P4, PT, R172, UR7, PT ;  /* 0x00000007ac007c0c */ /* 0x000fe4000bf84070 */
[----:B------:R-:W-:Y:S02]  /*ba50*/  PRMT R172, R230, 0x7773, RZ ;  /* 0x00007773e6ac7816 */ /* 0x000fe400000000ff */
[----:B------:R-:W-:Y:S02]  /*ba60*/  FSEL R211, R28, RZ, P5 ;  /* 0x000000ff1cd37208 */ /* 0x000fe40002800000 */
[----:B------:R-:W-:Y:S02]  /*ba70*/  ISETP.GT.U32.AND P5, PT, R172, UR7, PT ;  /* 0x00000007ac007c0c */ /* 0x000fe4000bfa4070 */
[----:B-1----:R-:W-:Y:S01]  /*ba80*/  F2FP.BF16.F32.PACK_AB R173, R23, R229 ;  /* 0x000000e517ad723e */ /* 0x002fe200000010ff */
[----:B------:R-:W-:Y:S01]  /*ba90*/  FADD.FTZ R211, R0, -R211 ;  /* 0x800000d300d37221 */ /* 0x000fe20000010000 */
[----:B------:R-:W-:-:S02]  /*baa0*/  FFMA.FTZ R196, R13, UR31, -R208 ;  /* 0x0000001f0dc47c23 */ /* 0x000fc400080108d0 */
[----:B------:R-:W-:Y:S01]  /*bab0*/  PRMT R172, R173, 0x7632, R172 ;  /* 0x00007632adac7816 */ /* 0x000fe200000000ac */
[----:B------:R-:W-:Y:S01]  /*bac0*/  FMUL.FTZ R211, R211, UR31 ;  /* 0x0000001fd3d37c20 */ /* 0x000fe20008410000 */
[----:B------:R-:W-:Y:S01]  /*bad0*/  FFMA.FTZ R210, R177, UR31, -R208 ;  /* 0x0000001fb1d27c23 */ /* 0x000fe200080108d0 */
[----:B------:R-:W-:Y:S01]  /*bae0*/  FADD.FTZ R195, R2, -R195 ;  /* 0x800000c302c37221 */ /* 0x000fe20000010000 */
[----:B------:R-:W-:Y:S03]  /*baf0*/  MUFU.EX2 R196, R196 ;  /* 0x000000c400c47308 */ /* 0x000fe60000000800 */
[----:B------:R-:W-:Y:S02]  /*bb00*/  @P5 HFMA2.BF16_V2 R178, -RZ.H0_H0, RZ.H0_H0, -R172.H0_H0 ;  /* 0x200000ffffb25231 */ /* 0x000fe400003409ac */
[----:B------:R-:W-:-:S03]  /*bb10*/  FMUL.FTZ R195, R195, UR31 ;  /* 0x0000001fc3c37c20 */ /* 0x000fc60008410000 */
[----:B------:R-:W1:Y:S01]  /*bb20*/  MUFU.EX2 R211, R211 ;  /* 0x000000d300d37308 */ /* 0x000e620000000800 */
[----:B------:R-:W-:Y:S02]  /*bb30*/  PRMT R228, R173, 0x5410, R172 ;  /* 0x00005410ade47816 */ /* 0x000fe400000000ac */
[----:B------:R-:W-:-:S05]  /*bb40*/  @P5 PRMT R172, R178, 0x5410, RZ ;  /* 0x00005410b2ac5816 */ /* 0x000fca00000000ff */
[----:B------:R-:W2:Y:S01]  /*bb50*/  MUFU.EX2 R24, R210 ;  /* 0x000000d200187308 */ /* 0x000ea20000000800 */
[----:B------:R-:W-:Y:S01]  /*bb60*/  LOP3.LUT R178, R20, 0xff, RZ, 0xc0, !PT ;  /* 0x000000ff14b27812 */ /* 0x000fe200078ec0ff */
[----:B------:R-:W-:-:S06]  /*bb70*/  @P4 HFMA2.BF16_V2 R179, -RZ.H0_H0, RZ.H0_H0, -R173.H0_H0 ;  /* 0x200000ffffb34231 */ /* 0x000fcc00003409ad */
[----:B------:R3:W5:Y:S01]  /*bb80*/  MUFU.EX2 R212, R195 ;  /* 0x000000c300d47308 */ /* 0x0007620000000800 */
[----:B------:R-:W-:Y:S02]  /*bb90*/  ISETP.LE.U32.AND P5, PT, R178, UR7, PT ;  /* 0x00000007b2007c0c */ /* 0x000fe4000bfa3070 */
[----:B------:R-:W-:Y:S01]  /*bba0*/  @P4 PRMT R173, R179, 0x5410, RZ ;  /* 0x00005410b3ad4816 */ /* 0x000fe200000000ff */
[----:B-1----:R-:W-:-:S04]  /*bbb0*/  FFMA.FTZ R179, R224, R211, R187 ;  /* 0x000000d3e0b37223 */ /* 0x002fc800000100bb */
[----:B------:R-:W-:Y:S01]  /*bbc0*/  MUFU.EX2 R213, R213 ;  /* 0x000000d500d57308 */ /* 0x000fe20000000800 */
[----:B--2---:R-:W-:Y:S02]  /*bbd0*/  F2FP.BF16.F32.PACK_AB R187, R196, R24 ;  /* 0x00000018c4bb723e */ /* 0x004fe400000010ff */
[----:B---3--:R-:W-:-:S05]  /*bbe0*/  PRMT R195, R20, 0x7632, R195 ;  /* 0x0000763214c37816 */ /* 0x008fca00000000c3 */
[----:B------:R-:W1:Y:S01]  /*bbf0*/  MUFU.EX2 R210, R217 ;  /* 0x000000d900d27308 */ /* 0x000e620000000800 */
[----:B------:R-:W-:-:S04]  /*bc00*/  LOP3.LUT R195, R195, 0xff, RZ, 0xc0, !PT ;  /* 0x000000ffc3c37812 */ /* 0x000fc800078ec0ff */
[----:B------:R-:W-:Y:S01]  /*bc10*/  ISETP.LE.U32.AND P4, PT, R195, UR7, PT ;  /* 0x00000007c3007c0c */ /* 0x000fe2000bf83070 */
[----:B------:R-:W-:Y:S02]  /*bc20*/  IMAD.MOV.U32 R195, RZ, RZ, R226 ;  /* 0x000000ffffc37224 */ /* 0x000fe400078e00e2 */
[--C-:B-----5:R-:W-:Y:S01]  /*bc30*/  FFMA.FTZ R178, R244, R212, R186.reuse ;  /* 0x000000d4f4b27223 */ /* 0x120fe200000100ba */
[----:B------:R-:W-:Y:S01]  /*bc40*/  @!P5 HFMA2.BF16_V2 R177, -RZ.H0_H0, RZ.H0_H0, -R187.H0_H0 ;  /* 0x200000ffffb1d231 */ /* 0x000fe200003409bb */
[----:B------:R-:W-:Y:S02]  /*bc50*/  PRMT R186, R187, 0x7632, R186 ;  /* 0x00007632bbba7816 */ /* 0x000fe400000000ba */
[----:B------:R-:W-:Y:S01]  /*bc60*/  LOP3.LUT R195, R195, 0xff, RZ, 0xc0, !PT ;  /* 0x000000ffc3c37812 */ /* 0x000fe200078ec0ff */
[----:B------:R-:W-:Y:S01]  /*bc70*/  FFMA.FTZ R215, R215, UR31, -R208 ;  /* 0x0000001fd7d77c23 */ /* 0x000fe200080108d0 */
[----:B------:R-:W-:Y:S02]  /*bc80*/  PRMT R224, R187, 0x5410, R186 ;  /* 0x00005410bbe07816 */ /* 0x000fe400000000ba */
[----:B------:R-:W-:Y:S01]  /*bc90*/  @!P5 PRMT R187, R177, 0x5410, RZ ;  /* 0x00005410b1bbd816 */ /* 0x000fe200000000ff */
[----:B------:R-:W-:Y:S01]  /*bca0*/  MUFU.EX2 R194, R194 ;  /* 0x000000c200c27308 */ /* 0x000fe20000000800 */
[----:B------:R-:W-:Y:S01]  /*bcb0*/  ISETP.LE.U32.AND P5, PT, R195, UR7, PT ;  /* 0x00000007c3007c0c */ /* 0x000fe2000bfa3070 */
[----:B------:R-:W-:Y:S01]  /*bcc0*/  FADD.FTZ R179, R185, R179 ;  /* 0x000000b3b9b37221 */ /* 0x000fe20000010000 */
[----:B-1----:R-:W-:Y:S01]  /*bcd0*/  F2FP.BF16.F32.PACK_AB R185, R210, R213 ;  /* 0x000000d5d2b9723e */ /* 0x002fe200000010ff */
[----:B------:R-:W-:-:S02]  /*bce0*/  @!P6 HFMA2.BF16_V2 R27, -RZ.H0_H0, RZ.H0_H0, -R186.H0_H0 ;  /* 0x200000ffff1be231 */ /* 0x000fc400003409ba */
[----:B------:R-:W-:Y:S02]  /*bcf0*/  FADD.FTZ R177, R184, R178 ;  /* 0x000000b2b8b17221 */ /* 0x000fe40000010000 */
[----:B------:R-:W1:Y:S01]  /*bd00*/  MUFU.EX2 R195, R215 ;  /* 0x000000d700c37308 */ /* 0x000e620000000800 */
[----:B------:R-:W-:Y:S01]  /*bd10*/  SHF.R.U32.HI R178, RZ, 0x18, R20 ;  /* 0x00000018ffb27819 */ /* 0x000fe20000011614 */
[----:B------:R-:W-:Y:S01]  /*bd20*/  @!P4 HFMA2.BF16_V2 R176, -RZ.H0_H0, RZ.H0_H0, -R185.H0_H0 ;  /* 0x200000ffffb0c231 */ /* 0x000fe200003409b9 */
[----:B------:R-:W-:Y:S02]  /*bd30*/  @!P6 PRMT R186, R27, 0x5410, RZ ;  /* 0x000054101bbae816 */ /* 0x000fe400000000ff */
[----:B------:R-:W-:Y:S02]  /*bd40*/  PRMT R184, R185, 0x7632, R184 ;  /* 0x00007632b9b87816 */ /* 0x000fe400000000b8 */
[----:B------:R-:W-:Y:S02]  /*bd50*/  ISETP.LE.U32.AND P6, PT, R178, UR7, PT ;  /* 0x00000007b2007c0c */ /* 0x000fe4000bfc3070 */
[----:B------:R-:W-:-:S02]  /*bd60*/  PRMT R178, R226, 0x7771, RZ ;  /* 0x00007771e2b27816 */ /* 0x000fc400000000ff */
[----:B------:R-:W-:Y:S02]  /*bd70*/  PRMT R27, R185, 0x5410, R184 ;  /* 0x00005410b91b7816 */ /* 0x000fe400000000b8 */
[----:B------:R-:W-:Y:S02]  /*bd80*/  @!P4 PRMT R185, R176, 0x5410, RZ ;  /* 0x00005410b0b9c816 */ /* 0x000fe400000000ff */
[----:B------:R-:W-:Y:S01]  /*bd90*/  ISETP.GT.U32.AND P4, PT, R178, UR7, PT ;  /* 0x00000007b2007c0c */ /* 0x000fe2000bf84070 */
[----:B------:R-:W-:Y:S01]  /*bda0*/  FADD.FTZ R176, R193, R179 ;  /* 0x000000b3c1b07221 */ /* 0x000fe20000010000 */
[----:B-1----:R-:W-:Y:S01]  /*bdb0*/  F2FP.BF16.F32.PACK_AB R179, R194, R195 ;  /* 0x000000c3c2b3723e */ /* 0x002fe200000010ff */
[----:B------:R-:W-:-:S03]  /*bdc0*/  IMAD.WIDE.U32 R216, R216, -0x2daee0ad, RZ ;  /* 0xd2511f53d8d87825 */ /* 0x000fc600078e00ff */
[----:B------:R-:W-:Y:S01]  /*bdd0*/  PRMT R178, R179, 0x7632, R178 ;  /* 0x00007632b3b27816 */ /* 0x000fe200000000b2 */
[----:B------:R-:W-:Y:S02]  /*bde0*/  @!P6 HFMA2.BF16_V2 R26, -RZ.H0_H0, RZ.H0_H0, -R184.H0_H0 ;  /* 0x200000ffff1ae231 */ /* 0x000fe400003409b8 */
[--C-:B------:R-:W-:Y:S01]  /*bdf0*/  FFMA.FTZ R233, R233, UR31, -R208.reuse ;  /* 0x0000001fe9e97c23 */ /* 0x100fe200080108d0 */
[----:B------:R-:W-:Y:S01]  /*be00*/  FFMA.FTZ R231, R15, UR31, -R208 ;  /* 0x0000001f0fe77c23 */ /* 0x000fe200080108d0 */
[----:B------:R-:W-:Y:S01]  /*be10*/  FADD.FTZ R177, R192, R177 ;  /* 0x000000b1c0b17221 */ /* 0x000fe20000010000 */
[----:B------:R-:W-:Y:S01]  /*be20*/  LOP3.LUT R215, R236, UR4, R217, 0x96, !PT ;  /* 0x00000004ecd77c12 */ /* 0x000fe2000f8e96d9 */
[----:B------:R-:W-:Y:S01]  /*be30*/  @P4 HFMA2.BF16_V2 R174, -RZ.H0_H0, RZ.H0_H0, -R178.H0_H0 ;  /* 0x200000ffffae4231 */ /* 0x000fe200003409b2 */
[----:B------:R-:W-:Y:S01]  /*be40*/  @!P6 PRMT R184, R26, 0x5410, RZ ;  /* 0x000054101ab8e816 */ /* 0x000fe200000000ff */
[----:B------:R-:W-:Y:S01]  /*be50*/  MUFU.EX2 R193, R233 ;  /* 0x000000e900c17308 */ /* 0x000fe20000000800 */
[----:B------:R-:W-:Y:S01]  /*be60*/  @!P5 HFMA2.BF16_V2 R175, -RZ.H0_H0, RZ.H0_H0, -R179.H0_H0 ;  /* 0x200000ffffafd231 */ /* 0x000fe200003409b3 */
[----:B------:R-:W-:-:S02]  /*be70*/  PRMT R26, R179, 0x5410, R178 ;  /* 0x00005410b31a7816 */ /* 0x000fc400000000b2 */
[----:B------:R-:W-:-:S04]  /*be80*/  @P4 PRMT R178, R174, 0x5410, RZ ;  /* 0x00005410aeb24816 */ /* 0x000fc800000000ff */
[----:B------:R-:W1:Y:S01]  /*be90*/  MUFU.EX2 R192, R231 ;  /* 0x000000e700c07308 */ /* 0x000e620000000800 */
[----:B------:R-:W-:Y:S02]  /*bea0*/  LOP3.LUT R174, R215, 0xff, RZ, 0xc0, !PT ;  /* 0x000000ffd7ae7812 */ /* 0x000fe400078ec0ff */
[----:B------:R-:W-:Y:S02]  /*beb0*/  @!P5 PRMT R179, R175, 0x5410, RZ ;  /* 0x00005410afb3d816 */ /* 0x000fe400000000ff */
[----:B------:R-:W-:Y:S02]  /*bec0*/  ISETP.LE.U32.AND P4, PT, R174, UR7, PT ;  /* 0x00000007ae007c0c */ /* 0x000fe4000bf83070 */
[C---:B------:R-:W-:Y:S02]  /*bed0*/  PRMT R175, R215.reuse, 0x7632, R175 ;  /* 0x00007632d7af7816 */ /* 0x040fe400000000af */
[----:B------:R-:W-:Y:S02]  /*bee0*/  LOP3.LUT R174, R215, 0xffff, RZ, 0xc0, !PT ;  /* 0x0000ffffd7ae7812 */ /* 0x000fe400078ec0ff */
[----:B------:R-:W-:-:S02]  /*bef0*/  LOP3.LUT R175, R175, 0xff, RZ, 0xc0, !PT ;  /* 0x000000ffafaf7812 */ /* 0x000fc400078ec0ff */
[----:B------:R-:W-:Y:S02]  /*bf00*/  SHF.R.U32.HI R174, RZ, 0x8, R174 ;  /* 0x00000008ffae7819 */ /* 0x000fe400000116ae */
[----:B------:R-:W-:Y:S01]  /*bf10*/  ISETP.LE.U32.AND P6, PT, R175, UR7, PT ;  /* 0x00000007af007c0c */ /* 0x000fe2000bfc3070 */
[----:B------:R-:W-:Y:S01]  /*bf20*/  FADD.FTZ R175, R190, R177 ;  /* 0x000000b1beaf7221 */ /* 0x000fe20000010000 */
[----:B------:R-:W-:Y:S01]  /*bf30*/  LOP3.LUT R174, R174, 0xffff, RZ, 0xc0, !PT ;  /* 0x0000ffffaeae7812 */ /* 0x000fe200078ec0ff */
[----:B------:R-:W-:Y:S01]  /*bf40*/  IMAD.MOV.U32 R190, RZ, RZ, R216 ;  /* 0x000000ffffbe7224 */ /* 0x000fe200078e00d8 */
[----:B-1----:R-:W-:Y:S02]  /*bf50*/  F2FP.BF16.F32.PACK_AB R177, R192, R193 ;  /* 0x000000c1c0b1723e */ /* 0x002fe400000010ff */
[----:B------:R-:W-:Y:S01]  /*bf60*/  ISETP.LE.U32.AND P5, PT, R174, UR7, PT ;  /* 0x00000007ae007c0c */ /* 0x000fe2000bfa3070 */
[--C-:B------:R-:W-:Y:S01]  /*bf70*/  FADD.FTZ R174, R214, R176.reuse ;  /* 0x000000b0d6ae7221 */ /* 0x100fe20000010000 */
[----:B------:R-:W-:Y:S01]  /*bf80*/  PRMT R176, R177, 0x7632, R176 ;  /* 0x00007632b1b07816 */ /* 0x000fe200000000b0 */
[----:B------:R-:W-:Y:S01]  /*bf90*/  @!P4 HFMA2.BF16_V2 R15, -RZ.H0_H0, RZ.H0_H0, -R177.H0_H0 ;  /* 0x200000ffff0fc231 */ /* 0x000fe200003409b1 */
[----:B------:R-:W-:-:S02]  /*bfa0*/  LOP3.LUT R190, R190, 0xff, RZ, 0xc0, !PT ;  /* 0x000000ffbebe7812 */ /* 0x000fc400078ec0ff */
[----:B------:R-:W-:Y:S02]  /*bfb0*/  PRMT R214, R177, 0x5410, R176 ;  /* 0x00005410b1d67816 */ /* 0x000fe400000000b0 */
[----:B------:R-:W-:Y:S01]  /*bfc0*/  @!P4 PRMT R177, R15, 0x5410, RZ ;  /* 0x000054100fb1c816 */ /* 0x000fe200000000ff */
[----:B------:R-:W-:Y:S01]  /*bfd0*/  MUFU.EX2 R189, R189 ;  /* 0x000000bd00bd7308 */ /* 0x000fe20000000800 */
[----:B------:R-:W-:Y:S01]  /*bfe0*/  ISETP.LE.U32.AND P4, PT, R190, UR7, PT ;  /* 0x00000007be007c0c */ /* 0x000fe2000bf83070 */
[----:B------:R-:W-:-:S06]  /*bff0*/  FFMA.FTZ R191, R191, UR31, -R208 ;  /* 0x0000001fbfbf7c23 */ /* 0x000fcc00080108d0 */
[----:B------:R-:W1:Y:S01]  /*c000*/  MUFU.EX2 R190, R222 ;  /* 0x000000de00be7308 */ /* 0x000e620000000800 */
[----:B------:R-:W-:Y:S01]  /*c010*/  FFMA.FTZ R208, R14, UR31, -R208 ;  /* 0x0000001f0ed07c23 */ /* 0x000fe200080108d0 */
[----:B------:R-:W-:Y:S02]  /*c020*/  @!P5 HFMA2.BF16_V2 R14, -RZ.H0_H0, RZ.H0_H0, -R176.H0_H0 ;  /* 0x200000ffff0ed231 */ /* 0x000fe400003409b0 */
[----:B------:R-:W-:Y:S01]  /*c030*/  FADD.FTZ R15, R199, R174 ;  /* 0x000000aec70f7221 */ /* 0x000fe20000010000 */
[----:B------:R-:W-:Y:S02]  /*c040*/  SHF.R.U32.HI R174, RZ, 0x18, R215 ;  /* 0x00000018ffae7819 */ /* 0x000fe400000116d7 */
[----:B------:R-:W-:Y:S02]  /*c050*/  @!P5 PRMT R176, R14, 0x5410, RZ ;  /* 0x000054100eb0d816 */ /* 0x000fe400000000ff */
[----:B------:R-:W-:Y:S01]  /*c060*/  ISETP.LE.U32.AND P5, PT, R174, UR7, PT ;  /* 0x00000007ae007c0c */ /* 0x000fe2000bfa3070 */
        /* <DEDUP_REMOVED lines=129> */
[----:B------:R-:W-:Y:S01]  /*c880*/  PRMT R211, R212, 0x7632, R211 ;  /* 0x00007632d4d37816 */ /* 0x000fe200000000d3 */
[----:B------:R-:W-:Y:S01]  /*c890*/  FADD.FTZ R217, R188, R175 ;  /* 0x000000afbcd97221 */ /* 0x000fe20000010000 */
[----:B------:R-:W-:Y:S03]  /*c8a0*/  MUFU.EX2 R191, R191 ;  /* 0x000000bf00bf7308 */ /* 0x000fe60000000800 */
[----:B------:R-:W-:Y:S01]  /*c8b0*/  @!P5 HFMA2.BF16_V2 R12, -RZ.H0_H0, RZ.H0_H0, -R211.H0_H0 ;  /* 0x200000ffff0cd231 */ /* 0x000fe200003409d3 */
[----:B------:R-:W-:-:S04]  /*c8c0*/  PRMT R222, R212, 0x5410, R211 ;  /* 0x00005410d4de7816 */ /* 0x000fc800000000d3 */
[----:B------:R-:W1:Y:S01]  /*c8d0*/  MUFU.EX2 R175, R208 ;  /* 0x000000d000af7308 */ /* 0x000e620000000800 */
[----:B------:R-:W-:Y:S02]  /*c8e0*/  @!P5 PRMT R211, R12, 0x5410, RZ ;  /* 0x000054100cd3d816 */ /* 0x000fe400000000ff */
[----:B------:R-:W-:-:S05]  /*c8f0*/  PRMT R12, R216, 0x7772, RZ ;  /* 0x00007772d80c7816 */ /* 0x000fca00000000ff */
[----:B------:R-:W-:Y:S08]  /*c900*/  MUFU.EX2 R188, R221 ;  /* 0x000000dd00bc7308 */ /* 0x000ff00000000800 */
[----:B------:R-:W2:Y:S01]  /*c910*/  MUFU.EX2 R174, R204 ;  /* 0x000000cc00ae7308 */ /* 0x000ea20000000800 */
[----:B------:R-:W-:Y:S01]  /*c920*/  ISETP.GT.U32.AND P5, PT, R12, UR7, PT ;  /* 0x000000070c007c0c */ /* 0x000fe2000bfa4070 */
[----:B------:R-:W-:Y:S01]  /*c930*/  @!P6 HFMA2.BF16_V2 R13, -RZ.H0_H0, RZ.H0_H0, -R212.H0_H0 ;  /* 0x200000ffff0de231 */ /* 0x000fe200003409d4 */
[----:B------:R-:W-:-:S02]  /*c940*/  PRMT R14, R216, 0x7771, RZ ;  /* 0x00007771d80e7816 */ /* 0x000fc400000000ff */
[----:B-1----:R-:W-:Y:S02]  /*c950*/  F2FP.BF16.F32.PACK_AB R208, R175, R191 ;  /* 0x000000bfafd0723e */ /* 0x002fe400000010ff */
[----:B------:R-:W-:Y:S02]  /*c960*/  @!P6 PRMT R212, R13, 0x5410, RZ ;  /* 0x000054100dd4e816 */ /* 0x000fe400000000ff */
[----:B------:R-:W-:Y:S01]  /*c970*/  ISETP.GT.U32.AND P6, PT, R14, UR7, PT ;  /* 0x000000070e007c0c */ /* 0x000fe2000bfc4070 */
[----:B------:R-:W-:Y:S01]  /*c980*/  FADD.FTZ R217, R198, R217 ;  /* 0x000000d9c6d97221 */ /* 0x000fe20000010000 */
[----:B------:R-:W-:Y:S01]  /*c990*/  @!P4 HFMA2.BF16_V2 R7, -RZ.H0_H0, RZ.H0_H0, -R208.H0_H0 ;  /* 0x200000ffff07c231 */ /* 0x000fe200003409d0 */
[----:B--2---:R-:W-:Y:S02]  /*c9a0*/  F2FP.BF16.F32.PACK_AB R199, R174, R188 ;  /* 0x000000bcaec7723e */ /* 0x004fe400000010ff */
[----:B------:R-:W-:Y:S02]  /*c9b0*/  PRMT R204, R208, 0x7632, R204 ;  /* 0x00007632d0cc7816 */ /* 0x000fe400000000cc */
[----:B------:R-:W-:Y:S01]  /*c9c0*/  PRMT R198, R199, 0x7632, R198 ;  /* 0x00007632c7c67816 */ /* 0x000fe200000000c6 */
[----:B------:R-:W-:-:S02]  /*c9d0*/  @P5 HFMA2.BF16_V2 R5, -RZ.H0_H0, RZ.H0_H0, -R199.H0_H0 ;  /* 0x200000ffff055231 */ /* 0x000fc400003409c7 */
[----:B------:R-:W-:Y:S01]  /*c9e0*/  FADD.FTZ R15, R220, R15 ;  /* 0x0000000fdc0f7221 */ /* 0x000fe20000010000 */
[----:B------:R-:W-:Y:S02]  /*c9f0*/  PRMT R221, R208, 0x5410, R204 ;  /* 0x00005410d0dd7816 */ /* 0x000fe400000000cc */
[----:B------:R-:W-:Y:S02]  /*ca00*/  PRMT R220, R199, 0x5410, R198 ;  /* 0x00005410c7dc7816 */ /* 0x000fe400000000c6 */
[----:B------:R-:W-:Y:S02]  /*ca10*/  @!P4 PRMT R208, R7, 0x5410, RZ ;  /* 0x0000541007d0c816 */ /* 0x000fe400000000ff */
[----:B------:R-:W-:Y:S02]  /*ca20*/  @P5 PRMT R199, R5, 0x5410, RZ ;  /* 0x0000541005c75816 */ /* 0x000fe400000000ff */
[C---:B------:R-:W-:Y:S02]  /*ca30*/  PRMT R7, R234.reuse, 0x7773, RZ ;  /* 0x00007773ea077816 */ /* 0x040fe400000000ff */
[----:B------:R-:W-:Y:S01]  /*ca40*/  PRMT R5, R234, 0x7772, RZ ;  /* 0x00007772ea057816 */ /* 0x000fe200000000ff */
[----:B------:R-:W-:-:S03]  /*ca50*/  @P6 HFMA2.BF16_V2 R6, -RZ.H0_H0, RZ.H0_H0, -R204.H0_H0 ;  /* 0x200000ffff066231 */ /* 0x000fc600003409cc */
[----:B------:R-:W-:Y:S02]  /*ca60*/  PRMT R5, R5, 0x5410, R7 ;  /* 0x0000541005057816 */ /* 0x000fe40000000007 */
[----:B------:R-:W-:Y:S02]  /*ca70*/  PRMT R7, R226, 0x7772, RZ ;  /* 0x00007772e2077816 */ /* 0x000fe400000000ff */
[----:B------:R-:W-:Y:S02]  /*ca80*/  @P6 PRMT R204, R6, 0x5410, RZ ;  /* 0x0000541006cc6816 */ /* 0x000fe400000000ff */
[----:B------:R-:W-:Y:S02]  /*ca90*/  ISETP.GT.U32.AND P6, PT, R7, UR7, PT ;  /* 0x0000000707007c0c */ /* 0x000fe4000bfc4070 */
[----:B------:R-:W-:Y:S02]  /*caa0*/  PRMT R7, R226, 0x7773, RZ ;  /* 0x00007773e2077816 */ /* 0x000fe400000000ff */
[----:B------:R-:W-:Y:S01]  /*cab0*/  PRMT R12, R216, 0x7773, RZ ;  /* 0x00007773d80c7816 */ /* 0x000fe200000000ff */
[----:B------:R-:W-:Y:S01]  /*cac0*/  FADD.FTZ R227, R225, R217 ;  /* 0x000000d9e1e37221 */ /* 0x000fe20000010000 */
[----:B------:R-:W-:Y:S01]  /*cad0*/  FADD.FTZ R225, R229, R15 ;  /* 0x0000000fe5e17221 */ /* 0x000fe20000010000 */
[----:B------:R-:W-:-:S02]  /*cae0*/  ISETP.GT.U32.AND P5, PT, R7, UR7, PT ;  /* 0x0000000707007c0c */ /* 0x000fc4000bfa4070 */
[----:B------:R-:W-:Y:S02]  /*caf0*/  ISETP.GT.U32.AND P4, PT, R12, UR7, PT ;  /* 0x000000070c007c0c */ /* 0x000fe4000bf84070 */
[C---:B------:R-:W-:Y:S02]  /*cb00*/  PRMT R7, R230.reuse, 0x7773, RZ ;  /* 0x00007773e6077816 */ /* 0x040fe400000000ff */
[----:B------:R-:W-:Y:S02]  /*cb10*/  PRMT R229, R230, 0x7772, RZ ;  /* 0x00007772e6e57816 */ /* 0x000fe400000000ff */
[----:B------:R-:W-:Y:S02]  /*cb20*/  LOP3.LUT R12, R223, 0xffff, RZ, 0xc0, !PT ;  /* 0x0000ffffdf0c7812 */ /* 0x000fe400078ec0ff */
[----:B------:R-:W-:Y:S02]  /*cb30*/  PRMT R229, R229, 0x5410, R7 ;  /* 0x00005410e5e57816 */ /* 0x000fe40000000007 */
[----:B------:R-:W-:-:S02]  /*cb40*/  SHF.R.U32.HI R12, RZ, 0x8, R12 ;  /* 0x00000008ff0c7819 */ /* 0x000fc4000001160c */
[----:B------:R-:W-:-:S04]  /*cb50*/  LOP3.LUT R7, R223, 0xff, RZ, 0xc0, !PT ;  /* 0x000000ffdf077812 */ /* 0x000fc800078ec0ff */
[----:B------:R-:W-:Y:S02]  /*cb60*/  PRMT R12, R7, 0x5410, R12 ;  /* 0x00005410070c7816 */ /* 0x000fe4000000000c */
[----:B------:R-:W-:Y:S02]  /*cb70*/  PRMT R7, R223, 0x7632, R7 ;  /* 0x00007632df077816 */ /* 0x000fe40000000007 */
[----:B------:R-:W-:Y:S02]  /*cb80*/  SHF.R.U32.HI R223, RZ, 0x18, R223 ;  /* 0x00000018ffdf7819 */ /* 0x000fe400000116df */
[----:B------:R-:W-:-:S04]  /*cb90*/  LOP3.LUT R7, R7, 0xff, RZ, 0xc0, !PT ;  /* 0x000000ff07077812 */ /* 0x000fc800078ec0ff */
[----:B------:R-:W-:Y:S02]  /*cba0*/  PRMT R7, R7, 0x5410, R223 ;  /* 0x0000541007077816 */ /* 0x000fe400000000df */
[----:B------:R-:W1:Y:S01]  /*cbb0*/  LDC R223, c[0x0][0x4f8] ;  /* 0x00013e00ffdf7b82 */ /* 0x000e620000000800 */
[----:B------:R-:W-:-:S05]  /*cbc0*/  @P4 HFMA2.BF16_V2 R4, -RZ.H0_H0, RZ.H0_H0, -R198.H0_H0 ;  /* 0x200000ffff044231 */ /* 0x000fca00003409c6 */
[----:B------:R-:W-:Y:S01]  /*cbd0*/  @P4 PRMT R198, R4, 0x5410, RZ ;  /* 0x0000541004c64816 */ /* 0x000fe200000000ff */
[----:B------:R-:W-:Y:S01]  /*cbe0*/  IMAD.MOV.U32 R4, RZ, RZ, R234 ;  /* 0x000000ffff047224 */ /* 0x000fe200078e00ea */
[----:B------:R-:W-:-:S04]  /*cbf0*/  PRMT R6, R234, 0x7771, RZ ;  /* 0x00007771ea067816 */ /* 0x000fc800000000ff */
[----:B------:R-:W-:Y:S02]  /*cc00*/  LOP3.LUT R4, R4, 0xff, RZ, 0xc0, !PT ;  /* 0x000000ff04047812 */ /* 0x000fe400078ec0ff */
[----:B-1----:R-:W-:-:S05]  /*cc10*/  LOP3.LUT R223, R223, 0xff, RZ, 0xc0, !PT ;  /* 0x000000ffdfdf7812 */ /* 0x002fca00078ec0ff */
[----:B------:R-:W-:Y:S01]  /*cc20*/  IMAD R223, R223, 0x10000, R223 ;  /* 0x00010000dfdf7824 */ /* 0x000fe200078e02df */
[----:B------:R-:W-:-:S04]  /*cc30*/  PRMT R6, R4, 0x5410, R6 ;  /* 0x0000541004067816 */ /* 0x000fc80000000006 */
[----:B------:R-:W-:-:S05]  /*cc40*/  HSET2.LE.AND R12, R12, R223, PT ;  /* 0x000000df0c0c7233 */ /* 0x000fca0003803000 */
[----:B------:R-:W-:Y:S02]  /*cc50*/  LOP3.LUT R4, R232, R12, RZ, 0xc0, !PT ;  /* 0x0000000ce8047212 */ /* 0x000fe400078ec0ff */
[----:B------:R-:W-:Y:S02]  /*cc60*/  LOP3.LUT R12, R5, 0xff00ff, RZ, 0xc0, !PT ;  /* 0x00ff00ff050c7812 */ /* 0x000fe400078ec0ff */
[----:B------:R-:W-:-:S05]  /*cc70*/  HSET2.LE.AND R5, R7, R223, PT ;  /* 0x000000df07057233 */ /* 0x000fca0003803000 */
[----:B------:R-:W-:Y:S02]  /*cc80*/  LOP3.LUT R5, R219, R5, RZ, 0xc0, !PT ;  /* 0x00000005db057212 */ /* 0x000fe400078ec0ff */
[----:B------:R-:W-:Y:S02]  /*cc90*/  LEA R219, R9, UR5, 0x1 ;  /* 0x0000000509db7c11 */ /* 0x000fe4000f8e08ff */
[----:B------:R-:W-:-:S03]  /*cca0*/  HSET2.LE.AND R7, R12, R223, PT ;  /* 0x000000df0c077233 */ /* 0x000fc60003803000 */
[----:B------:R-:W1:Y:S01]  /*ccb0*/  LDSM.16.MT88.4 R12, [R219+0x18000] ;  /* 0x01800000db0c783b */ /* 0x000e620000004200 */
[----:B------:R-:W-:Y:S02]  /*ccc0*/  HSET2.LE.AND R6, R6, R223, PT ;  /* 0x000000df06067233 */ /* 0x000fe40003803000 */
[----:B------:R-:W-:Y:S02]  /*ccd0*/  LOP3.LUT P4, RZ, R207, 0x2, RZ, 0xc0, !PT ;  /* 0x00000002cfff7812 */ /* 0x000fe4000788c0ff */
[----:B------:R-:W-:Y:S02]  /*cce0*/  LOP3.LUT R7, R197, R7, RZ, 0xc0, !PT ;  /* 0x00000007c5077212 */ /* 0x000fe400078ec0ff */
[----:B------:R-:W-:Y:S02]  /*ccf0*/  SEL R203, R203, 0xffffffe0, !P4 ;  /* 0xffffffe0cbcb7807 */ /* 0x000fe40006000000 */
[----:B------:R-:W-:Y:S02]  /*cd00*/  LOP3.LUT R6, R218, R6, RZ, 0xc0, !PT ;  /* 0x00000006da067212 */ /* 0x000fe400078ec0ff */
[----:B------:R-:W-:Y:S01]  /*cd10*/  LOP3.LUT P4, R197, R207, 0x4, RZ, 0xc0, !PT ;  /* 0x00000004cfc57812 */ /* 0x000fe2000788c0ff */
[----:B------:R-:W-:-:S02]  /*cd20*/  IMAD.IADD R218, R203, 0x1, R219 ;  /* 0x00000001cbda7824 */ /* 0x000fc400078e02db */
[C---:B------:R-:W-:Y:S02]  /*cd30*/  VIADD R217, R219.reuse, 0x18040 ;  /* 0x00018040dbd97836 */ /* 0x040fe40000000000 */
[----:B-1----:R-:W-:Y:S01]  /*cd40*/  HMMA.16816.F32.BF16 R132, R4, R12, R132 ;  /* 0x0000000c0484723c */ /* 0x002fe20000041884 */
[----:B------:R-:W-:-:S07]  /*cd50*/  VIADD R12, R219, 0x18000 ;  /* 0x00018000db0c7836 */ /* 0x000fce0000000000 */
[----:B------:R-:W-:Y:S01]  /*cd60*/  @P4 VIADD R217, R12, 0xffffffc0 ;  /* 0xffffffc00cd94836 */ /* 0x000fe20000000000 */
[----:B------:R-:W-:Y:S01]  /*cd70*/  HMMA.16816.F32.BF16 R136, R4, R14, R136 ;  /* 0x0000000e0488723c */ /* 0x000fe20000041888 */
[----:B------:R-:W1:Y:S02]  /*cd80*/  LDSM.16.MT88.4 R12, [R218+0x18000] ;  /* 0x01800000da0c783b */ /* 0x000e640000004200 */
[----:B------:R-:W-:-:S05]  /*cd90*/  IMAD.IADD R203, R203, 0x1, R217 ;  /* 0x00000001cbcb7824 */ /* 0x000fca00078e02d9 */
        /* <DEDUP_REMOVED lines=42> */
[----:B------:R-:W-:Y:S01]  /*d040*/  IMAD.MOV.U32 R231, RZ, RZ, R230 ;  /* 0x000000ffffe77224 */ /* 0x000fe200078e00e6 */
[----:B------:R-:W-:-:S04]  /*d050*/  PRMT R230, R230, 0x7771, RZ ;  /* 0x00007771e6e67816 */ /* 0x000fc800000000ff */
[----:B------:R-:W-:-:S04]  /*d060*/  LOP3.LUT R231, R231, 0xff, RZ, 0xc0, !PT ;  /* 0x000000ffe7e77812 */ /* 0x000fc800078ec0ff */
[----:B------:R-:W-:Y:S01]  /*d070*/  PRMT R230, R231, 0x5410, R230 ;  /* 0x00005410e7e67816 */ /* 0x000fe200000000e6 */
        /* <DEDUP_REMOVED lines=62> */
[----:B------:R-:W2:Y:S01]  /*d460*/  LDSM.16.MT88.4 R16, [R217+0x6800] ;  /* 0x00680000d910783b */ /* 0x000ea20000004200 */
[----:B------:R-:W-:Y:S06]  /*d470*/  MUFU.EX2 R228, R22 ;  /* 0x0000001600e47308 */ /* 0x000fec0000000800 */
[----:B-1----:R-:W-:Y:S01]  /*d480*/  HMMA.16816.F32.BF16 R124, R4, R12, R124 ;  /* 0x0000000c047c723c */ /* 0x002fe2000004187c */
[----:B------:R-:W-:-:S07]  /*d490*/  LOP3.LUT R13, R20, 0xffff, RZ, 0xc0, !PT ;  /* 0x0000ffff140d7812 */ /* 0x000fce00078ec0ff */
[----:B------:R-:W-:Y:S01]  /*d4a0*/  HMMA.16816.F32.BF16 R128, R4, R14, R128 ;  /* 0x0000000e0480723c */ /* 0x000fe20000041880 */
[----:B------:R-:W-:Y:S02]  /*d4b0*/  SHF.R.U32.HI R13, RZ, 0x8, R13 ;  /* 0x00000008ff0d7819 */ /* 0x000fe4000001160d */
[----:B------:R-:W-:-:S05]  /*d4c0*/  PRMT R12, R20, 0x7632, R12 ;  /* 0x00007632140c7816 */ /* 0x000fca000000000c */
[C---:B--2---:R-:W-:Y:S08]  /*d4d0*/  HMMA.16816.F32.BF16 R116, R4.reuse, R16, R116 ;  /* 0x000000100474723c */ /* 0x044ff00000041874 */
[----:B------:R-:W-:Y:S01]  /*d4e0*/  HMMA.16816.F32.BF16 R120, R4, R18, R120 ;  /* 0x000000120478723c */ /* 0x000fe20000041878 */
[C---:B------:R-:W-:Y:S01]  /*d4f0*/  PRMT R4, R226.reuse, 0x7773, RZ ;  /* 0x00007773e2047816 */ /* 0x040fe200000000ff */
[----:B------:R-:W-:Y:S01]  /*d500*/  IMAD.MOV.U32 R5, RZ, RZ, R226 ;  /* 0x000000ffff057224 */ /* 0x000fe200078e00e2 */
[C---:B------:R-:W-:Y:S01]  /*d510*/  PRMT R6, R226.reuse, 0x7772, RZ ;  /* 0x00007772e2067816 */ /* 0x040fe200000000ff */
[----:B------:R-:W-:Y:S01]  /*d520*/  FADD.FTZ R229, R23, R225 ;  /* 0x000000e117e57221 */ /* 0x000fe20000010000 */
[----:B------:R-:W-:Y:S01]  /*d530*/  PRMT R7, R226, 0x7771, RZ ;  /* 0x00007771e2077816 */ /* 0x000fe200000000ff */
[----:B------:R-:W1:Y:S01]  /*d540*/  LDSM.16.MT88.4 R16, [R217+0x1000] ;  /* 0x00100000d910783b */ /* 0x000e620000004200 */
[----:B------:R-:W2:Y:S01]  /*d550*/  MUFU.EX2 R226, R21 ;  /* 0x0000001500e27308 */ /* 0x000ea20000000800 */
[----:B------:R-:W-:-:S02]  /*d560*/  PRMT R6, R6, 0x5410, R4 ;  /* 0x0000541006067816 */ /* 0x000fc40000000004 */
[----:B------:R-:W-:Y:S02]  /*d570*/  LOP3.LUT R4, R20, 0xff, RZ, 0xc0, !PT ;  /* 0x000000ff14047812 */ /* 0x000fe400078ec0ff */
[----:B------:R-:W-:Y:S02]  /*d580*/  LOP3.LUT R5, R5, 0xff, RZ, 0xc0, !PT ;  /* 0x000000ff05057812 */ /* 0x000fe400078ec0ff */
[----:B------:R-:W-:Y:S02]  /*d590*/  PRMT R4, R4, 0x5410, R13 ;  /* 0x0000541004047816 */ /* 0x000fe4000000000d */
[----:B------:R-:W-:Y:S02]  /*d5a0*/  SHF.R.U32.HI R20, RZ, 0x18, R20 ;  /* 0x00000018ff147819 */ /* 0x000fe40000011614 */
[----:B------:R-:W-:Y:S02]  /*d5b0*/  LOP3.LUT R12, R12, 0xff, RZ, 0xc0, !PT ;  /* 0x000000ff0c0c7812 */ /* 0x000fe400078ec0ff */
[----:B------:R-:W-:-:S02]  /*d5c0*/  PRMT R7, R5, 0x5410, R7 ;  /* 0x0000541005077816 */ /* 0x000fc40000000007 */
[--C-:B------:R-:W-:Y:S02]  /*d5d0*/  HSET2.LE.AND R4, R4, R223.reuse, PT ;  /* 0x000000df04047233 */ /* 0x100fe40003803000 */
[----:B------:R-:W-:Y:S02]  /*d5e0*/  PRMT R12, R12, 0x5410, R20 ;  /* 0x000054100c0c7816 */ /* 0x000fe40000000014 */
[----:B--2---:R-:W-:Y:S01]  /*d5f0*/  F2FP.BF16.F32.PACK_AB R225, R226, R228 ;  /* 0x000000e4e2e1723e */ /* 0x004fe200000010ff */
[----:B------:R-:W-:Y:S01]  /*d600*/  FADD.FTZ R227, R25, R227 ;  /* 0x000000e319e37221 */ /* 0x000fe20000010000 */
[----:B------:R-:W-:Y:S01]  /*d610*/  LOP3.LUT R6, R6, 0xff00ff, RZ, 0xc0, !PT ;  /* 0x00ff00ff06067812 */ /* 0x000fe200078ec0ff */
[----:B------:R-:W2:Y:S01]  /*d620*/  LDSM.16.MT88.4 R20, [R218+0x19000] ;  /* 0x01900000da14783b */ /* 0x000ea20000004200 */
[----:B------:R-:W-:Y:S02]  /*d630*/  HSET2.LE.AND R7, R7, R223, PT ;  /* 0x000000df07077233 */ /* 0x000fe40003803000 */
[----:B------:R-:W-:-:S02]  /*d640*/  LOP3.LUT R4, R224, R4, RZ, 0xc0, !PT ;  /* 0x00000004e0047212 */ /* 0x000fc400078ec0ff */
[C---:B------:R-:W-:Y:S02]  /*d650*/  PRMT R224, R225.reuse, 0x7632, R224 ;  /* 0x00007632e1e07816 */ /* 0x040fe400000000e0 */
[--C-:B------:R-:W-:Y:S02]  /*d660*/  HSET2.LE.AND R5, R12, R223.reuse, PT ;  /* 0x000000df0c057233 */ /* 0x100fe40003803000 */
[----:B------:R-:W-:Y:S02]  /*d670*/  HSET2.LE.AND R12, R6, R223, PT ;  /* 0x000000df060c7233 */ /* 0x000fe40003803000 */
[----:B------:R-:W-:Y:S02]  /*d680*/  LOP3.LUT R6, R26, R7, RZ, 0xc0, !PT ;  /* 0x000000071a067212 */ /* 0x000fe400078ec0ff */
[----:B------:R-:W-:-:S04]  /*d690*/  PRMT R7, R225, 0x5410, R224 ;  /* 0x00005410e1077816 */ /* 0x000fc800000000e0 */
[----:B------:R-:W-:Y:S02]  /*d6a0*/  LOP3.LUT R7, R7, R12, RZ, 0xc0, !PT ;  /* 0x0000000c07077212 */ /* 0x000fe400078ec0ff */
[----:B------:R-:W3:Y:S01]  /*d6b0*/  LDSM.16.MT88.4 R12, [R203+0x1000] ;  /* 0x00100000cb0c783b */ /* 0x000ee20000004200 */
[----:B------:R-:W-:Y:S01]  /*d6c0*/  FADD.FTZ R227, R24, R227 ;  /* 0x000000e318e37221 */ /* 0x000fe20000010000 */
[----:B------:R-:W-:Y:S02]  /*d6d0*/  LOP3.LUT R5, R27, R5, RZ, 0xc0, !PT ;  /* 0x000000051b057212 */ /* 0x000fe400078ec0ff */
[----:B------:R-:W4:Y:S05]  /*d6e0*/  LDSM.16.MT88.4 R24, [R219+0x19000] ;  /* 0x01900000db18783b */ /* 0x000f2a0000004200 */
[C---:B-1----:R-:W-:Y:S08]  /*d6f0*/  HMMA.16816.F32.BF16 R148, R4.reuse, R16, R148 ;  /* 0x000000100494723c */ /* 0x042ff00000041894 */
[C---:B------:R-:W-:Y:S01]  /*d700*/  HMMA.16816.F32.BF16 R152, R4.reuse, R18, R152 ;  /* 0x000000120498723c */ /* 0x040fe20000041898 */
[----:B------:R-:W1:Y:S07]  /*d710*/  LDSM.16.MT88.4 R16, [R217+0x3000] ;  /* 0x00300000d910783b */ /* 0x000e6e0000004200 */
[C---:B--2---:R-:W-:Y:S08]  /*d720*/  HMMA.16816.F32.BF16 R140, R4.reuse, R20, R140 ;  /* 0x00000014048c723c */ /* 0x044ff0000004188c */
[C---:B---3--:R-:W-:Y:S08]  /*d730*/  HMMA.16816.F32.BF16 R156, R4.reuse, R12, R156 ;  /* 0x0000000c049c723c */ /* 0x048ff0000004189c */
[C---:B------:R-:W-:Y:S01]  /*d740*/  HMMA.16816.F32.BF16 R160, R4.reuse, R14, R160 ;  /* 0x0000000e04a0723c */ /* 0x040fe200000418a0 */
[----:B------:R-:W2:Y:S07]  /*d750*/  LDSM.16.MT88.4 R12, [R203+0x3000] ;  /* 0x00300000cb0c783b */ /* 0x000eae0000004200 */
[C---:B----4-:R-:W-:Y:S08]  /*d760*/  HMMA.16816.F32.BF16 R132, R4.reuse, R24, R132 ;  /* 0x000000180484723c */ /* 0x050ff00000041884 */
        /* <DEDUP_REMOVED lines=37> */
[----:B----4-:R-:W-:Y:S01]  /*d9c0*/  HMMA.16816.F32.BF16 R108, R4, R20, R108 ;  /* 0x00000014046c723c */ /* 0x010fe2000004186c */
[----:B------:R-:W-:-:S07]  /*d9d0*/  LOP3.LUT R21, R215, 0xffff, RZ, 0xc0, !PT ;  /* 0x0000ffffd7157812 */ /* 0x000fce00078ec0ff */
[----:B------:R-:W-:Y:S01]  /*d9e0*/  HMMA.16816.F32.BF16 R112, R4, R22, R112 ;  /* 0x000000160470723c */ /* 0x000fe20000041870 */
[----:B------:R-:W-:Y:S01]  /*d9f0*/  IMAD.MOV.U32 R4, RZ, RZ, R216 ;  /* 0x000000ffff047224 */ /* 0x000fe200078e00d8 */
[C---:B------:R-:W-:Y:S02]  /*da00*/  PRMT R6, R216.reuse, 0x7771, RZ ;  /* 0x00007771d8067816 */ /* 0x040fe400000000ff */
[C---:B------:R-:W-:Y:S02]  /*da10*/  PRMT R7, R216.reuse, 0x7773, RZ ;  /* 0x00007773d8077816 */ /* 0x040fe400000000ff */
[----:B------:R-:W-:Y:S02]  /*da20*/  PRMT R5, R216, 0x7772, RZ ;  /* 0x00007772d8057816 */ /* 0x000fe400000000ff */
[----:B------:R-:W-:Y:S02]  /*da30*/  LOP3.LUT R4, R4, 0xff, RZ, 0xc0, !PT ;  /* 0x000000ff04047812 */ /* 0x000fe400078ec0ff */
[----:B------:R-:W-:-:S02]  /*da40*/  PRMT R20, R215, 0x7632, R20 ;  /* 0x00007632d7147816 */ /* 0x000fc40000000014 */
[----:B------:R-:W-:Y:S02]  /*da50*/  PRMT R7, R5, 0x5410, R7 ;  /* 0x0000541005077816 */ /* 0x000fe40000000007 */
[----:B------:R-:W-:Y:S02]  /*da60*/  PRMT R6, R4, 0x5410, R6 ;  /* 0x0000541004067816 */ /* 0x000fe40000000006 */
[----:B------:R-:W-:Y:S02]  /*da70*/  LOP3.LUT R4, R215, 0xff, RZ, 0xc0, !PT ;  /* 0x000000ffd7047812 */ /* 0x000fe400078ec0ff */
[----:B------:R-:W-:Y:S02]  /*da80*/  SHF.R.U32.HI R5, RZ, 0x18, R215 ;  /* 0x00000018ff057819 */ /* 0x000fe400000116d7 */
[----:B------:R-:W-:Y:S02]  /*da90*/  SHF.R.U32.HI R21, RZ, 0x8, R21 ;  /* 0x00000008ff157819 */ /* 0x000fe40000011615 */
[----:B------:R-:W-:-:S02]  /*daa0*/  LOP3.LUT R20, R20, 0xff, RZ, 0xc0, !PT ;  /* 0x000000ff14147812 */ /* 0x000fc400078ec0ff */
[----:B------:R-:W-:Y:S02]  /*dab0*/  PRMT R4, R4, 0x5410, R21 ;  /* 0x0000541004047816 */ /* 0x000fe40000000015 */
[----:B------:R-:W-:Y:S02]  /*dac0*/  PRMT R5, R20, 0x5410, R5 ;  /* 0x0000541014057816 */ /* 0x000fe40000000005 */
[----:B------:R-:W-:Y:S01]  /*dad0*/  LOP3.LUT R7, R7, 0xff00ff, RZ, 0xc0, !PT ;  /* 0x00ff00ff07077812 */ /* 0x000fe200078ec0ff */
[----:B------:R-:W3:Y:S01]  /*dae0*/  LDSM.16.MT88.4 R20, [R219+0x1d800] ;  /* 0x01d80000db14783b */ /* 0x000ee20000004200 */
[--C-:B------:R-:W-:Y:S02]  /*daf0*/  HSET2.LE.AND R4, R4, R223.reuse, PT ;  /* 0x000000df04047233 */ /* 0x100fe40003803000 */
[--C-:B------:R-:W-:Y:S02]  /*db00*/  HSET2.LE.AND R5, R5, R223.reuse, PT ;  /* 0x000000df05057233 */ /* 0x100fe40003803000 */
[----:B------:R-:W-:-:S02]  /*db10*/  HSET2.LE.AND R6, R6, R223, PT ;  /* 0x000000df06067233 */ /* 0x000fc40003803000 */
[----:B------:R-:W-:Y:S02]  /*db20*/  HSET2.LE.AND R7, R7, R223, PT ;  /* 0x000000df07077233 */ /* 0x000fe40003803000 */
[----:B------:R-:W-:Y:S02]  /*db30*/  LOP3.LUT R4, R214, R4, RZ, 0xc0, !PT ;  /* 0x00000004d6047212 */ /* 0x000fe400078ec0ff */
[----:B------:R-:W-:Y:S02]  /*db40*/  LOP3.LUT R5, R222, R5, RZ, 0xc0, !PT ;  /* 0x00000005de057212 */ /* 0x000fe400078ec0ff */
[----:B------:R-:W-:Y:S02]  /*db50*/  LOP3.LUT R6, R221, R6, RZ, 0xc0, !PT ;  /* 0x00000006dd067212 */ /* 0x000fe400078ec0ff */
[----:B------:R-:W-:-:S07]  /*db60*/  LOP3.LUT R7, R220, R7, RZ, 0xc0, !PT ;  /* 0x00000007dc077212 */ /* 0x000fce00078ec0ff */
        /* <DEDUP_REMOVED lines=29> */
[----:B------:R-:W-:-:S06]  /*dd40*/  FADD.FTZ R229, R213, R229 ;  /* 0x000000e5d5e57221 */ /* 0x000fcc0000010000 */
[C---:B---3--:R-:W-:Y:S08]  /*dd50*/  HMMA.16816.F32.BF16 R84, R4.reuse, R20, R84 ;  /* 0x000000140454723c */ /* 0x048ff00000041854 */
        /* <DEDUP_REMOVED lines=21> */
[----:B------:R-:W-:Y:S02]  /*deb0*/  @P6 HFMA2.BF16_V2 R2, -RZ.H0_H0, RZ.H0_H0, -R225.H0_H0 ;  /* 0x200000ffff026231 */ /* 0x000fe400003409e1 */
[----:B------:R-:W-:Y:S01]  /*dec0*/  STG.E.U16 desc[UR32][R10.64+-0x7e], R170 ;  /* 0xffff82aa0a007986 */ /* 0x000fe2000c101520 */
[----:B------:R-:W-:-:S03]  /*ded0*/  FADD.FTZ R226, R189, R226 ;  /* 0x000000e2bde27221 */ /* 0x000fc60000010000 */
[----:B------:R-:W-:Y:S01]  /*dee0*/  STG.E.U16 desc[UR32][R24.64+-0x80], R169 ;  /* 0xffff80a918007986 */ /* 0x000fe2000c101520 */
[----:B------:R-:W-:-:S03]  /*def0*/  @P5 PRMT R224, R0, 0x5410, RZ ;  /* 0x0000541000e05816 */ /* 0x000fc600000000ff */
[----:B------:R-:W-:Y:S01]  /*df00*/  STG.E.U16 desc[UR32][R24.64+-0x7e], R168 ;  /* 0xffff82a818007986 */ /* 0x000fe2000c101520 */
[----:B------:R-:W-:-:S03]  /*df10*/  FADD.FTZ R194, R191, R194 ;  /* 0x000000c2bfc27221 */ /* 0x000fc60000010000 */
[----:B------:R-:W-:Y:S01]  /*df20*/  STG.E.U16 desc[UR32][R10.64+-0x70], R167 ;  /* 0xffff90a70a007986 */ /* 0x000fe2000c101520 */
[----:B------:R-:W-:-:S03]  /*df30*/  IADD3 R0, P4, PT, R10, -0x100, RZ ;  /* 0xffffff000a007810 */ /* 0x000fc60007f9e0ff */
[----:B------:R-:W-:Y:S01]  /*df40*/  STG.E.U16 desc[UR32][R10.64+-0x6e], R166 ;  /* 0xffff92a60a007986 */ /* 0x000fe2000c101520 */
[----:B------:R-:W-:-:S03]  /*df50*/  @P6 PRMT R225, R2, 0x5410, RZ ;  /* 0x0000541002e16816 */ /* 0x000fc600000000ff */
[----:B------:R-:W-:Y:S01]  /*df60*/  STG.E.U16 desc[UR32][R24.64+-0x70], R165 ;  /* 0xffff90a518007986 */ /* 0x000fe2000c101520 */
[----:B------:R-:W-:-:S03]  /*df70*/  FADD.FTZ R226, R188, R226 ;  /* 0x000000e2bce27221 */ /* 0x000fc60000010000 */
[----:B------:R-:W-:Y:S04]  /*df80*/  STG.E.U16 desc[UR32][R24.64+-0x6e], R164 ;  /* 0xffff92a418007986 */ /* 0x000fe8000c101520 */
[----:B------:R-:W-:Y:S04]  /*df90*/  STG.E.U16 desc[UR32][R10.64+-0x60], R35 ;  /* 0xffffa0230a007986 */ /* 0x000fe8000c101520 */
[----:B------:R-:W-:Y:S01]  /*dfa0*/  STG.E.U16 desc[UR32][R10.64+-0x5e], R34 ;  /* 0xffffa2220a007986 */ /* 0x000fe2000c101520 */
[----:B------:R-:W-:-:S03]  /*dfb0*/  FADD.FTZ R232, R175, R194 ;  /* 0x000000c2afe87221 */ /* 0x000fc60000010000 */
[----:B------:R-:W-:Y:S04]  /*dfc0*/  STG.E.U16 desc[UR32][R24.64+-0x60], R33 ;  /* 0xffffa02118007986 */ /* 0x000fe8000c101520 */
        /* <DEDUP_REMOVED lines=110> */
[----:B------:R-:W-:Y:S04]  /*e6b0*/  LDSM.16.M88.4 R188, [R202+0x11800] ;  /* 0x01180000cabc783b */ /* 0x000fe80000000200 */
[----:B------:R-:W-:Y:S04]  /*e6c0*/  LDSM.16.M88.4 R164, [R183] ;  /* 0x00000000b7a4783b */ /* 0x000fe80000000200 */
[----:B--2---:R-:W2:Y:S04]  /*e6d0*/  LDSM.16.M88.4 R4, [R202+0x10000] ;  /* 0x01000000ca04783b */ /* 0x004ea80000000200 */
[----:B------:R-:W5:Y:S04]  /*e6e0*/  LDSM.16.M88.4 R184, [R182+0x10000] ;  /* 0x01000000b6b8783b */ /* 0x000f680000000200 */
[----:B------:R-:W1:Y:S04]  /*e6f0*/  LDSM.16.M88.4 R176, [R182+0x10800] ;  /* 0x01080000b6b0783b */ /* 0x000e680000000200 */
[----:B------:R-:W1:Y:S04]  /*e700*/  LDSM.16.M88.4 R212, [R182+0x11000] ;  /* 0x01100000b6d4783b */ /* 0x000e680000000200 */
[----:B------:R-:W1:Y:S04]  /*e710*/  LDSM.16.M88.4 R196, [R182+0x11800] ;  /* 0x01180000b6c4783b */ /* 0x000e680000000200 */
[----:B------:R-:W-:Y:S01]  /*e720*/  LDSM.16.M88.4 R192, [R30] ;  /* 0x000000001ec0783b */ /* 0x000fe20000000200 */
[C---:B---3--:R-:W-:Y:S03]  /*e730*/  HMMA.16816.F32.BF16 R172, R16.reuse, R168, RZ ;  /* 0x000000a810ac723c */ /* 0x048fe600000418ff */
[----:B------:R-:W0:Y:S05]  /*e740*/  LDGDEPBAR ;  /* 0x00000000000079af */ /* 0x000e2a0000000000 */
[C---:B----4-:R-:W-:Y:S08]  /*e750*/  HMMA.16816.F32.BF16 R32, R16.reuse, R24, RZ ;  /* 0x000000181020723c */ /* 0x050ff000000418ff */
[C---:B--2---:R-:W-:Y:S08]  /*e760*/  HMMA.16816.F32.BF16 R12, R16.reuse, R4, RZ ;  /* 0x00000004100c723c */ /* 0x044ff000000418ff */
[C---:B------:R-:W-:Y:S08]  /*e770*/  HMMA.16816.F32.BF16 R4, R16.reuse, R6, RZ ;  /* 0x000000061004723c */ /* 0x040ff000000418ff */
[C---:B------:R-:W-:Y:S08]  /*e780*/  HMMA.16816.F32.BF16 R168, R16.reuse, R170, RZ ;  /* 0x000000aa10a8723c */ /* 0x040ff000000418ff */
[C---:B------:R-:W-:Y:S08]  /*e790*/  HMMA.16816.F32.BF16 R24, R16.reuse, R26, RZ ;  /* 0x0000001a1018723c */ /* 0x040ff000000418ff */
[C---:B------:R-:W-:Y:S08]  /*e7a0*/  HMMA.16816.F32.BF16 R20, R16.reuse, R188, RZ ;  /* 0x000000bc1014723c */ /* 0x040ff000000418ff */
[----:B------:R-:W-:Y:S01]  /*e7b0*/  HMMA.16816.F32.BF16 R16, R16, R190, RZ ;  /* 0x000000be1010723c */ /* 0x000fe200000418ff */
[----:B------:R-:W2:Y:S07]  /*e7c0*/  LDSM.16.M88.4 R188, [R0+0x10000] ;  /* 0x0100000000bc783b */ /* 0x000eae0000000200 */
[C---:B-----5:R-:W-:Y:S08]  /*e7d0*/  HMMA.16816.F32.BF16 R12, R164.reuse, R184, R12 ;  /* 0x000000b8a40c723c */ /* 0x060ff0000004180c */
[C---:B------:R-:W-:Y:S01]  /*e7e0*/  HMMA.16816.F32.BF16 R4, R164.reuse, R186, R4 ;  /* 0x000000baa404723c */ /* 0x040fe20000041804 */
[----:B------:R-:W3:Y:S07]  /*e7f0*/  LDSM.16.M88.4 R184, [R0+0x10800] ;  /* 0x0108000000b8783b */ /* 0x000eee0000000200 */
[C---:B-1----:R-:W-:Y:S08]  /*e800*/  HMMA.16816.F32.BF16 R172, R164.reuse, R176, R172 ;  /* 0x000000b0a4ac723c */ /* 0x042ff000000418ac */
[C---:B------:R-:W-:Y:S01]  /*e810*/  HMMA.16816.F32.BF16 R168, R164.reuse, R178, R168 ;  /* 0x000000b2a4a8723c */ /* 0x040fe200000418a8 */
[----:B------:R-:W1:Y:S07]  /*e820*/  LDSM.16.M88.4 R176, [R0+0x11000] ;  /* 0x0110000000b0783b */ /* 0x000e6e0000000200 */
[C---:B------:R-:W-:Y:S08]  /*e830*/  HMMA.16816.F32.BF16 R32, R164.reuse, R212, R32 ;  /* 0x000000d4a420723c */ /* 0x040ff00000041820 */
[C---:B------:R-:W-:Y:S01]  /*e840*/  HMMA.16816.F32.BF16 R24, R164.reuse, R214, R24 ;  /* 0x000000d6a418723c */ /* 0x040fe20000041818 */
[----:B------:R-:W-:Y:S07]  /*e850*/  LDSM.16.M88.4 R212, [R31] ;  /* 0x000000001fd4783b */ /* 0x000fee0000000200 */
[C---:B------:R-:W-:Y:S08]  /*e860*/  HMMA.16816.F32.BF16 R20, R164.reuse, R196, R20 ;  /* 0x000000c4a414723c */ /* 0x040ff00000041814 */
[----:B------:R-:W-:Y:S01]  /*e870*/  HMMA.16816.F32.BF16 R16, R164, R198, R16 ;  /* 0x000000c6a410723c */ /* 0x000fe20000041810 */
[----:B------:R-:W4:Y:S04]  /*e880*/  LDSM.16.M88.4 R164, [R0+0x11800] ;  /* 0x0118000000a4783b */ /* 0x000f280000000200 */
[----:B------:R-:W5:Y:S03]  /*e890*/  LDSM.16.M88.4 R196, [R2+0x10000] ;  /* 0x0100000002c4783b */ /* 0x000f660000000200 */
        /* <DEDUP_REMOVED lines=11> */
[----:B------:R-:W-:Y:S04]  /*e950*/  LDSM.16.M88.4 R164, [R202+0x12000] ;  /* 0x01200000caa4783b */ /* 0x000fe80000000200 */
[----:B------:R-:W-:Y:S03]  /*e960*/  LDSM.16.M88.4 R192, [R202+0x13000] ;  /* 0x01300000cac0783b */ /* 0x000fe60000000200 */
[C---:B-----5:R-:W-:Y:S08]  /*e970*/  HMMA.16816.F32.BF16 R12, R212.reuse, R196, R12 ;  /* 0x000000c4d40c723c */ /* 0x060ff0000004180c */
        /* <DEDUP_REMOVED lines=78> */
[C---:B------:R-:W-:Y:S08]  /*ee60*/  HMMA.16816.F32.BF16 R12, R176.reuse, R164, R12 ;  /* 0x000000a4b00c723c */ /* 0x040ff0000004180c */
[C---:B------:R-:W-:Y:S01]  /*ee70*/  HMMA.16816.F32.BF16 R4, R176.reuse, R166, R4 ;  /* 0x000000a6b004723c */ /* 0x040fe20000041804 */
[----:B------:R-:W-:Y:S07]  /*ee80*/  LDSM.16.M88.4 R164, [R0+0x14000] ;  /* 0x0140000000a4783b */ /* 0x000fee0000000200 */
[C---:B------:R-:W-:Y:S01]  /*ee90*/  HMMA.16816.F32.BF16 R168, R176.reuse, R190, R168 ;  /* 0x000000beb0a8723c */ /* 0x040fe200000418a8 */
[----:B------:R-:W-:Y:S07]  /*eea0*/  LDSM.16.M88.4 R188, [R0+0x15800] ;  /* 0x0158000000bc783b */ /* 0x000fee0000000200 */
[C---:B------:R-:W-:Y:S08]  /*eeb0*/  HMMA.16816.F32.BF16 R32, R176.reuse, R184, R32 ;  /* 0x000000b8b020723c */ /* 0x040ff00000041820 */
        /* <DEDUP_REMOVED lines=24> */
[----:B------:R-:W2:Y:S04]  /*f040*/  LDSM.16.M88.4 R164, [R202+0x17000] ;  /* 0x01700000caa4783b */ /* 0x000ea80000000200 */
[----:B------:R-:W-:Y:S03]  /*f050*/  LDSM.16.M88.4 R200, [R202+0x17800] ;  /* 0x01780000cac8783b */ /* 0x000fe60000000200 */
[----:B---3--:R-:W-:Y:S08]  /*f060*/  HMMA.16816.F32.BF16 R12, R196, R192, R12 ;  /* 0x000000c0c40c723c */ /* 0x008ff0000004180c */
        /* <DEDUP_REMOVED lines=19> */
[C---:B-1----:R-:W-:Y:S08]  /*f1a0*/  HMMA.16816.F32.BF16 R172, R184.reuse, R16, R172 ;  /* 0x00000010b8ac723c */ /* 0x042ff000000418ac */
[----:B------:R-:W-:Y:S01]  /*f1b0*/  HMMA.16816.F32.BF16 R168, R184, R18, R168 ;  /* 0x00000012b8a8723c */ /* 0x000fe200000418a8 */
[----:B------:R-:W1:Y:S07]  /*f1c0*/  LDSM.16.M88.4 R16, [R0+0x17000] ;  /* 0x017000000010783b */ /* 0x000e6e0000000200 */
[C---:B------:R-:W-:Y:S08]  /*f1d0*/  HMMA.16816.F32.BF16 R20, R196.reuse, R200, R20 ;  /* 0x000000c8c414723c */ /* 0x040ff00000041814 */
[----:B------:R-:W-:Y:S08]  /*f1e0*/  HMMA.16816.F32.BF16 R212, R196, R202, R212 ;  /* 0x000000cac4d4723c */ /* 0x000ff000000418d4 */
[C---:B--2---:R-:W-:Y:S08]  /*f1f0*/  HMMA.16816.F32.BF16 R32, R184.reuse, R164, R32 ;  /* 0x000000a4b820723c */ /* 0x044ff00000041820 */
[C---:B------:R-:W-:Y:S01]  /*f200*/  HMMA.16816.F32.BF16 R24, R184.reuse, R166, R24 ;  /* 0x000000a6b818723c */ /* 0x040fe20000041818 */
[----:B------:R-:W-:Y:S07]  /*f210*/  LDSM.16.M88.4 R164, [R31+0xc000] ;  /* 0x00c000001fa4783b */ /* 0x000fee0000000200 */
[C---:B------:R-:W-:Y:S08]  /*f220*/  HMMA.16816.F32.BF16 R20, R184.reuse, R192, R20 ;  /* 0x000000c0b814723c */ /* 0x040ff00000041814 */
[----:B------:R-:W-:Y:S01]  /*f230*/  HMMA.16816.F32.BF16 R212, R184, R194, R212 ;  /* 0x000000c2b8d4723c */ /* 0x000fe200000418d4 */
[----:B------:R-:W2:Y:S04]  /*f240*/  LDSM.16.M88.4 R184, [R0+0x17800] ;  /* 0x0178000000b8783b */ /* 0x000ea80000000200 */
[----:B------:R-:W-:Y:S03]  /*f250*/  LDSM.16.M88.4 R192, [R2+0x16800] ;  /* 0x0168000002c0783b */ /* 0x000fe60000000200 */
[C---:B----4-:R-:W-:Y:S08]  /*f260*/  HMMA.16816.F32.BF16 R12, R188.reuse, R180, R12 ;  /* 0x000000b4bc0c723c */ /* 0x050ff0000004180c */
[C---:B------:R-:W-:Y:S01]  /*f270*/  HMMA.16816.F32.BF16 R4, R188.reuse, R182, R4 ;  /* 0x000000b6bc04723c */ /* 0x040fe20000041804 */
[----:B------:R-:W4:Y:S07]  /*f280*/  LDSM.16.M88.4 R180, [R2+0x16000] ;  /* 0x0160000002b4783b */ /* 0x000f2e0000000200 */
[C---:B---3--:R-:W-:Y:S08]  /*f290*/  HMMA.16816.F32.BF16 R172, R188.reuse, R176, R172 ;  /* 0x000000b0bcac723c */ /* 0x048ff000000418ac */
[C---:B------:R-:W-:Y:S01]  /*f2a0*/  HMMA.16816.F32.BF16 R168, R188.reuse, R178, R168 ;  /* 0x000000b2bca8723c */ /* 0x040fe200000418a8 */
[----:B------:R-:W3:Y:S07]  /*f2b0*/  LDSM.16.M88.4 R176, [R2+0x17000] ;  /* 0x0170000002b0783b */ /* 0x000eee0000000200 */
[----:B-1----:R-:W-:Y:S01]  /*f2c0*/  HMMA.16816.F32.BF16 R196, R188, R16, R32 ;  /* 0x00000010bcc4723c */ /* 0x002fe20000041820 */
[----:B------:R1:W5:Y:S01]  /*f2d0*/  LDSM.16.M88.4 R32, [R2+0x17800] ;  /* 0x017800000220783b */ /* 0x0003620000000200 */
[----:B------:R-:W-:Y:S01]  /*f2e0*/  IMAD.U32 R16, RZ, RZ, UR25 ;  /* 0x00000019ff107e24 */ /* 0x000fe2000f8e00ff */
[----:B------:R-:W-:-:S04]  /*f2f0*/  DEPBAR.LE SB0, 0x0 ;  /* 0x000080000000791a */ /* 0x000fc80000000000 */
[----:B------:R-:W-:Y:S01]  /*f300*/  IMAD.U32 R17, RZ, RZ, UR4 ;  /* 0x00000004ff117e24 */ /* 0x000fe2000f8e00ff */
[----:B------:R-:W-:Y:S01]  /*f310*/  HMMA.16816.F32.BF16 R24, R188, R18, R24 ;  /* 0x00000012bc18723c */ /* 0x000fe20000041818 */
[----:B------:R-:W-:-:S03]  /*f320*/  VIADD R19, R250, 0x8 ;  /* 0x00000008fa137836 */ /* 0x000fc60000000000 */
[--C-:B------:R-:W-:Y:S02]  /*f330*/  IADD3 R18, PT, PT, R250, -UR23, -R17.reuse ;  /* 0x80000017fa127c10 */ /* 0x100fe4000fffe811 */
[----:B------:R-:W-:Y:S02]  /*f340*/  IADD3 R17, PT, PT, R19, -UR23, -R17 ;  /* 0x8000001713117c10 */ /* 0x000fe4000fffe811 */
[C---:B--2---:R-:W-:Y:S08]  /*f350*/  HMMA.16816.F32.BF16 R20, R188.reuse, R184, R20 ;  /* 0x000000b8bc14723c */ /* 0x044ff00000041814 */
[----:B------:R-:W-:Y:S08]  /*f360*/  HMMA.16816.F32.BF16 R212, R188, R186, R212 ;  /* 0x000000babcd4723c */ /* 0x000ff000000418d4 */
[----:B----4-:R-:W-:Y:S01]  /*f370*/  HMMA.16816.F32.BF16 R12, R164, R180, R12 ;  /* 0x000000b4a40c723c */ /* 0x010fe2000004180c */
[----:B------:R-:W-:-:S05]  /*f380*/  IMAD.SHL.U32 R180, R207, 0x2, RZ ;  /* 0x00000002cfb47824 */ /* 0x000fca00078e00ff */
[----:B------:R-:W-:Y:S02]  /*f390*/  LOP3.LUT R181, R180, 0x6, RZ, 0xc0, !PT ;  /* 0x00000006b4b57812 */ /* 0x000fe400078ec0ff */
[----:B------:R-:W-:Y:S03]  /*f3a0*/  HMMA.16816.F32.BF16 R4, R164, R182, R4 ;  /* 0x000000b6a404723c */ /* 0x000fe60000041804 */
[----:B------:R-:W-:-:S04]  /*f3b0*/  IMAD R16, R16, 0x40, R181 ;  /* 0x0000004010107824 */ /* 0x000fc800078e02b5 */
[C---:B-1----:R-:W-:Y:S01]  /*f3c0*/  VIADD R2, R16.reuse, UR23 ;  /* 0x0000001710027c36 */ /* 0x042fe20008000000 */
[----:B------:R-:W-:Y:S01]  /*f3d0*/  HMMA.16816.F32.BF16 R172, R164, R192, R172 ;  /* 0x000000c0a4ac723c */ /* 0x000fe200000418ac */
[----:B------:R-:W-:-:S03]  /*f3e0*/  VIADD R30, R16, 0xffffff40 ;  /* 0xffffff40101e7836 */ /* 0x000fc60000000000 */
[----:B------:R-:W-:Y:S02]  /*f3f0*/  IADD3 R0, PT, PT, R19, 0xc0, -R2 ;  /* 0x000000c013007810 */ /* 0x000fe40007ffe802 */
[----:B------:R-:W-:Y:S02]  /*f400*/  ISETP.GE.AND P4, PT, R30, R249, PT ;  /* 0x000000f91e00720c */ /* 0x000fe40003f86270 */
[----:B------:R-:W-:Y:S01]  /*f410*/  HMMA.16816.F32.BF16 R168, R164, R194, R168 ;  /* 0x000000c2a4a8723c */ /* 0x000fe200000418a8 */
[----:B------:R-:W-:Y:S01]  /*f420*/  BAR.SYNC.DEFER_BLOCKING 0x0 ;  /* 0x0000000000007b1d */ /* 0x000fe20000010000 */
[----:B------:R-:W-:Y:S02]  /*f430*/  ISETP.GT.AND P6, PT, R18, R30, PT ;  /* 0x0000001e1200720c */ /* 0x000fe40003fc4270 */
[----:B------:R-:W-:Y:S02]  /*f440*/  ISETP.GE.AND P5, PT, R30, R248, PT ;  /* 0x000000f81e00720c */ /* 0x000fe40003fa6270 */
[----:B------:R-:W-:-:S02]  /*f450*/  P2R R31, PR, RZ, 0x10 ;  /* 0x00000010ff1f7803 */ /* 0x000fc40000000000 */
[C---:B---3--:R-:W-:Y:S08]  /*f460*/  HMMA.16816.F32.BF16 R196, R164.reuse, R176, R196 ;  /* 0x000000b0a4c4723c */ /* 0x048ff000000418c4 */
[C---:B------:R-:W-:Y:S08]  /*f470*/  HMMA.16816.F32.BF16 R24, R164.reuse, R178, R24 ;  /* 0x000000b2a418723c */ /* 0x040ff00000041818 */
[C---:B-----5:R-:W-:Y:S08]  /*f480*/  HMMA.16816.F32.BF16 R20, R164.reuse, R32, R20 ;  /* 0x00000020a414723c */ /* 0x060ff00000041814 */
[----:B------:R-:W-:Y:S01]  /*f490*/  HMMA.16816.F32.BF16 R212, R164, R34, R212 ;  /* 0x00000022a4d4723c */ /* 0x000fe200000418d4 */
[----:B------:R-:W-:-:S02]  /*f4a0*/  IADD3 R167, PT, PT, R250, 0xc0, -R2 ;  /* 0x000000c0faa77810 */ /* 0x000fc40007ffe802 */
[----:B------:R-:W-:Y:S02]  /*f4b0*/  IADD3 R34, PT, PT, R250, 0xbf, -R2 ;  /* 0x000000bffa227810 */ /* 0x000fe40007ffe802 */
[----:B------:R-:W-:-:S04]  /*f4c0*/  IABS R167, R167 ;  /* 0x000000a700a77213 */ /* 0x000fc80000000000 */
[----:B------:R-:W-:Y:S01]  /*f4d0*/  I2FP.F32.S32 R167, R167 ;  /* 0x000000a700a77245 */ /* 0x000fe20000201400 */
[----:B------:R-:W-:Y:S10]  /*f4e0*/  BRA.U !UP0, `(.L_x_2260) ;  /* 0x0000000108ec7547 */ /* 0x000ff4000b800000 */
[----:B------:R-:W2:Y:S04]  /*f4f0*/  LDL R237, [R1+0x4] ;  /* 0x0000040001ed7983 */ /* 0x000ea80000100800 */
[----:B------:R-:W3:Y:S01]  /*f500*/  LDL R244, [R1] ;  /* 0x0000000001f47983 */ /* 0x000ee20000100800 */
[----:B------:R-:W-:-:S04]  /*f510*/  UIADD3 UR8, UPT, UPT, UR25, -0x4, URZ ;  /* 0xfffffffc19087890 */ /* 0x000fc8000fffe0ff */
[----:B------:R-:W-:-:S04]  /*f520*/  UIMAD.WIDE.U32 UR14, UR8, UR10, URZ ;  /* 0x0000000a080e72a5 */ /* 0x000fc8000f8e00ff */
[----:B------:R-:W-:Y:S02]  /*f530*/  UIMAD UR8, UR8, UR11, UR15 ;  /* 0x0000000b080872a4 */ /* 0x000fe4000f8e020f */
[----:B------:R-:W-:Y:S01]  /*f540*/  USHF.L.U32 UR4, UR14, 0x6, URZ ;  /* 0x000000060e047899 */ /* 0x000fe200080006ff */
[----:B------:R-:W-:Y:S02]  /*f550*/  IMAD.U32 R176, RZ, RZ, UR14 ;  /* 0x0000000effb07e24 */ /* 0x000fe4000f8e00ff */
[----:B------:R-:W-:Y:S01]  /*f560*/  IMAD.U32 R177, RZ, RZ, UR15 ;  /* 0x0000000fffb17e24 */ /* 0x000fe2000f8e00ff */
[----:B------:R-:W-:Y:S01]  /*f570*/  MOV R32, UR8 ;  /* 0x0000000800207c02 */ /* 0x000fe20008000f00 */
[----:B------:R-:W-:Y:S02]  /*f580*/  ULEA UR4, UP0, UR10, UR4, 0x5 ;  /* 0x000000040a047291 */ /* 0x000fe4000f8028ff */
[----:B------:R-:W-:-:S04]  /*f590*/  USHF.L.U64.HI UR8, UR14, 0x6, UR8 ;  /* 0x000000060e087899 */ /* 0x000fc80008010208 */
        /* <DEDUP_REMOVED lines=48> */
.L_x_2260:
[----:B------:R-:W-:Y:S01]  /*f8a0*/  ISETP.GT.AND P1, PT, R17, R30, PT ;  /* 0x0000001e1100720c */ /* 0x000fe20003f24270 */
[C---:B------:R-:W-:Y:S01]  /*f8b0*/  VIADD R166, R16.reuse, 0xffffff41 ;  /* 0xffffff4110a67836 */ /* 0x040fe20000000000 */
[----:B------:R-:W-:Y:S01]  /*f8c0*/  IABS R30, R34 ;  /* 0x00000022001e7213 */ /* 0x000fe20000000000 */
[----:B------:R-:W-:Y:S01]  /*f8d0*/  FFMA.FTZ R167, R167, -UR6, R12 ;  /* 0x80000006a7a77c23 */ /* 0x000fe2000801000c */
[----:B------:R-:W-:Y:S01]  /*f8e0*/  IABS R0, R0 ;  /* 0x0000000000007213 */ /* 0x000fe20000000000 */
[----:B-1----:R-:W-:Y:S01]  /*f8f0*/  VIADD R176, R16, 0xffffff51 ;  /* 0xffffff5110b07836 */ /* 0x002fe20000000000 */
[C-C-:B------:R-:W-:Y:S01]  /*f900*/  IADD3 R218, PT, PT, R19.reuse, 0xbf, -R2.reuse ;  /* 0x000000bf13da7810 */ /* 0x140fe20007ffe802 */
[----:B------:R-:W-:Y:S01]  /*f910*/  ULEA UR4, UR25, 0xfffffffb, 0x1 ;  /* 0xfffffffb19047891 */ /* 0x000fe2000f8e08ff */
[----:B------:R-:W-:Y:S01]  /*f920*/  I2FP.F32.S32 R178, R30 ;  /* 0x0000001e00b27245 */ /* 0x000fe20000201400 */
[----:B------:R-:W-:Y:S01]  /*f930*/  ULEA UR9, UR25, 0xfffffffa, 0x1 ;  /* 0xfffffffa19097891 */ /* 0x000fe2000f8e08ff */
[----:B------:R-:W-:Y:S01]  /*f940*/  I2FP.F32.S32 R30, R0 ;  /* 0x00000000001e7245 */ /* 0x000fe20000201400 */
[----:B------:R-:W-:Y:S01]  /*f950*/  UIADD3 UR8, UPT, UPT, UR38, -0x61c88647, URZ ;  /* 0x9e3779b926087890 */ /* 0x000fe2000fffe0ff */
[----:B------:R-:W-:Y:S01]  /*f960*/  IADD3 R211, PT, PT, R250, 0xb8, -R2 ;  /* 0x000000b8fad37810 */ /* 0x000fe20007ffe802 */
[----:B------:R-:W-:Y:S01]  /*f970*/  FFMA.FTZ R178, R178, -UR6, R13 ;  /* 0x80000006b2b27c23 */ /* 0x000fe2000801000d */
[----:B------:R-:W-:Y:S01]  /*f980*/  IABS R218, R218 ;  /* 0x000000da00da7213 */ /* 0x000fe20000000000 */
[----:B------:R-:W-:Y:S01]  /*f990*/  FFMA.FTZ R30, R30, -UR6, R14 ;  /* 0x800000061e1e7c23 */ /* 0x000fe2000801000e */
[----:B------:R-:W-:Y:S01]  /*f9a0*/  IADD3 R204, PT, PT, R19, 0xb8, -R2 ;  /* 0x000000b813cc7810 */ /* 0x000fe20007ffe802 */
[----:B------:R-:W-:Y:S01]  /*f9b0*/  UIADD3 UR10, UPT, UPT, UR39, 0x76cf5d0a, URZ ;  /* 0x76cf5d0a270a7890 */ /* 0x000fe2000fffe0ff */
[----:B------:R-:W-:Y:S01]  /*f9c0*/  IABS R211, R211 ;  /* 0x000000d300d37213 */ /* 0x000fe20000000000 */
[----:B------:R-:W-:Y:S01]  /*f9d0*/  UISETP.GT.U32.AND UP0, UPT, UR24, UR21, UPT ;  /* 0x000000151800728c */ /* 0x000fe2000bf04070 */
[----:B------:R-:W-:-:S02]  /*f9e0*/  I2FP.F32.S32 R218, R218 ;  /* 0x000000da00da7245 */ /* 0x000fc40000201400 */
[----:B------:R-:W-:Y:S02]  /*f9f0*/  IADD3 R177, PT, PT, R250, 0xb7, -R2 ;  /* 0x000000b7fab17810 */ /* 0x000fe40007ffe802 */
[----:B------:R-:W-:Y:S01]  /*fa00*/  IABS R204, R204 ;  /* 0x000000cc00cc7213 */ /* 0x000fe20000000000 */
[----:B------:R-:W-:Y:S01]  /*fa10*/  FFMA.FTZ R218, R218, -UR6, R15 ;  /* 0x80000006dada7c23 */ /* 0x000fe2000801000f */
[----:B------:R-:W-:Y:S02]  /*fa20*/  ISETP.GT.AND P2, PT, R18, R166, PT ;  /* 0x000000a61200720c */ /* 0x000fe40003f44270 */
[C---:B------:R-:W-:Y:S02]  /*fa30*/  ISETP.GE.AND P3, PT, R166.reuse, R249, PT ;  /* 0x000000f9a600720c */ /* 0x040fe40003f66270 */
[----:B------:R-:W-:Y:S01]  /*fa40*/  ISETP.GE.AND P0, PT, R166, R248, PT ;  /* 0x000000f8a600720c */ /* 0x000fe20003f06270 */
[----:B------:R-:W-:Y:S01]  /*fa50*/  @UP0 UIADD3 UR25, UPT, UPT, UR25, -0x4, URZ ;  /* 0xfffffffc19190890 */ /* 0x000fe2000fffe0ff */
[----:B------:R-:W-:-:S02]  /*fa60*/  FSEL R0, R167, -INF , !P6 ;  /* 0xff800000a7007808 */ /* 0x000fc40007000000 */
[----:B------:R-:W-:Y:S01]  /*fa70*/  ISETP.GT.AND P4, PT, R17, R166, PT ;  /* 0x000000a61100720c */ /* 0x000fe20003f84270 */
[----:B------:R-:W-:Y:S01]  /*fa80*/  VIADD R166, R16, 0xffffff48 ;  /* 0xffffff4810a67836 */ /* 0x000fe20000000000 */
[----:B------:R-:W-:Y:S02]  /*fa90*/  ISETP.NE.AND P6, PT, R31, RZ, PT ;  /* 0x000000ff1f00720c */ /* 0x000fe40003fc5270 */
[----:B------:R-:W-:Y:S02]  /*faa0*/  FSEL R30, R30, -INF , !P1 ;  /* 0xff8000001e1e7808 */ /* 0x000fe40004800000 */
[----:B------:R-:W-:Y:S02]  /*fab0*/  I2FP.F32.S32 R211, R211 ;  /* 0x000000d300d37245 */ /* 0x000fe40000201400 */
[----:B------:R-:W-:Y:S02]  /*fac0*/  IABS R177, R177 ;  /* 0x000000b100b17213 */ /* 0x000fe40000000000 */
[----:B------:R-:W-:Y:S01]  /*fad0*/  I2FP.F32.S32 R204, R204 ;  /* 0x000000cc00cc7245 */ /* 0x000fe20000201400 */
[----:B------:R-:W-:Y:S01]  /*fae0*/  FFMA.FTZ R211, R211, -UR6, R4 ;  /* 0x80000006d3d37c23 */ /* 0x000fe20008010004 */
[----:B------:R-:W-:-:S02]  /*faf0*/  FSEL R0, R0, -INF , !P6 ;  /* 0xff80000000007808 */ /* 0x000fc40007000000 */
[----:B------:R-:W-:Y:S01]  /*fb00*/  FSEL R30, R30, -INF , !P5 ;  /* 0xff8000001e1e7808 */ /* 0x000fe20006800000 */
[----:B------:R-:W-:Y:S01]  /*fb10*/  FFMA.FTZ R204, R204, -UR6, R6 ;  /* 0x80000006cccc7c23 */ /* 0x000fe20008010006 */
[----:B------:R-:W-:Y:S02]  /*fb20*/  FSEL R178, R178, -INF , !P2 ;  /* 0xff800000b2b27808 */ /* 0x000fe40005000000 */
        /* <DEDUP_REMOVED lines=20> */
[----:B------:R-:W-:Y:S02]  /*fc70*/  ISETP.GT.AND P1, PT, R18, R166, PT ;  /* 0x000000a61200720c */ /* 0x000fe40003f24270 */
[C---:B------:R-:W-:Y:S02]  /*fc80*/  ISETP.GE.AND P2, PT, R166.reuse, R249, PT ;  /* 0x000000f9a600720c */ /* 0x040fe40003f46270 */
[----:B------:R-:W-:Y:S02]  /*fc90*/  ISETP.GE.AND P5, PT, R166, R248, PT ;  /* 0x000000f8a600720c */ /* 0x000fe40003fa6270 */
[----:B------:R-:W-:Y:S02]  /*fca0*/  ISETP.GT.AND P3, PT, R17, R166, PT ;  /* 0x000000a61100720c */ /* 0x000fe40003f64270 */
[C-C-:B------:R-:W-:Y:S02]  /*fcb0*/  IADD3 R193, PT, PT, R250.reuse, 0xa8, -R2.reuse ;  /* 0x000000a8fac17810 */ /* 0x140fe40007ffe802 */
[----:B------:R-:W-:-:S02]  /*fcc0*/  IADD3 R166, PT, PT, R250, 0xaf, -R2 ;  /* 0x000000affaa67810 */ /* 0x000fc40007ffe802 */
[----:B------:R-:W-:Y:S02]  /*fcd0*/  IABS R193, R193 ;  /* 0x000000c100c17213 */ /* 0x000fe40000000000 */
[----:B------:R-:W-:Y:S02]  /*fce0*/  IABS R166, R166 ;  /* 0x000000a600a67213 */ /* 0x000fe40000000000 */
[----:B------:R-:W-:Y:S02]  /*fcf0*/  I2FP.F32.S32 R193, R193 ;  /* 0x000000c100c17245 */ /* 0x000fe40000201400 */
[----:B------:R-:W-:Y:S02]  /*fd00*/  I2FP.F32.S32 R166, R166 ;  /* 0x000000a600a67245 */ /* 0x000fe40000201400 */
[----:B------:R-:W-:Y:S01]  /*fd10*/  IADD3 R167, PT, PT, R250, 0xb0, -R2 ;  /* 0x000000b0faa77810 */ /* 0x000fe20007ffe802 */
[----:B------:R-:W-:Y:S01]  /*fd20*/  FFMA.FTZ R193, R193, -UR6, R168 ;  /* 0x80000006c1c17c23 */ /* 0x000fe200080100a8 */
[----:B------:R-:W-:Y:S01]  /*fd30*/  IADD3 R201, PT, PT, R19, 0xb7, -R2 ;  /* 0x000000b713c97810 */ /* 0x000fe20007ffe802 */
[----:B------:R-:W-:Y:S01]  /*fd40*/  FFMA.FTZ R166, R166, -UR6, R173 ;  /* 0x80000006a6a67c23 */ /* 0x000fe200080100ad */
[----:B------:R-:W-:-:S02]  /*fd50*/  IABS R167, R167 ;  /* 0x000000a700a77213 */ /* 0x000fc40000000000 */
[C-C-:B------:R-:W-:Y:S02]  /*fd60*/  IADD3 R168, PT, PT, R19.reuse, 0xa8, -R2.reuse ;  /* 0x000000a813a87810 */ /* 0x140fe40007ffe802 */
[C-C-:B------:R-:W-:Y:S02]  /*fd70*/  IADD3 R173, PT, PT, R19.reuse, 0xaf, -R2.reuse ;  /* 0x000000af13ad7810 */ /* 0x140fe40007ffe802 */
[----:B------:R-:W-:Y:S02]  /*fd80*/  IABS R201, R201 ;  /* 0x000000c900c97213 */ /* 0x000fe40000000000 */
[----:B------:R-:W-:Y:S02]  /*fd90*/  I2FP.F32.S32 R167, R167 ;  /* 0x000000a700a77245 */ /* 0x000fe40000201400 */
[----:B------:R-:W-:Y:S02]  /*fda0*/  IADD3 R210, PT, PT, R19, 0xb0, -R2 ;  /* 0x000000b013d27810 */ /* 0x000fe40007ffe802 */
[----:B------:R-:W-:Y:S01]  /*fdb0*/  IABS R168, R168 ;  /* 0x000000a800a87213 */ /* 0x000fe20000000000 */
[----:B------:R-:W-:Y:S01]  /*fdc0*/  FFMA.FTZ R167, R167, -UR6, R172 ;  /* 0x80000006a7a77c23 */ /* 0x000fe200080100ac */
[----:B------:R-:W-:-:S02]  /*fdd0*/  IABS R173, R173 ;  /* 0x000000ad00ad7213 */ /* 0x000fc40000000000 */
[----:B------:R-:W-:Y:S02]  /*fde0*/  I2FP.F32.S32 R201, R201 ;  /* 0x000000c900c97245 */ /* 0x000fe40000201400 */
[----:B------:R-:W-:Y:S02]  /*fdf0*/  IABS R210, R210 ;  /* 0x000000d200d27213 */ /* 0x000fe40000000000 */
[----:B------:R-:W-:Y:S01]  /*fe00*/  I2FP.F32.S32 R168, R168 ;  /* 0x000000a800a87245 */ /* 0x000fe20000201400 */
[----:B------:R-:W-:Y:S01]  /*fe10*/  FFMA.FTZ R201, R201, -UR6, R7 ;  /* 0x80000006c9c97c23 */ /* 0x000fe20008010007 */
[----:B------:R-:W-:Y:S02]  /*fe20*/  I2FP.F32.S32 R173, R173 ;  /* 0x000000ad00ad7245 */ /* 0x000fe40000201400 */
[----:B------:R-:W-:Y:S01]  /*fe30*/  I2FP.F32.S32 R210, R210 ;  /* 0x000000d200d27245 */ /* 0x000fe20000201400 */
[----:B------:R-:W-:Y:S01]  /*fe40*/  FFMA.FTZ R170, R168, -UR6, R170 ;  /* 0x80000006a8aa7c23 */ /* 0x000fe200080100aa */
[----:B------:R-:W-:Y:S01]  /*fe50*/  IADD3 R192, PT, PT, R250, 0xa7, -R2 ;  /* 0x000000a7fac07810 */ /* 0x000fe20007ffe802 */
[----:B------:R-:W-:Y:S01]  /*fe60*/  FFMA.FTZ R175, R173, -UR6, R175 ;  /* 0x80000006adaf7c23 */ /* 0x000fe200080100af */
[----:B------:R-:W-:Y:S01]  /*fe70*/  FSEL R167, R167, -INF , !P1 ;  /* 0xff800000a7a77808 */ /* 0x000fe20004800000 */
[----:B------:R-:W-:Y:S01]  /*fe80*/  FFMA.FTZ R210, R210, -UR6, R174 ;  /* 0x80000006d2d27c23 */ /* 0x000fe200080100ae */
[----:B------:R-:W-:Y:S01]  /*fe90*/  IADD3 R168, PT, PT, R19, 0xa7, -R2 ;  /* 0x000000a713a87810 */ /* 0x000fe20007ffe802 */
[C---:B------:R-:W-:Y:S01]  /*fea0*/  VIADD R174, R16.reuse, 0xffffff58 ;  /* 0xffffff5810ae7836 */ /* 0x040fe20000000000 */
[----:B------:R-:W-:Y:S01]  /*feb0*/  ISETP.GT.AND P1, PT, R17, R176, PT ;  /* 0x000000b01100720c */ /* 0x000fe20003f24270 */
[----:B------:R-:W-:Y:S01]  /*fec0*/  VIADD R173, R16, 0xffffff59 ;  /* 0xffffff5910ad7836 */ /* 0x000fe20000000000 */
[----:B------:R-:W-:-:S02]  /*fed0*/  IABS R192, R192 ;  /* 0x000000c000c07213 */ /* 0x000fc40000000000 */
[----:B------:R-:W-:Y:S02]  /*fee0*/  FSEL R172, R177, -INF , !P4 ;  /* 0xff800000b1ac7808 */ /* 0x000fe40006000000 */
[----:B------:R-:W-:Y:S02]  /*fef0*/  FSEL R201, R201, -INF , !P6 ;  /* 0xff800000c9c97808 */ /* 0x000fe40007000000 */
[----:B------:R-:W-:Y:S02]  /*ff00*/  IADD3 R185, PT, PT, R250, 0xa0, -R2 ;  /* 0x000000a0fab97810 */ /* 0x000fe40007ffe802 */
[----:B------:R-:W-:Y:S02]  /*ff10*/  IABS R168, R168 ;  /* 0x000000a800a87213 */ /* 0x000fe40000000000 */
[----:B------:R-:W-:Y:S02]  /*ff20*/  ISETP.GT.AND P4, PT, R18, R176, PT ;  /* 0x000000b01200720c */ /* 0x000fe40003f84270 */
[----:B------:R-:W-:-:S02]  /*ff30*/  FSEL R203, R175, -INF , !P1 ;  /* 0xff800000afcb7808 */ /* 0x000fc40004800000 */
[----:B------:R-:W-:Y:S02]  /*ff40*/  IADD3 R175, PT, PT, R19, 0xa0, -R2 ;  /* 0x000000a013af7810 */ /* 0x000fe40007ffe802 */
[----:B------:R-:W-:Y:S02]  /*ff50*/  I2FP.F32.S32 R192, R192 ;  /* 0x000000c000c07245 */ /* 0x000fe40000201400 */
[----:B------:R-:W-:Y:S02]  /*ff60*/  FSEL R201, R201, -INF , !P0 ;  /* 0xff800000c9c97808 */ /* 0x000fe40004000000 */
[----:B------:R-:W-:Y:S01]  /*ff70*/  FSEL R167, R167, -INF , !P2 ;  /* 0xff800000a7a77808 */ /* 0x000fe20005000000 */
[----:B------:R-:W-:Y:S01]  /*ff80*/  FFMA.FTZ R192, R192, -UR6, R169 ;  /* 0x80000006c0c07c23 */ /* 0x000fe200080100a9 */
[----:B------:R-:W-:Y:S01]  /*ff90*/  IABS R185, R185 ;  /* 0x000000b900b97213 */ /* 0x000fe20000000000 */
[----:B------:R-:W-:Y:S01]  /*ffa0*/  VIADD R169, R16, 0xffffff60 ;  /* 0xffffff6010a97836 */ /* 0x000fe20000000000 */
[----:B------:R-:W-:-:S02]  /*ffb0*/  I2FP.F32.S32 R168, R168 ;  /* 0x000000a800a87245 */ /* 0x000fc40000201400 */
[C---:B------:R-:W-:Y:S02]  /*ffc0*/  ISETP.GE.AND P6, PT, R176.reuse, R249, PT ;  /* 0x000000f9b000720c */ /* 0x040fe40003fc6270 */
[----:B------:R-:W-:Y:S01]  /*ffd0*/  ISETP.GE.AND P0, PT, R176, R248, PT ;  /* 0x000000f8b000720c */ /* 0x000fe20003f06270 */
[----:B------:R-:W-:Y:S01]  /*ffe0*/  FFMA.FTZ R171, R168, -UR6, R171 ;  /* 0x80000006a8ab7c23 */ /* 0x000fe200080100ab */
[----:B------:R-:W-:Y:S01]  /*fff0*/  ISETP.GT.AND P2, PT, R18, R174, PT ;  /* 0x000000ae1200720c */ /* 0x000fe20003f44270 */
[----:B------:R-:W-:Y:S01]  /*10000*/  VIADD R168, R16, 0xffffff61 ;  /* 0xffffff6110a87836 */ /* 0x000fe20000000000 */
[----:B------:R-:W-:Y:S02]  /*10010*/  FSEL R166, R166, -INF , !P4 ;  /* 0xff800000a6a67808 */ /* 0x000fe40006000000 */
[----:B------:R-:W-:Y:S02]  /*10020*/  IADD3 R176, PT, PT, R250, 0x9f, -R2 ;  /* 0x0000009ffab07810 */ /* 0x000fe40007ffe802 */
[----:B------:R-:W-:-:S02]  /*10030*/  IABS R175, R175 ;  /* 0x000000af00af7213 */ /* 0x000fc40000000000 */
[----:B------:R-:W-:Y:S02]  /*10040*/  FSEL R210, R210, -INF , !P3 ;  /* 0xff800000d2d27808 */ /* 0x000fe40005800000 */
[----:B------:R-:W-:Y:S02]  /*10050*/  I2FP.F32.S32 R185, R185 ;  /* 0x000000b900b97245 */ /* 0x000fe40000201400 */
[----:B------:R-:W-:Y:S02]  /*10060*/  ISETP.GE.AND P3, PT, R174, R249, PT ;  /* 0x000000f9ae00720c */ /* 0x000fe40003f66270 */
[----:B------:R-:W-:Y:S01]  /*10070*/  FSEL R166, R166, -INF , !P6 ;  /* 0xff800000a6a67808 */ /* 0x000fe20007000000 */
[----:B------:R-:W-:Y:S01]  /*10080*/  FFMA.FTZ R185, R185, -UR6, R196 ;  /* 0x80000006b9b97c23 */ /* 0x000fe200080100c4 */
[----:B------:R-:W-:Y:S02]  /*10090*/  FSEL R193, R193, -INF , !P2 ;  /* 0xff800000c1c17808 */ /* 0x000fe40005000000 */
[----:B------:R-:W-:-:S02]  /*100a0*/  ISETP.GT.AND P6, PT, R18, R173, PT ;  /* 0x000000ad1200720c */ /* 0x000fc40003fc4270 */
[C---:B------:R-:W-:Y:S02]  /*100b0*/  ISETP.GT.AND P2, PT, R17.reuse, R173, PT ;  /* 0x000000ad1100720c */ /* 0x040fe40003f44270 */
[----:B------:R-:W-:Y:S02]  /*100c0*/  IABS R176, R176 ;  /* 0x000000b000b07213 */ /* 0x000fe40000000000 */
[----:B------:R-:W-:Y:S02]  /*100d0*/  I2FP.F32.S32 R175, R175 ;  /* 0x000000af00af7245 */ /* 0x000fe40000201400 */
[----:B------:R-:W-:Y:S02]  /*100e0*/  ISETP.GT.AND P4, PT, R17, R174, PT ;  /* 0x000000ae1100720c */ /* 0x000fe40003f84270 */
[----:B------:R-:W-:Y:S01]  /*100f0*/  FSEL R203, R203, -INF , !P0 ;  /* 0xff800000cbcb7808 */ /* 0x000fe20004000000 */
[----:B------:R-:W-:Y:S01]  /*10100*/  FFMA.FTZ R175, R175, -UR6, R198 ;  /* 0x80000006afaf7c23 */ /* 0x000fe200080100c6 */
[----:B------:R-:W-:-:S02]  /*10110*/  FSEL R193, R193, -INF , !P3 ;  /* 0xff800000c1c17808 */ /* 0x000fc40005800000 */
[----:B------:R-:W-:Y:S02]  /*10120*/  FSEL R210, R210, -INF , !P5 ;  /* 0xff800000d2d27808 */ /* 0x000fe40006800000 */
[C---:B------:R-:W-:Y:S02]  /*10130*/  ISETP.GE.AND P1, PT, R173.reuse, R249, PT ;  /* 0x000000f9ad00720c */ /* 0x040fe40003f26270 */
[----:B------:R-:W-:Y:S02]  /*10140*/  ISETP.GE.AND P0, PT, R173, R248, PT ;  /* 0x000000f8ad00720c */ /* 0x000fe40003f06270 */
[----:B------:R-:W-:Y:S02]  /*10150*/  ISETP.GT.AND P3, PT, R18, R169, PT ;  /* 0x000000a91200720c */ /* 0x000fe40003f64270 */
[----:B------:R-:W-:Y:S02]  /*10160*/  FSEL R192, R192, -INF , !P6 ;  /* 0xff800000c0c07808 */ /* 0x000fe40007000000 */
[----:B------:R-:W-:-:S02]  /*10170*/  FSEL R184, R171, -INF , !P2 ;  /* 0xff800000abb87808 */ /* 0x000fc40005000000 */
[----:B------:R-:W-:Y:S02]  /*10180*/  I2FP.F32.S32 R176, R176 ;  /* 0x000000b000b07245 */ /* 0x000fe40000201400 */
[----:B------:R-:W-:Y:S01]  /*10190*/  ISETP.GE.AND P5, PT, R174, R248, PT ;  /* 0x000000f8ae00720c */ /* 0x000fe20003fa6270 */
[----:B------:R-:W-:Y:S01]  /*101a0*/  VIADD R174, R16, 0xffffff78 ;  /* 0xffffff7810ae7836 */ /* 0x000fe20000000000 */
[----:B------:R-:W-:Y:S01]  /*101b0*/  FSEL R187, R170, -INF , !P4 ;  /* 0xff800000aabb7808 */ /* 0x000fe20006000000 */
[----:B------:R-:W-:Y:S01]  /*101c0*/  FFMA.FTZ R176, R176, -UR6, R197 ;  /* 0x80000006b0b07c23 */ /* 0x000fe200080100c5 */
[----:B------:R-:W-:Y:S02]  /*101d0*/  ISETP.GT.AND P6, PT, R17, R169, PT ;  /* 0x000000a91100720c */ /* 0x000fe40003fc4270 */
[----:B------:R-:W-:Y:S02]  /*101e0*/  FSEL R192, R192, -INF , !P1 ;  /* 0xff800000c0c07808 */ /* 0x000fe40004800000 */
[----:B------:R-:W-:-:S02]  /*101f0*/  FSEL R184, R184, -INF , !P0 ;  /* 0xff800000b8b87808 */ /* 0x000fc40004000000 */
[----:B------:R-:W-:Y:S02]  /*10200*/  FSEL R185, R185, -INF , !P3 ;  /* 0xff800000b9b97808 */ /* 0x000fe40005800000 */
[----:B------:R-:W-:Y:S02]  /*10210*/  FSEL R187, R187, -INF , !P5 ;  /* 0xff800000bbbb7808 */ /* 0x000fe40006800000 */
[----:B------:R-:W-:Y:S02]  /*10220*/  ISETP.GT.AND P1, PT, R18, R168, PT ;  /* 0x000000a81200720c */ /* 0x000fe40003f24270 */
[CC--:B------:R-:W-:Y:S02]  /*10230*/  ISETP.GE.AND P2, PT, R168.reuse, R249.reuse, PT ;  /* 0x000000f9a800720c */ /* 0x0c0fe40003f46270 */
[----:B------:R-:W-:Y:S02]  /*10240*/  ISETP.GE.AND P0, PT, R168, R248, PT ;  /* 0x000000f8a800720c */ /* 0x000fe40003f06270 */
[----:B------:R-:W-:Y:S01]  /*10250*/  ISETP.GT.AND P3, PT, R17, R168, PT ;  /* 0x000000a81100720c */ /* 0x000fe20003f64270 */
[----:B------:R-:W-:Y:S01]  /*10260*/  VIADD R168, R16, 0xffffff68 ;  /* 0xffffff6810a87836 */ /* 0x000fe20000000000 */
[----:B------:R-:W-:-:S02]  /*10270*/  ISETP.GE.AND P4, PT, R169, R249, PT ;  /* 0x000000f9a900720c */ /* 0x000fc40003f86270 */
[----:B------:R-:W-:Y:S01]  /*10280*/  ISETP.GE.AND P5, PT, R169, R248, PT ;  /* 0x000000f8a900720c */ /* 0x000fe20003fa6270 */
        /* <DEDUP_REMOVED lines=8> */
[----:B------:R-:W-:Y:S02]  /*10310*/  ISETP.GT.AND P1, PT, R17, R168, PT ;  /* 0x000000a81100720c */ /* 0x000fe40003f24270 */
[--C-:B------:R-:W-:Y:S02]  /*10320*/  IADD3 R182, PT, PT, R250, 0x98, -R2.reuse ;  /* 0x00000098fab67810 */ /* 0x100fe40007ffe802 */
[C-C-:B------:R-:W-:Y:S02]  /*10330*/  IADD3 R177, PT, PT, R19.reuse, 0x9f, -R2.reuse ;  /* 0x0000009f13b17810 */ /* 0x140fe40007ffe802 */
[----:B------:R-:W-:-:S02]  /*10340*/  IADD3 R168, PT, PT, R19, 0x98, -R2 ;  /* 0x0000009813a87810 */ /* 0x000fc40007ffe802 */
[----:B------:R-:W-:Y:S02]  /*10350*/  IABS R182, R182 ;  /* 0x000000b600b67213 */ /* 0x000fe40000000000 */
[----:B------:R-:W-:Y:S02]  /*10360*/  IABS R177, R177 ;  /* 0x000000b100b17213 */ /* 0x000fe40000000000 */
[----:B------:R-:W-:Y:S02]  /*10370*/  IADD3 R183, PT, PT, R250, 0x97, -R2 ;  /* 0x00000097fab77810 */ /* 0x000fe40007ffe802 */
[----:B------:R-:W-:Y:S02]  /*10380*/  IABS R168, R168 ;  /* 0x000000a800a87213 */ /* 0x000fe40000000000 */
[----:B------:R-:W-:Y:S02]  /*10390*/  I2FP.F32.S32 R182, R182 ;  /* 0x000000b600b67245 */ /* 0x000fe40000201400 */
[----:B------:R-:W-:-:S02]  /*103a0*/  I2FP.F32.S32 R177, R177 ;  /* 0x000000b100b17245 */ /* 0x000fc40000201400 */
[----:B------:R-:W-:Y:S01]  /*103b0*/  IABS R183, R183 ;  /* 0x000000b700b77213 */ /* 0x000fe20000000000 */
[----:B------:R-:W-:Y:S01]  /*103c0*/  FFMA.FTZ R182, R182, -UR6, R24 ;  /* 0x80000006b6b67c23 */ /* 0x000fe20008010018 */
[----:B------:R-:W-:Y:S01]  /*103d0*/  I2FP.F32.S32 R168, R168 ;  /* 0x000000a800a87245 */ /* 0x000fe20000201400 */
[----:B------:R-:W-:Y:S01]  /*103e0*/  FFMA.FTZ R177, R177, -UR6, R199 ;  /* 0x80000006b1b17c23 */ /* 0x000fe200080100c7 */
[----:B------:R-:W-:Y:S02]  /*103f0*/  I2FP.F32.S32 R183, R183 ;  /* 0x000000b700b77245 */ /* 0x000fe40000201400 */
[----:B------:R-:W-:Y:S01]  /*10400*/  IADD3 R199, PT, PT, R19, 0x97, -R2 ;  /* 0x0000009713c77810 */ /* 0x000fe20007ffe802 */
[----:B------:R-:W-:Y:S01]  /*10410*/  FFMA.FTZ R200, R168, -UR6, R26 ;  /* 0x80000006a8c87c23 */ /* 0x000fe2000801001a */
[C-C-:B------:R-:W-:Y:S01]  /*10420*/  IADD3 R227, PT, PT, R250.reuse, 0x90, -R2.reuse ;  /* 0x00000090fae37810 */ /* 0x140fe20007ffe802 */
[----:B------:R-:W-:Y:S01]  /*10430*/  FFMA.FTZ R183, R183, -UR6, R25 ;  /* 0x80000006b7b77c23 */ /* 0x000fe20008010019 */
[----:B------:R-:W-:Y:S01]  /*10440*/  IADD3 R173, PT, PT, R250, 0x8f, -R2 ;  /* 0x0000008ffaad7810 */ /* 0x000fe20007ffe802 */
[----:B------:R-:W-:Y:S01]  /*10450*/  VIADD R168, R16, 0xffffff70 ;  /* 0xffffff7010a87836 */ /* 0x000fe20000000000 */
[----:B------:R-:W-:-:S02]  /*10460*/  FSEL R176, R176, -INF , !P2 ;  /* 0xff800000b0b07808 */ /* 0x000fc40005000000 */
[----:B------:R-:W-:Y:S02]  /*10470*/  ISETP.GT.AND P2, PT, R18, R169, PT ;  /* 0x000000a91200720c */ /* 0x000fe40003f44270 */
[----:B------:R-:W-:Y:S02]  /*10480*/  FSEL R182, R182, -INF , !P4 ;  /* 0xff800000b6b67808 */ /* 0x000fe40006000000 */
[----:B------:R-:W-:Y:S02]  /*10490*/  IABS R199, R199 ;  /* 0x000000c700c77213 */ /* 0x000fe40000000000 */
[----:B------:R-:W-:Y:S02]  /*104a0*/  FSEL R200, R200, -INF , !P1 ;  /* 0xff800000c8c87808 */ /* 0x000fe40004800000 */
[----:B------:R-:W-:Y:S02]  /*104b0*/  IABS R227, R227 ;  /* 0x000000e300e37213 */ /* 0x000fe40000000000 */
[----:B------:R-:W-:-:S02]  /*104c0*/  IABS R173, R173 ;  /* 0x000000ad00ad7213 */ /* 0x000fc40000000000 */
[----:B------:R-:W-:Y:S02]  /*104d0*/  FSEL R182, R182, -INF , !P6 ;  /* 0xff800000b6b67808 */ /* 0x000fe40007000000 */
[----:B------:R-:W-:Y:S02]  /*104e0*/  FSEL R200, R200, -INF , !P5 ;  /* 0xff800000c8c87808 */ /* 0x000fe40006800000 */
[----:B------:R-:W-:Y:S02]  /*104f0*/  I2FP.F32.S32 R199, R199 ;  /* 0x000000c700c77245 */ /* 0x000fe40000201400 */
[----:B------:R-:W-:Y:S02]  /*10500*/  FSEL R183, R183, -INF , !P2 ;  /* 0xff800000b7b77808 */ /* 0x000fe40005000000 */
[----:B------:R-:W-:Y:S01]  /*10510*/  FSEL R177, R177, -INF , !P3 ;  /* 0xff800000b1b17808 */ /* 0x000fe20005800000 */
[----:B------:R-:W-:Y:S01]  /*10520*/  FFMA.FTZ R199, R199, -UR6, R27 ;  /* 0x80000006c7c77c23 */ /* 0x000fe2000801001b */
[----:B------:R-:W-:-:S02]  /*10530*/  ISETP.GT.AND P6, PT, R18, R168, PT ;  /* 0x000000a81200720c */ /* 0x000fc40003fc4270 */
[C---:B------:R-:W-:Y:S02]  /*10540*/  ISETP.GE.AND P1, PT, R168.reuse, R249, PT ;  /* 0x000000f9a800720c */ /* 0x040fe40003f26270 */
[----:B------:R-:W-:Y:S02]  /*10550*/  ISETP.GE.AND P5, PT, R168, R248, PT ;  /* 0x000000f8a800720c */ /* 0x000fe40003fa6270 */
[----:B------:R-:W-:Y:S02]  /*10560*/  I2FP.F32.S32 R227, R227 ;  /* 0x000000e300e37245 */ /* 0x000fe40000201400 */
[----:B------:R-:W-:Y:S01]  /*10570*/  ISETP.GT.AND P2, PT, R17, R168, PT ;  /* 0x000000a81100720c */ /* 0x000fe20003f44270 */
[----:B------:R-:W-:Y:S01]  /*10580*/  VIADD R168, R16, 0xffffff71 ;  /* 0xffffff7110a87836 */ /* 0x000fe20000000000 */
[----:B------:R-:W-:Y:S01]  /*10590*/  I2FP.F32.S32 R173, R173 ;  /* 0x000000ad00ad7245 */ /* 0x000fe20000201400 */
[----:B------:R-:W-:Y:S01]  /*105a0*/  FFMA.FTZ R227, R227, -UR6, R20 ;  /* 0x80000006e3e37c23 */ /* 0x000fe20008010014 */
[----:B------:R-:W-:-:S02]  /*105b0*/  ISETP.GE.AND P3, PT, R169, R249, PT ;  /* 0x000000f9a900720c */ /* 0x000fc40003f66270 */
[--C-:B------:R-:W-:Y:S01]  /*105c0*/  IADD3 R170, PT, PT, R19, 0x8f, -R2.reuse ;  /* 0x0000008f13aa7810 */ /* 0x100fe20007ffe802 */
[----:B------:R-:W-:Y:S01]  /*105d0*/  FFMA.FTZ R173, R173, -UR6, R21 ;  /* 0x80000006adad7c23 */ /* 0x000fe20008010015 */
[----:B------:R-:W-:Y:S02]  /*105e0*/  ISETP.GT.AND P4, PT, R17, R169, PT ;  /* 0x000000a91100720c */ /* 0x000fe40003f84270 */
[----:B------:R-:W-:Y:S02]  /*105f0*/  FSEL R183, R183, -INF , !P3 ;  /* 0xff800000b7b77808 */ /* 0x000fe40005800000 */
[----:B------:R-:W-:Y:S02]  /*10600*/  ISETP.GT.AND P3, PT, R18, R168, PT ;  /* 0x000000a81200720c */ /* 0x000fe40003f64270 */
[----:B------:R-:W-:Y:S02]  /*10610*/  IADD3 R179, PT, PT, R19, 0x90, -R2 ;  /* 0x0000009013b37810 */ /* 0x000fe40007ffe802 */
[----:B------:R-:W-:-:S02]  /*10620*/  IABS R170, R170 ;  /* 0x000000aa00aa7213 */ /* 0x000fc40000000000 */
[----:B------:R-:W-:Y:S02]  /*10630*/  FSEL R199, R199, -INF , !P4 ;  /* 0xff800000c7c77808 */ /* 0x000fe40006000000 */
[----:B------:R-:W-:Y:S02]  /*10640*/  ISETP.GE.AND P4, PT, R168, R249, PT ;  /* 0x000000f9a800720c */ /* 0x000fe40003f86270 */
[----:B------:R-:W-:Y:S02]  /*10650*/  FSEL R227, R227, -INF , !P6 ;  /* 0xff800000e3e37808 */ /* 0x000fe40007000000 */
[----:B------:R-:W-:Y:S02]  /*10660*/  FSEL R173, R173, -INF , !P3 ;  /* 0xff800000adad7808 */ /* 0x000fe40005800000 */
[----:B------:R-:W-:Y:S02]  /*10670*/  IABS R179, R179 ;  /* 0x000000b300b37213 */ /* 0x000fe40000000000 */
[----:B------:R-:W-:-:S02]  /*10680*/  IADD3 R171, PT, PT, R250, 0x88, -R2 ;  /* 0x00000088faab7810 */ /* 0x000fc40007ffe802 */
[----:B------:R-:W-:Y:S02]  /*10690*/  I2FP.F32.S32 R170, R170 ;  /* 0x000000aa00aa7245 */ /* 0x000fe40000201400 */
[----:B------:R-:W-:Y:S02]  /*106a0*/  FSEL R177, R177, -INF , !P0 ;  /* 0xff800000b1b17808 */ /* 0x000fe40004000000 */
[----:B------:R-:W-:Y:S01]  /*106b0*/  FSEL R227, R227, -INF , !P1 ;  /* 0xff800000e3e37808 */ /* 0x000fe20004800000 */
[----:B------:R-:W-:Y:S01]  /*106c0*/  FFMA.FTZ R170, R170, -UR6, R23 ;  /* 0x80000006aaaa7c23 */ /* 0x000fe20008010017 */
[----:B------:R-:W-:Y:S02]  /*106d0*/  FSEL R226, R173, -INF , !P4 ;  /* 0xff800000ade27808 */ /* 0x000fe40006000000 */
[-C--:B------:R-:W-:Y:S02]  /*106e0*/  ISETP.GE.AND P0, PT, R169, R248.reuse, PT ;  /* 0x000000f8a900720c */ /* 0x080fe40003f06270 */
[----:B------:R-:W-:-:S02]  /*106f0*/  ISETP.GE.AND P6, PT, R168, R248, PT ;  /* 0x000000f8a800720c */ /* 0x000fc40003fc6270 */
[----:B------:R-:W-:Y:S02]  /*10700*/  ISETP.GT.AND P1, PT, R17, R168, PT ;  /* 0x000000a81100720c */ /* 0x000fe40003f24270 */
[----:B------:R-:W-:Y:S02]  /*10710*/  I2FP.F32.S32 R179, R179 ;  /* 0x000000b300b37245 */ /* 0x000fe40000201400 */
[----:B------:R-:W-:Y:S02]  /*10720*/  FMNMX3.FTZ R173, R29, R0, R178, !PT ;  /* 0x000000001dad7276 */ /* 0x000fe400078100b2 */
[----:B------:R-:W-:Y:S01]  /*10730*/  IADD3 R169, PT, PT, R19, 0x88, -R2 ;  /* 0x0000008813a97810 */ /* 0x000fe20007ffe802 */
[----:B------:R-:W-:Y:S01]  /*10740*/  FFMA.FTZ R179, R179, -UR6, R22 ;  /* 0x80000006b3b37c23 */ /* 0x000fe20008010016 */
[----:B------:R-:W-:Y:S02]  /*10750*/  IADD3 R168, PT, PT, R19, 0x87, -R2 ;  /* 0x0000008713a87810 */ /* 0x000fe40007ffe802 */
[----:B------:R-:W-:-:S02]  /*10760*/  IABS R171, R171 ;  /* 0x000000ab00ab7213 */ /* 0x000fc40000000000 */
[----:B------:R-:W-:Y:S02]  /*10770*/  IADD3 R2, PT, PT, R250, 0x87, -R2 ;  /* 0x00000087fa027810 */ /* 0x000fe40007ffe802 */
[----:B------:R-:W-:Y:S02]  /*10780*/  FMNMX3.FTZ R173, R173, R211, R172, !PT ;  /* 0x000000d3adad7276 */ /* 0x000fe400078100ac */
[----:B------:R-:W-:Y:S02]  /*10790*/  I2FP.F32.S32 R171, R171 ;  /* 0x000000ab00ab7245 */ /* 0x000fe40000201400 */
[----:B------:R-:W-:Y:S01]  /*107a0*/  IABS R186, R2 ;  /* 0x0000000200ba7213 */ /* 0x000fe20000000000 */
[----:B------:R-:W-:Y:S01]  /*107b0*/  VIADD R2, R16, 0xffffff79 ;  /* 0xffffff7910027836 */ /* 0x000fe20000000000 */
[----:B------:R-:W-:Y:S01]  /*107c0*/  FSEL R216, R170, -INF , !P1 ;  /* 0xff800000aad87808 */ /* 0x000fe20004800000 */
[----:B------:R-:W-:Y:S01]  /*107d0*/  FFMA.FTZ R171, R171, -UR6, R212 ;  /* 0x80000006abab7c23 */ /* 0x000fe200080100d4 */
[----:B------:R-:W-:-:S02]  /*107e0*/  FMNMX3.FTZ R170, R173, R167, R166, !PT ;  /* 0x000000a7adaa7276 */ /* 0x000fc400078100a6 */
[----:B------:R-:W-:Y:S02]  /*107f0*/  FSEL R179, R179, -INF , !P2 ;  /* 0xff800000b3b37808 */ /* 0x000fe40005000000 */
[----:B------:R-:W-:Y:S02]  /*10800*/  I2FP.F32.S32 R186, R186 ;  /* 0x000000ba00ba7245 */ /* 0x000fe40000201400 */
[----:B------:R-:W-:Y:S02]  /*10810*/  ISETP.GT.AND P2, PT, R18, R174, PT ;  /* 0x000000ae1200720c */ /* 0x000fe40003f44270 */
[----:B------:R-:W-:Y:S01]  /*10820*/  FMNMX3.FTZ R170, R170, R193, R192, !PT ;  /* 0x000000c1aaaa7276 */ /* 0x000fe200078100c0 */
[----:B------:R-:W-:Y:S01]  /*10830*/  FFMA.FTZ R186, R186, -UR6, R213 ;  /* 0x80000006baba7c23 */ /* 0x000fe200080100d5 */
[----:B------:R-:W-:Y:S02]  /*10840*/  IABS R173, R169 ;  /* 0x000000a900ad7213 */ /* 0x000fe40000000000 */
[----:B------:R-:W-:-:S02]  /*10850*/  IABS R169, R168 ;  /* 0x000000a800a97213 */ /* 0x000fc40000000000 */
[----:B------:R-:W-:Y:S02]  /*10860*/  ISETP.GE.AND P4, PT, R174, R249, PT ;  /* 0x000000f9ae00720c */ /* 0x000fe40003f86270 */
[----:B------:R-:W-:Y:S02]  /*10870*/  FSEL R171, R171, -INF , !P2 ;  /* 0xff800000abab7808 */ /* 0x000fe40005000000 */
[----:B------:R-:W-:Y:S02]  /*10880*/  FMNMX3.FTZ R168, R28, R30, R218, !PT ;  /* 0x0000001e1ca87276 */ /* 0x000fe400078100da */
[----:B------:R-:W-:Y:S02]  /*10890*/  ISETP.GT.AND P3, PT, R18, R2, PT ;  /* 0x000000021200720c */ /* 0x000fe40003f64270 */
[----:B------:R-:W-:Y:S02]  /*108a0*/  FMNMX3.FTZ R170, R170, R185, R176, !PT ;  /* 0x000000b9aaaa7276 */ /* 0x000fe400078100b0 */
[----:B------:R-:W-:Y:S01]  /*108b0*/  FSEL R217, R171, -INF , !P4 ;  /* 0xff800000abd97808 */ /* 0x000fe20006000000 */
[----:B------:R-:W-:Y:S01]  /*108c0*/  IMAD.MOV.U32 R171, RZ, RZ, R173 ;  /* 0x000000ffffab7224 */ /* 0x000fe200078e00ad */
[----:B------:R-:W-:Y:S01]  /*108d0*/  FMNMX3.FTZ R168, R168, R204, R201, !PT ;  /* 0x000000cca8a87276 */ /* 0x000fe200078100c9 */
[----:B------:R-:W-:Y:S01]  /*108e0*/  IMAD.U32 R173, RZ, RZ, UR9 ;  /* 0x00000009ffad7e24 */ /* 0x000fe2000f8e00ff */
[----:B------:R-:W-:Y:S01]  /*108f0*/  FSEL R186, R186, -INF , !P3 ;  /* 0xff800000baba7808 */ /* 0x000fe20005800000 */
[----:B------:R-:W-:Y:S01]  /*10900*/  UIADD3 UR9, UPT, UPT, UR39, 0x32370b8f, URZ ;  /* 0x32370b8f27097890 */ /* 0x000fe2000fffe0ff */
[----:B------:R-:W-:-:S02]  /*10910*/  ISETP.GE.AND P4, PT, R2, R249, PT ;  /* 0x000000f90200720c */ /* 0x000fc40003f86270 */
[----:B------:R-:W-:Y:S02]  /*10920*/  FMNMX3.FTZ R170, R170, R182, R183, !PT ;  /* 0x000000b6aaaa7276 */ /* 0x000fe400078100b7 */
[----:B------:R-:W-:Y:S02]  /*10930*/  FMNMX3.FTZ R168, R168, R210, R203, !PT ;  /* 0x000000d2a8a87276 */ /* 0x000fe400078100cb */
[----:B------:R-:W-:Y:S02]  /*10940*/  FSEL R212, R186, -INF , !P4 ;  /* 0xff800000bad47808 */ /* 0x000fe40006000000 */
[----:B------:R-:W-:Y:S02]  /*10950*/  FMNMX3.FTZ R170, R170, R227, R226, !PT ;  /* 0x000000e3aaaa7276 */ /* 0x000fe400078100e2 */
[----:B------:R-:W-:Y:S02]  /*10960*/  ISETP.GT.AND P3, PT, R17, R2, PT ;  /* 0x000000021100720c */ /* 0x000fe40003f64270 */
[----:B------:R-:W-:-:S02]  /*10970*/  I2FP.F32.S32 R171, R171 ;  /* 0x000000ab00ab7245 */ /* 0x000fc40000201400 */
[----:B------:R-:W-:Y:S02]  /*10980*/  I2FP.F32.S32 R169, R169 ;  /* 0x000000a900a97245 */ /* 0x000fe40000201400 */
[----:B------:R-:W-:Y:S01]  /*10990*/  ISETP.GE.AND P4, PT, R2, R248, PT ;  /* 0x000000f80200720c */ /* 0x000fe20003f86270 */
[----:B------:R-:W-:Y:S01]  /*109a0*/  FFMA.FTZ R171, R171, -UR6, R214 ;  /* 0x80000006abab7c23 */ /* 0x000fe200080100d6 */
[----:B------:R-:W-:Y:S01]  /*109b0*/  FMNMX3.FTZ R2, R168, R187, R184, !PT ;  /* 0x000000bba8027276 */ /* 0x000fe200078100b8 */
[----:B------:R-:W-:Y:S01]  /*109c0*/  FFMA.FTZ R202, R169, -UR6, R215 ;  /* 0x80000006a9ca7c23 */ /* 0x000fe200080100d7 */
[----:B------:R-:W-:Y:S02]  /*109d0*/  FMNMX3.FTZ R168, R170, R217, R212, !PT ;  /* 0x000000d9aaa87276 */ /* 0x000fe400078100d4 */
[----:B------:R-:W-:Y:S02]  /*109e0*/  ISETP.GT.AND P2, PT, R17, R174, PT ;  /* 0x000000ae1100720c */ /* 0x000fe40003f44270 */
[----:B------:R-:W-:-:S02]  /*109f0*/  FSEL R199, R199, -INF , !P0 ;  /* 0xff800000c7c77808 */ /* 0x000fc40004000000 */
[----:B------:R-:W-:Y:S02]  /*10a00*/  FMNMX3.FTZ R169, R2, R175, R177, !PT ;  /* 0x000000af02a97276 */ /* 0x000fe400078100b1 */
[----:B------:R-:W1:Y:S01]  /*10a10*/  SHFL.BFLY PT, R2, R168, 0x2, 0x1f ;  /* 0x0c401f00a8027f89 */ /* 0x000e6200000e0000 */
        /* <DEDUP_REMOVED lines=9> */
[----:B------:R-:W-:Y:S02]  /*10ab0*/  LOP3.LUT R173, R173, UR39, R247, 0x96, !PT ;  /* 0x00000027adad7c12 */ /* 0x000fe4000f8e96f7 */
[----:B------:R-:W-:Y:S01]  /*10ac0*/  FMNMX3.FTZ R170, R169, R208, R202, !PT ;  /* 0x000000d0a9aa7276 */ /* 0x000fe200078100ca */
[----:B------:R-:W-:Y:S01]  /*10ad0*/  IMAD.U32 R169, RZ, RZ, UR39 ;  /* 0x00000027ffa97e24 */ /* 0x000fe2000f8e00ff */
[----:B-1----:R-:W-:Y:S01]  /*10ae0*/  FMNMX.FTZ R168, R168, R2, !PT ;  /* 0x00000002a8a87209 */ /* 0x002fe20007810000 */
[----:B------:R-:W-:-:S02]  /*10af0*/  IMAD.WIDE.U32 R228, R173, -0x326172a9, RZ ;  /* 0xcd9e8d57ade47825 */ /* 0x000fc400078e00ff */
[----:B------:R-:W1:Y:S01]  /*10b00*/  SHFL.BFLY PT, R171, R170, 0x2, 0x1f ;  /* 0x0c401f00aaab7f89 */ /* 0x000e6200000e0000 */
[----:B------:R-:W-:Y:S01]  /*10b10*/  LOP3.LUT R169, R169, UR4, R247, 0x96, !PT ;  /* 0x00000004a9a97c12 */ /* 0x000fe2000f8e96f7 */
[----:B------:R-:W-:Y:S02]  /*10b20*/  UIADD3 UR4, UPT, UPT, UR38, 0x3c6ef372, URZ ;  /* 0x3c6ef37226047890 */ /* 0x000fe4000fffe0ff */
[----:B------:R-:W2:Y:S02]  /*10b30*/  SHFL.BFLY PT, R2, R168, 0x1, 0x1f ;  /* 0x0c201f00a8027f89 */ /* 0x000ea400000e0000 */
[----:B------:R-:W-:Y:S02]  /*10b40*/  IMAD.WIDE.U32 R222, R169, -0x326172a9, RZ ;  /* 0xcd9e8d57a9de7825 */ /* 0x000fe400078e00ff */
[----:B------:R-:W-:-:S03]  /*10b50*/  LOP3.LUT R228, R228, UR4, R239, 0x96, !PT ;  /* 0x00000004e4e47c12 */ /* 0x000fc6000f8e96ef */
[----:B------:R-:W-:Y:S02]  /*10b60*/  LOP3.LUT R169, R242, UR8, R223, 0x96, !PT ;  /* 0x00000008f2a97c12 */ /* 0x000fe4000f8e96df */
[----:B------:R-:W-:Y:S01]  /*10b70*/  LOP3.LUT R222, R222, UR4, R239, 0x96, !PT ;  /* 0x00000004dede7c12 */ /* 0x000fe2000f8e96ef */
[----:B------:R-:W-:Y:S02]  /*10b80*/  UIADD3 UR4, UPT, UPT, UR38, -0x255992d5, URZ ;  /* 0xdaa66d2b26047890 */ /* 0x000fe4000fffe0ff */
[----:B------:R-:W-:Y:S01]  /*10b90*/  IMAD.WIDE.U32 R220, R169, -0x2daee0ad, RZ ;  /* 0xd2511f53a9dc7825 */ /* 0x000fe200078e00ff */
[----:B------:R-:W-:Y:S01]  /*10ba0*/  LOP3.LUT R169, R242, UR8, R229, 0x96, !PT ;  /* 0x00000008f2a97c12 */ /* 0x000fe2000f8e96e5 */
[----:B------:R-:W-:Y:S02]  /*10bb0*/  UIADD3 UR8, UPT, UPT, UR39, -0x126145ec, URZ ;  /* 0xed9eba1427087890 */ /* 0x000fe4000fffe0ff */
[----:B------:R-:W-:Y:S01]  /*10bc0*/  IMAD.WIDE.U32 R228, R228, -0x2daee0ad, RZ ;  /* 0xd2511f53e4e47825 */ /* 0x000fe200078e00ff */
[----:B-1----:R-:W-:-:S03]  /*10bd0*/  FMNMX.FTZ R171, R170, R171, !PT ;  /* 0x000000abaaab7209 */ /* 0x002fc60007810000 */
[----:B------:R-:W-:Y:S01]  /*10be0*/  IMAD.WIDE.U32 R214, R169, -0x2daee0ad, RZ ;  /* 0xd2511f53a9d67825 */ /* 0x000fe200078e00ff */
[----:B------:R-:W-:Y:S02]  /*10bf0*/  LOP3.LUT R170, R240, UR10, R221, 0x96, !PT ;  /* 0x0000000af0aa7c12 */ /* 0x000fe4000f8e96dd */
[----:B--2---:R-:W-:Y:S01]  /*10c00*/  FMNMX.FTZ R2, R168, R2, !PT ;  /* 0x00000002a8027209 */ /* 0x004fe20007810000 */
[----:B------:R-:W1:Y:S01]  /*10c10*/  SHFL.BFLY PT, R169, R171, 0x1, 0x1f ;  /* 0x0c201f00aba97f89 */ /* 0x000e6200000e0000 */
[----:B------:R-:W-:Y:S01]  /*10c20*/  IMAD.WIDE.U32 R222, R222, -0x2daee0ad, RZ ;  /* 0xd2511f53dede7825 */ /* 0x000fe200078e00ff */
[----:B------:R-:W-:-:S03]  /*10c30*/  LOP3.LUT R214, R214, UR9, R229, 0x96, !PT ;  /* 0x00000009d6d67c12 */ /* 0x000fc6000f8e96e5 */
[----:B------:R-:W-:Y:S01]  /*10c40*/  FMUL.FTZ R186, R2, UR31 ;  /* 0x0000001f02ba7c20 */ /* 0x000fe20008410000 */
[----:B------:R-:W-:Y:S01]  /*10c50*/  IMAD.WIDE.U32 R196, R170, -0x326172a9, RZ ;  /* 0xcd9e8d57aac47825 */ /* 0x000fe200078e00ff */
[----:B------:R-:W-:Y:S02]  /*10c60*/  LOP3.LUT R170, R240, UR10, R215, 0x96, !PT ;  /* 0x0000000af0aa7c12 */ /* 0x000fe4000f8e96d7 */
[----:B------:R-:W-:Y:S01]  /*10c70*/  LOP3.LUT R220, R220, UR9, R223, 0x96, !PT ;  /* 0x00000009dcdc7c12 */ /* 0x000fe2000f8e96df */
[----:B------:R-:W-:Y:S01]  /*10c80*/  IMAD.WIDE.U32 R214, R214, -0x326172a9, RZ ;  /* 0xcd9e8d57d6d67825 */ /* 0x000fe200078e00ff */
[----:B------:R-:W-:Y:S02]  /*10c90*/  LOP3.LUT R168, R238, UR4, R197, 0x96, !PT ;  /* 0x00000004eea87c12 */ /* 0x000fe4000f8e96c5 */
[----:B------:R-:W-:Y:S01]  /*10ca0*/  FSETP.NEU.FTZ.AND P4, PT, R2, -INF , PT ;  /* 0xff8000000200780b */ /* 0x000fe20003f9d000 */
[----:B------:R-:W-:-:S03]  /*10cb0*/  IMAD.WIDE.U32 R224, R170, -0x326172a9, RZ ;  /* 0xcd9e8d57aae07825 */ /* 0x000fc600078e00ff */
[----:B------:R-:W-:Y:S01]  /*10cc0*/  FSEL R186, R186, RZ, P4 ;  /* 0x000000ffbaba7208 */ /* 0x000fe20002000000 */
[----:B------:R-:W-:Y:S01]  /*10cd0*/  IMAD.WIDE.U32 R220, R220, -0x326172a9, RZ ;  /* 0xcd9e8d57dcdc7825 */ /* 0x000fe200078e00ff */
[----:B------:R-:W-:Y:S01]  /*10ce0*/  LOP3.LUT R194, R238, UR4, R225, 0x96, !PT ;  /* 0x00000004eec27c12 */ /* 0x000fe2000f8e96e1 */
[----:B------:R-:W-:Y:S02]  /*10cf0*/  UIADD3 UR4, UPT, UPT, UR39, -0x56f99767, URZ ;  /* 0xa906689927047890 */ /* 0x000fe4000fffe0ff */
[----:B------:R-:W-:Y:S01]  /*10d00*/  IMAD.WIDE.U32 R234, R168, -0x2daee0ad, RZ ;  /* 0xd2511f53a8ea7825 */ /* 0x000fe200078e00ff */
[----:B------:R-:W-:-:S03]  /*10d10*/  LOP3.LUT R168, R224, UR13, R215, 0x96, !PT ;  /* 0x0000000de0a87c12 */ /* 0x000fc6000f8e96d7 */
[----:B------:R-:W-:Y:S01]  /*10d20*/  FFMA.FTZ R224, R0, UR31, -R186 ;  /* 0x0000001f00e07c23 */ /* 0x000fe200080108ba */
[----:B------:R-:W-:Y:S01]  /*10d30*/  LOP3.LUT R196, R196, UR13, R221, 0x96, !PT ;  /* 0x0000000dc4c47c12 */ /* 0x000fe2000f8e96dd */
[----:B------:R-:W-:Y:S01]  /*10d40*/  IMAD.WIDE.U32 R194, R194, -0x2daee0ad, RZ ;  /* 0xd2511f53c2c27825 */ /* 0x000fe200078e00ff */
[----:B-1----:R-:W-:-:S03]  /*10d50*/  FMNMX.FTZ R0, R171, R169, !PT ;  /* 0x000000a9ab007209 */ /* 0x002fc60007810000 */
[----:B------:R-:W-:Y:S01]  /*10d60*/  FFMA.FTZ R223, R178, UR31, -R186 ;  /* 0x0000001fb2df7c23 */ /* 0x000fe200080108ba */
[----:B------:R-:W-:Y:S01]  /*10d70*/  LOP3.LUT R170, R222, UR8, R235, 0x96, !PT ;  /* 0x00000008deaa7c12 */ /* 0x000fe2000f8e96eb */
[----:B------:R-:W-:Y:S01]  /*10d80*/  IMAD.WIDE.U32 R168, R168, -0x2daee0ad, RZ ;  /* 0xd2511f53a8a87825 */ /* 0x000fe200078e00ff */
[----:B------:R-:W-:-:S03]  /*10d90*/  LOP3.LUT R228, R228, UR8, R195, 0x96, !PT ;  /* 0x00000008e4e47c12 */ /* 0x000fc6000f8e96c3 */
[C---:B------:R-:W-:Y:S01]  /*10da0*/  FMUL.FTZ R171, R0.reuse, UR31 ;  /* 0x0000001f00ab7c20 */ /* 0x040fe20008410000 */
[----:B------:R-:W-:Y:S01]  /*10db0*/  FSETP.NEU.FTZ.AND P6, PT, R0, -INF , PT ;  /* 0xff8000000000780b */ /* 0x000fe20003fdd000 */
[----:B------:R-:W-:Y:S01]  /*10dc0*/  IMAD.WIDE.U32 R196, R196, -0x2daee0ad, RZ ;  /* 0xd2511f53c4c47825 */ /* 0x000fe200078e00ff */
[----:B------:R-:W-:Y:S01]  /*10dd0*/  LOP3.LUT R194, R194, UR4, R169, 0x96, !PT ;  /* 0x00000004c2c27c12 */ /* 0x000fe2000f8e96a9 */
[----:B------:R-:W-:Y:S01]  /*10de0*/  MUFU.EX2 R224, R224 ;  /* 0x000000e000e07308 */ /* 0x000fe20000000800 */
[----:B------:R-:W-:Y:S01]  /*10df0*/  FSEL R178, R171, RZ, P6 ;  /* 0x000000ffabb27208 */ /* 0x000fe20003000000 */
[----:B------:R-:W-:Y:S01]  /*10e00*/  IMAD.WIDE.U32 R228, R228, -0x326172a9, RZ ;  /* 0xcd9e8d57e4e47825 */ /* 0x000fe200078e00ff */
[----:B------:R-:W-:Y:S01]  /*10e10*/  LOP3.LUT R234, R234, UR4, R197, 0x96, !PT ;  /* 0x00000004eaea7c12 */ /* 0x000fe2000f8e96c5 */
[----:B------:R-:W-:Y:S02]  /*10e20*/  UIADD3 UR4, UPT, UPT, UR38, -0x4ab325aa, URZ ;  /* 0xb54cda5626047890 */ /* 0x000fe4000fffe0ff */
[----:B------:R-:W-:Y:S01]  /*10e30*/  FFMA.FTZ R222, R211, UR31, -R186 ;  /* 0x0000001fd3de7c23 */ /* 0x000fe200080108ba */
[----:B------:R-:W-:-:S04]  /*10e40*/  IMAD.WIDE.U32 R194, R194, -0x326172a9, RZ ;  /* 0xcd9e8d57c2c27825 */ /* 0x000fc800078e00ff */
[----:B------:R-:W-:Y:S01]  /*10e50*/  FFMA.FTZ R221, R218, UR31, -R178 ;  /* 0x0000001fdadd7c23 */ /* 0x000fe200080108b2 */
[----:B------:R-:W1:Y:S01]  /*10e60*/  MUFU.EX2 R223, R223 ;  /* 0x000000df00df7308 */ /* 0x000e620000000800 */
[----:B------:R-:W-:Y:S01]  /*10e70*/  LOP3.LUT R218, R214, UR12, R229, 0x96, !PT ;  /* 0x0000000cd6da7c12 */ /* 0x000fe2000f8e96e5 */
[----:B------:R-:W-:Y:S01]  /*10e80*/  IMAD.WIDE.U32 R170, R170, -0x326172a9, RZ ;  /* 0xcd9e8d57aaaa7825 */ /* 0x000fe200078e00ff */
[----:B------:R-:W-:-:S03]  /*10e90*/  LOP3.LUT R231, R228, UR4, R195, 0x96, !PT ;  /* 0x00000004e4e77c12 */ /* 0x000fc6000f8e96c3 */
[----:B------:R-:W-:Y:S01]  /*10ea0*/  FFMA.FTZ R214, R172, UR31, -R186 ;  /* 0x0000001facd67c23 */ /* 0x000fe200080108ba */
[--C-:B------:R-:W-:Y:S01]  /*10eb0*/  FFMA.FTZ R225, R30, UR31, -R178.reuse ;  /* 0x0000001f1ee17c23 */ /* 0x100fe200080108b2 */
[----:B------:R-:W-:Y:S01]  /*10ec0*/  IMAD.WIDE.U32 R234, R234, -0x326172a9, RZ ;  /* 0xcd9e8d57eaea7825 */ /* 0x000fe200078e00ff */
[----:B------:R-:W-:Y:S01]  /*10ed0*/  LOP3.LUT R228, R220, UR12, R171, 0x96, !PT ;  /* 0x0000000cdce47c12 */ /* 0x000fe2000f8e96ab */
[----:B------:R-:W-:Y:S01]  /*10ee0*/  MUFU.EX2 R222, R222 ;  /* 0x000000de00de7308 */ /* 0x000fe20000000800 */
[C---:B------:R-:W-:Y:S01]  /*10ef0*/  LOP3.LUT R171, R231.reuse, 0xff, RZ, 0xc0, !PT ;  /* 0x000000ffe7ab7812 */ /* 0x040fe200078ec0ff */
[--C-:B------:R-:W-:Y:S01]  /*10f00*/  FFMA.FTZ R220, R204, UR31, -R178.reuse ;  /* 0x0000001fccdc7c23 */ /* 0x100fe200080108b2 */
[----:B------:R-:W-:Y:S01]  /*10f10*/  LOP3.LUT R169, R231, 0xffff, RZ, 0xc0, !PT ;  /* 0x0000ffffe7a97812 */ /* 0x000fe200078ec0ff */
[----:B------:R-:W-:Y:S01]  /*10f20*/  FFMA.FTZ R211, R201, UR31, -R178 ;  /* 0x0000001fc9d37c23 */ /* 0x000fe200080108b2 */
[----:B------:R-:W-:Y:S01]  /*10f30*/  ISETP.LE.U32.AND P0, PT, R171, UR7, PT ;  /* 0x00000007ab007c0c */ /* 0x000fe2000bf03070 */
[----:B------:R-:W-:Y:S01]  /*10f40*/  IMAD.WIDE.U32 R218, R218, -0x2daee0ad, RZ ;  /* 0xd2511f53dada7825 */ /* 0x000fe200078e00ff */
[----:B------:R-:W-:Y:S01]  /*10f50*/  SHF.R.U32.HI R169, RZ, 0x8, R169 ;  /* 0x00000008ffa97819 */ /* 0x000fe200000116a9 */
[----:B------:R-:W2:Y:S01]  /*10f60*/  MUFU.EX2 R214, R214 ;  /* 0x000000d600d67308 */ /* 0x000ea20000000800 */
[----:B-1----:R-:W-:Y:S01]  /*10f70*/  F2FP.BF16.F32.PACK_AB R174, R223, R224 ;  /* 0x000000e0dfae723e */ /* 0x002fe200000010ff */
[--C-:B------:R-:W-:Y:S01]  /*10f80*/  FFMA.FTZ R213, R167, UR31, -R186.reuse ;  /* 0x0000001fa7d57c23 */ /* 0x100fe200080108ba */
[----:B------:R-:W-:Y:S01]  /*10f90*/  LOP3.LUT R169, R169, 0xffff, RZ, 0xc0, !PT ;  /* 0x0000ffffa9a97812 */ /* 0x000fe200078ec0ff */
[----:B------:R-:W-:Y:S01]  /*10fa0*/  FFMA.FTZ R204, R166, UR31, -R186 ;  /* 0x0000001fa6cc7c23 */ /* 0x000fe200080108ba */
[----:B------:R-:W-:Y:S01]  /*10fb0*/  LOP3.LUT R30, R170, UR4, R235, 0x96, !PT ;  /* 0x00000004aa1e7c12 */ /* 0x000fe2000f8e96eb */
[----:B------:R-:W-:Y:S01]  /*10fc0*/  UIADD3 UR4, UPT, UPT, UR39, 0x646e171e, URZ ;  /* 0x646e171e27047890 */ /* 0x000fe2000fffe0ff */
[----:B------:R-:W-:Y:S01]  /*10fd0*/  ISETP.LE.U32.AND P5, PT, R169, UR7, PT ;  /* 0x00000007a9007c0c */ /* 0x000fe2000bfa3070 */
[----:B------:R-:W-:Y:S01]  /*10fe0*/  IMAD.MOV.U32 R169, RZ, RZ, R234 ;  /* 0x000000ffffa97224 */ /* 0x000fe200078e00ea */
[----:B------:R-:W-:Y:S01]  /*10ff0*/  PRMT R173, R174, 0x7632, R173 ;  /* 0x00007632aead7816 */ /* 0x000fe200000000ad */
[----:B------:R-:W-:Y:S01]  /*11000*/  @!P0 HFMA2.BF16_V2 R165, -RZ.H0_H0, RZ.H0_H0, -R174.H0_H0 ;  /* 0x200000ffffa58231 */ /* 0x000fe200003409ae */
[----:B------:R-:W-:Y:S01]  /*11010*/  PRMT R170, R231, 0x7632, R170 ;  /* 0x00007632e7aa7816 */ /* 0x000fe200000000aa */
[----:B------:R-:W-:Y:S01]  /*11020*/  MUFU.EX2 R225, R225 ;  /* 0x000000e100e17308 */ /* 0x000fe20000000800 */
[----:B------:R-:W-:Y:S01]  /*11030*/  LOP3.LUT R169, R169, 0xff, RZ, 0xc0, !PT ;  /* 0x000000ffa9a97812 */ /* 0x000fe200078ec0ff */
[--C-:B------:R-:W-:Y:S01]  /*11040*/  FFMA.FTZ R210, R210, UR31, -R178.reuse ;  /* 0x0000001fd2d27c23 */ /* 0x100fe200080108b2 */
[----:B------:R-:W-:Y:S01]  /*11050*/  PRMT R237, R174, 0x5410, R173 ;  /* 0x00005410aeed7816 */ /* 0x000fe200000000ad */
[----:B------:R-:W-:Y:S01]  /*11060*/  FFMA.FTZ R203, R203, UR31, -R178 ;  /* 0x0000001fcbcb7c23 */ /* 0x000fe200080108b2 */
[----:B------:R-:W-:Y:S01]  /*11070*/  LOP3.LUT R170, R170, 0xff, RZ, 0xc0, !PT ;  /* 0x000000ffaaaa7812 */ /* 0x000fe200078ec0ff */
[----:B------:R-:W-:Y:S01]  /*11080*/  IMAD.WIDE.U32 R228, R228, -0x2daee0ad, RZ ;  /* 0xd2511f53e4e47825 */ /* 0x000fe200078e00ff */
[----:B------:R-:W-:Y:S01]  /*11090*/  @!P0 PRMT R174, R165, 0x5410, RZ ;  /* 0x00005410a5ae8816 */ /* 0x000fe200000000ff */
[----:B------:R-:W1:Y:S01]  /*110a0*/  MUFU.EX2 R221, R221 ;  /* 0x000000dd00dd7308 */ /* 0x000e620000000800 */
[----:B------:R-:W-:Y:S01]  /*110b0*/  ISETP.LE.U32.AND P3, PT, R169, UR7, PT ;  /* 0x00000007a9007c0c */ /* 0x000fe2000bf63070 */
[----:B------:R-:W-:Y:S01]  /*110c0*/  IMAD.MOV.U32 R165, RZ, RZ, R194 ;  /* 0x000000ffffa57224 */ /* 0x000fe200078e00c2 */
[----:B------:R-:W-:Y:S01]  /*110d0*/  PRMT R169, R194, 0x7771, RZ ;  /* 0x00007771c2a97816 */ /* 0x000fe200000000ff */
[----:B------:R-:W-:Y:S01]  /*110e0*/  @!P5 HFMA2.BF16_V2 R164, -RZ.H0_H0, RZ.H0_H0, -R173.H0_H0 ;  /* 0x200000ffffa4d231 */ /* 0x000fe200003409ad */
[----:B------:R-:W-:Y:S01]  /*110f0*/  ISETP.LE.U32.AND P1, PT, R170, UR7, PT ;  /* 0x00000007aa007c0c */ /* 0x000fe2000bf23070 */
[----:B------:R-:W-:Y:S01]  /*11100*/  FFMA.FTZ R198, R193, UR31, -R186 ;  /* 0x0000001fc1c67c23 */ /* 0x000fe200080108ba */
[----:B------:R-:W-:Y:S01]  /*11110*/  SHF.R.U32.HI R170, RZ, 0x18, R231 ;  /* 0x00000018ffaa7819 */ /* 0x000fe200000116e7 */
[----:B------:R-:W-:Y:S01]  /*11120*/  MUFU.EX2 R220, R220 ;  /* 0x000000dc00dc7308 */ /* 0x000fe20000000800 */
[----:B------:R-:W-:Y:S01]  /*11130*/  LOP3.LUT R165, R165, 0xff, RZ, 0xc0, !PT ;  /* 0x000000ffa5a57812 */ /* 0x000fe200078ec0ff */
[--C-:B------:R-:W-:Y:S01]  /*11140*/  FFMA.FTZ R195, R187, UR31, -R178.reuse ;  /* 0x0000001fbbc37c23 */ /* 0x100fe200080108b2 */
[----:B------:R-:W-:Y:S01]  /*11150*/  ISETP.GT.U32.AND P0, PT, R169, UR7, PT ;  /* 0x00000007a9007c0c */ /* 0x000fe2000bf04070 */
[----:B------:R-:W-:Y:S01]  /*11160*/  FFMA.FTZ R184, R184, UR31, -R178 ;  /* 0x0000001fb8b87c23 */ /* 0x000fe200080108b2 */
[----:B------:R-:W-:Y:S01]  /*11170*/  ISETP.LE.U32.AND P2, PT, R170, UR7, PT ;  /* 0x00000007aa007c0c */ /* 0x000fe2000bf43070 */
[--C-:B------:R-:W-:Y:S01]  /*11180*/  FFMA.FTZ R187, R185, UR31, -R186.reuse ;  /* 0x0000001fb9bb7c23 */ /* 0x100fe200080108ba */
[----:B------:R-:W-:Y:S01]  /*11190*/  @!P5 PRMT R173, R164, 0x5410, RZ ;  /* 0x00005410a4add816 */ /* 0x000fe200000000ff */
[----:B------:R-:W3:Y:S01]  /*111a0*/  MUFU.EX2 R211, R211 ;  /* 0x000000d300d37308 */ /* 0x000ee20000000800 */
[----:B------:R-:W-:Y:S01]  /*111b0*/  ISETP.LE.U32.AND P5, PT, R165, UR7, PT ;  /* 0x00000007a5007c0c */ /* 0x000fe2000bfa3070 */
[----:B------:R-:W-:Y:S01]  /*111c0*/  FFMA.FTZ R176, R176, UR31, -R186 ;  /* 0x0000001fb0b07c23 */ /* 0x000fe200080108ba */
[----:B--2---:R-:W-:Y:S01]  /*111d0*/  F2FP.BF16.F32.PACK_AB R170, R214, R222 ;  /* 0x000000ded6aa723e */ /* 0x004fe200000010ff */
[--C-:B------:R-:W-:Y:S01]  /*111e0*/  FFMA.FTZ R175, R175, UR31, -R178.reuse ;  /* 0x0000001fafaf7c23 */ /* 0x100fe200080108b2 */
[----:B-1----:R-:W-:Y:S01]  /*111f0*/  F2FP.BF16.F32.PACK_AB R172, R221, R225 ;  /* 0x000000e1ddac723e */ /* 0x002fe200000010ff */
[--C-:B------:R-:W-:Y:S01]  /*11200*/  FFMA.FTZ R177, R177, UR31, -R178.reuse ;  /* 0x0000001fb1b17c23 */ /* 0x100fe200080108b2 */
[----:B------:R-:W-:Y:S01]  /*11210*/  PRMT R169, R170, 0x7632, R169 ;  /* 0x00007632aaa97816 */ /* 0x000fe200000000a9 */
[----:B------:R-:W-:Y:S01]  /*11220*/  MUFU.EX2 R213, R213 ;  /* 0x000000d500d57308 */ /* 0x000fe20000000800 */
[----:B------:R-:W-:Y:S01]  /*11230*/  PRMT R171, R172, 0x7632, R171 ;  /* 0x00007632acab7816 */ /* 0x000fe200000000ab */
[----:B------:R-:W-:Y:S01]  /*11240*/  @!P1 HFMA2.BF16_V2 R35, -RZ.H0_H0, RZ.H0_H0, -R172.H0_H0 ;  /* 0x200000ffff239231 */ /* 0x000fe200003409ac */
[----:B------:R-:W-:Y:S01]  /*11250*/  PRMT R235, R170, 0x5410, R169 ;  /* 0x00005410aaeb7816 */ /* 0x000fe200000000a9 */
[----:B------:R-:W-:Y:S01]  /*11260*/  @P0 HFMA2.BF16_V2 R21, -RZ.H0_H0, RZ.H0_H0, -R169.H0_H0 ;  /* 0x200000ffff150231 */ /* 0x000fe200003409a9 */
[----:B------:R-:W-:Y:S01]  /*11270*/  PRMT R236, R172, 0x5410, R171 ;  /* 0x00005410acec7816 */ /* 0x000fe200000000ab */
[----:B------:R-:W-:Y:S01]  /*11280*/  @!P5 HFMA2.BF16_V2 R33, -RZ.H0_H0, RZ.H0_H0, -R170.H0_H0 ;  /* 0x200000ffff21d231 */ /* 0x000fe200003409aa */
[----:B------:R-:W-:Y:S01]  /*11290*/  @!P1 PRMT R172, R35, 0x5410, RZ ;  /* 0x0000541023ac9816 */ /* 0x000fe200000000ff */
[----:B------:R-:W-:Y:S01]  /*112a0*/  @!P2 HFMA2.BF16_V2 R34, -RZ.H0_H0, RZ.H0_H0, -R171.H0_H0 ;  /* 0x200000ffff22a231 */ /* 0x000fe200003409ab */
[----:B------:R-:W-:Y:S01]  /*112b0*/  @P0 PRMT R169, R21, 0x5410, RZ ;  /* 0x0000541015a90816 */ /* 0x000fe200000000ff */
[----:B------:R-:W1:Y:S01]  /*112c0*/  MUFU.EX2 R204, R204 ;  /* 0x000000cc00cc7308 */ /* 0x000e620000000800 */
[----:B------:R-:W-:Y:S01]  /*112d0*/  PRMT R21, R194, 0x7772, RZ ;  /* 0x00007772c2157816 */ /* 0x000fe200000000ff */
[--C-:B------:R-:W-:Y:S01]  /*112e0*/  FFMA.FTZ R200, R200, UR31, -R178.reuse ;  /* 0x0000001fc8c87c23 */ /* 0x100fe200080108b2 */
[----:B------:R-:W-:Y:S01]  /*112f0*/  @!P5 PRMT R170, R33, 0x5410, RZ ;  /* 0x0000541021aad816 */ /* 0x000fe200000000ff */
[--C-:B------:R-:W-:Y:S01]  /*11300*/  FFMA.FTZ R199, R199, UR31, -R178.reuse ;  /* 0x0000001fc7c77c23 */ /* 0x100fe200080108b2 */
[----:B------:R-:W-:Y:S01]  /*11310*/  ISETP.GT.U32.AND P5, PT, R21, UR7, PT ;  /* 0x0000000715007c0c */ /* 0x000fe2000bfa4070 */
[--C-:B------:R-:W-:Y:S01]  /*11320*/  FFMA.FTZ R216, R216, UR31, -R178.reuse ;  /* 0x0000001fd8d87c23 */ /* 0x100fe200080108b2 */
[----:B------:R-:W-:Y:S01]  /*11330*/  PRMT R21, R194, 0x7773, RZ ;  /* 0x00007773c2157816 */ /* 0x000fe200000000ff */
[----:B------:R-:W-:Y:S01]  /*11340*/  MUFU.EX2 R210, R210 ;  /* 0x000000d200d27308 */ /* 0x000fe20000000800 */
[----:B------:R-:W-:Y:S01]  /*11350*/  @!P2 PRMT R171, R34, 0x5410, RZ ;  /* 0x0000541022aba816 */ /* 0x000fe200000000ff */
[--C-:B------:R-:W-:Y:S01]  /*11360*/  FFMA.FTZ R208, R208, UR31, -R178.reuse ;  /* 0x0000001fd0d07c23 */ /* 0x100fe200080108b2 */
[----:B------:R-:W-:Y:S01]  /*11370*/  LOP3.LUT R34, R30, 0xffff, RZ, 0xc0, !PT ;  /* 0x0000ffff1e227812 */ /* 0x000fe200078ec0ff */
[----:B------:R-:W-:Y:S01]  /*11380*/  FFMA.FTZ R202, R202, UR31, -R178 ;  /* 0x0000001fcaca7c23 */ /* 0x000fe200080108b2 */
[----:B------:R-:W-:Y:S01]  /*11390*/  ISETP.GT.U32.AND P0, PT, R21, UR7, PT ;  /* 0x0000000715007c0c */ /* 0x000fe2000bf04070 */
[----:B------:R-:W-:Y:S01]  /*113a0*/  FFMA.FTZ R185, R183, UR31, -R186 ;  /* 0x0000001fb7b97c23 */ /* 0x000fe200080108ba */
[----:B------:R-:W-:Y:S01]  /*113b0*/  SHF.R.U32.HI R34, RZ, 0x8, R34 ;  /* 0x00000008ff227819 */ /* 0x000fe20000011622 */
[----:B------:R-:W2:Y:S01]  /*113c0*/  MUFU.EX2 R203, R203 ;  /* 0x000000cb00cb7308 */ /* 0x000ea20000000800 */
[----:B------:R-:W-:Y:S01]  /*113d0*/  LOP3.LUT R21, R168, UR4, R219, 0x96, !PT ;  /* 0x00000004a8157c12 */ /* 0x000fe2000f8e96db */
[----:B------:R-:W-:Y:S01]  /*113e0*/  FFMA.FTZ R219, R179, UR31, -R178 ;  /* 0x0000001fb3db7c23 */ /* 0x000fe200080108b2 */
[----:B---3--:R-:W-:Y:S01]  /*113f0*/  F2FP.BF16.F32.PACK_AB R168, R211, R220 ;  /* 0x000000dcd3a8723e */ /* 0x008fe200000010ff */
[--C-:B------:R-:W-:Y:S01]  /*11400*/  FFMA.FTZ R227, R227, UR31, -R186.reuse ;  /* 0x0000001fe3e37c23 */ /* 0x100fe200080108ba */
[----:B------:R-:W-:Y:S01]  /*11410*/  LOP3.LUT R34, R34, 0xffff, RZ, 0xc0, !PT ;  /* 0x0000ffff22227812 */ /* 0x000fe200078ec0ff */
[--C-:B------:R-:W-:Y:S01]  /*11420*/  FFMA.FTZ R226, R226, UR31, -R186.reuse ;  /* 0x0000001fe2e27c23 */ /* 0x100fe200080108ba */
[----:B------:R-:W-:Y:S01]  /*11430*/  LOP3.LUT R33, R21, 0xffff, RZ, 0xc0, !PT ;  /* 0x0000ffff15217812 */ /* 0x000fe200078ec0ff */
[----:B------:R-:W-:Y:S01]  /*11440*/  @P5 HFMA2.BF16_V2 R32, -RZ.H0_H0, RZ.H0_H0, -R168.H0_H0 ;  /* 0x200000ffff205231 */ /* 0x000fe200003409a8 */
[----:B------:R-:W-:Y:S01]  /*11450*/  PRMT R167, R168, 0x7632, R167 ;  /* 0x00007632a8a77816 */ /* 0x000fe200000000a7 */
[----:B------:R-:W-:Y:S01]  /*11460*/  MUFU.EX2 R198, R198 ;  /* 0x000000c600c67308 */ /* 0x000fe20000000800 */
[----:B------:R-:W-:Y:S01]  /*11470*/  ISETP.LE.U32.AND P2, PT, R34, UR7, PT ;  /* 0x0000000722007c0c */ /* 0x000fe2000bf43070 */
[--C-:B------:R-:W-:Y:S01]  /*11480*/  FFMA.FTZ R217, R217, UR31, -R186.reuse ;  /* 0x0000001fd9d97c23 */ /* 0x100fe200080108ba */
[----:B------:R-:W-:Y:S01]  /*11490*/  SHF.R.U32.HI R33, RZ, 0x8, R33 ;  /* 0x00000008ff217819 */ /* 0x000fe20000011621 */
[----:B------:R-:W-:Y:S01]  /*114a0*/  @P0 HFMA2.BF16_V2 R22, -RZ.H0_H0, RZ.H0_H0, -R167.H0_H0 ;  /* 0x200000ffff160231 */ /* 0x000fe200003409a7 */
[----:B------:R-:W-:Y:S01]  /*114b0*/  LOP3.LUT R34, R21, 0xff, RZ, 0xc0, !PT ;  /* 0x000000ff15227812 */ /* 0x000fe200078ec0ff */
[----:B------:R-:W-:Y:S01]  /*114c0*/  FFMA.FTZ R212, R212, UR31, -R186 ;  /* 0x0000001fd4d47c23 */ /* 0x000fe200080108ba */
[----:B------:R-:W-:Y:S01]  /*114d0*/  PRMT R201, R168, 0x5410, R167 ;  /* 0x00005410a8c97816 */ /* 0x000fe200000000a7 */
[----:B------:R-:W-:Y:S01]  /*114e0*/  MUFU.EX2 R195, R195 ;  /* 0x000000c300c37308 */ /* 0x000fe20000000800 */
[----:B------:R-:W-:Y:S01]  /*114f0*/  @P5 PRMT R168, R32, 0x5410, RZ ;  /* 0x0000541020a85816 */ /* 0x000fe200000000ff */
[----:B------:R-:W-:Y:S01]  /*11500*/  IMAD.MOV.U32 R238, RZ, RZ, R194 ;  /* 0x000000ffffee7224 */ /* 0x000fe200078e00c2 */
[----:B------:R-:W-:Y:S01]  /*11510*/  ISETP.LE.U32.AND P5, PT, R34, UR7, PT ;  /* 0x0000000722007c0c */ /* 0x000fe2000bfa3070 */
[----:B------:R-:W-:Y:S01]  /*11520*/  STG.E.U16 desc[UR32][R10.64+-0x100], R174 ;  /* 0xffff00ae0a007986 */ /* 0x000fe2000c101520 */
[----:B------:R-:W-:-:S02]  /*11530*/  LOP3.LUT R33, R33, 0xffff, RZ, 0xc0, !PT ;  /* 0x0000ffff21217812 */ /* 0x000fc400078ec0ff */
[----:B------:R-:W-:Y:S01]  /*11540*/  @P0 PRMT R167, R22, 0x5410, RZ ;  /* 0x0000541016a70816 */ /* 0x000fe200000000ff */
[----:B------:R-:W-:Y:S01]  /*11550*/  MUFU.EX2 R184, R184 ;  /* 0x000000b800b87308 */ /* 0x000fe20000000800 */
[----:B------:R-:W-:Y:S01]  /*11560*/  ISETP.LE.U32.AND P0, PT, R33, UR7, PT ;  /* 0x0000000721007c0c */ /* 0x000fe2000bf03070 */
[----:B------:R-:W-:Y:S01]  /*11570*/  STG.E.U16 desc[UR32][R10.64+-0xfe], R173 ;  /* 0xffff02ad0a007986 */ /* 0x000fe2000c101520 */
[----:B-1----:R-:W-:Y:S02]  /*11580*/  F2FP.BF16.F32.PACK_AB R166, R204, R213 ;  /* 0x000000d5cca6723e */ /* 0x002fe400000010ff */
[----:B------:R-:W-:Y:S02]  /*11590*/  PRMT R32, R21, 0x7632, R32 ;  /* 0x0000763215207816 */ /* 0x000fe40000000020 */
[----:B------:R-:W-:Y:S01]  /*115a0*/  PRMT R165, R166, 0x7632, R165 ;  /* 0x00007632a6a57816 */ /* 0x000fe200000000a5 */
[----:B------:R-:W-:Y:S01]  /*115b0*/  @!P5 HFMA2.BF16_V2 R31, -RZ.H0_H0, RZ.H0_H0, -R166.H0_H0 ;  /* 0x200000ffff1fd231 */ /* 0x000fe200003409a6 */
[----:B------:R-:W-:Y:S01]  /*115c0*/  LOP3.LUT R32, R32, 0xff, RZ, 0xc0, !PT ;  /* 0x000000ff20207812 */ /* 0x000fe200078ec0ff */
[----:B------:R-:W-:Y:S01]  /*115d0*/  MUFU.EX2 R187, R187 ;  /* 0x000000bb00bb7308 */ /* 0x000fe20000000800 */
[----:B------:R-:W-:-:S02]  /*115e0*/  PRMT R22, R166, 0x5410, R165 ;  /* 0x00005410a6167816 */ /* 0x000fc400000000a5 */
[----:B------:R-:W-:Y:S01]  /*115f0*/  @!P5 PRMT R166, R31, 0x5410, RZ ;  /* 0x000054101fa6d816 */ /* 0x000fe200000000ff */
[----:B------:R-:W-:Y:S01]  /*11600*/  @!P0 HFMA2.BF16_V2 R20, -RZ.H0_H0, RZ.H0_H0, -R165.H0_H0 ;  /* 0x200000ffff148231 */ /* 0x000fe200003409a5 */
[----:B------:R-:W-:Y:S02]  /*11610*/  ISETP.LE.U32.AND P5, PT, R32, UR7, PT ;  /* 0x0000000720007c0c */ /* 0x000fe4000bfa3070 */
[----:B------:R-:W-:Y:S01]  /*11620*/  SHF.R.U32.HI R32, RZ, 0x18, R21 ;  /* 0x00000018ff207819 */ /* 0x000fe20000011615 */
[----:B------:R-:W-:Y:S01]  /*11630*/  MUFU.EX2 R176, R176 ;  /* 0x000000b000b07308 */ /* 0x000fe20000000800 */
[----:B------:R-:W-:Y:S01]  /*11640*/  @!P0 PRMT R165, R20, 0x5410, RZ ;  /* 0x0000541014a58816 */ /* 0x000fe200000000ff */
[----:B------:R-:W-:Y:S01]  /*11650*/  IMAD.MOV.U32 R20, RZ, RZ, R228 ;  /* 0x000000ffff147224 */ /* 0x000fe200078e00e4 */
[----:B------:R-:W-:Y:S02]  /*11660*/  PRMT R35, R30, 0x7632, R35 ;  /* 0x000076321e237816 */ /* 0x000fe40000000023 */
[----:B------:R-:W-:-:S02]  /*11670*/  ISETP.LE.U32.AND P0, PT, R32, UR7, PT ;  /* 0x0000000720007c0c */ /* 0x000fc4000bf03070 */
[----:B------:R-:W-:Y:S01]  /*11680*/  LOP3.LUT R215, R196, UR4, R229, 0x96, !PT ;  /* 0x00000004c4d77c12 */ /* 0x000fe2000f8e96e5 */
[----:B------:R-:W-:Y:S01]  /*11690*/  FFMA.FTZ R196, R192, UR31, -R186 ;  /* 0x0000001fc0c47c23 */ /* 0x000fe200080108ba */
[----:B------:R-:W-:Y:S01]  /*116a0*/  LOP3.LUT R35, R35, 0xff, RZ, 0xc0, !PT ;  /* 0x000000ff23237812 */ /* 0x000fe200078ec0ff */
[----:B------:R-:W-:Y:S01]  /*116b0*/  MUFU.EX2 R175, R175 ;  /* 0x000000af00af7308 */ /* 0x000fe20000000800 */
[----:B------:R-:W-:Y:S02]  /*116c0*/  LOP3.LUT R20, R20, 0xff, RZ, 0xc0, !PT ;  /* 0x000000ff14147812 */ /* 0x000fe400078ec0ff */
[----:B--2---:R-:W-:Y:S02]  /*116d0*/  F2FP.BF16.F32.PACK_AB R164, R203, R210 ;  /* 0x000000d2cba4723e */ /* 0x004fe400000010ff */
[----:B------:R-:W-:Y:S02]  /*116e0*/  ISETP.LE.U32.AND P1, PT, R35, UR7, PT ;  /* 0x0000000723007c0c */ /* 0x000fe4000bf23070 */
[----:B------:R-:W-:Y:S01]  /*116f0*/  FSEL R31, R2, RZ, P4 ;  /* 0x000000ff021f7208 */ /* 0x000fe20002000000 */
[----:B------:R-:W1:Y:S01]  /*11700*/  MUFU.EX2 R196, R196 ;  /* 0x000000c400c47308 */ /* 0x000e620000000800 */
[----:B------:R-:W-:Y:S01]  /*11710*/  ISETP.LE.U32.AND P4, PT, R20, UR7, PT ;  /* 0x0000000714007c0c */ /* 0x000fe2000bf83070 */
[----:B------:R-:W-:Y:S01]  /*11720*/  IMAD.MOV.U32 R20, RZ, RZ, R218 ;  /* 0x000000ffff147224 */ /* 0x000fe200078e00da */
[----:B------:R-:W-:Y:S01]  /*11730*/  PRMT R35, R164, 0x7632, R35 ;  /* 0x00007632a4237816 */ /* 0x000fe20000000023 */
[----:B------:R-:W-:Y:S01]  /*11740*/  @!P5 HFMA2.BF16_V2 R27, -RZ.H0_H0, RZ.H0_H0, -R164.H0_H0 ;  /* 0x200000ffff1bd231 */ /* 0x000fe200003409a4 */
[----:B------:R-:W-:-:S02]  /*11750*/  FSEL R192, R0, RZ, P6 ;  /* 0x000000ff00c07208 */ /* 0x000fc40003000000 */
[----:B------:R-:W-:Y:S01]  /*11760*/  LOP3.LUT R32, R20, 0xff, RZ, 0xc0, !PT ;  /* 0x000000ff14207812 */ /* 0x000fe200078ec0ff */
[----:B------:R-:W-:Y:S01]  /*11770*/  @!P0 HFMA2.BF16_V2 R25, -RZ.H0_H0, RZ.H0_H0, -R35.H0_H0 ;  /* 0x200000ffff198231 */ /* 0x000fe20000340923 */
[----:B------:R-:W-:Y:S01]  /*11780*/  PRMT R20, R164, 0x5410, R35 ;  /* 0x00005410a4147816 */ /* 0x000fe20000000023 */
[----:B------:R2:W3:Y:S01]  /*11790*/  MUFU.EX2 R179, R177 ;  /* 0x000000b100b37308 */ /* 0x0004e20000000800 */
[----:B------:R-:W-:Y:S02]  /*117a0*/  @!P5 PRMT R164, R27, 0x5410, RZ ;  /* 0x000054101ba4d816 */ /* 0x000fe400000000ff */
[----:B------:R-:W-:Y:S02]  /*117b0*/  ISETP.LE.U32.AND P5, PT, R32, UR7, PT ;  /* 0x0000000720007c0c */ /* 0x000fe4000bfa3070 */
[----:B------:R-:W-:Y:S02]  /*117c0*/  @!P0 PRMT R35, R25, 0x5410, RZ ;  /* 0x0000541019238816 */ /* 0x000fe400000000ff */
[----:B------:R-:W-:Y:S01]  /*117d0*/  PRMT R25, R218, 0x7771, RZ ;  /* 0x00007771da197816 */ /* 0x000fe200000000ff */
[----:B------:R-:W-:Y:S01]  /*117e0*/  MUFU.EX2 R185, R185 ;  /* 0x000000b900b97308 */ /* 0x000fe20000000800 */
[----:B-1----:R-:W-:-:S02]  /*117f0*/  F2FP.BF16.F32.PACK_AB R34, R196, R198 ;  /* 0x000000c6c422723e */ /* 0x002fc400000010ff */
[----:B------:R-:W-:Y:S02]  /*11800*/  ISETP.GT.U32.AND P0, PT, R25, UR7, PT ;  /* 0x0000000719007c0c */ /* 0x000fe4000bf04070 */
[----:B------:R-:W-:Y:S02]  /*11810*/  PRMT R27, R215, 0x7632, R27 ;  /* 0x00007632d71b7816 */ /* 0x000fe4000000001b */
[----:B------:R-:W-:Y:S01]  /*11820*/  PRMT R25, R218, 0x7772, RZ ;  /* 0x00007772da197816 */ /* 0x000fe200000000ff */
[----:B------:R-:W-:Y:S01]  /*11830*/  @!P5 HFMA2.BF16_V2 R24, -RZ.H0_H0, RZ.H0_H0, -R34.H0_H0 ;  /* 0x200000ffff18d231 */ /* 0x000fe20000340922 */
[----:B------:R-:W-:Y:S01]  /*11840*/  PRMT R33, R34, 0x7632, R33 ;  /* 0x0000763222217816 */ /* 0x000fe20000000021 */
[----:B------:R-:W-:Y:S01]  /*11850*/  MUFU.EX2 R200, R200 ;  /* 0x000000c800c87308 */ /* 0x000fe20000000800 */
[----:B------:R-:W-:Y:S02]  /*11860*/  LOP3.LUT R27, R27, 0xff, RZ, 0xc0, !PT ;  /* 0x000000ff1b1b7812 */ /* 0x000fe400078ec0ff */
[----:B------:R-:W-:-:S02]  /*11870*/  ISETP.GT.U32.AND P6, PT, R25, UR7, PT ;  /* 0x0000000719007c0c */ /* 0x000fc4000bfc4070 */
[----:B------:R-:W-:Y:S01]  /*11880*/  PRMT R25, R34, 0x5410, R33 ;  /* 0x0000541022197816 */ /* 0x000fe20000000021 */
[----:B------:R-:W-:Y:S01]  /*11890*/  @P0 HFMA2.BF16_V2 R15, -RZ.H0_H0, RZ.H0_H0, -R33.H0_H0 ;  /* 0x200000ffff0f0231 */ /* 0x000fe20000340921 */
[----:B------:R-:W-:Y:S01]  /*118a0*/  @!P5 PRMT R34, R24, 0x5410, RZ ;  /* 0x000054101822d816 */ /* 0x000fe200000000ff */
[----:B------:R-:W1:Y:S01]  /*118b0*/  MUFU.EX2 R199, R199 ;  /* 0x000000c700c77308 */ /* 0x000e620000000800 */
[----:B------:R-:W-:Y:S02]  /*118c0*/  ISETP.LE.U32.AND P5, PT, R27, UR7, PT ;  /* 0x000000071b007c0c */ /* 0x000fe4000bfa3070 */
[----:B------:R-:W-:Y:S02]  /*118d0*/  PRMT R27, R218, 0x7773, RZ ;  /* 0x00007773da1b7816 */ /* 0x000fe400000000ff */
[----:B------:R-:W-:Y:S02]  /*118e0*/  @P0 PRMT R33, R15, 0x5410, RZ ;  /* 0x000054100f210816 */ /* 0x000fe400000000ff */
[----:B------:R-:W-:Y:S01]  /*118f0*/  ISETP.GT.U32.AND P0, PT, R27, UR7, PT ;  /* 0x000000071b007c0c */ /* 0x000fe2000bf04070 */
[----:B------:R-:W-:Y:S01]  /*11900*/  MUFU.EX2 R227, R227 ;  /* 0x000000e300e37308 */ /* 0x000fe20000000800 */
[----:B------:R-:W-:-:S02]  /*11910*/  F2FP.BF16.F32.PACK_AB R32, R184, R195 ;  /* 0x000000c3b820723e */ /* 0x000fc400000010ff */
[----:B------:R-:W-:Y:S02]  /*11920*/  LOP3.LUT R24, R215, 0xffff, RZ, 0xc0, !PT ;  /* 0x0000ffffd7187812 */ /* 0x000fe400078ec0ff */
[----:B------:R-:W-:Y:S01]  /*11930*/  PRMT R15, R32, 0x7632, R15 ;  /* 0x00007632200f7816 */ /* 0x000fe2000000000f */
[----:B------:R-:W-:Y:S01]  /*11940*/  @P6 HFMA2.BF16_V2 R26, -RZ.H0_H0, RZ.H0_H0, -R32.H0_H0 ;  /* 0x200000ffff1a6231 */ /* 0x000fe20000340920 */
[----:B------:R-:W-:Y:S01]  /*11950*/  SHF.R.U32.HI R24, RZ, 0x8, R24 ;  /* 0x00000008ff187819 */ /* 0x000fe20000011618 */
[----:B------:R-:W-:Y:S01]  /*11960*/  MUFU.EX2 R226, R226 ;  /* 0x000000e200e27308 */ /* 0x000fe20000000800 */
[----:B------:R-:W-:Y:S02]  /*11970*/  F2FP.BF16.F32.PACK_AB R178, R176, R187 ;  /* 0x000000bbb0b2723e */ /* 0x000fe400000010ff */
[----:B------:R-:W-:Y:S01]  /*11980*/  LOP3.LUT R27, R24, 0xffff, RZ, 0xc0, !PT ;  /* 0x0000ffff181b7812 */ /* 0x000fe200078ec0ff */
[----:B------:R-:W-:Y:S01]  /*11990*/  @P0 HFMA2.BF16_V2 R23, -RZ.H0_H0, RZ.H0_H0, -R15.H0_H0 ;  /* 0x200000ffff170231 */ /* 0x000fe2000034090f */
[----:B------:R-:W-:-:S02]  /*119a0*/  PRMT R24, R32, 0x5410, R15 ;  /* 0x0000541020187816 */ /* 0x000fc4000000000f */
[----:B------:R-:W-:Y:S01]  /*119b0*/  @P6 PRMT R32, R26, 0x5410, RZ ;  /* 0x000054101a206816 */ /* 0x000fe200000000ff */
[----:B------:R-:W-:Y:S01]  /*119c0*/  MUFU.EX2 R219, R219 ;  /* 0x000000db00db7308 */ /* 0x000fe20000000800 */
[----:B------:R-:W-:Y:S01]  /*119d0*/  @P0 PRMT R15, R23, 0x5410, RZ ;  /* 0x00005410170f0816 */ /* 0x000fe200000000ff */
[----:B------:R-:W-:Y:S01]  /*119e0*/  FADD.FTZ R23, R28, -R192 ;  /* 0x800000c01c177221 */ /* 0x000fe20000010000 */
[----:B------:R-:W-:Y:S02]  /*119f0*/  LOP3.LUT R28, R30, 0xff, RZ, 0xc0, !PT ;  /* 0x000000ff1e1c7812 */ /* 0x000fe400078ec0ff */
[----:B------:R-:W-:Y:S01]  /*11a00*/  ISETP.LE.U32.AND P6, PT, R27, UR7, PT ;  /* 0x000000071b007c0c */ /* 0x000fe2000bfc3070 */
[----:B------:R-:W-:Y:S01]  /*11a10*/  FMUL.FTZ R23, R23, UR31 ;  /* 0x0000001f17177c20 */ /* 0x000fe20008410000 */
[----:B------:R-:W-:Y:S01]  /*11a20*/  ISETP.LE.U32.AND P0, PT, R28, UR7, PT ;  /* 0x000000071c007c0c */ /* 0x000fe2000bf03070 */
[----:B------:R-:W-:Y:S01]  /*11a30*/  MUFU.EX2 R216, R216 ;  /* 0x000000d800d87308 */ /* 0x000fe20000000800 */
[----:B------:R-:W-:-:S02]  /*11a40*/  PRMT R27, R194, 0x7773, RZ ;  /* 0x00007773c21b7816 */ /* 0x000fc400000000ff */
[----:B------:R-:W-:Y:S02]  /*11a50*/  PRMT R229, R194, 0x7772, RZ ;  /* 0x00007772c2e57816 */ /* 0x000fe400000000ff */
[----:B--2---:R-:W-:Y:S02]  /*11a60*/  PRMT R177, R178, 0x7632, R177 ;  /* 0x00007632b2b17816 */ /* 0x004fe400000000b1 */
[----:B------:R-:W-:Y:S01]  /*11a70*/  PRMT R229, R229, 0x5410, R27 ;  /* 0x00005410e5e57816 */ /* 0x000fe2000000001b */
[----:B------:R-:W-:Y:S01]  /*11a80*/  FADD.FTZ R27, R29, -R31 ;  /* 0x8000001f1d1b7221 */ /* 0x000fe20000010000 */
[----:B------:R-:W-:Y:S01]  /*11a90*/  SHF.R.U32.HI R28, RZ, 0x18, R30 ;  /* 0x00000018ff1c7819 */ /* 0x000fe2000001161e */
[----:B------:R-:W-:Y:S01]  /*11aa0*/  FFMA.FTZ R31, R182, UR31, -R186 ;  /* 0x0000001fb61f7c23 */ /* 0x000fe200080108ba */
[----:B------:R-:W-:Y:S01]  /*11ab0*/  PRMT R29, R178, 0x5410, R177 ;  /* 0x00005410b21d7816 */ /* 0x000fe200000000b1 */
[----:B------:R-:W-:Y:S01]  /*11ac0*/  @!P0 HFMA2.BF16_V2 R19, -RZ.H0_H0, RZ.H0_H0, -R178.H0_H0 ;  /* 0x200000ffff138231 */ /* 0x000fe200003409b2 */
[----:B---3--:R-:W-:Y:S01]  /*11ad0*/  F2FP.BF16.F32.PACK_AB R183, R179, R175 ;  /* 0x000000afb3b7723e */ /* 0x008fe200000010ff */
[----:B------:R-:W2:Y:S01]  /*11ae0*/  MUFU.EX2 R186, R31 ;  /* 0x0000001f00ba7308 */ /* 0x000ea20000000800 */
[----:B------:R-:W-:Y:S01]  /*11af0*/  @!P2 HFMA2.BF16_V2 R18, -RZ.H0_H0, RZ.H0_H0, -R177.H0_H0 ;  /* 0x200000ffff12a231 */ /* 0x000fe200003409b1 */
[----:B------:R-:W-:Y:S01]  /*11b00*/  PRMT R26, R194, 0x7771, RZ ;  /* 0x00007771c21a7816 */ /* 0x000fe200000000ff */
[----:B------:R-:W-:Y:S01]  /*11b10*/  FMUL.FTZ R27, R27, UR31 ;  /* 0x0000001f1b1b7c20 */ /* 0x000fe20008410000 */
[----:B------:R-:W-:Y:S01]  /*11b20*/  @!P0 PRMT R178, R19, 0x5410, RZ ;  /* 0x0000541013b28816 */ /* 0x000fe200000000ff */
[----:B------:R-:W-:Y:S01]  /*11b30*/  @!P1 HFMA2.BF16_V2 R17, -RZ.H0_H0, RZ.H0_H0, -R183.H0_H0 ;  /* 0x200000ffff119231 */ /* 0x000fe200003409b7 */
[----:B------:R-:W-:-:S02]  /*11b40*/  ISETP.LE.U32.AND P0, PT, R28, UR7, PT ;  /* 0x000000071c007c0c */ /* 0x000fc4000bf03070 */
[C---:B------:R-:W-:Y:S01]  /*11b50*/  PRMT R182, R183.reuse, 0x7632, R182 ;  /* 0x00007632b7b67816 */ /* 0x040fe200000000b6 */
[----:B------:R-:W3:Y:S01]  /*11b60*/  MUFU.EX2 R23, R23 ;  /* 0x0000001700177308 */ /* 0x000ee20000000800 */
[----:B------:R-:W-:Y:S02]  /*11b70*/  @!P2 PRMT R177, R18, 0x5410, RZ ;  /* 0x0000541012b1a816 */ /* 0x000fe400000000ff */
[----:B------:R-:W-:Y:S02]  /*11b80*/  PRMT R28, R183, 0x5410, R182 ;  /* 0x00005410b71c7816 */ /* 0x000fe400000000b6 */
[----:B------:R-:W-:Y:S02]  /*11b90*/  @!P1 PRMT R183, R17, 0x5410, RZ ;  /* 0x0000541011b79816 */ /* 0x000fe400000000ff */
[----:B-1----:R-:W-:Y:S01]  /*11ba0*/  F2FP.BF16.F32.PACK_AB R193, R199, R200 ;  /* 0x000000c8c7c1723e */ /* 0x002fe200000010ff */
[----:B------:R-:W1:Y:S01]  /*11bb0*/  MUFU.EX2 R27, R27 ;  /* 0x0000001b001b7308 */ /* 0x000e620000000800 */
[----:B--2---:R-:W-:Y:S01]  /*11bc0*/  F2FP.BF16.F32.PACK_AB R197, R185, R186 ;  /* 0x000000bab9c5723e */ /* 0x004fe200000010ff */
[----:B------:R-:W-:Y:S01]  /*11bd0*/  @!P0 HFMA2.BF16_V2 R16, -RZ.H0_H0, RZ.H0_H0, -R182.H0_H0 ;  /* 0x200000ffff108231 */ /* 0x000fe200003409b6 */
[----:B------:R-:W-:-:S02]  /*11be0*/  PRMT R192, R193, 0x7632, R192 ;  /* 0x00007632c1c07816 */ /* 0x000fc400000000c0 */
[C---:B------:R-:W-:Y:S01]  /*11bf0*/  PRMT R194, R197.reuse, 0x7632, R194 ;  /* 0x00007632c5c27816 */ /* 0x040fe200000000c2 */
[----:B------:R-:W-:Y:S01]  /*11c00*/  @!P3 HFMA2.BF16_V2 R5, -RZ.H0_H0, RZ.H0_H0, -R197.H0_H0 ;  /* 0x200000ffff05b231 */ /* 0x000fe200003409c5 */
[----:B------:R-:W-:Y:S01]  /*11c10*/  @!P0 PRMT R182, R16, 0x5410, RZ ;  /* 0x0000541010b68816 */ /* 0x000fe200000000ff */
[----:B------:R-:W-:Y:S01]  /*11c20*/  MUFU.EX2 R217, R217 ;  /* 0x000000d900d97308 */ /* 0x000fe20000000800 */
[----:B------:R-:W-:Y:S01]  /*11c30*/  PRMT R16, R234, 0x7771, RZ ;  /* 0x00007771ea107816 */ /* 0x000fe200000000ff */
[-C--:B---3--:R-:W-:Y:S01]  /*11c40*/  FFMA.FTZ R225, R230, R23.reuse, R225 ;  /* 0x00000017e6e17223 */ /* 0x088fe200000100e1 */
[----:B------:R-:W-:Y:S01]  /*11c50*/  PRMT R233, R197, 0x5410, R194 ;  /* 0x00005410c5e97816 */ /* 0x000fe200000000c2 */
[-C--:B------:R-:W-:Y:S01]  /*11c60*/  FMUL.FTZ R134, R134, R23.reuse ;  /* 0x0000001786867220 */ /* 0x080fe20000410000 */
[----:B------:R-:W-:Y:S01]  /*11c70*/  ISETP.GT.U32.AND P2, PT, R16, UR7, PT ;  /* 0x0000000710007c0c */ /* 0x000fe2000bf44070 */
[-C--:B------:R-:W-:Y:S01]  /*11c80*/  FMUL.FTZ R135, R135, R23.reuse ;  /* 0x0000001787877220 */ /* 0x080fe20000410000 */
[----:B------:R-:W-:Y:S01]  /*11c90*/  PRMT R16, R234, 0x7772, RZ ;  /* 0x00007772ea107816 */ /* 0x000fe200000000ff */
[----:B------:R-:W-:Y:S01]  /*11ca0*/  FMUL.FTZ R138, R138, R23 ;  /* 0x000000178a8a7220 */ /* 0x000fe20000410000 */
[----:B------:R-:W-:Y:S01]  /*11cb0*/  @!P3 PRMT R197, R5, 0x5410, RZ ;  /* 0x0000541005c5b816 */ /* 0x000fe200000000ff */
[-C--:B-1----:R-:W-:Y:S01]  /*11cc0*/  FFMA.FTZ R224, R232, R27.reuse, R224 ;  /* 0x0000001be8e07223 */ /* 0x082fe200000100e0 */
[----:B------:R-:W-:Y:S01]  /*11cd0*/  ISETP.GT.U32.AND P1, PT, R16, UR7, PT ;  /* 0x0000000710007c0c */ /* 0x000fe2000bf24070 */
[-C--:B------:R-:W-:Y:S01]  /*11ce0*/  FMUL.FTZ R132, R132, R27.reuse ;  /* 0x0000001b84847220 */ /* 0x080fe20000410000 */
[----:B------:R-:W-:Y:S01]  /*11cf0*/  PRMT R16, R234, 0x7773, RZ ;  /* 0x00007773ea107816 */ /* 0x000fe200000000ff */
[-C--:B------:R-:W-:Y:S01]  /*11d00*/  FMUL.FTZ R133, R133, R27.reuse ;  /* 0x0000001b85857220 */ /* 0x080fe20000410000 */
[----:B------:R-:W-:Y:S01]  /*11d10*/  PRMT R31, R193, 0x5410, R192 ;  /* 0x00005410c11f7816 */ /* 0x000fe200000000c0 */
[-C--:B------:R-:W-:Y:S01]  /*11d20*/  FMUL.FTZ R136, R136, R27.reuse ;  /* 0x0000001b88887220 */ /* 0x080fe20000410000 */
        /* <DEDUP_REMOVED lines=11> */
[-C--:B------:R-:W-:Y:S01]  /*11de0*/  FMUL.FTZ R145, R145, R27.reuse ;  /* 0x0000001b91917220 */ /* 0x080fe20000410000 */
        /* <DEDUP_REMOVED lines=10> */
[-C--:B------:R-:W-:Y:S01]  /*11e90*/  FMUL.FTZ R156, R156, R27.reuse ;  /* 0x0000001b9c9c7220 */ /* 0x080fe20000410000 */
[-C--:B------:R-:W-:Y:S01]  /*11ea0*/  FMUL.FTZ R157, R157, R27.reuse ;  /* 0x0000001b9d9d7220 */ /* 0x080fe20000410000 */
[----:B------:R-:W-:Y:S01]  /*11eb0*/  R2P PR, R207, 0x6 ;  /* 0x00000006cf007804 */ /* 0x000fe20000000000 */
        /* <DEDUP_REMOVED lines=112> */
[C---:B------:R-:W-:Y:S01]  /*125c0*/  PRMT R23, R218.reuse, 0x7771, RZ ;  /* 0x00007771da177816 */ /* 0x040fe200000000ff */
[----:B------:R-:W-:Y:S01]  /*125d0*/  FADD.FTZ R225, R221, R225 ;  /* 0x000000e1dde17221 */ /* 0x000fe20000010000 */
[C---:B------:R-:W-:Y:S01]  /*125e0*/  PRMT R4, R218.reuse, 0x7773, RZ ;  /* 0x00007773da047816 */ /* 0x040fe200000000ff */
[----:B------:R-:W-:Y:S01]  /*125f0*/  MUFU.EX2 R212, R212 ;  /* 0x000000d400d47308 */ /* 0x000fe20000000800 */
[----:B------:R-:W-:Y:S01]  /*12600*/  PRMT R6, R218, 0x7772, RZ ;  /* 0x00007772da067816 */ /* 0x000fe200000000ff */
[----:B------:R-:W-:Y:S01]  /*12610*/  VIADD R218, R230, 0x18040 ;  /* 0x00018040e6da7836 */ /* 0x000fe20000000000 */
[----:B------:R-:W-:Y:S01]  /*12620*/  PRMT R7, R228, 0x7773, RZ ;  /* 0x00007773e4077816 */ /* 0x000fe200000000ff */
[----:B------:R-:W-:Y:S01]  /*12630*/  @P2 VIADD R218, R5, 0xffffffc0 ;  /* 0xffffffc005da2836 */ /* 0x000fe20000000000 */
[----:B------:R-:W-:Y:S01]  /*12640*/  LOP3.LUT R5, R238, 0xff, RZ, 0xc0, !PT ;  /* 0x000000ffee057812 */ /* 0x000fe200078ec0ff */
[----:B------:R-:W-:Y:S01]  /*12650*/  IMAD.MOV.U32 R238, RZ, RZ, 0x20 ;  /* 0x00000020ffee7424 */ /* 0x000fe200078e00ff */
[----:B------:R-:W-:Y:S01]  /*12660*/  ISETP.GT.U32.AND P2, PT, R7, UR7, PT ;  /* 0x0000000707007c0c */ /* 0x000fe2000bf44070 */
[----:B------:R-:W1:Y:S01]  /*12670*/  MUFU.EX2 R208, R208 ;  /* 0x000000d000d07308 */ /* 0x000e620000000800 */
[----:B------:R-:W-:Y:S01]  /*12680*/  PRMT R5, R5, 0x5410, R26 ;  /* 0x0000541005057816 */ /* 0x000fe2000000001a */
[----:B------:R-:W-:Y:S01]  /*12690*/  FADD.FTZ R220, R220, R225 ;  /* 0x000000e1dcdc7221 */ /* 0x000fe20000010000 */
[----:B------:R-:W-:-:S02]  /*126a0*/  PRMT R26, R6, 0x5410, R4 ;  /* 0x00005410061a7816 */ /* 0x000fc40000000004 */
[----:B------:R-:W-:Y:S01]  /*126b0*/  LOP3.LUT R4, R231, 0xffff, RZ, 0xc0, !PT ;  /* 0x0000ffffe7047812 */ /* 0x000fe200078ec0ff */
[----:B------:R-:W-:Y:S01]  /*126c0*/  FADD.FTZ R211, R211, R220 ;  /* 0x000000dcd3d37221 */ /* 0x000fe20000010000 */
[----:B------:R-:W-:Y:S01]  /*126d0*/  LOP3.LUT R6, R231, 0xff, RZ, 0xc0, !PT ;  /* 0x000000ffe7067812 */ /* 0x000fe200078ec0ff */
[----:B------:R-:W2:Y:S01]  /*126e0*/  MUFU.EX2 R202, R202 ;  /* 0x000000ca00ca7308 */ /* 0x000ea20000000800 */
[----:B------:R-:W-:Y:S01]  /*126f0*/  SHF.R.U32.HI R4, RZ, 0x8, R4 ;  /* 0x00000008ff047819 */ /* 0x000fe20000011604 */
[----:B------:R-:W-:Y:S01]  /*12700*/  FADD.FTZ R211, R210, R211 ;  /* 0x000000d3d2d37221 */ /* 0x000fe20000010000 */
[----:B------:R-:W-:Y:S02]  /*12710*/  LOP3.LUT R7, R229, 0xff00ff, RZ, 0xc0, !PT ;  /* 0x00ff00ffe5077812 */ /* 0x000fe400078ec0ff */
[----:B------:R-:W-:Y:S01]  /*12720*/  PRMT R4, R6, 0x5410, R4 ;  /* 0x0000541006047816 */ /* 0x000fe20000000004 */
[----:B------:R-:W-:Y:S01]  /*12730*/  FADD.FTZ R211, R203, R211 ;  /* 0x000000d3cbd37221 */ /* 0x000fe20000010000 */
[----:B------:R-:W-:-:S02]  /*12740*/  PRMT R6, R231, 0x7632, R6 ;  /* 0x00007632e7067816 */ /* 0x000fc40000000006 */
[----:B------:R-:W-:Y:S01]  /*12750*/  SHF.R.U32.HI R231, RZ, 0x18, R231 ;  /* 0x00000018ffe77819 */ /* 0x000fe200000116e7 */
[----:B------:R-:W-:Y:S01]  /*12760*/  FADD.FTZ R211, R195, R211 ;  /* 0x000000d3c3d37221 */ /* 0x000fe20000010000 */
[----:B------:R-:W-:Y:S02]  /*12770*/  LOP3.LUT R6, R6, 0xff, RZ, 0xc0, !PT ;  /* 0x000000ff06067812 */ /* 0x000fe400078ec0ff */
[----:B------:R-:W-:Y:S01]  /*12780*/  SEL R238, R238, 0xffffffe0, !P1 ;  /* 0xffffffe0eeee7807 */ /* 0x000fe20004800000 */
[----:B------:R-:W-:Y:S01]  /*12790*/  FADD.FTZ R211, R184, R211 ;  /* 0x000000d3b8d37221 */ /* 0x000fe20000010000 */
[----:B------:R-:W-:Y:S02]  /*127a0*/  PRMT R6, R6, 0x5410, R231 ;  /* 0x0000541006067816 */ /* 0x000fe400000000e7 */
[----:B------:R-:W3:Y:S01]  /*127b0*/  LDC R231, c[0x0][0x4f8] ;  /* 0x00013e00ffe77b82 */ /* 0x000ee20000000800 */
[----:B------:R-:W-:Y:S01]  /*127c0*/  IMAD.IADD R229, R230, 0x1, R238 ;  /* 0x00000001e6e57824 */ /* 0x000fe200078e02ee */
[----:B------:R-:W-:Y:S01]  /*127d0*/  LOP3.LUT R232, R215, 0xff, RZ, 0xc0, !PT ;  /* 0x000000ffd7e87812 */ /* 0x000fe200078ec0ff */
[----:B------:R-:W-:-:S03]  /*127e0*/  FADD.FTZ R211, R175, R211 ;  /* 0x000000d3afd37221 */ /* 0x000fc60000010000 */
[----:B------:R-:W-:Y:S01]  /*127f0*/  ISETP.LE.U32.AND P1, PT, R232, UR7, PT ;  /* 0x00000007e8007c0c */ /* 0x000fe2000bf23070 */
[----:B------:R-:W-:-:S04]  /*12800*/  FADD.FTZ R179, R179, R211 ;  /* 0x000000d3b3b37221 */ /* 0x000fc80000010000 */
[----:B------:R-:W-:-:S04]  /*12810*/  FADD.FTZ R179, R200, R179 ;  /* 0x000000b3c8b37221 */ /* 0x000fc80000010000 */
[----:B------:R-:W-:-:S04]  /*12820*/  FADD.FTZ R199, R199, R179 ;  /* 0x000000b3c7c77221 */ /* 0x000fc80000010000 */
[----:B------:R-:W-:-:S04]  /*12830*/  FADD.FTZ R199, R219, R199 ;  /* 0x000000c7dbc77221 */ /* 0x000fc80000010000 */
[----:B------:R-:W-:Y:S01]  /*12840*/  FADD.FTZ R199, R216, R199 ;  /* 0x000000c7d8c77221 */ /* 0x000fe20000010000 */
[----:B---3--:R-:W-:-:S03]  /*12850*/  LOP3.LUT R231, R231, 0xff, RZ, 0xc0, !PT ;  /* 0x000000ffe7e77812 */ /* 0x008fc600078ec0ff */
[----:B-1----:R-:W-:Y:S02]  /*12860*/  FADD.FTZ R199, R208, R199 ;  /* 0x000000c7d0c77221 */ /* 0x002fe40000010000 */
[----:B------:R-:W-:-:S05]  /*12870*/  IMAD R231, R231, 0x10000, R231 ;  /* 0x00010000e7e77824 */ /* 0x000fca00078e02e7 */
[--C-:B------:R-:W-:Y:S02]  /*12880*/  HSET2.LE.AND R16, R6, R231.reuse, PT ;  /* 0x000000e706107233 */ /* 0x100fe40003803000 */
[--C-:B------:R-:W-:Y:S02]  /*12890*/  HSET2.LE.AND R6, R5, R231.reuse, PT ;  /* 0x000000e705067233 */ /* 0x100fe40003803000 */
[--C-:B------:R-:W-:Y:S02]  /*128a0*/  HSET2.LE.AND R4, R4, R231.reuse, PT ;  /* 0x000000e704047233 */ /* 0x100fe40003803000 */
[----:B------:R-:W-:Y:S02]  /*128b0*/  LOP3.LUT R5, R236, R16, RZ, 0xc0, !PT ;  /* 0x00000010ec057212 */ /* 0x000fe400078ec0ff */
[----:B------:R-:W1:Y:S01]  /*128c0*/  LDSM.16.MT88.4 R16, [R230+0x18000] ;  /* 0x01800000e610783b */ /* 0x000e620000004200 */
[----:B------:R-:W-:Y:S02]  /*128d0*/  HSET2.LE.AND R7, R7, R231, PT ;  /* 0x000000e707077233 */ /* 0x000fe40003803000 */
[----:B------:R-:W-:-:S02]  /*128e0*/  LOP3.LUT R4, R237, R4, RZ, 0xc0, !PT ;  /* 0x00000004ed047212 */ /* 0x000fc400078ec0ff */
[----:B------:R-:W-:Y:S02]  /*128f0*/  LOP3.LUT R6, R235, R6, RZ, 0xc0, !PT ;  /* 0x00000006eb067212 */ /* 0x000fe400078ec0ff */
[----:B------:R-:W-:Y:S01]  /*12900*/  LOP3.LUT R7, R201, R7, RZ, 0xc0, !PT ;  /* 0x00000007c9077212 */ /* 0x000fe200078ec0ff */
[----:B------:R-:W-:-:S06]  /*12910*/  IMAD.IADD R201, R238, 0x1, R218 ;  /* 0x00000001eec97824 */ /* 0x000fcc00078e02da */
[C---:B-1----:R-:W-:Y:S08]  /*12920*/  HMMA.16816.F32.BF16 R132, R4.reuse, R16, R132 ;  /* 0x000000100484723c */ /* 0x042ff00000041884 */
[C---:B------:R-:W-:Y:S01]  /*12930*/  HMMA.16816.F32.BF16 R136, R4.reuse, R18, R136 ;  /* 0x000000120488723c */ /* 0x040fe20000041888 */
[----:B------:R-:W1:Y:S07]  /*12940*/  LDSM.16.MT88.4 R16, [R229+0x18000] ;  /* 0x01800000e510783b */ /* 0x000e6e0000004200 */
        /* <DEDUP_REMOVED lines=62> */
[----:B------:R-:W3:Y:S01]  /*12d30*/  LDSM.16.MT88.4 R20, [R229+0x18800] ;  /* 0x01880000e514783b */ /* 0x000ee20000004200 */
[----:B------:R-:W-:-:S03]  /*12d40*/  LOP3.LUT R6, R25, R6, RZ, 0xc0, !PT ;  /* 0x0000000619067212 */ /* 0x000fc600078ec0ff */
[----:B------:R-:W-:Y:S02]  /*12d50*/  LOP3.LUT R7, R24, R7, RZ, 0xc0, !PT ;  /* 0x0000000718077212 */ /* 0x000fe400078ec0ff */
[----:B------:R-:W4:Y:S05]  /*12d60*/  LDSM.16.MT88.4 R24, [R218+0x800] ;  /* 0x00080000da18783b */ /* 0x000f2a0000004200 */
[C---:B-1----:R-:W-:Y:S08]  /*12d70*/  HMMA.16816.F32.BF16 R132, R4.reuse, R16, R132 ;  /* 0x000000100484723c */ /* 0x042ff00000041884 */
[C---:B------:R-:W-:Y:S01]  /*12d80*/  HMMA.16816.F32.BF16 R136, R4.reuse, R18, R136 ;  /* 0x000000120488723c */ /* 0x040fe20000041888 */
[----:B------:R-:W1:Y:S07]  /*12d90*/  LDSM.16.MT88.4 R16, [R201+0x800] ;  /* 0x00080000c910783b */ /* 0x000e6e0000004200 */
[C---:B---3--:R-:W-:Y:S08]  /*12da0*/  HMMA.16816.F32.BF16 R140, R4.reuse, R20, R140 ;  /* 0x00000014048c723c */ /* 0x048ff0000004188c */
        /* <DEDUP_REMOVED lines=34> */
[----:B------:R-:W-:Y:S07]  /*12fd0*/  LDSM.16.MT88.4 R16, [R218+0x1000] ;  /* 0x00100000da10783b */ /* 0x000fee0000004200 */
[C---:B---3--:R-:W-:Y:S08]  /*12fe0*/  HMMA.16816.F32.BF16 R84, R4.reuse, R24, R84 ;  /* 0x000000180454723c */ /* 0x048ff00000041854 */
        /* <DEDUP_REMOVED lines=32> */
[----:B------:R-:W3:Y:S05]  /*131f0*/  LDSM.16.MT88.4 R28, [R201+0x1000] ;  /* 0x00100000c91c783b */ /* 0x000eea0000004200 */
        /* <DEDUP_REMOVED lines=9> */
[C---:B---3--:R-:W-:Y:S08]  /*13290*/  HMMA.16816.F32.BF16 R156, R4.reuse, R28, R156 ;  /* 0x0000001c049c723c */ /* 0x048ff0000004189c */
[C---:B----4-:R-:W-:Y:S08]  /*132a0*/  HMMA.16816.F32.BF16 R44, R4.reuse, R20, R44 ;  /* 0x00000014042c723c */ /* 0x050ff0000004182c */
        /* <DEDUP_REMOVED lines=22> */
[C---:B---3--:R-:W-:Y:S08]  /*13410*/  HMMA.16816.F32.BF16 R108, R4.reuse, R20, R108 ;  /* 0x00000014046c723c */ /* 0x048ff0000004186c */
[C---:B------:R-:W-:Y:S01]  /*13420*/  HMMA.16816.F32.BF16 R112, R4.reuse, R22, R112 ;  /* 0x000000160470723c */ /* 0x040fe20000041870 */
[----:B------:R-:W3:Y:S07]  /*13430*/  LDSM.16.MT88.4 R20, [R201+0x7000] ;  /* 0x00700000c914783b */ /* 0x000eee0000004200 */
        /* <DEDUP_REMOVED lines=13> */
[C---:B------:R-:W-:Y:S01]  /*13510*/  LOP3.LUT R26, R215.reuse, 0xffff, RZ, 0xc0, !PT ;  /* 0x0000ffffd71a7812 */ /* 0x040fe200078ec0ff */
        /* <DEDUP_REMOVED lines=18> */
[C---:B---3--:R-:W-:Y:S01]  /*13640*/  HMMA.16816.F32.BF16 R124, R4.reuse, R20, R124 ;  /* 0x00000014047c723c */ /* 0x048fe2000004187c */
        /* <DEDUP_REMOVED lines=18> */
[----:B--2---:R-:W-:-:S02]  /*13770*/  F2FP.BF16.F32.PACK_AB R6, R202, R208 ;  /* 0x000000d0ca06723e */ /* 0x004fc400000010ff */
        /* <DEDUP_REMOVED lines=13> */
[----:B------:R-:W-:Y:S01]  /*13850*/  HSET2.LE.AND R30, R24, R231, PT ;  /* 0x000000e7181e7233 */ /* 0x000fe20003803000 */
[----:B------:R-:W-:Y:S01]  /*13860*/  @P0 HFMA2.BF16_V2 R12, -RZ.H0_H0, RZ.H0_H0, -R203.H0_H0 ;  /* 0x200000ffff0c0231 */ /* 0x000fe200003409cb */
[--C-:B------:R-:W-:Y:S01]  /*13870*/  HSET2.LE.AND R4, R26, R231.reuse, PT ;  /* 0x000000e71a047233 */ /* 0x100fe20003803000 */
[----:B------:R-:W-:Y:S01]  /*13880*/  FADD.FTZ R227, R217, R227 ;  /* 0x000000e3d9e37221 */ /* 0x000fe20000010000 */
[--C-:B------:R-:W-:Y:S01]  /*13890*/  HSET2.LE.AND R5, R27, R231.reuse, PT ;  /* 0x000000e71b057233 */ /* 0x100fe20003803000 */
        /* <DEDUP_REMOVED lines=100> */
.L_x_2258:
[----:B------:R-:W-:-:S12]  /*13ee0*/  UIADD3 UR25, UPT, UPT, UR24, -0x1, URZ ;  /* 0xffffffff18197890 */ /* 0x000fd8000fffe0ff */
.L_x_2261:
[----:B------:R-:W-:-:S09]  /*13ef0*/  UISETP.GE.AND UP0, UPT, UR25, UR21, UPT ;  /* 0x000000151900728c */ /* 0x000fd2000bf06270 */
[----:B------:R-:W-:Y:S05]  /*13f00*/  BRA.U !UP0, `(.L_x_2262) ;  /* 0x0000005d08b87547 */ /* 0x000fea000b800000 */
[----:B--23--:R-:W-:Y:S01]  /*13f10*/  SHF.R.U32.HI R5, RZ, 0x1, R207 ;  /* 0x00000001ff057819 */ /* 0x00cfe200000116cf */
[----:B------:R-:W1:Y:S01]  /*13f20*/  LDC R4, c[0x0][0x4f8] ;  /* 0x00013e00ff047b82 */ /* 0x000e620000000800 */
        /* <DEDUP_REMOVED lines=15> */
[----:B------:R-:W-:Y:S01]  /*14020*/  VIADD R0, R204, 0x18000 ;  /* 0x00018000cc007836 */ /* 0x000fe20000000000 */
[----:B------:R-:W5:Y:S01]  /*14030*/  S2UR UR10, SR_CgaCtaId ;  /* 0x00000000000a79c3 */ /* 0x000f620000008800 */
[----:B------:R-:W-:Y:S01]  /*14040*/  VIADD R244, R250, 0x8 ;  /* 0x00000008faf47836 */ /* 0x000fe20000000000 */
[----:B------:R-:W1:Y:S01]  /*14050*/  LDCU UR16, c[0x0][0x504] ;  /* 0x0000a080ff1077ac */ /* 0x000e620008000800 */
[----:B------:R-:W-:Y:S01]  /*14060*/  IMAD.IADD R203, R204, 0x1, R203 ;  /* 0x00000001cccb7824 */ /* 0x000fe200078e02cb */
[----:B------:R1:W-:Y:S01]  /*14070*/  STL [R1+0xc], R0 ;  /* 0x00000c0001007387 */ /* 0x0003e20000100800 */
[----:B---3--:R-:W-:Y:S01]  /*14080*/  ISETP.GE.AND P3, PT, R205, UR4, PT ;  /* 0x00000004cd007c0c */ /* 0x008fe2000bf66270 */
[----:B------:R-:W3:Y:S02]  /*14090*/  LDCU UR4, c[0x0][0x45c] ;  /* 0x00008b80ff0477ac */ /* 0x000ee40008000800 */
[----:B------:R-:W3:Y:S01]  /*140a0*/  LDC.64 R210, c[0x0][0x3c0] ;  /* 0x0000f000ffd27b82 */ /* 0x000ee20000000a00 */
[----:B-1----:R-:W-:Y:S01]  /*140b0*/  LOP3.LUT R4, R4, 0xff, RZ, 0xc0, !PT ;  /* 0x000000ff04047812 */ /* 0x002fe200078ec0ff */
[----:B------:R-:W1:Y:S04]  /*140c0*/  LDCU.U8 UR11, c[0x0][0x4f8] ;  /* 0x00009f00ff0b77ac */ /* 0x000e680008000000 */
[----:B------:R-:W-:-:S02]  /*140d0*/  IMAD R246, R4, 0x10000, R4 ;  /* 0x0001000004f67824 */ /* 0x000fc400078e0204 */
[----:B----4-:R-:W-:Y:S02]  /*140e0*/  IMAD.SHL.U32 R247, R247, 0x8, RZ ;  /* 0x00000008f7f77824 */ /* 0x010fe400078e00ff */
[C---:B--2---:R-:W-:Y:S01]  /*140f0*/  IMAD.SHL.U32 R202, R207.reuse, 0x40, RZ ;  /* 0x00000040cfca7824 */ /* 0x044fe200078e00ff */
[C---:B------:R-:W-:Y:S01]  /*14100*/  LOP3.LUT P2, RZ, R207.reuse, 0x4, RZ, 0xc0, !PT ;  /* 0x00000004cfff7812 */ /* 0x040fe2000784c0ff */
[C---:B------:R-:W-:Y:S01]  /*14110*/  IMAD.SHL.U32 R245, R207.reuse, 0x20, RZ ;  /* 0x00000020cff57824 */ /* 0x040fe200078e00ff */
[----:B------:R-:W-:Y:S02]  /*14120*/  LOP3.LUT P0, RZ, R207, 0x2, RZ, 0xc0, !PT ;  /* 0x00000002cfff7812 */ /* 0x000fe4000780c0ff */
[----:B------:R-:W-:Y:S01]  /*14130*/  SEL R208, R208, 0xffffffc0, !P2 ;  /* 0xffffffc0d0d07807 */ /* 0x000fe20005000000 */
[----:B-----5:R-:W-:Y:S01]  /*14140*/  ULEA UR10, UR10, UR7, 0x18 ;  /* 0x000000070a0a7291 */ /* 0x020fe2000f8ec0ff */
[----:B------:R-:W-:Y:S02]  /*14150*/  SEL R200, R200, 0xffffffe0, !P0 ;  /* 0xffffffe0c8c87807 */ /* 0x000fe40004000000 */
[----:B------:R-:W-:Y:S01]  /*14160*/  LOP3.LUT R201, R202, 0x400, RZ, 0xc0, !PT ;  /* 0x00000400cac97812 */ /* 0x000fe200078ec0ff */
[----:B-1----:R-:W-:Y:S08]  /*14170*/  BRA `(.L_x_2263) ;  /* 0x0000000000fc7947 */ /* 0x002ff00003800000 */
.L_x_2265:
[----:B------:R-:W2:Y:S01]  /*14180*/  LDL R184, [R1+0x4] ;  /* 0x0000040001b87983 */ /* 0x000ea20000100800 */
[----:B------:R-:W1:Y:S01]  /*14190*/  LDC.64 R166, c[0x0][0x3b8] ;  /* 0x0000ee00ffa67b82 */ /* 0x000e620000000a00 */
[----:B------:R-:W-:Y:S02]  /*141a0*/  UIADD3 UR7, UPT, UPT, UR25, -0x1, URZ ;  /* 0xffffffff19077890 */ /* 0x000fe4000fffe0ff */
[----:B------:R-:W3:Y:S04]  /*141b0*/  LDL R187, [R1+0x28] ;  /* 0x0000280001bb7983 */ /* 0x000ee80000100800 */
[----:B------:R-:W4:Y:S01]  /*141c0*/  LDL R185, [R1] ;  /* 0x0000000001b97983 */ /* 0x000f220000100800 */
[----:B-1----:R-:W-:Y:S04]  /*141d0*/  IMAD.WIDE.U32 R182, R166, UR7, RZ ;  /* 0x00000007a6b67c25 */ /* 0x002fe8000f8e00ff */
[----:B------:R-:W-:Y:S02]  /*141e0*/  IMAD R176, R167, UR7, R183 ;  /* 0x00000007a7b07c24 */ /* 0x000fe4000f8e02b7 */
[C---:B------:R-:W-:Y:S03]  /*141f0*/  IMAD.SHL.U32 R174, R182.reuse, 0x40, RZ ;  /* 0x00000040b6ae7824 */ /* 0x040fe600078e00ff */
[--C-:B------:R-:W-:Y:S02]  /*14200*/  SHF.L.U64.HI R175, R182, 0x6, R176.reuse ;  /* 0x00000006b6af7819 */ /* 0x100fe400000102b0 */
[C---:B------:R-:W-:Y:S04]  /*14210*/  LEA R174, P5, R166.reuse, R174, 0x5 ;  /* 0x000000aea6ae7211 */ /* 0x040fe800078a28ff */
[----:B------:R-:W-:Y:S02]  /*14220*/  LEA.HI.X R175, R166, R175, R167, 0x5, P5 ;  /* 0x000000afa6af7211 */ /* 0x000fe400028f2ca7 */
[-C--:B--2---:R-:W-:Y:S02]  /*14230*/  LEA R178, P3, R182, R184.reuse, 0x7 ;  /* 0x000000b8b6b27211 */ /* 0x084fe400078638ff */
[----:B------:R-:W-:Y:S02]  /*14240*/  LEA R166, P5, R174, R184, 0x1 ;  /* 0x000000b8aea67211 */ /* 0x000fe400078a08ff */
[----:B---3--:R-:W-:Y:S02]  /*14250*/  LOP3.LUT R173, R187, 0x1f8, RZ, 0xc0, !PT ;  /* 0x000001f8bbad7812 */ /* 0x008fe400078ec0ff */
[-C--:B----4-:R-:W-:Y:S02]  /*14260*/  LEA.HI.X R179, R182, R185.reuse, R176, 0x7, P3 ;  /* 0x000000b9b6b37211 */ /* 0x090fe400018f3cb0 */
[----:B------:R-:W-:Y:S02]  /*14270*/  ISETP.GE.AND P3, PT, R205, UR17, PT ;  /* 0x00000011cd007c0c */ /* 0x000fe4000bf66270 */
[----:B------:R-:W-:Y:S02]  /*14280*/  LOP3.LUT R173, R173, 0x38, R207, 0x78, !PT ;  /* 0x00000038adad7812 */ /* 0x000fe400078e78cf */
[----:B------:R-:W-:Y:S02]  /*14290*/  LEA.HI.X R167, R174, R185, R175, 0x1, P5 ;  /* 0x000000b9aea77211 */ /* 0x000fe400028f0caf */
[----:B------:R-:W-:Y:S04]  /*142a0*/  LOP3.LUT R173, R173, 0x1e00, R187, 0xf8, !PT ;  /* 0x00001e00adad7812 */ /* 0x000fe800078ef8bb */
[----:B------:R-:W-:Y:S05]  /*142b0*/  LEA R173, R173, UR5, 0x1 ;  /* 0x00000005adad7c11 */ /* 0x000fea000f8e08ff */
        /* <DEDUP_REMOVED lines=40> */
[----:B------:R1:W-:Y:S04]  /*14540*/  STL [R1+0x8], R173 ;  /* 0x000008ad01007387 */ /* 0x0003e80000100800 */
[----:B------:R-:W0:Y:S01]  /*14550*/  LDGDEPBAR ;  /* 0x00000000000079af */ /* 0x000e220000000000 */
[----:B------:R-:W-:Y:S05]  /*14560*/  BRA `(.L_x_2264) ;  /* 0x0000001000e07947 */ /* 0x000fea0003800000 */
.L_x_2263:
[----:B------:R-:W2:Y:S01]  /*14570*/  LDL R9, [R1+0x8] ;  /* 0x0000080001097983 */ /* 0x000ea20000100800 */
[----:B------:R-:W-:Y:S04]  /*14580*/  DEPBAR.LE SB0, 0x0 ;  /* 0x000080000000791a */ /* 0x000fe80000000000 */
[----:B------:R-:W-:Y:S01]  /*14590*/  BAR.SYNC.DEFER_BLOCKING 0x0 ;  /* 0x0000000000007b1d */ /* 0x000fe20000010000 */
[----:B------:R-:W-:Y:S01]  /*145a0*/  IMAD.SHL.U32 R0, R207, 0x8, RZ ;  /* 0x00000008cf007824 */ /* 0x000fe200078e00ff */
[----:B------:R-:W-:Y:S01]  /*145b0*/  LOP3.LUT R206, R245, 0x7c00, RZ, 0xc0, !PT ;  /* 0x00007c00f5ce7812 */ /* 0x000fe200078ec0ff */
[----:B---3--:R-:W-:Y:S01]  /*145c0*/  IMAD.WIDE.U32 R12, R210, UR25, RZ ;  /* 0x00000019d20c7c25 */ /* 0x008fe2000f8e00ff */
[----:B------:R-:W-:Y:S01]  /*145d0*/  SHF.R.U32.HI R209, RZ, 0x1, R207 ;  /* 0x00000001ffd17819 */ /* 0x000fe200000116cf */
[----:B------:R-:W-:Y:S01]  /*145e0*/  UISETP.GT.AND UP0, UPT, UR25, UR21, UPT ;  /* 0x000000151900728c */ /* 0x000fe2000bf04270 */
[----:B------:R-:W-:Y:S01]  /*145f0*/  LOP3.LUT R205, R0, 0x38, RZ, 0xc0, !PT ;  /* 0x0000003800cd7812 */ /* 0x000fe200078ec0ff */
[----:B------:R-:W-:Y:S01]  /*14600*/  IMAD R8, R211, UR25, R13 ;  /* 0x00000019d3087c24 */ /* 0x000fe2000f8e020d */
[CC--:B------:R-:W-:Y:S01]  /*14610*/  LEA R10, P1, R12.reuse, R252.reuse, 0x7 ;  /* 0x000000fc0c0a7211 */ /* 0x0c0fe200078238ff */
[C---:B------:R-:W-:Y:S01]  /*14620*/  IMAD.SHL.U32 R7, R12.reuse, 0x40, RZ ;  /* 0x000000400c077824 */ /* 0x040fe200078e00ff */
[C---:B------:R-:W-:Y:S01]  /*14630*/  LOP3.LUT R16, R205.reuse, 0x40, RZ, 0xfc, !PT ;  /* 0x00000040cd107812 */ /* 0x040fe200078efcff */
[----:B------:R1:W-:Y:S01]  /*14640*/  STL [R1+0x28], R0 ;  /* 0x0000280001007387 */ /* 0x0003e20000100800 */
[--C-:B------:R-:W-:Y:S01]  /*14650*/  LEA.HI.X R11, R12, R251, R8.reuse, 0x7, P1 ;  /* 0x000000fb0c0b7211 */ /* 0x100fe200008f3c08 */
[----:B------:R-:W-:Y:S01]  /*14660*/  UMOV UR5, UR10 ;  /* 0x0000000a00057c82 */ /* 0x000fe20008000000 */
[----:B------:R-:W-:Y:S01]  /*14670*/  ISETP.GE.AND P4, PT, R16, UR17, PT ;  /* 0x0000001110007c0c */ /* 0x000fe2000bf86270 */
[----:B------:R-:W-:Y:S01]  /*14680*/  STL [R1+0x34], R16 ;  /* 0x0000341001007387 */ /* 0x000fe20000100800 */
[----:B------:R-:W-:Y:S02]  /*14690*/  LOP3.LUT R15, R205, 0x80, RZ, 0xfc, !PT ;  /* 0x00000080cd0f7812 */ /* 0x000fe400078efcff */
[----:B------:R-:W-:Y:S02]  /*146a0*/  SHF.L.U64.HI R5, R12, 0x6, R8 ;  /* 0x000000060c057819 */ /* 0x000fe40000010208 */
[C---:B------:R-:W-:Y:S01]  /*146b0*/  LEA R7, P0, R210.reuse, R7, 0x5 ;  /* 0x00000007d2077211 */ /* 0x040fe200078028ff */
[----:B------:R-:W-:Y:S01]  /*146c0*/  STL [R1+0x30], R15 ;  /* 0x0000300f01007387 */ /* 0x000fe20000100800 */
[----:B------:R-:W-:Y:S02]  /*146d0*/  ISETP.GE.AND P1, PT, R15, UR17, PT ;  /* 0x000000110f007c0c */ /* 0x000fe4000bf26270 */
[----:B------:R-:W-:Y:S02]  /*146e0*/  LEA.HI.X R5, R210, R5, R211, 0x5, P0 ;  /* 0x00000005d2057211 */ /* 0x000fe400000f2cd3 */
[----:B------:R-:W-:Y:S02]  /*146f0*/  LEA R6, P0, R7, R252, 0x1 ;  /* 0x000000fc07067211 */ /* 0x000fe400078008ff */
[----:B------:R-:W-:Y:S02]  /*14700*/  LOP3.LUT R14, R205, 0xc0, RZ, 0xfc, !PT ;  /* 0x000000c0cd0e7812 */ /* 0x000fe400078efcff */
[----:B------:R-:W-:Y:S02]  /*14710*/  LEA.HI.X R7, R7, R251, R5, 0x1, P0 ;  /* 0x000000fb07077211 */ /* 0x000fe400000f0c05 */
[----:B------:R-:W-:Y:S01]  /*14720*/  ISETP.GE.AND P0, PT, R14, UR17, PT ;  /* 0x000000110e007c0c */ /* 0x000fe2000bf06270 */
[----:B------:R-:W-:Y:S01]  /*14730*/  STL [R1+0x2c], R14 ;  /* 0x00002c0e01007387 */ /* 0x000fe20000100800 */
[--C-:B----4-:R-:W-:Y:S02]  /*14740*/  LOP3.LUT R4, R205, 0x1c0, R202.reuse, 0xf8, !PT ;  /* 0x000001c0cd047812 */ /* 0x110fe400078ef8ca */
[----:B------:R-:W-:Y:S02]  /*14750*/  LOP3.LUT R2, R206, 0x200, R202, 0xf8, !PT ;  /* 0x00000200ce027812 */ /* 0x000fe400078ef8ca */
[----:B-1----:R-:W-:Y:S02]  /*14760*/  LOP3.LUT R0, R209, 0x8, RZ, 0xc0, !PT ;  /* 0x00000008d1007812 */ /* 0x002fe400078ec0ff */
[----:B------:R-:W-:Y:S02]  /*14770*/  LOP3.LUT R166, R4, 0x8, R207, 0x78, !PT ;  /* 0x0000000804a67812 */ /* 0x000fe400078e78cf */
[----:B------:R-:W-:Y:S03]  /*14780*/  LOP3.LUT R0, R2, R4, R0, 0xf6, !PT ;  /* 0x0000000402007212 */ /* 0x000fe600078ef600 */
[----:B------:R-:W-:Y:S01]  /*14790*/  IMAD R166, R166, 0x2, R201 ;  /* 0x00000002a6a67824 */ /* 0x000fe200078e02c9 */
[----:B------:R-:W-:Y:S03]  /*147a0*/  LEA R193, R0, UR5, 0x1 ;  /* 0x0000000500c17c11 */ /* 0x000fe6000f8e08ff */
[----:B------:R-:W-:Y:S02]  /*147b0*/  VIADD R0, R166, UR5 ;  /* 0x00000005a6007c36 */ /* 0x000fe40008000000 */
[C-C-:B------:R-:W-:Y:S02]  /*147c0*/  IMAD.IADD R165, R193.reuse, 0x1, R200.reuse ;  /* 0x00000001c1a57824 */ /* 0x140fe400078e02c8 */
[C---:B------:R-:W-:Y:S02]  /*147d0*/  IMAD.IADD R2, R0.reuse, 0x1, R200 ;  /* 0x0000000100027824 */ /* 0x040fe400078e02c8 */
[--C-:B------:R-:W-:Y:S02]  /*147e0*/  IMAD.IADD R192, R193, 0x1, R208.reuse ;  /* 0x00000001c1c07824 */ /* 0x100fe400078e02d0 */
[----:B------:R-:W-:Y:S02]  /*147f0*/  IMAD.IADD R0, R0, 0x1, R208 ;  /* 0x0000000100007824 */ /* 0x000fe400078e02d0 */
[C---:B------:R-:W-:Y:S02]  /*14800*/  IMAD.IADD R167, R200.reuse, 0x1, R192 ;  /* 0x00000001c8a77824 */ /* 0x040fe400078e02c0 */
[----:B------:R-:W-:Y:S01]  /*14810*/  IMAD.IADD R196, R200, 0x1, R0 ;  /* 0x00000001c8c47824 */ /* 0x000fe200078e0200 */
[----:B------:R-:W-:Y:S01]  /*14820*/  @!PT LDS RZ, [RZ] ;  /* 0x00000000fffff984 */ /* 0x000fe20000000800 */
[----:B------:R-:W-:Y:S01]  /*14830*/  @!PT LDS RZ, [RZ] ;  /* 0x00000000fffff984 */ /* 0x000fe20000000800 */
[----:B------:R-:W-:Y:S01]  /*14840*/  @!PT LDS RZ, [RZ] ;  /* 0x00000000fffff984 */ /* 0x000fe20000000800 */
[----:B--2---:R-:W-:Y:S04]  /*14850*/  @!P3 LDGSTS.E.BYPASS.LTC128B.128 [R9+0x18000], desc[UR32][R10.64] ;  /* 0x180000000a09bfae */ /* 0x004fe8000b981a20 */
        /* <DEDUP_REMOVED lines=40> */
[----:B------:R-:W0:Y:S04]  /*14ae0*/  LDGDEPBAR ;  /* 0x00000000000079af */ /* 0x000e280000000000 */
[----:B-1----:R-:W1:Y:S04]  /*14af0*/  LDSM.16.M88.4 R8, [R166+UR5+0x10000] ;  /* 0x01000005a608783b */ /* 0x002e680008000200 */
[----:B------:R-:W-:Y:S04]  /*14b00*/  LDSM.16.M88.4 R172, [R165] ;  /* 0x00000000a5ac783b */ /* 0x000fe80000000200 */
[----:B------:R-:W2:Y:S04]  /*14b10*/  LDSM.16.M88.4 R176, [R2+0x10000] ;  /* 0x0100000002b0783b */ /* 0x000ea80000000200 */
[----:B-----5:R-:W3:Y:S04]  /*14b20*/  LDSM.16.M88.4 R180, [R2+0x10800] ;  /* 0x0108000002b4783b */ /* 0x020ee80000000200 */
        /* <DEDUP_REMOVED lines=167> */
[C---:B-1----:R-:W-:Y:S01]  /*155a0*/  HMMA.16816.F32.BF16 R4, R176.reuse, R180, R4 ;  /* 0x000000b4b004723c */ /* 0x042fe20000041804 */
[----:B------:R-:W-:Y:S07]  /*155b0*/  LDSM.16.M88.4 R192, [R0+0x16800] ;  /* 0x0168000000c0783b */ /* 0x000fee0000000200 */
        /* <DEDUP_REMOVED lines=10> */
[----:B------:R3:W4:Y:S04]  /*15660*/  LDSM.16.M88.4 R168, [R0+0x17800] ;  /* 0x0178000000a8783b */ /* 0x0007280000000200 */
[----:B------:R-:W-:Y:S03]  /*15670*/  LDSM.16.M88.4 R176, [R167+0xc000] ;  /* 0x00c00000a7b0783b */ /* 0x000fe60000000200 */
[C---:B-1----:R-:W-:Y:S08]  /*15680*/  HMMA.16816.F32.BF16 R4, R172.reuse, R180, R4 ;  /* 0x000000b4ac04723c */ /* 0x042ff00000041804 */
[C---:B------:R-:W-:Y:S01]  /*15690*/  HMMA.16816.F32.BF16 R8, R172.reuse, R182, R8 ;  /* 0x000000b6ac08723c */ /* 0x040fe20000041808 */
[----:B------:R-:W1:Y:S07]  /*156a0*/  LDSM.16.M88.4 R180, [R196+0x16000] ;  /* 0x01600000c4b4783b */ /* 0x000e6e0000000200 */
[C---:B------:R-:W-:Y:S01]  /*156b0*/  HMMA.16816.F32.BF16 R12, R172.reuse, R192, R12 ;  /* 0x000000c0ac0c723c */ /* 0x040fe2000004180c */
[----:B---3--:R-:W-:Y:S07]  /*156c0*/  IMAD.U32 R0, RZ, RZ, UR25 ;  /* 0x00000019ff007e24 */ /* 0x008fee000f8e00ff */
[C---:B------:R-:W-:Y:S01]  /*156d0*/  HMMA.16816.F32.BF16 R16, R172.reuse, R194, R16 ;  /* 0x000000c2ac10723c */ /* 0x040fe20000041810 */
[----:B------:R-:W3:Y:S04]  /*156e0*/  LDSM.16.M88.4 R192, [R196+0x17000] ;  /* 0x01700000c4c0783b */ /* 0x000ee80000000200 */
[----:B------:R-:W5:Y:S03]  /*156f0*/  LDSM.16.M88.4 R196, [R196+0x17800] ;  /* 0x01780000c4c4783b */ /* 0x000f660000000200 */
[C---:B--2---:R-:W-:Y:S01]  /*15700*/  HMMA.16816.F32.BF16 R20, R172.reuse, R184, R20 ;  /* 0x000000b8ac14723c */ /* 0x044fe20000041814 */
[----:B------:R-:W-:Y:S04]  /*15710*/  DEPBAR.LE SB0, 0x0 ;  /* 0x000080000000791a */ /* 0x000fe80000000000 */
[----:B------:R-:W-:Y:S03]  /*15720*/  BAR.SYNC.DEFER_BLOCKING 0x0 ;  /* 0x0000000000007b1d */ /* 0x000fe60000010000 */
[C---:B------:R-:W-:Y:S08]  /*15730*/  HMMA.16816.F32.BF16 R24, R172.reuse, R186, R24 ;  /* 0x000000baac18723c */ /* 0x040ff00000041818 */
[C---:B----4-:R-:W-:Y:S08]  /*15740*/  HMMA.16816.F32.BF16 R28, R172.reuse, R168, R28 ;  /* 0x000000a8ac1c723c */ /* 0x050ff0000004181c */
[----:B------:R-:W-:Y:S01]  /*15750*/  HMMA.16816.F32.BF16 R32, R172, R170, R32 ;  /* 0x000000aaac20723c */ /* 0x000fe20000041820 */
[----:B------:R-:W-:Y:S05]  /*15760*/  IMAD.U32 R170, RZ, RZ, UR16 ;  /* 0x00000010ffaa7e24 */ /* 0x000fea000f8e00ff */
[--C-:B------:R-:W-:Y:S02]  /*15770*/  IADD3 R171, PT, PT, R250, -UR23, -R170.reuse ;  /* 0x80000017faab7c10 */ /* 0x100fe4000fffe8aa */
[C---:B-1----:R-:W-:Y:S05]  /*15780*/  HMMA.16816.F32.BF16 R4, R176.reuse, R180, R4 ;  /* 0x000000b4b004723c */ /* 0x042fea0000041804 */
[----:B------:R-:W-:Y:S01]  /*15790*/  IMAD.SHL.U32 R180, R207, 0x2, RZ ;  /* 0x00000002cfb47824 */ /* 0x000fe200078e00ff */
[----:B------:R-:W-:Y:S02]  /*157a0*/  IADD3 R170, PT, PT, R244, -UR23, -R170 ;  /* 0x80000017f4aa7c10 */ /* 0x000fe4000fffe8aa */
[C---:B------:R-:W-:Y:S03]  /*157b0*/  HMMA.16816.F32.BF16 R8, R176.reuse, R182, R8 ;  /* 0x000000b6b008723c */ /* 0x040fe60000041808 */
[----:B------:R-:W-:Y:S05]  /*157c0*/  LOP3.LUT R181, R180, 0x6, RZ, 0xc0, !PT ;  /* 0x00000006b4b57812 */ /* 0x000fea00078ec0ff */
[C---:B------:R-:W-:Y:S03]  /*157d0*/  HMMA.16816.F32.BF16 R12, R176.reuse, R188, R12 ;  /* 0x000000bcb00c723c */ /* 0x040fe6000004180c */
[----:B------:R-:W-:Y:S04]  /*157e0*/  IMAD R0, R0, 0x40, R181 ;  /* 0x0000004000007824 */ /* 0x000fe800078e02b5 */
[----:B------:R-:W-:Y:S01]  /*157f0*/  VIADD R165, R0, UR23 ;  /* 0x0000001700a57c36 */ /* 0x000fe20008000000 */
[C---:B------:R-:W-:Y:S03]  /*15800*/  HMMA.16816.F32.BF16 R16, R176.reuse, R190, R16 ;  /* 0x000000beb010723c */ /* 0x040fe60000041810 */
[--C-:B------:R-:W-:Y:S02]  /*15810*/  IMAD.IADD R2, R250, 0x1, -R165.reuse ;  /* 0x00000001fa027824 */ /* 0x100fe400078e0aa5 */
[----:B------:R-:W-:Y:S02]  /*15820*/  VIADD R168, R0, 0x1 ;  /* 0x0000000100a87836 */ /* 0x000fe40000000000 */
[----:B------:R-:W-:Y:S01]  /*15830*/  IMAD.IADD R165, R244, 0x1, -R165 ;  /* 0x00000001f4a57824 */ /* 0x000fe200078e0aa5 */
[C---:B---3--:R-:W-:Y:S03]  /*15840*/  HMMA.16816.F32.BF16 R20, R176.reuse, R192, R20 ;  /* 0x000000c0b014723c */ /* 0x048fe60000041814 */
[----:B------:R-:W-:Y:S01]  /*15850*/  IABS R172, R2 ;  /* 0x0000000200ac7213 */ /* 0x000fe20000000000 */
[----:B------:R-:W-:Y:S01]  /*15860*/  VIADD R2, R0, 0x38 ;  /* 0x0000003800027836 */ /* 0x000fe20000000000 */
[----:B------:R-:W-:Y:S02]  /*15870*/  ISETP.GT.AND P6, PT, R171, R168, PT ;  /* 0x000000a8ab00720c */ /* 0x000fe40003fc4270 */
[----:B------:R-:W-:Y:S01]  /*15880*/  I2FP.F32.S32 R172, R172 ;  /* 0x000000ac00ac7245 */ /* 0x000fe20000201400 */
[C---:B------:R-:W-:Y:S03]  /*15890*/  HMMA.16816.F32.BF16 R24, R176.reuse, R194, R24 ;  /* 0x000000c2b018723c */ /* 0x040fe60000041818 */
[----:B------:R-:W-:Y:S05]  /*158a0*/  VIADD R169, R2, UR23 ;  /* 0x0000001702a97c36 */ /* 0x000fea0008000000 */
[C---:B-----5:R-:W-:Y:S08]  /*158b0*/  HMMA.16816.F32.BF16 R28, R176.reuse, R196, R28 ;  /* 0x000000c4b01c723c */ /* 0x060ff0000004181c */
[----:B------:R-:W-:Y:S01]  /*158c0*/  HMMA.16816.F32.BF16 R32, R176, R198, R32 ;  /* 0x000000c6b020723c */ /* 0x000fe20000041820 */
[----:B------:R-:W-:Y:S08]  /*158d0*/  @!UPT UIADD3 URZ, UPT, UPT, URZ, URZ, URZ ;  /* 0x000000fffffff290 */ /* 0x000ff0000fffe0ff */
[----:B------:R-:W-:Y:S11]  /*158e0*/  BRA.U.ANY UP0, `(.L_x_2265) ;  /* 0xffffffe900247547 */ /* 0x000ff6000b93ffff */
.L_x_2264:
[----:B------:R-:W2:Y:S01]  /*158f0*/  LDL.64 R194, [R1+0x20] ;  /* 0x0000200001c27983 */ /* 0x000ea20000100a00 */
[--C-:B-1----:R-:W-:Y:S01]  /*15900*/  IADD3 R166, PT, PT, R250, 0x37, -R169.reuse ;  /* 0x00000037faa67810 */ /* 0x102fe20007ffe8a9 */
[----:B------:R-:W-:Y:S01]  /*15910*/  FFMA.FTZ R4, R172, -UR6, R4 ;  /* 0x80000006ac047c23 */ /* 0x000fe20008010004 */
[----:B------:R-:W-:Y:S01]  /*15920*/  ISETP.GT.AND P0, PT, R170, R168, PT ;  /* 0x000000a8aa00720c */ /* 0x000fe20003f04270 */
[----:B------:R-:W-:Y:S01]  /*15930*/  USHF.L.U32 UR9, UR25, 0x1, URZ ;  /* 0x0000000119097899 */ /* 0x000fe200080006ff */
[----:B------:R-:W-:Y:S01]  /*15940*/  IABS R172, R166 ;  /* 0x000000a600ac7213 */ /* 0x000fe20000000000 */
[----:B------:R-:W3:Y:S01]  /*15950*/  LDL.64 R178, [R1+0x10] ;  /* 0x0000100001b27983 */ /* 0x000ee20000100a00 */
[--C-:B------:R-:W-:Y:S01]  /*15960*/  IADD3 R166, PT, PT, R250, 0x30, -R169.reuse ;  /* 0x00000030faa67810 */ /* 0x100fe20007ffe8a9 */
[----:B------:R-:W-:Y:S01]  /*15970*/  UIADD3 UR7, UPT, UPT, UR38, -0x61c88647, URZ ;  /* 0x9e3779b926077890 */ /* 0x000fe2000fffe0ff */
[C---:B------:R-:W-:Y:S01]  /*15980*/  ISETP.GE.AND P5, PT, R168.reuse, R249, PT ;  /* 0x000000f9a800720c */ /* 0x040fe20003fa6270 */
[----:B------:R-:W-:Y:S01]  /*15990*/  UIADD3 UR8, UPT, UPT, UR38, 0x3c6ef372, URZ ;  /* 0x3c6ef37226087890 */ /* 0x000fe2000fffe0ff */
[----:B------:R-:W-:Y:S01]  /*159a0*/  ISETP.GE.AND P1, PT, R168, R248, PT ;  /* 0x000000f8a800720c */ /* 0x000fe20003f26270 */
[----:B------:R-:W4:Y:S01]  /*159b0*/  LDL.64 R182, [R1+0x18] ;  /* 0x0000180001b67983 */ /* 0x000f220000100a00 */
[----:B------:R-:W-:Y:S01]  /*159c0*/  IABS R168, R165 ;  /* 0x000000a500a87213 */ /* 0x000fe20000000000 */
[----:B------:R-:W-:Y:S01]  /*159d0*/  UIADD3 UR15, UPT, UPT, UR39, 0x76cf5d0a, URZ ;  /* 0x76cf5d0a270f7890 */ /* 0x000fe2000fffe0ff */
[----:B------:R-:W-:Y:S01]  /*159e0*/  IABS R166, R166 ;  /* 0x000000a600a67213 */ /* 0x000fe20000000000 */
[----:B------:R-:W-:Y:S01]  /*159f0*/  UIADD3 UR14, UPT, UPT, UR39, 0x32370b8f, URZ ;  /* 0x32370b8f270e7890 */ /* 0x000fe2000fffe0ff */
[--C-:B------:R-:W-:Y:S01]  /*15a00*/  IADD3 R165, PT, PT, R250, 0x2f, -R169.reuse ;  /* 0x0000002ffaa57810 */ /* 0x100fe20007ffe8a9 */
[----:B------:R-:W1:Y:S01]  /*15a10*/  S2R R184, SR_TID.X ;  /* 0x0000000000b87919 */ /* 0x000e620000002100 */
[----:B------:R-:W-:Y:S01]  /*15a20*/  IADD3 R167, PT, PT, R244, 0x37, -R169 ;  /* 0x00000037f4a77810 */ /* 0x000fe20007ffe8a9 */
[----:B------:R-:W-:Y:S01]  /*15a30*/  UISETP.GT.AND UP0, UPT, UR25, UR21, UPT ;  /* 0x000000151900728c */ /* 0x000fe2000bf04270 */
[----:B------:R-:W-:Y:S01]  /*15a40*/  I2FP.F32.S32 R166, R166 ;  /* 0x000000a600a67245 */ /* 0x000fe20000201400 */
[----:B------:R-:W2:Y:S01]  /*15a50*/  S2R R192, SR_CTAID.X ;  /* 0x0000000000c07919 */ /* 0x000ea20000002500 */
[----:B------:R-:W-:Y:S01]  /*15a60*/  I2FP.F32.S32 R172, R172 ;  /* 0x000000ac00ac7245 */ /* 0x000fe20000201400 */
[----:B------:R-:W-:Y:S01]  /*15a70*/  UIADD3 UR25, UPT, UPT, UR25, -0x1, URZ ;  /* 0xffffffff19197890 */ /* 0x000fe2000fffe0ff */
[----:B------:R-:W-:Y:S01]  /*15a80*/  IABS R165, R165 ;  /* 0x000000a500a57213 */ /* 0x000fe20000000000 */
[----:B------:R-:W-:Y:S01]  /*15a90*/  FFMA.FTZ R8, R166, -UR6, R8 ;  /* 0x80000006a6087c23 */ /* 0x000fe20008010008 */
[----:B------:R-:W-:Y:S01]  /*15aa0*/  I2FP.F32.S32 R168, R168 ;  /* 0x000000a800a87245 */ /* 0x000fe20000201400 */
[----:B------:R-:W-:Y:S01]  /*15ab0*/  FFMA.FTZ R5, R172, -UR6, R5 ;  /* 0x80000006ac057c23 */ /* 0x000fe20008010005 */
[-C--:B------:R-:W-:Y:S01]  /*15ac0*/  ISETP.GT.AND P4, PT, R171, R0.reuse, PT ;  /* 0x00000000ab00720c */ /* 0x080fe20003f84270 */
[----:B------:R-:W-:Y:S01]  /*15ad0*/  VIADD R172, R0, 0x9 ;  /* 0x0000000900ac7836 */ /* 0x000fe20000000000 */
[----:B------:R-:W-:Y:S01]  /*15ae0*/  IABS R167, R167 ;  /* 0x000000a700a77213 */ /* 0x000fe20000000000 */
[----:B------:R-:W-:Y:S01]  /*15af0*/  FFMA.FTZ R6, R168, -UR6, R6 ;  /* 0x80000006a8067c23 */ /* 0x000fe20008010006 */
[----:B------:R-:W-:Y:S01]  /*15b00*/  I2FP.F32.S32 R165, R165 ;  /* 0x000000a500a57245 */ /* 0x000fe20000201400 */
[----:B------:R-:W-:Y:S01]  /*15b10*/  STL.64 [R1+0x48], R180 ;  /* 0x000048b401007387 */ /* 0x000fe20000100a00 */
[----:B------:R-:W-:Y:S02]  /*15b20*/  I2FP.F32.S32 R167, R167 ;  /* 0x000000a700a77245 */ /* 0x000fe40000201400 */
[----:B------:R-:W-:Y:S01]  /*15b30*/  FSEL R166, R4, -INF , !P4 ;  /* 0xff80000004a67808 */ /* 0x000fe20006000000 */
[----:B------:R-:W-:Y:S01]  /*15b40*/  FFMA.FTZ R9, R165, -UR6, R9 ;  /* 0x80000006a5097c23 */ /* 0x000fe20008010009 */
[----:B------:R-:W-:Y:S01]  /*15b50*/  ISETP.GT.AND P4, PT, R170, R0, PT ;  /* 0x00000000aa00720c */ /* 0x000fe20003f84270 */
[----:B------:R-:W-:Y:S01]  /*15b60*/  FFMA.FTZ R7, R167, -UR6, R7 ;  /* 0x80000006a7077c23 */ /* 0x000fe20008010007 */
[--C-:B------:R-:W-:Y:S01]  /*15b70*/  IADD3 R4, PT, PT, R244, 0x30, -R169.reuse ;  /* 0x00000030f4047810 */ /* 0x100fe20007ffe8a9 */
[----:B------:R-:W-:Y:S01]  /*15b80*/  VIADD R167, R0, 0x8 ;  /* 0x0000000800a77836 */ /* 0x000fe20000000000 */
[----:B------:R-:W-:Y:S02]  /*15b90*/  FSEL R165, R5, -INF , !P6 ;  /* 0xff80000005a57808 */ /* 0x000fe40007000000 */
[----:B------:R-:W-:Y:S02]  /*15ba0*/  FSEL R5, R6, -INF , !P4 ;  /* 0xff80000006057808 */ /* 0x000fe40006000000 */
[----:B------:R-:W-:Y:S02]  /*15bb0*/  IABS R6, R4 ;  /* 0x0000000400067213 */ /* 0x000fe40000000000 */
[----:B------:R-:W-:Y:S02]  /*15bc0*/  FSEL R4, R7, -INF , !P0 ;  /* 0xff80000007047808 */ /* 0x000fe40004000000 */
[--C-:B------:R-:W-:Y:S01]  /*15bd0*/  IADD3 R173, PT, PT, R244, 0x2f, -R169.reuse ;  /* 0x0000002ff4ad7810 */ /* 0x100fe20007ffe8a9 */
[----:B------:R-:W-:Y:S01]  /*15be0*/  IMAD.MOV.U32 R7, RZ, RZ, R6 ;  /* 0x000000ffff077224 */ /* 0x000fe200078e0006 */
[----:B------:R-:W-:Y:S02]  /*15bf0*/  IADD3 R6, PT, PT, R250, 0x28, -R169 ;  /* 0x00000028fa067810 */ /* 0x000fe40007ffe8a9 */
[----:B------:R-:W-:Y:S02]  /*15c00*/  IABS R173, R173 ;  /* 0x000000ad00ad7213 */ /* 0x000fe40000000000 */
[----:B------:R-:W-:Y:S02]  /*15c10*/  I2FP.F32.S32 R7, R7 ;  /* 0x0000000700077245 */ /* 0x000fe40000201400 */
[----:B------:R-:W-:Y:S02]  /*15c20*/  IABS R6, R6 ;  /* 0x0000000600067213 */ /* 0x000fe40000000000 */
[----:B------:R-:W-:Y:S01]  /*15c30*/  I2FP.F32.S32 R173, R173 ;  /* 0x000000ad00ad7245 */ /* 0x000fe20000201400 */
[----:B------:R-:W-:Y:S01]  /*15c40*/  FFMA.FTZ R10, R7, -UR6, R10 ;  /* 0x80000006070a7c23 */ /* 0x000fe2000801000a */
[----:B------:R-:W-:Y:S02]  /*15c50*/  I2FP.F32.S32 R6, R6 ;  /* 0x0000000600067245 */ /* 0x000fe40000201400 */
[-C--:B------:R-:W-:Y:S01]  /*15c60*/  ISETP.GT.AND P6, PT, R171, R167.reuse, PT ;  /* 0x000000a7ab00720c */ /* 0x080fe20003fc4270 */
[----:B------:R-:W-:Y:S01]  /*15c70*/  FFMA.FTZ R11, R173, -UR6, R11 ;  /* 0x80000006ad0b7c23 */ /* 0x000fe2000801000b */
[----:B------:R-:W-:Y:S01]  /*15c80*/  ISETP.GT.AND P0, PT, R170, R167, PT ;  /* 0x000000a7aa00720c */ /* 0x000fe20003f04270 */
[----:B------:R-:W-:Y:S01]  /*15c90*/  FFMA.FTZ R12, R6, -UR6, R12 ;  /* 0x80000006060c7c23 */ /* 0x000fe2000801000c */
[-C--:B------:R-:W-:Y:S01]  /*15ca0*/  ISETP.GT.AND P4, PT, R171, R172.reuse, PT ;  /* 0x000000acab00720c */ /* 0x080fe20003f84270 */
[----:B------:R-:W-:Y:S01]  /*15cb0*/  VIADD R173, R0, 0x10 ;  /* 0x0000001000ad7836 */ /* 0x000fe20000000000 */
[--C-:B------:R-:W-:Y:S02]  /*15cc0*/  IADD3 R7, PT, PT, R244, 0x27, -R169.reuse ;  /* 0x00000027f4077810 */ /* 0x100fe40007ffe8a9 */
[----:B------:R-:W-:Y:S02]  /*15cd0*/  FSEL R8, R8, -INF , !P6 ;  /* 0xff80000008087808 */ /* 0x000fe40007000000 */
[----:B------:R-:W-:Y:S02]  /*15ce0*/  FSEL R168, R9, -INF , !P4 ;  /* 0xff80000009a87808 */ /* 0x000fe40006000000 */
[----:B------:R-:W-:Y:S02]  /*15cf0*/  FSEL R6, R10, -INF , !P0 ;  /* 0xff8000000a067808 */ /* 0x000fe40004000000 */
[----:B------:R-:W-:Y:S02]  /*15d00*/  IABS R7, R7 ;  /* 0x0000000700077213 */ /* 0x000fe40000000000 */
[C---:B------:R-:W-:Y:S02]  /*15d10*/  ISETP.GE.AND P6, PT, R167.reuse, R249, PT ;  /* 0x000000f9a700720c */ /* 0x040fe40003fc6270 */
[----:B------:R-:W-:Y:S02]  /*15d20*/  ISETP.GT.AND P0, PT, R170, R172, PT ;  /* 0x000000acaa00720c */ /* 0x000fe40003f04270 */
[-C--:B------:R-:W-:Y:S02]  /*15d30*/  ISETP.GE.AND P4, PT, R167, R248.reuse, PT ;  /* 0x000000f8a700720c */ /* 0x080fe40003f86270 */
[--C-:B------:R-:W-:Y:S02]  /*15d40*/  IADD3 R9, PT, PT, R244, 0x28, -R169.reuse ;  /* 0x00000028f4097810 */ /* 0x100fe40007ffe8a9 */
[----:B------:R-:W-:Y:S02]  /*15d50*/  IADD3 R167, PT, PT, R250, 0x27, -R169 ;  /* 0x00000027faa77810 */ /* 0x000fe40007ffe8a9 */
[----:B------:R-:W-:Y:S02]  /*15d60*/  I2FP.F32.S32 R7, R7 ;  /* 0x0000000700077245 */ /* 0x000fe40000201400 */
[----:B------:R-:W-:Y:S02]  /*15d70*/  FSEL R10, R11, -INF , !P0 ;  /* 0xff8000000b0a7808 */ /* 0x000fe40004000000 */
[----:B------:R-:W-:Y:S01]  /*15d80*/  IABS R9, R9 ;  /* 0x0000000900097213 */ /* 0x000fe20000000000 */
[----:B------:R-:W-:Y:S01]  /*15d90*/  FFMA.FTZ R15, R7, -UR6, R15 ;  /* 0x80000006070f7c23 */ /* 0x000fe2000801000f */
[----:B------:R-:W-:Y:S02]  /*15da0*/  ISETP.GE.AND P0, PT, R0, R249, PT ;  /* 0x000000f90000720c */ /* 0x000fe40003f06270 */
[----:B------:R-:W-:Y:S02]  /*15db0*/  IABS R167, R167 ;  /* 0x000000a700a77213 */ /* 0x000fe40000000000 */
[----:B------:R-:W-:Y:S02]  /*15dc0*/  I2FP.F32.S32 R9, R9 ;  /* 0x0000000900097245 */ /* 0x000fe40000201400 */
[----:B------:R-:W-:Y:S01]  /*15dd0*/  FSEL R7, R166, -INF , !P0 ;  /* 0xff800000a6077808 */ /* 0x000fe20004000000 */
[C---:B------:R-:W-:Y:S01]  /*15de0*/  VIADD R166, R0.reuse, 0x11 ;  /* 0x0000001100a67836 */ /* 0x040fe20000000000 */
[----:B------:R-:W-:Y:S01]  /*15df0*/  I2FP.F32.S32 R167, R167 ;  /* 0x000000a700a77245 */ /* 0x000fe20000201400 */
[----:B------:R-:W-:Y:S01]  /*15e00*/  FFMA.FTZ R14, R9, -UR6, R14 ;  /* 0x80000006090e7c23 */ /* 0x000fe2000801000e */
[----:B------:R-:W-:Y:S02]  /*15e10*/  ISETP.GE.AND P0, PT, R0, R248, PT ;  /* 0x000000f80000720c */ /* 0x000fe40003f06270 */
[----:B------:R-:W-:Y:S01]  /*15e20*/  FSEL R4, R4, -INF , !P1 ;  /* 0xff80000004047808 */ /* 0x000fe20004800000 */
[----:B------:R-:W-:Y:S01]  /*15e30*/  FFMA.FTZ R13, R167, -UR6, R13 ;  /* 0x80000006a70d7c23 */ /* 0x000fe2000801000d */
[----:B------:R-:W-:Y:S02]  /*15e40*/  FSEL R5, R5, -INF , !P0 ;  /* 0xff80000005057808 */ /* 0x000fe40004000000 */
[----:B------:R-:W-:Y:S02]  /*15e50*/  FSEL R165, R165, -INF , !P5 ;  /* 0xff800000a5a57808 */ /* 0x000fe40006800000 */
[-C--:B------:R-:W-:Y:S02]  /*15e60*/  ISETP.GT.AND P1, PT, R170, R173.reuse, PT ;  /* 0x000000adaa00720c */ /* 0x080fe40003f24270 */
[C---:B------:R-:W-:Y:S02]  /*15e70*/  ISETP.GT.AND P0, PT, R171.reuse, R166, PT ;  /* 0x000000a6ab00720c */ /* 0x040fe40003f04270 */
[----:B------:R-:W-:Y:S02]  /*15e80*/  ISETP.GT.AND P5, PT, R171, R173, PT ;  /* 0x000000adab00720c */ /* 0x000fe40003fa4270 */
[----:B------:R-:W-:Y:S02]  /*15e90*/  FSEL R11, R14, -INF , !P1 ;  /* 0xff8000000e0b7808 */ /* 0x000fe40004800000 */
[----:B------:R-:W-:Y:S02]  /*15ea0*/  FSEL R167, R13, -INF , !P0 ;  /* 0xff8000000da77808 */ /* 0x000fe40004000000 */
[----:B------:R-:W-:Y:S02]  /*15eb0*/  ISETP.GE.AND P0, PT, R172, R249, PT ;  /* 0x000000f9ac00720c */ /* 0x000fe40003f06270 */
[----:B------:R-:W-:Y:S02]  /*15ec0*/  FSEL R12, R12, -INF , !P5 ;  /* 0xff8000000c0c7808 */ /* 0x000fe40006800000 */
[----:B------:R-:W-:Y:S02]  /*15ed0*/  ISETP.GE.AND P1, PT, R172, R248, PT ;  /* 0x000000f8ac00720c */ /* 0x000fe40003f26270 */
[----:B------:R-:W-:Y:S02]  /*15ee0*/  ISETP.GT.AND P5, PT, R170, R166, PT ;  /* 0x000000a6aa00720c */ /* 0x000fe40003fa4270 */
[--C-:B------:R-:W-:Y:S02]  /*15ef0*/  IADD3 R174, PT, PT, R244, 0x1f, -R169.reuse ;  /* 0x0000001ff4ae7810 */ /* 0x100fe40007ffe8a9 */
[C-C-:B------:R-:W-:Y:S02]  /*15f00*/  IADD3 R172, PT, PT, R250.reuse, 0x20, -R169.reuse ;  /* 0x00000020faac7810 */ /* 0x140fe40007ffe8a9 */
[----:B------:R-:W-:Y:S02]  /*15f10*/  FSEL R9, R15, -INF , !P5 ;  /* 0xff8000000f097808 */ /* 0x000fe40006800000 */
[----:B------:R-:W-:Y:S02]  /*15f20*/  IABS R174, R174 ;  /* 0x000000ae00ae7213 */ /* 0x000fe40000000000 */
[----:B------:R-:W-:Y:S02]  /*15f30*/  IABS R172, R172 ;  /* 0x000000ac00ac7213 */ /* 0x000fe40000000000 */
[--C-:B------:R-:W-:Y:S02]  /*15f40*/  IADD3 R15, PT, PT, R250, 0x1f, -R169.reuse ;  /* 0x0000001ffa0f7810 */ /* 0x100fe40007ffe8a9 */
[----:B------:R-:W-:Y:S02]  /*15f50*/  IADD3 R13, PT, PT, R244, 0x20, -R169 ;  /* 0x00000020f40d7810 */ /* 0x000fe40007ffe8a9 */
[----:B------:R-:W-:Y:S02]  /*15f60*/  FSEL R14, R8, -INF , !P6 ;  /* 0xff800000080e7808 */ /* 0x000fe40007000000 */
        /* <DEDUP_REMOVED lines=10> */
[----:B------:R-:W-:Y:S01]  /*16010*/  FSEL R6, R6, -INF , !P4 ;  /* 0xff80000006067808 */ /* 0x000fe20006000000 */
[----:B------:R-:W-:Y:S01]  /*16020*/  FFMA.FTZ R17, R15, -UR6, R17 ;  /* 0x800000060f117c23 */ /* 0x000fe20008010011 */
[----:B------:R-:W-:Y:S01]  /*16030*/  FSEL R10, R10, -INF , !P1 ;  /* 0xff8000000a0a7808 */ /* 0x000fe20004800000 */
[----:B------:R-:W-:Y:S01]  /*16040*/  FFMA.FTZ R18, R13, -UR6, R18 ;  /* 0x800000060d127c23 */ /* 0x000fe20008010012 */
[----:B------:R-:W-:Y:S02]  /*16050*/  ISETP.GT.AND P1, PT, R170, R172, PT ;  /* 0x000000acaa00720c */ /* 0x000fe40003f24270 */
[----:B------:R-:W-:Y:S02]  /*16060*/  ISETP.GT.AND P4, PT, R171, R8, PT ;  /* 0x00000008ab00720c */ /* 0x000fe40003f84270 */
[----:B------:R-:W-:Y:S02]  /*16070*/  FSEL R13, R18, -INF , !P1 ;  /* 0xff800000120d7808 */ /* 0x000fe40004800000 */
[----:B------:R-:W-:Y:S02]  /*16080*/  FSEL R199, R17, -INF , !P4 ;  /* 0xff80000011c77808 */ /* 0x000fe40006000000 */
[CC--:B------:R-:W-:Y:S02]  /*16090*/  ISETP.GE.AND P5, PT, R173.reuse, R249.reuse, PT ;  /* 0x000000f9ad00720c */ /* 0x0c0fe40003fa6270 */
[-C--:B------:R-:W-:Y:S02]  /*160a0*/  ISETP.GE.AND P6, PT, R173, R248.reuse, PT ;  /* 0x000000f8ad00720c */ /* 0x080fe40003fc6270 */
[C---:B------:R-:W-:Y:S02]  /*160b0*/  ISETP.GE.AND P4, PT, R166.reuse, R249, PT ;  /* 0x000000f9a600720c */ /* 0x040fe40003f86270 */
[----:B------:R-:W-:Y:S02]  /*160c0*/  ISETP.GE.AND P1, PT, R166, R248, PT ;  /* 0x000000f8a600720c */ /* 0x000fe40003f26270 */
[--C-:B------:R-:W-:Y:S02]  /*160d0*/  IADD3 R166, PT, PT, R250, 0x18, -R169.reuse ;  /* 0x00000018faa67810 */ /* 0x100fe40007ffe8a9 */
[--C-:B------:R-:W-:Y:S02]  /*160e0*/  IADD3 R173, PT, PT, R244, 0x17, -R169.reuse ;  /* 0x00000017f4ad7810 */ /* 0x100fe40007ffe8a9 */
        /* <DEDUP_REMOVED lines=19> */
[----:B------:R-:W-:Y:S02]  /*16220*/  FSEL R9, R9, -INF , !P1 ;  /* 0xff80000009097808 */ /* 0x000fe40004800000 */
[----:B------:R-:W-:Y:S02]  /*16230*/  ISETP.GT.AND P1, PT, R170, R166, PT ;  /* 0x000000a6aa00720c */ /* 0x000fe40003f24270 */
[C---:B------:R-:W-:Y:S02]  /*16240*/  ISETP.GT.AND P0, PT, R171.reuse, R172, PT ;  /* 0x000000acab00720c */ /* 0x040fe40003f04270 */
[----:B------:R-:W-:Y:S02]  /*16250*/  ISETP.GT.AND P6, PT, R171, R12, PT ;  /* 0x0000000cab00720c */ /* 0x000fe40003fc4270 */
[----:B------:R-:W-:Y:S02]  /*16260*/  FSEL R16, R16, -INF , !P0 ;  /* 0xff80000010107808 */ /* 0x000fe40004000000 */
[----:B------:R-:W-:Y:S02]  /*16270*/  FSEL R21, R21, -INF , !P6 ;  /* 0xff80000015157808 */ /* 0x000fe40007000000 */
[----:B------:R-:W-:Y:S02]  /*16280*/  FSEL R22, R22, -INF , !P1 ;  /* 0xff80000016167808 */ /* 0x000fe40004800000 */
[----:B------:R-:W-:Y:S02]  /*16290*/  ISETP.GT.AND P0, PT, R170, R8, PT ;  /* 0x00000008aa00720c */ /* 0x000fe40003f04270 */
[CC--:B------:R-:W-:Y:S02]  /*162a0*/  ISETP.GE.AND P6, PT, R8.reuse, R249.reuse, PT ;  /* 0x000000f90800720c */ /* 0x0c0fe40003fc6270 */
[-C--:B------:R-:W-:Y:S02]  /*162b0*/  ISETP.GE.AND P1, PT, R8, R248.reuse, PT ;  /* 0x000000f80800720c */ /* 0x080fe40003f26270 */
[--C-:B------:R-:W-:Y:S02]  /*162c0*/  IADD3 R8, PT, PT, R244, 0xf, -R169.reuse ;  /* 0x0000000ff4087810 */ /* 0x100fe40007ffe8a9 */
[----:B------:R-:W-:Y:S02]  /*162d0*/  FSEL R19, R19, -INF , !P0 ;  /* 0xff80000013137808 */ /* 0x000fe40004000000 */
[C---:B------:R-:W-:Y:S02]  /*162e0*/  ISETP.GE.AND P0, PT, R172.reuse, R249, PT ;  /* 0x000000f9ac00720c */ /* 0x040fe40003f06270 */
[----:B------:R-:W-:Y:S02]  /*162f0*/  ISETP.GE.AND P5, PT, R172, R248, PT ;  /* 0x000000f8ac00720c */ /* 0x000fe40003fa6270 */
[----:B------:R-:W-:Y:S02]  /*16300*/  IABS R8, R8 ;  /* 0x0000000800087213 */ /* 0x000fe40000000000 */
[----:B------:R-:W-:Y:S02]  /*16310*/  IADD3 R172, PT, PT, R250, 0xf, -R169 ;  /* 0x0000000ffaac7810 */ /* 0x000fe40007ffe8a9 */
[----:B------:R-:W-:Y:S02]  /*16320*/  I2FP.F32.S32 R8, R8 ;  /* 0x0000000800087245 */ /* 0x000fe40000201400 */
[----:B------:R-:W-:Y:S02]  /*16330*/  IABS R172, R172 ;  /* 0x000000ac00ac7213 */ /* 0x000fe40000000000 */
[----:B------:R-:W-:Y:S01]  /*16340*/  FSEL R13, R13, -INF , !P5 ;  /* 0xff8000000d0d7808 */ /* 0x000fe20006800000 */
[----:B------:R-:W-:Y:S01]  /*16350*/  FFMA.FTZ R27, R8, -UR6, R27 ;  /* 0x80000006081b7c23 */ /* 0x000fe2000801001b */
[----:B------:R-:W-:Y:S01]  /*16360*/  I2FP.F32.S32 R172, R172 ;  /* 0x000000ac00ac7245 */ /* 0x000fe20000201400 */
[----:B------:R-:W-:Y:S01]  /*16370*/  VIADD R8, R0, 0x29 ;  /* 0x0000002900087836 */ /* 0x000fe20000000000 */
[----:B------:R-:W-:Y:S02]  /*16380*/  IADD3 R173, PT, PT, R250, 0x10, -R169 ;  /* 0x00000010faad7810 */ /* 0x000fe40007ffe8a9 */
[----:B------:R-:W-:Y:S01]  /*16390*/  FSEL R18, R167, -INF , !P4 ;  /* 0xff800000a7127808 */ /* 0x000fe20006000000 */
[----:B------:R-:W-:Y:S01]  /*163a0*/  FFMA.FTZ R25, R172, -UR6, R25 ;  /* 0x80000006ac197c23 */ /* 0x000fe20008010019 */
[C---:B------:R-:W-:Y:S02]  /*163b0*/  ISETP.GT.AND P5, PT, R171.reuse, R8, PT ;  /* 0x00000008ab00720c */ /* 0x040fe40003fa4270 */
[----:B------:R-:W-:Y:S02]  /*163c0*/  ISETP.GT.AND P4, PT, R171, R166, PT ;  /* 0x000000a6ab00720c */ /* 0x000fe40003f84270 */
[--C-:B------:R-:W-:Y:S02]  /*163d0*/  IADD3 R167, PT, PT, R244, 0x10, -R169.reuse ;  /* 0x00000010f4a77810 */ /* 0x100fe40007ffe8a9 */
[----:B------:R-:W-:Y:S02]  /*163e0*/  FSEL R198, R19, -INF , !P1 ;  /* 0xff80000013c67808 */ /* 0x000fe40004800000 */
[----:B------:R-:W-:Y:S02]  /*163f0*/  IABS R173, R173 ;  /* 0x000000ad00ad7213 */ /* 0x000fe40000000000 */
[----:B------:R-:W-:Y:S02]  /*16400*/  FSEL R19, R25, -INF , !P5 ;  /* 0xff80000019137808 */ /* 0x000fe40006800000 */
[----:B------:R-:W-:Y:S02]  /*16410*/  FSEL R20, R20, -INF , !P4 ;  /* 0xff80000014147808 */ /* 0x000fe40006000000 */
[----:B------:R-:W-:Y:S02]  /*16420*/  ISETP.GE.AND P5, PT, R12, R249, PT ;  /* 0x000000f90c00720c */ /* 0x000fe40003fa6270 */
[----:B------:R-:W-:Y:S02]  /*16430*/  ISETP.GT.AND P4, PT, R170, R12, PT ;  /* 0x0000000caa00720c */ /* 0x000fe40003f84270 */
[----:B------:R-:W-:Y:S02]  /*16440*/  IABS R167, R167 ;  /* 0x000000a700a77213 */ /* 0x000fe40000000000 */
[----:B------:R-:W-:Y:S01]  /*16450*/  FSEL R17, R16, -INF , !P0 ;  /* 0xff80000010117808 */ /* 0x000fe20004000000 */
[----:B------:R-:W-:Y:S01]  /*16460*/  VIADD R16, R0, 0x28 ;  /* 0x0000002800107836 */ /* 0x000fe20000000000 */
[----:B------:R-:W-:Y:S02]  /*16470*/  I2FP.F32.S32 R173, R173 ;  /* 0x000000ad00ad7245 */ /* 0x000fe40000201400 */
[----:B------:R-:W-:Y:S02]  /*16480*/  FSEL R189, R21, -INF , !P5 ;  /* 0xff80000015bd7808 */ /* 0x000fe40006800000 */
[----:B------:R-:W-:Y:S01]  /*16490*/  FSEL R23, R23, -INF , !P4 ;  /* 0xff80000017177808 */ /* 0x000fe20006000000 */
[----:B------:R-:W-:Y:S01]  /*164a0*/  FFMA.FTZ R24, R173, -UR6, R24 ;  /* 0x80000006ad187c23 */ /* 0x000fe20008010018 */
[----:B------:R-:W-:Y:S02]  /*164b0*/  I2FP.F32.S32 R167, R167 ;  /* 0x000000a700a77245 */ /* 0x000fe40000201400 */
[--C-:B------:R-:W-:Y:S02]  /*164c0*/  IADD3 R21, PT, PT, R244, 0x8, -R169.reuse ;  /* 0x00000008f4157810 */ /* 0x100fe40007ffe8a9 */
[C---:B------:R-:W-:Y:S01]  /*164d0*/  ISETP.GE.AND P4, PT, R166.reuse, R249, PT ;  /* 0x000000f9a600720c */ /* 0x040fe20003f86270 */
[----:B------:R-:W-:Y:S01]  /*164e0*/  FFMA.FTZ R26, R167, -UR6, R26 ;  /* 0x80000006a71a7c23 */ /* 0x000fe2000801001a */
[----:B------:R-:W-:Y:S02]  /*164f0*/  FSEL R199, R199, -INF , !P6 ;  /* 0xff800000c7c77808 */ /* 0x000fe40007000000 */
[----:B------:R-:W-:Y:S02]  /*16500*/  ISETP.GT.AND P6, PT, R171, R16, PT ;  /* 0x00000010ab00720c */ /* 0x000fe40003fc4270 */
[----:B------:R-:W-:Y:S02]  /*16510*/  ISETP.GE.AND P0, PT, R166, R248, PT ;  /* 0x000000f8a600720c */ /* 0x000fe40003f06270 */
[----:B------:R-:W-:Y:S02]  /*16520*/  IABS R21, R21 ;  /* 0x0000001500157213 */ /* 0x000fe40000000000 */
[----:B------:R-:W-:Y:S02]  /*16530*/  FSEL R190, R20, -INF , !P4 ;  /* 0xff80000014be7808 */ /* 0x000fe40006000000 */
[--C-:B------:R-:W-:Y:S02]  /*16540*/  IADD3 R166, PT, PT, R250, 0x8, -R169.reuse ;  /* 0x00000008faa67810 */ /* 0x100fe40007ffe8a9 */
[----:B------:R-:W-:Y:S02]  /*16550*/  ISETP.GT.AND P1, PT, R170, R16, PT ;  /* 0x00000010aa00720c */ /* 0x000fe40003f24270 */
[--C-:B------:R-:W-:Y:S02]  /*16560*/  IADD3 R20, PT, PT, R244, 0x7, -R169.reuse ;  /* 0x00000007f4147810 */ /* 0x100fe40007ffe8a9 */
[----:B------:R-:W-:Y:S02]  /*16570*/  FSEL R24, R24, -INF , !P6 ;  /* 0xff80000018187808 */ /* 0x000fe40007000000 */
[----:B------:R-:W-:Y:S02]  /*16580*/  ISETP.GT.AND P6, PT, R170, R8, PT ;  /* 0x00000008aa00720c */ /* 0x000fe40003fc4270 */
[----:B------:R-:W-:Y:S02]  /*16590*/  I2FP.F32.S32 R21, R21 ;  /* 0x0000001500157245 */ /* 0x000fe40000201400 */
[----:B------:R-:W-:Y:S02]  /*165a0*/  FSEL R187, R22, -INF , !P0 ;  /* 0xff80000016bb7808 */ /* 0x000fe40004000000 */
[----:B------:R-:W-:Y:S01]  /*165b0*/  IABS R166, R166 ;  /* 0x000000a600a67213 */ /* 0x000fe20000000000 */
[----:B------:R-:W-:Y:S01]  /*165c0*/  FFMA.FTZ R30, R21, -UR6, R30 ;  /* 0x80000006151e7c23 */ /* 0x000fe2000801001e */
[----:B------:R-:W-:Y:S01]  /*165d0*/  FSEL R26, R26, -INF , !P1 ;  /* 0xff8000001a1a7808 */ /* 0x000fe20004800000 */
[C-C-:B------:R-:W-:Y:S01]  /*165e0*/  IMAD.IADD R21, R250.reuse, 0x1, -R169.reuse ;  /* 0x00000001fa157824 */ /* 0x140fe200078e0aa9 */
[----:B------:R-:W-:Y:S02]  /*165f0*/  IABS R20, R20 ;  /* 0x0000001400147213 */ /* 0x000fe40000000000 */
[----:B------:R-:W-:Y:S02]  /*16600*/  IADD3 R22, PT, PT, R250, 0x7, -R169 ;  /* 0x00000007fa167810 */ /* 0x000fe40007ffe8a9 */
[-C--:B------:R-:W-:Y:S02]  /*16610*/  ISETP.GE.AND P1, PT, R12, R248.reuse, PT ;  /* 0x000000f80c00720c */ /* 0x080fe40003f26270 */
[----:B------:R-:W-:Y:S02]  /*16620*/  FSEL R12, R27, -INF , !P6 ;  /* 0xff8000001b0c7808 */ /* 0x000fe40007000000 */
[CC--:B------:R-:W-:Y:S02]  /*16630*/  ISETP.GE.AND P6, PT, R16.reuse, R249.reuse, PT ;  /* 0x000000f91000720c */ /* 0x0c0fe40003fc6270 */
        /* <DEDUP_REMOVED lines=8> */
[C---:B------:R-:W-:Y:S02]  /*166c0*/  ISETP.GE.AND P5, PT, R8.reuse, R249, PT ;  /* 0x000000f90800720c */ /* 0x040fe40003fa6270 */
[----:B------:R-:W-:Y:S01]  /*166d0*/  ISETP.GE.AND P0, PT, R8, R248, PT ;  /* 0x000000f80800720c */ /* 0x000fe20003f06270 */
[C---:B------:R-:W-:Y:S01]  /*166e0*/  VIADD R8, R0.reuse, 0x31 ;  /* 0x0000003100087836 */ /* 0x040fe20000000000 */
[----:B------:R-:W-:Y:S01]  /*166f0*/  I2FP.F32.S32 R22, R22 ;  /* 0x0000001600167245 */ /* 0x000fe20000201400 */
[----:B------:R-:W-:Y:S01]  /*16700*/  VIADD R0, R0, 0x39 ;  /* 0x0000003900007836 */ /* 0x000fe20000000000 */
[C---:B------:R-:W-:Y:S02]  /*16710*/  ISETP.GT.AND P1, PT, R171.reuse, R16, PT ;  /* 0x00000010ab00720c */ /* 0x040fe40003f24270 */
[----:B------:R-:W-:Y:S01]  /*16720*/  IABS R21, R21 ;  /* 0x0000001500157213 */ /* 0x000fe20000000000 */
[----:B------:R-:W-:Y:S01]  /*16730*/  FFMA.FTZ R29, R22, -UR6, R29 ;  /* 0x80000006161d7c23 */ /* 0x000fe2000801001d */
[--C-:B------:R-:W-:Y:S02]  /*16740*/  IADD3 R20, PT, PT, R250, -0x1, -R169.reuse ;  /* 0xfffffffffa147810 */ /* 0x100fe40007ffe8a9 */
[----:B------:R-:W-:Y:S02]  /*16750*/  I2FP.F32.S32 R21, R21 ;  /* 0x0000001500157245 */ /* 0x000fe40000201400 */
[----:B------:R-:W-:Y:S02]  /*16760*/  FSEL R28, R28, -INF , !P1 ;  /* 0xff8000001c1c7808 */ /* 0x000fe40004800000 */
[----:B------:R-:W-:Y:S01]  /*16770*/  ISETP.GT.AND P1, PT, R171, R8, PT ;  /* 0x00000008ab00720c */ /* 0x000fe20003f24270 */
[----:B------:R-:W-:Y:S01]  /*16780*/  FFMA.FTZ R32, R21, -UR6, R32 ;  /* 0x8000000615207c23 */ /* 0x000fe20008010020 */
[----:B------:R-:W-:Y:S02]  /*16790*/  IABS R20, R20 ;  /* 0x0000001400147213 */ /* 0x000fe40000000000 */
[----:B------:R-:W-:Y:S02]  /*167a0*/  FSEL R29, R29, -INF , !P1 ;  /* 0xff8000001d1d7808 */ /* 0x000fe40004800000 */
[----:B------:R-:W-:Y:S01]  /*167b0*/  I2FP.F32.S32 R22, R20 ;  /* 0x0000001400167245 */ /* 0x000fe20000201400 */
[----:B------:R-:W-:Y:S01]  /*167c0*/  IMAD.IADD R20, R244, 0x1, -R169 ;  /* 0x00000001f4147824 */ /* 0x000fe200078e0aa9 */
[----:B------:R-:W-:Y:S02]  /*167d0*/  FMNMX3.FTZ R21, R3, R7, R165, !PT ;  /* 0x0000000703157276 */ /* 0x000fe400078100a5 */
[----:B------:R-:W-:Y:S01]  /*167e0*/  ISETP.GT.AND P1, PT, R170, R16, PT ;  /* 0x00000010aa00720c */ /* 0x000fe20003f24270 */
[----:B------:R-:W-:Y:S01]  /*167f0*/  FFMA.FTZ R33, R22, -UR6, R33 ;  /* 0x8000000616217c23 */ /* 0x000fe20008010021 */
[----:B------:R-:W-:Y:S02]  /*16800*/  FSEL R19, R19, -INF , !P5 ;  /* 0xff80000013137808 */ /* 0x000fe40006800000 */
[----:B------:R-:W-:Y:S02]  /*16810*/  ISETP.GT.AND P5, PT, R171, R2, PT ;  /* 0x00000002ab00720c */ /* 0x000fe40003fa4270 */
[----:B------:R-:W-:Y:S02]  /*16820*/  FMNMX3.FTZ R21, R21, R14, R168, !PT ;  /* 0x0000000e15157276 */ /* 0x000fe400078100a8 */
[----:B------:R-:W-:Y:S02]  /*16830*/  FSEL R30, R30, -INF , !P1 ;  /* 0xff8000001e1e7808 */ /* 0x000fe40004800000 */
[----:B------:R-:W-:Y:S02]  /*16840*/  ISETP.GT.AND P1, PT, R171, R0, PT ;  /* 0x00000000ab00720c */ /* 0x000fe40003f24270 */
[----:B------:R-:W-:Y:S02]  /*16850*/  FSEL R12, R12, -INF , !P0 ;  /* 0xff8000000c0c7808 */ /* 0x000fe40004000000 */
[----:B------:R-:W-:Y:S02]  /*16860*/  FSEL R32, R32, -INF , !P5 ;  /* 0xff80000020207808 */ /* 0x000fe40006800000 */
[C---:B------:R-:W-:Y:S02]  /*16870*/  ISETP.GE.AND P5, PT, R16.reuse, R248, PT ;  /* 0x000000f81000720c */ /* 0x040fe40003fa6270 */
[----:B------:R-:W-:Y:S02]  /*16880*/  FMNMX3.FTZ R21, R21, R15, R18, !PT ;  /* 0x0000000f15157276 */ /* 0x000fe40007810012 */
[-C--:B------:R-:W-:Y:S02]  /*16890*/  ISETP.GE.AND P0, PT, R16, R249.reuse, PT ;  /* 0x000000f91000720c */ /* 0x080fe40003f06270 */
[----:B------:R-:W-:Y:S02]  /*168a0*/  FSEL R16, R33, -INF , !P1 ;  /* 0xff80000021107808 */ /* 0x000fe40004800000 */
[----:B------:R-:W-:Y:S02]  /*168b0*/  ISETP.GE.AND P1, PT, R8, R249, PT ;  /* 0x000000f90800720c */ /* 0x000fe40003f26270 */
[----:B------:R-:W-:Y:S02]  /*168c0*/  FMNMX3.FTZ R21, R21, R17, R199, !PT ;  /* 0x0000001115157276 */ /* 0x000fe400078100c7 */
[----:B------:R-:W-:Y:S02]  /*168d0*/  FSEL R176, R29, -INF , !P1 ;  /* 0xff8000001db07808 */ /* 0x000fe40004800000 */
[-C--:B------:R-:W-:Y:S02]  /*168e0*/  ISETP.GE.AND P1, PT, R2, R249.reuse, PT ;  /* 0x000000f90200720c */ /* 0x080fe40003f26270 */
[----:B------:R-:W-:Y:S02]  /*168f0*/  FSEL R185, R24, -INF , !P6 ;  /* 0xff80000018b97808 */ /* 0x000fe40007000000 */
[----:B------:R-:W-:Y:S02]  /*16900*/  FMNMX3.FTZ R21, R21, R190, R189, !PT ;  /* 0x000000be15157276 */ /* 0x000fe400078100bd */
[----:B------:R-:W-:Y:S02]  /*16910*/  FSEL R173, R32, -INF , !P1 ;  /* 0xff80000020ad7808 */ /* 0x000fe40004800000 */
[----:B------:R-:W-:Y:S02]  /*16920*/  FSEL R177, R28, -INF , !P0 ;  /* 0xff8000001cb17808 */ /* 0x000fe40004000000 */
[----:B------:R-:W-:Y:S02]  /*16930*/  ISETP.GE.AND P1, PT, R0, R249, PT ;  /* 0x000000f90000720c */ /* 0x000fe40003f26270 */
[----:B------:R-:W-:Y:S02]  /*16940*/  FMNMX3.FTZ R21, R21, R185, R19, !PT ;  /* 0x000000b915157276 */ /* 0x000fe40007810013 */
[----:B------:R-:W-:Y:S02]  /*16950*/  IABS R20, R20 ;  /* 0x0000001400147213 */ /* 0x000fe40000000000 */
[----:B------:R-:W-:Y:S02]  /*16960*/  FSEL R16, R16, -INF , !P1 ;  /* 0xff80000010107808 */ /* 0x000fe40004800000 */
[----:B------:R-:W-:Y:S02]  /*16970*/  FMNMX3.FTZ R21, R21, R177, R176, !PT ;  /* 0x000000b115157276 */ /* 0x000fe400078100b0 */
[----:B------:R-:W-:Y:S02]  /*16980*/  I2FP.F32.S32 R20, R20 ;  /* 0x0000001400147245 */ /* 0x000fe40000201400 */
[----:B------:R-:W-:Y:S02]  /*16990*/  FMNMX3.FTZ R27, R21, R173, R16, !PT ;  /* 0x000000ad151b7276 */ /* 0x000fe40007810010 */
[----:B------:R-:W-:Y:S01]  /*169a0*/  ISETP.GT.AND P6, PT, R170, R8, PT ;  /* 0x00000008aa00720c */ /* 0x000fe20003fc4270 */
[----:B------:R-:W-:Y:S01]  /*169b0*/  FFMA.FTZ R34, R20, -UR6, R34 ;  /* 0x8000000614227c23 */ /* 0x000fe20008010022 */
[----:B------:R-:W-:Y:S01]  /*169c0*/  ISETP.GE.AND P1, PT, R2, R248, PT ;  /* 0x000000f80200720c */ /* 0x000fe20003f26270 */
[----:B------:R-:W3:Y:S01]  /*169d0*/  SHFL.BFLY PT, R20, R27, 0x2, 0x1f ;  /* 0x0c401f001b147f89 */ /* 0x000ee200000e0000 */
[----:B------:R-:W-:Y:S02]  /*169e0*/  FSEL R31, R31, -INF , !P6 ;  /* 0xff8000001f1f7808 */ /* 0x000fe40007000000 */
[----:B------:R-:W-:Y:S01]  /*169f0*/  ISETP.GT.AND P6, PT, R170, R2, PT ;  /* 0x00000002aa00720c */ /* 0x000fe20003fc4270 */
[----:B------:R-:W-:Y:S01]  /*16a00*/  IMAD.U32 R2, RZ, RZ, UR39 ;  /* 0x00000027ff027e24 */ /* 0x000fe2000f8e00ff */
[----:B------:R-:W-:Y:S02]  /*16a10*/  ISETP.GE.AND P0, PT, R8, R248, PT ;  /* 0x000000f80800720c */ /* 0x000fe40003f06270 */
[----:B------:R-:W-:Y:S02]  /*16a20*/  FSEL R175, R30, -INF , !P5 ;  /* 0xff8000001eaf7808 */ /* 0x000fe40006800000 */
[----:B------:R-:W-:Y:S02]  /*16a30*/  FSEL R174, R31, -INF , !P0 ;  /* 0xff8000001fae7808 */ /* 0x000fe40004000000 */
[----:B------:R-:W-:Y:S02]  /*16a40*/  FMNMX3.FTZ R8, R164, R5, R4, !PT ;  /* 0x00000005a4087276 */ /* 0x000fe40007810004 */
[----:B------:R-:W-:Y:S02]  /*16a50*/  IADD3 R169, PT, PT, R244, -0x1, -R169 ;  /* 0xfffffffff4a97810 */ /* 0x000fe40007ffe8a9 */
[----:B------:R-:W-:Y:S02]  /*16a60*/  FMNMX3.FTZ R8, R8, R6, R10, !PT ;  /* 0x0000000608087276 */ /* 0x000fe4000781000a */
[----:B------:R-:W-:Y:S02]  /*16a70*/  IABS R169, R169 ;  /* 0x000000a900a97213 */ /* 0x000fe40000000000 */
[----:B------:R-:W-:Y:S02]  /*16a80*/  FMNMX3.FTZ R8, R8, R11, R9, !PT ;  /* 0x0000000b08087276 */ /* 0x000fe40007810009 */
[----:B------:R-:W-:Y:S02]  /*16a90*/  I2FP.F32.S32 R169, R169 ;  /* 0x000000a900a97245 */ /* 0x000fe40000201400 */
[----:B------:R-:W-:Y:S02]  /*16aa0*/  FMNMX3.FTZ R8, R8, R13, R198, !PT ;  /* 0x0000000d08087276 */ /* 0x000fe400078100c6 */
[----:B-1----:R-:W-:Y:S01]  /*16ab0*/  SHF.R.U32.HI R184, RZ, 0x5, R184 ;  /* 0x00000005ffb87819 */ /* 0x002fe200000116b8 */
[----:B------:R-:W-:Y:S01]  /*16ac0*/  FFMA.FTZ R35, R169, -UR6, R35 ;  /* 0x80000006a9237c23 */ /* 0x000fe20008010023 */
[----:B--2---:R-:W-:Y:S01]  /*16ad0*/  LOP3.LUT R2, R195, UR9, R2, 0x96, !PT ;  /* 0x00000009c3027c12 */ /* 0x004fe2000f8e9602 */
[----:B------:R-:W-:Y:S01]  /*16ae0*/  UIADD3 UR9, UPT, UPT, UR9, 0x1, URZ ;  /* 0x0000000109097890 */ /* 0x000fe2000fffe0ff */
[----:B---3--:R-:W-:Y:S01]  /*16af0*/  FMNMX.FTZ R27, R27, R20, !PT ;  /* 0x000000141b1b7209 */ /* 0x008fe20007810000 */
[----:B------:R-:W-:Y:S01]  /*16b00*/  IMAD R192, R192, 0x8, R184 ;  /* 0x00000008c0c07824 */ /* 0x000fe200078e02b8 */
[----:B------:R-:W-:Y:S01]  /*16b10*/  FSEL R167, R26, -INF , !P4 ;  /* 0xff8000001aa77808 */ /* 0x000fe20006000000 */
[----:B------:R-:W-:Y:S01]  /*16b20*/  IMAD.WIDE.U32 R28, R2, -0x326172a9, RZ ;  /* 0xcd9e8d57021c7825 */ /* 0x000fe200078e00ff */
[----:B------:R-:W-:Y:S02]  /*16b30*/  FSEL R34, R34, -INF , !P6 ;  /* 0xff80000022227808 */ /* 0x000fe40007000000 */
[----:B------:R-:W-:Y:S01]  /*16b40*/  ISETP.GE.AND P6, PT, R0, R248, PT ;  /* 0x000000f80000720c */ /* 0x000fe20003fc6270 */
[----:B------:R-:W-:Y:S01]  /*16b50*/  IMAD.WIDE.U32 R192, R192, -0x326172a9, RZ ;  /* 0xcd9e8d57c0c07825 */ /* 0x000fe200078e00ff */
[----:B------:R-:W-:Y:S02]  /*16b60*/  ISETP.GT.AND P4, PT, R170, R0, PT ;  /* 0x00000000aa00720c */ /* 0x000fe40003f84270 */
[----:B------:R-:W-:Y:S01]  /*16b70*/  FMNMX3.FTZ R0, R8, R187, R186, !PT ;  /* 0x000000bb08007276 */ /* 0x000fe200078100ba */
[----:B------:R-:W-:Y:S01]  /*16b80*/  IMAD.U32 R20, RZ, RZ, UR9 ;  /* 0x00000009ff147e24 */ /* 0x000fe2000f8e00ff */
[----:B------:R-:W-:Y:S01]  /*16b90*/  LOP3.LUT R2, R192, UR7, R29, 0x96, !PT ;  /* 0x00000007c0027c12 */ /* 0x000fe2000f8e961d */
[----:B------:R-:W-:Y:S01]  /*16ba0*/  UIADD3 UR9, UPT, UPT, UR38, -0x255992d5, URZ ;  /* 0xdaa66d2b26097890 */ /* 0x000fe2000fffe0ff */
[----:B------:R-:W-:Y:S02]  /*16bb0*/  FSEL R8, R35, -INF , !P4 ;  /* 0xff80000023087808 */ /* 0x000fe40006000000 */
[----:B------:R-:W-:Y:S01]  /*16bc0*/  FMNMX3.FTZ R0, R0, R167, R12, !PT ;  /* 0x000000a700007276 */ /* 0x000fe2000781000c */
[----:B------:R-:W-:Y:S01]  /*16bd0*/  IMAD.WIDE.U32 R30, R2, -0x2daee0ad, RZ ;  /* 0xd2511f53021e7825 */ /* 0x000fe200078e00ff */
[----:B------:R-:W-:Y:S01]  /*16be0*/  FSEL R170, R34, -INF , !P1 ;  /* 0xff80000022aa7808 */ /* 0x000fe20004800000 */
[----:B------:R-:W1:Y:S01]  /*16bf0*/  SHFL.BFLY PT, R2, R27, 0x1, 0x1f ;  /* 0x0c201f001b027f89 */ /* 0x000e6200000e0000 */
[----:B------:R-:W-:Y:S02]  /*16c00*/  FSEL R8, R8, -INF , !P6 ;  /* 0xff80000008087808 */ /* 0x000fe40007000000 */
[----:B------:R-:W-:Y:S02]  /*16c10*/  FMNMX3.FTZ R0, R0, R175, R174, !PT ;  /* 0x000000af00007276 */ /* 0x000fe400078100ae */
[----:B------:R-:W-:Y:S02]  /*16c20*/  LOP3.LUT R28, R179, UR8, R28, 0x96, !PT ;  /* 0x00000008b31c7c12 */ /* 0x000fe4000f8e961c */
[----:B------:R-:W-:Y:S02]  /*16c30*/  FMNMX3.FTZ R0, R0, R170, R8, !PT ;  /* 0x000000aa00007276 */ /* 0x000fe40007810008 */
[----:B----4-:R-:W-:Y:S01]  /*16c40*/  LOP3.LUT R21, R182, UR15, R31, 0x96, !PT ;  /* 0x0000000fb6157c12 */ /* 0x010fe2000f8e961f */
[----:B------:R-:W-:Y:S01]  /*16c50*/  IMAD.WIDE.U32 R28, R28, -0x2daee0ad, RZ ;  /* 0xd2511f531c1c7825 */ /* 0x000fe200078e00ff */
[----:B------:R-:W-:Y:S01]  /*16c60*/  LOP3.LUT R20, R195, UR39, R20, 0x96, !PT ;  /* 0x00000027c3147c12 */ /* 0x000fe2000f8e9614 */
[----:B------:R-:W2:Y:S02]  /*16c70*/  SHFL.BFLY PT, R26, R0, 0x2, 0x1f ;  /* 0x0c401f00001a7f89 */ /* 0x000ea400000e0000 */
[----:B------:R-:W-:Y:S01]  /*16c80*/  IMAD.WIDE.U32 R22, R21, -0x326172a9, RZ ;  /* 0xcd9e8d5715167825 */ /* 0x000fe200078e00ff */
[----:B------:R-:W-:Y:S03]  /*16c90*/  LOP3.LUT R30, R30, UR14, R29, 0x96, !PT ;  /* 0x0000000e1e1e7c12 */ /* 0x000fe6000f8e961d */
[----:B------:R-:W-:Y:S01]  /*16ca0*/  IMAD.WIDE.U32 R24, R20, -0x326172a9, RZ ;  /* 0xcd9e8d5714187825 */ /* 0x000fe200078e00ff */
[----:B------:R-:W-:Y:S03]  /*16cb0*/  LOP3.LUT R20, R178, UR9, R23, 0x96, !PT ;  /* 0x00000009b2147c12 */ /* 0x000fe6000f8e9617 */
[----:B------:R-:W-:Y:S01]  /*16cc0*/  IMAD.WIDE.U32 R30, R30, -0x326172a9, RZ ;  /* 0xcd9e8d571e1e7825 */ /* 0x000fe200078e00ff */
[----:B------:R-:W-:Y:S01]  /*16cd0*/  LOP3.LUT R24, R179, UR8, R24, 0x96, !PT ;  /* 0x00000008b3187c12 */ /* 0x000fe2000f8e9618 */
[----:B------:R-:W-:Y:S01]  /*16ce0*/  UIADD3 UR8, UPT, UPT, UR39, -0x126145ec, URZ ;  /* 0xed9eba1427087890 */ /* 0x000fe2000fffe0ff */
[----:B-1----:R-:W-:Y:S01]  /*16cf0*/  FMNMX.FTZ R2, R27, R2, !PT ;  /* 0x000000021b027209 */ /* 0x002fe20007810000 */
[----:B------:R-:W-:Y:S01]  /*16d00*/  IMAD.WIDE.U32 R32, R20, -0x2daee0ad, RZ ;  /* 0xd2511f5314207825 */ /* 0x000fe200078e00ff */
[----:B------:R-:W3:Y:S02]  /*16d10*/  LDL.LU R27, [R1+0x44] ;  /* 0x00004400011b7983 */ /* 0x000ee40000300800 */
[C---:B------:R-:W-:Y:S01]  /*16d20*/  FSETP.NEU.FTZ.AND P1, PT, R2.reuse, -INF , PT ;  /* 0xff8000000200780b */ /* 0x040fe20003f3d000 */
[----:B------:R-:W-:Y:S01]  /*16d30*/  FMUL.FTZ R171, R2, UR4 ;  /* 0x0000000402ab7c20 */ /* 0x000fe20008410000 */
[----:B------:R-:W-:Y:S02]  /*16d40*/  LOP3.LUT R22, R22, UR13, R31, 0x96, !PT ;  /* 0x0000000d16167c12 */ /* 0x000fe4000f8e961f */
[----:B------:R-:W-:Y:S01]  /*16d50*/  LOP3.LUT R21, R192, UR7, R25, 0x96, !PT ;  /* 0x00000007c0157c12 */ /* 0x000fe2000f8e9619 */
[----:B------:R-:W-:Y:S01]  /*16d60*/  UIADD3 UR7, UPT, UPT, UR39, -0x56f99767, URZ ;  /* 0xa906689927077890 */ /* 0x000fe2000fffe0ff */
[----:B------:R-:W-:Y:S01]  /*16d70*/  FSEL R171, R171, RZ, P1 ;  /* 0x000000ffabab7208 */ /* 0x000fe20000800000 */
[----:B------:R-:W-:Y:S01]  /*16d80*/  IMAD.WIDE.U32 R22, R22, -0x2daee0ad, RZ ;  /* 0xd2511f5316167825 */ /* 0x000fe200078e00ff */
[----:B--2---:R-:W-:Y:S02]  /*16d90*/  FMNMX.FTZ R26, R0, R26, !PT ;  /* 0x0000001a001a7209 */ /* 0x004fe40007810000 */
[----:B------:R-:W-:Y:S01]  /*16da0*/  LOP3.LUT R20, R28, UR8, R33, 0x96, !PT ;  /* 0x000000081c147c12 */ /* 0x000fe2000f8e9621 */
[----:B------:R-:W-:Y:S01]  /*16db0*/  FFMA.FTZ R172, R14, UR4, -R171 ;  /* 0x000000040eac7c23 */ /* 0x000fe200080108ab */
[----:B------:R-:W-:Y:S01]  /*16dc0*/  LOP3.LUT R28, R32, UR7, R23, 0x96, !PT ;  /* 0x00000007201c7c12 */ /* 0x000fe2000f8e9617 */
[----:B------:R-:W2:Y:S01]  /*16dd0*/  LDL.LU R14, [R1+0x40] ;  /* 0x00004000010e7983 */ /* 0x000ea20000300800 */
[----:B------:R-:W-:Y:S04]  /*16de0*/  IMAD.WIDE.U32 R192, R21, -0x2daee0ad, RZ ;  /* 0xd2511f5315c07825 */ /* 0x000fe800078e00ff */
[----:B------:R-:W-:Y:S01]  /*16df0*/  FFMA.FTZ R165, R165, UR4, -R171 ;  /* 0x00000004a5a57c23 */ /* 0x000fe200080108ab */
[----:B------:R-:W1:Y:S01]  /*16e00*/  SHFL.BFLY PT, R0, R26, 0x1, 0x1f ;  /* 0x0c201f001a007f89 */ /* 0x000e6200000e0000 */
[----:B------:R-:W-:Y:S01]  /*16e10*/  IMAD.WIDE.U32 R32, R20, -0x326172a9, RZ ;  /* 0xcd9e8d5714207825 */ /* 0x000fe200078e00ff */
[----:B------:R-:W-:Y:S01]  /*16e20*/  LOP3.LUT R21, R182, UR15, R193, 0x96, !PT ;  /* 0x0000000fb6157c12 */ /* 0x000fe2000f8e96c1 */
[----:B------:R4:W-:Y:S02]  /*16e30*/  MUFU.EX2 R34, R165 ;  /* 0x000000a500227308 */ /* 0x0009e40000000800 */
[----:B------:R-:W-:Y:S01]  /*16e40*/  FFMA.FTZ R7, R7, UR4, -R171 ;  /* 0x0000000407077c23 */ /* 0x000fe200080108ab */
[----:B------:R-:W-:Y:S01]  /*16e50*/  IMAD.WIDE.U32 R24, R24, -0x2daee0ad, RZ ;  /* 0xd2511f5318187825 */ /* 0x000fe200078e00ff */
[----:B------:R-:W-:Y:S03]  /*16e60*/  LOP3.LUT R20, R30, UR12, R33, 0x96, !PT ;  /* 0x0000000c1e147c12 */ /* 0x000fe6000f8e9621 */
[----:B------:R-:W-:Y:S01]  /*16e70*/  FFMA.FTZ R183, R168, UR4, -R171 ;  /* 0x00000004a8b77c23 */ /* 0x000fe200080108ab */
[----:B------:R-:W-:Y:S01]  /*16e80*/  IMAD.WIDE.U32 R194, R21, -0x326172a9, RZ ;  /* 0xcd9e8d5715c27825 */ /* 0x000fe200078e00ff */
[----:B------:R-:W-:Y:S01]  /*16e90*/  LOP3.LUT R192, R192, UR14, R25, 0x96, !PT ;  /* 0x0000000ec0c07c12 */ /* 0x000fe2000f8e9619 */
[----:B------:R-:W-:Y:S01]  /*16ea0*/  UIADD3 UR14, UPT, UPT, UR38, -0x4ab325aa, URZ ;  /* 0xb54cda56260e7890 */ /* 0x000fe2000fffe0ff */
[----:B------:R-:W-:Y:S01]  /*16eb0*/  MUFU.EX2 R7, R7 ;  /* 0x0000000700077308 */ /* 0x000fe20000000800 */
[----:B------:R-:W-:Y:S01]  /*16ec0*/  IMAD.WIDE.U32 R28, R28, -0x326172a9, RZ ;  /* 0xcd9e8d571c1c7825 */ /* 0x000fe200078e00ff */
[----:B------:R-:W-:Y:S01]  /*16ed0*/  LOP3.LUT R21, R178, UR9, R195, 0x96, !PT ;  /* 0x00000009b2157c12 */ /* 0x000fe2000f8e96c3 */
[----:B------:R-:W-:Y:S02]  /*16ee0*/  UIADD3 UR9, UPT, UPT, UR39, 0x646e171e, URZ ;  /* 0x646e171e27097890 */ /* 0x000fe4000fffe0ff */
[----:B------:R-:W-:Y:S01]  /*16ef0*/  FFMA.FTZ R15, R15, UR4, -R171 ;  /* 0x000000040f0f7c23 */ /* 0x000fe200080108ab */
[----:B------:R-:W-:Y:S01]  /*16f00*/  IMAD.WIDE.U32 R192, R192, -0x326172a9, RZ ;  /* 0xcd9e8d57c0c07825 */ /* 0x000fe200078e00ff */
[----:B------:R-:W-:Y:S03]  /*16f10*/  LOP3.LUT R31, R32, UR14, R29, 0x96, !PT ;  /* 0x0000000e201f7c12 */ /* 0x000fe6000f8e961d */
[----:B------:R-:W-:Y:S01]  /*16f20*/  FFMA.FTZ R18, R18, UR4, -R171 ;  /* 0x0000000412127c23 */ /* 0x000fe200080108ab */
[----:B------:R-:W-:Y:S01]  /*16f30*/  IMAD.WIDE.U32 R180, R21, -0x2daee0ad, RZ ;  /* 0xd2511f5315b47825 */ /* 0x000fe200078e00ff */
[----:B------:R-:W-:Y:S01]  /*16f40*/  LOP3.LUT R194, R194, UR13, R193, 0x96, !PT ;  /* 0x0000000dc2c27c12 */ /* 0x000fe2000f8e96c1 */
[----:B------:R-:W-:Y:S01]  /*16f50*/  MUFU.EX2 R172, R172 ;  /* 0x000000ac00ac7308 */ /* 0x000fe20000000800 */
[----:B-1----:R-:W-:Y:S01]  /*16f60*/  FMNMX.FTZ R0, R26, R0, !PT ;  /* 0x000000001a007209 */ /* 0x002fe20007810000 */
[----:B------:R-:W-:Y:S01]  /*16f70*/  IMAD.WIDE.U32 R20, R20, -0x2daee0ad, RZ ;  /* 0xd2511f5314147825 */ /* 0x000fe200078e00ff */
[----:B------:R-:W-:Y:S02]  /*16f80*/  LOP3.LUT R182, R31, 0xffff, RZ, 0xc0, !PT ;  /* 0x0000ffff1fb67812 */ /* 0x000fe400078ec0ff */
[C---:B------:R-:W-:Y:S01]  /*16f90*/  FSETP.NEU.FTZ.AND P0, PT, R0.reuse, -INF , PT ;  /* 0xff8000000000780b */ /* 0x040fe20003f1d000 */
[----:B------:R-:W-:Y:S01]  /*16fa0*/  FMUL.FTZ R169, R0, UR4 ;  /* 0x0000000400a97c20 */ /* 0x000fe20008410000 */
[----:B------:R-:W-:Y:S01]  /*16fb0*/  LOP3.LUT R193, R22, UR9, R21, 0x96, !PT ;  /* 0x0000000916c17c12 */ /* 0x000fe2000f8e9615 */
[----:B------:R-:W-:Y:S01]  /*16fc0*/  IMAD.MOV.U32 R196, RZ, RZ, R20 ;  /* 0x000000ffffc47224 */ /* 0x000fe200078e0014 */
[----:B------:R-:W-:Y:S01]  /*16fd0*/  SHF.R.U32.HI R182, RZ, 0x8, R182 ;  /* 0x00000008ffb67819 */ /* 0x000fe200000116b6 */
[--C-:B------:R-:W-:Y:S01]  /*16fe0*/  FFMA.FTZ R202, R17, UR4, -R171.reuse ;  /* 0x0000000411ca7c23 */ /* 0x100fe200080108ab */
[----:B------:R-:W-:Y:S01]  /*16ff0*/  FSEL R169, R169, RZ, P0 ;  /* 0x000000ffa9a97208 */ /* 0x000fe20000000000 */
[--C-:B------:R-:W-:Y:S01]  /*17000*/  FFMA.FTZ R199, R199, UR4, -R171.reuse ;  /* 0x00000004c7c77c23 */ /* 0x100fe200080108ab */
[----:B------:R-:W-:Y:S01]  /*17010*/  LOP3.LUT R197, R193, 0xffff, RZ, 0xc0, !PT ;  /* 0x0000ffffc1c57812 */ /* 0x000fe200078ec0ff */
[----:B------:R-:W-:Y:S01]  /*17020*/  FFMA.FTZ R190, R190, UR4, -R171 ;  /* 0x00000004bebe7c23 */ /* 0x000fe200080108ab */
[----:B----4-:R-:W-:Y:S01]  /*17030*/  PRMT R165, R20, 0x7772, RZ ;  /* 0x0000777214a57816 */ /* 0x010fe200000000ff */
[--C-:B------:R-:W-:Y:S01]  /*17040*/  FFMA.FTZ R5, R5, UR4, -R169.reuse ;  /* 0x0000000405057c23 */ /* 0x100fe200080108a9 */
[--C-:B------:R-:W-:Y:S01]  /*17050*/  FFMA.FTZ R4, R4, UR4, -R169.reuse ;  /* 0x0000000404047c23 */ /* 0x100fe200080108a9 */
[----:B------:R-:W-:Y:S01]  /*17060*/  FFMA.FTZ R178, R6, UR4, -R169 ;  /* 0x0000000406b27c23 */ /* 0x000fe200080108a9 */
[----:B------:R-:W-:Y:S01]  /*17070*/  SHF.R.U32.HI R197, RZ, 0x8, R197 ;  /* 0x00000008ffc57819 */ /* 0x000fe200000116c5 */
[----:B------:R1:W-:Y:S01]  /*17080*/  MUFU.EX2 R33, R5 ;  /* 0x0000000500217308 */ /* 0x0003e20000000800 */
[----:B------:R-:W-:Y:S01]  /*17090*/  PRMT R184, R20, 0x7773, RZ ;  /* 0x0000777314b87816 */ /* 0x000fe200000000ff */
[----:B------:R-:W-:Y:S01]  /*170a0*/  FFMA.FTZ R170, R170, UR4, -R169 ;  /* 0x00000004aaaa7c23 */ /* 0x000fe200080108a9 */
[----:B------:R-:W-:Y:S01]  /*170b0*/  PRMT R166, R20, 0x7771, RZ ;  /* 0x0000777114a67816 */ /* 0x000fe200000000ff */
[--C-:B------:R-:W-:Y:S01]  /*170c0*/  FFMA.FTZ R189, R189, UR4, -R171.reuse ;  /* 0x00000004bdbd7c23 */ /* 0x100fe200080108ab */
[----:B------:R-:W-:Y:S01]  /*170d0*/  LOP3.LUT R21, R182, 0xffff, RZ, 0xc0, !PT ;  /* 0x0000ffffb6157812 */ /* 0x000fe200078ec0ff */
[--C-:B------:R-:W-:Y:S01]  /*170e0*/  FFMA.FTZ R185, R185, UR4, -R171.reuse ;  /* 0x00000004b9b97c23 */ /* 0x100fe200080108ab */
[----:B------:R-:W-:Y:S03]  /*170f0*/  LOP3.LUT R20, R197, 0xffff, RZ, 0xc0, !PT ;  /* 0x0000ffffc5147812 */ /* 0x000fe600078ec0ff */
[----:B------:R4:W-:Y:S01]  /*17100*/  MUFU.EX2 R35, R4 ;  /* 0x0000000400237308 */ /* 0x0009e20000000800 */
[--C-:B------:R-:W-:Y:S01]  /*17110*/  FFMA.FTZ R168, R19, UR4, -R171.reuse ;  /* 0x0000000413a87c23 */ /* 0x100fe200080108ab */
[--C-:B------:R-:W-:Y:S01]  /*17120*/  FFMA.FTZ R177, R177, UR4, -R171.reuse ;  /* 0x00000004b1b17c23 */ /* 0x100fe200080108ab */
[--C-:B------:R-:W-:Y:S01]  /*17130*/  FFMA.FTZ R176, R176, UR4, -R171.reuse ;  /* 0x00000004b0b07c23 */ /* 0x100fe200080108ab */
[----:B------:R-:W-:Y:S01]  /*17140*/  FFMA.FTZ R173, R173, UR4, -R171 ;  /* 0x00000004adad7c23 */ /* 0x000fe200080108ab */
[--C-:B------:R-:W-:Y:S01]  /*17150*/  FFMA.FTZ R10, R10, UR4, -R169.reuse ;  /* 0x000000040a0a7c23 */ /* 0x100fe200080108a9 */
[--C-:B------:R-:W-:Y:S01]  /*17160*/  FFMA.FTZ R11, R11, UR4, -R169.reuse ;  /* 0x000000040b0b7c23 */ /* 0x100fe200080108a9 */
[--C-:B------:R-:W-:Y:S01]  /*17170*/  FFMA.FTZ R30, R9, UR4, -R169.reuse ;  /* 0x00000004091e7c23 */ /* 0x100fe200080108a9 */
[--C-:B------:R-:W-:Y:S01]  /*17180*/  FFMA.FTZ R201, R13, UR4, -R169.reuse ;  /* 0x000000040dc97c23 */ /* 0x100fe200080108a9 */
[----:B-1----:R-:W-:Y:S01]  /*17190*/  FSEL R5, R2, RZ, P1 ;  /* 0x000000ff02057208 */ /* 0x002fe20000800000 */
[--C-:B------:R-:W-:Y:S01]  /*171a0*/  FFMA.FTZ R198, R198, UR4, -R169.reuse ;  /* 0x00000004c6c67c23 */ /* 0x100fe200080108a9 */
[--C-:B------:R-:W-:Y:S01]  /*171b0*/  FFMA.FTZ R187, R187, UR4, -R169.reuse ;  /* 0x00000004bbbb7c23 */ /* 0x100fe200080108a9 */
[--C-:B------:R-:W-:Y:S01]  /*171c0*/  FFMA.FTZ R186, R186, UR4, -R169.reuse ;  /* 0x00000004baba7c23 */ /* 0x100fe200080108a9 */
[----:B------:R-:W-:Y:S01]  /*171d0*/  FFMA.FTZ R167, R167, UR4, -R169 ;  /* 0x00000004a7a77c23 */ /* 0x000fe200080108a9 */
[----:B------:R-:W-:Y:S01]  /*171e0*/  FADD.FTZ R5, -R5, R3 ;  /* 0x0000000305057221 */ /* 0x000fe20000010100 */
[--C-:B------:R-:W-:Y:S01]  /*171f0*/  FFMA.FTZ R175, R175, UR4, -R169.reuse ;  /* 0x00000004afaf7c23 */ /* 0x100fe200080108a9 */
[----:B------:R-:W-:Y:S01]  /*17200*/  FFMA.FTZ R174, R174, UR4, -R169 ;  /* 0x00000004aeae7c23 */ /* 0x000fe200080108a9 */
[----:B----4-:R-:W-:Y:S01]  /*17210*/  FSEL R4, R0, RZ, P0 ;  /* 0x000000ff00047208 */ /* 0x010fe20000000000 */
[----:B------:R-:W-:Y:S01]  /*17220*/  FMUL.FTZ R5, R5, UR4 ;  /* 0x0000000405057c20 */ /* 0x000fe20008410000 */
[----:B------:R-:W-:Y:S01]  /*17230*/  LOP3.LUT R188, R24, UR8, R181, 0x96, !PT ;  /* 0x0000000818bc7c12 */ /* 0x000fe2000f8e96b5 */
[----:B------:R-:W-:Y:S01]  /*17240*/  FFMA.FTZ R171, R16, UR4, -R171 ;  /* 0x0000000410ab7c23 */ /* 0x000fe200080108ab */
[----:B------:R-:W-:Y:S02]  /*17250*/  IMAD.MOV.U32 R179, RZ, RZ, R28 ;  /* 0x000000ffffb37224 */ /* 0x000fe400078e001c */
[----:B------:R-:W-:Y:S01]  /*17260*/  FADD.FTZ R4, -R4, R164 ;  /* 0x000000a404047221 */ /* 0x000fe20000010100 */
[----:B------:R-:W1:Y:S01]  /*17270*/  MUFU.EX2 R6, R5 ;  /* 0x0000000500067308 */ /* 0x000e620000000800 */
[--C-:B------:R-:W-:Y:S01]  /*17280*/  FFMA.FTZ R164, R12, UR4, -R169.reuse ;  /* 0x000000040ca47c23 */ /* 0x100fe200080108a9 */
[----:B------:R-:W-:Y:S01]  /*17290*/  FFMA.FTZ R169, R8, UR4, -R169 ;  /* 0x0000000408a97c23 */ /* 0x000fe200080108a9 */
[----:B------:R-:W-:Y:S01]  /*172a0*/  FMUL.FTZ R3, R4, UR4 ;  /* 0x0000000404037c20 */ /* 0x000fe20008410000 */
[----:B------:R-:W-:Y:S02]  /*172b0*/  PRMT R207, R28, 0x7771, RZ ;  /* 0x000077711ccf7816 */ /* 0x000fe400000000ff */
[----:B------:R-:W-:Y:S02]  /*172c0*/  ISETP.LE.U32.AND P5, PT, R21, UR11, PT ;  /* 0x0000000b15007c0c */ /* 0x000fe4000bfa3070 */
[----:B------:R-:W-:Y:S02]  /*172d0*/  ISETP.LE.U32.AND P0, PT, R20, UR11, PT ;  /* 0x0000000b14007c0c */ /* 0x000fe4000bf03070 */
[----:B------:R-:W4:Y:S01]  /*172e0*/  MUFU.EX2 R3, R3 ;  /* 0x0000000300037308 */ /* 0x000f220000000800 */
[C---:B------:R-:W-:Y:S02]  /*172f0*/  PRMT R195, R28.reuse, 0x7772, RZ ;  /* 0x000077721cc37816 */ /* 0x040fe400000000ff */
[----:B------:R-:W-:Y:S02]  /*17300*/  PRMT R191, R28, 0x7773, RZ ;  /* 0x000077731cbf7816 */ /* 0x000fe400000000ff */
[----:B------:R-:W-:Y:S01]  /*17310*/  LOP3.LUT R196, R196, 0xff, RZ, 0xc0, !PT ;  /* 0x000000ffc4c47812 */ /* 0x000fe200078ec0ff */
[C---:B-1----:R-:W-:Y:S01]  /*17320*/  FMUL.FTZ R25, R6.reuse, R153 ;  /* 0x0000009906197220 */ /* 0x042fe20000410000 */
[----:B------:R-:W-:Y:S02]  /*17330*/  IMAD.MOV.U32 R153, RZ, RZ, R33 ;  /* 0x000000ffff997224 */ /* 0x000fe400078e0021 */
        /* <DEDUP_REMOVED lines=64> */
[----:B------:R1:W-:Y:S01]  /*17740*/  MUFU.EX2 R152, R10 ;  /* 0x0000000a00987308 */ /* 0x0003e20000000800 */
[----:B------:R-:W-:Y:S02]  /*17750*/  IMAD.MOV.U32 R156, RZ, RZ, R35 ;  /* 0x000000ffff9c7224 */ /* 0x000fe400078e0023 */
[C---:B----4-:R-:W-:Y:S01]  /*17760*/  FMUL.FTZ R26, R3.reuse, R154 ;  /* 0x0000009a031a7220 */ /* 0x050fe20000410000 */
[----:B------:R-:W-:Y:S02]  /*17770*/  IMAD.MOV.U32 R141, RZ, RZ, R31 ;  /* 0x000000ffff8d7224 */ /* 0x000fe400078e001f */
[C---:B------:R-:W-:Y:S01]  /*17780*/  FMUL.FTZ R31, R3.reuse, R159 ;  /* 0x0000009f031f7220 */ /* 0x040fe20000410000 */
[----:B------:R-:W-:Y:S02]  /*17790*/  IMAD.MOV.U32 R136, RZ, RZ, R11 ;  /* 0x000000ffff887224 */ /* 0x000fe400078e000b */
[C---:B------:R-:W-:Y:S01]  /*177a0*/  FMUL.FTZ R11, R3.reuse, R139 ;  /* 0x0000008b030b7220 */ /* 0x040fe20000410000 */
[----:B------:R-:W-:Y:S01]  /*177b0*/  IMAD.MOV.U32 R137, RZ, RZ, R30 ;  /* 0x000000ffff897224 */ /* 0x000fe200078e001e */
[----:B------:R-:W4:Y:S01]  /*177c0*/  MUFU.EX2 R183, R183 ;  /* 0x000000b700b77308 */ /* 0x000f220000000800 */
[----:B------:R-:W-:Y:S02]  /*177d0*/  IMAD.MOV.U32 R133, RZ, RZ, R18 ;  /* 0x000000ffff857224 */ /* 0x000fe400078e0012 */
[C---:B------:R-:W-:Y:S01]  /*177e0*/  FMUL.FTZ R18, R3.reuse, R146 ;  /* 0x0000009203127220 */ /* 0x040fe20000410000 */
[----:B------:R-:W-:Y:S01]  /*177f0*/  F2FP.BF16.F32.PACK_AB R146, R156, R153 ;  /* 0x000000999c92723e */ /* 0x000fe200000010ff */
[----:B------:R-:W-:Y:S02]  /*17800*/  IMAD.MOV.U32 R159, RZ, RZ, R137 ;  /* 0x000000ffff9f7224 */ /* 0x000fe400078e0089 */
[C---:B------:R-:W-:Y:S01]  /*17810*/  FMUL.FTZ R19, R3.reuse, R147 ;  /* 0x0000009303137220 */ /* 0x040fe20000410000 */
[----:B------:R-:W-:Y:S02]  /*17820*/  IMAD.MOV.U32 R154, RZ, RZ, R136 ;  /* 0x000000ffff9a7224 */ /* 0x000fe400078e0088 */
[C---:B------:R-:W-:Y:S01]  /*17830*/  FMUL.FTZ R22, R3.reuse, R150 ;  /* 0x0000009603167220 */ /* 0x040fe20000410000 */
[----:B------:R-:W-:Y:S02]  /*17840*/  IMAD.MOV.U32 R140, RZ, RZ, R15 ;  /* 0x000000ffff8c7224 */ /* 0x000fe400078e000f */
[C---:B-1----:R-:W-:Y:S01]  /*17850*/  FMUL.FTZ R10, R3.reuse, R138 ;  /* 0x0000008a030a7220 */ /* 0x042fe20000410000 */
[C---:B------:R-:W-:Y:S01]  /*17860*/  FMUL.FTZ R15, R3.reuse, R143 ;  /* 0x0000008f030f7220 */ /* 0x040fe20000410000 */
[----:B------:R-:W1:Y:S01]  /*17870*/  LDSM.16.MT88.4 R136, [R204+0x18000] ;  /* 0x01800000cc88783b */ /* 0x000e620000004200 */
        /* <DEDUP_REMOVED lines=52> */
[----:B------:R-:W1:Y:S01]  /*17bc0*/  MUFU.EX2 R178, R178 ;  /* 0x000000b200b27308 */ /* 0x000e620000000800 */
[----:B------:R-:W-:Y:S01]  /*17bd0*/  PRMT R151, R141, 0x7632, R151 ;  /* 0x000076328d977816 */ /* 0x000fe20000000097 */
[----:B------:R-:W-:Y:S01]  /*17be0*/  IMAD.MOV.U32 R158, RZ, RZ, R140 ;  /* 0x000000ffff9e7224 */ /* 0x000fe200078e008c */
[----:B------:R-:W-:Y:S01]  /*17bf0*/  LOP3.LUT R140, R179, 0xff, RZ, 0xc0, !PT ;  /* 0x000000ffb38c7812 */ /* 0x000fe200078ec0ff */
[----:B------:R-:W-:Y:S01]  /*17c00*/  @!P5 HFMA2.BF16_V2 R239, -RZ.H0_H0, RZ.H0_H0, -R147.H0_H0 ;  /* 0x200000ffffefd231 */ /* 0x000fe20000340993 */
[----:B------:R-:W-:Y:S02]  /*17c10*/  LOP3.LUT R151, R151, 0xff, RZ, 0xc0, !PT ;  /* 0x000000ff97977812 */ /* 0x000fe400078ec0ff */
[----:B------:R-:W-:Y:S03]  /*17c20*/  PRMT R145, R146, 0x7632, R145 ;  /* 0x0000763292917816 */ /* 0x000fe60000000091 */
[----:B------:R-:W-:Y:S01]  /*17c30*/  MUFU.EX2 R154, R154 ;  /* 0x0000009a009a7308 */ /* 0x000fe20000000800 */
[----:B----4-:R-:W-:Y:S02]  /*17c40*/  F2FP.BF16.F32.PACK_AB R144, R183, R172 ;  /* 0x000000acb790723e */ /* 0x010fe400000010ff */
[----:B------:R-:W-:Y:S02]  /*17c50*/  ISETP.LE.U32.AND P4, PT, R151, UR11, PT ;  /* 0x0000000b97007c0c */ /* 0x000fe4000bf83070 */
[----:B------:R-:W-:Y:S02]  /*17c60*/  PRMT R157, R144, 0x7632, R157 ;  /* 0x00007632909d7816 */ /* 0x000fe4000000009d */
[----:B------:R-:W-:Y:S03]  /*17c70*/  PRMT R161, R193, 0x7632, R161 ;  /* 0x00007632c1a17816 */ /* 0x000fe600000000a1 */
[----:B------:R-:W-:Y:S01]  /*17c80*/  MUFU.EX2 R163, R202 ;  /* 0x000000ca00a37308 */ /* 0x000fe20000000800 */
[----:B-1----:R-:W-:Y:S02]  /*17c90*/  F2FP.BF16.F32.PACK_AB R150, R152, R178 ;  /* 0x000000b29896723e */ /* 0x002fe400000010ff */
[----:B------:R-:W-:Y:S02]  /*17ca0*/  LOP3.LUT R161, R161, 0xff, RZ, 0xc0, !PT ;  /* 0x000000ffa1a17812 */ /* 0x000fe400078ec0ff */
[----:B------:R-:W-:Y:S01]  /*17cb0*/  PRMT R148, R150, 0x7632, R148 ;  /* 0x0000763296947816 */ /* 0x000fe20000000094 */
[----:B------:R-:W-:Y:S04]  /*17cc0*/  @!P4 HFMA2.BF16_V2 R238, -RZ.H0_H0, RZ.H0_H0, -R146.H0_H0 ;  /* 0x200000ffffeec231 */ /* 0x000fe80000340992 */
[----:B------:R-:W-:Y:S10]  /*17cd0*/  MUFU.EX2 R199, R199 ;  /* 0x000000c700c77308 */ /* 0x000ff40000000800 */
[----:B------:R-:W-:Y:S10]  /*17ce0*/  MUFU.EX2 R198, R198 ;  /* 0x000000c600c67308 */ /* 0x000ff40000000800 */
[----:B------:R-:W-:Y:S01]  /*17cf0*/  MUFU.EX2 R176, R176 ;  /* 0x000000b000b07308 */ /* 0x000fe20000000800 */
[----:B---3--:R-:W-:Y:S01]  /*17d00*/  FFMA.FTZ R27, R6, R27, R7 ;  /* 0x0000001b061b7223 */ /* 0x008fe20000010007 */
[C---:B------:R-:W-:Y:S01]  /*17d10*/  FMUL.FTZ R6, R3.reuse, R134 ;  /* 0x0000008603067220 */ /* 0x040fe20000410000 */
[----:B------:R-:W-:Y:S02]  /*17d20*/  IMAD.MOV.U32 R134, RZ, RZ, R34 ;  /* 0x000000ffff867224 */ /* 0x000fe400078e0022 */
[C---:B------:R-:W-:Y:S01]  /*17d30*/  FMUL.FTZ R34, R3.reuse, R162 ;  /* 0x000000a203227220 */ /* 0x040fe20000410000 */
[C---:B------:R-:W-:Y:S01]  /*17d40*/  FMUL.FTZ R7, R3.reuse, R135 ;  /* 0x0000008703077220 */ /* 0x040fe20000410000 */
[----:B------:R-:W3:Y:S01]  /*17d50*/  LDL R162, [R1+0xc] ;  /* 0x00000c0001a27983 */ /* 0x000ee20000100800 */
[----:B------:R-:W-:Y:S02]  /*17d60*/  IMAD.MOV.U32 R135, RZ, RZ, R27 ;  /* 0x000000ffff877224 */ /* 0x000fe400078e001b */
[C---:B------:R-:W-:Y:S01]  /*17d70*/  FMUL.FTZ R27, R3.reuse, R155 ;  /* 0x0000009b031b7220 */ /* 0x040fe20000410000 */
[----:B--2---:R-:W-:Y:S01]  /*17d80*/  FFMA.FTZ R132, R3, R14, R153 ;  /* 0x0000000e03847223 */ /* 0x004fe20000010099 */
[----:B------:R-:W-:Y:S01]  /*17d90*/  LOP3.LUT R153, R141, 0xff, RZ, 0xc0, !PT ;  /* 0x000000ff8d997812 */ /* 0x000fe200078ec0ff */
[----:B------:R-:W-:Y:S01]  /*17da0*/  FMUL.FTZ R14, R3, R142 ;  /* 0x0000008e030e7220 */ /* 0x000fe20000410000 */
[----:B------:R-:W-:Y:S01]  /*17db0*/  SHF.R.U32.HI R141, RZ, 0x18, R141 ;  /* 0x00000018ff8d7819 */ /* 0x000fe2000001168d */
[----:B------:R-:W-:Y:S01]  /*17dc0*/  FADD.FTZ R143, R156, R132 ;  /* 0x000000849c8f7221 */ /* 0x000fe20000010000 */
[----:B------:R-:W-:Y:S01]  /*17dd0*/  PRMT R3, R153, 0x5410, R182 ;  /* 0x0000541099037816 */ /* 0x000fe200000000b6 */
[----:B------:R-:W-:Y:S01]  /*17de0*/  FADD.FTZ R142, R134, R135 ;  /* 0x00000087868e7221 */ /* 0x000fe20000010000 */
[----:B------:R-:W-:Y:S01]  /*17df0*/  PRMT R132, R149, 0x5410, R147 ;  /* 0x0000541095847816 */ /* 0x000fe20000000093 */
[----:B------:R-:W-:Y:S01]  /*17e00*/  IMAD.MOV.U32 R156, RZ, RZ, R133 ;  /* 0x000000ffff9c7224 */ /* 0x000fe200078e0085 */
[----:B------:R-:W-:Y:S01]  /*17e10*/  PRMT R134, R195, 0x5410, R191 ;  /* 0x00005410c3867816 */ /* 0x000fe200000000bf */
[----:B------:R-:W-:Y:S01]  /*17e20*/  FADD.FTZ R142, R172, R142 ;  /* 0x0000008eac8e7221 */ /* 0x000fe20000010000 */
[--C-:B------:R-:W-:Y:S01]  /*17e30*/  HSET2.LE.AND R3, R3, R246.reuse, PT ;  /* 0x000000f603037233 */ /* 0x100fe20003803000 */
[----:B------:R-:W-:Y:S01]  /*17e40*/  VIADD R172, R204, 0x18040 ;  /* 0x00018040ccac7836 */ /* 0x000fe20000000000 */
[----:B------:R-:W-:Y:S01]  /*17e50*/  PRMT R135, R140, 0x5410, R207 ;  /* 0x000054108c877816 */ /* 0x000fe200000000cf */
[----:B------:R-:W-:Y:S01]  /*17e60*/  MUFU.EX2 R156, R156 ;  /* 0x0000009c009c7308 */ /* 0x000fe20000000800 */
[----:B------:R-:W-:Y:S02]  /*17e70*/  PRMT R133, R146, 0x5410, R145 ;  /* 0x0000541092857816 */ /* 0x000fe40000000091 */
[----:B------:R-:W-:Y:S02]  /*17e80*/  LOP3.LUT R132, R132, R3, RZ, 0xc0, !PT ;  /* 0x0000000384847212 */ /* 0x000fe400078ec0ff */
[----:B------:R-:W-:Y:S01]  /*17e90*/  PRMT R3, R151, 0x5410, R141 ;  /* 0x0000541097037816 */ /* 0x000fe2000000008d */
[----:B------:R-:W-:Y:S01]  /*17ea0*/  FADD.FTZ R151, R178, R143 ;  /* 0x0000008fb2977221 */ /* 0x000fe20000010000 */
[----:B------:R-:W-:Y:S02]  /*17eb0*/  LOP3.LUT R134, R134, 0xff00ff, RZ, 0xc0, !PT ;  /* 0x00ff00ff86867812 */ /* 0x000fe400078ec0ff */
[--C-:B------:R-:W-:Y:S01]  /*17ec0*/  HSET2.LE.AND R135, R135, R246.reuse, PT ;  /* 0x000000f687877233 */ /* 0x100fe20003803000 */
[----:B------:R-:W-:Y:S01]  /*17ed0*/  FADD.FTZ R152, R152, R151 ;  /* 0x0000009798987221 */ /* 0x000fe20000010000 */
[--C-:B------:R-:W-:Y:S02]  /*17ee0*/  HSET2.LE.AND R3, R3, R246.reuse, PT ;  /* 0x000000f603037233 */ /* 0x100fe40003803000 */
[----:B------:R-:W-:Y:S02]  /*17ef0*/  ISETP.LE.U32.AND P6, PT, R153, UR11, PT ;  /* 0x0000000b99007c0c */ /* 0x000fe4000bfc3070 */
[----:B------:R-:W-:Y:S02]  /*17f00*/  @!P5 PRMT R147, R239, 0x5410, RZ ;  /* 0x00005410ef93d816 */ /* 0x000fe400000000ff */
[----:B------:R-:W-:Y:S02]  /*17f10*/  LOP3.LUT R133, R133, R3, RZ, 0xc0, !PT ;  /* 0x0000000385857212 */ /* 0x000fe400078ec0ff */
[----:B------:R-:W-:Y:S02]  /*17f20*/  HSET2.LE.AND R3, R134, R246, PT ;  /* 0x000000f686037233 */ /* 0x000fe40003803000 */
[----:B------:R-:W-:Y:S02]  /*17f30*/  PRMT R134, R144, 0x5410, R157 ;  /* 0x0000541090867816 */ /* 0x000fe4000000009d */
[----:B------:R-:W-:Y:S02]  /*17f40*/  @!P4 PRMT R146, R238, 0x5410, RZ ;  /* 0x00005410ee92c816 */ /* 0x000fe400000000ff */
[----:B------:R-:W-:Y:S01]  /*17f50*/  LOP3.LUT R134, R134, R135, RZ, 0xc0, !PT ;  /* 0x0000008786867212 */ /* 0x000fe200078ec0ff */
[----:B------:R-:W-:Y:S01]  /*17f60*/  @!P6 HFMA2.BF16_V2 R240, -RZ.H0_H0, RZ.H0_H0, -R149.H0_H0 ;  /* 0x200000fffff0e231 */ /* 0x000fe20000340995 */
[----:B------:R-:W-:Y:S02]  /*17f70*/  PRMT R135, R150, 0x5410, R148 ;  /* 0x0000541096877816 */ /* 0x000fe40000000094 */
[----:B------:R-:W-:Y:S02]  /*17f80*/  ISETP.LE.U32.AND P5, PT, R141, UR11, PT ;  /* 0x0000000b8d007c0c */ /* 0x000fe4000bfa3070 */
[----:B------:R-:W-:Y:S02]  /*17f90*/  LOP3.LUT R135, R135, R3, RZ, 0xc0, !PT ;  /* 0x0000000387877212 */ /* 0x000fe400078ec0ff */
[----:B------:R-:W-:Y:S02]  /*17fa0*/  ISETP.LE.U32.AND P4, PT, R140, UR11, PT ;  /* 0x0000000b8c007c0c */ /* 0x000fe4000bf83070 */
[----:B------:R-:W-:Y:S02]  /*17fb0*/  @!P6 PRMT R149, R240, 0x5410, RZ ;  /* 0x00005410f095e816 */ /* 0x000fe400000000ff */
[----:B------:R-:W-:Y:S01]  /*17fc0*/  ISETP.GT.U32.AND P6, PT, R195, UR11, PT ;  /* 0x0000000bc3007c0c */ /* 0x000fe2000bfc4070 */
[C---:B------:R-:W-:Y:S05]  /*17fd0*/  HMMA.16816.F32.BF16 R4, R132.reuse, R136, R4 ;  /* 0x000000888404723c */ /* 0x040fea0000041804 */
[----:B------:R-:W-:Y:S04]  /*17fe0*/  IMAD.WIDE.U32 R194, R194, -0x2daee0ad, RZ ;  /* 0xd2511f53c2c27825 */ /* 0x000fe800078e00ff */
[----:B------:R-:W-:Y:S01]  /*17ff0*/  @!P5 HFMA2.BF16_V2 R237, -RZ.H0_H0, RZ.H0_H0, -R145.H0_H0 ;  /* 0x200000ffffedd231 */ /* 0x000fe20000340991 */
[C---:B------:R-:W-:Y:S01]  /*18000*/  HMMA.16816.F32.BF16 R8, R132.reuse, R138, R8 ;  /* 0x0000008a8408723c */ /* 0x040fe20000041808 */
[----:B------:R-:W1:Y:S03]  /*18010*/  LDSM.16.MT88.4 R136, [R203+0x18000] ;  /* 0x01800000cb88783b */ /* 0x000e660000004200 */
[----:B------:R-:W-:Y:S01]  /*18020*/  @!P5 PRMT R145, R237, 0x5410, RZ ;  /* 0x00005410ed91d816 */ /* 0x000fe200000000ff */
[----:B------:R-:W-:Y:S01]  /*18030*/  @!P4 HFMA2.BF16_V2 R236, -RZ.H0_H0, RZ.H0_H0, -R144.H0_H0 ;  /* 0x200000ffffecc231 */ /* 0x000fe20000340990 */
[----:B------:R-:W-:Y:S01]  /*18040*/  ISETP.LE.U32.AND P5, PT, R161, UR11, PT ;  /* 0x0000000ba1007c0c */ /* 0x000fe2000bfa3070 */
[----:B------:R-:W-:Y:S03]  /*18050*/  @P6 HFMA2.BF16_V2 R234, -RZ.H0_H0, RZ.H0_H0, -R150.H0_H0 ;  /* 0x200000ffffea6231 */ /* 0x000fe60000340996 */
[----:B------:R-:W-:Y:S02]  /*18060*/  @!P4 PRMT R144, R236, 0x5410, RZ ;  /* 0x00005410ec90c816 */ /* 0x000fe400000000ff */
[----:B------:R-:W-:Y:S02]  /*18070*/  @P6 PRMT R150, R234, 0x5410, RZ ;  /* 0x00005410ea966816 */ /* 0x000fe400000000ff */
[----:B------:R-:W-:Y:S01]  /*18080*/  ISETP.GT.U32.AND P4, PT, R166, UR11, PT ;  /* 0x0000000ba6007c0c */ /* 0x000fe2000bf84070 */
[C---:B-1----:R-:W-:Y:S08]  /*18090*/  HMMA.16816.F32.BF16 R12, R132.reuse, R136, R12 ;  /* 0x00000088840c723c */ /* 0x042ff0000004180c */
[C---:B------:R-:W-:Y:S03]  /*180a0*/  HMMA.16816.F32.BF16 R16, R132.reuse, R138, R16 ;  /* 0x0000008a8410723c */ /* 0x040fe60000041810 */
[----:B---3--:R-:W-:Y:S02]  /*180b0*/  @P2 VIADD R172, R162, 0xffffffc0 ;  /* 0xffffffc0a2ac2836 */ /* 0x008fe40000000000 */
[----:B------:R-:W-:Y:S02]  /*180c0*/  IMAD.MOV.U32 R162, RZ, RZ, R159 ;  /* 0x000000ffffa27224 */ /* 0x000fe400078e009f */
[----:B------:R-:W-:Y:S01]  /*180d0*/  IMAD.IADD R3, R200, 0x1, R172 ;  /* 0x00000001c8037824 */ /* 0x000fe200078e02ac */
[----:B------:R-:W1:Y:S01]  /*180e0*/  LDSM.16.MT88.4 R136, [R172] ;  /* 0x00000000ac88783b */ /* 0x000e620000004200 */
[----:B------:R-:W-:Y:S06]  /*180f0*/  IMAD.MOV.U32 R159, RZ, RZ, R158 ;  /* 0x000000ffff9f7224 */ /* 0x000fec00078e009e */
[----:B------:R-:W2:Y:S01]  /*18100*/  MUFU.EX2 R159, R159 ;  /* 0x0000009f009f7308 */ /* 0x000ea20000000800 */
[----:B------:R-:W3:Y:S04]  /*18110*/  LDL.LU R158, [R1+0x38] ;  /* 0x00003800019e7983 */ /* 0x000ee80000300800 */
[----:B------:R-:W4:Y:S01]  /*18120*/  LDL.LU R153, [R1+0x3c] ;  /* 0x00003c0001997983 */ /* 0x000f220000300800 */
[----:B--2---:R-:W-:Y:S04]  /*18130*/  F2FP.BF16.F32.PACK_AB R155, R156, R159 ;  /* 0x0000009f9c9b723e */ /* 0x004fe800000010ff */
[----:B------:R-:W-:Y:S05]  /*18140*/  PRMT R151, R155, 0x7632, R151 ;  /* 0x000076329b977816 */ /* 0x000fea0000000097 */
[----:B------:R-:W-:Y:S01]  /*18150*/  @!P0 HFMA2.BF16_V2 R223, -RZ.H0_H0, RZ.H0_H0, -R151.H0_H0 ;  /* 0x200000ffffdf8231 */ /* 0x000fe20000340997 */
        /* <DEDUP_REMOVED lines=18> */
[----:B---3--:R-:W-:Y:S01]  /*18280*/  IMAD.MOV.U32 R179, RZ, RZ, R158 ;  /* 0x000000ffffb37224 */ /* 0x008fe200078e009e */
[----:B------:R-:W-:Y:S05]  /*18290*/  LOP3.LUT R158, R180, UR7, R195, 0x96, !PT ;  /* 0x00000007b49e7c12 */ /* 0x000fea000f8e96c3 */
[----:B------:R2:W5:Y:S01]  /*182a0*/  LDL.LU.64 R180, [R1+0x48] ;  /* 0x0000480001b47983 */ /* 0x0005620000300a00 */
[----:B----4-:R-:W-:Y:S02]  /*182b0*/  IMAD.MOV.U32 R178, RZ, RZ, R153 ;  /* 0x000000ffffb27224 */ /* 0x010fe400078e0099 */
[----:B------:R-:W-:Y:S01]  /*182c0*/  FADD.FTZ R153, R183, R142 ;  /* 0x0000008eb7997221 */ /* 0x000fe20000010000 */
[----:B------:R-:W3:Y:S02]  /*182d0*/  MUFU.EX2 R195, R162 ;  /* 0x000000a200c37308 */ /* 0x000ee40000000800 */
[----:B------:R-:W-:Y:S01]  /*182e0*/  LDSM.16.MT88.4 R140, [R203+0x1e000] ;  /* 0x01e00000cb8c783b */ /* 0x000fe20000004200 */
[----:B------:R-:W-:Y:S01]  /*182f0*/  LEA R182, P1, R247, R178, 0x1 ;  /* 0x000000b2f7b67211 */ /* 0x000fe200078208ff */
[----:B------:R-:W-:Y:S03]  /*18300*/  FADD.FTZ R159, R159, R153 ;  /* 0x000000999f9f7221 */ /* 0x000fe60000010000 */
[----:B------:R-:W-:Y:S03]  /*18310*/  LEA.HI.X.SX32 R183, R247, R179, 0x1, P1 ;  /* 0x000000b3f7b77211 */ /* 0x000fe600008f0eff */
[----:B------:R4:W2:Y:S01]  /*18320*/  MUFU.EX2 R162, R201 ;  /* 0x000000c900a27308 */ /* 0x0008a20000000800 */
[----:B------:R-:W-:Y:S01]  /*18330*/  ISETP.GT.U32.AND P1, PT, R207, UR11, PT ;  /* 0x0000000bcf007c0c */ /* 0x000fe2000bf24070 */
[----:B------:R3:W-:Y:S04]  /*18340*/  STG.E.U16 desc[UR32][R178.64+0x2], R147 ;  /* 0x00000293b2007986 */ /* 0x0007e8000c101520 */
[----:B------:R2:W-:Y:S04]  /*18350*/  STG.E.U16 desc[UR32][R178.64], R149 ;  /* 0x00000095b2007986 */ /* 0x0005e8000c101520 */
[----:B------:R-:W-:Y:S01]  /*18360*/  STG.E.U16 desc[UR32][R182.64], R146 ;  /* 0x00000092b6007986 */ /* 0x000fe2000c101520 */
[C---:B-1----:R-:W-:Y:S03]  /*18370*/  HMMA.16816.F32.BF16 R68, R132.reuse, R136, R68 ;  /* 0x000000888444723c */ /* 0x042fe60000041844 */
[----:B------:R-:W-:Y:S01]  /*18380*/  STG.E.U16 desc[UR32][R182.64+0x2], R145 ;  /* 0x00000291b6007986 */ /* 0x000fe2000c101520 */
[----:B------:R-:W-:Y:S02]  /*18390*/  @P1 HFMA2.BF16_V2 R235, -RZ.H0_H0, RZ.H0_H0, -R157.H0_H0 ;  /* 0x200000ffffeb1231 */ /* 0x000fe4000034099d */
[----:B----4-:R-:W-:Y:S01]  /*183a0*/  FADD.FTZ R201, R156, R159 ;  /* 0x0000009f9cc97221 */ /* 0x010fe20000010000 */
[----:B------:R-:W-:Y:S01]  /*183b0*/  STG.E.U16 desc[UR32][R178.64+0x10], R144 ;  /* 0x00001090b2007986 */ /* 0x000fe2000c101520 */
[C---:B------:R-:W-:Y:S03]  /*183c0*/  HMMA.16816.F32.BF16 R72, R132.reuse, R138, R72 ;  /* 0x0000008a8448723c */ /* 0x040fe60000041848 */
[----:B------:R-:W1:Y:S01]  /*183d0*/  LDSM.16.MT88.4 R136, [R203+0x1c000] ;  /* 0x01c00000cb88783b */ /* 0x000e620000004200 */
[----:B------:R-:W-:Y:S02]  /*183e0*/  @P1 PRMT R157, R235, 0x5410, RZ ;  /* 0x00005410eb9d1816 */ /* 0x000fe400000000ff */
[----:B------:R-:W-:Y:S02]  /*183f0*/  LOP3.LUT R159, R193, 0xff, RZ, 0xc0, !PT ;  /* 0x000000ffc19f7812 */ /* 0x000fe400078ec0ff */
[----:B------:R-:W-:Y:S01]  /*18400*/  SHF.R.U32.HI R193, RZ, 0x18, R193 ;  /* 0x00000018ffc17819 */ /* 0x000fe200000116c1 */
[--C-:B---3--:R-:W-:Y:S02]  /*18410*/  FADD.FTZ R147, R154, R152.reuse ;  /* 0x000000989a937221 */ /* 0x108fe40000010000 */
[----:B------:R3:W-:Y:S01]  /*18420*/  STG.E.U16 desc[UR32][R178.64+0x12], R157 ;  /* 0x0000129db2007986 */ /* 0x0007e2000c101520 */
[C---:B------:R-:W-:Y:S01]  /*18430*/  F2FP.BF16.F32.PACK_AB R154, R195.reuse, R154 ;  /* 0x0000009ac39a723e */ /* 0x040fe200000010ff */
[----:B------:R-:W-:Y:S02]  /*18440*/  FADD.FTZ R195, R195, R147 ;  /* 0x00000093c3c37221 */ /* 0x000fe40000010000 */
[----:B------:R4:W-:Y:S01]  /*18450*/  STG.E.U16 desc[UR32][R182.64+0x10], R150 ;  /* 0x00001096b6007986 */ /* 0x0009e2000c101520 */
[----:B------:R-:W-:Y:S01]  /*18460*/  PRMT R153, R154, 0x7632, R153 ;  /* 0x000076329a997816 */ /* 0x000fe20000000099 */
[----:B------:R-:W-:Y:S01]  /*18470*/  @!P5 HFMA2.BF16_V2 R216, -RZ.H0_H0, RZ.H0_H0, -R154.H0_H0 ;  /* 0x200000ffffd8d231 */ /* 0x000fe2000034099a */
[----:B--2---:R-:W-:Y:S01]  /*18480*/  F2FP.BF16.F32.PACK_AB R149, R199, R163 ;  /* 0x000000a3c795723e */ /* 0x004fe200000010ff */
[----:B------:R-:W-:Y:S01]  /*18490*/  LDSM.16.MT88.4 R144, [R204+0x18800] ;  /* 0x01880000cc90783b */ /* 0x000fe20000004200 */
[----:B------:R-:W-:Y:S01]  /*184a0*/  F2FP.BF16.F32.PACK_AB R156, R198, R162 ;  /* 0x000000a2c69c723e */ /* 0x000fe200000010ff */
[----:B------:R-:W-:Y:S01]  /*184b0*/  FADD.FTZ R162, R162, R195 ;  /* 0x000000c3a2a27221 */ /* 0x000fe20000010000 */
[----:B------:R-:W-:Y:S02]  /*184c0*/  PRMT R152, R149, 0x7632, R152 ;  /* 0x0000763295987816 */ /* 0x000fe40000000098 */
[----:B------:R-:W-:Y:S01]  /*184d0*/  PRMT R160, R156, 0x7632, R160 ;  /* 0x000076329ca07816 */ /* 0x000fe200000000a0 */
[----:B------:R-:W-:Y:S01]  /*184e0*/  FADD.FTZ R162, R198, R162 ;  /* 0x000000a2c6a27221 */ /* 0x000fe20000010000 */
[----:B------:R-:W-:Y:S01]  /*184f0*/  ISETP.GT.U32.AND P1, PT, R191, UR11, PT ;  /* 0x0000000bbf007c0c */ /* 0x000fe2000bf24070 */
[----:B------:R-:W-:Y:S01]  /*18500*/  @P4 HFMA2.BF16_V2 R231, -RZ.H0_H0, RZ.H0_H0, -R152.H0_H0 ;  /* 0x200000ffffe74231 */ /* 0x000fe20000340998 */
[----:B------:R-:W-:Y:S01]  /*18510*/  ISETP.LE.U32.AND P6, PT, R159, UR11, PT ;  /* 0x0000000b9f007c0c */ /* 0x000fe2000bfc3070 */
[----:B------:R-:W2:Y:S01]  /*18520*/  S2R R207, SR_TID.X ;  /* 0x0000000000cf7919 */ /* 0x000ea20000002100 */
[----:B---3--:R-:W-:Y:S09]  /*18530*/  FADD.FTZ R157, R163, R201 ;  /* 0x000000c9a39d7221 */ /* 0x008ff20000010000 */
[----:B------:R-:W-:Y:S01]  /*18540*/  @P1 HFMA2.BF16_V2 R214, -RZ.H0_H0, RZ.H0_H0, -R148.H0_H0 ;  /* 0x200000ffffd61231 */ /* 0x000fe20000340994 */
[----:B------:R3:W2:Y:S01]  /*18550*/  MUFU.EX2 R163, R190 ;  /* 0x000000be00a37308 */ /* 0x0006a20000000800 */
[----:B------:R-:W-:Y:S02]  /*18560*/  @!P6 HFMA2.BF16_V2 R217, -RZ.H0_H0, RZ.H0_H0, -R155.H0_H0 ;  /* 0x200000ffffd9e231 */ /* 0x000fe4000034099b */
[----:B------:R-:W-:Y:S01]  /*18570*/  FADD.FTZ R157, R199, R157 ;  /* 0x0000009dc79d7221 */ /* 0x000fe20000010000 */
[C---:B-1----:R-:W-:Y:S03]  /*18580*/  HMMA.16816.F32.BF16 R76, R132.reuse, R136, R76 ;  /* 0x00000088844c723c */ /* 0x042fe6000004184c */
[----:B------:R-:W-:Y:S03]  /*18590*/  @P1 PRMT R148, R214, 0x5410, RZ ;  /* 0x00005410d6941816 */ /* 0x000fe600000000ff */
[----:B----4-:R-:W-:Y:S02]  /*185a0*/  MUFU.EX2 R150, R189 ;  /* 0x000000bd00967308 */ /* 0x010fe40000000800 */
[C---:B------:R-:W-:Y:S01]  /*185b0*/  HMMA.16816.F32.BF16 R80, R132.reuse, R138, R80 ;  /* 0x0000008a8450723c */ /* 0x040fe20000041850 */
[----:B------:R-:W1:Y:S07]  /*185c0*/  LDSM.16.MT88.4 R136, [R172+0x4000] ;  /* 0x00400000ac88783b */ /* 0x000e6e0000004200 */
[----:B------:R4:W4:Y:S01]  /*185d0*/  MUFU.EX2 R201, R187 ;  /* 0x000000bb00c97308 */ /* 0x0009220000000800 */
[----:B---3--:R-:W-:Y:S04]  /*185e0*/  IMAD.WIDE.U32 R190, R158, -0x326172a9, RZ ;  /* 0xcd9e8d579ebe7825 */ /* 0x008fe800078e00ff */
[----:B--2---:R-:W-:Y:S01]  /*185f0*/  FADD.FTZ R157, R163, R157 ;  /* 0x0000009da39d7221 */ /* 0x004fe20000010000 */
[----:B------:R-:W-:Y:S01]  /*18600*/  STG.E.U16 desc[UR32][R182.64+0x12], R148 ;  /* 0x00001294b6007986 */ /* 0x000fe2000c101520 */
[----:B------:R-:W-:Y:S02]  /*18610*/  IMAD.MOV.U32 R195, RZ, RZ, R190 ;  /* 0x000000ffffc37224 */ /* 0x000fe400078e00be */
[----:B------:R-:W-:Y:S01]  /*18620*/  IMAD.SHL.U32 R202, R207, 0x40, RZ ;  /* 0x00000040cfca7824 */ /* 0x000fe200078e00ff */
[----:B------:R-:W-:Y:S02]  /*18630*/  MUFU.EX2 R189, R164 ;  /* 0x000000a400bd7308 */ /* 0x000fe40000000800 */
[----:B------:R-:W-:Y:S02]  /*18640*/  LOP3.LUT R195, R195, 0xff, RZ, 0xc0, !PT ;  /* 0x000000ffc3c37812 */ /* 0x000fe400078ec0ff */
[----:B----4-:R-:W-:Y:S01]  /*18650*/  PRMT R187, R190, 0x7772, RZ ;  /* 0x00007772bebb7816 */ /* 0x010fe200000000ff */
        /* <DEDUP_REMOVED lines=12> */
[----:B------:R-:W2:Y:S07]  /*18720*/  LDSM.16.MT88.4 R140, [R3+0x6000] ;  /* 0x00600000038c783b */ /* 0x000eae0000004200 */
[C---:B-1----:R-:W-:Y:S03]  /*18730*/  HMMA.16816.F32.BF16 R116, R132.reuse, R136, R116 ;  /* 0x000000888474723c */ /* 0x042fe60000041874 */
[----:B------:R-:W-:Y:S02]  /*18740*/  PRMT R136, R159, 0x5410, R197 ;  /* 0x000054109f887816 */ /* 0x000fe400000000c5 */
[----:B------:R-:W-:Y:S01]  /*18750*/  PRMT R137, R155, 0x5410, R151 ;  /* 0x000054109b897816 */ /* 0x000fe20000000097 */
[----:B------:R-:W1:Y:S01]  /*18760*/  MUFU.EX2 R197, R186 ;  /* 0x000000ba00c57308 */ /* 0x000e620000000800 */
[----:B------:R-:W-:Y:S01]  /*18770*/  @!P6 PRMT R155, R217, 0x5410, RZ ;  /* 0x00005410d99be816 */ /* 0x000fe200000000ff */
[C---:B------:R-:W-:Y:S03]  /*18780*/  HMMA.16816.F32.BF16 R120, R132.reuse, R138, R120 ;  /* 0x0000008a8478723c */ /* 0x040fe60000041878 */
[--C-:B------:R-:W-:Y:S01]  /*18790*/  HSET2.LE.AND R136, R136, R246.reuse, PT ;  /* 0x000000f688887233 */ /* 0x100fe20003803000 */
[----:B------:R-:W-:Y:S01]  /*187a0*/  STG.E.U16 desc[UR32][R178.64+0x20], R155 ;  /* 0x0000209bb2007986 */ /* 0x000fe2000c101520 */
[----:B------:R-:W-:Y:S03]  /*187b0*/  @!P0 PRMT R151, R223, 0x5410, RZ ;  /* 0x00005410df978816 */ /* 0x000fe600000000ff */
[----:B------:R3:W-:Y:S01]  /*187c0*/  MUFU.EX2 R186, R168 ;  /* 0x000000a800ba7308 */ /* 0x0007e20000000800 */
[----:B------:R-:W-:Y:S01]  /*187d0*/  PRMT R138, R161, 0x5410, R193 ;  /* 0x00005410a18a7816 */ /* 0x000fe200000000c1 */
[C---:B--2---:R-:W-:Y:S01]  /*187e0*/  HMMA.16816.F32.BF16 R124, R132.reuse, R140, R124 ;  /* 0x0000008c847c723c */ /* 0x044fe2000004187c */
[----:B------:R-:W-:Y:S02]  /*187f0*/  STG.E.U16 desc[UR32][R178.64+0x22], R151 ;  /* 0x00002297b2007986 */ /* 0x000fe4000c101520 */
[----:B------:R-:W-:Y:S02]  /*18800*/  LOP3.LUT R136, R137, R136, RZ, 0xc0, !PT ;  /* 0x0000008889887212 */ /* 0x000fe400078ec0ff */
[----:B------:R-:W-:Y:S02]  /*18810*/  PRMT R137, R165, 0x5410, R184 ;  /* 0x00005410a5897816 */ /* 0x000fe400000000b8 */
[--C-:B------:R-:W-:Y:S01]  /*18820*/  HSET2.LE.AND R138, R138, R246.reuse, PT ;  /* 0x000000f68a8a7233 */ /* 0x100fe20003803000 */
[----:B------:R-:W-:Y:S01]  /*18830*/  HMMA.16816.F32.BF16 R128, R132, R142, R128 ;  /* 0x0000008e8480723c */ /* 0x000fe20000041880 */
[----:B------:R-:W2:Y:S02]  /*18840*/  LDSM.16.MT88.4 R132, [R203+0x18800] ;  /* 0x01880000cb84783b */ /* 0x000ea40000004200 */
[----:B------:R-:W-:Y:S01]  /*18850*/  PRMT R140, R196, 0x5410, R166 ;  /* 0x00005410c48c7816 */ /* 0x000fe200000000a6 */
[----:B-1----:R-:W-:Y:S01]  /*18860*/  FADD.FTZ R198, R197, R198 ;  /* 0x000000c6c5c67221 */ /* 0x002fe20000010000 */
        /* <DEDUP_REMOVED lines=10> */
[----:B------:R-:W1:Y:S01]  /*18910*/  LDSM.16.MT88.4 R140, [R172+0x800] ;  /* 0x00080000ac8c783b */ /* 0x000e620000004200 */
[----:B------:R-:W-:Y:S02]  /*18920*/  @P4 PRMT R152, R231, 0x5410, RZ ;  /* 0x00005410e7984816 */ /* 0x000fe400000000ff */
[----:B---3--:R-:W-:Y:S02]  /*18930*/  F2FP.BF16.F32.PACK_AB R168, R150, R163 ;  /* 0x000000a396a8723e */ /* 0x008fe400000010ff */
[C---:B------:R-:W-:Y:S03]  /*18940*/  HMMA.16816.F32.BF16 R4, R136.reuse, R144, R4 ;  /* 0x000000908804723c */ /* 0x040fe60000041804 */
[----:B------:R-:W-:Y:S02]  /*18950*/  STG.E.U16 desc[UR32][R182.64+0x20], R154 ;  /* 0x0000209ab6007986 */ /* 0x000fe4000c101520 */
[----:B------:R-:W-:Y:S02]  /*18960*/  ISETP.LE.U32.AND P6, PT, R193, UR11, PT ;  /* 0x0000000bc1007c0c */ /* 0x000fe4000bfc3070 */
[----:B------:R-:W-:Y:S01]  /*18970*/  ISETP.LE.U32.AND P5, PT, R196, UR11, PT ;  /* 0x0000000bc4007c0c */ /* 0x000fe2000bfa3070 */
[C---:B------:R-:W-:Y:S01]  /*18980*/  HMMA.16816.F32.BF16 R8, R136.reuse, R146, R8 ;  /* 0x000000928808723c */ /* 0x040fe20000041808 */
[----:B------:R-:W3:Y:S02]  /*18990*/  LDSM.16.MT88.4 R144, [R3+0x800] ;  /* 0x000800000390783b */ /* 0x000ee40000004200 */
[----:B------:R-:W-:Y:S02]  /*189a0*/  ISETP.GT.U32.AND P0, PT, R165, UR11, PT ;  /* 0x0000000ba5007c0c */ /* 0x000fe4000bf04070 */
[----:B------:R-:W-:Y:S03]  /*189b0*/  PRMT R166, R168, 0x7632, R166 ;  /* 0x00007632a8a67816 */ /* 0x000fe600000000a6 */
[C---:B--2---:R-:W-:Y:S03]  /*189c0*/  HMMA.16816.F32.BF16 R12, R136.reuse, R132, R12 ;  /* 0x00000084880c723c */ /* 0x044fe6000004180c */
[----:B------:R-:W-:Y:S02]  /*189d0*/  @!P6 HFMA2.BF16_V2 R222, -RZ.H0_H0, RZ.H0_H0, -R153.H0_H0 ;  /* 0x200000ffffdee231 */ /* 0x000fe40000340999 */
[----:B------:R-:W-:Y:S03]  /*189e0*/  @!P5 HFMA2.BF16_V2 R221, -RZ.H0_H0, RZ.H0_H0, -R149.H0_H0 ;  /* 0x200000ffffddd231 */ /* 0x000fe60000340995 */
[C---:B------:R-:W-:Y:S01]  /*189f0*/  HMMA.16816.F32.BF16 R16, R136.reuse, R134, R16 ;  /* 0x000000868810723c */ /* 0x040fe20000041810 */
[----:B------:R-:W2:Y:S02]  /*18a00*/  LDSM.16.MT88.4 R132, [R204+0x1a800] ;  /* 0x01a80000cc84783b */ /* 0x000ea40000004200 */
[----:B------:R-:W-:Y:S01]  /*18a10*/  @!P6 PRMT R153, R222, 0x5410, RZ ;  /* 0x00005410de99e816 */ /* 0x000fe200000000ff */
[----:B------:R-:W-:Y:S01]  /*18a20*/  @P0 HFMA2.BF16_V2 R230, -RZ.H0_H0, RZ.H0_H0, -R156.H0_H0 ;  /* 0x200000ffffe60231 */ /* 0x000fe2000034099c */
[----:B------:R-:W-:Y:S04]  /*18a30*/  @!P5 PRMT R149, R221, 0x5410, RZ ;  /* 0x00005410dd95d816 */ /* 0x000fe800000000ff */
[----:B------:R-:W-:Y:S01]  /*18a40*/  STG.E.U16 desc[UR32][R182.64+0x22], R153 ;  /* 0x00002299b6007986 */ /* 0x000fe2000c101520 */
[----:B------:R-:W-:Y:S01]  /*18a50*/  @P0 PRMT R156, R230, 0x5410, RZ ;  /* 0x00005410e69c0816 */ /* 0x000fe200000000ff */
[C---:B-1----:R-:W-:Y:S02]  /*18a60*/  HMMA.16816.F32.BF16 R20, R136.reuse, R140, R20 ;  /* 0x0000008c8814723c */ /* 0x042fe40000041814 */
[----:B------:R-:W-:Y:S01]  /*18a70*/  STG.E.U16 desc[UR32][R178.64+0x30], R149 ;  /* 0x00003095b2007986 */ /* 0x000fe2000c101520 */
[----:B------:R-:W-:Y:S02]  /*18a80*/  ISETP.GT.U32.AND P0, PT, R184, UR11, PT ;  /* 0x0000000bb8007c0c */ /* 0x000fe4000bf04070 */
[----:B------:R-:W-:Y:S01]  /*18a90*/  MUFU.EX2 R184, R175 ;  /* 0x000000af00b87308 */ /* 0x000fe20000000800 */
[----:B------:R-:W-:Y:S02]  /*18aa0*/  STG.E.U16 desc[UR32][R178.64+0x32], R152 ;  /* 0x00003298b2007986 */ /* 0x000fe4000c101520 */
[C---:B------:R-:W-:Y:S02]  /*18ab0*/  HMMA.16816.F32.BF16 R24, R136.reuse, R142, R24 ;  /* 0x0000008e8818723c */ /* 0x040fe40000041818 */
[----:B------:R-:W1:Y:S06]  /*18ac0*/  LDSM.16.MT88.4 R140, [R203+0x1a800] ;  /* 0x01a80000cb8c783b */ /* 0x000e6c0000004200 */
[C---:B---3--:R-:W-:Y:S02]  /*18ad0*/  HMMA.16816.F32.BF16 R28, R136.reuse, R144, R28 ;  /* 0x00000090881c723c */ /* 0x048fe4000004181c */
[----:B------:R-:W-:Y:S01]  /*18ae0*/  LDSM.16.MT88.4 R152, [R172+0x1000] ;  /* 0x00100000ac98783b */ /* 0x000fe20000004200 */
[----:B------:R-:W-:Y:S05]  /*18af0*/  @P0 HFMA2.BF16_V2 R218, -RZ.H0_H0, RZ.H0_H0, -R160.H0_H0 ;  /* 0x200000ffffda0231 */ /* 0x000fea00003409a0 */
[C---:B------:R-:W-:Y:S02]  /*18b00*/  HMMA.16816.F32.BF16 R32, R136.reuse, R146, R32 ;  /* 0x000000928820723c */ /* 0x040fe40000041820 */
[----:B------:R-:W3:Y:S01]  /*18b10*/  LDSM.16.MT88.4 R144, [R172+0x2800] ;  /* 0x00280000ac90783b */ /* 0x000ee20000004200 */
[----:B------:R-:W-:Y:S05]  /*18b20*/  @P0 PRMT R160, R218, 0x5410, RZ ;  /* 0x00005410daa00816 */ /* 0x000fea00000000ff */
[C---:B--2---:R-:W-:Y:S02]  /*18b30*/  HMMA.16816.F32.BF16 R36, R136.reuse, R132, R36 ;  /* 0x000000848824723c */ /* 0x044fe40000041824 */
[----:B------:R-:W-:Y:S04]  /*18b40*/  STG.E.U16 desc[UR32][R182.64+0x30], R156 ;  /* 0x0000309cb6007986 */ /* 0x000fe8000c101520 */
[----:B------:R-:W-:Y:S02]  /*18b50*/  STG.E.U16 desc[UR32][R182.64+0x32], R160 ;  /* 0x000032a0b6007986 */ /* 0x000fe4000c101520 */
[C---:B------:R-:W-:Y:S02]  /*18b60*/  HMMA.16816.F32.BF16 R40, R136.reuse, R134, R40 ;  /* 0x000000868828723c */ /* 0x040fe40000041828 */
[----:B------:R-:W2:Y:S06]  /*18b70*/  LDSM.16.MT88.4 R132, [R3+0x2800] ;  /* 0x002800000384783b */ /* 0x000eac0000004200 */
        /* <DEDUP_REMOVED lines=15> */
[C---:B--2---:R-:W-:Y:S03]  /*18c70*/  HMMA.16816.F32.BF16 R84, R136.reuse, R132, R84 ;  /* 0x000000848854723c */ /* 0x044fe60000041854 */
[----:B------:R-:W-:Y:S01]  /*18c80*/  IMAD.WIDE.U32 R132, R188, -0x326172a9, RZ ;  /* 0xcd9e8d57bc847825 */ /* 0x000fe200078e00ff */
[----:B------:R-:W-:Y:S04]  /*18c90*/  PRMT R188, R190, 0x7771, RZ ;  /* 0x00007771bebc7816 */ /* 0x000fe800000000ff */
[C---:B------:R-:W-:Y:S03]  /*18ca0*/  HMMA.16816.F32.BF16 R88, R136.reuse, R134, R88 ;  /* 0x000000868858723c */ /* 0x040fe60000041858 */
[----:B------:R-:W-:Y:S02]  /*18cb0*/  LOP3.LUT R192, R192, UR12, R133, 0x96, !PT ;  /* 0x0000000cc0c07c12 */ /* 0x000fe4000f8e9685 */
[----:B------:R-:W-:Y:S02]  /*18cc0*/  LOP3.LUT R158, R132, UR14, R191, 0x96, !PT ;  /* 0x0000000e849e7c12 */ /* 0x000fe4000f8e96bf */
[----:B------:R-:W2:Y:S01]  /*18cd0*/  LDSM.16.MT88.4 R132, [R203+0x1e800] ;  /* 0x01e80000cb84783b */ /* 0x000ea20000004200 */
[----:B------:R-:W-:Y:S01]  /*18ce0*/  ISETP.GT.U32.AND P0, PT, R188, UR11, PT ;  /* 0x0000000bbc007c0c */ /* 0x000fe2000bf04070 */
[C---:B-1----:R-:W-:Y:S01]  /*18cf0*/  HMMA.16816.F32.BF16 R92, R136.reuse, R140, R92 ;  /* 0x0000008c885c723c */ /* 0x042fe2000004185c */
[----:B------:R-:W1:Y:S02]  /*18d00*/  MUFU.EX2 R191, R185 ;  /* 0x000000b900bf7308 */ /* 0x000e640000000800 */
[C---:B------:R-:W-:Y:S02]  /*18d10*/  LOP3.LUT R159, R158.reuse, 0xffff, RZ, 0xc0, !PT ;  /* 0x0000ffff9e9f7812 */ /* 0x040fe400078ec0ff */
[----:B------:R-:W-:Y:S02]  /*18d20*/  LOP3.LUT R193, R158, 0xff, RZ, 0xc0, !PT ;  /* 0x000000ff9ec17812 */ /* 0x000fe400078ec0ff */
[----:B------:R-:W-:Y:S01]  /*18d30*/  SHF.R.U32.HI R159, RZ, 0x8, R159 ;  /* 0x00000008ff9f7819 */ /* 0x000fe2000001169f */
[C---:B------:R-:W-:Y:S03]  /*18d40*/  HMMA.16816.F32.BF16 R96, R136.reuse, R142, R96 ;  /* 0x0000008e8860723c */ /* 0x040fe60000041860 */
[----:B------:R-:W-:Y:S02]  /*18d50*/  LOP3.LUT R140, R159, 0xffff, RZ, 0xc0, !PT ;  /* 0x0000ffff9f8c7812 */ /* 0x000fe400078ec0ff */
[----:B------:R-:W-:Y:S02]  /*18d60*/  SHF.R.U32.HI R196, RZ, 0x18, R158 ;  /* 0x00000018ffc47819 */ /* 0x000fe4000001169e */
[----:B------:R-:W-:Y:S01]  /*18d70*/  ISETP.LE.U32.AND P1, PT, R140, UR11, PT ;  /* 0x0000000b8c007c0c */ /* 0x000fe2000bf23070 */
[C---:B---3--:R-:W-:Y:S01]  /*18d80*/  HMMA.16816.F32.BF16 R100, R136.reuse, R144, R100 ;  /* 0x000000908864723c */ /* 0x048fe20000041864 */
[----:B------:R-:W3:Y:S02]  /*18d90*/  LDSM.16.MT88.4 R140, [R172+0x6800] ;  /* 0x00680000ac8c783b */ /* 0x000ee40000004200 */
[----:B-1----:R-:W-:Y:S02]  /*18da0*/  F2FP.BF16.F32.PACK_AB R165, R186, R191 ;  /* 0x000000bfbaa5723e */ /* 0x002fe400000010ff */
[----:B------:R-:W-:Y:S02]  /*18db0*/  ISETP.LE.U32.AND P5, PT, R193, UR11, PT ;  /* 0x0000000bc1007c0c */ /* 0x000fe4000bfa3070 */
[----:B------:R-:W-:Y:S01]  /*18dc0*/  PRMT R164, R165, 0x7632, R164 ;  /* 0x00007632a5a47816 */ /* 0x000fe200000000a4 */
[C---:B------:R-:W-:Y:S01]  /*18dd0*/  HMMA.16816.F32.BF16 R104, R136.reuse, R146, R104 ;  /* 0x000000928868723c */ /* 0x040fe20000041868 */
[----:B------:R-:W1:Y:S02]  /*18de0*/  LDSM.16.MT88.4 R144, [R3+0x6800] ;  /* 0x006800000390783b */ /* 0x000e640000004200 */
[----:B------:R-:W-:Y:S01]  /*18df0*/  ISETP.LE.U32.AND P4, PT, R196, UR11, PT ;  /* 0x0000000bc4007c0c */ /* 0x000fe2000bf83070 */
[----:B------:R-:W-:Y:S01]  /*18e00*/  @!P1 HFMA2.BF16_V2 R229, -RZ.H0_H0, RZ.H0_H0, -R166.H0_H0 ;  /* 0x200000ffffe59231 */ /* 0x000fe200003409a6 */
[----:B------:R-:W-:Y:S01]  /*18e10*/  PRMT R185, R190, 0x7773, RZ ;  /* 0x00007773beb97816 */ /* 0x000fe200000000ff */
[----:B------:R-:W-:Y:S01]  /*18e20*/  @P0 HFMA2.BF16_V2 R233, -RZ.H0_H0, RZ.H0_H0, -R164.H0_H0 ;  /* 0x200000ffffe90231 */ /* 0x000fe200003409a4 */
[----:B------:R4:W3:Y:S03]  /*18e30*/  MUFU.EX2 R190, R167 ;  /* 0x000000a700be7308 */ /* 0x0008e60000000800 */
[----:B------:R-:W-:Y:S01]  /*18e40*/  @!P5 HFMA2.BF16_V2 R220, -RZ.H0_H0, RZ.H0_H0, -R168.H0_H0 ;  /* 0x200000ffffdcd231 */ /* 0x000fe200003409a8 */
[C---:B--2---:R-:W-:Y:S03]  /*18e50*/  HMMA.16816.F32.BF16 R108, R136.reuse, R132, R108 ;  /* 0x00000084886c723c */ /* 0x044fe6000004186c */
[----:B------:R-:W-:Y:S01]  /*18e60*/  PRMT R132, R193, 0x5410, R159 ;  /* 0x00005410c1847816 */ /* 0x000fe2000000009f */
[----:B------:R-:W-:Y:S01]  /*18e70*/  IMAD.WIDE.U32 R192, R192, -0x2daee0ad, RZ ;  /* 0xd2511f53c0c07825 */ /* 0x000fe200078e00ff */
[----:B------:R-:W-:Y:S02]  /*18e80*/  PRMT R133, R168, 0x5410, R166 ;  /* 0x00005410a8857816 */ /* 0x000fe400000000a6 */
[----:B------:R-:W-:Y:S01]  /*18e90*/  @!P5 PRMT R168, R220, 0x5410, RZ ;  /* 0x00005410dca8d816 */ /* 0x000fe200000000ff */
[C---:B------:R-:W-:Y:S03]  /*18ea0*/  HMMA.16816.F32.BF16 R112, R136.reuse, R134, R112 ;  /* 0x000000868870723c */ /* 0x040fe60000041870 */
[----:B------:R-:W-:Y:S01]  /*18eb0*/  FADD.FTZ R135, R150, R157 ;  /* 0x0000009d96877221 */ /* 0x000fe20000010000 */
[----:B------:R-:W-:Y:S01]  /*18ec0*/  STG.E.U16 desc[UR32][R178.64+0x40], R168 ;  /* 0x000040a8b2007986 */ /* 0x000fe2000c101520 */
[----:B------:R-:W-:Y:S02]  /*18ed0*/  @!P1 PRMT R166, R229, 0x5410, RZ ;  /* 0x00005410e5a69816 */ /* 0x000fe400000000ff */
[----:B----4-:R-:W-:Y:S01]  /*18ee0*/  F2FP.BF16.F32.PACK_AB R167, R197, R201 ;  /* 0x000000c9c5a7723e */ /* 0x010fe200000010ff */
[----:B------:R-:W-:Y:S01]  /*18ef0*/  LDSM.16.MT88.4 R148, [R203+0x19000] ;  /* 0x01900000cb94783b */ /* 0x000fe20000004200 */
[----:B------:R-:W-:Y:S01]  /*18f00*/  PRMT R197, R158, 0x7632, R197 ;  /* 0x000076329ec57816 */ /* 0x000fe200000000c5 */
[----:B------:R-:W-:Y:S01]  /*18f10*/  FADD.FTZ R191, R191, R135 ;  /* 0x00000087bfbf7221 */ /* 0x000fe20000010000 */
[C---:B---3--:R-:W-:Y:S03]  /*18f20*/  HMMA.16816.F32.BF16 R116, R136.reuse, R140, R116 ;  /* 0x0000008c8874723c */ /* 0x048fe60000041874 */
[----:B------:R-:W-:Y:S01]  /*18f30*/  PRMT R163, R167, 0x7632, R163 ;  /* 0x00007632a7a37816 */ /* 0x000fe200000000a3 */
[----:B------:R-:W-:Y:S01]  /*18f40*/  FADD.FTZ R186, R186, R191 ;  /* 0x000000bfbaba7221 */ /* 0x000fe20000010000 */
[----:B------:R-:W-:Y:S01]  /*18f50*/  STG.E.U16 desc[UR32][R178.64+0x42], R166 ;  /* 0x000042a6b2007986 */ /* 0x000fe2000c101520 */
[----:B------:R-:W-:Y:S01]  /*18f60*/  F2FP.BF16.F32.PACK_AB R162, R189, R190 ;  /* 0x000000bebda2723e */ /* 0x000fe200000010ff */
[----:B------:R-:W-:Y:S01]  /*18f70*/  FADD.FTZ R190, R190, R198 ;  /* 0x000000c6bebe7221 */ /* 0x000fe20000010000 */
[C---:B------:R-:W-:Y:S01]  /*18f80*/  HMMA.16816.F32.BF16 R120, R136.reuse, R142, R120 ;  /* 0x0000008e8878723c */ /* 0x040fe20000041878 */
[----:B------:R-:W2:Y:S02]  /*18f90*/  LDSM.16.MT88.4 R140, [R204+0x19000] ;  /* 0x01900000cc8c783b */ /* 0x000ea40000004200 */
[--C-:B------:R-:W-:Y:S01]  /*18fa0*/  HSET2.LE.AND R132, R132, R246.reuse, PT ;  /* 0x000000f684847233 */ /* 0x100fe20003803000 */
[----:B------:R-:W-:Y:S01]  /*18fb0*/  @!P4 HFMA2.BF16_V2 R219, -RZ.H0_H0, RZ.H0_H0, -R163.H0_H0 ;  /* 0x200000ffffdbc231 */ /* 0x000fe200003409a3 */
[----:B------:R-:W-:Y:S02]  /*18fc0*/  LOP3.LUT R197, R197, 0xff, RZ, 0xc0, !PT ;  /* 0x000000ffc5c57812 */ /* 0x000fe400078ec0ff */
[----:B------:R-:W-:Y:S01]  /*18fd0*/  PRMT R157, R195, 0x5410, R188 ;  /* 0x00005410c39d7816 */ /* 0x000fe200000000bc */
[C---:B-1----:R-:W-:Y:S03]  /*18fe0*/  HMMA.16816.F32.BF16 R124, R136.reuse, R144, R124 ;  /* 0x00000090887c723c */ /* 0x042fe6000004187c */
[----:B------:R-:W-:Y:S02]  /*18ff0*/  LOP3.LUT R132, R133, R132, RZ, 0xc0, !PT ;  /* 0x0000008485847212 */ /* 0x000fe400078ec0ff */
[----:B------:R-:W-:Y:S02]  /*19000*/  PRMT R134, R197, 0x5410, R196 ;  /* 0x00005410c5867816 */ /* 0x000fe400000000c4 */
[----:B------:R-:W-:Y:S01]  /*19010*/  PRMT R133, R187, 0x5410, R185 ;  /* 0x00005410bb857816 */ /* 0x000fe200000000b9 */
[----:B------:R-:W-:Y:S01]  /*19020*/  HMMA.16816.F32.BF16 R128, R136, R146, R128 ;  /* 0x000000928880723c */ /* 0x000fe20000041880 */
[----:B------:R-:W1:Y:S02]  /*19030*/  LDSM.16.MT88.4 R136, [R3+0x1000] ;  /* 0x001000000388783b */ /* 0x000e640000004200 */
[--C-:B------:R-:W-:Y:S02]  /*19040*/  HSET2.LE.AND R134, R134, R246.reuse, PT ;  /* 0x000000f686867233 */ /* 0x100fe40003803000 */
[----:B------:R-:W-:Y:S02]  /*19050*/  LOP3.LUT R135, R133, 0xff00ff, RZ, 0xc0, !PT ;  /* 0x00ff00ff85877812 */ /* 0x000fe400078ec0ff */
[----:B------:R-:W-:Y:S02]  /*19060*/  PRMT R133, R167, 0x5410, R163 ;  /* 0x00005410a7857816 */ /* 0x000fe400000000a3 */
[C---:B------:R-:W-:Y:S01]  /*19070*/  PRMT R161, R162.reuse, 0x7632, R161 ;  /* 0x00007632a2a17816 */ /* 0x040fe200000000a1 */
[----:B------:R-:W3:Y:S01]  /*19080*/  LDSM.16.MT88.4 R144, [R204+0x1b000] ;  /* 0x01b00000cc90783b */ /* 0x000ee20000004200 */
[--C-:B------:R-:W-:Y:S02]  /*19090*/  HSET2.LE.AND R157, R157, R246.reuse, PT ;  /* 0x000000f69d9d7233 */ /* 0x100fe40003803000 */
[----:B------:R-:W-:Y:S02]  /*190a0*/  LOP3.LUT R133, R133, R134, RZ, 0xc0, !PT ;  /* 0x0000008685857212 */ /* 0x000fe400078ec0ff */
[----:B------:R-:W-:Y:S02]  /*190b0*/  HSET2.LE.AND R135, R135, R246, PT ;  /* 0x000000f687877233 */ /* 0x000fe40003803000 */
[----:B------:R-:W-:Y:S02]  /*190c0*/  PRMT R156, R162, 0x5410, R161 ;  /* 0x00005410a29c7816 */ /* 0x000fe400000000a1 */
[----:B------:R-:W-:Y:S02]  /*190d0*/  PRMT R134, R165, 0x5410, R164 ;  /* 0x00005410a5867816 */ /* 0x000fe400000000a4 */
[----:B------:R-:W-:Y:S02]  /*190e0*/  LOP3.LUT R135, R156, R135, RZ, 0xc0, !PT ;  /* 0x000000879c877212 */ /* 0x000fe400078ec0ff */
[----:B------:R-:W-:Y:S02]  /*190f0*/  LOP3.LUT R134, R134, R157, RZ, 0xc0, !PT ;  /* 0x0000009d86867212 */ /* 0x000fe400078ec0ff */
[----:B------:R-:W-:Y:S01]  /*19100*/  LDSM.16.MT88.4 R156, [R203+0x1d000] ;  /* 0x01d00000cb9c783b */ /* 0x000fe20000004200 */
[----:B------:R-:W-:Y:S02]  /*19110*/  @!P4 PRMT R163, R219, 0x5410, RZ ;  /* 0x00005410dba3c816 */ /* 0x000fe400000000ff */
[----:B------:R-:W-:Y:S02]  /*19120*/  @P0 PRMT R164, R233, 0x5410, RZ ;  /* 0x00005410e9a40816 */ /* 0x000fe400000000ff */
[C---:B--2---:R-:W-:Y:S03]  /*19130*/  HMMA.16816.F32.BF16 R4, R132.reuse, R140, R4 ;  /* 0x0000008c8404723c */ /* 0x044fe60000041804 */
[----:B------:R-:W-:Y:S02]  /*19140*/  STG.E.U16 desc[UR32][R182.64+0x42], R163 ;  /* 0x000042a3b6007986 */ /* 0x000fe4000c101520 */
[----:B------:R-:W-:Y:S02]  /*19150*/  LOP3.LUT R194, R194, UR9, R193, 0x96, !PT ;  /* 0x00000009c2c27c12 */ /* 0x000fe4000f8e96c1 */
[----:B------:R-:W-:Y:S01]  /*19160*/  MUFU.EX2 R193, R169 ;  /* 0x000000a900c17308 */ /* 0x000fe20000000800 */
[C---:B------:R-:W-:Y:S01]  /*19170*/  HMMA.16816.F32.BF16 R8, R132.reuse, R142, R8 ;  /* 0x0000008e8408723c */ /* 0x040fe20000041808 */
[----:B------:R-:W2:Y:S02]  /*19180*/  LDSM.16.MT88.4 R140, [R203+0x1b000] ;  /* 0x01b00000cb8c783b */ /* 0x000ea40000004200 */
[----:B------:R-:W-:Y:S02]  /*19190*/  ISETP.LE.U32.AND P6, PT, R197, UR11, PT ;  /* 0x0000000bc5007c0c */ /* 0x000fe4000bfc3070 */
[----:B------:R-:W-:Y:S02]  /*191a0*/  ISETP.LE.U32.AND P5, PT, R195, UR11, PT ;  /* 0x0000000bc3007c0c */ /* 0x000fe4000bfa3070 */
[----:B------:R-:W-:Y:S01]  /*191b0*/  ISETP.GT.U32.AND P1, PT, R187, UR11, PT ;  /* 0x0000000bbb007c0c */ /* 0x000fe2000bf24070 */
[C---:B------:R-:W-:Y:S01]  /*191c0*/  HMMA.16816.F32.BF16 R12, R132.reuse, R148, R12 ;  /* 0x00000094840c723c */ /* 0x040fe2000004180c */
[----:B------:R-:W-:Y:S02]  /*191d0*/  MUFU.EX2 R187, R173 ;  /* 0x000000ad00bb7308 */ /* 0x000fe40000000800 */
[C---:B------:R-:W-:Y:S02]  /*191e0*/  PRMT R188, R192.reuse, 0x7773, RZ ;  /* 0x00007773c0bc7816 */ /* 0x040fe400000000ff */
[----:B------:R-:W-:Y:S02]  /*191f0*/  PRMT R191, R192, 0x7771, RZ ;  /* 0x00007771c0bf7816 */ /* 0x000fe400000000ff */
[----:B------:R-:W-:Y:S01]  /*19200*/  LOP3.LUT R201, R202, 0x400, RZ, 0xc0, !PT ;  /* 0x00000400cac97812 */ /* 0x000fe200078ec0ff */
[C---:B------:R-:W-:Y:S01]  /*19210*/  HMMA.16816.F32.BF16 R16, R132.reuse, R150, R16 ;  /* 0x000000968410723c */ /* 0x040fe20000041810 */
[----:B------:R-:W4:Y:S02]  /*19220*/  LDSM.16.MT88.4 R148, [R172+0x3000] ;  /* 0x00300000ac94783b */ /* 0x000f240000004200 */
[----:B------:R-:W-:Y:S02]  /*19230*/  @!P6 HFMA2.BF16_V2 R215, -RZ.H0_H0, RZ.H0_H0, -R167.H0_H0 ;  /* 0x200000ffffd7e231 */ /* 0x000fe400003409a7 */
[----:B------:R-:W-:Y:S02]  /*19240*/  @!P5 HFMA2.BF16_V2 R228, -RZ.H0_H0, RZ.H0_H0, -R165.H0_H0 ;  /* 0x200000ffffe4d231 */ /* 0x000fe400003409a5 */
[----:B------:R-:W-:Y:S01]  /*19250*/  @P1 HFMA2.BF16_V2 R232, -RZ.H0_H0, RZ.H0_H0, -R162.H0_H0 ;  /* 0x200000ffffe81231 */ /* 0x000fe200003409a2 */
[C---:B------:R-:W-:Y:S03]  /*19260*/  HMMA.16816.F32.BF16 R20, R132.reuse, R152, R20 ;  /* 0x000000988414723c */ /* 0x040fe60000041814 */
[----:B------:R-:W-:Y:S02]  /*19270*/  @!P6 PRMT R167, R215, 0x5410, RZ ;  /* 0x00005410d7a7e816 */ /* 0x000fe400000000ff */
[----:B------:R-:W-:Y:S02]  /*19280*/  @!P5 PRMT R165, R228, 0x5410, RZ ;  /* 0x00005410e4a5d816 */ /* 0x000fe400000000ff */
[----:B------:R-:W-:Y:S01]  /*19290*/  @P1 PRMT R162, R232, 0x5410, RZ ;  /* 0x00005410e8a21816 */ /* 0x000fe200000000ff */
[C---:B------:R-:W-:Y:S01]  /*192a0*/  HMMA.16816.F32.BF16 R24, R132.reuse, R154, R24 ;  /* 0x0000009a8418723c */ /* 0x040fe20000041818 */
[----:B------:R-:W4:Y:S02]  /*192b0*/  LDSM.16.MT88.4 R152, [R3+0x3000] ;  /* 0x003000000398783b */ /* 0x000f240000004200 */
[----:B------:R-:W-:Y:S02]  /*192c0*/  ISETP.GT.U32.AND P6, PT, R185, UR11, PT ;  /* 0x0000000bb9007c0c */ /* 0x000fe4000bfc4070 */
[----:B------:R-:W4:Y:S03]  /*192d0*/  MUFU.EX2 R185, R174 ;  /* 0x000000ae00b97308 */ /* 0x000f260000000800 */
[C---:B-1----:R-:W-:Y:S01]  /*192e0*/  HMMA.16816.F32.BF16 R28, R132.reuse, R136, R28 ;  /* 0x00000088841c723c */ /* 0x042fe2000004181c */
[----:B------:R-:W-:Y:S04]  /*192f0*/  STG.E.U16 desc[UR32][R182.64+0x40], R167 ;  /* 0x000040a7b6007986 */ /* 0x000fe8000c101520 */
[----:B------:R-:W-:Y:S03]  /*19300*/  STG.E.U16 desc[UR32][R178.64+0x52], R164 ;  /* 0x000052a4b2007986 */ /* 0x000fe6000c101520 */
[C---:B------:R-:W-:Y:S01]  /*19310*/  HMMA.16816.F32.BF16 R32, R132.reuse, R138, R32 ;  /* 0x0000008a8420723c */ /* 0x040fe20000041820 */
[----:B------:R-:W1:Y:S02]  /*19320*/  LDSM.16.MT88.4 R136, [R204+0x1d000] ;  /* 0x01d00000cc88783b */ /* 0x000e640000004200 */
[----:B------:R-:W-:Y:S05]  /*19330*/  @P6 HFMA2.BF16_V2 R227, -RZ.H0_H0, RZ.H0_H0, -R161.H0_H0 ;  /* 0x200000ffffe36231 */ /* 0x000fea00003409a1 */
[C---:B---3--:R-:W-:Y:S01]  /*19340*/  HMMA.16816.F32.BF16 R36, R132.reuse, R144, R36 ;  /* 0x000000908424723c */ /* 0x048fe20000041824 */
[----:B------:R3:W-:Y:S02]  /*19350*/  STG.E.U16 desc[UR32][R178.64+0x50], R165 ;  /* 0x000050a5b2007986 */ /* 0x0007e4000c101520 */
[----:B------:R-:W-:Y:S02]  /*19360*/  @P6 PRMT R161, R227, 0x5410, RZ ;  /* 0x00005410e3a16816 */ /* 0x000fe400000000ff */
[----:B------:R-:W-:Y:S03]  /*19370*/  STG.E.U16 desc[UR32][R182.64+0x50], R162 ;  /* 0x000050a2b6007986 */ /* 0x000fe6000c101520 */
[C---:B------:R-:W-:Y:S01]  /*19380*/  HMMA.16816.F32.BF16 R40, R132.reuse, R146, R40 ;  /* 0x000000928428723c */ /* 0x040fe20000041828 */
[----:B------:R-:W3:Y:S07]  /*19390*/  LDSM.16.MT88.4 R144, [R172+0x5000] ;  /* 0x00500000ac90783b */ /* 0x000eee0000004200 */
[C---:B--2---:R-:W-:Y:S01]  /*193a0*/  HMMA.16816.F32.BF16 R44, R132.reuse, R140, R44 ;  /* 0x0000008c842c723c */ /* 0x044fe2000004182c */
[----:B------:R-:W-:Y:S04]  /*193b0*/  STG.E.U16 desc[UR32][R182.64+0x52], R161 ;  /* 0x000052a1b6007986 */ /* 0x000fe8000c101520 */
[----:B------:R-:W-:Y:S03]  /*193c0*/  LDSM.16.MT88.4 R160, [R3+0x1800] ;  /* 0x0018000003a0783b */ /* 0x000fe60000004200 */
[C---:B------:R-:W-:Y:S05]  /*193d0*/  HMMA.16816.F32.BF16 R48, R132.reuse, R142, R48 ;  /* 0x0000008e8430723c */ /* 0x040fea0000041830 */
[----:B------:R-:W-:Y:S03]  /*193e0*/  LDSM.16.MT88.4 R140, [R204+0x1f000] ;  /* 0x01f00000cc8c783b */ /* 0x000fe60000004200 */
        /* <DEDUP_REMOVED lines=9> */
[----:B--2---:R-:W-:Y:S01]  /*19480*/  FADD.FTZ R177, R189, R190 ;  /* 0x000000bebdb17221 */ /* 0x004fe20000010000 */
        /* <DEDUP_REMOVED lines=9> */
[C---:B-1----:R-:W-:Y:S03]  /*19520*/  HMMA.16816.F32.BF16 R68, R132.reuse, R136, R68 ;  /* 0x000000888444723c */ /* 0x042fe60000041844 */
[----:B------:R-:W-:Y:S01]  /*19530*/  ISETP.LE.U32.AND P0, PT, R154, UR11, PT ;  /* 0x0000000b9a007c0c */ /* 0x000fe2000bf03070 */
[----:B------:R-:W-:Y:S01]  /*19540*/  FADD.FTZ R190, R187, R190 ;  /* 0x000000bebbbe7221 */ /* 0x000fe20000010000 */
[----:B------:R-:W-:Y:S01]  /*19550*/  PRMT R154, R148, 0x5410, R154 ;  /* 0x00005410949a7816 */ /* 0x000fe2000000009a */
[----:B------:R-:W-:Y:S01]  /*19560*/  FADD.FTZ R177, R184, R177 ;  /* 0x000000b1b8b17221 */ /* 0x000fe20000010000 */
[C---:B------:R-:W-:Y:S01]  /*19570*/  PRMT R148, R149.reuse, 0x7632, R148 ;  /* 0x0000763295947816 */ /* 0x040fe20000000094 */
[C---:B------:R-:W-:Y:S01]  /*19580*/  HMMA.16816.F32.BF16 R72, R132.reuse, R138, R72 ;  /* 0x0000008a8448723c */ /* 0x040fe20000041848 */
[----:B------:R-:W1:Y:S02]  /*19590*/  LDSM.16.MT88.4 R136, [R3+0x5000] ;  /* 0x005000000388783b */ /* 0x000e640000004200 */
[----:B------:R-:W-:Y:S01]  /*195a0*/  PRMT R164, R149, 0x5410, R148 ;  /* 0x0000541095a47816 */ /* 0x000fe20000000094 */
[----:B------:R-:W-:Y:S01]  /*195b0*/  FADD.FTZ R177, R185, R177 ;  /* 0x000000b1b9b17221 */ /* 0x000fe20000010000 */
[----:B------:R-:W-:Y:S03]  /*195c0*/  LOP3.LUT R153, R194, 0xffff, RZ, 0xc0, !PT ;  /* 0x0000ffffc2997812 */ /* 0x000fe600078ec0ff */
[C---:B------:R-:W-:Y:S01]  /*195d0*/  HMMA.16816.F32.BF16 R76, R132.reuse, R156, R76 ;  /* 0x0000009c844c723c */ /* 0x040fe2000004184c */
[----:B--2---:R-:W-:Y:S02]  /*195e0*/  LDSM.16.MT88.4 R168, [R204+0x1b800] ;  /* 0x01b80000cca8783b */ /* 0x004fe40000004200 */
[----:B------:R-:W-:Y:S01]  /*195f0*/  LOP3.LUT R157, R150, 0xff, RZ, 0xc0, !PT ;  /* 0x000000ff969d7812 */ /* 0x000fe200078ec0ff */
[----:B----4-:R-:W-:Y:S01]  /*19600*/  FADD.FTZ R177, R192, R177 ;  /* 0x000000b1c0b17221 */ /* 0x010fe20000010000 */
[----:B------:R-:W-:Y:S02]  /*19610*/  SHF.R.U32.HI R153, RZ, 0x8, R153 ;  /* 0x00000008ff997819 */ /* 0x000fe40000011699 */
[C---:B------:R-:W-:Y:S01]  /*19620*/  PRMT R156, R152.reuse, 0x7632, R156 ;  /* 0x00007632989c7816 */ /* 0x040fe2000000009c */
[C---:B------:R-:W-:Y:S03]  /*19630*/  HMMA.16816.F32.BF16 R80, R132.reuse, R158, R80 ;  /* 0x0000009e8450723c */ /* 0x040fe60000041850 */
[----:B---3--:R-:W-:Y:S01]  /*19640*/  PRMT R165, R152, 0x5410, R156 ;  /* 0x0000541098a57816 */ /* 0x008fe2000000009c */
[----:B------:R-:W-:Y:S01]  /*19650*/  @!P0 HFMA2.BF16_V2 R213, -RZ.H0_H0, RZ.H0_H0, -R156.H0_H0 ;  /* 0x200000ffffd58231 */ /* 0x000fe2000034099c */
[----:B------:R-:W-:Y:S02]  /*19660*/  @!P1 PRMT R152, R224, 0x5410, RZ ;  /* 0x00005410e0989816 */ /* 0x000fe400000000ff */
[----:B------:R-:W-:Y:S01]  /*19670*/  F2FP.BF16.F32.PACK_AB R174, R193, R192 ;  /* 0x000000c0c1ae723e */ /* 0x000fe200000010ff */
[C---:B------:R-:W-:Y:S03]  /*19680*/  HMMA.16816.F32.BF16 R84, R132.reuse, R144, R84 ;  /* 0x000000908454723c */ /* 0x040fe60000041854 */
[----:B------:R-:W-:Y:S02]  /*19690*/  LOP3.LUT R144, R153, 0xffff, RZ, 0xc0, !PT ;  /* 0x0000ffff99907812 */ /* 0x000fe400078ec0ff */
[----:B------:R-:W-:Y:S02]  /*196a0*/  @!P0 PRMT R156, R213, 0x5410, RZ ;  /* 0x00005410d59c8816 */ /* 0x000fe400000000ff */
[----:B------:R-:W-:Y:S01]  /*196b0*/  ISETP.LE.U32.AND P4, PT, R144, UR11, PT ;  /* 0x0000000b90007c0c */ /* 0x000fe2000bf83070 */
[C---:B------:R-:W-:Y:S01]  /*196c0*/  HMMA.16816.F32.BF16 R88, R132.reuse, R146, R88 ;  /* 0x000000928458723c */ /* 0x040fe20000041858 */
[----:B------:R-:W2:Y:S02]  /*196d0*/  LDSM.16.MT88.4 R144, [R203+0x1f000] ;  /* 0x01f00000cb90783b */ /* 0x000ea40000004200 */
[----:B------:R-:W-:Y:S02]  /*196e0*/  PRMT R166, R157, 0x5410, R191 ;  /* 0x000054109da67816 */ /* 0x000fe400000000bf */
[----:B------:R-:W-:Y:S02]  /*196f0*/  PRMT R173, R174, 0x7632, R173 ;  /* 0x00007632aead7816 */ /* 0x000fe400000000ad */
[----:B------:R-:W-:Y:S01]  /*19700*/  ISETP.GT.U32.AND P0, PT, R188, UR11, PT ;  /* 0x0000000bbc007c0c */ /* 0x000fe2000bf04070 */
[C---:B-1----:R-:W-:Y:S03]  /*19710*/  HMMA.16816.F32.BF16 R92, R132.reuse, R136, R92 ;  /* 0x00000088845c723c */ /* 0x042fe6000004185c */
[----:B------:R-:W-:Y:S01]  /*19720*/  LOP3.LUT R136, R194, 0xff, RZ, 0xc0, !PT ;  /* 0x000000ffc2887812 */ /* 0x000fe200078ec0ff */
[----:B------:R-:W-:Y:S01]  /*19730*/  @!P4 HFMA2.BF16_V2 R225, -RZ.H0_H0, RZ.H0_H0, -R148.H0_H0 ;  /* 0x200000ffffe1c231 */ /* 0x000fe20000340994 */
[----:B------:R-:W-:Y:S02]  /*19740*/  ISETP.GT.U32.AND P1, PT, R189, UR11, PT ;  /* 0x0000000bbd007c0c */ /* 0x000fe4000bf24070 */
[C---:B------:R-:W-:Y:S01]  /*19750*/  ISETP.LE.U32.AND P5, PT, R136.reuse, UR11, PT ;  /* 0x0000000b88007c0c */ /* 0x040fe2000bfa3070 */
[C---:B------:R-:W-:Y:S03]  /*19760*/  HMMA.16816.F32.BF16 R96, R132.reuse, R138, R96 ;  /* 0x0000008a8460723c */ /* 0x040fe60000041860 */
[----:B------:R-:W-:Y:S01]  /*19770*/  PRMT R153, R136, 0x5410, R153 ;  /* 0x0000541088997816 */ /* 0x000fe20000000099 */
[----:B------:R-:W-:Y:S01]  /*19780*/  @P0 HFMA2.BF16_V2 R243, -RZ.H0_H0, RZ.H0_H0, -R173.H0_H0 ;  /* 0x200000fffff30231 */ /* 0x000fe200003409ad */
[----:B------:R-:W1:Y:S01]  /*19790*/  LDSM.16.MT88.4 R136, [R172+0x7000] ;  /* 0x00700000ac88783b */ /* 0x000e620000004200 */
        /* <DEDUP_REMOVED lines=10> */
[C---:B--2---:R-:W-:Y:S01]  /*19840*/  HMMA.16816.F32.BF16 R108, R132.reuse, R144, R108 ;  /* 0x00000090846c723c */ /* 0x044fe2000004186c */
[----:B------:R-:W-:Y:S04]  /*19850*/  STG.E.U16 desc[UR32][R178.64+0x60], R149 ;  /* 0x00006095b2007986 */ /* 0x000fe8000c101520 */
[----:B------:R-:W-:Y:S03]  /*19860*/  LDSM.16.MT88.4 R148, [R203+0x19800] ;  /* 0x01980000cb94783b */ /* 0x000fe60000004200 */
[C---:B------:R-:W-:Y:S05]  /*19870*/  HMMA.16816.F32.BF16 R112, R132.reuse, R146, R112 ;  /* 0x000000928470723c */ /* 0x040fea0000041870 */
[----:B------:R-:W2:Y:S03]  /*19880*/  LDSM.16.MT88.4 R144, [R204+0x19800] ;  /* 0x01980000cc90783b */ /* 0x000ea60000004200 */
[C---:B-1----:R-:W-:Y:S05]  /*19890*/  HMMA.16816.F32.BF16 R116, R132.reuse, R136, R116 ;  /* 0x000000888474723c */ /* 0x042fea0000041874 */
[----:B------:R-:W-:Y:S01]  /*198a0*/  STG.E.U16 desc[UR32][R182.64+0x60], R152 ;  /* 0x00006098b6007986 */ /* 0x000fe2000c101520 */
[----:B------:R-:W-:Y:S02]  /*198b0*/  HSET2.LE.AND R137, R153, R246, PT ;  /* 0x000000f699897233 */ /* 0x000fe40003803000 */
        /* <DEDUP_REMOVED lines=23> */
[C---:B--2---:R-:W-:Y:S01]  /*19a30*/  HMMA.16816.F32.BF16 R132, R164.reuse, R144, R4 ;  /* 0x00000090a484723c */ /* 0x044fe20000041804 */
[----:B------:R-:W2:Y:S07]  /*19a40*/  LDSM.16.MT88.4 R4, [R203+0x1b800] ;  /* 0x01b80000cb04783b */ /* 0x000eae0000004200 */
[C---:B-1----:R-:W-:Y:S01]  /*19a50*/  HMMA.16816.F32.BF16 R136, R164.reuse, R146, R8 ;  /* 0x00000092a488723c */ /* 0x042fe20000041808 */
[----:B------:R-:W1:Y:S03]  /*19a60*/  LDSM.16.MT88.4 R8, [R172+0x3800] ;  /* 0x00380000ac08783b */ /* 0x000e660000004200 */
        /* <DEDUP_REMOVED lines=19> */
[C---:B--2---:R-:W-:Y:S01]  /*19ba0*/  HMMA.16816.F32.BF16 R44, R164.reuse, R4, R44 ;  /* 0x00000004a42c723c */ /* 0x044fe2000004182c */
[----:B------:R-:W-:Y:S07]  /*19bb0*/  STG.E.U16 desc[UR32][R182.64+0x72], R173 ;  /* 0x000072adb6007986 */ /* 0x000fee000c101520 */
[C---:B------:R-:W-:Y:S01]  /*19bc0*/  HMMA.16816.F32.BF16 R48, R164.reuse, R6, R48 ;  /* 0x00000006a430723c */ /* 0x040fe20000041830 */
[----:B------:R-:W2:Y:S07]  /*19bd0*/  LDSM.16.MT88.4 R4, [R172+0x7800] ;  /* 0x00780000ac04783b */ /* 0x000eae0000004200 */
[C---:B-1----:R-:W-:Y:S08]  /*19be0*/  HMMA.16816.F32.BF16 R52, R164.reuse, R8, R52 ;  /* 0x00000008a434723c */ /* 0x042ff00000041834 */
[C---:B------:R-:W-:Y:S01]  /*19bf0*/  HMMA.16816.F32.BF16 R56, R164.reuse, R10, R56 ;  /* 0x0000000aa438723c */ /* 0x040fe20000041838 */
[----:B------:R1:W2:Y:S07]  /*19c00*/  LDSM.16.MT88.4 R8, [R3+0x7800] ;  /* 0x007800000308783b */ /* 0x0002ae0000004200 */
[C---:B----4-:R-:W-:Y:S08]  /*19c10*/  HMMA.16816.F32.BF16 R60, R164.reuse, R12, R60 ;  /* 0x0000000ca43c723c */ /* 0x050ff0000004183c */
[C---:B------:R-:W-:Y:S08]  /*19c20*/  HMMA.16816.F32.BF16 R64, R164.reuse, R14, R64 ;  /* 0x0000000ea440723c */ /* 0x040ff00000041840 */
[C---:B------:R-:W-:Y:S03]  /*19c30*/  HMMA.16816.F32.BF16 R68, R164.reuse, R16, R68 ;  /* 0x00000010a444723c */ /* 0x040fe60000041844 */
[----:B-1----:R-:W-:Y:S05]  /*19c40*/  IADD3 R3, P0, PT, R178, -0x80, RZ ;  /* 0xffffff80b2037810 */ /* 0x002fea0007f1e0ff */
[C---:B------:R-:W-:Y:S01]  /*19c50*/  HMMA.16816.F32.BF16 R72, R164.reuse, R18, R72 ;  /* 0x00000012a448723c */ /* 0x040fe20000041848 */
[----:B------:R1:W-:Y:S07]  /*19c60*/  STL [R1+0x3c], R3 ;  /* 0x00003c0301007387 */ /* 0x0003ee0000100800 */
[C---:B---3--:R-:W-:Y:S08]  /*19c70*/  HMMA.16816.F32.BF16 R76, R164.reuse, R20, R76 ;  /* 0x00000014a44c723c */ /* 0x048ff0000004184c */
[C---:B------:R-:W-:Y:S08]  /*19c80*/  HMMA.16816.F32.BF16 R80, R164.reuse, R22, R80 ;  /* 0x00000016a450723c */ /* 0x040ff00000041850 */
[C---:B------:R-:W-:Y:S03]  /*19c90*/  HMMA.16816.F32.BF16 R84, R164.reuse, R24, R84 ;  /* 0x00000018a454723c */ /* 0x040fe60000041854 */
[----:B-1----:R-:W-:Y:S05]  /*19ca0*/  FADD.FTZ R3, R186, R190 ;  /* 0x000000beba037221 */ /* 0x002fea0000010000 */
        /* <DEDUP_REMOVED lines=20> */
.L_x_2262:
        /* <DEDUP_REMOVED lines=334> */
.L_x_2266:
        /* <DEDUP_REMOVED lines=45> */
.L_x_2268:
[----:B------:R-:W-:Y:S05]  /*1b5a0*/  BSYNC.RECONVERGENT B0 ;  /* 0x0000000000007941 */ /* 0x000fea0003800200 */
.L_x_2267:
        /* <DEDUP_REMOVED lines=45> */
.L_x_2270:
[----:B------:R-:W-:Y:S05]  /*1b880*/  BSYNC.RECONVERGENT B0 ;  /* 0x0000000000007941 */ /* 0x000fea0003800200 */
.L_x_2269:
        /* <DEDUP_REMOVED lines=27> */
.L_x_2272:
[----:B------:R-:W-:Y:S05]  /*1ba40*/  BSYNC.RECONVERGENT B0 ;  /* 0x0000000000007941 */ /* 0x000fea0003800200 */
.L_x_2271:
        /* <DEDUP_REMOVED lines=27> */
.L_x_2274:
[----:B------:R-:W-:Y:S05]  /*1bc00*/  BSYNC.RECONVERGENT B0 ;  /* 0x0000000000007941 */ /* 0x000fea0003800200 */
.L_x_2273:
        /* <DEDUP_REMOVED lines=27> */
.L_x_2275:
        /* <DEDUP_REMOVED lines=12> */
.L_x_2375:


//--------------------- .text._ZN5flash16flash_fwd_kernelI23Flash_fwd_kernel_traitsILi256ELi128ELi64ELi8ELb0ELb0EN7cutlass10bfloat16_tE19Flash_kernel_traitsILi256ELi128ELi64ELi8ES3_EELb0ELb0ELb1ELb1ELb0ELb0ELb1ELb0EEEvNS_16Flash_fwd_paramsE --------------------------
	.section	.text._ZN5flash16flash_fwd_kernelI23Flash_fwd_kernel_traitsILi256ELi128ELi64ELi8ELb0ELb0EN7cutlass10bfloat16_tE19Flash_kernel_traitsILi256ELi128ELi64ELi8ES3_EELb0ELb0ELb1ELb1ELb0ELb0ELb1ELb0EEEvNS_16Flash_fwd_paramsE,"ax",@progbits
	.align	128
        .global         _ZN5flash16flash_fwd_kernelI23Flash_fwd_kernel_traitsILi256ELi128ELi64ELi8ELb0ELb0EN7cutlass10bfloat16_tE19Flash_kernel_traitsILi256ELi128ELi64ELi8ES3_EELb0ELb0ELb1ELb1ELb0ELb0ELb1ELb0EEEvNS_16Flash_fwd_paramsE
        .type           _ZN5flash16flash_fwd_kernelI23Flash_fwd_kernel_traitsILi256ELi128ELi64ELi8ELb0ELb0EN7cutlass10bfloat16_tE19Flash_kernel_traitsILi256ELi128ELi64ELi8ES3_EELb0ELb0ELb1ELb1ELb0ELb0ELb1ELb0EEEvNS_16Flash_fwd_paramsE,@function
        .size           _ZN5flash16flash_fwd_kernelI23Flash_fwd_kernel_traitsILi256ELi128ELi64ELi8ELb0ELb0EN7cutlass10bfloat16_tE19Flash_kernel_traitsILi256ELi128ELi64ELi8ES3_EELb0ELb0ELb1ELb1ELb0ELb0ELb1ELb0EEEvNS_16Flash_fwd_paramsE,(.L_x_2376 - _ZN5flash16flash_fwd_kernelI23Flash_fwd_kernel_traitsILi256ELi128ELi64ELi8ELb0ELb0EN7cutlass10bfloat16_tE19Flash_kernel_traitsILi256ELi128ELi64ELi8ES3_EELb0ELb0ELb1ELb1ELb0ELb0ELb1ELb0EEEvNS_16Flash_fwd_paramsE)
        .other          _ZN5flash16flash_fwd_kernelI23Flash_fwd_kernel_traitsILi256ELi128ELi64ELi8ELb0ELb0EN7cutlass10bfloat16_tE19Flash_kernel_traitsILi256ELi128ELi64ELi8ES3_EELb0ELb0ELb1ELb1ELb0ELb0ELb1ELb0EEEvNS_16Flash_fwd_paramsE,@"STO_CUDA_ENTRY STV_DEFAULT"
_ZN5flash16flash_fwd_kernelI23Flash_fwd_kernel_traitsILi256ELi128ELi64ELi8ELb0ELb0EN7cutlass10bfloat16_tE19Flash_kernel_traitsILi256ELi128ELi64ELi8ES3_EELb0ELb0ELb1ELb1ELb0ELb0ELb1ELb0EEEvNS_16Flash_fwd_paramsE:
.text._ZN5flash16flash_fwd_kernelI23Flash_fwd_kernel_traitsILi256ELi128ELi64ELi8ELb0ELb0EN7cutlass10bfloat16_tE19Flash_kernel_traitsILi256ELi128ELi64ELi8ES3_EELb0ELb0ELb1ELb1ELb0ELb0ELb1ELb0EEEvNS_16Flash_fwd_paramsE:
        /* <DEDUP_REMOVED lines=71> */
.L_x_2276:
        /* <DEDUP_REMOVED lines=57> */
.L_x_2278:
        /* <DEDUP_REMOVED lines=57> */
.L_x_2280:
[----:B------:R-:W-:Y:S05]  /*0b90*/  BSYNC.RECONVERGENT B0 ;  /* 0x0000000000007941 */ /* 0x000fea0003800200 */
.L_x_2279:
        /* <DEDUP_REMOVED lines=24> */
.L_x_2282:
[----:B------:R-:W-:Y:S05]  /*0d20*/  BSYNC.RECONVERGENT B0 ;  /* 0x0000000000007941 */ /* 0x000fea0003800200 */
.L_x_2281:
        /* <DEDUP_REMOVED lines=24> */
.L_x_2284:
[----:B------:R-:W-:Y:S05]  /*0eb0*/  BSYNC.RECONVERGENT B0 ;  /* 0x0000000000007941 */ /* 0x000fea0003800200 */
.L_x_2283:
        /* <DEDUP_REMOVED lines=26> */
.L_x_2286:
[----:B------:R-:W-:Y:S05]  /*1060*/  BSYNC.RECONVERGENT B0 ;  /* 0x0000000000007941 */ /* 0x000fea0003800200 */
.L_x_2285:
        /* <DEDUP_REMOVED lines=10> */
.L_x_2288:
[----:B------:R-:W-:Y:S05]  /*1110*/  BSYNC.RECONVERGENT B0 ;  /* 0x0000000000007941 */ /* 0x000fea0003800200 */
.L_x_2287:
        /* <DEDUP_REMOVED lines=10> */
.L_x_2290:
[----:B------:R-:W-:Y:S05]  /*11c0*/  BSYNC.RECONVERGENT B0 ;  /* 0x0000000000007941 */ /* 0x000fea0003800200 */
.L_x_2289:
        /* <DEDUP_REMOVED lines=10> */
.L_x_2292:
[----:B------:R-:W-:Y:S05]  /*1270*/  BSYNC.RECONVERGENT B0 ;  /* 0x0000000000007941 */ /* 0x000fea0003800200 */
.L_x_2291:
        /* <DEDUP_REMOVED lines=10> */
.L_x_2277:
        /* <DEDUP_REMOVED lines=22> */
.L_x_2293:
[----:B------:R-:W1:Y:S01]  /*1480*/  LDCU.64 UR10, c[0x0][0x3b8] ;  /* 0x00007700ff0a77ac */ /* 0x000e620008000a00 */
[----:B------:R-:W-:-:S04]  /*1490*/  UIADD3 UR14, UPT, UPT, UR12, UR13, URZ ;  /* 0x0000000d0c0e7290 */ /* 0x000fc8000fffe0ff */
[----:B-1----:R-:W-:Y:S02]  /*14a0*/  UIMAD.WIDE.U32 UR6, UR14, UR10, URZ ;  /* 0x0000000a0e0672a5 */ /* 0x002fe4000f8e00ff */
[----:B------:R-:W-:-:S04]  /*14b0*/  UIMAD UR14, UR14, UR11, URZ ;  /* 0x0000000b0e0e72a4 */ /* 0x000fc8000f8e02ff */
[----:B------:R-:W-:Y:S02]  /*14c0*/  UIADD3 UR14, UPT, UPT, UR7, UR14, URZ ;  /* 0x0000000e070e7290 */ /* 0x000fe4000fffe0ff */
.L_x_2294:
        /* <DEDUP_REMOVED lines=38> */
.L_x_2295:
[----:B------:R-:W1:Y:S01]  /*1730*/  LDCU.64 UR8, c[0x0][0x3c0] ;  /* 0x00007800ff0877ac */ /* 0x000e620008000a00 */
[----:B------:R-:W-:-:S04]  /*1740*/  UIADD3 UR12, UPT, UPT, UR12, UR13, URZ ;  /* 0x0000000d0c0c7290 */ /* 0x000fc8000fffe0ff */
[----:B-1----:R-:W-:Y:S02]  /*1750*/  UIMAD.WIDE.U32 UR4, UR12, UR8, URZ ;  /* 0x000000080c0472a5 */ /* 0x002fe4000f8e00ff */
[----:B------:R-:W-:-:S04]  /*1760*/  UIMAD UR12, UR12, UR9, URZ ;  /* 0x000000090c0c72a4 */ /* 0x000fc8000f8e02ff */
[----:B------:R-:W-:-:S12]  /*1770*/  UIADD3 UR15, UPT, UPT, UR5, UR12, URZ ;  /* 0x0000000c050f7290 */ /* 0x000fd8000fffe0ff */
.L_x_2296:
        /* <DEDUP_REMOVED lines=30> */
[----:B------:R-:W-:Y:S01]  /*1960*/  USHF.R.U32.HI UR32, URZ, 0x19, UR37 ;  /* 0x00000019ff207899 */ /* 0x000fe20008011625 */
        /* <DEDUP_REMOVED lines=10> */
[----:B---3--:R-:W-:Y:S01]  /*1a10*/  LEA R235, P2, R10, UR16, 0x1 ;  /* 0x000000100aeb7c11 */ /* 0x008fe2000f8408ff */
[----:B------:R-:W-:Y:S01]  /*1a20*/  UIADD3 UR16, UPT, UPT, UR22, -0x1, URZ ;  /* 0xffffffff16107890 */ /* 0x000fe2000fffe0ff */
[----:B------:R-:W-:Y:S01]  /*1a30*/  LOP3.LUT R237, R215, 0xc0, RZ, 0xfc, !PT ;  /* 0x000000c0d7ed7812 */ /* 0x000fe200078efcff */
[----:B------:R-:W-:Y:S01]  /*1a40*/  IMAD.IADD R232, R3, 0x1, R7 ;  /* 0x0000000103e87824 */ /* 0x000fe200078e0207 */
[C---:B-----5:R-:W-:Y:S01]  /*1a50*/  LEA R233, P0, R2.reuse, UR14, 0x1 ;  /* 0x0000000e02e97c11 */ /* 0x060fe2000f8008ff */
[----:B--2---:R-:W-:Y:S01]  /*1a60*/  IMAD.U32 R8, RZ, RZ, UR12 ;  /* 0x0000000cff087e24 */ /* 0x004fe2000f8e00ff */
[----:B------:R-:W-:Y:S01]  /*1a70*/  USHF.L.U32 UR14, UR10, 0x6, URZ ;  /* 0x000000060a0e7899 */ /* 0x000fe200080006ff */
[----:B------:R-:W-:Y:S01]  /*1a80*/  IMAD.IADD R234, R11, 0x1, R13 ;  /* 0x000000010bea7824 */ /* 0x000fe200078e020d */
[----:B------:R-:W-:Y:S01]  /*1a90*/  LEA.HI.X R232, R2, UR15, R232, 0x1, P0 ;  /* 0x0000000f02e87c11 */ /* 0x000fe200080f0ce8 */
[----:B------:R-:W-:Y:S01]  /*1aa0*/  IMAD.WIDE.U32 R8, R8, UR26, R14 ;  /* 0x0000001a08087c25 */ /* 0x000fe2000f8e000e */
[C---:B------:R-:W-:Y:S01]  /*1ab0*/  ISETP.GE.AND P0, PT, R5.reuse, UR18, PT ;  /* 0x0000001205007c0c */ /* 0x040fe2000bf06270 */
[----:B------:R-:W-:Y:S01]  /*1ac0*/  USHF.L.U64.HI UR15, UR10, 0x5, UR11 ;  /* 0x000000050a0f7899 */ /* 0x000fe2000801020b */
[----:B------:R-:W-:Y:S01]  /*1ad0*/  MOV R11, UR13 ;  /* 0x0000000d000b7c02 */ /* 0x000fe20008000f00 */
[----:B------:R-:W-:Y:S01]  /*1ae0*/  VIADD R0, R5, 0x60 ;  /* 0x0000006005007836 */ /* 0x000fe20000000000 */
[----:B------:R-:W-:-:S02]  /*1af0*/  LEA.HI.X R234, R10, UR17, R234, 0x1, P2 ;  /* 0x000000110aea7c11 */ /* 0x000fc400090f0cea */
[----:B------:R-:W-:Y:S01]  /*1b00*/  LOP3.LUT R7, R5, UR33, RZ, 0xfc, !PT ;  /* 0x0000002105077c12 */ /* 0x000fe2000f8efcff */
[----:B------:R-:W-:Y:S01]  /*1b10*/  IMAD R11, R11, UR26, R9 ;  /* 0x0000001a0b0b7c24 */ /* 0x000fe2000f8e0209 */
[----:B------:R-:W-:Y:S02]  /*1b20*/  ISETP.GE.AND P2, PT, R4, UR18, PT ;  /* 0x0000001204007c0c */ /* 0x000fe4000bf46270 */
[----:B------:R-:W-:-:S03]  /*1b30*/  LEA R236, R236, UR5, 0x1 ;  /* 0x00000005ecec7c11 */ /* 0x000fc6000f8e08ff */
        /* <DEDUP_REMOVED lines=35> */
.L_x_2298:
[----:B------:R-:W-:Y:S05]  /*1d70*/  BSYNC.RECONVERGENT B0 ;  /* 0x0000000000007941 */ /* 0x000fea0003800200 */
.L_x_2297:
        /* <DEDUP_REMOVED lines=41> */
.L_x_2300:
[----:B------:R-:W-:Y:S05]  /*2010*/  BSYNC.RECONVERGENT B0 ;  /* 0x0000000000007941 */ /* 0x000fea0003800200 */
.L_x_2299:
        /* <DEDUP_REMOVED lines=41> */
.L_x_2302:
[----:B------:R-:W-:Y:S05]  /*22b0*/  BSYNC.RECONVERGENT B0 ;  /* 0x0000000000007941 */ /* 0x000fea0003800200 */
.L_x_2301:
        /* <DEDUP_REMOVED lines=41> */
.L_x_2304:
[----:B------:R-:W-:Y:S05]  /*2550*/  BSYNC.RECONVERGENT B0 ;  /* 0x0000000000007941 */ /* 0x000fea0003800200 */
.L_x_2303:
        /* <DEDUP_REMOVED lines=34> */
.L_x_2306:
[----:B------:R-:W-:Y:S05]  /*2780*/  BSYNC.RECONVERGENT B0 ;  /* 0x0000000000007941 */ /* 0x000fea0003800200 */
.L_x_2305:
        /* <DEDUP_REMOVED lines=33> */
.L_x_2308:
[----:B------:R-:W-:Y:S05]  /*29a0*/  BSYNC.RECONVERGENT B0 ;  /* 0x0000000000007941 */ /* 0x000fea0003800200 */
.L_x_2307:
        /* <DEDUP_REMOVED lines=70> */
.L_x_2310:
[----:B------:R2:W-:Y:S04]  /*2e10*/  STS.128 [R236+0x18000], RZ ;  /* 0x018000ffec007388 */ /* 0x0005e80000000c00 */
[----:B------:R2:W-:Y:S04]  /*2e20*/  STS.128 [R236+0x1a000], RZ ;  /* 0x01a000ffec007388 */ /* 0x0005e80000000c00 */
[----:B------:R2:W-:Y:S04]  /*2e30*/  STS.128 [R236+0x1c000], RZ ;  /* 0x01c000ffec007388 */ /* 0x0005e80000000c00 */
[----:B------:R2:W-:Y:S02]  /*2e40*/  STS.128 [R236+0x1e000], RZ ;  /* 0x01e000ffec007388 */ /* 0x0005e40000000c00 */
.L_x_2311:
[----:B------:R-:W-:Y:S05]  /*2e50*/  BSYNC.RECONVERGENT B0 ;  /* 0x0000000000007941 */ /* 0x000fea0003800200 */
.L_x_2309:
        /* <DEDUP_REMOVED lines=44> */
.L_x_2313:
[----:B------:R-:W-:Y:S05]  /*3120*/  BSYNC.RECONVERGENT B0 ;  /* 0x0000000000007941 */ /* 0x000fea0003800200 */
.L_x_2312:
[----:B------:R-:W-:Y:S01]  /*3130*/  LDSM.16.M88.4 R76, [R99] ;  /* 0x00000000634c783b */ /* 0x000fe20000000200 */
[----:B------:R-:W-:Y:S01]  /*3140*/  IMAD.MOV.U32 R165, RZ, RZ, 0x20 ;  /* 0x00000020ffa57424 */ /* 0x000fe200078e00ff */
[----:B------:R-:W-:Y:S01]  /*3150*/  LOP3.LUT P0, R2, R216, 0x2, RZ, 0xc0, !PT ;  /* 0x00000002d8027812 */ /* 0x000fe2000780c0ff */
[----:B------:R-:W-:Y:S01]  /*3160*/  VIADD R214, R98, UR5 ;  /* 0x0000000562d67c36 */ /* 0x000fe20008000000 */
[----:B------:R-:W5:Y:S01]  /*3170*/  LDSM.16.M88.4 R56, [R98+UR5+0x10000] ;  /* 0x010000056238783b */ /* 0x000f620008000200 */
[----:B-1----:R-:W-:Y:S01]  /*3180*/  LOP3.LUT R4, R216, 0x4, RZ, 0xc0, !PT ;  /* 0x00000004d8047812 */ /* 0x002fe200078ec0ff */
[----:B------:R-:W-:Y:S01]  /*3190*/  IMAD.MOV.U32 R193, RZ, RZ, 0x40 ;  /* 0x00000040ffc17424 */ /* 0x000fe200078e00ff */
[----:B------:R-:W-:Y:S01]  /*31a0*/  SEL R92, R165, 0xffffffe0, !P0 ;  /* 0xffffffe0a55c7807 */ /* 0x000fe20004000000 */
[----:B------:R-:W1:Y:S01]  /*31b0*/  LDSM.16.M88.4 R48, [R98+UR5+0x10800] ;  /* 0x010800056230783b */ /* 0x000e620008000200 */
[----:B------:R-:W-:Y:S01]  /*31c0*/  ISETP.NE.AND P0, PT, R4, RZ, PT ;  /* 0x000000ff0400720c */ /* 0x000fe20003f05270 */
[----:B------:R-:W2:Y:S01]  /*31d0*/  LDCU UR7, c[0x0][0x50c] ;  /* 0x0000a180ff0777ac */ /* 0x000ea20008000800 */
[----:B------:R-:W-:Y:S01]  /*31e0*/  IMAD.SHL.U32 R196, R216, 0x2, RZ ;  /* 0x00000002d8c47824 */ /* 0x000fe200078e00ff */
[----:B------:R-:W3:Y:S01]  /*31f0*/  LDSM.16.M88.4 R40, [R98+UR5+0x11000] ;  /* 0x011000056228783b */ /* 0x000ee20008000200 */
[--C-:B------:R-:W-:Y:S01]  /*3200*/  IMAD.IADD R96, R99, 0x1, R92.reuse ;  /* 0x0000000163607824 */ /* 0x100fe200078e025c */
[----:B------:R-:W-:Y:S01]  /*3210*/  SEL R193, R193, 0xffffffc0, !P0 ;  /* 0xffffffc0c1c17807 */ /* 0x000fe20004000000 */
[----:B------:R-:W-:Y:S01]  /*3220*/  IMAD.IADD R95, R214, 0x1, R92 ;  /* 0x00000001d65f7824 */ /* 0x000fe200078e025c */
[----:B------:R-:W2:Y:S01]  /*3230*/  LDSM.16.M88.4 R32, [R98+UR5+0x11800] ;  /* 0x011800056220783b */ /* 0x000ea20008000200 */
[----:B------:R-:W-:Y:S01]  /*3240*/  LOP3.LUT R198, R196, 0x6, RZ, 0xc0, !PT ;  /* 0x00000006c4c67812 */ /* 0x000fe200078ec0ff */
[----:B------:R-:W-:Y:S01]  /*3250*/  UIADD3 UR24, UPT, UPT, UR31, UR24, -UR21 ;  /* 0x000000181f187290 */ /* 0x000fe2000fffe815 */
[--C-:B------:R-:W-:Y:S01]  /*3260*/  IMAD.IADD R97, R99, 0x1, R193.reuse ;  /* 0x0000000163617824 */ /* 0x100fe200078e02c1 */
[----:B------:R-:W-:Y:S01]  /*3270*/  LDSM.16.M88.4 R28, [R96] ;  /* 0x00000000601c783b */ /* 0x000fe20000000200 */
[----:B------:R-:W-:Y:S01]  /*3280*/  IMAD.IADD R167, R214, 0x1, R193 ;  /* 0x00000001d6a77824 */ /* 0x000fe200078e02c1 */
[----:B------:R-:W-:Y:S01]  /*3290*/  UISETP.GT.U32.AND UP0, UPT, UR16, UR19, UPT ;  /* 0x000000131000728c */ /* 0x000fe2000bf04070 */
[C---:B------:R-:W-:Y:S01]  /*32a0*/  IMAD.IADD R94, R92.reuse, 0x1, R97 ;  /* 0x000000015c5e7824 */ /* 0x040fe200078e0261 */
[----:B------:R-:W2:Y:S01]  /*32b0*/  LDSM.16.M88.4 R20, [R95+0x10000] ;  /* 0x010000005f14783b */ /* 0x000ea20000000200 */
[----:B------:R-:W-:-:S02]  /*32c0*/  IMAD.IADD R93, R92, 0x1, R167 ;  /* 0x000000015c5d7824 */ /* 0x000fc400078e02a7 */
[----:B------:R-:W-:Y:S01]  /*32d0*/  IMAD.U32 R229, RZ, RZ, UR31 ;  /* 0x0000001fffe57e24 */ /* 0x000fe2000f8e00ff */
[----:B------:R-:W2:Y:S04]  /*32e0*/  LDSM.16.M88.4 R8, [R95+0x10800] ;  /* 0x010800005f08783b */ /* 0x000ea80000000200 */
[----:B------:R-:W2:Y:S04]  /*32f0*/  LDSM.16.M88.4 R64, [R95+0x11800] ;  /* 0x011800005f40783b */ /* 0x000ea80000000200 */
[----:B------:R-:W2:Y:S04]  /*3300*/  LDSM.16.M88.4 R72, [R95+0x11000] ;  /* 0x011000005f48783b */ /* 0x000ea80000000200 */
[----:B------:R-:W-:Y:S01]  /*3310*/  LDSM.16.M88.4 R24, [R97] ;  /* 0x000000006118783b */ /* 0x000fe20000000200 */
[C---:B-----5:R-:W-:Y:S03]  /*3320*/  HMMA.16816.F32.BF16 R12, R76.reuse, R56, RZ ;  /* 0x000000384c0c723c */ /* 0x060fe600000418ff */
[----:B------:R-:W5:Y:S04]  /*3330*/  LDSM.16.M88.4 R16, [R167+0x10000] ;  /* 0x01000000a710783b */ /* 0x000f680000000200 */
[----:B----4-:R-:W4:Y:S01]  /*3340*/  LDSM.16.M88.4 R4, [R167+0x10800] ;  /* 0x01080000a704783b */ /* 0x010f220000000200 */
[C---:B-1----:R-:W-:Y:S03]  /*3350*/  HMMA.16816.F32.BF16 R52, R76.reuse, R48, RZ ;  /* 0x000000304c34723c */ /* 0x042fe600000418ff */
[----:B------:R-:W1:Y:S04]  /*3360*/  LDSM.16.M88.4 R60, [R167+0x11000] ;  /* 0x01100000a73c783b */ /* 0x000e680000000200 */
[----:B------:R-:W-:Y:S01]  /*3370*/  LDSM.16.M88.4 R68, [R93+0x10800] ;  /* 0x010800005d44783b */ /* 0x000fe20000000200 */
[C---:B------:R-:W-:Y:S03]  /*3380*/  HMMA.16816.F32.BF16 R56, R76.reuse, R58, RZ ;  /* 0x0000003a4c38723c */ /* 0x040fe600000418ff */
[----:B------:R-:W-:Y:S04]  /*3390*/  LDSM.16.M88.4 R80, [R98+UR5+0x12800] ;  /* 0x012800056250783b */ /* 0x000fe80008000200 */
[----:B------:R-:W-:Y:S01]  /*33a0*/  LDSM.16.M88.4 R88, [R95+0x15800] ;  /* 0x015800005f58783b */ /* 0x000fe20000000200 */
[C---:B------:R-:W-:Y:S03]  /*33b0*/  HMMA.16816.F32.BF16 R48, R76.reuse, R50, RZ ;  /* 0x000000324c30723c */ /* 0x040fe600000418ff */
[----:B------:R-:W-:Y:S04]  /*33c0*/  LDSM.16.M88.4 R84, [R167+0x14000] ;  /* 0x01400000a754783b */ /* 0x000fe80000000200 */
[----:B------:R-:W0:Y:S01]  /*33d0*/  LDGDEPBAR ;  /* 0x00000000000079af */ /* 0x000e220000000000 */
[C---:B---3--:R-:W-:Y:S08]  /*33e0*/  HMMA.16816.F32.BF16 R44, R76.reuse, R40, RZ ;  /* 0x000000284c2c723c */ /* 0x048ff000000418ff */
[C---:B------:R-:W-:Y:S08]  /*33f0*/  HMMA.16816.F32.BF16 R40, R76.reuse, R42, RZ ;  /* 0x0000002a4c28723c */ /* 0x040ff000000418ff */
[C---:B--2---:R-:W-:Y:S08]  /*3400*/  HMMA.16816.F32.BF16 R36, R76.reuse, R32, RZ ;  /* 0x000000204c24723c */ /* 0x044ff000000418ff */
[----:B------:R-:W-:Y:S01]  /*3410*/  HMMA.16816.F32.BF16 R76, R76, R34, RZ ;  /* 0x000000224c4c723c */ /* 0x000fe200000418ff */
        /* <DEDUP_REMOVED lines=14> */
[C---:B-----5:R-:W-:Y:S08]  /*3500*/  HMMA.16816.F32.BF16 R12, R24.reuse, R16, R12 ;  /* 0x00000010180c723c */ /* 0x060ff0000004180c */
[C---:B------:R-:W-:Y:S01]  /*3510*/  HMMA.16816.F32.BF16 R56, R24.reuse, R18, R56 ;  /* 0x000000121838723c */ /* 0x040fe20000041838 */
[----:B------:R-:W-:Y:S07]  /*3520*/  LDSM.16.M88.4 R16, [R99+0x4000] ;  /* 0x004000006310783b */ /* 0x000fee0000000200 */
        /* <DEDUP_REMOVED lines=32> */
[C---:B--2---:R-:W-:Y:S08]  /*3730*/  HMMA.16816.F32.BF16 R36, R16.reuse, R32, R36 ;  /* 0x000000201024723c */ /* 0x044ff00000041824 */
        /* <DEDUP_REMOVED lines=14> */
[----:B------:R-:W2:Y:S04]  /*3820*/  LDSM.16.M88.4 R24, [R93+0x12800] ;  /* 0x012800005d18783b */ /* 0x000ea80000000200 */
[----:B------:R-:W-:Y:S03]  /*3830*/  LDSM.16.M88.4 R64, [R98+UR5+0x14000] ;  /* 0x014000056240783b */ /* 0x000fe60008000200 */
[C---:B----4-:R-:W-:Y:S08]  /*3840*/  HMMA.16816.F32.BF16 R12, R4.reuse, R20, R12 ;  /* 0x00000014040c723c */ /* 0x050ff0000004180c */
        /* <DEDUP_REMOVED lines=8> */
[C---:B------:R-:W-:Y:S08]  /*38d0*/  HMMA.16816.F32.BF16 R44, R4.reuse, R60, R44 ;  /* 0x0000003c042c723c */ /* 0x040ff0000004182c */
[----:B------:R-:W-:Y:S01]  /*38e0*/  HMMA.16816.F32.BF16 R40, R4, R62, R40 ;  /* 0x0000003e0428723c */ /* 0x000fe20000041828 */
[----:B------:R-:W4:Y:S04]  /*38f0*/  LDSM.16.M88.4 R4, [R98+UR5+0x15000] ;  /* 0x015000056204783b */ /* 0x000f280008000200 */
[----:B------:R-:W-:Y:S03]  /*3900*/  LDSM.16.M88.4 R60, [R97+0x8000] ;  /* 0x00800000613c783b */ /* 0x000fe60000000200 */
        /* <DEDUP_REMOVED lines=37> */
[----:B------:R-:W3:Y:S04]  /*3b60*/  LDSM.16.M88.4 R20, [R98+UR5+0x16000] ;  /* 0x016000056214783b */ /* 0x000ee80008000200 */
[----:B------:R-:W-:Y:S03]  /*3b70*/  LDSM.16.M88.4 R72, [R96+0xc000] ;  /* 0x00c000006048783b */ /* 0x000fe60000000200 */
        /* <DEDUP_REMOVED lines=11> */
[----:B------:R-:W5:Y:S04]  /*3c30*/  LDSM.16.M88.4 R8, [R98+UR5+0x16800] ;  /* 0x016800056208783b */ /* 0x000f680008000200 */
        /* <DEDUP_REMOVED lines=10> */
[C---:B----4-:R-:W-:Y:S08]  /*3ce0*/  HMMA.16816.F32.BF16 R52, R16.reuse, R32, R52 ;  /* 0x000000201034723c */ /* 0x050ff00000041834 */
[----:B------:R-:W-:Y:S01]  /*3cf0*/  HMMA.16816.F32.BF16 R48, R16, R34, R48 ;  /* 0x000000221030723c */ /* 0x000fe20000041830 */
[----:B------:R-:W-:Y:S04]  /*3d00*/  LDSM.16.M88.4 R32, [R97+0xc000] ;  /* 0x00c000006120783b */ /* 0x000fe80000000200 */
[----:B------:R-:W4:Y:S03]  /*3d10*/  LDSM.16.M88.4 R16, [R167+0x17800] ;  /* 0x01780000a710783b */ /* 0x000f260000000200 */
[C---:B------:R-:W-:Y:S08]  /*3d20*/  HMMA.16816.F32.BF16 R36, R80.reuse, R88, R36 ;  /* 0x000000585024723c */ /* 0x040ff00000041824 */
[C---:B------:R-:W-:Y:S08]  /*3d30*/  HMMA.16816.F32.BF16 R76, R80.reuse, R90, R76 ;  /* 0x0000005a504c723c */ /* 0x040ff0000004184c */
[C---:B---3--:R-:W-:Y:S08]  /*3d40*/  HMMA.16816.F32.BF16 R12, R80.reuse, R20, R12 ;  /* 0x00000014500c723c */ /* 0x048ff0000004180c */
        /* <DEDUP_REMOVED lines=8> */
[C---:B------:R-:W-:Y:S08]  /*3dd0*/  HMMA.16816.F32.BF16 R36, R72.reuse, R60, R36 ;  /* 0x0000003c4824723c */ /* 0x040ff00000041824 */
[C---:B------:R-:W-:Y:S01]  /*3de0*/  HMMA.16816.F32.BF16 R76, R72.reuse, R62, R76 ;  /* 0x0000003e484c723c */ /* 0x040fe2000004184c */
[----:B------:R-:W-:Y:S07]  /*3df0*/  LDSM.16.M88.4 R60, [R93+0x17000] ;  /* 0x017000005d3c783b */ /* 0x000fee0000000200 */
[C---:B------:R-:W-:Y:S08]  /*3e00*/  HMMA.16816.F32.BF16 R12, R72.reuse, R84, R12 ;  /* 0x00000054480c723c */ /* 0x040ff0000004180c */
[C---:B------:R-:W-:Y:S08]  /*3e10*/  HMMA.16816.F32.BF16 R56, R72.reuse, R86, R56 ;  /* 0x000000564838723c */ /* 0x040ff00000041838 */
[C---:B--2---:R-:W-:Y:S08]  /*3e20*/  HMMA.16816.F32.BF16 R44, R72.reuse, R64, R44 ;  /* 0x00000040482c723c */ /* 0x044ff0000004182c */
[C---:B------:R-:W-:Y:S01]  /*3e30*/  HMMA.16816.F32.BF16 R40, R72.reuse, R66, R40 ;  /* 0x000000424828723c */ /* 0x040fe20000041828 */
[----:B------:R-:W2:Y:S07]  /*3e40*/  LDSM.16.M88.4 R64, [R93+0x16800] ;  /* 0x016800005d40783b */ /* 0x000eae0000000200 */
[----:B------:R-:W-:Y:S08]  /*3e50*/  HMMA.16816.F32.BF16 R52, R72, R68, R52 ;  /* 0x000000444834723c */ /* 0x000ff00000041834 */
[C---:B----4-:R-:W-:Y:S08]  /*3e60*/  HMMA.16816.F32.BF16 R36, R32.reuse, R16, R36 ;  /* 0x000000102024723c */ /* 0x050ff00000041824 */
[----:B------:R-:W-:Y:S01]  /*3e70*/  HMMA.16816.F32.BF16 R76, R32, R18, R76 ;  /* 0x00000012204c723c */ /* 0x000fe2000004184c */
[----:B------:R-:W4:Y:S01]  /*3e80*/  LDSM.16.M88.4 R16, [R93+0x17800] ;  /* 0x017800005d10783b */ /* 0x000f220000000200 */
[----:B------:R-:W-:-:S06]  /*3e90*/  DEPBAR.LE SB0, 0x0 ;  /* 0x000080000000791a */ /* 0x000fcc0000000000 */
[C---:B------:R-:W-:Y:S08]  /*3ea0*/  HMMA.16816.F32.BF16 R12, R32.reuse, R28, R12 ;  /* 0x0000001c200c723c */ /* 0x040ff0000004180c */
[----:B------:R-:W-:Y:S08]  /*3eb0*/  HMMA.16816.F32.BF16 R56, R32, R30, R56 ;  /* 0x0000001e2038723c */ /* 0x000ff00000041838 */
[----:B------:R-:W-:Y:S08]  /*3ec0*/  HMMA.16816.F32.BF16 R48, R72, R70, R48 ;  /* 0x000000464830723c */ /* 0x000ff00000041830 */
[C---:B------:R-:W-:Y:S08]  /*3ed0*/  HMMA.16816.F32.BF16 R52, R32.reuse, R24, R52 ;  /* 0x000000182034723c */ /* 0x040ff00000041834 */
[----:B---3--:R-:W-:Y:S01]  /*3ee0*/  HMMA.16816.F32.BF16 R44, R32, R20, R44 ;  /* 0x00000014202c723c */ /* 0x008fe2000004182c */
[----:B------:R-:W-:-:S04]  /*3ef0*/  SHF.R.U32.HI R20, RZ, 0x2, R216 ;  /* 0x00000002ff147819 */ /* 0x000fc800000116d8 */
[----:B------:R-:W-:-:S03]  /*3f00*/  LOP3.LUT R20, R20, 0x7, RZ, 0xc0, !PT ;  /* 0x0000000714147812 */ /* 0x000fc600078ec0ff */
[----:B------:R-:W-:Y:S01]  /*3f10*/  HMMA.16816.F32.BF16 R40, R32, R22, R40 ;  /* 0x000000162028723c */ /* 0x000fe20000041828 */
[----:B------:R-:W-:-:S05]  /*3f20*/  IADD3 R20, PT, PT, R20, UR30, R3 ;  /* 0x0000001e14147c10 */ /* 0x000fca000fffe003 */
[----:B------:R-:W-:Y:S02]  /*3f30*/  VIADD R231, R20, UR31 ;  /* 0x0000001f14e77c36 */ /* 0x000fe40008000000 */
[----:B-1----:R-:W-:Y:S02]  /*3f40*/  HMMA.16816.F32.BF16 R12, R4, R8, R12 ;  /* 0x00000008040c723c */ /* 0x002fe4000004180c */
[----:B------:R-:W-:-:S06]  /*3f50*/  VIADD R166, R231, 0x8 ;  /* 0x00000008e7a67836 */ /* 0x000fcc0000000000 */
[----:B------:R-:W-:Y:S01]  /*3f60*/  HMMA.16816.F32.BF16 R56, R4, R10, R56 ;  /* 0x0000000a0438723c */ /* 0x000fe20000041838 */
[----:B------:R-:W-:-:S04]  /*3f70*/  IMAD.U32 R11, RZ, RZ, UR16 ;  /* 0x00000010ff0b7e24 */ /* 0x000fc8000f8e00ff */
[----:B------:R-:W-:-:S03]  /*3f80*/  IMAD R8, R11, 0x40, R198 ;  /* 0x000000400b087824 */ /* 0x000fc600078e02c6 */
[----:B------:R-:W-:Y:S01]  /*3f90*/  HMMA.16816.F32.BF16 R48, R32, R26, R48 ;  /* 0x0000001a2030723c */ /* 0x000fe20000041830 */
[----:B------:R-:W-:Y:S02]  /*3fa0*/  VIADD R10, R8, UR21 ;  /* 0x00000015080a7c36 */ /* 0x000fe40008000000 */
[----:B------:R-:W-:Y:S01]  /*3fb0*/  FMUL.FTZ R13, R13, UR7 ;  /* 0x000000070d0d7c20 */ /* 0x000fe20008410000 */
[----:B------:R-:W-:Y:S01]  /*3fc0*/  FMUL.FTZ R9, R12, UR7 ;  /* 0x000000070c097c20 */ /* 0x000fe20008410000 */
[----:B------:R-:W-:Y:S02]  /*3fd0*/  IMAD.IADD R11, R231, 0x1, -R10 ;  /* 0x00000001e70b7824 */ /* 0x000fe400078e0a0a */
[----:B------:R-:W-:Y:S01]  /*3fe0*/  FMUL.FTZ R14, R14, UR7 ;  /* 0x000000070e0e7c20 */ /* 0x000fe20008410000 */
[----:B------:R1:W-:Y:S01]  /*3ff0*/  MUFU.TANH R27, R13 ;  /* 0x0000000d001b7308 */ /* 0x0003e20000002400 */
[C---:B--2---:R-:W-:Y:S01]  /*4000*/  HMMA.16816.F32.BF16 R52, R4.reuse, R64, R52 ;  /* 0x000000400434723c */ /* 0x044fe20000041834 */
[----:B------:R-:W-:Y:S01]  /*4010*/  VIADD R32, R8, 0x10 ;  /* 0x0000001008207836 */ /* 0x000fe20000000000 */
[----:B------:R-:W-:Y:S01]  /*4020*/  IABS R22, R11 ;  /* 0x0000000b00167213 */ /* 0x000fe20000000000 */
[----:B------:R-:W-:Y:S01]  /*4030*/  FMUL.FTZ R33, R57, UR7 ;  /* 0x0000000739217c20 */ /* 0x000fe20008410000 */
[----:B------:R-:W-:Y:S01]  /*4040*/  FMUL.FTZ R34, R56, UR7 ;  /* 0x0000000738227c20 */ /* 0x000fe20008410000 */
[C---:B------:R-:W-:Y:S01]  /*4050*/  VIADD R24, R8.reuse, 0x8 ;  /* 0x0000000808187836 */ /* 0x040fe20000000000 */
[----:B------:R-:W-:Y:S01]  /*4060*/  I2FP.F32.S32 R22, R22 ;  /* 0x0000001600167245 */ /* 0x000fe20000201400 */
[----:B------:R-:W2:Y:S01]  /*4070*/  MUFU.TANH R9, R9 ;  /* 0x0000000900097308 */ /* 0x000ea20000002400 */
[----:B------:R-:W-:Y:S01]  /*4080*/  HMMA.16816.F32.BF16 R44, R4, R60, R44 ;  /* 0x0000003c042c723c */ /* 0x000fe2000004182c */
[----:B------:R-:W-:-:S02]  /*4090*/  VIADD R25, R8, 0x21 ;  /* 0x0000002108197836 */ /* 0x000fc40000000000 */
[----:B------:R-:W-:Y:S01]  /*40a0*/  FMUL.FTZ R15, R15, UR7 ;  /* 0x000000070f0f7c20 */ /* 0x000fe20008410000 */
[----:B------:R-:W-:Y:S02]  /*40b0*/  VIADD R23, R8, 0x28 ;  /* 0x0000002808177836 */ /* 0x000fe40000000000 */
[----:B------:R-:W-:Y:S01]  /*40c0*/  FMUL.FTZ R58, R58, UR7 ;  /* 0x000000073a3a7c20 */ /* 0x000fe20008410000 */
[----:B------:R-:W-:Y:S02]  /*40d0*/  VIADD R60, R20, UR24 ;  /* 0x00000018143c7c36 */ /* 0x000fe40008000000 */
[----:B------:R-:W-:Y:S01]  /*40e0*/  FMUL.FTZ R59, R59, UR7 ;  /* 0x000000073b3b7c20 */ /* 0x000fe20008410000 */
[----:B------:R-:W3:Y:S01]  /*40f0*/  MUFU.TANH R33, R33 ;  /* 0x0000002100217308 */ /* 0x000ee20000002400 */
[C---:B------:R-:W-:Y:S01]  /*4100*/  HMMA.16816.F32.BF16 R40, R4.reuse, R62, R40 ;  /* 0x0000003e0428723c */ /* 0x040fe20000041828 */
[----:B-1----:R-:W-:Y:S01]  /*4110*/  VIADD R13, R8, 0x38 ;  /* 0x00000038080d7836 */ /* 0x002fe20000000000 */
[--C-:B------:R-:W-:Y:S01]  /*4120*/  VIADDMNMX R230, R60, 0x1, R229.reuse, PT ;  /* 0x000000013ce67846 */ /* 0x100fe200038001e5 */
[----:B------:R-:W-:Y:S01]  /*4130*/  FMUL.FTZ R31, R52, UR7 ;  /* 0x00000007341f7c20 */ /* 0x000fe20008410000 */
[----:B------:R-:W-:Y:S01]  /*4140*/  FMUL.FTZ R29, R53, UR7 ;  /* 0x00000007351d7c20 */ /* 0x000fe20008410000 */
[----:B------:R-:W-:Y:S01]  /*4150*/  VIADD R3, R13, UR21 ;  /* 0x000000150d037c36 */ /* 0x000fe20008000000 */
[----:B------:R-:W-:Y:S01]  /*4160*/  VIADDMNMX R229, R60, 0x9, R229, PT ;  /* 0x000000093ce57846 */ /* 0x000fe200038001e5 */
[----:B------:R-:W1:Y:S01]  /*4170*/  MUFU.TANH R34, R34 ;  /* 0x0000002200227308 */ /* 0x000e620000002400 */
[C---:B----4-:R-:W-:Y:S01]  /*4180*/  HMMA.16816.F32.BF16 R36, R4.reuse, R16, R36 ;  /* 0x000000100424723c */ /* 0x050fe20000041824 */
[----:B--2---:R-:W-:Y:S01]  /*4190*/  FFMA.FTZ R17, R22, -UR6, R9 ;  /* 0x8000000616117c23 */ /* 0x004fe20008010009 */
[--C-:B------:R-:W-:Y:S01]  /*41a0*/  IADD3 R12, PT, PT, R231, 0x2f, -R3.reuse ;  /* 0x0000002fe70c7810 */ /* 0x100fe20007ffe803 */
[----:B------:R-:W-:Y:S01]  /*41b0*/  FMUL.FTZ R35, R45, UR7 ;  /* 0x000000072d237c20 */ /* 0x000fe20008410000 */
[C-C-:B------:R-:W-:Y:S01]  /*41c0*/  IADD3 R16, PT, PT, R231.reuse, 0x37, -R3.reuse ;  /* 0x00000037e7107810 */ /* 0x140fe20007ffe803 */
[C---:B------:R-:W-:Y:S01]  /*41d0*/  VIADD R30, R8.reuse, 0x11 ;  /* 0x00000011081e7836 */ /* 0x040fe20000000000 */
[----:B------:R-:W-:Y:S01]  /*41e0*/  IABS R12, R12 ;  /* 0x0000000c000c7213 */ /* 0x000fe20000000000 */
[----:B------:R-:W2:Y:S01]  /*41f0*/  MUFU.TANH R31, R31 ;  /* 0x0000001f001f7308 */ /* 0x000ea20000002400 */
[----:B------:R-:W-:Y:S01]  /*4200*/  HMMA.16816.F32.BF16 R48, R4, R66, R48 ;  /* 0x000000420430723c */ /* 0x000fe20000041830 */
[----:B------:R-:W-:Y:S01]  /*4210*/  IADD3 R11, PT, PT, R231, 0x30, -R3 ;  /* 0x00000030e70b7810 */ /* 0x000fe20007ffe803 */
[----:B------:R-:W-:-:S02]  /*4220*/  VIADD R21, R8, 0x30 ;  /* 0x0000003008157836 */ /* 0x000fc40000000000 */
[----:B------:R-:W-:Y:S01]  /*4230*/  FMUL.FTZ R45, R40, UR7 ;  /* 0x00000007282d7c20 */ /* 0x000fe20008410000 */
[----:B------:R-:W-:Y:S01]  /*4240*/  FMUL.FTZ R40, R41, UR7 ;  /* 0x0000000729287c20 */ /* 0x000fe20008410000 */
[----:B------:R-:W-:Y:S01]  /*4250*/  I2FP.F32.S32 R12, R12 ;  /* 0x0000000c000c7245 */ /* 0x000fe20000201400 */
[----:B------:R-:W-:Y:S01]  /*4260*/  VIADD R20, R8, 0x31 ;  /* 0x0000003108147836 */ /* 0x000fe20000000000 */
[----:B------:R-:W-:Y:S01]  /*4270*/  IADD3 R22, PT, PT, R231, 0x28, -R3 ;  /* 0x00000028e7167810 */ /* 0x000fe20007ffe803 */
[----:B------:R-:W-:Y:S01]  /*4280*/  HMMA.16816.F32.BF16 R76, R4, R18, R76 ;  /* 0x00000012044c723c */ /* 0x000fe2000004184c */
[----:B------:R-:W-:Y:S01]  /*4290*/  IABS R16, R16 ;  /* 0x0000001000107213 */ /* 0x000fe20000000000 */
[----:B---3--:R-:W-:Y:S01]  /*42a0*/  FFMA.FTZ R33, R12, -UR6, R33 ;  /* 0x800000060c217c23 */ /* 0x008fe20008010021 */
[----:B------:R-:W-:Y:S01]  /*42b0*/  FMUL.FTZ R6, R37, UR7 ;  /* 0x0000000725067c20 */ /* 0x000fe20008410000 */
[----:B------:R-:W-:Y:S01]  /*42c0*/  MUFU.TANH R40, R40 ;  /* 0x0000002800287308 */ /* 0x000fe20000002400 */
[----:B------:R-:W-:Y:S01]  /*42d0*/  IABS R11, R11 ;  /* 0x0000000b000b7213 */ /* 0x000fe20000000000 */
[----:B------:R-:W-:Y:S01]  /*42e0*/  FMUL.FTZ R12, R44, UR7 ;  /* 0x000000072c0c7c20 */ /* 0x000fe20008410000 */
[----:B------:R-:W-:Y:S01]  /*42f0*/  IABS R22, R22 ;  /* 0x0000001600167213 */ /* 0x000fe20000000000 */
[----:B------:R-:W-:Y:S01]  /*4300*/  FMUL.FTZ R36, R36, UR7 ;  /* 0x0000000724247c20 */ /* 0x000fe20008410000 */
[----:B------:R-:W-:Y:S01]  /*4310*/  IADD3 R19, PT, PT, R231, 0x7, -R3 ;  /* 0x00000007e7137810 */ /* 0x000fe20007ffe803 */
[----:B------:R-:W-:-:S02]  /*4320*/  VIADD R44, R8, 0x9 ;  /* 0x00000009082c7836 */ /* 0x000fc40000000000 */
[----:B------:R-:W-:Y:S01]  /*4330*/  FMUL.FTZ R28, R48, UR7 ;  /* 0x00000007301c7c20 */ /* 0x000fe20008410000 */
[----:B------:R-:W3:Y:S01]  /*4340*/  MUFU.TANH R6, R6 ;  /* 0x0000000600067308 */ /* 0x000ee20000002400 */
[----:B------:R-:W-:Y:S01]  /*4350*/  FMUL.FTZ R26, R49, UR7 ;  /* 0x00000007311a7c20 */ /* 0x000fe20008410000 */
[C-C-:B------:R-:W-:Y:S01]  /*4360*/  IADD3 R7, PT, PT, R231.reuse, 0xf, -R3.reuse ;  /* 0x0000000fe7077810 */ /* 0x140fe20007ffe803 */
[C---:B------:R-:W-:Y:S01]  /*4370*/  VIADD R49, R231.reuse, -UR23 ;  /* 0x80000017e7317c36 */ /* 0x040fe20008000000 */
[----:B------:R-:W-:Y:S01]  /*4380*/  I2FP.F32.S32 R16, R16 ;  /* 0x0000001000107245 */ /* 0x000fe20000201400 */
[----:B------:R-:W-:Y:S01]  /*4390*/  VIADD R48, R8, 0x1 ;  /* 0x0000000108307836 */ /* 0x000fe20000000000 */
[----:B------:R-:W-:Y:S01]  /*43a0*/  I2FP.F32.S32 R11, R11 ;  /* 0x0000000b000b7245 */ /* 0x000fe20000201400 */
[----:B------:R-:W-:Y:S01]  /*43b0*/  FMUL.FTZ R4, R76, UR7 ;  /* 0x000000074c047c20 */ /* 0x000fe20008410000 */
[----:B------:R-:W4:Y:S01]  /*43c0*/  MUFU.TANH R35, R35 ;  /* 0x0000002300237308 */ /* 0x000f220000002400 */
[C---:B------:R-:W-:Y:S01]  /*43d0*/  IADD3 R56, PT, PT, R231.reuse, 0x17, -R3 ;  /* 0x00000017e7387810 */ /* 0x040fe20007ffe803 */
[----:B------:R-:W-:Y:S01]  /*43e0*/  FFMA.FTZ R27, R16, -UR6, R27 ;  /* 0x80000006101b7c23 */ /* 0x000fe2000801001b */
[----:B------:R-:W-:Y:S01]  /*43f0*/  IADD3 R52, PT, PT, R231, 0x10, -R3 ;  /* 0x00000010e7347810 */ /* 0x000fe20007ffe803 */
[----:B-1----:R-:W-:Y:S01]  /*4400*/  FFMA.FTZ R34, R11, -UR6, R34 ;  /* 0x800000060b227c23 */ /* 0x002fe20008010022 */
[----:B------:R-:W-:Y:S01]  /*4410*/  I2FP.F32.S32 R22, R22 ;  /* 0x0000001600167245 */ /* 0x000fe20000201400 */
[----:B------:R-:W-:Y:S01]  /*4420*/  FMUL.FTZ R18, R77, UR7 ;  /* 0x000000074d127c20 */ /* 0x000fe20008410000 */
[----:B------:R-:W-:Y:S01]  /*4430*/  IABS R19, R19 ;  /* 0x0000001300137213 */ /* 0x000fe20000000000 */
[----:B------:R-:W1:Y:S01]  /*4440*/  MUFU.TANH R45, R45 ;  /* 0x0000002d002d7308 */ /* 0x000e620000002400 */
[----:B------:R-:W-:Y:S01]  /*4450*/  IABS R7, R7 ;  /* 0x0000000700077213 */ /* 0x000fe20000000000 */
[----:B--2---:R-:W-:Y:S01]  /*4460*/  FFMA.FTZ R31, R22, -UR6, R31 ;  /* 0x80000006161f7c23 */ /* 0x004fe2000801001f */
[----:B------:R-:W-:Y:S01]  /*4470*/  IABS R56, R56 ;  /* 0x0000003800387213 */ /* 0x000fe20000000000 */
[----:B------:R-:W-:Y:S01]  /*4480*/  VIADD R22, R8, 0x29 ;  /* 0x0000002908167836 */ /* 0x000fe20000000000 */
[----:B------:R-:W-:Y:S01]  /*4490*/  IABS R52, R52 ;  /* 0x0000003400347213 */ /* 0x000fe20000000000 */
[----:B------:R-:W-:Y:S01]  /*44a0*/  FMUL.FTZ R55, R55, UR7 ;  /* 0x0000000737377c20 */ /* 0x000fe20008410000 */
[C-C-:B------:R-:W-:Y:S01]  /*44b0*/  IADD3 R16, PT, PT, R231.reuse, 0x27, -R3.reuse ;  /* 0x00000027e7107810 */ /* 0x140fe20007ffe803 */
[----:B------:R-:W2:Y:S01]  /*44c0*/  MUFU.TANH R29, R29 ;  /* 0x0000001d001d7308 */ /* 0x000ea20000002400 */
[C-C-:B------:R-:W-:Y:S01]  /*44d0*/  IADD3 R11, PT, PT, R231.reuse, 0x20, -R3.reuse ;  /* 0x00000020e70b7810 */ /* 0x140fe20007ffe803 */
[----:B------:R-:W-:Y:S01]  /*44e0*/  FMUL.FTZ R50, R50, UR7 ;  /* 0x0000000732327c20 */ /* 0x000fe20008410000 */
[--C-:B------:R-:W-:Y:S01]  /*44f0*/  IADD3 R9, PT, PT, R231, 0x1f, -R3.reuse ;  /* 0x0000001fe7097810 */ /* 0x100fe20007ffe803 */
[----:B------:R-:W-:Y:S01]  /*4500*/  FMUL.FTZ R51, R51, UR7 ;  /* 0x0000000733337c20 */ /* 0x000fe20008410000 */
[--C-:B------:R-:W-:Y:S01]  /*4510*/  IADD3 R199, PT, PT, R231, 0x18, -R3.reuse ;  /* 0x00000018e7c77810 */ /* 0x100fe20007ffe803 */
[----:B------:R-:W-:Y:S01]  /*4520*/  FMUL.FTZ R42, R42, UR7 ;  /* 0x000000072a2a7c20 */ /* 0x000fe20008410000 */
[----:B------:R-:W-:Y:S01]  /*4530*/  I2FP.F32.S32 R19, R19 ;  /* 0x0000001300137245 */ /* 0x000fe20000201400 */
[----:B------:R-:W5:Y:S01]  /*4540*/  MUFU.TANH R28, R28 ;  /* 0x0000001c001c7308 */ /* 0x000f620000002400 */
[----:B------:R-:W-:Y:S01]  /*4550*/  I2FP.F32.S32 R7, R7 ;  /* 0x0000000700077245 */ /* 0x000fe20000201400 */
[----:B------:R-:W-:Y:S01]  /*4560*/  FMUL.FTZ R43, R43, UR7 ;  /* 0x000000072b2b7c20 */ /* 0x000fe20008410000 */
[----:B------:R-:W-:Y:S01]  /*4570*/  ISETP.GT.AND P5, PT, R49, R32, PT ;  /* 0x000000203100720c */ /* 0x000fe20003fa4270 */
[----:B---3--:R-:W-:Y:S01]  /*4580*/  FFMA.FTZ R6, R19, -UR6, R6 ;  /* 0x8000000613067c23 */ /* 0x008fe20008010006 */
[----:B------:R-:W-:Y:S01]  /*4590*/  I2FP.F32.S32 R56, R56 ;  /* 0x0000003800387245 */ /* 0x000fe20000201400 */
[----:B------:R-:W-:Y:S01]  /*45a0*/  FFMA.FTZ R7, R7, -UR6, R40 ;  /* 0x8000000607077c23 */ /* 0x000fe20008010028 */
[----:B------:R-:W-:Y:S01]  /*45b0*/  I2FP.F32.S32 R52, R52 ;  /* 0x0000003400347245 */ /* 0x000fe20000201400 */
[----:B------:R-:W3:Y:S01]  /*45c0*/  MUFU.TANH R26, R26 ;  /* 0x0000001a001a7308 */ /* 0x000ee20000002400 */
[----:B------:R-:W-:Y:S01]  /*45d0*/  IABS R16, R16 ;  /* 0x0000001000107213 */ /* 0x000fe20000000000 */
[----:B------:R-:W-:Y:S01]  /*45e0*/  IMAD.IADD R19, R231, 0x1, -R3 ;  /* 0x00000001e7137824 */ /* 0x000fe200078e0a03 */
[----:B------:R-:W-:Y:S01]  /*45f0*/  IABS R11, R11 ;  /* 0x0000000b000b7213 */ /* 0x000fe20000000000 */
[----:B----4-:R-:W-:Y:S01]  /*4600*/  FFMA.FTZ R56, R56, -UR6, R35 ;  /* 0x8000000638387c23 */ /* 0x010fe20008010023 */
[----:B------:R-:W-:Y:S01]  /*4610*/  IABS R9, R9 ;  /* 0x0000000900097213 */ /* 0x000fe20000000000 */
[----:B-1----:R-:W-:Y:S01]  /*4620*/  FFMA.FTZ R45, R52, -UR6, R45 ;  /* 0x80000006342d7c23 */ /* 0x002fe2000801002d */
[----:B------:R-:W-:Y:S01]  /*4630*/  IABS R199, R199 ;  /* 0x000000c700c77213 */ /* 0x000fe20000000000 */
[----:B------:R-:W1:Y:S01]  /*4640*/  MUFU.TANH R12, R12 ;  /* 0x0000000c000c7308 */ /* 0x000e620000002400 */
[C---:B------:R-:W-:Y:S01]  /*4650*/  ISETP.GT.AND P0, PT, R49.reuse, R24, PT ;  /* 0x000000183100720c */ /* 0x040fe20003f04270 */
[----:B------:R-:W-:Y:S01]  /*4660*/  VIADD R35, R166, -UR23 ;  /* 0x80000017a6237c36 */ /* 0x000fe20008000000 */
[----:B------:R-:W-:Y:S01]  /*4670*/  ISETP.GT.AND P4, PT, R49, R44, PT ;  /* 0x0000002c3100720c */ /* 0x000fe20003f84270 */
[----:B------:R-:W-:Y:S01]  /*4680*/  FMUL.FTZ R38, R38, UR7 ;  /* 0x0000000726267c20 */ /* 0x000fe20008410000 */
[----:B------:R-:W-:Y:S01]  /*4690*/  FSEL R31, R31, -INF , !P5 ;  /* 0xff8000001f1f7808 */ /* 0x000fe20006800000 */
[----:B------:R-:W-:Y:S01]  /*46a0*/  FMUL.FTZ R39, R39, UR7 ;  /* 0x0000000727277c20 */ /* 0x000fe20008410000 */
[----:B------:R-:W-:Y:S01]  /*46b0*/  ISETP.GT.AND P5, PT, R49, R22, PT ;  /* 0x000000163100720c */ /* 0x000fe20003fa4270 */
[----:B------:R-:W4:Y:S01]  /*46c0*/  MUFU.TANH R4, R4 ;  /* 0x0000000400047308 */ /* 0x000f220000002400 */
[----:B------:R-:W-:Y:S01]  /*46d0*/  I2FP.F32.S32 R16, R16 ;  /* 0x0000001000107245 */ /* 0x000fe20000201400 */
[----:B------:R-:W-:Y:S01]  /*46e0*/  FMUL.FTZ R78, R78, UR7 ;  /* 0x000000074e4e7c20 */ /* 0x000fe20008410000 */
[----:B------:R-:W-:Y:S01]  /*46f0*/  I2FP.F32.S32 R11, R11 ;  /* 0x0000000b000b7245 */ /* 0x000fe20000201400 */
[----:B------:R-:W-:Y:S01]  /*4700*/  FMUL.FTZ R79, R79, UR7 ;  /* 0x000000074f4f7c20 */ /* 0x000fe20008410000 */
[----:B------:R-:W-:Y:S01]  /*4710*/  I2FP.F32.S32 R9, R9 ;  /* 0x0000000900097245 */ /* 0x000fe20000201400 */
[----:B--2---:R-:W-:Y:S01]  /*4720*/  FFMA.FTZ R29, R16, -UR6, R29 ;  /* 0x80000006101d7c23 */ /* 0x004fe2000801001d */
[----:B------:R-:W-:Y:S01]  /*4730*/  I2FP.F32.S32 R199, R199 ;  /* 0x000000c700c77245 */ /* 0x000fe20000201400 */
[----:B------:R-:W2:Y:S01]  /*4740*/  MUFU.TANH R36, R36 ;  /* 0x0000002400247308 */ /* 0x000ea20000002400 */
[----:B------:R-:W-:Y:S01]  /*4750*/  FSEL R34, R34, -INF , !P0 ;  /* 0xff80000022227808 */ /* 0x000fe20004000000 */
[----:B-----5:R-:W-:Y:S01]  /*4760*/  FFMA.FTZ R28, R11, -UR6, R28 ;  /* 0x800000060b1c7c23 */ /* 0x020fe2000801001c */
[----:B------:R-:W-:Y:S01]  /*4770*/  FSEL R33, R33, -INF , !P4 ;  /* 0xff80000021217808 */ /* 0x000fe20006000000 */
[----:B---3--:R-:W-:Y:S01]  /*4780*/  FFMA.FTZ R26, R9, -UR6, R26 ;  /* 0x80000006091a7c23 */ /* 0x008fe2000801001a */
[----:B------:R-:W-:Y:S01]  /*4790*/  IADD3 R5, PT, PT, R231, 0x8, -R3 ;  /* 0x00000008e7057810 */ /* 0x000fe20007ffe803 */
[----:B-1----:R-:W-:Y:S01]  /*47a0*/  FFMA.FTZ R199, R199, -UR6, R12 ;  /* 0x80000006c7c77c23 */ /* 0x002fe2000801000c */
[C---:B------:R-:W-:Y:S01]  /*47b0*/  ISETP.GT.AND P0, PT, R49.reuse, R25, PT ;  /* 0x000000193100720c */ /* 0x040fe20003f04270 */
[C---:B------:R-:W-:Y:S01]  /*47c0*/  VIADD R12, R8.reuse, 0x18 ;  /* 0x00000018080c7836 */ /* 0x040fe20000000000 */
[----:B------:R-:W-:Y:S01]  /*47d0*/  ISETP.GT.AND P4, PT, R49, R23, PT ;  /* 0x000000173100720c */ /* 0x000fe20003f84270 */
[C---:B------:R-:W-:Y:S01]  /*47e0*/  VIADD R11, R8.reuse, 0x19 ;  /* 0x00000019080b7836 */ /* 0x040fe20000000000 */
[----:B------:R-:W-:Y:S01]  /*47f0*/  IABS R19, R19 ;  /* 0x0000001300137213 */ /* 0x000fe20000000000 */
[C---:B------:R-:W-:Y:S01]  /*4800*/  VIADD R9, R8.reuse, 0x20 ;  /* 0x0000002008097836 */ /* 0x040fe20000000000 */
[----:B------:R-:W-:Y:S01]  /*4810*/  FSEL R205, R7, -INF , !P5 ;  /* 0xff80000007cd7808 */ /* 0x000fe20006800000 */
[----:B------:R-:W-:Y:S01]  /*4820*/  VIADD R16, R8, 0x39 ;  /* 0x0000003908107836 */ /* 0x000fe20000000000 */
[----:B------:R-:W-:Y:S01]  /*4830*/  IABS R5, R5 ;  /* 0x0000000500057213 */ /* 0x000fe20000000000 */
[----:B------:R-:W1:Y:S01]  /*4840*/  MUFU.TANH R7, R14 ;  /* 0x0000000e00077308 */ /* 0x000e620000002400 */
[----:B------:R-:W-:-:S02]  /*4850*/  FSEL R207, R56, -INF , !P0 ;  /* 0xff80000038cf7808 */ /* 0x000fc40004000000 */
[----:B------:R-:W-:Y:S02]  /*4860*/  FSEL R201, R45, -INF , !P4 ;  /* 0xff8000002dc97808 */ /* 0x000fe40006000000 */
[----:B------:R-:W-:Y:S02]  /*4870*/  ISETP.GT.AND P2, PT, R49, R8, PT ;  /* 0x000000083100720c */ /* 0x000fe40003f44270 */
[C---:B------:R-:W-:Y:S01]  /*4880*/  ISETP.GE.AND P1, PT, R8.reuse, R230, PT ;  /* 0x000000e60800720c */ /* 0x040fe20003f26270 */
[----:B------:R-:W3:Y:S01]  /*4890*/  MUFU.TANH R18, R18 ;  /* 0x0000001200127308 */ /* 0x000ee20000002400 */
[----:B------:R-:W-:Y:S02]  /*48a0*/  ISETP.GT.AND P0, PT, R35, R8, PT ;  /* 0x000000082300720c */ /* 0x000fe40003f04270 */
[----:B------:R-:W-:Y:S01]  /*48b0*/  ISETP.GE.AND P4, PT, R8, R229, PT ;  /* 0x000000e50800720c */ /* 0x000fe20003f86270 */
[----:B------:R-:W-:Y:S01]  /*48c0*/  IMAD.IADD R8, R166, 0x1, -R10 ;  /* 0x00000001a6087824 */ /* 0x000fe200078e0a0a */
[----:B------:R-:W-:-:S02]  /*48d0*/  I2FP.F32.S32 R19, R19 ;  /* 0x0000001300137245 */ /* 0x000fc40000201400 */
[----:B------:R-:W-:Y:S01]  /*48e0*/  I2FP.F32.S32 R5, R5 ;  /* 0x0000000500057245 */ /* 0x000fe20000201400 */
[----:B------:R-:W5:Y:S01]  /*48f0*/  MUFU.TANH R15, R15 ;  /* 0x0000000f000f7308 */ /* 0x000f620000002400 */
[----:B------:R-:W-:Y:S01]  /*4900*/  FSEL R17, R17, -INF , !P2 ;  /* 0xff80000011117808 */ /* 0x000fe20005000000 */
[----:B----4-:R-:W-:Y:S01]  /*4910*/  FFMA.FTZ R19, R19, -UR6, R4 ;  /* 0x8000000613137c23 */ /* 0x010fe20008010004 */
[----:B------:R-:W-:Y:S01]  /*4920*/  ISETP.GT.AND P2, PT, R49, R30, PT ;  /* 0x0000001e3100720c */ /* 0x000fe20003f44270 */
[----:B--2---:R-:W-:Y:S01]  /*4930*/  FFMA.FTZ R5, R5, -UR6, R36 ;  /* 0x8000000605057c23 */ /* 0x004fe20008010024 */
[----:B------:R-:W-:Y:S02]  /*4940*/  IABS R8, R8 ;  /* 0x0000000800087213 */ /* 0x000fe40000000000 */
[--C-:B------:R-:W-:Y:S01]  /*4950*/  IADD3 R4, PT, PT, R166, 0x37, -R3.reuse ;  /* 0x00000037a6047810 */ /* 0x100fe20007ffe803 */
[----:B------:R-:W-:Y:S01]  /*4960*/  MUFU.TANH R59, R59 ;  /* 0x0000003b003b7308 */ /* 0x000fe20000002400 */
[----:B------:R-:W-:-:S02]  /*4970*/  IADD3 R36, PT, PT, R231, -0x1, -R3 ;  /* 0xffffffffe7247810 */ /* 0x000fc40007ffe803 */
[----:B------:R-:W-:Y:S02]  /*4980*/  FSEL R29, R29, -INF , !P2 ;  /* 0xff8000001d1d7808 */ /* 0x000fe40005000000 */
[----:B------:R-:W-:Y:S02]  /*4990*/  I2FP.F32.S32 R8, R8 ;  /* 0x0000000800087245 */ /* 0x000fe40000201400 */
[C---:B------:R-:W-:Y:S01]  /*49a0*/  ISETP.GT.AND P3, PT, R49.reuse, R12, PT ;  /* 0x0000000c3100720c */ /* 0x040fe20003f64270 */
[----:B------:R-:W-:Y:S01]  /*49b0*/  MUFU.TANH R55, R55 ;  /* 0x0000003700377308 */ /* 0x000fe20000002400 */
[C---:B------:R-:W-:Y:S01]  /*49c0*/  ISETP.GT.AND P2, PT, R49.reuse, R21, PT ;  /* 0x000000153100720c */ /* 0x040fe20003f44270 */
[----:B-1----:R-:W-:Y:S01]  /*49d0*/  FFMA.FTZ R7, R8, -UR6, R7 ;  /* 0x8000000608077c23 */ /* 0x002fe20008010007 */
[----:B------:R-:W-:Y:S02]  /*49e0*/  IABS R4, R4 ;  /* 0x0000000400047213 */ /* 0x000fe40000000000 */
[----:B------:R-:W-:-:S02]  /*49f0*/  ISETP.GT.AND P6, PT, R49, R48, PT ;  /* 0x000000303100720c */ /* 0x000fc40003fc4270 */
[----:B------:R-:W-:Y:S01]  /*4a00*/  IABS R10, R36 ;  /* 0x00000024000a7213 */ /* 0x000fe20000000000 */
[----:B------:R-:W-:Y:S01]  /*4a10*/  MUFU.TANH R51, R51 ;  /* 0x0000003300337308 */ /* 0x000fe20000002400 */
[----:B------:R-:W-:Y:S02]  /*4a20*/  FSEL R28, R28, -INF , !P3 ;  /* 0xff8000001c1c7808 */ /* 0x000fe40005800000 */
[----:B------:R-:W-:Y:S02]  /*4a30*/  FSEL R223, R5, -INF , !P2 ;  /* 0xff80000005df7808 */ /* 0x000fe40005000000 */
[----:B------:R-:W-:Y:S02]  /*4a40*/  FSEL R17, R17, -INF , !P1 ;  /* 0xff80000011117808 */ /* 0x000fe40004800000 */
[----:B------:R-:W-:Y:S01]  /*4a50*/  FSEL R27, R27, -INF , !P6 ;  /* 0xff8000001b1b7808 */ /* 0x000fe20007000000 */
[----:B------:R-:W-:Y:S01]  /*4a60*/  MUFU.TANH R42, R42 ;  /* 0x0000002a002a7308 */ /* 0x000fe20000002400 */
[----:B------:R-:W-:-:S02]  /*4a70*/  ISETP.GT.AND P3, PT, R49, R20, PT ;  /* 0x000000143100720c */ /* 0x000fc40003f64270 */
[----:B------:R-:W-:Y:S02]  /*4a80*/  I2FP.F32.S32 R5, R10 ;  /* 0x0000000a00057245 */ /* 0x000fe40000201400 */
[----:B------:R-:W-:Y:S02]  /*4a90*/  I2FP.F32.S32 R8, R4 ;  /* 0x0000000400087245 */ /* 0x000fe40000201400 */
[C---:B------:R-:W-:Y:S01]  /*4aa0*/  ISETP.GT.AND P1, PT, R49.reuse, R11, PT ;  /* 0x0000000b3100720c */ /* 0x040fe20003f24270 */
[----:B------:R-:W1:Y:S01]  /*4ab0*/  MUFU.TANH R4, R58 ;  /* 0x0000003a00047308 */ /* 0x000e620000002400 */
[----:B------:R-:W-:Y:S01]  /*4ac0*/  ISETP.GT.AND P6, PT, R49, R9, PT ;  /* 0x000000093100720c */ /* 0x000fe20003fc4270 */
[----:B---3--:R-:W-:Y:S01]  /*4ad0*/  FFMA.FTZ R5, R5, -UR6, R18 ;  /* 0x8000000605057c23 */ /* 0x008fe20008010012 */
[----:B------:R-:W-:Y:S01]  /*4ae0*/  FSEL R221, R6, -INF , !P3 ;  /* 0xff80000006dd7808 */ /* 0x000fe20005800000 */
[----:B-----5:R-:W-:Y:S01]  /*4af0*/  FFMA.FTZ R8, R8, -UR6, R15 ;  /* 0x8000000608087c23 */ /* 0x020fe2000801000f */
[----:B------:R-:W-:-:S02]  /*4b00*/  FSEL R26, R26, -INF , !P1 ;  /* 0xff8000001a1a7808 */ /* 0x000fc40004800000 */
[----:B------:R-:W-:Y:S01]  /*4b10*/  FSEL R199, R199, -INF , !P6 ;  /* 0xff800000c7c77808 */ /* 0x000fe20007000000 */
[----:B------:R-:W-:Y:S01]  /*4b20*/  MUFU.TANH R43, R43 ;  /* 0x0000002b002b7308 */ /* 0x000fe20000002400 */
[----:B------:R-:W-:Y:S01]  /*4b30*/  IADD3 R6, PT, PT, R166, 0x30, -R3 ;  /* 0x00000030a6067810 */ /* 0x000fe20007ffe803 */
[----:B------:R-:W-:Y:S01]  /*4b40*/  BAR.SYNC.DEFER_BLOCKING 0x0 ;  /* 0x0000000000007b1d */ /* 0x000fe20000010000 */
[C---:B------:R-:W-:Y:S02]  /*4b50*/  ISETP.GT.AND P1, PT, R49.reuse, R13, PT ;  /* 0x0000000d3100720c */ /* 0x040fe40003f24270 */
[----:B------:R-:W-:Y:S02]  /*4b60*/  ISETP.GT.AND P6, PT, R49, R16, PT ;  /* 0x000000103100720c */ /* 0x000fe40003fc4270 */
[----:B------:R-:W-:Y:S02]  /*4b70*/  FSEL R7, R7, -INF , !P0 ;  /* 0xff80000007077808 */ /* 0x000fe40004000000 */
[----:B------:R-:W-:-:S02]  /*4b80*/  IABS R6, R6 ;  /* 0x0000000600067213 */ /* 0x000fc40000000000 */
[----:B------:R-:W-:Y:S02]  /*4b90*/  FSEL R213, R19, -INF , !P1 ;  /* 0xff80000013d57808 */ /* 0x000fe40004800000 */
[----:B------:R-:W-:Y:S02]  /*4ba0*/  FSEL R211, R5, -INF , !P6 ;  /* 0xff80000005d37808 */ /* 0x000fe40007000000 */
[----:B------:R-:W-:Y:S02]  /*4bb0*/  ISETP.GT.AND P1, PT, R35, R24, PT ;  /* 0x000000182300720c */ /* 0x000fe40003f24270 */
[C---:B------:R-:W-:Y:S02]  /*4bc0*/  ISETP.GE.AND P6, PT, R24.reuse, R230, PT ;  /* 0x000000e61800720c */ /* 0x040fe40003fc6270 */
[----:B------:R-:W-:Y:S02]  /*4bd0*/  ISETP.GE.AND P0, PT, R24, R229, PT ;  /* 0x000000e51800720c */ /* 0x000fe40003f06270 */
[----:B------:R-:W-:-:S02]  /*4be0*/  FSEL R24, R7, -INF , !P4 ;  /* 0xff80000007187808 */ /* 0x000fc40006000000 */
[----:B------:R-:W-:Y:S02]  /*4bf0*/  I2FP.F32.S32 R7, R6 ;  /* 0x0000000600077245 */ /* 0x000fe40000201400 */
[----:B------:R-:W-:Y:S02]  /*4c00*/  ISETP.GT.AND P5, PT, R35, R48, PT ;  /* 0x000000302300720c */ /* 0x000fe40003fa4270 */
[--C-:B------:R-:W-:Y:S01]  /*4c10*/  IADD3 R5, PT, PT, R166, 0x2f, -R3.reuse ;  /* 0x0000002fa6057810 */ /* 0x100fe20007ffe803 */
[----:B-1----:R-:W-:Y:S01]  /*4c20*/  FFMA.FTZ R4, R7, -UR6, R4 ;  /* 0x8000000607047c23 */ /* 0x002fe20008010004 */
[----:B------:R-:W-:Y:S01]  /*4c30*/  FMUL.FTZ R7, R54, UR7 ;  /* 0x0000000736077c20 */ /* 0x000fe20008410000 */
[----:B------:R-:W-:Y:S02]  /*4c40*/  FSEL R6, R8, -INF , !P5 ;  /* 0xff80000008067808 */ /* 0x000fe40006800000 */
[----:B------:R-:W-:Y:S02]  /*4c50*/  IABS R8, R5 ;  /* 0x0000000500087213 */ /* 0x000fe40000000000 */
[----:B------:R-:W-:Y:S01]  /*4c60*/  IADD3 R5, PT, PT, R166, 0x28, -R3 ;  /* 0x00000028a6057810 */ /* 0x000fe20007ffe803 */
[----:B------:R-:W1:Y:S01]  /*4c70*/  MUFU.TANH R7, R7 ;  /* 0x0000000700077308 */ /* 0x000e620000002400 */
[----:B------:R-:W-:-:S02]  /*4c80*/  I2FP.F32.S32 R8, R8 ;  /* 0x0000000800087245 */ /* 0x000fc40000201400 */
[----:B------:R-:W-:Y:S02]  /*4c90*/  IABS R5, R5 ;  /* 0x0000000500057213 */ /* 0x000fe40000000000 */
[----:B------:R-:W-:Y:S01]  /*4ca0*/  FSEL R4, R4, -INF , !P1 ;  /* 0xff80000004047808 */ /* 0x000fe20004800000 */
[----:B------:R-:W-:Y:S01]  /*4cb0*/  FFMA.FTZ R59, R8, -UR6, R59 ;  /* 0x80000006083b7c23 */ /* 0x000fe2000801003b */
[----:B------:R-:W-:Y:S01]  /*4cc0*/  IADD3 R8, PT, PT, R166, 0x27, -R3 ;  /* 0x00000027a6087810 */ /* 0x000fe20007ffe803 */
[----:B------:R-:W-:Y:S01]  /*4cd0*/  IMAD.MOV.U32 R10, RZ, RZ, R5 ;  /* 0x000000ffff0a7224 */ /* 0x000fe200078e0005 */
[----:B------:R-:W-:Y:S02]  /*4ce0*/  FSEL R18, R4, -INF , !P0 ;  /* 0xff80000004127808 */ /* 0x000fe40004000000 */
[----:B------:R-:W-:Y:S02]  /*4cf0*/  IABS R8, R8 ;  /* 0x0000000800087213 */ /* 0x000fe40000000000 */
[----:B------:R-:W-:-:S02]  /*4d00*/  I2FP.F32.S32 R4, R10 ;  /* 0x0000000a00047245 */ /* 0x000fc40000201400 */
[C---:B------:R-:W-:Y:S02]  /*4d10*/  ISETP.GE.AND P3, PT, R48.reuse, R229, PT ;  /* 0x000000e53000720c */ /* 0x040fe40003f66270 */
[----:B------:R-:W-:Y:S01]  /*4d20*/  ISETP.GE.AND P2, PT, R48, R230, PT ;  /* 0x000000e63000720c */ /* 0x000fe20003f46270 */
[----:B-1----:R-:W-:Y:S01]  /*4d30*/  FFMA.FTZ R10, R4, -UR6, R7 ;  /* 0x80000006040a7c23 */ /* 0x002fe20008010007 */
[----:B------:R-:W-:Y:S02]  /*4d40*/  ISETP.GT.AND P4, PT, R35, R44, PT ;  /* 0x0000002c2300720c */ /* 0x000fe40003f84270 */
[----:B------:R-:W-:Y:S02]  /*4d50*/  IADD3 R5, PT, PT, R166, 0x20, -R3 ;  /* 0x00000020a6057810 */ /* 0x000fe40007ffe803 */
[----:B------:R-:W-:Y:S02]  /*4d60*/  I2FP.F32.S32 R14, R8 ;  /* 0x00000008000e7245 */ /* 0x000fe40000201400 */
[----:B------:R-:W-:Y:S01]  /*4d70*/  FSEL R6, R6, -INF , !P3 ;  /* 0xff80000006067808 */ /* 0x000fe20005800000 */
[----:B------:R-:W1:Y:S01]  /*4d80*/  MUFU.TANH R8, R50 ;  /* 0x0000003200087308 */ /* 0x000e620000002400 */
[----:B------:R-:W-:Y:S01]  /*4d90*/  FSEL R19, R34, -INF , !P6 ;  /* 0xff80000022137808 */ /* 0x000fe20007000000 */
[----:B------:R-:W-:Y:S01]  /*4da0*/  FFMA.FTZ R55, R14, -UR6, R55 ;  /* 0x800000060e377c23 */ /* 0x000fe20008010037 */
[----:B------:R-:W-:-:S02]  /*4db0*/  FSEL R27, R27, -INF , !P2 ;  /* 0xff8000001b1b7808 */ /* 0x000fc40005000000 */
[----:B------:R-:W-:Y:S02]  /*4dc0*/  ISETP.GE.AND P5, PT, R44, R229, PT ;  /* 0x000000e52c00720c */ /* 0x000fe40003fa6270 */
[----:B------:R-:W-:Y:S02]  /*4dd0*/  ISETP.GT.AND P3, PT, R35, R32, PT ;  /* 0x000000202300720c */ /* 0x000fe40003f64270 */
[-C--:B------:R-:W-:Y:S02]  /*4de0*/  ISETP.GE.AND P6, PT, R32, R230.reuse, PT ;  /* 0x000000e62000720c */ /* 0x080fe40003fc6270 */
[----:B------:R-:W-:Y:S02]  /*4df0*/  FSEL R59, R59, -INF , !P4 ;  /* 0xff8000003b3b7808 */ /* 0x000fe40006000000 */
[----:B------:R-:W-:Y:S02]  /*4e00*/  ISETP.GE.AND P2, PT, R44, R230, PT ;  /* 0x000000e62c00720c */ /* 0x000fe40003f46270 */
[----:B------:R-:W-:-:S02]  /*4e10*/  IABS R5, R5 ;  /* 0x0000000500057213 */ /* 0x000fc40000000000 */
[----:B------:R-:W-:Y:S02]  /*4e20*/  FSEL R4, R59, -INF , !P5 ;  /* 0xff8000003b047808 */ /* 0x000fe40006800000 */
[----:B------:R-:W-:Y:S01]  /*4e30*/  FSEL R7, R31, -INF , !P6 ;  /* 0xff8000001f077808 */ /* 0x000fe20007000000 */
[----:B------:R-:W-:Y:S01]  /*4e40*/  FMUL.FTZ R31, R46, UR7 ;  /* 0x000000072e1f7c20 */ /* 0x000fe20008410000 */
[----:B------:R-:W-:Y:S02]  /*4e50*/  FSEL R10, R10, -INF , !P3 ;  /* 0xff8000000a0a7808 */ /* 0x000fe40005800000 */
[----:B------:R-:W-:Y:S02]  /*4e60*/  FSEL R15, R33, -INF , !P2 ;  /* 0xff800000210f7808 */ /* 0x000fe40005000000 */
[----:B------:R-:W-:Y:S01]  /*4e70*/  ISETP.GT.AND P5, PT, R35, R12, PT ;  /* 0x0000000c2300720c */ /* 0x000fe20003fa4270 */
[----:B------:R-:W2:Y:S01]  /*4e80*/  MUFU.TANH R31, R31 ;  /* 0x0000001f001f7308 */ /* 0x000ea20000002400 */
[----:B------:R-:W-:-:S02]  /*4e90*/  ISETP.GE.AND P6, PT, R12, R230, PT ;  /* 0x000000e60c00720c */ /* 0x000fc40003fc6270 */
[-C--:B------:R-:W-:Y:S01]  /*4ea0*/  ISETP.GE.AND P3, PT, R12, R229.reuse, PT ;  /* 0x000000e50c00720c */ /* 0x080fe20003f66270 */
[----:B------:R-:W-:Y:S01]  /*4eb0*/  IMAD.MOV.U32 R12, RZ, RZ, R5 ;  /* 0x000000ffff0c7224 */ /* 0x000fe200078e0005 */
[----:B------:R-:W-:Y:S02]  /*4ec0*/  ISETP.GE.AND P1, PT, R32, R229, PT ;  /* 0x000000e52000720c */ /* 0x000fe40003f26270 */
[----:B------:R-:W-:Y:S02]  /*4ed0*/  ISETP.GE.AND P2, PT, R30, R230, PT ;  /* 0x000000e61e00720c */ /* 0x000fe40003f46270 */
[----:B------:R-:W-:Y:S02]  /*4ee0*/  ISETP.GT.AND P0, PT, R35, R30, PT ;  /* 0x0000001e2300720c */ /* 0x000fe40003f04270 */
[----:B------:R-:W-:Y:S02]  /*4ef0*/  FSEL R14, R10, -INF , !P1 ;  /* 0xff8000000a0e7808 */ /* 0x000fe40004800000 */
[----:B------:R-:W-:-:S02]  /*4f00*/  FSEL R5, R29, -INF , !P2 ;  /* 0xff8000001d057808 */ /* 0x000fc40005000000 */
[----:B------:R-:W-:Y:S02]  /*4f10*/  I2FP.F32.S32 R29, R12 ;  /* 0x0000000c001d7245 */ /* 0x000fe40000201400 */
[----:B------:R-:W-:Y:S02]  /*4f20*/  IADD3 R10, PT, PT, R166, 0x18, -R3 ;  /* 0x00000018a60a7810 */ /* 0x000fe40007ffe803 */
[----:B------:R-:W-:Y:S01]  /*4f30*/  FSEL R12, R55, -INF , !P0 ;  /* 0xff800000370c7808 */ /* 0x000fe20004000000 */
[----:B-1----:R-:W-:Y:S01]  /*4f40*/  FFMA.FTZ R29, R29, -UR6, R8 ;  /* 0x800000061d1d7c23 */ /* 0x002fe20008010008 */
[----:B------:R-:W-:Y:S02]  /*4f50*/  ISETP.GT.AND P1, PT, R35, R11, PT ;  /* 0x0000000b2300720c */ /* 0x000fe40003f24270 */
[C---:B------:R-:W-:Y:S02]  /*4f60*/  ISETP.GE.AND P2, PT, R11.reuse, R230, PT ;  /* 0x000000e60b00720c */ /* 0x040fe40003f46270 */
[----:B------:R-:W-:-:S02]  /*4f70*/  ISETP.GE.AND P0, PT, R11, R229, PT ;  /* 0x000000e50b00720c */ /* 0x000fc40003f06270 */
[----:B------:R-:W-:Y:S02]  /*4f80*/  IADD3 R11, PT, PT, R166, 0x1f, -R3 ;  /* 0x0000001fa60b7810 */ /* 0x000fe40007ffe803 */
[----:B------:R-:W-:Y:S02]  /*4f90*/  IABS R10, R10 ;  /* 0x0000000a000a7213 */ /* 0x000fe40000000000 */
[----:B------:R-:W-:Y:S02]  /*4fa0*/  IABS R8, R11 ;  /* 0x0000000b00087213 */ /* 0x000fe40000000000 */
[----:B------:R-:W-:Y:S01]  /*4fb0*/  FSEL R11, R28, -INF , !P6 ;  /* 0xff8000001c0b7808 */ /* 0x000fe20007000000 */
[----:B------:R-:W-:Y:S01]  /*4fc0*/  IMAD.MOV.U32 R28, RZ, RZ, R10 ;  /* 0x000000ffff1c7224 */ /* 0x000fe200078e000a */
[----:B------:R-:W-:Y:S01]  /*4fd0*/  FSEL R10, R29, -INF , !P5 ;  /* 0xff8000001d0a7808 */ /* 0x000fe20006800000 */
[----:B------:R-:W-:Y:S01]  /*4fe0*/  FMUL.FTZ R29, R47, UR7 ;  /* 0x000000072f1d7c20 */ /* 0x000fe20008410000 */
[----:B------:R-:W-:-:S02]  /*4ff0*/  ISETP.GE.AND P4, PT, R30, R229, PT ;  /* 0x000000e51e00720c */ /* 0x000fc40003f86270 */
[----:B------:R-:W-:Y:S02]  /*5000*/  IADD3 R30, PT, PT, R166, 0x17, -R3 ;  /* 0x00000017a61e7810 */ /* 0x000fe40007ffe803 */
[----:B------:R-:W-:Y:S01]  /*5010*/  I2FP.F32.S32 R28, R28 ;  /* 0x0000001c001c7245 */ /* 0x000fe20000201400 */
[----:B------:R-:W1:Y:S01]  /*5020*/  MUFU.TANH R29, R29 ;  /* 0x0000001d001d7308 */ /* 0x000e620000002400 */
[----:B------:R-:W-:Y:S02]  /*5030*/  IABS R30, R30 ;  /* 0x0000001e001e7213 */ /* 0x000fe40000000000 */
[----:B------:R-:W-:Y:S01]  /*5040*/  FSEL R12, R12, -INF , !P4 ;  /* 0xff8000000c0c7808 */ /* 0x000fe20006000000 */
[----:B--2---:R-:W-:Y:S01]  /*5050*/  FFMA.FTZ R31, R28, -UR6, R31 ;  /* 0x800000061c1f7c23 */ /* 0x004fe2000801001f */
[----:B------:R-:W-:Y:S02]  /*5060*/  I2FP.F32.S32 R30, R30 ;  /* 0x0000001e001e7245 */ /* 0x000fe40000201400 */
[----:B------:R-:W-:-:S02]  /*5070*/  ISETP.GT.AND P4, PT, R35, R9, PT ;  /* 0x000000092300720c */ /* 0x000fc40003f84270 */
[----:B------:R-:W-:Y:S02]  /*5080*/  FSEL R10, R10, -INF , !P3 ;  /* 0xff8000000a0a7808 */ /* 0x000fe40005800000 */
[----:B------:R-:W-:Y:S02]  /*5090*/  IADD3 R28, PT, PT, R166, 0x10, -R3 ;  /* 0x00000010a61c7810 */ /* 0x000fe40007ffe803 */
[----:B------:R-:W-:Y:S02]  /*50a0*/  ISETP.GT.AND P3, PT, R35, R25, PT ;  /* 0x000000192300720c */ /* 0x000fe40003f64270 */
[----:B------:R-:W-:Y:S01]  /*50b0*/  ISETP.GE.AND P5, PT, R9, R229, PT ;  /* 0x000000e50900720c */ /* 0x000fe20003fa6270 */
[----:B-1----:R-:W-:Y:S01]  /*50c0*/  FFMA.FTZ R29, R30, -UR6, R29 ;  /* 0x800000061e1d7c23 */ /* 0x002fe2000801001d */
[----:B------:R-:W-:Y:S02]  /*50d0*/  I2FP.F32.S32 R8, R8 ;  /* 0x0000000800087245 */ /* 0x000fe40000201400 */
[----:B------:R-:W-:-:S02]  /*50e0*/  FSEL R31, R31, -INF , !P4 ;  /* 0xff8000001f1f7808 */ /* 0x000fc40006000000 */
[----:B------:R-:W-:Y:S01]  /*50f0*/  IABS R28, R28 ;  /* 0x0000001c001c7213 */ /* 0x000fe20000000000 */
[----:B------:R-:W-:Y:S01]  /*5100*/  FFMA.FTZ R51, R8, -UR6, R51 ;  /* 0x8000000608337c23 */ /* 0x000fe20008010033 */
[----:B------:R-:W-:Y:S02]  /*5110*/  FSEL R29, R29, -INF , !P3 ;  /* 0xff8000001d1d7808 */ /* 0x000fe40005800000 */
[CC--:B------:R-:W-:Y:S02]  /*5120*/  ISETP.GE.AND P4, PT, R25.reuse, R230.reuse, PT ;  /* 0x000000e61900720c */ /* 0x0c0fe40003f86270 */
[----:B------:R-:W-:Y:S02]  /*5130*/  ISETP.GE.AND P3, PT, R25, R229, PT ;  /* 0x000000e51900720c */ /* 0x000fe40003f66270 */
[----:B------:R-:W1:Y:S01]  /*5140*/  MUFU.TANH R25, R38 ;  /* 0x0000002600197308 */ /* 0x000e620000002400 */
[----:B------:R-:W-:Y:S02]  /*5150*/  FSEL R226, R31, -INF , !P5 ;  /* 0xff8000001fe27808 */ /* 0x000fe40006800000 */
[----:B------:R-:W-:-:S02]  /*5160*/  ISETP.GE.AND P6, PT, R9, R230, PT ;  /* 0x000000e60900720c */ /* 0x000fc40003fc6270 */
[----:B------:R-:W-:Y:S02]  /*5170*/  I2FP.F32.S32 R31, R28 ;  /* 0x0000001c001f7245 */ /* 0x000fe40000201400 */
[----:B------:R-:W-:Y:S02]  /*5180*/  FSEL R9, R26, -INF , !P2 ;  /* 0xff8000001a097808 */ /* 0x000fe40005000000 */
[C-C-:B------:R-:W-:Y:S01]  /*5190*/  IADD3 R26, PT, PT, R166.reuse, 0xf, -R3.reuse ;  /* 0x0000000fa61a7810 */ /* 0x140fe20007ffe803 */
[----:B------:R-:W-:Y:S01]  /*51a0*/  FFMA.FTZ R31, R31, -UR6, R42 ;  /* 0x800000061f1f7c23 */ /* 0x000fe2000801002a */
[----:B------:R-:W-:Y:S02]  /*51b0*/  IADD3 R28, PT, PT, R166, 0x8, -R3 ;  /* 0x00000008a61c7810 */ /* 0x000fe40007ffe803 */
[----:B------:R-:W-:Y:S02]  /*51c0*/  FSEL R8, R51, -INF , !P1 ;  /* 0xff80000033087808 */ /* 0x000fe40004800000 */
[----:B------:R-:W-:-:S02]  /*51d0*/  ISETP.GT.AND P1, PT, R35, R23, PT ;  /* 0x000000172300720c */ /* 0x000fc40003f24270 */
[----:B------:R-:W-:Y:S02]  /*51e0*/  IABS R26, R26 ;  /* 0x0000001a001a7213 */ /* 0x000fe40000000000 */
[----:B------:R-:W-:Y:S02]  /*51f0*/  IABS R28, R28 ;  /* 0x0000001c001c7213 */ /* 0x000fe40000000000 */
[----:B------:R-:W-:Y:S02]  /*5200*/  FSEL R206, R29, -INF , !P3 ;  /* 0xff8000001dce7808 */ /* 0x000fe40005800000 */
[----:B------:R-:W-:Y:S02]  /*5210*/  I2FP.F32.S32 R26, R26 ;  /* 0x0000001a001a7245 */ /* 0x000fe40000201400 */
[----:B------:R-:W-:Y:S02]  /*5220*/  FSEL R31, R31, -INF , !P1 ;  /* 0xff8000001f1f7808 */ /* 0x000fe40004800000 */
[----:B------:R-:W-:Y:S01]  /*5230*/  I2FP.F32.S32 R28, R28 ;  /* 0x0000001c001c7245 */ /* 0x000fe20000201400 */
[----:B------:R-:W-:Y:S01]  /*5240*/  FFMA.FTZ R26, R26, -UR6, R43 ;  /* 0x800000061a1a7c23 */ /* 0x000fe2000801002b */
[----:B------:R-:W-:-:S02]  /*5250*/  ISETP.GE.AND P3, PT, R23, R230, PT ;  /* 0x000000e61700720c */ /* 0x000fc40003f66270 */
[----:B------:R-:W-:Y:S01]  /*5260*/  ISETP.GE.AND P1, PT, R22, R230, PT ;  /* 0x000000e61600720c */ /* 0x000fe20003f26270 */
[----:B-1----:R-:W-:Y:S01]  /*5270*/  FFMA.FTZ R25, R28, -UR6, R25 ;  /* 0x800000061c197c23 */ /* 0x002fe20008010019 */
[----:B------:R-:W-:Y:S02]  /*5280*/  FSEL R8, R8, -INF , !P0 ;  /* 0xff80000008087808 */ /* 0x000fe40004000000 */
[----:B------:R-:W-:Y:S02]  /*5290*/  FSEL R201, R201, -INF , !P3 ;  /* 0xff800000c9c97808 */ /* 0x000fe40005800000 */
[----:B------:R-:W-:Y:S02]  /*52a0*/  FSEL R205, R205, -INF , !P1 ;  /* 0xff800000cdcd7808 */ /* 0x000fe40004800000 */
[C---:B------:R-:W-:Y:S02]  /*52b0*/  ISETP.GT.AND P2, PT, R35.reuse, R22, PT ;  /* 0x000000162300720c */ /* 0x040fe40003f44270 */
[----:B------:R-:W-:-:S02]  /*52c0*/  ISETP.GT.AND P0, PT, R35, R21, PT ;  /* 0x000000152300720c */ /* 0x000fc40003f04270 */
[----:B------:R-:W-:Y:S02]  /*52d0*/  ISETP.GE.AND P3, PT, R23, R229, PT ;  /* 0x000000e51700720c */ /* 0x000fe40003f66270 */
[----:B------:R-:W-:Y:S02]  /*52e0*/  ISETP.GE.AND P1, PT, R21, R230, PT ;  /* 0x000000e61500720c */ /* 0x000fe40003f26270 */
[----:B------:R-:W-:Y:S02]  /*52f0*/  FSEL R224, R31, -INF , !P3 ;  /* 0xff8000001fe07808 */ /* 0x000fe40005800000 */
[----:B------:R-:W-:Y:S02]  /*5300*/  FSEL R210, R26, -INF , !P2 ;  /* 0xff8000001ad27808 */ /* 0x000fe40005000000 */
[----:B------:R-:W-:Y:S02]  /*5310*/  FSEL R223, R223, -INF , !P1 ;  /* 0xff800000dfdf7808 */ /* 0x000fe40004800000 */
[----:B------:R-:W-:-:S02]  /*5320*/  FSEL R220, R25, -INF , !P0 ;  /* 0xff80000019dc7808 */ /* 0x000fc40004000000 */
[-C--:B------:R-:W-:Y:S02]  /*5330*/  ISETP.GE.AND P3, PT, R22, R229.reuse, PT ;  /* 0x000000e51600720c */ /* 0x080fe40003f66270 */
[----:B------:R-:W-:Y:S02]  /*5340*/  ISETP.GE.AND P2, PT, R21, R229, PT ;  /* 0x000000e51500720c */ /* 0x000fe40003f46270 */
[-C--:B------:R-:W-:Y:S02]  /*5350*/  ISETP.GE.AND P1, PT, R20, R230.reuse, PT ;  /* 0x000000e61400720c */ /* 0x080fe40003f26270 */
[----:B------:R-:W-:Y:S02]  /*5360*/  ISETP.GE.AND P0, PT, R13, R230, PT ;  /* 0x000000e60d00720c */ /* 0x000fe40003f06270 */
[----:B------:R-:W-:Y:S02]  /*5370*/  FSEL R199, R199, -INF , !P6 ;  /* 0xff800000c7c77808 */ /* 0x000fe40007000000 */
[----:B------:R-:W-:-:S02]  /*5380*/  FSEL R207, R207, -INF , !P4 ;  /* 0xff800000cfcf7808 */ /* 0x000fc40006000000 */
[C---:B------:R-:W-:Y:S02]  /*5390*/  ISETP.GT.AND P6, PT, R35.reuse, R20, PT ;  /* 0x000000142300720c */ /* 0x040fe40003fc4270 */
[C---:B------:R-:W-:Y:S02]  /*53a0*/  ISETP.GT.AND P5, PT, R35.reuse, R13, PT ;  /* 0x0000000d2300720c */ /* 0x040fe40003fa4270 */
[----:B------:R-:W-:Y:S02]  /*53b0*/  ISETP.GT.AND P4, PT, R35, R16, PT ;  /* 0x000000102300720c */ /* 0x000fe40003f84270 */
[----:B------:R-:W-:Y:S02]  /*53c0*/  P2R R22, PR, RZ, 0x8 ;  /* 0x00000008ff167803 */ /* 0x000fe40000000000 */
        /* <DEDUP_REMOVED lines=65> */
.L_x_2314:
[----:B------:R-:W-:Y:S01]  /*57e0*/  FMNMX3.FTZ R26, R17, R27, R19, !PT ;  /* 0x0000001b111a7276 */ /* 0x000fe20007810013 */
[----:B------:R-:W2:Y:S01]  /*57f0*/  MUFU.TANH R39, R39 ;  /* 0x0000002700277308 */ /* 0x000ea20000002400 */
[----:B------:R-:W-:Y:S01]  /*5800*/  ISETP.NE.AND P1, PT, R28, RZ, PT ;  /* 0x000000ff1c00720c */ /* 0x000fe20003f25270 */
[----:B------:R-:W3:Y:S01]  /*5810*/  LDCU UR4, c[0x0][0x45c] ;  /* 0x00008b80ff0477ac */ /* 0x000ee20008000800 */
[----:B------:R-:W-:Y:S02]  /*5820*/  FMNMX3.FTZ R26, R26, R15, R7, !PT ;  /* 0x0000000f1a1a7276 */ /* 0x000fe40007810007 */
[----:B------:R-:W-:Y:S01]  /*5830*/  ISETP.NE.AND P0, PT, R23, RZ, PT ;  /* 0x000000ff1700720c */ /* 0x000fe20003f05270 */
[----:B------:R-:W-:Y:S01]  /*5840*/  IMAD.IADD R23, R166, 0x1, -R3 ;  /* 0x00000001a6177824 */ /* 0x000fe200078e0a03 */
[----:B------:R-:W-:Y:S01]  /*5850*/  FMNMX3.FTZ R26, R26, R5, R11, !PT ;  /* 0x000000051a1a7276 */ /* 0x000fe2000781000b */
[----:B------:R-:W4:Y:S01]  /*5860*/  MUFU.TANH R78, R78 ;  /* 0x0000004e004e7308 */ /* 0x000f220000002400 */
[----:B------:R-:W-:Y:S01]  /*5870*/  FSEL R213, R213, -INF , !P1 ;  /* 0xff800000d5d57808 */ /* 0x000fe20004800000 */
[----:B------:R-:W-:Y:S01]  /*5880*/  UISETP.GT.U32.AND UP0, UPT, UR16, UR19, UPT ;  /* 0x000000131000728c */ /* 0x000fe2000bf04070 */
[----:B------:R-:W-:-:S02]  /*5890*/  ISETP.GE.AND P1, PT, R20, R229, PT ;  /* 0x000000e51400720c */ /* 0x000fc40003f26270 */
[----:B------:R-:W-:Y:S02]  /*58a0*/  IADD3 R20, PT, PT, R166, 0x7, -R3 ;  /* 0x00000007a6147810 */ /* 0x000fe40007ffe803 */
[----:B------:R-:W-:Y:S01]  /*58b0*/  FMNMX3.FTZ R26, R26, R9, R199, !PT ;  /* 0x000000091a1a7276 */ /* 0x000fe200078100c7 */
[----:B------:R-:W5:Y:S01]  /*58c0*/  MUFU.TANH R79, R79 ;  /* 0x0000004f004f7308 */ /* 0x000f620000002400 */
[----:B------:R-:W-:Y:S02]  /*58d0*/  FSEL R221, R221, -INF , !P0 ;  /* 0xff800000dddd7808 */ /* 0x000fe40004000000 */
[----:B------:R-:W-:Y:S02]  /*58e0*/  ISETP.GE.AND P0, PT, R16, R230, PT ;  /* 0x000000e61000720c */ /* 0x000fe40003f06270 */
[----:B------:R-:W-:Y:S02]  /*58f0*/  IABS R20, R20 ;  /* 0x0000001400147213 */ /* 0x000fe40000000000 */
[----:B------:R-:W-:-:S02]  /*5900*/  FMNMX3.FTZ R26, R26, R207, R201, !PT ;  /* 0x000000cf1a1a7276 */ /* 0x000fc400078100c9 */
[----:B------:R-:W-:Y:S02]  /*5910*/  ISETP.NE.AND P3, PT, R21, RZ, PT ;  /* 0x000000ff1500720c */ /* 0x000fe40003f65270 */
[----:B------:R-:W-:Y:S02]  /*5920*/  FSEL R211, R211, -INF , !P0 ;  /* 0xff800000d3d37808 */ /* 0x000fe40004000000 */
[----:B------:R-:W-:Y:S02]  /*5930*/  FMNMX3.FTZ R21, R24, R6, R18, !PT ;  /* 0x0000000618157276 */ /* 0x000fe40007810012 */
[----:B------:R-:W-:Y:S02]  /*5940*/  ISETP.GE.AND P0, PT, R13, R229, PT ;  /* 0x000000e50d00720c */ /* 0x000fe40003f06270 */
[----:B------:R-:W-:Y:S02]  /*5950*/  FMNMX3.FTZ R26, R26, R205, R223, !PT ;  /* 0x000000cd1a1a7276 */ /* 0x000fe400078100df */
[----:B------:R-:W-:-:S02]  /*5960*/  I2FP.F32.S32 R20, R20 ;  /* 0x0000001400147245 */ /* 0x000fc40000201400 */
[----:B------:R-:W-:Y:S02]  /*5970*/  IADD3 R13, PT, PT, R166, -0x1, -R3 ;  /* 0xffffffffa60d7810 */ /* 0x000fe40007ffe803 */
[----:B------:R-:W-:Y:S01]  /*5980*/  IABS R23, R23 ;  /* 0x0000001700177213 */ /* 0x000fe20000000000 */
[----:B--2---:R-:W-:Y:S01]  /*5990*/  FFMA.FTZ R39, R20, -UR6, R39 ;  /* 0x8000000614277c23 */ /* 0x004fe20008010027 */
[----:B------:R-:W-:Y:S02]  /*59a0*/  FMNMX3.FTZ R21, R21, R4, R14, !PT ;  /* 0x0000000415157276 */ /* 0x000fe4000781000e */
[----:B------:R-:W-:Y:S02]  /*59b0*/  FMNMX3.FTZ R26, R26, R221, R213, !PT ;  /* 0x000000dd1a1a7276 */ /* 0x000fe400078100d5 */
[----:B------:R-:W-:Y:S02]  /*59c0*/  IABS R13, R13 ;  /* 0x0000000d000d7213 */ /* 0x000fe40000000000 */
[----:B------:R-:W-:-:S02]  /*59d0*/  I2FP.F32.S32 R23, R23 ;  /* 0x0000001700177245 */ /* 0x000fc40000201400 */
[----:B------:R-:W-:Y:S02]  /*59e0*/  FMNMX3.FTZ R21, R21, R12, R10, !PT ;  /* 0x0000000c15157276 */ /* 0x000fe4000781000a */
[----:B------:R-:W-:Y:S01]  /*59f0*/  FMNMX.FTZ R3, R211, R26, !PT ;  /* 0x0000001ad3037209 */ /* 0x000fe20007810000 */
[----:B----4-:R-:W-:Y:S01]  /*5a00*/  FFMA.FTZ R23, R23, -UR6, R78 ;  /* 0x8000000617177c23 */ /* 0x010fe2000801004e */
[----:B------:R-:W-:Y:S02]  /*5a10*/  I2FP.F32.S32 R26, R13 ;  /* 0x0000000d001a7245 */ /* 0x000fe40000201400 */
[----:B------:R-:W-:Y:S01]  /*5a20*/  FSEL R39, R39, -INF , !P6 ;  /* 0xff80000027277808 */ /* 0x000fe20007000000 */
[----:B------:R-:W2:Y:S01]  /*5a30*/  SHFL.BFLY PT, R20, R3, 0x2, 0x1f ;  /* 0x0c401f0003147f89 */ /* 0x000ea200000e0000 */
[----:B------:R-:W-:Y:S01]  /*5a40*/  ISETP.NE.AND P6, PT, R22, RZ, PT ;  /* 0x000000ff1600720c */ /* 0x000fe20003fc5270 */
[----:B-----5:R-:W-:Y:S01]  /*5a50*/  FFMA.FTZ R26, R26, -UR6, R79 ;  /* 0x800000061a1a7c23 */ /* 0x020fe2000801004f */
        /* <DEDUP_REMOVED lines=12> */
[----:B--2---:R-:W-:-:S02]  /*5b20*/  FMNMX.FTZ R21, R3, R20, !PT ;  /* 0x0000001403157209 */ /* 0x004fc40007810000 */
[----:B------:R-:W-:Y:S02]  /*5b30*/  FMNMX.FTZ R13, R208, R13, !PT ;  /* 0x0000000dd00d7209 */ /* 0x000fe40007810000 */
[----:B------:R-:W-:Y:S01]  /*5b40*/  LOP3.LUT R0, R177, 0x200, R0, 0xf8, !PT ;  /* 0x00000200b1007812 */ /* 0x000fe200078ef800 */
[----:B------:R-:W2:Y:S03]  /*5b50*/  SHFL.BFLY PT, R164, R21, 0x1, 0x1f ;  /* 0x0c201f0015a47f89 */ /* 0x000ea600000e0000 */
[----:B------:R-:W-:Y:S01]  /*5b60*/  LEA R200, R0, UR5, 0x1 ;  /* 0x0000000500c87c11 */ /* 0x000fe2000f8e08ff */
[----:B------:R-:W4:Y:S03]  /*5b70*/  SHFL.BFLY PT, R16, R13, 0x2, 0x1f ;  /* 0x0c401f000d107f89 */ /* 0x000f2600000e0000 */
[----:B------:R-:W-:Y:S01]  /*5b80*/  IADD3 R197, PT, PT, R193, R200, RZ ;  /* 0x000000c8c1c57210 */ /* 0x000fe20007ffe0ff */
[C---:B------:R-:W-:Y:S01]  /*5b90*/  IMAD.IADD R203, R92.reuse, 0x1, R200 ;  /* 0x000000015ccb7824 */ /* 0x040fe200078e02c8 */
[----:B------:R-:W-:Y:S03]  /*5ba0*/  LDSM.16.MT88.4 R156, [R200+0x18000] ;  /* 0x01800000c89c783b */ /* 0x000fe60000004200 */
[----:B------:R-:W-:Y:S01]  /*5bb0*/  IMAD.IADD R194, R92, 0x1, R197 ;  /* 0x000000015cc27824 */ /* 0x000fe200078e02c5 */
[----:B------:R-:W-:Y:S04]  /*5bc0*/  LDSM.16.MT88.4 R148, [R203+0x18000] ;  /* 0x01800000cb94783b */ /* 0x000fe80000004200 */
        /* <DEDUP_REMOVED lines=29> */
[----:B------:R-:W-:Y:S01]  /*5da0*/  FFMA.FTZ R213, R213, UR4, -R222 ;  /* 0x00000004d5d57c23 */ /* 0x000fe200080108de */
[----:B--2---:R-:W-:Y:S01]  /*5db0*/  FMNMX.FTZ R3, R16, R3, !PT ;  /* 0x0000000310037209 */ /* 0x004fe20007810000 */
[----:B------:R-:W2:Y:S02]  /*5dc0*/  LDSM.16.MT88.4 R72, [R200+0x1c000] ;  /* 0x01c00000c848783b */ /* 0x000ea40000004200 */
        /* <DEDUP_REMOVED lines=30> */
[----:B------:R-:W-:Y:S01]  /*5fb0*/  FFMA.FTZ R222, R211, UR4, -R222 ;  /* 0x00000004d3de7c23 */ /* 0x000fe200080108de */
[----:B------:R-:W-:Y:S01]  /*5fc0*/  MUFU.EX2 R187, R187 ;  /* 0x000000bb00bb7308 */ /* 0x000fe20000000800 */
[--C-:B------:R-:W-:Y:S01]  /*5fd0*/  FFMA.FTZ R211, R220, UR4, -R209.reuse ;  /* 0x00000004dcd37c23 */ /* 0x100fe200080108d1 */
[----:B------:R-:W3:Y:S01]  /*5fe0*/  LDSM.16.MT88.4 R8, [R203+0x1c800] ;  /* 0x01c80000cb08783b */ /* 0x000ee20000004200 */
[--C-:B------:R-:W-:Y:S01]  /*5ff0*/  FFMA.FTZ R218, R218, UR4, -R209.reuse ;  /* 0x00000004dada7c23 */ /* 0x100fe200080108d1 */
[--C-:B------:R-:W-:Y:S01]  /*6000*/  FFMA.FTZ R212, R212, UR4, -R209.reuse ;  /* 0x00000004d4d47c23 */ /* 0x100fe200080108d1 */
[----:B------:R-:W-:Y:S01]  /*6010*/  FFMA.FTZ R241, R208, UR4, -R209 ;  /* 0x00000004d0f17c23 */ /* 0x000fe200080108d1 */
[----:B------:R-:W3:Y:S01]  /*6020*/  LDSM.16.MT88.4 R20, [R197+0x18800] ;  /* 0x01880000c514783b */ /* 0x000ee20000004200 */
[----:B------:R-:W-:Y:S01]  /*6030*/  FADD.FTZ R189, R189, R192 ;  /* 0x000000c0bdbd7221 */ /* 0x000fe20000010000 */
        /* <DEDUP_REMOVED lines=138> */
[----:B------:R-:W-:Y:S01]  /*68e0*/  FADD.FTZ R207, R207, R206 ;  /* 0x000000cecfcf7221 */ /* 0x000fe20000010000 */
[----:B------:R-:W-:-:S03]  /*68f0*/  FADD.FTZ R204, R204, R201 ;  /* 0x000000c9cccc7221 */ /* 0x000fc60000010000 */
[----:B------:R-:W-:-:S03]  /*6900*/  FADD.FTZ R210, R210, R207 ;  /* 0x000000cfd2d27221 */ /* 0x000fc60000010000 */
        /* <DEDUP_REMOVED lines=58> */
[----:B------:R-:W-:-:S03]  /*6cb0*/  FADD.FTZ R243, R222, R213 ;  /* 0x000000d5def37221 */ /* 0x000fc60000010000 */
[----:B------:R-:W-:-:S03]  /*6cc0*/  FADD.FTZ R241, R241, R212 ;  /* 0x000000d4f1f17221 */ /* 0x000fc60000010000 */
        /* <DEDUP_REMOVED lines=121> */
[----:B--2---:R-:W2:Y:S04]  /*7460*/  LDSM.16.M88.4 R4, [R197+0x10800] ;  /* 0x01080000c504783b */ /* 0x004ea80000000200 */
[----:B------:R-:W2:Y:S04]  /*7470*/  LDSM.16.M88.4 R208, [R197+0x11000] ;  /* 0x01100000c5d0783b */ /* 0x000ea80000000200 */
[----:B------:R-:W2:Y:S04]  /*7480*/  LDSM.16.M88.4 R20, [R197+0x11800] ;  /* 0x01180000c514783b */ /* 0x000ea80000000200 */
[----:B------:R-:W-:Y:S01]  /*7490*/  LDSM.16.M88.4 R28, [R213] ;  /* 0x00000000d51c783b */ /* 0x000fe20000000200 */
[C---:B---3--:R-:W-:Y:S03]  /*74a0*/  HMMA.16816.F32.BF16 R168, R172.reuse, R188, RZ ;  /* 0x000000bcaca8723c */ /* 0x048fe600000418ff */
[----:B------:R-:W-:Y:S04]  /*74b0*/  LDSM.16.M88.4 R204, [R167+0x10800] ;  /* 0x01080000a7cc783b */ /* 0x000fe80000000200 */
[----:B------:R-:W-:Y:S01]  /*74c0*/  LDSM.16.M88.4 R192, [R167+0x11000] ;  /* 0x01100000a7c0783b */ /* 0x000fe20000000200 */
[C---:B----4-:R-:W-:Y:S03]  /*74d0*/  HMMA.16816.F32.BF16 R184, R172.reuse, R180, RZ ;  /* 0x000000b4acb8723c */ /* 0x050fe600000418ff */
        /* <DEDUP_REMOVED lines=10> */
[C---:B-1----:R-:W-:Y:S08]  /*7580*/  HMMA.16816.F32.BF16 R200, R172.reuse, R8, RZ ;  /* 0x00000008acc8723c */ /* 0x042ff000000418ff */
[----:B------:R-:W-:Y:S01]  /*7590*/  HMMA.16816.F32.BF16 R172, R172, R10, RZ ;  /* 0x0000000aacac723c */ /* 0x000fe200000418ff */
[----:B------:R-:W1:Y:S07]  /*75a0*/  LDSM.16.M88.4 R8, [R167+0x10000] ;  /* 0x01000000a708783b */ /* 0x000e6e0000000200 */
        /* <DEDUP_REMOVED lines=107> */
[C---:B---3--:R-:W-:Y:S08]  /*7c60*/  HMMA.16816.F32.BF16 R184, R16.reuse, R8, R184 ;  /* 0x0000000810b8723c */ /* 0x048ff000000418b8 */
        /* <DEDUP_REMOVED lines=15> */
[C---:B--2---:R-:W-:Y:S08]  /*7d60*/  HMMA.16816.F32.BF16 R176, R32.reuse, R20, R176 ;  /* 0x0000001420b0723c */ /* 0x044ff000000418b0 */
[C---:B------:R-:W-:Y:S01]  /*7d70*/  HMMA.16816.F32.BF16 R12, R32.reuse, R22, R12 ;  /* 0x00000016200c723c */ /* 0x040fe2000004180c */
[----:B------:R-:W2:Y:S07]  /*7d80*/  LDSM.16.M88.4 R20, [R214+0x16000] ;  /* 0x01600000d614783b */ /* 0x000eae0000000200 */
[----:B------:R-:W-:Y:S08]  /*7d90*/  HMMA.16816.F32.BF16 R172, R32, R194, R172 ;  /* 0x000000c220ac723c */ /* 0x000ff000000418ac */
[C---:B-1----:R-:W-:Y:S08]  /*7da0*/  HMMA.16816.F32.BF16 R184, R8.reuse, R4, R184 ;  /* 0x0000000408b8723c */ /* 0x042ff000000418b8 */
[----:B------:R-:W-:Y:S01]  /*7db0*/  HMMA.16816.F32.BF16 R180, R8, R6, R180 ;  /* 0x0000000608b4723c */ /* 0x000fe200000418b4 */
[----:B------:R-:W1:Y:S07]  /*7dc0*/  LDSM.16.M88.4 R4, [R214+0x16800] ;  /* 0x01680000d604783b */ /* 0x000e6e0000000200 */
[----:B------:R-:W-:Y:S01]  /*7dd0*/  HMMA.16816.F32.BF16 R200, R32, R192, R200 ;  /* 0x000000c020c8723c */ /* 0x000fe200000418c8 */
[----:B------:R-:W-:Y:S04]  /*7de0*/  LDSM.16.M88.4 R192, [R197+0x16800] ;  /* 0x01680000c5c0783b */ /* 0x000fe80000000200 */
[----:B------:R-:W-:Y:S03]  /*7df0*/  LDSM.16.M88.4 R32, [R197+0x17000] ;  /* 0x01700000c520783b */ /* 0x000fe60000000200 */
[C---:B---3--:R-:W-:Y:S08]  /*7e00*/  HMMA.16816.F32.BF16 R176, R8.reuse, R16, R176 ;  /* 0x0000001008b0723c */ /* 0x048ff000000418b0 */
[C---:B------:R-:W-:Y:S01]  /*7e10*/  HMMA.16816.F32.BF16 R12, R8.reuse, R18, R12 ;  /* 0x00000012080c723c */ /* 0x040fe2000004180c */
[----:B------:R-:W3:Y:S07]  /*7e20*/  LDSM.16.M88.4 R16, [R212+0xc000] ;  /* 0x00c00000d410783b */ /* 0x000eee0000000200 */
[C---:B------:R-:W-:Y:S08]  /*7e30*/  HMMA.16816.F32.BF16 R168, R8.reuse, R28, R168 ;  /* 0x0000001c08a8723c */ /* 0x040ff000000418a8 */
[C---:B----4-:R-:W-:Y:S08]  /*7e40*/  HMMA.16816.F32.BF16 R172, R8.reuse, R26, R172 ;  /* 0x0000001a08ac723c */ /* 0x050ff000000418ac */
[C---:B------:R-:W-:Y:S01]  /*7e50*/  HMMA.16816.F32.BF16 R188, R8.reuse, R30, R188 ;  /* 0x0000001e08bc723c */ /* 0x040fe200000418bc */
[----:B------:R-:W-:Y:S07]  /*7e60*/  LDSM.16.M88.4 R28, [R167+0x17800] ;  /* 0x01780000a71c783b */ /* 0x000fee0000000200 */
[----:B------:R-:W-:Y:S01]  /*7e70*/  HMMA.16816.F32.BF16 R200, R8, R24, R200 ;  /* 0x0000001808c8723c */ /* 0x000fe200000418c8 */
[----:B------:R4:W5:Y:S04]  /*7e80*/  LDSM.16.M88.4 R8, [R213+0xc000] ;  /* 0x00c00000d508783b */ /* 0x0009680000000200 */
[----:B------:R-:W-:Y:S03]  /*7e90*/  LDSM.16.M88.4 R24, [R2+0x16000] ;  /* 0x016000000218783b */ /* 0x000fe60000000200 */
[C---:B--2---:R-:W-:Y:S08]  /*7ea0*/  HMMA.16816.F32.BF16 R168, R204.reuse, R20, R168 ;  /* 0x00000014cca8723c */ /* 0x044ff000000418a8 */
[C---:B------:R-:W-:Y:S08]  /*7eb0*/  HMMA.16816.F32.BF16 R172, R204.reuse, R250, R172 ;  /* 0x000000faccac723c */ /* 0x040ff000000418ac */
[----:B-1----:R-:W-:Y:S01]  /*7ec0*/  HMMA.16816.F32.BF16 R184, R204, R4, R184 ;  /* 0x00000004ccb8723c */ /* 0x002fe200000418b8 */
[----:B----4-:R-:W-:-:S07]  /*7ed0*/  LOP3.LUT R213, R198, UR4, RZ, 0xfc, !PT ;  /* 0x00000004c6d57c12 */ /* 0x010fce000f8efcff */
[----:B------:R-:W-:Y:S01]  /*7ee0*/  HMMA.16816.F32.BF16 R180, R204, R6, R180 ;  /* 0x00000006ccb4723c */ /* 0x000fe200000418b4 */
[----:B------:R-:W1:Y:S07]  /*7ef0*/  LDSM.16.M88.4 R4, [R199+0xc000] ;  /* 0x00c00000c704783b */ /* 0x000e6e0000000200 */
[----:B---3--:R-:W-:Y:S08]  /*7f00*/  HMMA.16816.F32.BF16 R168, R16, R244, R168 ;  /* 0x000000f410a8723c */ /* 0x008ff000000418a8 */
[----:B------:R-:W-:Y:S01]  /*7f10*/  HMMA.16816.F32.BF16 R188, R204, R22, R188 ;  /* 0x00000016ccbc723c */ /* 0x000fe200000418bc */
[----:B------:R-:W2:Y:S07]  /*7f20*/  LDSM.16.M88.4 R20, [R2+0x17800] ;  /* 0x017800000214783b */ /* 0x000eae0000000200 */
[----:B------:R-:W-:Y:S08]  /*7f30*/  HMMA.16816.F32.BF16 R172, R16, R222, R172 ;  /* 0x000000de10ac723c */ /* 0x000ff000000418ac */
[----:B-----5:R-:W-:Y:S08]  /*7f40*/  HMMA.16816.F32.BF16 R168, R8, R208, R168 ;  /* 0x000000d008a8723c */ /* 0x020ff000000418a8 */
[----:B------:R-:W-:Y:S08]  /*7f50*/  HMMA.16816.F32.BF16 R176, R204, R224, R176 ;  /* 0x000000e0ccb0723c */ /* 0x000ff000000418b0 */
[----:B------:R-:W-:Y:S08]  /*7f60*/  HMMA.16816.F32.BF16 R172, R8, R30, R172 ;  /* 0x0000001e08ac723c */ /* 0x000ff000000418ac */
[----:B-1----:R-:W-:Y:S01]  /*7f70*/  HMMA.16816.F32.BF16 R168, R4, R24, R168 ;  /* 0x0000001804a8723c */ /* 0x002fe200000418a8 */
[----:B------:R-:W-:-:S05]  /*7f80*/  VIADD R25, R213, 0xffffff80 ;  /* 0xffffff80d5197836 */ /* 0x000fca0000000000 */
[----:B------:R-:W-:Y:S02]  /*7f90*/  ISETP.GE.AND P5, PT, R25, R230, PT ;  /* 0x000000e61900720c */ /* 0x000fe40003fa6270 */
[C---:B------:R-:W-:Y:S08]  /*7fa0*/  HMMA.16816.F32.BF16 R12, R204.reuse, R226, R12 ;  /* 0x000000e2cc0c723c */ /* 0x040ff0000004180c */
[----:B------:R-:W-:Y:S03]  /*7fb0*/  HMMA.16816.F32.BF16 R200, R204, R248, R200 ;  /* 0x000000f8ccc8723c */ /* 0x000fe600000418c8 */
[----:B------:R-:W-:-:S05]  /*7fc0*/  FMUL.FTZ R171, R171, UR7 ;  /* 0x00000007abab7c20 */ /* 0x000fca0008410000 */
[----:B--2---:R-:W-:Y:S01]  /*7fd0*/  HMMA.16816.F32.BF16 R172, R4, R22, R172 ;  /* 0x0000001604ac723c */ /* 0x004fe200000418ac */
[----:B------:R-:W-:Y:S01]  /*7fe0*/  FMUL.FTZ R23, R168, UR7 ;  /* 0x00000007a8177c20 */ /* 0x000fe20008410000 */
[----:B------:R-:W-:Y:S01]  /*7ff0*/  VIADD R22, R213, UR21 ;  /* 0x00000015d5167c36 */ /* 0x000fe20008000000 */
[----:B------:R-:W-:Y:S04]  /*8000*/  MUFU.TANH R171, R171 ;  /* 0x000000ab00ab7308 */ /* 0x000fe80000002400 */
[C-C-:B------:R-:W-:Y:S01]  /*8010*/  IADD3 R24, PT, PT, R231.reuse, 0x80, -R22.reuse ;  /* 0x00000080e7187810 */ /* 0x140fe20007ffe816 */
[----:B------:R-:W-:Y:S01]  /*8020*/  HMMA.16816.F32.BF16 R188, R16, R246, R188 ;  /* 0x000000f610bc723c */ /* 0x000fe200000418bc */
[----:B------:R-:W-:Y:S02]  /*8030*/  IADD3 R168, PT, PT, R231, 0x7f, -R22 ;  /* 0x0000007fe7a87810 */ /* 0x000fe40007ffe816 */
[----:B------:R-:W1:Y:S01]  /*8040*/  MUFU.TANH R23, R23 ;  /* 0x0000001700177308 */ /* 0x000e620000002400 */
[----:B------:R-:W-:-:S02]  /*8050*/  IABS R24, R24 ;  /* 0x0000001800187213 */ /* 0x000fc40000000000 */
[----:B------:R-:W-:Y:S02]  /*8060*/  IABS R168, R168 ;  /* 0x000000a800a87213 */ /* 0x000fe40000000000 */
[----:B------:R-:W-:Y:S02]  /*8070*/  HMMA.16816.F32.BF16 R184, R16, R192, R184 ;  /* 0x000000c010b8723c */ /* 0x000fe400000418b8 */
[----:B------:R-:W-:Y:S01]  /*8080*/  I2FP.F32.S32 R168, R168 ;  /* 0x000000a800a87245 */ /* 0x000fe20000201400 */
[----:B------:R-:W-:-:S05]  /*8090*/  FMUL.FTZ R172, R172, UR7 ;  /* 0x00000007acac7c20 */ /* 0x000fca0008410000 */
[C---:B------:R-:W-:Y:S01]  /*80a0*/  HMMA.16816.F32.BF16 R180, R16.reuse, R194, R180 ;  /* 0x000000c210b4723c */ /* 0x040fe200000418b4 */
[----:B------:R-:W-:Y:S07]  /*80b0*/  MUFU.TANH R172, R172 ;  /* 0x000000ac00ac7308 */ /* 0x000fee0000002400 */
[----:B------:R-:W-:Y:S01]  /*80c0*/  HMMA.16816.F32.BF16 R176, R16, R32, R176 ;  /* 0x0000002010b0723c */ /* 0x000fe200000418b0 */
[----:B------:R-:W-:Y:S02]  /*80d0*/  I2FP.F32.S32 R32, R24 ;  /* 0x0000001800207245 */ /* 0x000fe40000201400 */
[----:B------:R-:W-:-:S02]  /*80e0*/  IADD3 R33, PT, PT, R231, 0x48, -R22 ;  /* 0x00000048e7217810 */ /* 0x000fc40007ffe816 */
[--C-:B------:R-:W-:Y:S01]  /*80f0*/  IADD3 R24, PT, PT, R166, 0x80, -R22.reuse ;  /* 0x00000080a6187810 */ /* 0x100fe20007ffe816 */
[----:B-1----:R-:W-:Y:S01]  /*8100*/  FFMA.FTZ R32, R32, -UR6, R23 ;  /* 0x8000000620207c23 */ /* 0x002fe20008010017 */
[----:B------:R-:W-:Y:S01]  /*8110*/  FMUL.FTZ R23, R170, UR7 ;  /* 0x00000007aa177c20 */ /* 0x000fe20008410000 */
[C---:B------:R-:W-:Y:S01]  /*8120*/  HMMA.16816.F32.BF16 R12, R16.reuse, R34, R12 ;  /* 0x00000022100c723c */ /* 0x040fe2000004180c */
[----:B------:R-:W-:Y:S01]  /*8130*/  IABS R33, R33 ;  /* 0x0000002100217213 */ /* 0x000fe20000000000 */
[----:B------:R-:W-:Y:S01]  /*8140*/  FMUL.FTZ R34, R174, UR7 ;  /* 0x00000007ae227c20 */ /* 0x000fe20008410000 */
[----:B------:R-:W-:Y:S02]  /*8150*/  IABS R24, R24 ;  /* 0x0000001800187213 */ /* 0x000fe40000000000 */
[----:B------:R-:W1:Y:S01]  /*8160*/  MUFU.TANH R23, R23 ;  /* 0x0000001700177308 */ /* 0x000e620000002400 */
[C---:B------:R-:W-:Y:S02]  /*8170*/  IADD3 R35, PT, PT, R166.reuse, 0x48, -R22 ;  /* 0x00000048a6237810 */ /* 0x040fe40007ffe816 */
[----:B------:R-:W-:Y:S01]  /*8180*/  HMMA.16816.F32.BF16 R200, R16, R220, R200 ;  /* 0x000000dc10c8723c */ /* 0x000fe200000418c8 */
[----:B------:R-:W-:Y:S01]  /*8190*/  IMAD.U32 R17, RZ, RZ, UR21 ;  /* 0x00000015ff117e24 */ /* 0x000fe2000f8e00ff */
[----:B------:R-:W-:Y:S01]  /*81a0*/  I2FP.F32.S32 R24, R24 ;  /* 0x0000001800187245 */ /* 0x000fe20000201400 */
[----:B------:R-:W-:Y:S01]  /*81b0*/  IMAD.U32 R16, RZ, RZ, UR21 ;  /* 0x00000015ff107e24 */ /* 0x000fe2000f8e00ff */
[----:B------:R-:W-:Y:S01]  /*81c0*/  IABS R35, R35 ;  /* 0x0000002300237213 */ /* 0x000fe20000000000 */
[----:B------:R-:W2:Y:S01]  /*81d0*/  MUFU.TANH R34, R34 ;  /* 0x0000002200227308 */ /* 0x000ea20000002400 */
[----:B------:R-:W-:-:S02]  /*81e0*/  IADD3 R30, PT, PT, R166, -UR25, -R17 ;  /* 0x80000019a61e7c10 */ /* 0x000fc4000fffe811 */
[----:B------:R-:W-:Y:S01]  /*81f0*/  IADD3 R31, PT, PT, R231, -UR25, -R16 ;  /* 0x80000019e71f7c10 */ /* 0x000fe2000fffe810 */
[C---:B------:R-:W-:Y:S01]  /*8200*/  HMMA.16816.F32.BF16 R188, R8.reuse, R210, R188 ;  /* 0x000000d208bc723c */ /* 0x040fe200000418bc */
[----:B------:R-:W3:Y:S01]  /*8210*/  LDSM.16.M88.4 R16, [R167+0x16800] ;  /* 0x01680000a710783b */ /* 0x000ee20000000200 */
[-C--:B------:R-:W-:Y:S02]  /*8220*/  ISETP.GT.AND P4, PT, R30, R25.reuse, PT ;  /* 0x000000191e00720c */ /* 0x080fe40003f84270 */
[----:B------:R-:W-:Y:S01]  /*8230*/  ISETP.GT.AND P6, PT, R31, R25, PT ;  /* 0x000000191f00720c */ /* 0x000fe20003fc4270 */
[----:B-1----:R-:W-:Y:S01]  /*8240*/  FFMA.FTZ R23, R24, -UR6, R23 ;  /* 0x8000000618177c23 */ /* 0x002fe20008010017 */
[----:B------:R-:W-:Y:S02]  /*8250*/  I2FP.F32.S32 R35, R35 ;  /* 0x0000002300237245 */ /* 0x000fe40000201400 */
[----:B------:R-:W-:Y:S02]  /*8260*/  FSEL R32, R32, -INF , !P6 ;  /* 0xff80000020207808 */ /* 0x000fe40007000000 */
[----:B------:R-:W-:Y:S01]  /*8270*/  ISETP.GE.AND P6, PT, R25, R229, PT ;  /* 0x000000e51900720c */ /* 0x000fe20003fc6270 */
[----:B------:R-:W-:Y:S01]  /*8280*/  HMMA.16816.F32.BF16 R200, R8, R28, R200 ;  /* 0x0000001c08c8723c */ /* 0x000fe200000418c8 */
[----:B------:R-:W-:Y:S01]  /*8290*/  I2FP.F32.S32 R25, R33 ;  /* 0x0000002100197245 */ /* 0x000fe20000201400 */
[----:B------:R-:W-:Y:S01]  /*82a0*/  FMUL.FTZ R33, R169, UR7 ;  /* 0x00000007a9217c20 */ /* 0x000fe20008410000 */
[----:B------:R-:W-:Y:S01]  /*82b0*/  VIADD R169, R213, 0xffffffb8 ;  /* 0xffffffb8d5a97836 */ /* 0x000fe20000000000 */
[----:B------:R-:W-:Y:S01]  /*82c0*/  FSEL R32, R32, -INF , !P5 ;  /* 0xff80000020207808 */ /* 0x000fe20006800000 */
[----:B--2---:R-:W-:Y:S01]  /*82d0*/  FFMA.FTZ R34, R35, -UR6, R34 ;  /* 0x8000000623227c23 */ /* 0x004fe20008010022 */
[----:B------:R-:W-:Y:S01]  /*82e0*/  FFMA.FTZ R172, R25, -UR6, R172 ;  /* 0x8000000619ac7c23 */ /* 0x000fe200080100ac */
[----:B------:R-:W-:Y:S01]  /*82f0*/  FSEL R23, R23, -INF , !P4 ;  /* 0xff80000017177808 */ /* 0x000fe20006000000 */
[----:B------:R-:W1:Y:S01]  /*8300*/  MUFU.TANH R33, R33 ;  /* 0x0000002100217308 */ /* 0x000e620000002400 */
[----:B------:R-:W-:Y:S01]  /*8310*/  HMMA.16816.F32.BF16 R188, R4, R26, R188 ;  /* 0x0000001a04bc723c */ /* 0x000fe200000418bc */
[----:B------:R-:W2:Y:S01]  /*8320*/  LDSM.16.M88.4 R24, [R2+0x16800] ;  /* 0x016800000218783b */ /* 0x000ea20000000200 */
[----:B------:R-:W-:-:S02]  /*8330*/  ISETP.GT.AND P5, PT, R31, R169, PT ;  /* 0x000000a91f00720c */ /* 0x000fc40003fa4270 */
[----:B------:R-:W-:Y:S02]  /*8340*/  ISETP.GE.AND P4, PT, R169, R230, PT ;  /* 0x000000e6a900720c */ /* 0x000fe40003f86270 */
[----:B------:R-:W-:Y:S02]  /*8350*/  FSEL R172, R172, -INF , !P5 ;  /* 0xff800000acac7808 */ /* 0x000fe40006800000 */
[----:B------:R-:W-:Y:S02]  /*8360*/  IADD3 R35, PT, PT, R166, 0x7f, -R22 ;  /* 0x0000007fa6237810 */ /* 0x000fe40007ffe816 */
[----:B------:R-:W-:Y:S01]  /*8370*/  FSEL R23, R23, -INF , !P6 ;  /* 0xff80000017177808 */ /* 0x000fe20007000000 */
[----:B------:R-:W-:Y:S01]  /*8380*/  HMMA.16816.F32.BF16 R200, R4, R20, R200 ;  /* 0x0000001404c8723c */ /* 0x000fe200000418c8 */
[----:B------:R-:W-:Y:S02]  /*8390*/  ISETP.GT.AND P6, PT, R30, R169, PT ;  /* 0x000000a91e00720c */ /* 0x000fe40003fc4270 */
[----:B------:R-:W-:-:S02]  /*83a0*/  FSEL R172, R172, -INF , !P4 ;  /* 0xff800000acac7808 */ /* 0x000fc40006000000 */
[----:B------:R-:W-:Y:S02]  /*83b0*/  IABS R35, R35 ;  /* 0x0000002300237213 */ /* 0x000fe40000000000 */
[----:B------:R-:W-:Y:S01]  /*83c0*/  FSEL R197, R34, -INF , !P6 ;  /* 0xff80000022c57808 */ /* 0x000fe20007000000 */
[----:B------:R-:W-:Y:S01]  /*83d0*/  FMUL.FTZ R190, R190, UR7 ;  /* 0x00000007bebe7c20 */ /* 0x000fe20008410000 */
[----:B------:R-:W-:Y:S01]  /*83e0*/  ISETP.GE.AND P5, PT, R169, R229, PT ;  /* 0x000000e5a900720c */ /* 0x000fe20003fa6270 */
[----:B---3--:R-:W-:Y:S01]  /*83f0*/  HMMA.16816.F32.BF16 R184, R8, R16, R184 ;  /* 0x0000001008b8723c */ /* 0x008fe200000418b8 */
[----:B-1----:R-:W-:Y:S01]  /*8400*/  FFMA.FTZ R16, R168, -UR6, R33 ;  /* 0x80000006a8107c23 */ /* 0x002fe20008010021 */
[----:B------:R-:W-:Y:S01]  /*8410*/  FMUL.FTZ R168, R188, UR7 ;  /* 0x00000007bca87c20 */ /* 0x000fe20008410000 */
[----:B------:R-:W-:Y:S01]  /*8420*/  VIADD R33, R213, 0xffffff81 ;  /* 0xffffff81d5217836 */ /* 0x000fe20000000000 */
[--C-:B------:R-:W-:Y:S01]  /*8430*/  IADD3 R17, PT, PT, R231, 0x78, -R22.reuse ;  /* 0x00000078e7117810 */ /* 0x100fe20007ffe816 */
[----:B------:R-:W-:Y:S01]  /*8440*/  FMUL.FTZ R169, R191, UR7 ;  /* 0x00000007bfa97c20 */ /* 0x000fe20008410000 */
[----:B------:R-:W-:-:S02]  /*8450*/  IADD3 R170, PT, PT, R231, 0x70, -R22 ;  /* 0x00000070e7aa7810 */ /* 0x000fc40007ffe816 */
[----:B------:R-:W1:Y:S01]  /*8460*/  MUFU.TANH R168, R168 ;  /* 0x000000a800a87308 */ /* 0x000e620000002400 */
[----:B------:R-:W-:Y:S01]  /*8470*/  ISETP.GT.AND P4, PT, R31, R33, PT ;  /* 0x000000211f00720c */ /* 0x000fe20003f84270 */
[----:B------:R-:W-:Y:S01]  /*8480*/  HMMA.16816.F32.BF16 R180, R8, R18, R180 ;  /* 0x0000001208b4723c */ /* 0x000fe200000418b4 */
[----:B------:R-:W-:Y:S02]  /*8490*/  IABS R17, R17 ;  /* 0x0000001100117213 */ /* 0x000fe40000000000 */
[----:B------:R-:W-:Y:S02]  /*84a0*/  FSEL R34, R16, -INF , !P4 ;  /* 0xff80000010227808 */ /* 0x000fe40006000000 */
[----:B------:R-:W-:Y:S01]  /*84b0*/  I2FP.F32.S32 R17, R17 ;  /* 0x0000001100117245 */ /* 0x000fe20000201400 */
[----:B------:R-:W-:Y:S01]  /*84c0*/  MUFU.TANH R169, R169 ;  /* 0x000000a900a97308 */ /* 0x000fe20000002400 */
[----:B------:R-:W-:Y:S02]  /*84d0*/  I2FP.F32.S32 R16, R35 ;  /* 0x0000002300107245 */ /* 0x000fe40000201400 */
[----:B------:R-:W-:Y:S01]  /*84e0*/  ISETP.GE.AND P6, PT, R33, R230, PT ;  /* 0x000000e62100720c */ /* 0x000fe20003fc6270 */
[----:B--2---:R-:W-:Y:S01]  /*84f0*/  HMMA.16816.F32.BF16 R184, R4, R24, R184 ;  /* 0x0000001804b8723c */ /* 0x004fe200000418b8 */
[----:B------:R-:W-:Y:S01]  /*8500*/  ISETP.GT.AND P4, PT, R30, R33, PT ;  /* 0x000000211e00720c */ /* 0x000fe20003f84270 */
[----:B------:R-:W-:Y:S01]  /*8510*/  FFMA.FTZ R171, R16, -UR6, R171 ;  /* 0x8000000610ab7c23 */ /* 0x000fe200080100ab */
[----:B------:R-:W-:Y:S01]  /*8520*/  FSEL R34, R34, -INF , !P6 ;  /* 0xff80000022227808 */ /* 0x000fe20007000000 */
[----:B------:R-:W2:Y:S01]  /*8530*/  MUFU.TANH R16, R190 ;  /* 0x000000be00107308 */ /* 0x000ea20000002400 */
[----:B-1----:R-:W-:Y:S01]  /*8540*/  FFMA.FTZ R174, R17, -UR6, R168 ;  /* 0x8000000611ae7c23 */ /* 0x002fe200080100a8 */
[----:B------:R-:W-:Y:S01]  /*8550*/  FMUL.FTZ R168, R189, UR7 ;  /* 0x00000007bda87c20 */ /* 0x000fe20008410000 */
[----:B------:R-:W-:Y:S01]  /*8560*/  VIADD R17, R213, 0xffffff88 ;  /* 0xffffff88d5117836 */ /* 0x000fe20000000000 */
[----:B------:R-:W-:-:S02]  /*8570*/  IADD3 R25, PT, PT, R166, 0x78, -R22 ;  /* 0x00000078a6197810 */ /* 0x000fc40007ffe816 */
[----:B------:R-:W-:Y:S01]  /*8580*/  ISETP.GE.AND P6, PT, R33, R229, PT ;  /* 0x000000e52100720c */ /* 0x000fe20003fc6270 */
[----:B------:R-:W-:Y:S01]  /*8590*/  HMMA.16816.F32.BF16 R180, R4, R26, R180 ;  /* 0x0000001a04b4723c */ /* 0x000fe200000418b4 */
[----:B------:R-:W1:Y:S01]  /*85a0*/  MUFU.TANH R168, R168 ;  /* 0x000000a800a87308 */ /* 0x000e620000002400 */
[----:B------:R-:W-:Y:S02]  /*85b0*/  FSEL R33, R171, -INF , !P4 ;  /* 0xff800000ab217808 */ /* 0x000fe40006000000 */
[----:B------:R-:W-:Y:S02]  /*85c0*/  ISETP.GT.AND P4, PT, R31, R17, PT ;  /* 0x000000111f00720c */ /* 0x000fe40003f84270 */
[----:B------:R-:W-:Y:S02]  /*85d0*/  IABS R25, R25 ;  /* 0x0000001900197213 */ /* 0x000fe40000000000 */
[----:B------:R-:W-:Y:S01]  /*85e0*/  IADD3 R24, PT, PT, R231, 0x77, -R22 ;  /* 0x00000077e7187810 */ /* 0x000fe20007ffe816 */
[----:B------:R-:W-:Y:S01]  /*85f0*/  FMUL.FTZ R187, R187, UR7 ;  /* 0x00000007bbbb7c20 */ /* 0x000fe20008410000 */
[----:B------:R-:W-:-:S02]  /*8600*/  FSEL R33, R33, -INF , !P6 ;  /* 0xff80000021217808 */ /* 0x000fc40007000000 */
[----:B------:R-:W-:Y:S02]  /*8610*/  ISETP.GE.AND P6, PT, R17, R230, PT ;  /* 0x000000e61100720c */ /* 0x000fe40003fc6270 */
[----:B------:R-:W-:Y:S02]  /*8620*/  FSEL R174, R174, -INF , !P4 ;  /* 0xff800000aeae7808 */ /* 0x000fe40006000000 */
[----:B------:R-:W-:Y:S02]  /*8630*/  I2FP.F32.S32 R25, R25 ;  /* 0x0000001900197245 */ /* 0x000fe40000201400 */
[----:B------:R-:W-:Y:S01]  /*8640*/  IABS R24, R24 ;  /* 0x0000001800187213 */ /* 0x000fe20000000000 */
[----:B------:R-:W-:Y:S01]  /*8650*/  FMUL.FTZ R180, R180, UR7 ;  /* 0x00000007b4b47c20 */ /* 0x000fe20008410000 */
[----:B------:R-:W-:Y:S01]  /*8660*/  FSEL R174, R174, -INF , !P6 ;  /* 0xff800000aeae7808 */ /* 0x000fe20007000000 */
[----:B--2---:R-:W-:Y:S01]  /*8670*/  FFMA.FTZ R16, R25, -UR6, R16 ;  /* 0x8000000619107c23 */ /* 0x004fe20008010010 */
[----:B------:R-:W-:Y:S01]  /*8680*/  ISETP.GT.AND P4, PT, R30, R17, PT ;  /* 0x000000111e00720c */ /* 0x000fe20003f84270 */
[----:B------:R-:W-:Y:S01]  /*8690*/  FMUL.FTZ R25, R184, UR7 ;  /* 0x00000007b8197c20 */ /* 0x000fe20008410000 */
[----:B------:R-:W-:Y:S01]  /*86a0*/  ISETP.GE.AND P6, PT, R17, R229, PT ;  /* 0x000000e51100720c */ /* 0x000fe20003fc6270 */
[----:B------:R-:W-:Y:S01]  /*86b0*/  FMUL.FTZ R181, R181, UR7 ;  /* 0x00000007b5b57c20 */ /* 0x000fe20008410000 */
[----:B------:R-:W-:Y:S01]  /*86c0*/  I2FP.F32.S32 R17, R24 ;  /* 0x0000001800117245 */ /* 0x000fe20000201400 */
[----:B------:R-:W-:Y:S01]  /*86d0*/  VIADD R24, R213, 0xffffff89 ;  /* 0xffffff89d5187836 */ /* 0x000fe20000000000 */
[----:B------:R-:W-:Y:S01]  /*86e0*/  FSEL R35, R16, -INF , !P4 ;  /* 0xff80000010237808 */ /* 0x000fe20006000000 */
[----:B------:R-:W2:Y:S01]  /*86f0*/  MUFU.TANH R25, R25 ;  /* 0x0000001900197308 */ /* 0x000ea20000002400 */
[----:B------:R-:W-:Y:S01]  /*8700*/  IADD3 R171, PT, PT, R166, 0x77, -R22 ;  /* 0x00000077a6ab7810 */ /* 0x000fe20007ffe816 */
[----:B-1----:R-:W-:Y:S01]  /*8710*/  FFMA.FTZ R168, R17, -UR6, R168 ;  /* 0x8000000611a87c23 */ /* 0x002fe200080100a8 */
[----:B------:R-:W-:Y:S01]  /*8720*/  ISETP.GT.AND P4, PT, R31, R24, PT ;  /* 0x000000181f00720c */ /* 0x000fe20003f84270 */
[----:B------:R1:W3:Y:S01]  /*8730*/  LDSM.16.M88.4 R16, [R167+0x17000] ;  /* 0x01700000a710783b */ /* 0x0002e20000000200 */
[----:B------:R-:W-:Y:S01]  /*8740*/  FSEL R35, R35, -INF , !P6 ;  /* 0xff80000023237808 */ /* 0x000fe20007000000 */
[----:B------:R-:W-:Y:S01]  /*8750*/  FMUL.FTZ R183, R183, UR7 ;  /* 0x00000007b7b77c20 */ /* 0x000fe20008410000 */
[----:B------:R-:W-:-:S02]  /*8760*/  ISETP.GE.AND P6, PT, R24, R230, PT ;  /* 0x000000e61800720c */ /* 0x000fc40003fc6270 */
[----:B------:R-:W-:Y:S02]  /*8770*/  FSEL R192, R168, -INF , !P4 ;  /* 0xff800000a8c07808 */ /* 0x000fe40006000000 */
[----:B------:R-:W-:Y:S01]  /*8780*/  IABS R170, R170 ;  /* 0x000000aa00aa7213 */ /* 0x000fe20000000000 */
[----:B------:R-:W-:Y:S01]  /*8790*/  MUFU.TANH R183, R183 ;  /* 0x000000b700b77308 */ /* 0x000fe20000002400 */
[----:B------:R-:W-:Y:S02]  /*87a0*/  FSEL R192, R192, -INF , !P6 ;  /* 0xff800000c0c07808 */ /* 0x000fe40007000000 */
[----:B------:R-:W-:Y:S02]  /*87b0*/  ISETP.GT.AND P4, PT, R30, R24, PT ;  /* 0x000000181e00720c */ /* 0x000fe40003f84270 */
[----:B------:R-:W-:Y:S02]  /*87c0*/  ISETP.GE.AND P6, PT, R24, R229, PT ;  /* 0x000000e51800720c */ /* 0x000fe40003fc6270 */
[----:B------:R-:W-:-:S02]  /*87d0*/  IABS R171, R171 ;  /* 0x000000ab00ab7213 */ /* 0x000fc40000000000 */
[----:B------:R-:W-:Y:S02]  /*87e0*/  I2FP.F32.S32 R24, R170 ;  /* 0x000000aa00187245 */ /* 0x000fe40000201400 */
[----:B------:R-:W-:Y:S02]  /*87f0*/  I2FP.F32.S32 R168, R171 ;  /* 0x000000ab00a87245 */ /* 0x000fe40000201400 */
[----:B------:R-:W-:Y:S01]  /*8800*/  IADD3 R184, PT, PT, R231, 0x6f, -R22 ;  /* 0x0000006fe7b87810 */ /* 0x000fe20007ffe816 */
[----:B--2---:R-:W-:Y:S01]  /*8810*/  FFMA.FTZ R170, R24, -UR6, R25 ;  /* 0x8000000618aa7c23 */ /* 0x004fe20008010019 */
[----:B-1----:R-:W-:Y:S01]  /*8820*/  FMUL.FTZ R167, R185, UR7 ;  /* 0x00000007b9a77c20 */ /* 0x002fe20008410000 */
[----:B------:R1:W2:Y:S01]  /*8830*/  LDSM.16.M88.4 R24, [R2+0x17000] ;  /* 0x017000000218783b */ /* 0x0002a20000000200 */
[----:B------:R-:W-:Y:S01]  /*8840*/  FFMA.FTZ R169, R168, -UR6, R169 ;  /* 0x80000006a8a97c23 */ /* 0x000fe200080100a9 */
[----:B------:R-:W-:Y:S01]  /*8850*/  VIADD R168, R213, 0xffffff90 ;  /* 0xffffff90d5a87836 */ /* 0x000fe20000000000 */
[----:B------:R-:W-:Y:S01]  /*8860*/  IABS R184, R184 ;  /* 0x000000b800b87213 */ /* 0x000fe20000000000 */
[----:B------:R-:W-:-:S04]  /*8870*/  DEPBAR.LE SB0, 0x0 ;  /* 0x000080000000791a */ /* 0x000fc80000000000 */
[----:B------:R-:W-:Y:S01]  /*8880*/  FSEL R185, R169, -INF , !P4 ;  /* 0xff800000a9b97808 */ /* 0x000fe20006000000 */
[----:B------:R-:W-:Y:S01]  /*8890*/  FMUL.FTZ R169, R186, UR7 ;  /* 0x00000007baa97c20 */ /* 0x000fe20008410000 */
[----:B------:R-:W4:Y:S01]  /*88a0*/  MUFU.TANH R167, R167 ;  /* 0x000000a700a77308 */ /* 0x000f220000002400 */
[----:B------:R-:W-:Y:S01]  /*88b0*/  BAR.SYNC.DEFER_BLOCKING 0x0 ;  /* 0x0000000000007b1d */ /* 0x000fe20000010000 */
[----:B------:R-:W-:Y:S02]  /*88c0*/  ISETP.GT.AND P4, PT, R31, R168, PT ;  /* 0x000000a81f00720c */ /* 0x000fe40003f84270 */
[----:B------:R-:W-:Y:S02]  /*88d0*/  FSEL R185, R185, -INF , !P6 ;  /* 0xff800000b9b97808 */ /* 0x000fe40007000000 */
[----:B------:R-:W-:Y:S01]  /*88e0*/  IADD3 R171, PT, PT, R166, 0x70, -R22 ;  /* 0x00000070a6ab7810 */ /* 0x000fe20007ffe816 */
[----:B---3--:R-:W-:Y:S01]  /*88f0*/  HMMA.16816.F32.BF16 R176, R8, R16, R176 ;  /* 0x0000001008b0723c */ /* 0x008fe200000418b0 */
[----:B------:R-:W3:Y:S01]  /*8900*/  MUFU.TANH R169, R169 ;  /* 0x000000a900a97308 */ /* 0x000ee20000002400 */
[----:B------:R-:W-:-:S02]  /*8910*/  ISETP.GE.AND P6, PT, R168, R230, PT ;  /* 0x000000e6a800720c */ /* 0x000fc40003fc6270 */
[----:B------:R-:W-:Y:S01]  /*8920*/  FSEL R188, R170, -INF , !P4 ;  /* 0xff800000aabc7808 */ /* 0x000fe20006000000 */
[----:B------:R-:W-:Y:S01]  /*8930*/  IMAD.MOV.U32 R170, RZ, RZ, R184 ;  /* 0x000000ffffaa7224 */ /* 0x000fe200078e00b8 */
[----:B------:R-:W-:Y:S02]  /*8940*/  IABS R171, R171 ;  /* 0x000000ab00ab7213 */ /* 0x000fe40000000000 */
[----:B------:R-:W-:Y:S01]  /*8950*/  FSEL R188, R188, -INF , !P6 ;  /* 0xff800000bcbc7808 */ /* 0x000fe20007000000 */
[----:B------:R-:W-:Y:S01]  /*8960*/  MUFU.TANH R16, R180 ;  /* 0x000000b400107308 */ /* 0x000fe20000002400 */
[----:B------:R-:W-:Y:S01]  /*8970*/  ISETP.GT.AND P4, PT, R30, R168, PT ;  /* 0x000000a81e00720c */ /* 0x000fe20003f84270 */
[----:B------:R-:W-:Y:S01]  /*8980*/  HMMA.16816.F32.BF16 R12, R8, R18, R12 ;  /* 0x00000012080c723c */ /* 0x000fe2000004180c */
[----:B------:R-:W-:Y:S02]  /*8990*/  ISETP.GE.AND P6, PT, R168, R229, PT ;  /* 0x000000e5a800720c */ /* 0x000fe40003fc6270 */
[----:B------:R-:W-:-:S02]  /*89a0*/  I2FP.F32.S32 R168, R170 ;  /* 0x000000aa00a87245 */ /* 0x000fc40000201400 */
[----:B-1----:R-:W-:Y:S02]  /*89b0*/  I2FP.F32.S32 R2, R171 ;  /* 0x000000ab00027245 */ /* 0x002fe40000201400 */
[--C-:B------:R-:W-:Y:S01]  /*89c0*/  IADD3 R170, PT, PT, R231, 0x68, -R22.reuse ;  /* 0x00000068e7aa7810 */ /* 0x100fe20007ffe816 */
[----:B----4-:R-:W-:Y:S01]  /*89d0*/  FFMA.FTZ R168, R168, -UR6, R167 ;  /* 0x80000006a8a87c23 */ /* 0x010fe200080100a7 */
[----:B------:R-:W-:Y:S01]  /*89e0*/  IADD3 R17, PT, PT, R166, 0x6f, -R22 ;  /* 0x0000006fa6117810 */ /* 0x000fe20007ffe816 */
[----:B------:R-:W1:Y:S01]  /*89f0*/  MUFU.TANH R167, R187 ;  /* 0x000000bb00a77308 */ /* 0x000e620000002400 */
[----:B---3--:R-:W-:Y:S01]  /*8a00*/  FFMA.FTZ R169, R2, -UR6, R169 ;  /* 0x8000000602a97c23 */ /* 0x008fe200080100a9 */
[----:B------:R-:W-:Y:S01]  /*8a10*/  IABS R170, R170 ;  /* 0x000000aa00aa7213 */ /* 0x000fe20000000000 */
[----:B------:R-:W-:Y:S01]  /*8a20*/  VIADD R2, R213, 0xffffff91 ;  /* 0xffffff91d5027836 */ /* 0x000fe20000000000 */
[----:B------:R-:W-:Y:S01]  /*8a30*/  IABS R17, R17 ;  /* 0x0000001100117213 */ /* 0x000fe20000000000 */
[----:B--2---:R-:W-:Y:S01]  /*8a40*/  HMMA.16816.F32.BF16 R176, R4, R24, R176 ;  /* 0x0000001804b0723c */ /* 0x004fe200000418b0 */
[----:B------:R-:W-:Y:S01]  /*8a50*/  FSEL R169, R169, -INF , !P4 ;  /* 0xff800000a9a97808 */ /* 0x000fe20006000000 */
[----:B------:R-:W-:Y:S01]  /*8a60*/  IMAD.MOV.U32 R171, RZ, RZ, R170 ;  /* 0x000000ffffab7224 */ /* 0x000fe200078e00aa */
[----:B------:R-:W-:Y:S01]  /*8a70*/  ISETP.GT.AND P4, PT, R31, R2, PT ;  /* 0x000000021f00720c */ /* 0x000fe20003f84270 */
[----:B------:R-:W-:-:S02]  /*8a80*/  IMAD.MOV.U32 R170, RZ, RZ, R17 ;  /* 0x000000ffffaa7224 */ /* 0x000fc400078e0011 */
[----:B------:R-:W-:Y:S01]  /*8a90*/  FMUL.FTZ R25, R182, UR7 ;  /* 0x00000007b6197c20 */ /* 0x000fe20008410000 */
[----:B------:R-:W-:Y:S01]  /*8aa0*/  FSEL R169, R169, -INF , !P6 ;  /* 0xff800000a9a97808 */ /* 0x000fe20007000000 */
[C---:B------:R-:W-:Y:S01]  /*8ab0*/  VIADD R24, R213.reuse, 0xffffff98 ;  /* 0xffffff98d5187836 */ /* 0x040fe20000000000 */
[----:B------:R-:W-:Y:S01]  /*8ac0*/  FSEL R190, R168, -INF , !P4 ;  /* 0xff800000a8be7808 */ /* 0x000fe20006000000 */
[----:B------:R-:W-:Y:S01]  /*8ad0*/  HMMA.16816.F32.BF16 R12, R4, R26, R12 ;  /* 0x0000001a040c723c */ /* 0x000fe2000004180c */
[----:B------:R-:W-:Y:S01]  /*8ae0*/  I2FP.F32.S32 R168, R170 ;  /* 0x000000aa00a87245 */ /* 0x000fe20000201400 */
[----:B------:R-:W2:Y:S01]  /*8af0*/  MUFU.TANH R25, R25 ;  /* 0x0000001900197308 */ /* 0x000ea20000002400 */
[----:B------:R-:W-:Y:S01]  /*8b00*/  ISETP.GE.AND P6, PT, R2, R230, PT ;  /* 0x000000e60200720c */ /* 0x000fe20003fc6270 */
[----:B------:R-:W-:Y:S01]  /*8b10*/  VIADD R6, R213, 0xffffffa8 ;  /* 0xffffffa8d5067836 */ /* 0x000fe20000000000 */
[----:B------:R-:W-:Y:S01]  /*8b20*/  I2FP.F32.S32 R17, R171 ;  /* 0x000000ab00117245 */ /* 0x000fe20000201400 */
[----:B-1----:R-:W-:Y:S01]  /*8b30*/  FFMA.FTZ R168, R168, -UR6, R167 ;  /* 0x80000006a8a87c23 */ /* 0x002fe200080100a7 */
[----:B------:R-:W-:-:S02]  /*8b40*/  FSEL R190, R190, -INF , !P6 ;  /* 0xff800000bebe7808 */ /* 0x000fc40007000000 */
[----:B------:R-:W-:Y:S01]  /*8b50*/  ISETP.GT.AND P4, PT, R30, R2, PT ;  /* 0x000000021e00720c */ /* 0x000fe20003f84270 */
[----:B------:R-:W-:Y:S01]  /*8b60*/  FFMA.FTZ R16, R17, -UR6, R16 ;  /* 0x8000000611107c23 */ /* 0x000fe20008010010 */
[----:B------:R-:W-:Y:S01]  /*8b70*/  ISETP.GE.AND P6, PT, R2, R229, PT ;  /* 0x000000e50200720c */ /* 0x000fe20003fc6270 */
[----:B------:R-:W-:Y:S01]  /*8b80*/  FMUL.FTZ R177, R177, UR7 ;  /* 0x00000007b1b17c20 */ /* 0x000fe20008410000 */
[----:B------:R-:W1:Y:S01]  /*8b90*/  MUFU.TANH R2, R181 ;  /* 0x000000b500027308 */ /* 0x000e620000002400 */
[--C-:B------:R-:W-:Y:S01]  /*8ba0*/  IADD3 R167, PT, PT, R166, 0x68, -R22.reuse ;  /* 0x00000068a6a77810 */ /* 0x100fe20007ffe816 */
[----:B------:R-:W-:Y:S01]  /*8bb0*/  FMUL.FTZ R8, R179, UR7 ;  /* 0x00000007b3087c20 */ /* 0x000fe20008410000 */
[----:B------:R-:W-:Y:S02]  /*8bc0*/  FSEL R193, R168, -INF , !P4 ;  /* 0xff800000a8c17808 */ /* 0x000fe40006000000 */
[----:B------:R-:W-:Y:S01]  /*8bd0*/  IADD3 R17, PT, PT, R231, 0x67, -R22 ;  /* 0x00000067e7117810 */ /* 0x000fe20007ffe816 */
[----:B------:R-:W-:Y:S01]  /*8be0*/  FMUL.FTZ R4, R14, UR7 ;  /* 0x000000070e047c20 */ /* 0x000fe20008410000 */
[----:B------:R-:W-:Y:S01]  /*8bf0*/  ISETP.GT.AND P4, PT, R31, R24, PT ;  /* 0x000000181f00720c */ /* 0x000fe20003f84270 */
[----:B------:R-:W-:Y:S01]  /*8c00*/  MUFU.TANH R177, R177 ;  /* 0x000000b100b17308 */ /* 0x000fe20000002400 */
[----:B------:R-:W-:Y:S01]  /*8c10*/  IABS R167, R167 ;  /* 0x000000a700a77213 */ /* 0x000fe20000000000 */
[----:B------:R-:W-:Y:S01]  /*8c20*/  FMUL.FTZ R13, R13, UR7 ;  /* 0x000000070d0d7c20 */ /* 0x000fe20008410000 */
[----:B------:R-:W-:Y:S01]  /*8c30*/  IABS R17, R17 ;  /* 0x0000001100117213 */ /* 0x000fe20000000000 */
[----:B------:R-:W-:Y:S01]  /*8c40*/  FMUL.FTZ R15, R15, UR7 ;  /* 0x000000070f0f7c20 */ /* 0x000fe20008410000 */
[----:B------:R-:W-:-:S02]  /*8c50*/  FSEL R170, R16, -INF , !P4 ;  /* 0xff80000010aa7808 */ /* 0x000fc40006000000 */
[----:B------:R-:W-:Y:S01]  /*8c60*/  I2FP.F32.S32 R16, R167 ;  /* 0x000000a700107245 */ /* 0x000fe20000201400 */
[----:B------:R-:W-:Y:S01]  /*8c70*/  MUFU.TANH R8, R8 ;  /* 0x0000000800087308 */ /* 0x000fe20000002400 */
[----:B------:R-:W-:Y:S02]  /*8c80*/  I2FP.F32.S32 R17, R17 ;  /* 0x0000001100117245 */ /* 0x000fe40000201400 */
[----:B------:R-:W-:Y:S01]  /*8c90*/  FSEL R193, R193, -INF , !P6 ;  /* 0xff800000c1c17808 */ /* 0x000fe20007000000 */
[----:B--2---:R-:W-:Y:S01]  /*8ca0*/  FFMA.FTZ R25, R16, -UR6, R25 ;  /* 0x8000000610197c23 */ /* 0x004fe20008010019 */
[----:B------:R-:W-:Y:S01]  /*8cb0*/  FMUL.FTZ R16, R176, UR7 ;  /* 0x00000007b0107c20 */ /* 0x000fe20008410000 */
[----:B------:R-:W-:Y:S01]  /*8cc0*/  ISETP.GE.AND P6, PT, R24, R230, PT ;  /* 0x000000e61800720c */ /* 0x000fe20003fc6270 */
[----:B-1----:R-:W-:Y:S01]  /*8cd0*/  FFMA.FTZ R2, R17, -UR6, R2 ;  /* 0x8000000611027c23 */ /* 0x002fe20008010002 */
[----:B------:R-:W-:Y:S01]  /*8ce0*/  ISETP.GT.AND P4, PT, R30, R24, PT ;  /* 0x000000181e00720c */ /* 0x000fe20003f84270 */
[----:B------:R-:W-:Y:S01]  /*8cf0*/  VIADD R17, R213, 0xffffff99 ;  /* 0xffffff99d5117836 */ /* 0x000fe20000000000 */
[----:B------:R-:W-:Y:S01]  /*8d00*/  FSEL R170, R170, -INF , !P6 ;  /* 0xff800000aaaa7808 */ /* 0x000fe20007000000 */
[----:B------:R-:W1:Y:S01]  /*8d10*/  MUFU.TANH R16, R16 ;  /* 0x0000001000107308 */ /* 0x000e620000002400 */
[----:B------:R-:W-:-:S02]  /*8d20*/  ISETP.GE.AND P6, PT, R24, R229, PT ;  /* 0x000000e51800720c */ /* 0x000fc40003fc6270 */
[----:B------:R-:W-:Y:S02]  /*8d30*/  FSEL R171, R25, -INF , !P4 ;  /* 0xff80000019ab7808 */ /* 0x000fe40006000000 */
[----:B------:R-:W-:Y:S02]  /*8d40*/  ISETP.GT.AND P4, PT, R31, R17, PT ;  /* 0x000000111f00720c */ /* 0x000fe40003f84270 */
[--C-:B------:R-:W-:Y:S01]  /*8d50*/  IADD3 R19, PT, PT, R166, 0x67, -R22.reuse ;  /* 0x00000067a6137810 */ /* 0x100fe20007ffe816 */
[----:B------:R-:W-:Y:S01]  /*8d60*/  MUFU.TANH R4, R4 ;  /* 0x0000000400047308 */ /* 0x000fe20000002400 */
[----:B------:R-:W-:Y:S02]  /*8d70*/  IADD3 R18, PT, PT, R231, 0x60, -R22 ;  /* 0x00000060e7127810 */ /* 0x000fe40007ffe816 */
[----:B------:R-:W-:Y:S02]  /*8d80*/  FSEL R171, R171, -INF , !P6 ;  /* 0xff800000abab7808 */ /* 0x000fe40007000000 */
[----:B------:R-:W-:-:S02]  /*8d90*/  ISETP.GE.AND P6, PT, R17, R230, PT ;  /* 0x000000e61100720c */ /* 0x000fc40003fc6270 */
[----:B------:R-:W-:Y:S02]  /*8da0*/  FSEL R168, R2, -INF , !P4 ;  /* 0xff80000002a87808 */ /* 0x000fe40006000000 */
[----:B------:R-:W-:Y:S02]  /*8db0*/  IABS R19, R19 ;  /* 0x0000001300137213 */ /* 0x000fe40000000000 */
[----:B------:R-:W-:Y:S02]  /*8dc0*/  IABS R18, R18 ;  /* 0x0000001200127213 */ /* 0x000fe40000000000 */
[----:B------:R-:W-:Y:S02]  /*8dd0*/  FSEL R168, R168, -INF , !P6 ;  /* 0xff800000a8a87808 */ /* 0x000fe40007000000 */
[----:B------:R-:W-:Y:S02]  /*8de0*/  ISETP.GT.AND P4, PT, R30, R17, PT ;  /* 0x000000111e00720c */ /* 0x000fe40003f84270 */
[----:B------:R-:W-:-:S02]  /*8df0*/  I2FP.F32.S32 R2, R19 ;  /* 0x0000001300027245 */ /* 0x000fc40000201400 */
[----:B------:R-:W-:Y:S02]  /*8e00*/  ISETP.GE.AND P6, PT, R17, R229, PT ;  /* 0x000000e51100720c */ /* 0x000fe40003fc6270 */
[----:B------:R-:W-:Y:S01]  /*8e10*/  I2FP.F32.S32 R17, R18 ;  /* 0x0000001200117245 */ /* 0x000fe20000201400 */
[----:B------:R-:W-:Y:S01]  /*8e20*/  FFMA.FTZ R183, R2, -UR6, R183 ;  /* 0x8000000602b77c23 */ /* 0x000fe200080100b7 */
[----:B------:R-:W-:Y:S01]  /*8e30*/  VIADD R2, R213, 0xffffffa0 ;  /* 0xffffffa0d5027836 */ /* 0x000fe20000000000 */
[----:B------:R-:W-:Y:S02]  /*8e40*/  IADD3 R9, PT, PT, R166, 0x5f, -R22 ;  /* 0x0000005fa6097810 */ /* 0x000fe40007ffe816 */
[----:B-1----:R-:W-:Y:S01]  /*8e50*/  FFMA.FTZ R206, R17, -UR6, R16 ;  /* 0x8000000611ce7c23 */ /* 0x002fe20008010010 */
[----:B------:R-:W-:Y:S01]  /*8e60*/  FMUL.FTZ R17, R178, UR7 ;  /* 0x00000007b2117c20 */ /* 0x000fe20008410000 */
[----:B------:R-:W-:Y:S02]  /*8e70*/  FSEL R167, R183, -INF , !P4 ;  /* 0xff800000b7a77808 */ /* 0x000fe40006000000 */
[----:B------:R-:W-:-:S02]  /*8e80*/  ISETP.GT.AND P4, PT, R31, R2, PT ;  /* 0x000000021f00720c */ /* 0x000fc40003f84270 */
[----:B------:R-:W-:Y:S01]  /*8e90*/  IADD3 R16, PT, PT, R166, 0x60, -R22 ;  /* 0x00000060a6107810 */ /* 0x000fe20007ffe816 */
[----:B------:R-:W1:Y:S01]  /*8ea0*/  MUFU.TANH R17, R17 ;  /* 0x0000001100117308 */ /* 0x000e620000002400 */
[----:B------:R-:W-:Y:S02]  /*8eb0*/  FSEL R167, R167, -INF , !P6 ;  /* 0xff800000a7a77808 */ /* 0x000fe40007000000 */
[----:B------:R-:W-:Y:S02]  /*8ec0*/  ISETP.GE.AND P6, PT, R2, R230, PT ;  /* 0x000000e60200720c */ /* 0x000fe40003fc6270 */
[----:B------:R-:W-:Y:S02]  /*8ed0*/  FSEL R206, R206, -INF , !P4 ;  /* 0xff800000cece7808 */ /* 0x000fe40006000000 */
[----:B------:R-:W-:Y:S02]  /*8ee0*/  IABS R16, R16 ;  /* 0x0000001000107213 */ /* 0x000fe40000000000 */
[----:B------:R-:W-:-:S02]  /*8ef0*/  FSEL R206, R206, -INF , !P6 ;  /* 0xff800000cece7808 */ /* 0x000fc40007000000 */
[----:B------:R-:W-:Y:S02]  /*8f00*/  ISETP.GT.AND P4, PT, R30, R2, PT ;  /* 0x000000021e00720c */ /* 0x000fe40003f84270 */
[----:B------:R-:W-:Y:S02]  /*8f10*/  ISETP.GE.AND P6, PT, R2, R229, PT ;  /* 0x000000e50200720c */ /* 0x000fe40003fc6270 */
[----:B------:R-:W-:Y:S01]  /*8f20*/  I2FP.F32.S32 R2, R16 ;  /* 0x0000001000027245 */ /* 0x000fe20000201400 */
[----:B------:R-:W-:Y:S01]  /*8f30*/  FMUL.FTZ R16, R12, UR7 ;  /* 0x000000070c107c20 */ /* 0x000fe20008410000 */
[--C-:B------:R-:W-:Y:S02]  /*8f40*/  IADD3 R18, PT, PT, R231, 0x5f, -R22.reuse ;  /* 0x0000005fe7127810 */ /* 0x100fe40007ffe816 */
[----:B------:R-:W-:Y:S01]  /*8f50*/  IABS R9, R9 ;  /* 0x0000000900097213 */ /* 0x000fe20000000000 */
[----:B-1----:R-:W-:Y:S01]  /*8f60*/  FFMA.FTZ R17, R2, -UR6, R17 ;  /* 0x8000000602117c23 */ /* 0x002fe20008010011 */
[----:B------:R-:W-:Y:S01]  /*8f70*/  IABS R18, R18 ;  /* 0x0000001200127213 */ /* 0x000fe20000000000 */
[----:B------:R-:W1:Y:S01]  /*8f80*/  MUFU.TANH R16, R16 ;  /* 0x0000001000107308 */ /* 0x000e620000002400 */
[----:B------:R-:W-:Y:S01]  /*8f90*/  VIADD R2, R213, 0xffffffa1 ;  /* 0xffffffa1d5027836 */ /* 0x000fe20000000000 */
[----:B------:R-:W-:Y:S01]  /*8fa0*/  IADD3 R10, PT, PT, R231, 0x58, -R22 ;  /* 0x00000058e70a7810 */ /* 0x000fe20007ffe816 */
[----:B------:R-:W-:Y:S01]  /*8fb0*/  IMAD.MOV.U32 R11, RZ, RZ, R9 ;  /* 0x000000ffff0b7224 */ /* 0x000fe200078e0009 */
[----:B------:R-:W-:-:S02]  /*8fc0*/  I2FP.F32.S32 R12, R18 ;  /* 0x00000012000c7245 */ /* 0x000fc40000201400 */
[----:B------:R-:W-:Y:S02]  /*8fd0*/  FSEL R17, R17, -INF , !P4 ;  /* 0xff80000011117808 */ /* 0x000fe40006000000 */
[----:B------:R-:W-:Y:S01]  /*8fe0*/  I2FP.F32.S32 R11, R11 ;  /* 0x0000000b000b7245 */ /* 0x000fe20000201400 */
[----:B------:R-:W-:Y:S01]  /*8ff0*/  FFMA.FTZ R12, R12, -UR6, R177 ;  /* 0x800000060c0c7c23 */ /* 0x000fe200080100b1 */
[----:B------:R-:W-:Y:S02]  /*9000*/  ISETP.GT.AND P4, PT, R31, R2, PT ;  /* 0x000000021f00720c */ /* 0x000fe40003f84270 */
[----:B------:R-:W-:Y:S01]  /*9010*/  IABS R10, R10 ;  /* 0x0000000a000a7213 */ /* 0x000fe20000000000 */
[----:B------:R-:W-:Y:S01]  /*9020*/  FFMA.FTZ R8, R11, -UR6, R8 ;  /* 0x800000060b087c23 */ /* 0x000fe20008010008 */
[----:B------:R-:W-:Y:S02]  /*9030*/  FSEL R211, R17, -INF , !P6 ;  /* 0xff80000011d37808 */ /* 0x000fe40007000000 */
[----:B------:R-:W-:-:S02]  /*9040*/  ISETP.GE.AND P6, PT, R2, R230, PT ;  /* 0x000000e60200720c */ /* 0x000fc40003fc6270 */
[----:B------:R-:W-:Y:S02]  /*9050*/  FSEL R12, R12, -INF , !P4 ;  /* 0xff8000000c0c7808 */ /* 0x000fe40006000000 */
[----:B------:R-:W-:Y:S02]  /*9060*/  I2FP.F32.S32 R9, R10 ;  /* 0x0000000a00097245 */ /* 0x000fe40000201400 */
[----:B------:R-:W-:Y:S02]  /*9070*/  ISETP.GT.AND P4, PT, R30, R2, PT ;  /* 0x000000021e00720c */ /* 0x000fe40003f84270 */
[----:B------:R-:W-:Y:S01]  /*9080*/  FSEL R210, R12, -INF , !P6 ;  /* 0xff8000000cd27808 */ /* 0x000fe20007000000 */
[----:B-1----:R-:W-:Y:S01]  /*9090*/  FFMA.FTZ R9, R9, -UR6, R16 ;  /* 0x8000000609097c23 */ /* 0x002fe20008010010 */
[----:B------:R-:W-:Y:S02]  /*90a0*/  ISETP.GE.AND P6, PT, R2, R229, PT ;  /* 0x000000e50200720c */ /* 0x000fe40003fc6270 */
[----:B------:R-:W-:Y:S01]  /*90b0*/  FSEL R209, R8, -INF , !P4 ;  /* 0xff80000008d17808 */ /* 0x000fe20006000000 */
[----:B------:R-:W1:Y:S01]  /*90c0*/  MUFU.TANH R2, R13 ;  /* 0x0000000d00027308 */ /* 0x000e620000002400 */
[----:B------:R-:W-:-:S02]  /*90d0*/  ISETP.GT.AND P4, PT, R31, R6, PT ;  /* 0x000000061f00720c */ /* 0x000fc40003f84270 */
[--C-:B------:R-:W-:Y:S02]  /*90e0*/  IADD3 R5, PT, PT, R166, 0x58, -R22.reuse ;  /* 0x00000058a6057810 */ /* 0x100fe40007ffe816 */
[----:B------:R-:W-:Y:S02]  /*90f0*/  FSEL R209, R209, -INF , !P6 ;  /* 0xff800000d1d17808 */ /* 0x000fe40007000000 */
[----:B------:R-:W-:Y:S02]  /*9100*/  ISETP.GE.AND P6, PT, R6, R230, PT ;  /* 0x000000e60600720c */ /* 0x000fe40003fc6270 */
[----:B------:R-:W-:Y:S02]  /*9110*/  FSEL R9, R9, -INF , !P4 ;  /* 0xff80000009097808 */ /* 0x000fe40006000000 */
[----:B------:R-:W-:Y:S02]  /*9120*/  IADD3 R7, PT, PT, R231, 0x57, -R22 ;  /* 0x00000057e7077810 */ /* 0x000fe40007ffe816 */
[----:B------:R-:W-:-:S02]  /*9130*/  IABS R5, R5 ;  /* 0x0000000500057213 */ /* 0x000fc40000000000 */
[----:B------:R-:W-:Y:S02]  /*9140*/  FSEL R220, R9, -INF , !P6 ;  /* 0xff80000009dc7808 */ /* 0x000fe40007000000 */
[----:B------:R-:W-:Y:S02]  /*9150*/  IABS R7, R7 ;  /* 0x0000000700077213 */ /* 0x000fe40000000000 */
[----:B------:R-:W-:Y:S02]  /*9160*/  ISETP.GT.AND P4, PT, R30, R6, PT ;  /* 0x000000061e00720c */ /* 0x000fe40003f84270 */
[----:B------:R-:W-:Y:S01]  /*9170*/  ISETP.GE.AND P6, PT, R6, R229, PT ;  /* 0x000000e50600720c */ /* 0x000fe20003fc6270 */
[----:B------:R-:W-:Y:S01]  /*9180*/  FMUL.FTZ R6, R200, UR7 ;  /* 0x00000007c8067c20 */ /* 0x000fe20008410000 */
[----:B------:R-:W-:Y:S02]  /*9190*/  I2FP.F32.S32 R5, R5 ;  /* 0x0000000500057245 */ /* 0x000fe40000201400 */
[----:B------:R-:W-:-:S02]  /*91a0*/  I2FP.F32.S32 R7, R7 ;  /* 0x0000000700077245 */ /* 0x000fc40000201400 */
[----:B------:R-:W-:Y:S01]  /*91b0*/  IADD3 R9, PT, PT, R231, 0x50, -R22 ;  /* 0x00000050e7097810 */ /* 0x000fe20007ffe816 */
[----:B------:R-:W-:Y:S01]  /*91c0*/  FFMA.FTZ R207, R5, -UR6, R4 ;  /* 0x8000000605cf7c23 */ /* 0x000fe20008010004 */
[----:B------:R-:W2:Y:S01]  /*91d0*/  MUFU.TANH R6, R6 ;  /* 0x0000000600067308 */ /* 0x000ea20000002400 */
[----:B-1----:R-:W-:Y:S01]  /*91e0*/  FFMA.FTZ R208, R7, -UR6, R2 ;  /* 0x8000000607d07c23 */ /* 0x002fe20008010002 */
[----:B------:R-:W-:Y:S01]  /*91f0*/  VIADD R2, R213, 0xffffffa9 ;  /* 0xffffffa9d5027836 */ /* 0x000fe20000000000 */
[----:B------:R-:W-:Y:S02]  /*9200*/  IADD3 R5, PT, PT, R166, 0x57, -R22 ;  /* 0x00000057a6057810 */ /* 0x000fe40007ffe816 */
[----:B------:R-:W-:Y:S02]  /*9210*/  FSEL R207, R207, -INF , !P4 ;  /* 0xff800000cfcf7808 */ /* 0x000fe40006000000 */
[----:B------:R-:W-:Y:S01]  /*9220*/  IABS R5, R5 ;  /* 0x0000000500057213 */ /* 0x000fe20000000000 */
[----:B------:R1:W3:Y:S01]  /*9230*/  MUFU.TANH R4, R15 ;  /* 0x0000000f00047308 */ /* 0x0002e20000002400 */
[----:B------:R-:W-:-:S02]  /*9240*/  ISETP.GT.AND P4, PT, R31, R2, PT ;  /* 0x000000021f00720c */ /* 0x000fc40003f84270 */
[----:B------:R-:W-:Y:S02]  /*9250*/  FSEL R207, R207, -INF , !P6 ;  /* 0xff800000cfcf7808 */ /* 0x000fe40007000000 */
[----:B------:R-:W-:Y:S02]  /*9260*/  IABS R9, R9 ;  /* 0x0000000900097213 */ /* 0x000fe40000000000 */
[----:B------:R-:W-:Y:S02]  /*9270*/  ISETP.GE.AND P6, PT, R2, R230, PT ;  /* 0x000000e60200720c */ /* 0x000fe40003fc6270 */
[----:B------:R-:W-:Y:S02]  /*9280*/  I2FP.F32.S32 R5, R5 ;  /* 0x0000000500057245 */ /* 0x000fe40000201400 */
[----:B------:R-:W-:Y:S01]  /*9290*/  FSEL R208, R208, -INF , !P4 ;  /* 0xff800000d0d07808 */ /* 0x000fe20006000000 */
[----:B--2---:R-:W-:Y:S08]  /*92a0*/  BRA.U !UP1, `(.L_x_2316) ;  /* 0x0000000109e47547 */ /* 0x004ff0000b800000 */
        /* <DEDUP_REMOVED lines=57> */
.L_x_2316:
[----:B---3--:R-:W-:Y:S01]  /*9640*/  FFMA.FTZ R4, R5, -UR6, R4 ;  /* 0x8000000605047c23 */ /* 0x008fe20008010004 */
[----:B------:R-:W-:Y:S01]  /*9650*/  ISETP.GT.AND P4, PT, R30, R2, PT ;  /* 0x000000021e00720c */ /* 0x000fe20003f84270 */
[----:B------:R-:W-:Y:S01]  /*9660*/  FMUL.FTZ R7, R201, UR7 ;  /* 0x00000007c9077c20 */ /* 0x000fe20008410000 */
[----:B------:R-:W-:Y:S01]  /*9670*/  I2FP.F32.S32 R9, R9 ;  /* 0x0000000900097245 */ /* 0x000fe20000201400 */
[----:B------:R-:W-:Y:S01]  /*9680*/  FMUL.FTZ R201, R202, UR7 ;  /* 0x00000007cac97c20 */ /* 0x000fe20008410000 */
[----:B------:R-:W-:Y:S01]  /*9690*/  FSEL R208, R208, -INF , !P6 ;  /* 0xff800000d0d07808 */ /* 0x000fe20007000000 */
[----:B------:R-:W-:Y:S01]  /*96a0*/  FMUL.FTZ R175, R175, UR7 ;  /* 0x00000007afaf7c20 */ /* 0x000fe20008410000 */
[----:B------:R-:W-:Y:S01]  /*96b0*/  ISETP.GE.AND P6, PT, R2, R229, PT ;  /* 0x000000e50200720c */ /* 0x000fe20003fc6270 */
[----:B------:R-:W-:Y:S01]  /*96c0*/  FFMA.FTZ R5, R9, -UR6, R6 ;  /* 0x8000000609057c23 */ /* 0x000fe20008010006 */
[----:B------:R-:W-:Y:S01]  /*96d0*/  IADD3 R2, PT, PT, R213, -0x50, RZ ;  /* 0xffffffb0d5027810 */ /* 0x000fe20007ffe0ff */
[----:B------:R-:W3:Y:S01]  /*96e0*/  MUFU.TANH R201, R201 ;  /* 0x000000c900c97308 */ /* 0x000ee20000002400 */
[----:B------:R-:W-:Y:S01]  /*96f0*/  FSEL R4, R4, -INF , !P4 ;  /* 0xff80000004047808 */ /* 0x000fe20006000000 */
[----:B------:R-:W4:Y:S01]  /*9700*/  LDCU UR4, c[0x0][0x45c] ;  /* 0x00008b80ff0477ac */ /* 0x000f220008000800 */
[----:B------:R-:W-:-:S02]  /*9710*/  ISETP.GT.AND P4, PT, R31, R2, PT ;  /* 0x000000021f00720c */ /* 0x000fc40003f84270 */
[----:B------:R-:W-:Y:S02]  /*9720*/  FSEL R205, R4, -INF , !P6 ;  /* 0xff80000004cd7808 */ /* 0x000fe40007000000 */
[--C-:B------:R-:W-:Y:S01]  /*9730*/  IADD3 R4, PT, PT, R166, 0x50, -R22.reuse ;  /* 0x00000050a6047810 */ /* 0x100fe20007ffe816 */
[----:B------:R5:W1:Y:S01]  /*9740*/  MUFU.TANH R6, R7 ;  /* 0x0000000700067308 */ /* 0x000a620000002400 */
[----:B------:R-:W-:Y:S02]  /*9750*/  ISETP.GE.AND P6, PT, R2, R230, PT ;  /* 0x000000e60200720c */ /* 0x000fe40003fc6270 */
[----:B------:R-:W-:Y:S01]  /*9760*/  FSEL R202, R5, -INF , !P4 ;  /* 0xff80000005ca7808 */ /* 0x000fe20006000000 */
[----:B------:R-:W-:Y:S01]  /*9770*/  FMUL.FTZ R5, R173, UR7 ;  /* 0x00000007ad057c20 */ /* 0x000fe20008410000 */
[----:B------:R-:W-:Y:S02]  /*9780*/  IABS R4, R4 ;  /* 0x0000000400047213 */ /* 0x000fe40000000000 */
[----:B------:R-:W-:Y:S01]  /*9790*/  IADD3 R9, PT, PT, R231, 0x4f, -R22 ;  /* 0x0000004fe7097810 */ /* 0x000fe20007ffe816 */
[----:B------:R-:W-:Y:S01]  /*97a0*/  MUFU.TANH R175, R175 ;  /* 0x000000af00af7308 */ /* 0x000fe20000002400 */
[----:B------:R-:W-:-:S02]  /*97b0*/  FSEL R202, R202, -INF , !P6 ;  /* 0xff800000caca7808 */ /* 0x000fc40007000000 */
[----:B------:R-:W-:Y:S02]  /*97c0*/  ISETP.GT.AND P4, PT, R30, R2, PT ;  /* 0x000000021e00720c */ /* 0x000fe40003f84270 */
[----:B------:R-:W-:Y:S02]  /*97d0*/  ISETP.GE.AND P6, PT, R2, R229, PT ;  /* 0x000000e50200720c */ /* 0x000fe40003fc6270 */
[----:B------:R-:W-:Y:S01]  /*97e0*/  MOV R2, R4 ;  /* 0x0000000400027202 */ /* 0x000fe20000000f00 */
[----:B------:R-:W-:Y:S01]  /*97f0*/  MUFU.TANH R5, R5 ;  /* 0x0000000500057308 */ /* 0x000fe20000002400 */
[----:B-----5:R-:W-:Y:S01]  /*9800*/  FMUL.FTZ R7, R203, UR7 ;  /* 0x00000007cb077c20 */ /* 0x020fe20008410000 */
[----:B------:R-:W-:Y:S02]  /*9810*/  IABS R9, R9 ;  /* 0x0000000900097213 */ /* 0x000fe40000000000 */
[----:B------:R-:W-:Y:S02]  /*9820*/  I2FP.F32.S32 R2, R2 ;  /* 0x0000000200027245 */ /* 0x000fe40000201400 */
[----:B------:R-:W-:-:S02]  /*9830*/  I2FP.F32.S32 R9, R9 ;  /* 0x0000000900097245 */ /* 0x000fc40000201400 */
[----:B------:R-:W5:Y:S01]  /*9840*/  MUFU.TANH R7, R7 ;  /* 0x0000000700077308 */ /* 0x000f620000002400 */
[----:B---3--:R-:W-:Y:S01]  /*9850*/  FFMA.FTZ R201, R2, -UR6, R201 ;  /* 0x8000000602c97c23 */ /* 0x008fe200080100c9 */
[----:B------:R-:W-:Y:S01]  /*9860*/  IADD3 R8, PT, PT, R166, 0x4f, -R22 ;  /* 0x0000004fa6087810 */ /* 0x000fe20007ffe816 */
[----:B-1----:R-:W-:Y:S01]  /*9870*/  FFMA.FTZ R6, R9, -UR6, R6 ;  /* 0x8000000609067c23 */ /* 0x002fe20008010006 */
[----:B------:R-:W-:Y:S02]  /*9880*/  IADD3 R9, PT, PT, R231, 0x47, -R22 ;  /* 0x00000047e7097810 */ /* 0x000fe40007ffe816 */
[----:B------:R-:W-:Y:S02]  /*9890*/  IADD3 R4, PT, PT, R213, -0x4f, RZ ;  /* 0xffffffb1d5047810 */ /* 0x000fe40007ffe0ff */
[----:B------:R-:W-:Y:S02]  /*98a0*/  IABS R8, R8 ;  /* 0x0000000800087213 */ /* 0x000fe40000000000 */
[----:B------:R-:W-:-:S02]  /*98b0*/  FSEL R201, R201, -INF , !P4 ;  /* 0xff800000c9c97808 */ /* 0x000fc40006000000 */
[----:B------:R-:W-:Y:S02]  /*98c0*/  IABS R9, R9 ;  /* 0x0000000900097213 */ /* 0x000fe40000000000 */
[----:B------:R-:W-:Y:S02]  /*98d0*/  ISETP.GT.AND P4, PT, R31, R4, PT ;  /* 0x000000041f00720c */ /* 0x000fe40003f84270 */
[----:B--2---:R-:W-:Y:S02]  /*98e0*/  FMNMX3.FTZ R11, R164, R32, R34, !PT ;  /* 0x00000020a40b7276 */ /* 0x004fe40007810022 */
[----:B------:R-:W-:Y:S02]  /*98f0*/  I2FP.F32.S32 R8, R8 ;  /* 0x0000000800087245 */ /* 0x000fe40000201400 */
[----:B------:R-:W-:Y:S02]  /*9900*/  FSEL R6, R6, -INF , !P4 ;  /* 0xff80000006067808 */ /* 0x000fe40006000000 */
[----:B------:R-:W-:Y:S01]  /*9910*/  I2FP.F32.S32 R10, R9 ;  /* 0x00000009000a7245 */ /* 0x000fe20000201400 */
[----:B-----5:R-:W-:Y:S01]  /*9920*/  FFMA.FTZ R7, R8, -UR6, R7 ;  /* 0x8000000608077c23 */ /* 0x020fe20008010007 */
[----:B------:R-:W-:-:S02]  /*9930*/  ISETP.GE.AND P4, PT, R4, R230, PT ;  /* 0x000000e60400720c */ /* 0x000fc40003f86270 */
[----:B------:R-:W-:Y:S01]  /*9940*/  IADD3 R2, PT, PT, R213, -0x47, RZ ;  /* 0xffffffb9d5027810 */ /* 0x000fe20007ffe0ff */
[----:B------:R-:W-:Y:S01]  /*9950*/  FFMA.FTZ R5, R10, -UR6, R5 ;  /* 0x800000060a057c23 */ /* 0x000fe20008010005 */
[----:B------:R-:W-:Y:S02]  /*9960*/  FMNMX3.FTZ R11, R11, R174, R192, !PT ;  /* 0x000000ae0b0b7276 */ /* 0x000fe400078100c0 */
[----:B------:R-:W-:Y:S02]  /*9970*/  FSEL R204, R6, -INF , !P4 ;  /* 0xff80000006cc7808 */ /* 0x000fe40006000000 */
[----:B------:R-:W-:Y:S02]  /*9980*/  FMNMX3.FTZ R8, R3, R23, R33, !PT ;  /* 0x0000001703087276 */ /* 0x000fe40007810021 */
[----:B------:R-:W-:Y:S02]  /*9990*/  ISETP.GT.AND P4, PT, R31, R2, PT ;  /* 0x000000021f00720c */ /* 0x000fe40003f84270 */
[----:B------:R-:W-:-:S02]  /*99a0*/  IADD3 R166, PT, PT, R166, 0x47, -R22 ;  /* 0x00000047a6a67810 */ /* 0x000fc40007ffe816 */
[----:B------:R-:W-:Y:S02]  /*99b0*/  FMNMX3.FTZ R11, R11, R188, R190, !PT ;  /* 0x000000bc0b0b7276 */ /* 0x000fe400078100be */
[----:B------:R-:W-:Y:S02]  /*99c0*/  FMNMX3.FTZ R8, R8, R35, R185, !PT ;  /* 0x0000002308087276 */ /* 0x000fe400078100b9 */
[----:B------:R-:W-:Y:S02]  /*99d0*/  FSEL R200, R5, -INF , !P4 ;  /* 0xff80000005c87808 */ /* 0x000fe40006000000 */
[----:B------:R-:W-:Y:S02]  /*99e0*/  FMNMX3.FTZ R11, R11, R170, R168, !PT ;  /* 0x000000aa0b0b7276 */ /* 0x000fe400078100a8 */
[----:B------:R-:W-:Y:S02]  /*99f0*/  IABS R166, R166 ;  /* 0x000000a600a67213 */ /* 0x000fe40000000000 */
[----:B------:R-:W-:-:S02]  /*9a00*/  ISETP.GE.AND P4, PT, R2, R230, PT ;  /* 0x000000e60200720c */ /* 0x000fc40003f86270 */
[----:B------:R-:W-:Y:S02]  /*9a10*/  FMNMX3.FTZ R8, R8, R169, R193, !PT ;  /* 0x000000a908087276 */ /* 0x000fe400078100c1 */
[----:B------:R-:W-:Y:S02]  /*9a20*/  FMNMX3.FTZ R11, R11, R206, R210, !PT ;  /* 0x000000ce0b0b7276 */ /* 0x000fe400078100d2 */
[----:B------:R-:W-:Y:S02]  /*9a30*/  FSEL R200, R200, -INF , !P4 ;  /* 0xff800000c8c87808 */ /* 0x000fe40006000000 */
[----:B------:R-:W-:Y:S02]  /*9a40*/  I2FP.F32.S32 R6, R166 ;  /* 0x000000a600067245 */ /* 0x000fe40000201400 */
[----:B------:R-:W-:Y:S02]  /*9a50*/  ISETP.GT.AND P4, PT, R30, R4, PT ;  /* 0x000000041e00720c */ /* 0x000fe40003f84270 */
[----:B------:R-:W-:Y:S01]  /*9a60*/  FMNMX3.FTZ R8, R8, R171, R167, !PT ;  /* 0x000000ab08087276 */ /* 0x000fe200078100a7 */
[----:B------:R-:W-:Y:S01]  /*9a70*/  FFMA.FTZ R6, R6, -UR6, R175 ;  /* 0x8000000606067c23 */ /* 0x000fe200080100af */
[----:B------:R-:W-:-:S02]  /*9a80*/  FMNMX3.FTZ R5, R11, R220, R208, !PT ;  /* 0x000000dc0b057276 */ /* 0x000fc400078100d0 */
[----:B------:R-:W-:Y:S02]  /*9a90*/  FSEL R201, R201, -INF , !P6 ;  /* 0xff800000c9c97808 */ /* 0x000fe40007000000 */
[----:B------:R-:W-:Y:S02]  /*9aa0*/  ISETP.GE.AND P6, PT, R4, R229, PT ;  /* 0x000000e50400720c */ /* 0x000fe40003fc6270 */
[----:B------:R-:W-:Y:S02]  /*9ab0*/  FSEL R7, R7, -INF , !P4 ;  /* 0xff80000007077808 */ /* 0x000fe40006000000 */
[----:B------:R-:W-:Y:S02]  /*9ac0*/  ISETP.GT.AND P4, PT, R30, R2, PT ;  /* 0x000000021e00720c */ /* 0x000fe40003f84270 */
        /* <DEDUP_REMOVED lines=8> */
[----:B------:R-:W-:Y:S01]  /*9b50*/  FSEL R175, R6, -INF , !P6 ;  /* 0xff80000006af7808 */ /* 0x000fe20007000000 */
[----:B------:R-:W1:Y:S01]  /*9b60*/  SHFL.BFLY PT, R4, R5, 0x2, 0x1f ;  /* 0x0c401f0005047f89 */ /* 0x000e6200000e0000 */
[----:B------:R-:W-:Y:S02]  /*9b70*/  FMNMX3.FTZ R8, R8, R201, R199, !PT ;  /* 0x000000c908087276 */ /* 0x000fe400078100c7 */
[----:B------:R-:W-:Y:S02]  /*9b80*/  LEA R0, R0, UR5, 0x1 ;  /* 0x0000000500007c11 */ /* 0x000fe4000f8e08ff */
[----:B------:R-:W-:Y:S02]  /*9b90*/  FMNMX3.FTZ R9, R8, R197, R175, !PT ;  /* 0x000000c508097276 */ /* 0x000fe400078100af */
[C---:B------:R-:W-:Y:S01]  /*9ba0*/  IADD3 R16, PT, PT, R0.reuse, 0x18000, RZ ;  /* 0x0001800000107810 */ /* 0x040fe20007ffe0ff */
[----:B------:R-:W-:Y:S01]  /*9bb0*/  LDSM.16.MT88.4 R12, [R0+0x18000] ;  /* 0x01800000000c783b */ /* 0x000fe20000004200 */
[----:B------:R-:W-:-:S03]  /*9bc0*/  IADD3 R187, PT, PT, R0, 0x18040, RZ ;  /* 0x0001804000bb7810 */ /* 0x000fc60007ffe0ff */
[----:B------:R-:W2:Y:S01]  /*9bd0*/  SHFL.BFLY PT, R2, R9, 0x2, 0x1f ;  /* 0x0c401f0009027f89 */ /* 0x000ea200000e0000 */
[----:B-1----:R-:W-:-:S05]  /*9be0*/  FMNMX.FTZ R7, R5, R4, !PT ;  /* 0x0000000405077209 */ /* 0x002fca0007810000 */
[----:B------:R-:W1:Y:S01]  /*9bf0*/  SHFL.BFLY PT, R212, R7, 0x1, 0x1f ;  /* 0x0c201f0007d47f89 */ /* 0x000e6200000e0000 */
[----:B--2---:R-:W-:-:S05]  /*9c00*/  FMNMX.FTZ R5, R9, R2, !PT ;  /* 0x0000000209057209 */ /* 0x004fca0007810000 */
[----:B------:R-:W2:Y:S01]  /*9c10*/  SHFL.BFLY PT, R2, R5, 0x1, 0x1f ;  /* 0x0c201f0005027f89 */ /* 0x000ea200000e0000 */
[----:B-1----:R-:W-:-:S04]  /*9c20*/  FMNMX.FTZ R212, R7, R212, !PT ;  /* 0x000000d407d47209 */ /* 0x002fc80007810000 */
[C---:B------:R-:W-:Y:S01]  /*9c30*/  FSETP.NEU.FTZ.AND P5, PT, R212.reuse, -INF , PT ;  /* 0xff800000d400780b */ /* 0x040fe20003fbd000 */
[----:B----4-:R-:W-:-:S05]  /*9c40*/  FMUL.FTZ R203, R212, UR4 ;  /* 0x00000004d4cb7c20 */ /* 0x010fca0008410000 */
[----:B------:R-:W-:Y:S02]  /*9c50*/  FSEL R203, R203, RZ, P5 ;  /* 0x000000ffcbcb7208 */ /* 0x000fe40002800000 */
[----:B--2---:R-:W-:Y:S02]  /*9c60*/  FMNMX.FTZ R2, R5, R2, !PT ;  /* 0x0000000205027209 */ /* 0x004fe40007810000 */
[----:B------:R-:W-:Y:S01]  /*9c70*/  FSEL R5, R212, RZ, P5 ;  /* 0x000000ffd4057208 */ /* 0x000fe20002800000 */
[--C-:B------:R-:W-:Y:S01]  /*9c80*/  FFMA.FTZ R182, R174, UR4, -R203.reuse ;  /* 0x00000004aeb67c23 */ /* 0x100fe200080108cb */
[C---:B------:R-:W-:Y:S01]  /*9c90*/  FSETP.NEU.FTZ.AND P4, PT, R2.reuse, -INF , PT ;  /* 0xff8000000200780b */ /* 0x040fe20003f9d000 */
[----:B------:R-:W-:Y:S01]  /*9ca0*/  FMUL.FTZ R4, R2, UR4 ;  /* 0x0000000402047c20 */ /* 0x000fe20008410000 */
[--C-:B------:R-:W-:Y:S01]  /*9cb0*/  FFMA.FTZ R184, R32, UR4, -R203.reuse ;  /* 0x0000000420b87c23 */ /* 0x100fe200080108cb */
[--C-:B------:R-:W-:Y:S01]  /*9cc0*/  FFMA.FTZ R181, R34, UR4, -R203.reuse ;  /* 0x0000000422b57c23 */ /* 0x100fe200080108cb */
[----:B------:R-:W-:Y:S01]  /*9cd0*/  FSEL R6, R2, RZ, P4 ;  /* 0x000000ff02067208 */ /* 0x000fe20002000000 */
[----:B------:R-:W-:Y:S01]  /*9ce0*/  FFMA.FTZ R179, R192, UR4, -R203 ;  /* 0x00000004c0b37c23 */ /* 0x000fe200080108cb */
[----:B------:R-:W-:Y:S01]  /*9cf0*/  FSEL R174, R4, RZ, P4 ;  /* 0x000000ff04ae7208 */ /* 0x000fe20002000000 */
[----:B------:R-:W-:Y:S01]  /*9d00*/  FADD.FTZ R4, R164, -R5 ;  /* 0x80000005a4047221 */ /* 0x000fe20000010000 */
[----:B------:R-:W-:Y:S01]  /*9d10*/  LOP3.LUT P4, RZ, R216, 0x2, RZ, 0xc0, !PT ;  /* 0x00000002d8ff7812 */ /* 0x000fe2000788c0ff */
[----:B------:R-:W-:Y:S01]  /*9d20*/  FADD.FTZ R6, R3, -R6 ;  /* 0x8000000603067221 */ /* 0x000fe20000010000 */
[----:B------:R-:W-:Y:S01]  /*9d30*/  MUFU.EX2 R184, R184 ;  /* 0x000000b800b87308 */ /* 0x000fe20000000800 */
[--C-:B------:R-:W-:Y:S01]  /*9d40*/  FFMA.FTZ R180, R23, UR4, -R174.reuse ;  /* 0x0000000417b47c23 */ /* 0x100fe200080108ae */
[----:B------:R-:W-:Y:S01]  /*9d50*/  SEL R165, R165, 0xffffffe0, !P4 ;  /* 0xffffffe0a5a57807 */ /* 0x000fe20006000000 */
[----:B------:R-:W-:Y:S01]  /*9d60*/  FMUL.FTZ R183, R6, UR4 ;  /* 0x0000000406b77c20 */ /* 0x000fe20008410000 */
[----:B------:R-:W-:Y:S01]  /*9d70*/  LOP3.LUT P4, R176, R216, 0x4, RZ, 0xc0, !PT ;  /* 0x00000004d8b07812 */ /* 0x000fe2000788c0ff */
[--C-:B------:R-:W-:Y:S01]  /*9d80*/  FFMA.FTZ R178, R33, UR4, -R174.reuse ;  /* 0x0000000421b27c23 */ /* 0x100fe200080108ae */
[--C-:B------:R-:W-:Y:S01]  /*9d90*/  FFMA.FTZ R177, R35, UR4, -R174.reuse ;  /* 0x0000000423b17c23 */ /* 0x100fe200080108ae */
[--C-:B------:R-:W-:Y:S01]  /*9da0*/  FFMA.FTZ R186, R185, UR4, -R174.reuse ;  /* 0x00000004b9ba7c23 */ /* 0x100fe200080108ae */
[----:B------:R-:W-:Y:S01]  /*9db0*/  FMUL.FTZ R7, R4, UR4 ;  /* 0x0000000404077c20 */ /* 0x000fe20008410000 */
[----:B------:R-:W1:Y:S01]  /*9dc0*/  MUFU.EX2 R183, R183 ;  /* 0x000000b700b77308 */ /* 0x000e620000000800 */
[----:B------:R-:W-:Y:S01]  /*9dd0*/  IADD3 R173, PT, PT, R165, R0, RZ ;  /* 0x00000000a5ad7210 */ /* 0x000fe20007ffe0ff */
[--C-:B------:R-:W-:Y:S01]  /*9de0*/  FFMA.FTZ R191, R190, UR4, -R203.reuse ;  /* 0x00000004bebf7c23 */ /* 0x100fe200080108cb */
[--C-:B------:R-:W-:Y:S01]  /*9df0*/  FFMA.FTZ R192, R193, UR4, -R174.reuse ;  /* 0x00000004c1c07c23 */ /* 0x100fe200080108ae */
[--C-:B------:R-:W-:Y:S01]  /*9e00*/  FFMA.FTZ R188, R188, UR4, -R203.reuse ;  /* 0x00000004bcbc7c23 */ /* 0x100fe200080108cb */
[--C-:B------:R-:W-:Y:S01]  /*9e10*/  FFMA.FTZ R190, R170, UR4, -R203.reuse ;  /* 0x00000004aabe7c23 */ /* 0x100fe200080108cb */
[----:B------:R-:W-:Y:S01]  /*9e20*/  LDSM.16.MT88.4 R20, [R173+0x18000] ;  /* 0x01800000ad14783b */ /* 0x000fe20000004200 */
[--C-:B------:R-:W-:Y:S01]  /*9e30*/  FFMA.FTZ R189, R168, UR4, -R203.reuse ;  /* 0x00000004a8bd7c23 */ /* 0x100fe200080108cb */
[----:B------:R-:W-:Y:S01]  /*9e40*/  @P4 IADD3 R187, PT, PT, R16, -0x40, RZ ;  /* 0xffffffc010bb4810 */ /* 0x000fe20007ffe0ff */
[----:B------:R-:W2:Y:S01]  /*9e50*/  MUFU.EX2 R3, R7 ;  /* 0x0000000700037308 */ /* 0x000ea20000000800 */
[--C-:B------:R-:W-:Y:S01]  /*9e60*/  FFMA.FTZ R195, R169, UR4, -R174.reuse ;  /* 0x00000004a9c37c23 */ /* 0x100fe200080108ae */
[--C-:B------:R-:W-:Y:S01]  /*9e70*/  FFMA.FTZ R194, R171, UR4, -R174.reuse ;  /* 0x00000004abc27c23 */ /* 0x100fe200080108ae */
[----:B------:R-:W-:Y:S01]  /*9e80*/  IADD3 R185, PT, PT, R165, R187, RZ ;  /* 0x000000bba5b97210 */ /* 0x000fe20007ffe0ff */
[----:B------:R-:W3:Y:S01]  /*9e90*/  LDSM.16.MT88.4 R28, [R187] ;  /* 0x00000000bb1c783b */ /* 0x000ee20000004200 */
        /* <DEDUP_REMOVED lines=15> */
[-C--:B------:R-:W-:Y:S01]  /*9f90*/  FMUL.FTZ R33, R137, R3.reuse ;  /* 0x0000000389217220 */ /* 0x080fe20000410000 */
[----:B------:R-:W-:Y:S01]  /*9fa0*/  LDSM.16.MT88.4 R144, [R187+0x2000] ;  /* 0x00200000bb90783b */ /* 0x000fe20000004200 */
[-C--:B------:R-:W-:Y:S01]  /*9fb0*/  FMUL.FTZ R140, R140, R3.reuse ;  /* 0x000000038c8c7220 */ /* 0x080fe20000410000 */
[-C--:B------:R-:W-:Y:S01]  /*9fc0*/  FMUL.FTZ R141, R141, R3.reuse ;  /* 0x000000038d8d7220 */ /* 0x080fe20000410000 */
[----:B------:R-:W1:Y:S01]  /*9fd0*/  MUFU.EX2 R179, R179 ;  /* 0x000000b300b37308 */ /* 0x000e620000000800 */
[----:B----4-:R-:W-:Y:S01]  /*9fe0*/  F2FP.BF16.F32.PACK_AB R4, R181, R184 ;  /* 0x000000b8b504723e */ /* 0x010fe200000010ff */
[----:B------:R-:W2:Y:S01]  /*9ff0*/  LDSM.16.MT88.4 R136, [R173+0x1a000] ;  /* 0x01a00000ad88783b */ /* 0x000ea20000004200 */
[-C--:B------:R-:W-:Y:S01]  /*a000*/  FMUL.FTZ R44, R44, R3.reuse ;  /* 0x000000032c2c7220 */ /* 0x080fe20000410000 */
[----:B------:R-:W-:Y:S01]  /*a010*/  FMUL.FTZ R45, R45, R3 ;  /* 0x000000032d2d7220 */ /* 0x000fe20000410000 */
[----:B------:R-:W-:Y:S01]  /*a020*/  FMUL.FTZ R47, R47, R183 ;  /* 0x000000b72f2f7220 */ /* 0x000fe20000410000 */
        /* <DEDUP_REMOVED lines=10> */
[----:B------:R-:W4:Y:S01]  /*a0d0*/  MUFU.EX2 R178, R178 ;  /* 0x000000b200b27308 */ /* 0x000f220000000800 */
[----:B-1----:R-:W-:Y:S01]  /*a0e0*/  F2FP.BF16.F32.PACK_AB R6, R179, R182 ;  /* 0x000000b6b306723e */ /* 0x002fe200000010ff */
        /* <DEDUP_REMOVED lines=14> */
[----:B------:R-:W1:Y:S01]  /*a1d0*/  MUFU.EX2 R186, R186 ;  /* 0x000000ba00ba7308 */ /* 0x000e620000000800 */
[----:B----4-:R-:W-:Y:S01]  /*a1e0*/  F2FP.BF16.F32.PACK_AB R5, R178, R180 ;  /* 0x000000b4b205723e */ /* 0x010fe200000010ff */
        /* <DEDUP_REMOVED lines=15> */
[----:B-1----:R-:W-:Y:S01]  /*a2e0*/  F2FP.BF16.F32.PACK_AB R7, R186, R177 ;  /* 0x000000b1ba07723e */ /* 0x002fe200000010ff */
        /* <DEDUP_REMOVED lines=37> */
[----:B------:R-:W-:Y:S01]  /*a540*/  LDSM.16.MT88.4 R152, [R185] ;  /* 0x00000000b998783b */ /* 0x000fe20000004200 */
        /* <DEDUP_REMOVED lines=37> */
[----:B------:R-:W4:Y:S01]  /*a7a0*/  MUFU.EX2 R191, R191 ;  /* 0x000000bf00bf7308 */ /* 0x000f220000000800 */
        /* <DEDUP_REMOVED lines=32> */
[--C-:B------:R-:W-:Y:S01]  /*a9b0*/  FFMA.FTZ R220, R205, UR4, -R174.reuse ;  /* 0x00000004cddc7c23 */ /* 0x100fe200080108ae */
[----:B------:R-:W-:Y:S01]  /*a9c0*/  LDSM.16.MT88.4 R160, [R187+0x2800] ;  /* 0x00280000bba0783b */ /* 0x000fe20000004200 */
[C---:B------:R-:W-:Y:S01]  /*a9d0*/  HMMA.16816.F32.BF16 R20, R4.reuse, R22, R148 ;  /* 0x000000160414723c */ /* 0x040fe20000041894 */
[--C-:B------:R-:W-:Y:S01]  /*a9e0*/  FFMA.FTZ R205, R204, UR4, -R203.reuse ;  /* 0x00000004cccd7c23 */ /* 0x100fe200080108cb */
[--C-:B------:R-:W-:Y:S01]  /*a9f0*/  FFMA.FTZ R202, R202, UR4, -R203.reuse ;  /* 0x00000004caca7c23 */ /* 0x100fe200080108cb */
[----:B------:R-:W4:Y:S01]  /*aa00*/  LDSM.16.MT88.4 R148, [R0+0x1a000] ;  /* 0x01a000000094783b */ /* 0x000f220000004200 */
[--C-:B------:R-:W-:Y:S01]  /*aa10*/  FFMA.FTZ R204, R172, UR4, -R203.reuse ;  /* 0x00000004accc7c23 */ /* 0x100fe200080108cb */
[----:B------:R-:W-:Y:S01]  /*aa20*/  MUFU.EX2 R194, R194 ;  /* 0x000000c200c27308 */ /* 0x000fe20000000800 */
[----:B------:R-:W-:Y:S01]  /*aa30*/  FFMA.FTZ R203, R200, UR4, -R203 ;  /* 0x00000004c8cb7c23 */ /* 0x000fe200080108cb */
[--C-:B------:R-:W-:Y:S01]  /*aa40*/  FFMA.FTZ R200, R201, UR4, -R174.reuse ;  /* 0x00000004c9c87c23 */ /* 0x100fe200080108ae */
[C---:B-1----:R-:W-:Y:S01]  /*aa50*/  HMMA.16816.F32.BF16 R84, R4.reuse, R140, R84 ;  /* 0x0000008c0454723c */ /* 0x042fe20000041854 */
[--C-:B------:R-:W-:Y:S01]  /*aa60*/  FFMA.FTZ R199, R199, UR4, -R174.reuse ;  /* 0x00000004c7c77c23 */ /* 0x100fe200080108ae */
[--C-:B------:R-:W-:Y:S01]  /*aa70*/  FFMA.FTZ R197, R197, UR4, -R174.reuse ;  /* 0x00000004c5c57c23 */ /* 0x100fe200080108ae */
[----:B------:R-:W-:Y:S01]  /*aa80*/  FFMA.FTZ R222, R175, UR4, -R174 ;  /* 0x00000004afde7c23 */ /* 0x000fe200080108ae */
[----:B------:R-:W-:Y:S01]  /*aa90*/  FFMA.FTZ R184, R243, R3, R184 ;  /* 0x00000003f3b87223 */ /* 0x000fe200000100b8 */
[----:B------:R-:W1:Y:S01]  /*aaa0*/  MUFU.EX2 R193, R193 ;  /* 0x000000c100c17308 */ /* 0x000e620000000800 */
[----:B------:R-:W-:Y:S01]  /*aab0*/  FFMA.FTZ R183, R241, R183, R180 ;  /* 0x000000b7f1b77223 */ /* 0x000fe200000100b4 */
[----:B------:R-:W-:Y:S01]  /*aac0*/  MOV R3, R2 ;  /* 0x0000000200037202 */ /* 0x000fe20000000f00 */
[----:B------:R-:W-:Y:S01]  /*aad0*/  HMMA.16816.F32.BF16 R88, R4, R142, R88 ;  /* 0x0000008e0458723c */ /* 0x000fe20000041858 */
[----:B------:R-:W5:Y:S01]  /*aae0*/  LDSM.16.MT88.4 R140, [R173+0x1e000] ;  /* 0x01e00000ad8c783b */ /* 0x000f620000004200 */
[----:B------:R-:W-:Y:S01]  /*aaf0*/  FADD.FTZ R181, R181, R184 ;  /* 0x000000b8b5b57221 */ /* 0x000fe20000010000 */
[----:B------:R-:W-:-:S02]  /*ab00*/  FADD.FTZ R178, R178, R183 ;  /* 0x000000b7b2b27221 */ /* 0x000fc40000010000 */
[----:B------:R-:W-:Y:S01]  /*ab10*/  MUFU.EX2 R206, R206 ;  /* 0x000000ce00ce7308 */ /* 0x000fe20000000800 */
[----:B------:R-:W-:Y:S01]  /*ab20*/  FADD.FTZ R182, R182, R181 ;  /* 0x000000b5b6b67221 */ /* 0x000fe20000010000 */
[----:B------:R-:W-:Y:S01]  /*ab30*/  FADD.FTZ R177, R177, R178 ;  /* 0x000000b2b1b17221 */ /* 0x000fe20000010000 */
[C---:B--2---:R-:W-:Y:S02]  /*ab40*/  HMMA.16816.F32.BF16 R92, R4.reuse, R136, R92 ;  /* 0x00000088045c723c */ /* 0x044fe4000004185c */
[----:B------:R-:W-:Y:S01]  /*ab50*/  FADD.FTZ R179, R179, R182 ;  /* 0x000000b6b3b37221 */ /* 0x000fe20000010000 */
[----:B------:R-:W-:Y:S02]  /*ab60*/  FADD.FTZ R186, R186, R177 ;  /* 0x000000b1baba7221 */ /* 0x000fe40000010000 */
[----:B------:R-:W2:Y:S03]  /*ab70*/  MUFU.EX2 R221, R221 ;  /* 0x000000dd00dd7308 */ /* 0x000ea60000000800 */
[C---:B------:R-:W-:Y:S01]  /*ab80*/  HMMA.16816.F32.BF16 R96, R4.reuse, R138, R96 ;  /* 0x0000008a0460723c */ /* 0x040fe20000041860 */
[----:B------:R-:W1:Y:S04]  /*ab90*/  LDSM.16.MT88.4 R136, [R187+0x6000] ;  /* 0x00600000bb88783b */ /* 0x000e680000004200 */
[----:B------:R-:W-:Y:S03]  /*aba0*/  MUFU.EX2 R210, R210 ;  /* 0x000000d200d27308 */ /* 0x000fe60000000800 */
[C---:B---3--:R-:W-:Y:S05]  /*abb0*/  HMMA.16816.F32.BF16 R100, R4.reuse, R144, R100 ;  /* 0x000000900464723c */ /* 0x048fea0000041864 */
[----:B------:R-:W-:Y:S03]  /*abc0*/  MUFU.EX2 R223, R223 ;  /* 0x000000df00df7308 */ /* 0x000fe60000000800 */
[C---:B------:R-:W-:Y:S01]  /*abd0*/  HMMA.16816.F32.BF16 R104, R4.reuse, R146, R104 ;  /* 0x000000920468723c */ /* 0x040fe20000041868 */
[----:B------:R-:W3:Y:S04]  /*abe0*/  LDSM.16.MT88.4 R144, [R185+0x6000] ;  /* 0x00600000b990783b */ /* 0x000ee80000004200 */
[----:B------:R-:W-:Y:S03]  /*abf0*/  MUFU.EX2 R208, R208 ;  /* 0x000000d000d07308 */ /* 0x000fe60000000800 */
[C---:B----4-:R-:W-:Y:S05]  /*ac00*/  HMMA.16816.F32.BF16 R36, R4.reuse, R148, R36 ;  /* 0x000000940424723c */ /* 0x050fea0000041824 */
[----:B------:R-:W4:Y:S03]  /*ac10*/  MUFU.EX2 R209, R209 ;  /* 0x000000d100d17308 */ /* 0x000f260000000800 */
[C---:B------:R-:W-:Y:S01]  /*ac20*/  HMMA.16816.F32.BF16 R40, R4.reuse, R150, R40 ;  /* 0x000000960428723c */ /* 0x040fe20000041828 */
[----:B------:R-:W2:Y:S04]  /*ac30*/  LDSM.16.MT88.4 R148, [R0+0x18800] ;  /* 0x018800000094783b */ /* 0x000ea80000004200 */
[----:B------:R-:W-:Y:S03]  /*ac40*/  MUFU.EX2 R207, R207 ;  /* 0x000000cf00cf7308 */ /* 0x000fe60000000800 */
[C---:B-----5:R-:W-:Y:S05]  /*ac50*/  HMMA.16816.F32.BF16 R108, R4.reuse, R140, R108 ;  /* 0x0000008c046c723c */ /* 0x060fea000004186c */
[----:B------:R-:W5:Y:S03]  /*ac60*/  MUFU.EX2 R220, R220 ;  /* 0x000000dc00dc7308 */ /* 0x000f660000000800 */
[C---:B------:R-:W-:Y:S01]  /*ac70*/  HMMA.16816.F32.BF16 R112, R4.reuse, R142, R112 ;  /* 0x0000008e0470723c */ /* 0x040fe20000041870 */
[----:B------:R-:W4:Y:S04]  /*ac80*/  LDSM.16.MT88.4 R140, [R173+0x18800] ;  /* 0x01880000ad8c783b */ /* 0x000f280000004200 */
[----:B------:R-:W-:Y:S03]  /*ac90*/  MUFU.EX2 R202, R202 ;  /* 0x000000ca00ca7308 */ /* 0x000fe60000000800 */
[C---:B------:R-:W-:Y:S05]  /*aca0*/  HMMA.16816.F32.BF16 R8, R4.reuse, R12, R8 ;  /* 0x0000000c0408723c */ /* 0x040fea0000041808 */
[----:B------:R-:W5:Y:S03]  /*acb0*/  MUFU.EX2 R205, R205 ;  /* 0x000000cd00cd7308 */ /* 0x000f660000000800 */
[C---:B------:R-:W-:Y:S01]  /*acc0*/  HMMA.16816.F32.BF16 R12, R4.reuse, R14, R156 ;  /* 0x0000000e040c723c */ /* 0x040fe2000004189c */
[----:B------:R-:W-:Y:S04]  /*acd0*/  LDSM.16.MT88.4 R156, [R185+0x2800] ;  /* 0x00280000b99c783b */ /* 0x000fe80000004200 */
[----:B------:R-:W-:Y:S03]  /*ace0*/  MUFU.EX2 R204, R204 ;  /* 0x000000cc00cc7308 */ /* 0x000fe60000000800 */
[C---:B------:R-:W-:Y:S05]  /*acf0*/  HMMA.16816.F32.BF16 R32, R4.reuse, R152, R32 ;  /* 0x000000980420723c */ /* 0x040fea0000041820 */
[----:B------:R-:W-:Y:S03]  /*ad00*/  MUFU.EX2 R203, R203 ;  /* 0x000000cb00cb7308 */ /* 0x000fe60000000800 */
[C---:B------:R-:W-:Y:S01]  /*ad10*/  HMMA.16816.F32.BF16 R132, R4.reuse, R154, R132 ;  /* 0x0000009a0484723c */ /* 0x040fe20000041884 */
[----:B------:R-:W-:Y:S04]  /*ad20*/  LDSM.16.MT88.4 R152, [R0+0x1c800] ;  /* 0x01c800000098783b */ /* 0x000fe80000004200 */
[----:B------:R-:W-:Y:S03]  /*ad30*/  MUFU.EX2 R200, R200 ;  /* 0x000000c800c87308 */ /* 0x000fe60000000800 */
[C---:B-1----:R-:W-:Y:S05]  /*ad40*/  HMMA.16816.F32.BF16 R116, R4.reuse, R136, R116 ;  /* 0x000000880474723c */ /* 0x042fea0000041874 */
[----:B------:R-:W1:Y:S03]  /*ad50*/  MUFU.EX2 R199, R199 ;  /* 0x000000c700c77308 */ /* 0x000e660000000800 */
[C---:B------:R-:W-:Y:S01]  /*ad60*/  HMMA.16816.F32.BF16 R120, R4.reuse, R138, R120 ;  /* 0x0000008a0478723c */ /* 0x040fe20000041878 */
[----:B------:R-:W5:Y:S04]  /*ad70*/  LDSM.16.MT88.4 R136, [R187+0x800] ;  /* 0x00080000bb88783b */ /* 0x000f680000004200 */
[----:B------:R-:W-:Y:S03]  /*ad80*/  MUFU.EX2 R197, R197 ;  /* 0x000000c500c57308 */ /* 0x000fe60000000800 */
[C---:B---3--:R-:W-:Y:S05]  /*ad90*/  HMMA.16816.F32.BF16 R124, R4.reuse, R144, R124 ;  /* 0x00000090047c723c */ /* 0x048fea000004187c */
[----:B------:R-:W3:Y:S03]  /*ada0*/  MUFU.EX2 R222, R222 ;  /* 0x000000de00de7308 */ /* 0x000ee60000000800 */
[----:B------:R-:W-:Y:S01]  /*adb0*/  HMMA.16816.F32.BF16 R4, R4, R146, R128 ;  /* 0x000000920404723c */ /* 0x000fe20000041880 */
[----:B------:R-:W-:Y:S01]  /*adc0*/  F2FP.BF16.F32.PACK_AB R128, R191, R188 ;  /* 0x000000bcbf80723e */ /* 0x000fe200000010ff */
[----:B------:R-:W1:Y:S01]  /*add0*/  LDSM.16.MT88.4 R144, [R173+0x1a800] ;  /* 0x01a80000ad90783b */ /* 0x000e620000004200 */
        /* <DEDUP_REMOVED lines=108> */
[----:B------:R-:W-:Y:S07]  /*b4a0*/  LDSM.16.MT88.4 R140, [R187+0x1800] ;  /* 0x00180000bb8c783b */ /* 0x000fee0000004200 */
[C---:B----4-:R-:W-:Y:S08]  /*b4b0*/  HMMA.16816.F32.BF16 R92, R4.reuse, R32, R92 ;  /* 0x00000020045c723c */ /* 0x050ff0000004185c */
[C---:B------:R-:W-:Y:S01]  /*b4c0*/  HMMA.16816.F32.BF16 R96, R4.reuse, R34, R96 ;  /* 0x000000220460723c */ /* 0x040fe20000041860 */
[----:B------:R-:W-:Y:S07]  /*b4d0*/  LDSM.16.MT88.4 R32, [R173+0x1b800] ;  /* 0x01b80000ad20783b */ /* 0x000fee0000004200 */
[C---:B-----5:R-:W-:Y:S08]  /*b4e0*/  HMMA.16816.F32.BF16 R100, R4.reuse, R144, R100 ;  /* 0x000000900464723c */ /* 0x060ff00000041864 */
[C---:B------:R-:W-:Y:S01]  /*b4f0*/  HMMA.16816.F32.BF16 R104, R4.reuse, R146, R104 ;  /* 0x000000920468723c */ /* 0x040fe20000041868 */
[----:B------:R-:W2:Y:S04]  /*b500*/  LDSM.16.MT88.4 R144, [R173+0x1d800] ;  /* 0x01d80000ad90783b */ /* 0x000ea80000004200 */
[----:B------:R-:W-:Y:S03]  /*b510*/  LDSM.16.MT88.4 R172, [R187+0x5800] ;  /* 0x00580000bbac783b */ /* 0x000fe60000004200 */
        /* <DEDUP_REMOVED lines=24> */
[C---:B------:R-:W-:Y:S08]  /*b6a0*/  HMMA.16816.F32.BF16 R44, R4.reuse, R32, R44 ;  /* 0x00000020042c723c */ /* 0x040ff0000004182c */
[C---:B------:R-:W-:Y:S01]  /*b6b0*/  HMMA.16816.F32.BF16 R48, R4.reuse, R34, R48 ;  /* 0x000000220430723c */ /* 0x040fe20000041830 */
[----:B------:R-:W2:Y:S07]  /*b6c0*/  LDSM.16.MT88.4 R32, [R185+0x1800] ;  /* 0x00180000b920783b */ /* 0x000eae0000004200 */
        /* <DEDUP_REMOVED lines=30> */
[----:B------:R-:W-:-:S04]  /*b8b0*/  DEPBAR.LE SB0, 0x0 ;  /* 0x000080000000791a */ /* 0x000fc80000000000 */
[----:B------:R-:W-:Y:S01]  /*b8c0*/  UIADD3 UR16, UPT, UPT, UR22, -0x3, URZ ;  /* 0xfffffffd16107890 */ /* 0x000fe2000fffe0ff */
[----:B------:R-:W-:Y:S01]  /*b8d0*/  IADD3 R224, PT, PT, R228, R218, RZ ;  /* 0x000000dae4e07210 */ /* 0x000fe20007ffe0ff */
[----:B------:R-:W-:Y:S02]  /*b8e0*/  IMAD.IADD R222, R214, 0x1, R228 ;  /* 0x00000001d6de7824 */ /* 0x000fe400078e02e4 */
[----:B------:R-:W-:Y:S01]  /*b8f0*/  UIMAD.WIDE.U32 UR14, UR16, UR8, URZ ;  /* 0x00000008100e72a5 */ /* 0x000fe2000f8e00ff */
[----:B------:R-:W-:-:S03]  /*b900*/  IMAD.MOV.U32 R221, RZ, RZ, 0x40 ;  /* 0x00000040ffdd7424 */ /* 0x000fc600078e00ff */
        /* <DEDUP_REMOVED lines=17> */
[----:B------:R-:W2:Y:S01]  /*ba20*/  LDCU UR7, c[0x0][0x504] ;  /* 0x0000a080ff0777ac */ /* 0x000ea20008000800 */
        /* <DEDUP_REMOVED lines=47> */
[----:B------:R-:W5:Y:S04]  /*bd20*/  LDSM.16.M88.4 R32, [R214+0x10000] ;  /* 0x01000000d620783b */ /* 0x000f680000000200 */
[----:B------:R-:W1:Y:S04]  /*bd30*/  LDSM.16.M88.4 R24, [R214+0x10800] ;  /* 0x01080000d618783b */ /* 0x000e680000000200 */
[----:B------:R-:W2:Y:S04]  /*bd40*/  LDSM.16.M88.4 R196, [R214+0x11000] ;  /* 0x01100000d6c4783b */ /* 0x000ea80000000200 */
[----:B------:R-:W2:Y:S04]  /*bd50*/  LDSM.16.M88.4 R16, [R214+0x11800] ;  /* 0x01180000d610783b */ /* 0x000ea80000000200 */
[----:B------:R-:W-:Y:S04]  /*bd60*/  LDSM.16.M88.4 R12, [R224] ;  /* 0x00000000e00c783b */ /* 0x000fe80000000200 */
[----:B---3--:R-:W3:Y:S04]  /*bd70*/  LDSM.16.M88.4 R4, [R222+0x10000] ;  /* 0x01000000de04783b */ /* 0x008ee80000000200 */
[----:B------:R-:W3:Y:S04]  /*bd80*/  LDSM.16.M88.4 R204, [R222+0x10800] ;  /* 0x01080000decc783b */ /* 0x000ee80000000200 */
[----:B------:R-:W3:Y:S04]  /*bd90*/  LDSM.16.M88.4 R176, [R222+0x11000] ;  /* 0x01100000deb0783b */ /* 0x000ee80000000200 */
[----:B------:R-:W3:Y:S04]  /*bda0*/  LDSM.16.M88.4 R172, [R222+0x11800] ;  /* 0x01180000deac783b */ /* 0x000ee80000000200 */
[----:B------:R-:W-:Y:S01]  /*bdb0*/  LDSM.16.M88.4 R168, [R223] ;  /* 0x00000000dfa8783b */ /* 0x000fe20000000200 */
[C---:B-----5:R-:W-:Y:S03]  /*bdc0*/  HMMA.16816.F32.BF16 R164, R188.reuse, R32, RZ ;  /* 0x00000020bca4723c */ /* 0x060fe600000418ff */
[----:B----4-:R-:W4:Y:S04]  /*bdd0*/  LDSM.16.M88.4 R8, [R221+0x10000] ;  /* 0x01000000dd08783b */ /* 0x010f280000000200 */
[----:B------:R-:W5:Y:S01]  /*bde0*/  LDSM.16.M88.4 R200, [R221+0x10800] ;  /* 0x01080000ddc8783b */ /* 0x000f620000000200 */
[C---:B------:R-:W-:Y:S03]  /*bdf0*/  HMMA.16816.F32.BF16 R32, R188.reuse, R34, RZ ;  /* 0x00000022bc20723c */ /* 0x040fe600000418ff */
[----:B------:R-:W5:Y:S04]  /*be00*/  LDSM.16.M88.4 R184, [R221+0x11000] ;  /* 0x01100000ddb8783b */ /* 0x000f680000000200 */
[----:B------:R-:W5:Y:S01]  /*be10*/  LDSM.16.M88.4 R180, [R221+0x11800] ;  /* 0x01180000ddb4783b */ /* 0x000f620000000200 */
[C---:B-1----:R-:W-:Y:S03]  /*be20*/  HMMA.16816.F32.BF16 R28, R188.reuse, R24, RZ ;  /* 0x00000018bc1c723c */ /* 0x042fe600000418ff */
[----:B------:R-:W-:Y:S04]  /*be30*/  LDSM.16.M88.4 R208, [R221+0x14000] ;  /* 0x01400000ddd0783b */ /* 0x000fe80000000200 */
[----:B------:R-:W0:Y:S01]  /*be40*/  LDGDEPBAR ;  /* 0x00000000000079af */ /* 0x000e220000000000 */
[C---:B--2---:R-:W-:Y:S08]  /*be50*/  HMMA.16816.F32.BF16 R20, R188.reuse, R196, RZ ;  /* 0x000000c4bc14723c */ /* 0x044ff000000418ff */
[C---:B------:R-:W-:Y:S08]  /*be60*/  HMMA.16816.F32.BF16 R24, R188.reuse, R26, RZ ;  /* 0x0000001abc18723c */ /* 0x040ff000000418ff */
[C---:B------:R-:W-:Y:S08]  /*be70*/  HMMA.16816.F32.BF16 R196, R188.reuse, R198, RZ ;  /* 0x000000c6bcc4723c */ /* 0x040ff000000418ff */
[C---:B------:R-:W-:Y:S08]  /*be80*/  HMMA.16816.F32.BF16 R192, R188.reuse, R16, RZ ;  /* 0x00000010bcc0723c */ /* 0x040ff000000418ff */
[----:B------:R-:W-:Y:S01]  /*be90*/  HMMA.16816.F32.BF16 R188, R188, R18, RZ ;  /* 0x00000012bcbc723c */ /* 0x000fe200000418ff */
[----:B------:R-:W-:Y:S07]  /*bea0*/  LDSM.16.M88.4 R16, [R220] ;  /* 0x00000000dc10783b */ /* 0x000fee0000000200 */
[C---:B---3--:R-:W-:Y:S08]  /*beb0*/  HMMA.16816.F32.BF16 R164, R12.reuse, R4, R164 ;  /* 0x000000040ca4723c */ /* 0x048ff000000418a4 */
        /* <DEDUP_REMOVED lines=60> */
[C---:B----4-:R-:W-:Y:S08]  /*c280*/  HMMA.16816.F32.BF16 R164, R8.reuse, R16, R164 ;  /* 0x0000001008a4723c */ /* 0x050ff000000418a4 */
[----:B------:R-:W-:Y:S01]  /*c290*/  HMMA.16816.F32.BF16 R32, R8, R18, R32 ;  /* 0x000000120820723c */ /* 0x000fe20000041820 */
[----:B------:R-:W4:Y:S07]  /*c2a0*/  LDSM.16.M88.4 R16, [R3+0x13800] ;  /* 0x013800000310783b */ /* 0x000f2e0000000200 */
[C---:B------:R-:W-:Y:S08]  /*c2b0*/  HMMA.16816.F32.BF16 R192, R168.reuse, R172, R192 ;  /* 0x000000aca8c0723c */ /* 0x040ff000000418c0 */
[----:B------:R-:W-:Y:S01]  /*c2c0*/  HMMA.16816.F32.BF16 R188, R168, R174, R188 ;  /* 0x000000aea8bc723c */ /* 0x000fe200000418bc */
[----:B------:R-:W-:Y:S04]  /*c2d0*/  LDSM.16.M88.4 R172, [R218+0x8000] ;  /* 0x00800000daac783b */ /* 0x000fe80000000200 */
[----:B------:R-:W4:Y:S03]  /*c2e0*/  LDSM.16.M88.4 R168, [R214+0x14000] ;  /* 0x01400000d6a8783b */ /* 0x000f260000000200 */
        /* <DEDUP_REMOVED lines=22> */
[----:B------:R-:W4:Y:S03]  /*c450*/  LDSM.16.M88.4 R12, [R222+0x15800] ;  /* 0x01580000de0c783b */ /* 0x000f260000000200 */
[C---:B------:R-:W-:Y:S08]  /*c460*/  HMMA.16816.F32.BF16 R164, R172.reuse, R168, R164 ;  /* 0x000000a8aca4723c */ /* 0x040ff000000418a4 */
        /* <DEDUP_REMOVED lines=49> */
[----:B------:R-:W1:Y:S04]  /*c780*/  LDSM.16.M88.4 R4, [R222+0x16800] ;  /* 0x01680000de04783b */ /* 0x000e680000000200 */
[----:B------:R-:W2:Y:S03]  /*c790*/  LDSM.16.M88.4 R8, [R222+0x16000] ;  /* 0x01600000de08783b */ /* 0x000ea60000000200 */
[C---:B----4-:R-:W-:Y:S08]  /*c7a0*/  HMMA.16816.F32.BF16 R164, R12.reuse, R176, R164 ;  /* 0x000000b00ca4723c */ /* 0x050ff000000418a4 */
[C---:B------:R-:W-:Y:S01]  /*c7b0*/  HMMA.16816.F32.BF16 R32, R12.reuse, R178, R32 ;  /* 0x000000b20c20723c */ /* 0x040fe20000041820 */
[----:B------:R-:W3:Y:S07]  /*c7c0*/  LDSM.16.M88.4 R176, [R221+0x16800] ;  /* 0x01680000ddb0783b */ /* 0x000eee0000000200 */
[C---:B-----5:R-:W-:Y:S08]  /*c7d0*/  HMMA.16816.F32.BF16 R28, R12.reuse, R172, R28 ;  /* 0x000000ac0c1c723c */ /* 0x060ff0000004181c */
[C---:B------:R-:W-:Y:S01]  /*c7e0*/  HMMA.16816.F32.BF16 R24, R12.reuse, R174, R24 ;  /* 0x000000ae0c18723c */ /* 0x040fe20000041818 */
[----:B------:R-:W4:Y:S07]  /*c7f0*/  LDSM.16.M88.4 R172, [R221+0x17000] ;  /* 0x01700000ddac783b */ /* 0x000f2e0000000200 */
[C---:B------:R-:W-:Y:S08]  /*c800*/  HMMA.16816.F32.BF16 R20, R12.reuse, R168, R20 ;  /* 0x000000a80c14723c */ /* 0x040ff00000041814 */
[----:B------:R-:W-:Y:S01]  /*c810*/  HMMA.16816.F32.BF16 R196, R12, R170, R196 ;  /* 0x000000aa0cc4723c */ /* 0x000fe200000418c4 */
[----:B------:R-:W5:Y:S07]  /*c820*/  LDSM.16.M88.4 R168, [R221+0x17800] ;  /* 0x01780000dda8783b */ /* 0x000f6e0000000200 */
[C---:B-1----:R-:W-:Y:S08]  /*c830*/  HMMA.16816.F32.BF16 R28, R204.reuse, R4, R28 ;  /* 0x00000004cc1c723c */ /* 0x042ff0000004181c */
[----:B------:R-:W-:Y:S01]  /*c840*/  HMMA.16816.F32.BF16 R24, R204, R6, R24 ;  /* 0x00000006cc18723c */ /* 0x000fe20000041818 */
[----:B------:R-:W-:Y:S07]  /*c850*/  LDSM.16.M88.4 R4, [R3+0x17000] ;  /* 0x017000000304783b */ /* 0x000fee0000000200 */
[C---:B------:R-:W-:Y:S08]  /*c860*/  HMMA.16816.F32.BF16 R192, R12.reuse, R16, R192 ;  /* 0x000000100cc0723c */ /* 0x040ff000000418c0 */
[----:B------:R-:W-:Y:S01]  /*c870*/  HMMA.16816.F32.BF16 R188, R12, R18, R188 ;  /* 0x000000120cbc723c */ /* 0x000fe200000418bc */
[----:B------:R-:W-:Y:S04]  /*c880*/  LDSM.16.M88.4 R16, [R220+0xc000] ;  /* 0x00c00000dc10783b */ /* 0x000fe80000000200 */
[----:B------:R-:W1:Y:S03]  /*c890*/  LDSM.16.M88.4 R12, [R3+0x16000] ;  /* 0x01600000030c783b */ /* 0x000e660000000200 */
[C---:B--2---:R-:W-:Y:S08]  /*c8a0*/  HMMA.16816.F32.BF16 R164, R204.reuse, R8, R164 ;  /* 0x00000008cca4723c */ /* 0x044ff000000418a4 */
[C---:B------:R-:W-:Y:S01]  /*c8b0*/  HMMA.16816.F32.BF16 R32, R204.reuse, R10, R32 ;  /* 0x0000000acc20723c */ /* 0x040fe20000041820 */
[----:B------:R-:W2:Y:S07]  /*c8c0*/  LDSM.16.M88.4 R8, [R3+0x16800] ;  /* 0x016800000308783b */ /* 0x000eae0000000200 */
[----:B------:R-:W-:Y:S08]  /*c8d0*/  HMMA.16816.F32.BF16 R20, R204, R208, R20 ;  /* 0x000000d0cc14723c */ /* 0x000ff00000041814 */
[C---:B---3--:R-:W-:Y:S08]  /*c8e0*/  HMMA.16816.F32.BF16 R28, R184.reuse, R176, R28 ;  /* 0x000000b0b81c723c */ /* 0x048ff0000004181c */
[----:B------:R-:W-:Y:S01]  /*c8f0*/  HMMA.16816.F32.BF16 R24, R184, R178, R24 ;  /* 0x000000b2b818723c */ /* 0x000fe20000041818 */
[----:B------:R3:W2:Y:S01]  /*c900*/  LDSM.16.M88.4 R176, [R3+0x17800] ;  /* 0x0178000003b0783b */ /* 0x0006a20000000200 */
[----:B------:R-:W-:-:S06]  /*c910*/  DEPBAR.LE SB0, 0x0 ;  /* 0x000080000000791a */ /* 0x000fcc0000000000 */
[C---:B------:R-:W-:Y:S08]  /*c920*/  HMMA.16816.F32.BF16 R192, R204.reuse, R200, R192 ;  /* 0x000000c8ccc0723c */ /* 0x040ff000000418c0 */
[----:B------:R-:W-:Y:S08]  /*c930*/  HMMA.16816.F32.BF16 R188, R204, R202, R188 ;  /* 0x000000caccbc723c */ /* 0x000ff000000418bc */
[----:B------:R-:W-:Y:S01]  /*c940*/  HMMA.16816.F32.BF16 R164, R184, R180, R164 ;  /* 0x000000b4b8a4723c */ /* 0x000fe200000418a4 */
[----:B---3--:R-:W-:-:S04]  /*c950*/  IADD3 R3, PT, PT, R213, -0xc0, RZ ;  /* 0xffffff40d5037810 */ /* 0x008fc80007ffe0ff */
[C---:B------:R-:W-:Y:S02]  /*c960*/  ISETP.GE.AND P4, PT, R3.reuse, R230, PT ;  /* 0x000000e60300720c */ /* 0x040fe40003f86270 */
[----:B------:R-:W-:Y:S01]  /*c970*/  ISETP.GE.AND P5, PT, R3, R229, PT ;  /* 0x000000e50300720c */ /* 0x000fe20003fa6270 */
[----:B------:R-:W-:Y:S08]  /*c980*/  HMMA.16816.F32.BF16 R196, R204, R210, R196 ;  /* 0x000000d2ccc4723c */ /* 0x000ff000000418c4 */
[C---:B----4-:R-:W-:Y:S08]  /*c990*/  HMMA.16816.F32.BF16 R20, R184.reuse, R172, R20 ;  /* 0x000000acb814723c */ /* 0x050ff00000041814 */
[C---:B-----5:R-:W-:Y:S08]  /*c9a0*/  HMMA.16816.F32.BF16 R192, R184.reuse, R168, R192 ;  /* 0x000000a8b8c0723c */ /* 0x060ff000000418c0 */
[----:B------:R-:W-:Y:S08]  /*c9b0*/  HMMA.16816.F32.BF16 R188, R184, R170, R188 ;  /* 0x000000aab8bc723c */ /* 0x000ff000000418bc */
[----:B-1----:R-:W-:Y:S01]  /*c9c0*/  HMMA.16816.F32.BF16 R164, R16, R12, R164 ;  /* 0x0000000c10a4723c */ /* 0x002fe200000418a4 */
[----:B------:R-:W-:-:S02]  /*c9d0*/  VIADD R12, R213, UR21 ;  /* 0x00000015d50c7c36 */ /* 0x000fc40008000000 */
[----:B------:R-:W-:-:S05]  /*c9e0*/  VIADD R13, R231, 0x8 ;  /* 0x00000008e70d7836 */ /* 0x000fca0000000000 */
[C---:B------:R-:W-:Y:S08]  /*c9f0*/  HMMA.16816.F32.BF16 R196, R184.reuse, R174, R196 ;  /* 0x000000aeb8c4723c */ /* 0x040ff000000418c4 */
[----:B------:R-:W-:Y:S08]  /*ca00*/  HMMA.16816.F32.BF16 R32, R184, R182, R32 ;  /* 0x000000b6b820723c */ /* 0x000ff00000041820 */
[----:B--2---:R-:W-:Y:S01]  /*ca10*/  HMMA.16816.F32.BF16 R28, R16, R8, R28 ;  /* 0x00000008101c723c */ /* 0x004fe2000004181c */
[----:B------:R-:W-:Y:S01]  /*ca20*/  FMUL.FTZ R8, R166, UR4 ;  /* 0x00000004a6087c20 */ /* 0x000fe20008410000 */
[----:B------:R-:W-:-:S05]  /*ca30*/  P2R R9, PR, RZ, 0x10 ;  /* 0x00000010ff097803 */ /* 0x000fca0000000000 */
[----:B------:R-:W1:Y:S01]  /*ca40*/  MUFU.TANH R8, R8 ;  /* 0x0000000800087308 */ /* 0x000e620000002400 */
[----:B------:R-:W-:Y:S01]  /*ca50*/  HMMA.16816.F32.BF16 R20, R16, R4, R20 ;  /* 0x000000041014723c */ /* 0x000fe20000041814 */
[----:B------:R-:W-:Y:S01]  /*ca60*/  FMUL.FTZ R4, R164, UR4 ;  /* 0x00000004a4047c20 */ /* 0x000fe20008410000 */
[----:B------:R-:W-:-:S04]  /*ca70*/  IADD3 R5, PT, PT, R231, 0xc0, -R12 ;  /* 0x000000c0e7057810 */ /* 0x000fc80007ffe80c */
[----:B------:R-:W-:Y:S01]  /*ca80*/  IABS R5, R5 ;  /* 0x0000000500057213 */ /* 0x000fe20000000000 */
[----:B------:R-:W2:Y:S01]  /*ca90*/  MUFU.TANH R4, R4 ;  /* 0x0000000400047308 */ /* 0x000ea20000002400 */
[C---:B------:R-:W-:Y:S08]  /*caa0*/  HMMA.16816.F32.BF16 R192, R16.reuse, R176, R192 ;  /* 0x000000b010c0723c */ /* 0x040ff000000418c0 */
[C---:B------:R-:W-:Y:S08]  /*cab0*/  HMMA.16816.F32.BF16 R188, R16.reuse, R178, R188 ;  /* 0x000000b210bc723c */ /* 0x040ff000000418bc */
[----:B------:R-:W-:Y:S01]  /*cac0*/  HMMA.16816.F32.BF16 R196, R16, R6, R196 ;  /* 0x0000000610c4723c */ /* 0x000fe200000418c4 */
[----:B------:R-:W-:-:S07]  /*cad0*/  IMAD.U32 R6, RZ, RZ, UR7 ;  /* 0x00000007ff067e24 */ /* 0x000fce000f8e00ff */
[----:B------:R-:W-:Y:S01]  /*cae0*/  HMMA.16816.F32.BF16 R32, R16, R14, R32 ;  /* 0x0000000e1020723c */ /* 0x000fe20000041820 */
[----:B------:R-:W-:Y:S01]  /*caf0*/  IADD3 R14, PT, PT, R231, -UR21, -R6 ;  /* 0x80000015e70e7c10 */ /* 0x000fe2000fffe806 */
[----:B------:R-:W-:Y:S03]  /*cb00*/  BAR.SYNC.DEFER_BLOCKING 0x0 ;  /* 0x0000000000007b1d */ /* 0x000fe60000010000 */
[----:B------:R-:W-:-:S03]  /*cb10*/  ISETP.GT.AND P6, PT, R14, R3, PT ;  /* 0x000000030e00720c */ /* 0x000fc60003fc4270 */
[----:B------:R-:W-:Y:S01]  /*cb20*/  HMMA.16816.F32.BF16 R24, R16, R10, R24 ;  /* 0x0000000a1018723c */ /* 0x000fe20000041818 */
[----:B------:R-:W-:Y:S01]  /*cb30*/  IADD3 R11, PT, PT, R13, -UR21, -R6 ;  /* 0x800000150d0b7c10 */ /* 0x000fe2000fffe806 */
[----:B------:R-:W-:-:S03]  /*cb40*/  NOP ;  /* 0x0000000000007918 */ /* 0x000fc60000000000 */
[----:B-12---:R-:W-:-:S15]  /*cb50*/  BRA.U !UP0, `(.L_x_2317) ;  /* 0x0000000108e47547 */ /* 0x006fde000b800000 */
        /* <DEDUP_REMOVED lines=57> */
.L_x_2317:
[----:B------:R-:W-:Y:S02]  /*cef0*/  IMAD.MOV.U32 R7, RZ, RZ, R5 ;  /* 0x000000ffff077224 */ /* 0x000fe400078e0005 */
[----:B------:R-:W-:Y:S01]  /*cf00*/  FMUL.FTZ R6, R165, UR4 ;  /* 0x00000004a5067c20 */ /* 0x000fe20008410000 */
[----:B------:R-:W-:Y:S01]  /*cf10*/  ISETP.GT.AND P1, PT, R11, R3, PT ;  /* 0x000000030b00720c */ /* 0x000fe20003f24270 */
[----:B------:R-:W-:Y:S01]  /*cf20*/  FMUL.FTZ R167, R167, UR4 ;  /* 0x00000004a7a77c20 */ /* 0x000fe20008410000 */
[--C-:B------:R-:W-:Y:S01]  /*cf30*/  IADD3 R3, PT, PT, R13, 0xc0, -R12.reuse ;  /* 0x000000c00d037810 */ /* 0x100fe20007ffe80c */
[----:B------:R-:W-:Y:S01]  /*cf40*/  FMUL.FTZ R32, R32, UR4 ;  /* 0x0000000420207c20 */ /* 0x000fe20008410000 */
[----:B------:R-:W-:Y:S01]  /*cf50*/  I2FP.F32.S32 R7, R7 ;  /* 0x0000000700077245 */ /* 0x000fe20000201400 */
[----:B------:R-:W2:Y:S01]  /*cf60*/  MUFU.TANH R6, R6 ;  /* 0x0000000600067308 */ /* 0x000ea20000002400 */
[----:B------:R-:W-:Y:S01]  /*cf70*/  IABS R3, R3 ;  /* 0x0000000300037213 */ /* 0x000fe20000000000 */
[----:B------:R-:W-:Y:S01]  /*cf80*/  VIADD R10, R213, 0xffffff41 ;  /* 0xffffff41d50a7836 */ /* 0x000fe20000000000 */
[----:B------:R-:W-:Y:S01]  /*cf90*/  IADD3 R5, PT, PT, R231, 0xbf, -R12 ;  /* 0x000000bfe7057810 */ /* 0x000fe20007ffe80c */
[----:B------:R-:W-:Y:S01]  /*cfa0*/  FFMA.FTZ R4, R7, -UR6, R4 ;  /* 0x8000000607047c23 */ /* 0x000fe20008010004 */
[----:B------:R-:W-:Y:S01]  /*cfb0*/  I2FP.F32.S32 R3, R3 ;  /* 0x0000000300037245 */ /* 0x000fe20000201400 */
[----:B------:R-:W-:Y:S01]  /*cfc0*/  FMUL.FTZ R34, R34, UR4 ;  /* 0x0000000422227c20 */ /* 0x000fe20008410000 */
[----:B------:R-:W-:Y:S01]  /*cfd0*/  IABS R5, R5 ;  /* 0x0000000500057213 */ /* 0x000fe20000000000 */
[----:B------:R-:W3:Y:S01]  /*cfe0*/  MUFU.TANH R167, R167 ;  /* 0x000000a700a77308 */ /* 0x000ee20000002400 */
[----:B------:R-:W-:Y:S01]  /*cff0*/  FSEL R4, R4, -INF , !P6 ;  /* 0xff80000004047808 */ /* 0x000fe20007000000 */
[----:B------:R-:W-:Y:S01]  /*d000*/  FFMA.FTZ R8, R3, -UR6, R8 ;  /* 0x8000000603087c23 */ /* 0x000fe20008010008 */
[----:B------:R-:W-:Y:S01]  /*d010*/  ISETP.NE.AND P6, PT, R9, RZ, PT ;  /* 0x000000ff0900720c */ /* 0x000fe20003fc5270 */
[----:B------:R-:W-:Y:S01]  /*d020*/  FMUL.FTZ R33, R33, UR4 ;  /* 0x0000000421217c20 */ /* 0x000fe20008410000 */
[----:B------:R-:W-:Y:S01]  /*d030*/  IADD3 R9, PT, PT, R13, 0xbf, -R12 ;  /* 0x000000bf0d097810 */ /* 0x000fe20007ffe80c */
[----:B------:R-:W-:Y:S01]  /*d040*/  FMUL.FTZ R15, R35, UR4 ;  /* 0x00000004230f7c20 */ /* 0x000fe20008410000 */
[----:B------:R-:W-:Y:S01]  /*d050*/  I2FP.F32.S32 R5, R5 ;  /* 0x0000000500057245 */ /* 0x000fe20000201400 */
[----:B------:R-:W-:Y:S01]  /*d060*/  FMUL.FTZ R30, R30, UR4 ;  /* 0x000000041e1e7c20 */ /* 0x000fe20008410000 */
[----:B------:R-:W-:Y:S01]  /*d070*/  FSEL R3, R4, -INF , !P6 ;  /* 0xff80000004037808 */ /* 0x000fe20007000000 */
[----:B------:R-:W-:Y:S01]  /*d080*/  MUFU.TANH R33, R33 ;  /* 0x0000002100217308 */ /* 0x000fe20000002400 */
[----:B------:R-:W-:Y:S01]  /*d090*/  IABS R4, R9 ;  /* 0x0000000900047213 */ /* 0x000fe20000000000 */
[----:B--2---:R-:W-:Y:S01]  /*d0a0*/  FFMA.FTZ R5, R5, -UR6, R6 ;  /* 0x8000000605057c23 */ /* 0x004fe20008010006 */
[C---:B------:R-:W-:Y:S01]  /*d0b0*/  ISETP.GE.AND P3, PT, R10.reuse, R230, PT ;  /* 0x000000e60a00720c */ /* 0x040fe20003f66270 */
[----:B------:R-:W-:Y:S01]  /*d0c0*/  FMUL.FTZ R29, R29, UR4 ;  /* 0x000000041d1d7c20 */ /* 0x000fe20008410000 */
[----:B------:R-:W-:Y:S01]  /*d0d0*/  ISETP.GE.AND P0, PT, R10, R229, PT ;  /* 0x000000e50a00720c */ /* 0x000fe20003f06270 */
[----:B------:R-:W-:Y:S01]  /*d0e0*/  FMUL.FTZ R26, R26, UR4 ;  /* 0x000000041a1a7c20 */ /* 0x000fe20008410000 */
[-C--:B------:R-:W-:Y:S01]  /*d0f0*/  ISETP.GT.AND P2, PT, R14, R10.reuse, PT ;  /* 0x0000000a0e00720c */ /* 0x080fe20003f44270 */
[----:B------:R-:W2:Y:S01]  /*d100*/  MUFU.TANH R9, R32 ;  /* 0x0000002000097308 */ /* 0x000ea20000002400 */
[----:B------:R-:W-:Y:S01]  /*d110*/  ISETP.GT.AND P4, PT, R11, R10, PT ;  /* 0x0000000a0b00720c */ /* 0x000fe20003f84270 */
[----:B------:R-:W-:Y:S01]  /*d120*/  FMUL.FTZ R25, R25, UR4 ;  /* 0x0000000419197c20 */ /* 0x000fe20008410000 */
[----:B------:R-:W-:Y:S01]  /*d130*/  FSEL R10, R8, -INF , !P1 ;  /* 0xff800000080a7808 */ /* 0x000fe20004800000 */
[----:B------:R-:W-:Y:S01]  /*d140*/  IMAD.MOV.U32 R8, RZ, RZ, R4 ;  /* 0x000000ffff087224 */ /* 0x000fe200078e0004 */
[----:B------:R-:W-:Y:S01]  /*d150*/  IADD3 R6, PT, PT, R213, -0xb8, RZ ;  /* 0xffffff48d5067810 */ /* 0x000fe20007ffe0ff */
[----:B------:R-:W-:Y:S01]  /*d160*/  FMUL.FTZ R27, R27, UR4 ;  /* 0x000000041b1b7c20 */ /* 0x000fe20008410000 */
[--C-:B------:R-:W-:Y:S01]  /*d170*/  IADD3 R7, PT, PT, R231, 0xb8, -R12.reuse ;  /* 0x000000b8e7077810 */ /* 0x100fe20007ffe80c */
[----:B------:R-:W-:Y:S01]  /*d180*/  MUFU.TANH R15, R15 ;  /* 0x0000000f000f7308 */ /* 0x000fe20000002400 */
[----:B------:R-:W-:Y:S01]  /*d190*/  FSEL R4, R10, -INF , !P5 ;  /* 0xff8000000a047808 */ /* 0x000fe20006800000 */
[----:B------:R-:W-:Y:S01]  /*d1a0*/  FMUL.FTZ R22, R22, UR4 ;  /* 0x0000000416167c20 */ /* 0x000fe20008410000 */
[----:B------:R-:W-:Y:S01]  /*d1b0*/  FSEL R5, R5, -INF , !P2 ;  /* 0xff80000005057808 */ /* 0x000fe20005000000 */
[----:B------:R-:W-:Y:S01]  /*d1c0*/  FMUL.FTZ R21, R21, UR4 ;  /* 0x0000000415157c20 */ /* 0x000fe20008410000 */
[C---:B------:R-:W-:Y:S01]  /*d1d0*/  ISETP.GE.AND P6, PT, R6.reuse, R230, PT ;  /* 0x000000e60600720c */ /* 0x040fe20003fc6270 */
[----:B------:R-:W-:Y:S01]  /*d1e0*/  FMUL.FTZ R23, R23, UR4 ;  /* 0x0000000417177c20 */ /* 0x000fe20008410000 */
[----:B------:R-:W-:Y:S01]  /*d1f0*/  IABS R7, R7 ;  /* 0x0000000700077213 */ /* 0x000fe20000000000 */
[----:B------:R-:W-:Y:S01]  /*d200*/  MUFU.TANH R210, R30 ;  /* 0x0000001e00d27308 */ /* 0x000fe20000002400 */
[----:B------:R-:W-:Y:S01]  /*d210*/  ISETP.GE.AND P1, PT, R6, R229, PT ;  /* 0x000000e50600720c */ /* 0x000fe20003f26270 */
[----:B------:R-:W-:Y:S01]  /*d220*/  FMUL.FTZ R198, R198, UR4 ;  /* 0x00000004c6c67c20 */ /* 0x000fe20008410000 */
[-C--:B------:R-:W-:Y:S01]  /*d230*/  ISETP.GT.AND P5, PT, R14, R6.reuse, PT ;  /* 0x000000060e00720c */ /* 0x080fe20003fa4270 */
[----:B------:R-:W-:Y:S01]  /*d240*/  FMUL.FTZ R197, R197, UR4 ;  /* 0x00000004c5c57c20 */ /* 0x000fe20008410000 */
[----:B------:R-:W-:Y:S01]  /*d250*/  ISETP.GT.AND P2, PT, R11, R6, PT ;  /* 0x000000060b00720c */ /* 0x000fe20003f44270 */
[----:B------:R-:W-:Y:S01]  /*d260*/  FMUL.FTZ R199, R199, UR4 ;  /* 0x00000004c7c77c20 */ /* 0x000fe20008410000 */
[--C-:B------:R-:W-:Y:S01]  /*d270*/  IADD3 R6, PT, PT, R231, 0xb7, -R12.reuse ;  /* 0x000000b7e7067810 */ /* 0x100fe20007ffe80c */
[----:B------:R-:W-:Y:S01]  /*d280*/  MUFU.TANH R170, R26 ;  /* 0x0000001a00aa7308 */ /* 0x000fe20000002400 */
[----:B------:R-:W-:Y:S01]  /*d290*/  I2FP.F32.S32 R10, R8 ;  /* 0x00000008000a7245 */ /* 0x000fe20000201400 */
[----:B------:R-:W-:Y:S01]  /*d2a0*/  FMUL.FTZ R194, R194, UR4 ;  /* 0x00000004c2c27c20 */ /* 0x000fe20008410000 */
[----:B-1----:R-:W-:Y:S01]  /*d2b0*/  I2FP.F32.S32 R16, R7 ;  /* 0x0000000700107245 */ /* 0x002fe20000201400 */
[----:B------:R-:W-:Y:S01]  /*d2c0*/  FMUL.FTZ R189, R189, UR4 ;  /* 0x00000004bdbd7c20 */ /* 0x000fe20008410000 */
[----:B------:R-:W-:Y:S01]  /*d2d0*/  IABS R6, R6 ;  /* 0x0000000600067213 */ /* 0x000fe20000000000 */
[----:B---3--:R-:W-:Y:S01]  /*d2e0*/  FFMA.FTZ R10, R10, -UR6, R167 ;  /* 0x800000060a0a7c23 */ /* 0x008fe200080100a7 */
[----:B------:R-:W-:Y:S01]  /*d2f0*/  FSEL R7, R5, -INF , !P3 ;  /* 0xff80000005077808 */ /* 0x000fe20005800000 */
[----:B------:R-:W1:Y:S01]  /*d300*/  MUFU.TANH R8, R34 ;  /* 0x0000002200087308 */ /* 0x000e620000002400 */
[----:B--2---:R-:W-:Y:S01]  /*d310*/  FFMA.FTZ R16, R16, -UR6, R9 ;  /* 0x8000000610107c23 */ /* 0x004fe20008010009 */
[----:B------:R-:W-:Y:S01]  /*d320*/  MOV R5, R6 ;  /* 0x0000000600057202 */ /* 0x000fe20000000f00 */
[----:B------:R-:W-:Y:S01]  /*d330*/  VIADD R9, R213, 0xffffff49 ;  /* 0xffffff49d5097836 */ /* 0x000fe20000000000 */
[----:B------:R-:W-:Y:S01]  /*d340*/  FSEL R6, R10, -INF , !P4 ;  /* 0xff8000000a067808 */ /* 0x000fe20006000000 */
[----:B------:R-:W-:Y:S01]  /*d350*/  FMUL.FTZ R195, R195, UR4 ;  /* 0x00000004c3c37c20 */ /* 0x000fe20008410000 */
[C-C-:B------:R-:W-:Y:S01]  /*d360*/  IADD3 R17, PT, PT, R13.reuse, 0xb8, -R12.reuse ;  /* 0x000000b80d117810 */ /* 0x140fe20007ffe80c */
[----:B------:R-:W-:Y:S01]  /*d370*/  FMUL.FTZ R190, R190, UR4 ;  /* 0x00000004bebe7c20 */ /* 0x000fe20008410000 */
[----:B------:R-:W-:Y:S01]  /*d380*/  I2FP.F32.S32 R10, R5 ;  /* 0x00000005000a7245 */ /* 0x000fe20000201400 */
[----:B------:R-:W-:Y:S01]  /*d390*/  MUFU.TANH R25, R25 ;  /* 0x0000001900197308 */ /* 0x000fe20000002400 */
[----:B------:R-:W-:Y:S01]  /*d3a0*/  FSEL R5, R16, -INF , !P5 ;  /* 0xff80000010057808 */ /* 0x000fe20006800000 */
[----:B------:R-:W-:Y:S01]  /*d3b0*/  FMUL.FTZ R16, R28, UR4 ;  /* 0x000000041c107c20 */ /* 0x000fe20008410000 */
[----:B------:R-:W-:Y:S01]  /*d3c0*/  IABS R17, R17 ;  /* 0x0000001100117213 */ /* 0x000fe20000000000 */
[----:B------:R-:W-:Y:S01]  /*d3d0*/  FFMA.FTZ R10, R10, -UR6, R33 ;  /* 0x800000060a0a7c23 */ /* 0x000fe20008010021 */
[--C-:B------:R-:W-:Y:S01]  /*d3e0*/  IADD3 R18, PT, PT, R13, 0xb7, -R12.reuse ;  /* 0x000000b70d127810 */ /* 0x100fe20007ffe80c */
[----:B------:R-:W-:Y:S01]  /*d3f0*/  FMUL.FTZ R191, R191, UR4 ;  /* 0x00000004bfbf7c20 */ /* 0x000fe20008410000 */
[----:B------:R-:W-:Y:S01]  /*d400*/  I2FP.F32.S32 R17, R17 ;  /* 0x0000001100117245 */ /* 0x000fe20000201400 */
[----:B------:R-:W2:Y:S01]  /*d410*/  MUFU.TANH R16, R16 ;  /* 0x0000001000107308 */ /* 0x000ea20000002400 */
[----:B------:R-:W-:Y:S01]  /*d420*/  IADD3 R19, PT, PT, R231, 0xb0, -R12 ;  /* 0x000000b0e7137810 */ /* 0x000fe20007ffe80c */
[----:B------:R-:W-:Y:S01]  /*d430*/  @UP0 UIADD3 UR22, UPT, UPT, UR22, -0x4, URZ ;  /* 0xfffffffc16160890 */ /* 0x000fe2000fffe0ff */
[----:B------:R-:W-:Y:S01]  /*d440*/  IABS R18, R18 ;  /* 0x0000001200127213 */ /* 0x000fe20000000000 */
[----:B-1----:R-:W-:Y:S01]  /*d450*/  FFMA.FTZ R8, R17, -UR6, R8 ;  /* 0x8000000611087c23 */ /* 0x002fe20008010008 */
[----:B------:R-:W-:Y:S01]  /*d460*/  FSEL R6, R6, -INF , !P0 ;  /* 0xff80000006067808 */ /* 0x000fe20004000000 */
[----:B------:R-:W-:Y:S01]  /*d470*/  FMUL.FTZ R17, R31, UR4 ;  /* 0x000000041f117c20 */ /* 0x000fe20008410000 */
[----:B------:R-:W-:Y:S01]  /*d480*/  ISETP.GT.AND P0, PT, R14, R9, PT ;  /* 0x000000090e00720c */ /* 0x000fe20003f04270 */
[----:B------:R-:W-:Y:S01]  /*d490*/  MUFU.TANH R206, R22 ;  /* 0x0000001600ce7308 */ /* 0x000fe20000002400 */
[----:B------:R-:W-:-:S02]  /*d4a0*/  IABS R19, R19 ;  /* 0x0000001300137213 */ /* 0x000fc40000000000 */
[----:B------:R-:W-:Y:S02]  /*d4b0*/  I2FP.F32.S32 R18, R18 ;  /* 0x0000001200127245 */ /* 0x000fe40000201400 */
[C---:B------:R-:W-:Y:S02]  /*d4c0*/  ISETP.GE.AND P3, PT, R9.reuse, R230, PT ;  /* 0x000000e60900720c */ /* 0x040fe40003f66270 */
[----:B------:R-:W-:Y:S01]  /*d4d0*/  ISETP.GE.AND P4, PT, R9, R229, PT ;  /* 0x000000e50900720c */ /* 0x000fe20003f86270 */
[----:B------:R-:W-:Y:S01]  /*d4e0*/  FFMA.FTZ R15, R18, -UR6, R15 ;  /* 0x80000006120f7c23 */ /* 0x000fe2000801000f */
[----:B------:R-:W-:Y:S01]  /*d4f0*/  ISETP.GT.AND P5, PT, R11, R9, PT ;  /* 0x000000090b00720c */ /* 0x000fe20003fa4270 */
[----:B------:R-:W-:Y:S01]  /*d500*/  VIADD R9, R213, 0xffffff50 ;  /* 0xffffff50d5097836 */ /* 0x000fe20000000000 */
[----:B------:R-:W-:Y:S01]  /*d510*/  IADD3 R28, PT, PT, R231, 0xaf, -R12 ;  /* 0x000000afe71c7810 */ /* 0x000fe20007ffe80c */
[----:B------:R-:W-:Y:S01]  /*d520*/  VIADD R18, R213, 0xffffff51 ;  /* 0xffffff51d5127836 */ /* 0x000fe20000000000 */
[----:B------:R-:W-:Y:S01]  /*d530*/  FSEL R8, R8, -INF , !P2 ;  /* 0xff80000008087808 */ /* 0x000fe20005000000 */
[----:B------:R-:W-:Y:S01]  /*d540*/  MUFU.TANH R17, R17 ;  /* 0x0000001100117308 */ /* 0x000fe20000002400 */
[----:B------:R-:W-:-:S02]  /*d550*/  I2FP.F32.S32 R19, R19 ;  /* 0x0000001300137245 */ /* 0x000fc40000201400 */
[----:B------:R-:W-:Y:S02]  /*d560*/  FSEL R10, R10, -INF , !P0 ;  /* 0xff8000000a0a7808 */ /* 0x000fe40004000000 */
[----:B------:R-:W-:Y:S01]  /*d570*/  IABS R28, R28 ;  /* 0x0000001c001c7213 */ /* 0x000fe20000000000 */
[----:B--2---:R-:W-:Y:S01]  /*d580*/  FFMA.FTZ R19, R19, -UR6, R16 ;  /* 0x8000000613137c23 */ /* 0x004fe20008010010 */
[----:B------:R-:W-:Y:S01]  /*d590*/  FSEL R5, R5, -INF , !P6 ;  /* 0xff80000005057808 */ /* 0x000fe20007000000 */
[----:B------:R-:W1:Y:S01]  /*d5a0*/  MUFU.TANH R16, R29 ;  /* 0x0000001d00107308 */ /* 0x000e620000002400 */
[----:B------:R-:W-:Y:S02]  /*d5b0*/  FSEL R8, R8, -INF , !P1 ;  /* 0xff80000008087808 */ /* 0x000fe40004800000 */
[C---:B------:R-:W-:Y:S02]  /*d5c0*/  ISETP.GE.AND P6, PT, R9.reuse, R230, PT ;  /* 0x000000e60900720c */ /* 0x040fe40003fc6270 */
[----:B------:R-:W-:-:S02]  /*d5d0*/  ISETP.GE.AND P2, PT, R9, R229, PT ;  /* 0x000000e50900720c */ /* 0x000fc40003f46270 */
[-C--:B------:R-:W-:Y:S01]  /*d5e0*/  ISETP.GT.AND P1, PT, R14, R9.reuse, PT ;  /* 0x000000090e00720c */ /* 0x080fe20003f24270 */
[----:B------:R-:W-:Y:S01]  /*d5f0*/  MUFU.TANH R21, R21 ;  /* 0x0000001500157308 */ /* 0x000fe20000002400 */
[----:B------:R-:W-:Y:S02]  /*d600*/  ISETP.GT.AND P0, PT, R11, R9, PT ;  /* 0x000000090b00720c */ /* 0x000fe40003f04270 */
[----:B------:R-:W-:Y:S02]  /*d610*/  FSEL R9, R10, -INF , !P3 ;  /* 0xff8000000a097808 */ /* 0x000fe40005800000 */
[----:B------:R-:W-:Y:S02]  /*d620*/  MOV R10, R28 ;  /* 0x0000001c000a7202 */ /* 0x000fe40000000f00 */
[----:B------:R-:W-:Y:S01]  /*d630*/  FSEL R28, R15, -INF , !P5 ;  /* 0xff8000000f1c7808 */ /* 0x000fe20006800000 */
[----:B------:R-:W-:Y:S01]  /*d640*/  MUFU.TANH R198, R198 ;  /* 0x000000c600c67308 */ /* 0x000fe20000002400 */
[----:B------:R-:W-:-:S02]  /*d650*/  I2FP.F32.S32 R15, R10 ;  /* 0x0000000a000f7245 */ /* 0x000fc40000201400 */
[----:B------:R-:W-:Y:S01]  /*d660*/  FSEL R10, R28, -INF , !P4 ;  /* 0xff8000001c0a7808 */ /* 0x000fe20006000000 */
[----:B------:R-:W-:Y:S01]  /*d670*/  FMUL.FTZ R28, R24, UR4 ;  /* 0x00000004181c7c20 */ /* 0x000fe20008410000 */
[----:B------:R-:W-:Y:S01]  /*d680*/  FSEL R207, R19, -INF , !P1 ;  /* 0xff80000013cf7808 */ /* 0x000fe20004800000 */
[----:B-1----:R-:W-:Y:S01]  /*d690*/  FFMA.FTZ R16, R15, -UR6, R16 ;  /* 0x800000060f107c23 */ /* 0x002fe20008010010 */
[C---:B------:R-:W-:Y:S01]  /*d6a0*/  ISETP.GE.AND P3, PT, R18.reuse, R230, PT ;  /* 0x000000e61200720c */ /* 0x040fe20003f66270 */
[----:B------:R-:W-:Y:S01]  /*d6b0*/  VIADD R15, R213, 0xffffff58 ;  /* 0xffffff58d50f7836 */ /* 0x000fe20000000000 */
[----:B------:R-:W-:Y:S01]  /*d6c0*/  ISETP.GE.AND P5, PT, R18, R229, PT ;  /* 0x000000e51200720c */ /* 0x000fe20003fa6270 */
[----:B------:R-:W-:Y:S01]  /*d6d0*/  MUFU.TANH R197, R197 ;  /* 0x000000c500c57308 */ /* 0x000fe20000002400 */
[-C--:B------:R-:W-:Y:S02]  /*d6e0*/  ISETP.GT.AND P4, PT, R14, R18.reuse, PT ;  /* 0x000000120e00720c */ /* 0x080fe40003f84270 */
[----:B------:R-:W-:-:S02]  /*d6f0*/  ISETP.GT.AND P1, PT, R11, R18, PT ;  /* 0x000000120b00720c */ /* 0x000fc40003f24270 */
[C-C-:B------:R-:W-:Y:S02]  /*d700*/  IADD3 R18, PT, PT, R13.reuse, 0xaf, -R12.reuse ;  /* 0x000000af0d127810 */ /* 0x140fe40007ffe80c */
[--C-:B------:R-:W-:Y:S01]  /*d710*/  IADD3 R31, PT, PT, R13, 0xb0, -R12.reuse ;  /* 0x000000b00d1f7810 */ /* 0x100fe20007ffe80c */
[----:B------:R-:W-:Y:S01]  /*d720*/  MUFU.TANH R199, R199 ;  /* 0x000000c700c77308 */ /* 0x000fe20000002400 */
[----:B------:R-:W-:Y:S02]  /*d730*/  IABS R24, R18 ;  /* 0x0000001200187213 */ /* 0x000fe40000000000 */
[----:B------:R-:W-:Y:S02]  /*d740*/  IABS R31, R31 ;  /* 0x0000001f001f7213 */ /* 0x000fe40000000000 */
[----:B------:R-:W-:Y:S02]  /*d750*/  IADD3 R19, PT, PT, R231, 0xa8, -R12 ;  /* 0x000000a8e7137810 */ /* 0x000fe40007ffe80c */
[----:B------:R-:W-:Y:S01]  /*d760*/  I2FP.F32.S32 R31, R31 ;  /* 0x0000001f001f7245 */ /* 0x000fe20000201400 */
[----:B------:R-:W1:Y:S01]  /*d770*/  MUFU.TANH R18, R28 ;  /* 0x0000001c00127308 */ /* 0x000e620000002400 */
[----:B------:R-:W-:-:S02]  /*d780*/  IABS R19, R19 ;  /* 0x0000001300137213 */ /* 0x000fc40000000000 */
[----:B------:R-:W-:Y:S01]  /*d790*/  I2FP.F32.S32 R24, R24 ;  /* 0x0000001800187245 */ /* 0x000fe20000201400 */
[----:B------:R-:W-:Y:S01]  /*d7a0*/  FFMA.FTZ R210, R31, -UR6, R210 ;  /* 0x800000061fd27c23 */ /* 0x000fe200080100d2 */
[----:B------:R-:W-:Y:S02]  /*d7b0*/  I2FP.F32.S32 R19, R19 ;  /* 0x0000001300137245 */ /* 0x000fe40000201400 */
[----:B------:R-:W-:Y:S01]  /*d7c0*/  FSEL R16, R16, -INF , !P4 ;  /* 0xff80000010107808 */ /* 0x000fe20006000000 */
[----:B------:R-:W-:Y:S01]  /*d7d0*/  FFMA.FTZ R17, R24, -UR6, R17 ;  /* 0x8000000618117c23 */ /* 0x000fe20008010011 */
[----:B------:R-:W-:Y:S01]  /*d7e0*/  FSEL R210, R210, -INF , !P0 ;  /* 0xff800000d2d27808 */ /* 0x000fe20004000000 */
[----:B------:R-:W-:Y:S01]  /*d7f0*/  MUFU.TANH R189, R189 ;  /* 0x000000bd00bd7308 */ /* 0x000fe20000002400 */
[----:B------:R-:W-:Y:S02]  /*d800*/  IADD3 R24, PT, PT, R231, 0xa7, -R12 ;  /* 0x000000a7e7187810 */ /* 0x000fe40007ffe80c */
[----:B------:R-:W-:-:S02]  /*d810*/  FSEL R210, R210, -INF , !P2 ;  /* 0xff800000d2d27808 */ /* 0x000fc40005000000 */
[----:B------:R-:W-:Y:S01]  /*d820*/  ISETP.GT.AND P2, PT, R14, R15, PT ;  /* 0x0000000f0e00720c */ /* 0x000fe20003f44270 */
[----:B-1----:R-:W-:Y:S01]  /*d830*/  FFMA.FTZ R18, R19, -UR6, R18 ;  /* 0x8000000613127c23 */ /* 0x002fe20008010012 */
[C---:B------:R-:W-:Y:S01]  /*d840*/  IADD3 R19, PT, PT, R13.reuse, 0xa8, -R12 ;  /* 0x000000a80d137810 */ /* 0x040fe20007ffe80c */
[----:B------:R-:W-:Y:S01]  /*d850*/  MUFU.TANH R195, R195 ;  /* 0x000000c300c37308 */ /* 0x000fe20000002400 */
[----:B------:R-:W-:Y:S02]  /*d860*/  IABS R24, R24 ;  /* 0x0000001800187213 */ /* 0x000fe40000000000 */
[----:B------:R-:W-:Y:S02]  /*d870*/  IABS R19, R19 ;  /* 0x0000001300137213 */ /* 0x000fe40000000000 */
[----:B------:R-:W-:Y:S02]  /*d880*/  FSEL R171, R18, -INF , !P2 ;  /* 0xff80000012ab7808 */ /* 0x000fe40005000000 */
[----:B------:R-:W-:Y:S01]  /*d890*/  FSEL R187, R16, -INF , !P3 ;  /* 0xff80000010bb7808 */ /* 0x000fe20005800000 */
[----:B------:R-:W-:Y:S01]  /*d8a0*/  IMAD.MOV.U32 R16, RZ, RZ, R24 ;  /* 0x000000ffff107224 */ /* 0x000fe200078e0018 */
[----:B------:R-:W-:Y:S01]  /*d8b0*/  IADD3 R18, PT, PT, R13, 0xa7, -R12 ;  /* 0x000000a70d127810 */ /* 0x000fe20007ffe80c */
[----:B------:R-:W-:Y:S01]  /*d8c0*/  FMUL.FTZ R24, R20, UR4 ;  /* 0x0000000414187c20 */ /* 0x000fe20008410000 */
[----:B------:R-:W-:Y:S01]  /*d8d0*/  FSEL R208, R17, -INF , !P1 ;  /* 0xff80000011d07808 */ /* 0x000fe20004800000 */
[----:B------:R-:W-:Y:S01]  /*d8e0*/  MUFU.TANH R190, R190 ;  /* 0x000000be00be7308 */ /* 0x000fe20000002400 */
[----:B------:R-:W-:-:S02]  /*d8f0*/  I2FP.F32.S32 R17, R19 ;  /* 0x0000001300117245 */ /* 0x000fc40000201400 */
[----:B------:R-:W-:Y:S02]  /*d900*/  IABS R20, R18 ;  /* 0x0000001200147213 */ /* 0x000fe40000000000 */
[----:B------:R-:W-:Y:S01]  /*d910*/  IADD3 R19, PT, PT, R231, 0xa0, -R12 ;  /* 0x000000a0e7137810 */ /* 0x000fe20007ffe80c */
[----:B------:R-:W-:Y:S01]  /*d920*/  FFMA.FTZ R170, R17, -UR6, R170 ;  /* 0x8000000611aa7c23 */ /* 0x000fe200080100aa */
[----:B------:R-:W-:Y:S01]  /*d930*/  FSEL R207, R207, -INF , !P6 ;  /* 0xff800000cfcf7808 */ /* 0x000fe20007000000 */
[----:B------:R-:W1:Y:S01]  /*d940*/  MUFU.TANH R18, R24 ;  /* 0x0000001800127308 */ /* 0x000e620000002400 */
[----:B------:R-:W-:Y:S02]  /*d950*/  IABS R19, R19 ;  /* 0x0000001300137213 */ /* 0x000fe40000000000 */
[----:B------:R-:W-:Y:S02]  /*d960*/  I2FP.F32.S32 R16, R16 ;  /* 0x0000001000107245 */ /* 0x000fe40000201400 */
[----:B------:R-:W-:-:S02]  /*d970*/  I2FP.F32.S32 R19, R19 ;  /* 0x0000001300137245 */ /* 0x000fc40000201400 */
[C---:B------:R-:W-:Y:S01]  /*d980*/  ISETP.GE.AND P6, PT, R15.reuse, R230, PT ;  /* 0x000000e60f00720c */ /* 0x040fe20003fc6270 */
[----:B------:R-:W2:Y:S01]  /*d990*/  MUFU.TANH R17, R27 ;  /* 0x0000001b00117308 */ /* 0x000ea20000002400 */
[----:B------:R-:W-:Y:S01]  /*d9a0*/  ISETP.GE.AND P0, PT, R15, R229, PT ;  /* 0x000000e50f00720c */ /* 0x000fe20003f06270 */
[----:B------:R-:W-:Y:S01]  /*d9b0*/  FFMA.FTZ R16, R16, -UR6, R25 ;  /* 0x8000000610107c23 */ /* 0x000fe20008010019 */
[----:B------:R-:W-:Y:S02]  /*d9c0*/  ISETP.GT.AND P4, PT, R11, R15, PT ;  /* 0x0000000f0b00720c */ /* 0x000fe40003f84270 */
[----:B------:R-:W-:Y:S02]  /*d9d0*/  I2FP.F32.S32 R20, R20 ;  /* 0x0000001400147245 */ /* 0x000fe40000201400 */
[----:B------:R-:W-:Y:S01]  /*d9e0*/  IADD3 R15, PT, PT, R213, -0xa7, RZ ;  /* 0xffffff59d50f7810 */ /* 0x000fe20007ffe0ff */
[----:B------:R-:W-:Y:S01]  /*d9f0*/  MUFU.TANH R191, R191 ;  /* 0x000000bf00bf7308 */ /* 0x000fe20000002400 */
[----:B-1----:R-:W-:Y:S01]  /*da00*/  FFMA.FTZ R18, R19, -UR6, R18 ;  /* 0x8000000613127c23 */ /* 0x002fe20008010012 */
[----:B------:R-:W-:-:S02]  /*da10*/  IADD3 R19, PT, PT, R13, 0xa0, -R12 ;  /* 0x000000a00d137810 */ /* 0x000fc40007ffe80c */
[----:B------:R-:W-:Y:S02]  /*da20*/  FSEL R208, R208, -INF , !P5 ;  /* 0xff800000d0d07808 */ /* 0x000fe40006800000 */
[-C--:B------:R-:W-:Y:S02]  /*da30*/  ISETP.GT.AND P5, PT, R14, R15.reuse, PT ;  /* 0x0000000f0e00720c */ /* 0x080fe40003fa4270 */
[----:B------:R-:W-:Y:S01]  /*da40*/  ISETP.GT.AND P2, PT, R11, R15, PT ;  /* 0x0000000f0b00720c */ /* 0x000fe20003f44270 */
[----:B--2---:R-:W-:Y:S01]  /*da50*/  FFMA.FTZ R17, R20, -UR6, R17 ;  /* 0x8000000614117c23 */ /* 0x004fe20008010011 */
[----:B------:R-:W-:Y:S02]  /*da60*/  IADD3 R20, PT, PT, R231, 0x9f, -R12 ;  /* 0x0000009fe7147810 */ /* 0x000fe40007ffe80c */
[----:B------:R-:W-:Y:S02]  /*da70*/  IABS R19, R19 ;  /* 0x0000001300137213 */ /* 0x000fe40000000000 */
[----:B------:R-:W-:-:S02]  /*da80*/  ISETP.GE.AND P3, PT, R15, R230, PT ;  /* 0x000000e60f00720c */ /* 0x000fc40003f66270 */
[----:B------:R-:W-:Y:S02]  /*da90*/  FSEL R16, R16, -INF , !P5 ;  /* 0xff80000010107808 */ /* 0x000fe40006800000 */
[----:B------:R-:W-:Y:S02]  /*daa0*/  IABS R20, R20 ;  /* 0x0000001400147213 */ /* 0x000fe40000000000 */
[----:B------:R-:W-:Y:S02]  /*dab0*/  FSEL R168, R17, -INF , !P2 ;  /* 0xff80000011a87808 */ /* 0x000fe40005000000 */
[----:B------:R-:W-:Y:S02]  /*dac0*/  ISETP.GE.AND P1, PT, R15, R229, PT ;  /* 0x000000e50f00720c */ /* 0x000fe40003f26270 */
[----:B------:R-:W-:Y:S02]  /*dad0*/  FSEL R170, R170, -INF , !P4 ;  /* 0xff800000aaaa7808 */ /* 0x000fe40006000000 */
[----:B------:R-:W-:-:S02]  /*dae0*/  I2FP.F32.S32 R17, R19 ;  /* 0x0000001300117245 */ /* 0x000fc40000201400 */
[----:B------:R-:W-:Y:S02]  /*daf0*/  IADD3 R15, PT, PT, R213, -0xa0, RZ ;  /* 0xffffff60d50f7810 */ /* 0x000fe40007ffe0ff */
[----:B------:R-:W-:Y:S01]  /*db00*/  FSEL R169, R16, -INF , !P3 ;  /* 0xff80000010a97808 */ /* 0x000fe20005800000 */
[----:B------:R-:W-:Y:S01]  /*db10*/  FFMA.FTZ R206, R17, -UR6, R206 ;  /* 0x8000000611ce7c23 */ /* 0x000fe200080100ce */
[----:B------:R-:W-:Y:S01]  /*db20*/  MOV R16, R20 ;  /* 0x0000001400107202 */ /* 0x000fe20000000f00 */
[----:B------:R-:W-:Y:S01]  /*db30*/  FMUL.FTZ R20, R196, UR4 ;  /* 0x00000004c4147c20 */ /* 0x000fe20008410000 */
[----:B------:R-:W-:Y:S01]  /*db40*/  FSEL R170, R170, -INF , !P0 ;  /* 0xff800000aaaa7808 */ /* 0x000fe20004000000 */
[----:B------:R-:W1:Y:S01]  /*db50*/  MUFU.TANH R17, R23 ;  /* 0x0000001700117308 */ /* 0x000e620000002400 */
[----:B------:R-:W-:Y:S02]  /*db60*/  ISETP.GT.AND P0, PT, R14, R15, PT ;  /* 0x0000000f0e00720c */ /* 0x000fe40003f04270 */
[----:B------:R-:W-:-:S02]  /*db70*/  IADD3 R19, PT, PT, R231, 0x98, -R12 ;  /* 0x00000098e7137810 */ /* 0x000fc40007ffe80c */
[----:B------:R-:W-:Y:S02]  /*db80*/  FSEL R205, R18, -INF , !P0 ;  /* 0xff80000012cd7808 */ /* 0x000fe40004000000 */
[----:B------:R-:W-:Y:S01]  /*db90*/  IADD3 R18, PT, PT, R13, 0x9f, -R12 ;  /* 0x0000009f0d127810 */ /* 0x000fe20007ffe80c */
[----:B------:R-:W2:Y:S01]  /*dba0*/  MUFU.TANH R20, R20 ;  /* 0x0000001400147308 */ /* 0x000ea20000002400 */
[----:B------:R-:W-:Y:S02]  /*dbb0*/  FSEL R171, R171, -INF , !P6 ;  /* 0xff800000abab7808 */ /* 0x000fe40007000000 */
[----:B------:R-:W-:Y:S02]  /*dbc0*/  IABS R18, R18 ;  /* 0x0000001200127213 */ /* 0x000fe40000000000 */
[C---:B------:R-:W-:Y:S02]  /*dbd0*/  ISETP.GE.AND P6, PT, R15.reuse, R230, PT ;  /* 0x000000e60f00720c */ /* 0x040fe40003fc6270 */
[----:B------:R-:W-:-:S02]  /*dbe0*/  ISETP.GE.AND P4, PT, R15, R229, PT ;  /* 0x000000e50f00720c */ /* 0x000fc40003f86270 */
[----:B------:R-:W-:Y:S01]  /*dbf0*/  ISETP.GT.AND P5, PT, R11, R15, PT ;  /* 0x0000000f0b00720c */ /* 0x000fe20003fa4270 */
[----:B------:R-:W-:Y:S01]  /*dc00*/  VIADD R15, R213, 0xffffff61 ;  /* 0xffffff61d50f7836 */ /* 0x000fe20000000000 */
[----:B------:R-:W-:Y:S02]  /*dc10*/  I2FP.F32.S32 R16, R16 ;  /* 0x0000001000107245 */ /* 0x000fe40000201400 */
[----:B------:R-:W-:Y:S02]  /*dc20*/  IABS R19, R19 ;  /* 0x0000001300137213 */ /* 0x000fe40000000000 */
[----:B------:R-:W-:Y:S01]  /*dc30*/  I2FP.F32.S32 R18, R18 ;  /* 0x0000001200127245 */ /* 0x000fe20000201400 */
[----:B------:R-:W-:Y:S01]  /*dc40*/  FFMA.FTZ R16, R16, -UR6, R21 ;  /* 0x8000000610107c23 */ /* 0x000fe20008010015 */
[----:B------:R-:W-:Y:S02]  /*dc50*/  FSEL R168, R168, -INF , !P1 ;  /* 0xff800000a8a87808 */ /* 0x000fe40004800000 */
[C---:B------:R-:W-:Y:S01]  /*dc60*/  ISETP.GE.AND P3, PT, R15.reuse, R230, PT ;  /* 0x000000e60f00720c */ /* 0x040fe20003f66270 */
[----:B-1----:R-:W-:Y:S01]  /*dc70*/  FFMA.FTZ R17, R18, -UR6, R17 ;  /* 0x8000000612117c23 */ /* 0x002fe20008010011 */
[----:B------:R-:W-:-:S02]  /*dc80*/  ISETP.GE.AND P2, PT, R15, R229, PT ;  /* 0x000000e50f00720c */ /* 0x000fc40003f46270 */
[-C--:B------:R-:W-:Y:S02]  /*dc90*/  ISETP.GT.AND P1, PT, R14, R15.reuse, PT ;  /* 0x0000000f0e00720c */ /* 0x080fe40003f24270 */
[----:B------:R-:W-:Y:S01]  /*dca0*/  ISETP.GT.AND P0, PT, R11, R15, PT ;  /* 0x0000000f0b00720c */ /* 0x000fe20003f04270 */
[----:B------:R-:W-:Y:S01]  /*dcb0*/  VIADD R15, R213, 0xffffff68 ;  /* 0xffffff68d50f7836 */ /* 0x000fe20000000000 */
[----:B------:R-:W-:Y:S02]  /*dcc0*/  I2FP.F32.S32 R19, R19 ;  /* 0x0000001300137245 */ /* 0x000fe40000201400 */
[----:B------:R-:W-:Y:S02]  /*dcd0*/  FSEL R206, R206, -INF , !P5 ;  /* 0xff800000cece7808 */ /* 0x000fe40006800000 */
[----:B------:R-:W-:Y:S01]  /*dce0*/  FSEL R205, R205, -INF , !P6 ;  /* 0xff800000cdcd7808 */ /* 0x000fe20007000000 */
[----:B--2---:R-:W-:Y:S01]  /*dcf0*/  FFMA.FTZ R19, R19, -UR6, R20 ;  /* 0x8000000613137c23 */ /* 0x004fe20008010014 */
[----:B------:R-:W-:-:S02]  /*dd00*/  FSEL R206, R206, -INF , !P4 ;  /* 0xff800000cece7808 */ /* 0x000fc40006000000 */
[----:B------:R-:W-:Y:S02]  /*dd10*/  FSEL R16, R16, -INF , !P1 ;  /* 0xff80000010107808 */ /* 0x000fe40004800000 */
[C---:B------:R-:W-:Y:S02]  /*dd20*/  ISETP.GE.AND P6, PT, R15.reuse, R230, PT ;  /* 0x000000e60f00720c */ /* 0x040fe40003fc6270 */
[----:B------:R-:W-:Y:S02]  /*dd30*/  ISETP.GE.AND P5, PT, R15, R229, PT ;  /* 0x000000e50f00720c */ /* 0x000fe40003fa6270 */
[-C--:B------:R-:W-:Y:S02]  /*dd40*/  ISETP.GT.AND P4, PT, R14, R15.reuse, PT ;  /* 0x0000000f0e00720c */ /* 0x080fe40003f84270 */
[----:B------:R-:W-:Y:S02]  /*dd50*/  ISETP.GT.AND P1, PT, R11, R15, PT ;  /* 0x0000000f0b00720c */ /* 0x000fe40003f24270 */
[----:B------:R-:W-:-:S02]  /*dd60*/  FSEL R17, R17, -INF , !P0 ;  /* 0xff80000011117808 */ /* 0x000fc40004000000 */
[C---:B------:R-:W-:Y:S02]  /*dd70*/  IADD3 R15, PT, PT, R213.reuse, -0x97, RZ ;  /* 0xffffff69d50f7810 */ /* 0x040fe40007ffe0ff */
[----:B------:R-:W-:Y:S01]  /*dd80*/  FSEL R203, R16, -INF , !P3 ;  /* 0xff80000010cb7808 */ /* 0x000fe20005800000 */
[----:B------:R-:W-:Y:S01]  /*dd90*/  VIADD R16, R213, 0xffffff70 ;  /* 0xffffff70d5107836 */ /* 0x000fe20000000000 */
[----:B------:R-:W-:Y:S02]  /*dda0*/  FSEL R204, R17, -INF , !P2 ;  /* 0xff80000011cc7808 */ /* 0x000fe40005000000 */
[----:B------:R-:W-:Y:S02]  /*ddb0*/  FSEL R19, R19, -INF , !P4 ;  /* 0xff80000013137808 */ /* 0x000fe40006000000 */
[C---:B------:R-:W-:Y:S02]  /*ddc0*/  ISETP.GE.AND P3, PT, R15.reuse, R230, PT ;  /* 0x000000e60f00720c */ /* 0x040fe40003f66270 */
[----:B------:R-:W-:-:S02]  /*ddd0*/  ISETP.GE.AND P0, PT, R15, R229, PT ;  /* 0x000000e50f00720c */ /* 0x000fc40003f06270 */
[-C--:B------:R-:W-:Y:S02]  /*dde0*/  ISETP.GT.AND P2, PT, R14, R15.reuse, PT ;  /* 0x0000000f0e00720c */ /* 0x080fe40003f44270 */
[----:B------:R-:W-:Y:S01]  /*ddf0*/  ISETP.GT.AND P4, PT, R11, R15, PT ;  /* 0x0000000f0b00720c */ /* 0x000fe20003f84270 */
[----:B------:R-:W-:Y:S01]  /*de00*/  FMUL.FTZ R15, R192, UR4 ;  /* 0x00000004c00f7c20 */ /* 0x000fe20008410000 */
[--C-:B------:R-:W-:Y:S02]  /*de10*/  IADD3 R18, PT, PT, R13, 0x98, -R12.reuse ;  /* 0x000000980d127810 */ /* 0x100fe40007ffe80c */
[--C-:B------:R-:W-:Y:S02]  /*de20*/  IADD3 R20, PT, PT, R231, 0x97, -R12.reuse ;  /* 0x00000097e7147810 */ /* 0x100fe40007ffe80c */
[----:B------:R-:W-:Y:S01]  /*de30*/  IABS R18, R18 ;  /* 0x0000001200127213 */ /* 0x000fe20000000000 */
[----:B------:R-:W1:Y:S01]  /*de40*/  MUFU.TANH R15, R15 ;  /* 0x0000000f000f7308 */ /* 0x000e620000002400 */
[----:B------:R-:W-:-:S02]  /*de50*/  IADD3 R172, PT, PT, R13, 0x97, -R12 ;  /* 0x000000970dac7810 */ /* 0x000fc40007ffe80c */
[----:B------:R-:W-:Y:S02]  /*de60*/  I2FP.F32.S32 R17, R18 ;  /* 0x0000001200117245 */ /* 0x000fe40000201400 */
[----:B------:R-:W-:Y:S02]  /*de70*/  IADD3 R18, PT, PT, R231, 0x90, -R12 ;  /* 0x00000090e7127810 */ /* 0x000fe40007ffe80c */
[----:B------:R-:W-:Y:S01]  /*de80*/  IABS R20, R20 ;  /* 0x0000001400147213 */ /* 0x000fe20000000000 */
[----:B------:R-:W-:Y:S01]  /*de90*/  FFMA.FTZ R17, R17, -UR6, R198 ;  /* 0x8000000611117c23 */ /* 0x000fe200080100c6 */
[----:B------:R-:W-:Y:S02]  /*dea0*/  IABS R172, R172 ;  /* 0x000000ac00ac7213 */ /* 0x000fe40000000000 */
[----:B------:R-:W-:Y:S02]  /*deb0*/  IABS R18, R18 ;  /* 0x0000001200127213 */ /* 0x000fe40000000000 */
[----:B------:R-:W-:-:S02]  /*dec0*/  I2FP.F32.S32 R20, R20 ;  /* 0x0000001400147245 */ /* 0x000fc40000201400 */
[----:B------:R-:W-:Y:S02]  /*ded0*/  I2FP.F32.S32 R172, R172 ;  /* 0x000000ac00ac7245 */ /* 0x000fe40000201400 */
[----:B------:R-:W-:Y:S01]  /*dee0*/  I2FP.F32.S32 R18, R18 ;  /* 0x0000001200127245 */ /* 0x000fe20000201400 */
[----:B------:R-:W-:Y:S01]  /*def0*/  FFMA.FTZ R20, R20, -UR6, R197 ;  /* 0x8000000614147c23 */ /* 0x000fe200080100c5 */
[----:B------:R-:W-:Y:S01]  /*df00*/  FSEL R17, R17, -INF , !P1 ;  /* 0xff80000011117808 */ /* 0x000fe20004800000 */
[----:B------:R-:W-:Y:S01]  /*df10*/  FFMA.FTZ R172, R172, -UR6, R199 ;  /* 0x80000006acac7c23 */ /* 0x000fe200080100c7 */
[----:B------:R-:W-:Y:S01]  /*df20*/  FSEL R175, R19, -INF , !P6 ;  /* 0xff80000013af7808 */ /* 0x000fe20007000000 */
[----:B-1----:R-:W-:Y:S01]  /*df30*/  FFMA.FTZ R199, R18, -UR6, R15 ;  /* 0x8000000612c77c23 */ /* 0x002fe2000801000f */
[----:B------:R-:W-:Y:S01]  /*df40*/  FMUL.FTZ R15, R193, UR4 ;  /* 0x00000004c10f7c20 */ /* 0x000fe20008410000 */
[----:B------:R-:W1:Y:S01]  /*df50*/  MUFU.TANH R18, R194 ;  /* 0x000000c200127308 */ /* 0x000e620000002400 */
[----:B------:R-:W-:-:S02]  /*df60*/  FSEL R174, R17, -INF , !P5 ;  /* 0xff80000011ae7808 */ /* 0x000fc40006800000 */
[----:B------:R-:W-:Y:S02]  /*df70*/  FSEL R173, R20, -INF , !P2 ;  /* 0xff80000014ad7808 */ /* 0x000fe40005000000 */
[C---:B------:R-:W-:Y:S02]  /*df80*/  ISETP.GE.AND P6, PT, R16.reuse, R230, PT ;  /* 0x000000e61000720c */ /* 0x040fe40003fc6270 */
[----:B------:R-:W-:Y:S01]  /*df90*/  ISETP.GE.AND P1, PT, R16, R229, PT ;  /* 0x000000e51000720c */ /* 0x000fe20003f26270 */
[----:B------:R-:W2:Y:S01]  /*dfa0*/  MUFU.TANH R15, R15 ;  /* 0x0000000f000f7308 */ /* 0x000ea20000002400 */
[-C--:B------:R-:W-:Y:S02]  /*dfb0*/  ISETP.GT.AND P5, PT, R14, R16.reuse, PT ;  /* 0x000000100e00720c */ /* 0x080fe40003fa4270 */
[----:B------:R-:W-:Y:S02]  /*dfc0*/  ISETP.GT.AND P2, PT, R11, R16, PT ;  /* 0x000000100b00720c */ /* 0x000fe40003f44270 */
[----:B------:R-:W-:-:S02]  /*dfd0*/  IADD3 R17, PT, PT, R13, 0x90, -R12 ;  /* 0x000000900d117810 */ /* 0x000fc40007ffe80c */
[----:B------:R-:W-:Y:S02]  /*dfe0*/  IADD3 R16, PT, PT, R231, 0x8f, -R12 ;  /* 0x0000008fe7107810 */ /* 0x000fe40007ffe80c */
[----:B------:R-:W-:Y:S02]  /*dff0*/  IABS R17, R17 ;  /* 0x0000001100117213 */ /* 0x000fe40000000000 */
[----:B------:R-:W-:Y:S02]  /*e000*/  IABS R16, R16 ;  /* 0x0000001000107213 */ /* 0x000fe40000000000 */
[----:B------:R-:W-:Y:S02]  /*e010*/  FSEL R199, R199, -INF , !P5 ;  /* 0xff800000c7c77808 */ /* 0x000fe40006800000 */
[----:B------:R-:W-:Y:S01]  /*e020*/  I2FP.F32.S32 R17, R17 ;  /* 0x0000001100117245 */ /* 0x000fe20000201400 */
[----:B------:R-:W-:Y:S01]  /*e030*/  IMAD.MOV.U32 R20, RZ, RZ, R16 ;  /* 0x000000ffff147224 */ /* 0x000fe200078e0010 */
[----:B------:R-:W-:-:S02]  /*e040*/  IADD3 R19, PT, PT, R213, -0x8f, RZ ;  /* 0xffffff71d5137810 */ /* 0x000fc40007ffe0ff */
[----:B------:R-:W-:Y:S01]  /*e050*/  FSEL R173, R173, -INF , !P3 ;  /* 0xff800000adad7808 */ /* 0x000fe20005800000 */
[----:B-1----:R-:W-:Y:S01]  /*e060*/  FFMA.FTZ R18, R17, -UR6, R18 ;  /* 0x8000000611127c23 */ /* 0x002fe20008010012 */
[----:B------:R-:W-:Y:S02]  /*e070*/  FSEL R172, R172, -INF , !P4 ;  /* 0xff800000acac7808 */ /* 0x000fe40006000000 */
[----:B------:R-:W-:Y:S02]  /*e080*/  FSEL R199, R199, -INF , !P6 ;  /* 0xff800000c7c77808 */ /* 0x000fe40007000000 */
[C---:B------:R-:W-:Y:S02]  /*e090*/  ISETP.GE.AND P3, PT, R19.reuse, R230, PT ;  /* 0x000000e61300720c */ /* 0x040fe40003f66270 */
[----:B------:R-:W-:Y:S02]  /*e0a0*/  ISETP.GE.AND P4, PT, R19, R229, PT ;  /* 0x000000e51300720c */ /* 0x000fe40003f86270 */
[----:B------:R-:W-:-:S02]  /*e0b0*/  ISETP.GT.AND P5, PT, R14, R19, PT ;  /* 0x000000130e00720c */ /* 0x000fc40003fa4270 */
[----:B------:R-:W-:Y:S01]  /*e0c0*/  ISETP.GT.AND P6, PT, R11, R19, PT ;  /* 0x000000130b00720c */ /* 0x000fe20003fc4270 */
[----:B------:R-:W-:Y:S01]  /*e0d0*/  FMUL.FTZ R19, R188, UR4 ;  /* 0x00000004bc137c20 */ /* 0x000fe20008410000 */
[C-C-:B------:R-:W-:Y:S01]  /*e0e0*/  IADD3 R17, PT, PT, R13.reuse, 0x8f, -R12.reuse ;  /* 0x0000008f0d117810 */ /* 0x140fe20007ffe80c */
[----:B------:R-:W1:Y:S01]  /*e0f0*/  LDCU UR4, c[0x0][0x45c] ;  /* 0x00008b80ff0477ac */ /* 0x000e620008000800 */
[C-C-:B------:R-:W-:Y:S02]  /*e100*/  IADD3 R16, PT, PT, R13.reuse, 0x88, -R12.reuse ;  /* 0x000000880d107810 */ /* 0x140fe40007ffe80c */
[----:B------:R-:W-:Y:S01]  /*e110*/  I2FP.F32.S32 R20, R20 ;  /* 0x0000001400147245 */ /* 0x000fe20000201400 */
[----:B------:R-:W3:Y:S01]  /*e120*/  MUFU.TANH R19, R19 ;  /* 0x0000001300137308 */ /* 0x000ee20000002400 */
[--C-:B------:R-:W-:Y:S02]  /*e130*/  IADD3 R13, PT, PT, R13, 0x87, -R12.reuse ;  /* 0x000000870d0d7810 */ /* 0x100fe40007ffe80c */
[C-C-:B------:R-:W-:Y:S01]  /*e140*/  IADD3 R21, PT, PT, R231.reuse, 0x88, -R12.reuse ;  /* 0x00000088e7157810 */ /* 0x140fe20007ffe80c */
[----:B--2---:R-:W-:Y:S01]  /*e150*/  FFMA.FTZ R15, R20, -UR6, R15 ;  /* 0x80000006140f7c23 */ /* 0x004fe2000801000f */
[----:B------:R-:W-:-:S02]  /*e160*/  IADD3 R12, PT, PT, R231, 0x87, -R12 ;  /* 0x00000087e70c7810 */ /* 0x000fc40007ffe80c */
[----:B------:R-:W-:Y:S02]  /*e170*/  FSEL R18, R18, -INF , !P2 ;  /* 0xff80000012127808 */ /* 0x000fe40005000000 */
[----:B------:R-:W-:Y:S02]  /*e180*/  IABS R20, R12 ;  /* 0x0000000c00147213 */ /* 0x000fe40000000000 */
[C---:B------:R-:W-:Y:S01]  /*e190*/  IADD3 R12, PT, PT, R213.reuse, -0x88, RZ ;  /* 0xffffff78d50c7810 */ /* 0x040fe20007ffe0ff */
[----:B------:R-:W-:Y:S01]  /*e1a0*/  VIADD R213, R213, 0xffffff79 ;  /* 0xffffff79d5d57836 */ /* 0x000fe20000000000 */
[----:B------:R-:W-:Y:S02]  /*e1b0*/  FSEL R15, R15, -INF , !P5 ;  /* 0xff8000000f0f7808 */ /* 0x000fe40006800000 */
[C---:B------:R-:W-:Y:S02]  /*e1c0*/  ISETP.GT.AND P2, PT, R14.reuse, R12, PT ;  /* 0x0000000c0e00720c */ /* 0x040fe40003f44270 */
[----:B------:R-:W-:-:S02]  /*e1d0*/  ISETP.GT.AND P5, PT, R14, R213, PT ;  /* 0x000000d50e00720c */ /* 0x000fc40003fa4270 */
[----:B------:R-:W-:Y:S02]  /*e1e0*/  IABS R21, R21 ;  /* 0x0000001500157213 */ /* 0x000fe40000000000 */
[----:B------:R-:W-:Y:S02]  /*e1f0*/  FMNMX3.FTZ R14, R212, R3, R7, !PT ;  /* 0x00000003d40e7276 */ /* 0x000fe40007810007 */
[----:B------:R-:W-:Y:S02]  /*e200*/  I2FP.F32.S32 R22, R21 ;  /* 0x0000001500167245 */ /* 0x000fe40000201400 */
[----:B------:R-:W-:Y:S02]  /*e210*/  I2FP.F32.S32 R20, R20 ;  /* 0x0000001400147245 */ /* 0x000fe40000201400 */
[----:B------:R-:W-:Y:S01]  /*e220*/  FMNMX3.FTZ R14, R14, R5, R9, !PT ;  /* 0x000000050e0e7276 */ /* 0x000fe20007810009 */
[----:B---3--:R-:W-:Y:S01]  /*e230*/  FFMA.FTZ R19, R22, -UR6, R19 ;  /* 0x8000000616137c23 */ /* 0x008fe20008010013 */
[----:B------:R-:W-:Y:S01]  /*e240*/  IABS R17, R17 ;  /* 0x0000001100117213 */ /* 0x000fe20000000000 */
[----:B------:R-:W-:Y:S01]  /*e250*/  FFMA.FTZ R20, R20, -UR6, R189 ;  /* 0x8000000614147c23 */ /* 0x000fe200080100bd */
[----:B------:R-:W-:-:S02]  /*e260*/  FMNMX3.FTZ R14, R14, R207, R187, !PT ;  /* 0x000000cf0e0e7276 */ /* 0x000fc400078100bb */
[----:B------:R-:W-:Y:S02]  /*e270*/  FSEL R201, R15, -INF , !P3 ;  /* 0xff8000000fc97808 */ /* 0x000fe40005800000 */
[----:B------:R-:W-:Y:S02]  /*e280*/  FMNMX3.FTZ R14, R14, R171, R169, !PT ;  /* 0x000000ab0e0e7276 */ /* 0x000fe400078100a9 */
[----:B------:R-:W-:Y:S02]  /*e290*/  FSEL R19, R19, -INF , !P2 ;  /* 0xff80000013137808 */ /* 0x000fe40005000000 */
[----:B------:R-:W-:Y:S02]  /*e2a0*/  FSEL R20, R20, -INF , !P5 ;  /* 0xff80000014147808 */ /* 0x000fe40006800000 */
[C---:B------:R-:W-:Y:S02]  /*e2b0*/  ISETP.GE.AND P3, PT, R12.reuse, R230, PT ;  /* 0x000000e60c00720c */ /* 0x040fe40003f66270 */
[----:B------:R-:W-:-:S02]  /*e2c0*/  ISETP.GE.AND P2, PT, R12, R229, PT ;  /* 0x000000e50c00720c */ /* 0x000fc40003f46270 */
[----:B------:R-:W-:Y:S02]  /*e2d0*/  I2FP.F32.S32 R22, R17 ;  /* 0x0000001100167245 */ /* 0x000fe40000201400 */
[----:B------:R-:W-:Y:S02]  /*e2e0*/  ISETP.GT.AND P5, PT, R11, R12, PT ;  /* 0x0000000c0b00720c */ /* 0x000fe40003fa4270 */
[----:B------:R-:W-:Y:S01]  /*e2f0*/  FMNMX3.FTZ R12, R14, R205, R203, !PT ;  /* 0x000000cd0e0c7276 */ /* 0x000fe200078100cb */
[----:B------:R-:W-:Y:S01]  /*e300*/  FFMA.FTZ R22, R22, -UR6, R195 ;  /* 0x8000000616167c23 */ /* 0x000fe200080100c3 */
[----:B------:R-:W-:Y:S02]  /*e310*/  FMNMX3.FTZ R17, R2, R4, R6, !PT ;  /* 0x0000000402117276 */ /* 0x000fe40007810006 */
[----:B------:R-:W-:Y:S02]  /*e320*/  FSEL R197, R19, -INF , !P3 ;  /* 0xff80000013c57808 */ /* 0x000fe40005800000 */
[----:B------:R-:W-:-:S02]  /*e330*/  ISETP.GE.AND P3, PT, R213, R230, PT ;  /* 0x000000e6d500720c */ /* 0x000fc40003f66270 */
[----:B------:R-:W-:Y:S02]  /*e340*/  FMNMX3.FTZ R12, R12, R175, R173, !PT ;  /* 0x000000af0c0c7276 */ /* 0x000fe400078100ad */
[----:B------:R-:W-:Y:S02]  /*e350*/  FMNMX3.FTZ R17, R17, R8, R10, !PT ;  /* 0x0000000811117276 */ /* 0x000fe4000781000a */
[----:B------:R-:W-:Y:S02]  /*e360*/  IABS R16, R16 ;  /* 0x0000001000107213 */ /* 0x000fe40000000000 */
[----:B------:R-:W-:Y:S02]  /*e370*/  IABS R13, R13 ;  /* 0x0000000d000d7213 */ /* 0x000fe40000000000 */
[----:B------:R-:W-:Y:S02]  /*e380*/  FSEL R179, R20, -INF , !P3 ;  /* 0xff80000014b37808 */ /* 0x000fe40005800000 */
[----:B------:R-:W-:-:S02]  /*e390*/  FMNMX3.FTZ R12, R12, R199, R201, !PT ;  /* 0x000000c70c0c7276 */ /* 0x000fc400078100c9 */
[----:B------:R-:W-:Y:S02]  /*e3a0*/  FMNMX3.FTZ R17, R17, R210, R208, !PT ;  /* 0x000000d211117276 */ /* 0x000fe400078100d0 */
[----:B------:R-:W-:Y:S01]  /*e3b0*/  I2FP.F32.S32 R15, R16 ;  /* 0x00000010000f7245 */ /* 0x000fe20000201400 */
[----:B------:R-:W-:Y:S01]  /*e3c0*/  VIADD R16, R0, 0x18000 ;  /* 0x0001800000107836 */ /* 0x000fe20000000000 */
[----:B------:R-:W-:Y:S02]  /*e3d0*/  I2FP.F32.S32 R14, R13 ;  /* 0x0000000d000e7245 */ /* 0x000fe40000201400 */
[----:B------:R-:W-:Y:S01]  /*e3e0*/  FMNMX3.FTZ R12, R12, R197, R179, !PT ;  /* 0x000000c50c0c7276 */ /* 0x000fe200078100b3 */
[----:B------:R-:W-:Y:S01]  /*e3f0*/  FFMA.FTZ R15, R15, -UR6, R190 ;  /* 0x800000060f0f7c23 */ /* 0x000fe200080100be */
[----:B------:R-:W-:Y:S01]  /*e400*/  FMNMX3.FTZ R13, R17, R170, R168, !PT ;  /* 0x000000aa110d7276 */ /* 0x000fe200078100a8 */
[----:B------:R-:W-:Y:S01]  /*e410*/  FFMA.FTZ R14, R14, -UR6, R191 ;  /* 0x800000060e0e7c23 */ /* 0x000fe200080100bf */
[----:B------:R-:W-:-:S02]  /*e420*/  FSEL R22, R22, -INF , !P6 ;  /* 0xff80000016167808 */ /* 0x000fc40007000000 */
[----:B------:R-:W-:Y:S02]  /*e430*/  ISETP.GT.AND P6, PT, R11, R213, PT ;  /* 0x000000d50b00720c */ /* 0x000fe40003fc4270 */
[----:B------:R-:W-:Y:S01]  /*e440*/  FSEL R172, R172, -INF , !P0 ;  /* 0xff800000acac7808 */ /* 0x000fe20004000000 */
[----:B------:R-:W2:Y:S01]  /*e450*/  SHFL.BFLY PT, R11, R12, 0x2, 0x1f ;  /* 0x0c401f000c0b7f89 */ /* 0x000ea200000e0000 */
        /* <DEDUP_REMOVED lines=13> */
[----:B------:R-:W-:Y:S01]  /*e530*/  MOV R185, 0x20 ;  /* 0x0000002000b97802 */ /* 0x000fe20000000f00 */
[----:B------:R-:W2:Y:S04]  /*e540*/  SHFL.BFLY PT, R13, R14, 0x2, 0x1f ;  /* 0x0c401f000e0d7f89 */ /* 0x000ea800000e0000 */
[----:B------:R-:W3:Y:S01]  /*e550*/  SHFL.BFLY PT, R164, R15, 0x1, 0x1f ;  /* 0x0c201f000fa47f89 */ /* 0x000ee200000e0000 */
[----:B--2---:R-:W-:-:S02]  /*e560*/  FMNMX.FTZ R12, R14, R13, !PT ;  /* 0x0000000d0e0c7209 */ /* 0x004fc40007810000 */
[----:B---3--:R-:W-:-:S03]  /*e570*/  FMNMX.FTZ R164, R15, R164, !PT ;  /* 0x000000a40fa47209 */ /* 0x008fc60007810000 */
[----:B------:R-:W2:Y:S01]  /*e580*/  SHFL.BFLY PT, R11, R12, 0x1, 0x1f ;  /* 0x0c201f000c0b7f89 */ /* 0x000ea200000e0000 */
[C---:B------:R-:W-:Y:S01]  /*e590*/  FSETP.NEU.FTZ.AND P1, PT, R164.reuse, -INF , PT ;  /* 0xff800000a400780b */ /* 0x040fe20003f3d000 */
[----:B-1----:R-:W-:-:S03]  /*e5a0*/  FMUL.FTZ R202, R164, UR4 ;  /* 0x00000004a4ca7c20 */ /* 0x002fc60008410000 */
[----:B------:R-:W-:Y:S02]  /*e5b0*/  FSEL R183, R164, RZ, P1 ;  /* 0x000000ffa4b77208 */ /* 0x000fe40000800000 */
[----:B------:R-:W-:-:S03]  /*e5c0*/  FSEL R202, R202, RZ, P1 ;  /* 0x000000ffcaca7208 */ /* 0x000fc60000800000 */
[----:B------:R-:W-:Y:S02]  /*e5d0*/  FADD.FTZ R183, R212, -R183 ;  /* 0x800000b7d4b77221 */ /* 0x000fe40000010000 */
[--C-:B------:R-:W-:Y:S01]  /*e5e0*/  FFMA.FTZ R184, R3, UR4, -R202.reuse ;  /* 0x0000000403b87c23 */ /* 0x100fe200080108ca */
[--C-:B------:R-:W-:Y:S01]  /*e5f0*/  FFMA.FTZ R182, R5, UR4, -R202.reuse ;  /* 0x0000000405b67c23 */ /* 0x100fe200080108ca */
[--C-:B------:R-:W-:Y:S01]  /*e600*/  FFMA.FTZ R181, R7, UR4, -R202.reuse ;  /* 0x0000000407b57c23 */ /* 0x100fe200080108ca */
[--C-:B------:R-:W-:Y:S01]  /*e610*/  FFMA.FTZ R167, R9, UR4, -R202.reuse ;  /* 0x0000000409a77c23 */ /* 0x100fe200080108ca */
[----:B------:R-:W-:Y:S01]  /*e620*/  FMUL.FTZ R183, R183, UR4 ;  /* 0x00000004b7b77c20 */ /* 0x000fe20008410000 */
[--C-:B------:R-:W-:Y:S01]  /*e630*/  FFMA.FTZ R189, R187, UR4, -R202.reuse ;  /* 0x00000004bbbd7c23 */ /* 0x100fe200080108ca */
[----:B------:R-:W-:Y:S01]  /*e640*/  MUFU.EX2 R184, R184 ;  /* 0x000000b800b87308 */ /* 0x000fe20000000800 */
[--C-:B------:R-:W-:Y:S01]  /*e650*/  FFMA.FTZ R194, R207, UR4, -R202.reuse ;  /* 0x00000004cfc27c23 */ /* 0x100fe200080108ca */
[--C-:B------:R-:W-:Y:S01]  /*e660*/  FFMA.FTZ R188, R171, UR4, -R202.reuse ;  /* 0x00000004abbc7c23 */ /* 0x100fe200080108ca */
[--C-:B------:R-:W-:Y:S01]  /*e670*/  FFMA.FTZ R187, R169, UR4, -R202.reuse ;  /* 0x00000004a9bb7c23 */ /* 0x100fe200080108ca */
[----:B--2---:R-:W-:Y:S01]  /*e680*/  FMNMX.FTZ R3, R12, R11, !PT ;  /* 0x0000000b0c037209 */ /* 0x004fe20007810000 */
[--C-:B------:R-:W-:Y:S01]  /*e690*/  FFMA.FTZ R205, R205, UR4, -R202.reuse ;  /* 0x00000004cdcd7c23 */ /* 0x100fe200080108ca */
[----:B------:R-:W-:Y:S01]  /*e6a0*/  LDSM.16.MT88.4 R12, [R0+0x18000] ;  /* 0x01800000000c783b */ /* 0x000fe20000004200 */
[--C-:B------:R-:W-:Y:S01]  /*e6b0*/  FFMA.FTZ R212, R201, UR4, -R202.reuse ;  /* 0x00000004c9d47c23 */ /* 0x100fe200080108ca */
[C---:B------:R-:W-:Y:S01]  /*e6c0*/  FSETP.NEU.FTZ.AND P0, PT, R3.reuse, -INF , PT ;  /* 0xff8000000300780b */ /* 0x040fe20003f1d000 */
[----:B------:R-:W-:Y:S01]  /*e6d0*/  FMUL.FTZ R177, R3, UR4 ;  /* 0x0000000403b17c20 */ /* 0x000fe20008410000 */
[----:B------:R-:W1:Y:S01]  /*e6e0*/  MUFU.EX2 R181, R181 ;  /* 0x000000b500b57308 */ /* 0x000e620000000800 */
[--C-:B------:R-:W-:Y:S01]  /*e6f0*/  FFMA.FTZ R199, R199, UR4, -R202.reuse ;  /* 0x00000004c7c77c23 */ /* 0x100fe200080108ca */
[----:B------:R-:W-:Y:S01]  /*e700*/  R2P PR, R216, 0x6 ;  /* 0x00000006d8007804 */ /* 0x000fe20000000000 */
[----:B------:R-:W-:Y:S01]  /*e710*/  FFMA.FTZ R197, R197, UR4, -R202 ;  /* 0x00000004c5c57c23 */ /* 0x000fe200080108ca */
[----:B------:R-:W-:-:S02]  /*e720*/  FSEL R5, R3, RZ, P0 ;  /* 0x000000ff03057208 */ /* 0x000fc40000000000 */
[----:B------:R-:W-:Y:S02]  /*e730*/  FSEL R177, R177, RZ, P0 ;  /* 0x000000ffb1b17208 */ /* 0x000fe40000000000 */
[----:B------:R-:W-:Y:S01]  /*e740*/  MUFU.EX2 R182, R182 ;  /* 0x000000b600b67308 */ /* 0x000fe20000000800 */
[----:B------:R-:W-:Y:S01]  /*e750*/  FADD.FTZ R2, R2, -R5 ;  /* 0x8000000502027221 */ /* 0x000fe20000010000 */
[----:B------:R-:W-:Y:S01]  /*e760*/  SEL R185, R185, 0xffffffe0, !P1 ;  /* 0xffffffe0b9b97807 */ /* 0x000fe20004800000 */
[--C-:B------:R-:W-:Y:S01]  /*e770*/  FFMA.FTZ R180, R4, UR4, -R177.reuse ;  /* 0x0000000404b47c23 */ /* 0x100fe200080108b1 */
[--C-:B------:R-:W-:Y:S01]  /*e780*/  FFMA.FTZ R166, R6, UR4, -R177.reuse ;  /* 0x0000000406a67c23 */ /* 0x100fe200080108b1 */
[--C-:B------:R-:W-:Y:S01]  /*e790*/  FFMA.FTZ R165, R8, UR4, -R177.reuse ;  /* 0x0000000408a57c23 */ /* 0x100fe200080108b1 */
[----:B------:R-:W-:Y:S01]  /*e7a0*/  FFMA.FTZ R186, R10, UR4, -R177 ;  /* 0x000000040aba7c23 */ /* 0x000fe200080108b1 */
[----:B------:R-:W-:Y:S01]  /*e7b0*/  @P2 IADD3 R195, PT, PT, R16, -0x40, RZ ;  /* 0xffffffc010c32810 */ /* 0x000fe20007ffe0ff */
[----:B------:R-:W-:Y:S01]  /*e7c0*/  FMUL.FTZ R2, R2, UR4 ;  /* 0x0000000402027c20 */ /* 0x000fe20008410000 */
[----:B------:R-:W2:Y:S01]  /*e7d0*/  MUFU.EX2 R167, R167 ;  /* 0x000000a700a77308 */ /* 0x000ea20000000800 */
[----:B-1----:R-:W-:Y:S01]  /*e7e0*/  F2FP.BF16.F32.PACK_AB R4, R181, R184 ;  /* 0x000000b8b504723e */ /* 0x002fe200000010ff */
[----:B------:R-:W-:Y:S01]  /*e7f0*/  IMAD.IADD R196, R0, 0x1, R185 ;  /* 0x0000000100c47824 */ /* 0x000fe200078e02b9 */
[----:B------:R-:W1:Y:S01]  /*e800*/  LDSM.16.MT88.4 R28, [R195] ;  /* 0x00000000c31c783b */ /* 0x000e620000004200 */
[----:B------:R-:W-:-:S02]  /*e810*/  IMAD.IADD R185, R185, 0x1, R195 ;  /* 0x00000001b9b97824 */ /* 0x000fc400078e02c3 */
[--C-:B------:R-:W-:Y:S01]  /*e820*/  FFMA.FTZ R193, R210, UR4, -R177.reuse ;  /* 0x00000004d2c17c23 */ /* 0x100fe200080108b1 */
[--C-:B------:R-:W-:Y:S01]  /*e830*/  FFMA.FTZ R190, R208, UR4, -R177.reuse ;  /* 0x00000004d0be7c23 */ /* 0x100fe200080108b1 */
[----:B------:R-:W-:Y:S01]  /*e840*/  LDSM.16.MT88.4 R20, [R196+0x18000] ;  /* 0x01800000c414783b */ /* 0x000fe20000004200 */
[----:B------:R-:W-:Y:S01]  /*e850*/  MUFU.EX2 R180, R180 ;  /* 0x000000b400b47308 */ /* 0x000fe20000000800 */
[--C-:B------:R-:W-:Y:S01]  /*e860*/  FFMA.FTZ R192, R170, UR4, -R177.reuse ;  /* 0x00000004aac07c23 */ /* 0x100fe200080108b1 */
[--C-:B------:R-:W-:Y:S01]  /*e870*/  FFMA.FTZ R191, R168, UR4, -R177.reuse ;  /* 0x00000004a8bf7c23 */ /* 0x100fe200080108b1 */
[--C-:B------:R-:W-:Y:S01]  /*e880*/  FFMA.FTZ R208, R203, UR4, -R202.reuse ;  /* 0x00000004cbd07c23 */ /* 0x100fe200080108ca */
[----:B------:R-:W-:Y:S01]  /*e890*/  LDSM.16.MT88.4 R168, [R0+0x1a800] ;  /* 0x01a8000000a8783b */ /* 0x000fe20000004200 */
[--C-:B------:R-:W-:Y:S01]  /*e8a0*/  FFMA.FTZ R207, R204, UR4, -R177.reuse ;  /* 0x00000004cccf7c23 */ /* 0x100fe200080108b1 */
[--C-:B------:R-:W-:Y:S01]  /*e8b0*/  FFMA.FTZ R203, R175, UR4, -R202.reuse ;  /* 0x00000004afcb7c23 */ /* 0x100fe200080108ca */
[--C-:B------:R-:W-:Y:S01]  /*e8c0*/  FFMA.FTZ R210, R173, UR4, -R202.reuse ;  /* 0x00000004add27c23 */ /* 0x100fe200080108ca */
[----:B------:R-:W3:Y:S01]  /*e8d0*/  MUFU.EX2 R166, R166 ;  /* 0x000000a600a67308 */ /* 0x000ee20000000800 */
[----:B--2---:R-:W-:Y:S01]  /*e8e0*/  F2FP.BF16.F32.PACK_AB R6, R167, R182 ;  /* 0x000000b6a706723e */ /* 0x004fe200000010ff */
        /* <DEDUP_REMOVED lines=8> */
[--C-:B------:R-:W-:Y:S01]  /*e970*/  FFMA.FTZ R198, R178, UR4, -R177.reuse ;  /* 0x00000004b2c67c23 */ /* 0x100fe200080108b1 */
[----:B------:R-:W-:-:S02]  /*e980*/  FFMA.FTZ R211, R176, UR4, -R177 ;  /* 0x00000004b0d37c23 */ /* 0x000fc400080108b1 */
[----:B------:R-:W-:Y:S03]  /*e990*/  LDSM.16.MT88.4 R176, [R196+0x1b800] ;  /* 0x01b80000c4b0783b */ /* 0x000fe60000004200 */
        /* <DEDUP_REMOVED lines=351> */
[----:B---3--:R-:W-:-:S04]  /*ff90*/  SHF.L.U32 R196, R216, 0x1, RZ ;  /* 0x00000001d8c47819 */ /* 0x008fc800000006ff */
[----:B------:R-:W-:-:S03]  /*ffa0*/  LOP3.LUT R198, R196, 0x6, RZ, 0xc0, !PT ;  /* 0x00000006c4c67812 */ /* 0x000fc600078ec0ff */
[C---:B-1----:R-:W-:Y:S08]  /*ffb0*/  HMMA.16816.F32.BF16 R100, R4.reuse, R152, R100 ;  /* 0x000000980464723c */ /* 0x042ff00000041864 */
        /* <DEDUP_REMOVED lines=37> */
.L_x_2315:
[----:B------:R-:W-:-:S12]  /*10210*/  UIADD3 UR22, UPT, UPT, UR16, -0x1, URZ ;  /* 0xffffffff10167890 */ /* 0x000fd8000fffe0ff */
.L_x_2318:
        /* <DEDUP_REMOVED lines=26> */
.L_x_2322:
        /* <DEDUP_REMOVED lines=59> */
.L_x_2320:
        /* <DEDUP_REMOVED lines=86> */
[----:B-1----:R-:W-:Y:S05]  /*10cd0*/  LDSM.16.M88.4 R192, [R3+0x10800] ;  /* 0x0108000003c0783b */ /* 0x002fea0000000200 */
[----:B------:R-:W-:Y:S01]  /*10ce0*/  LDSM.16.M88.4 R196, [R222+0x13800] ;  /* 0x01380000dec4783b */ /* 0x000fe20000000200 */
[C---:B--2---:R-:W-:Y:S04]  /*10cf0*/  HMMA.16816.F32.BF16 R4, R164.reuse, R168, RZ ;  /* 0x000000a8a404723c */ /* 0x044fe800000418ff */
[----:B------:R-:W-:Y:S04]  /*10d00*/  LDSM.16.M88.4 R200, [R3+0x12000] ;  /* 0x0120000003c8783b */ /* 0x000fe80000000200 */
[C---:B------:R-:W-:Y:S01]  /*10d10*/  HMMA.16816.F32.BF16 R8, R164.reuse, R170, RZ ;  /* 0x000000aaa408723c */ /* 0x040fe200000418ff */
[----:B------:R-:W1:Y:S05]  /*10d20*/  LDSM.16.M88.4 R168, [R222+0x10800] ;  /* 0x01080000dea8783b */ /* 0x000e6a0000000200 */
[----:B------:R-:W-:Y:S02]  /*10d30*/  LDSM.16.M88.4 R204, [R220+0x14000] ;  /* 0x01400000dccc783b */ /* 0x000fe40000000200 */
        /* <DEDUP_REMOVED lines=8> */
[----:B------:R-:W3:Y:S05]  /*10dc0*/  LDSM.16.M88.4 R164, [R222+0x11800] ;  /* 0x01180000dea4783b */ /* 0x000eea0000000200 */
[----:B------:R-:W4:Y:S02]  /*10dd0*/  LDSM.16.M88.4 R180, [R3+0x10000] ;  /* 0x0100000003b4783b */ /* 0x000f240000000200 */
        /* <DEDUP_REMOVED lines=11> */
[----:B------:R-:W2:Y:S05]  /*10e90*/  LDSM.16.M88.4 R164, [R224] ;  /* 0x00000000e0a4783b */ /* 0x000eaa0000000200 */
[----:B------:R-:W-:Y:S02]  /*10ea0*/  LDSM.16.M88.4 R184, [R220+0x11000] ;  /* 0x01100000dcb8783b */ /* 0x000fe40000000200 */
        /* <DEDUP_REMOVED lines=11> */
[----:B------:R-:W-:Y:S05]  /*10f60*/  LDSM.16.M88.4 R168, [R211+0x4000] ;  /* 0x00400000d3a8783b */ /* 0x000fea0000000200 */
[----:B------:R-:W1:Y:S02]  /*10f70*/  LDSM.16.M88.4 R176, [R209+UR5+0x12000] ;  /* 0x01200005d1b0783b */ /* 0x000e640008000200 */
        /* <DEDUP_REMOVED lines=12> */
[----:B------:R-:W-:Y:S02]  /*11040*/  LDSM.16.M88.4 R188, [R222+0x12800] ;  /* 0x01280000debc783b */ /* 0x000fe40000000200 */
        /* <DEDUP_REMOVED lines=11> */
[----:B------:R-:W3:Y:S05]  /*11100*/  LDSM.16.M88.4 R164, [R3+0x12800] ;  /* 0x0128000003a4783b */ /* 0x000eea0000000200 */
[----:B------:R-:W4:Y:S02]  /*11110*/  LDSM.16.M88.4 R168, [R3+0x13000] ;  /* 0x0130000003a8783b */ /* 0x000f240000000200 */
        /* <DEDUP_REMOVED lines=11> */
[----:B------:R-:W1:Y:S05]  /*111d0*/  LDSM.16.M88.4 R176, [R3+0x13800] ;  /* 0x0138000003b0783b */ /* 0x000e6a0000000200 */
[----:B------:R-:W5:Y:S02]  /*111e0*/  LDSM.16.M88.4 R196, [R220+0x13800] ;  /* 0x01380000dcc4783b */ /* 0x000f640000000200 */
        /* <DEDUP_REMOVED lines=11> */
[----:B------:R-:W1:Y:S05]  /*112a0*/  LDSM.16.M88.4 R172, [R209+UR5+0x15000] ;  /* 0x01500005d1ac783b */ /* 0x000e6a0008000200 */
[----:B------:R-:W4:Y:S02]  /*112b0*/  LDSM.16.M88.4 R176, [R209+UR5+0x15800] ;  /* 0x01580005d1b0783b */ /* 0x000f240008000200 */
        /* <DEDUP_REMOVED lines=24> */
[----:B------:R-:W3:Y:S05]  /*11440*/  LDSM.16.M88.4 R164, [R3+0x15000] ;  /* 0x0150000003a4783b */ /* 0x000eea0000000200 */
[----:B------:R-:W4:Y:S02]  /*11450*/  LDSM.16.M88.4 R176, [R3+0x15800] ;  /* 0x0158000003b0783b */ /* 0x000f240000000200 */
        /* <DEDUP_REMOVED lines=11> */
[----:B------:R-:W2:Y:S05]  /*11510*/  LDSM.16.M88.4 R168, [R220+0x14800] ;  /* 0x01480000dca8783b */ /* 0x000eaa0000000200 */
[----:B------:R-:W2:Y:S02]  /*11520*/  LDSM.16.M88.4 R180, [R220+0x15000] ;  /* 0x01500000dcb4783b */ /* 0x000ea40000000200 */
        /* <DEDUP_REMOVED lines=11> */
[----:B------:R-:W3:Y:S05]  /*115e0*/  LDSM.16.M88.4 R176, [R209+UR5+0x17800] ;  /* 0x01780005d1b0783b */ /* 0x000eea0008000200 */
[----:B------:R-:W-:Y:S02]  /*115f0*/  LDSM.16.M88.4 R196, [R208+0xc000] ;  /* 0x00c00000d0c4783b */ /* 0x000fe40000000200 */
[C---:B-----5:R-:W-:Y:S03]  /*11600*/  HMMA.16816.F32.BF16 R4, R184.reuse, R204, R4 ;  /* 0x000000ccb804723c */ /* 0x060fe60000041804 */
[----:B------:R-:W-:Y:S05]  /*11610*/  LDSM.16.M88.4 R208, [R3+0x16000] ;  /* 0x0160000003d0783b */ /* 0x000fea0000000200 */
        /* <DEDUP_REMOVED lines=25> */
[C---:B----4-:R-:W-:Y:S08]  /*117b0*/  HMMA.16816.F32.BF16 R4, R196.reuse, R204, R4 ;  /* 0x000000ccc404723c */ /* 0x050ff00000041804 */
        /* <DEDUP_REMOVED lines=18> */
[C---:B-1----:R-:W-:Y:S08]  /*118e0*/  HMMA.16816.F32.BF16 R12, R188.reuse, R164, R12 ;  /* 0x000000a4bc0c723c */ /* 0x042ff0000004180c */
[C---:B------:R-:W-:Y:S08]  /*118f0*/  HMMA.16816.F32.BF16 R16, R188.reuse, R166, R16 ;  /* 0x000000a6bc10723c */ /* 0x040ff00000041810 */
[C---:B------:R-:W-:Y:S08]  /*11900*/  HMMA.16816.F32.BF16 R20, R188.reuse, R172, R20 ;  /* 0x000000acbc14723c */ /* 0x040ff00000041814 */
[C---:B------:R-:W-:Y:S08]  /*11910*/  HMMA.16816.F32.BF16 R24, R188.reuse, R174, R24 ;  /* 0x000000aebc18723c */ /* 0x040ff00000041818 */
[C---:B---3--:R-:W-:Y:S08]  /*11920*/  HMMA.16816.F32.BF16 R28, R188.reuse, R176, R28 ;  /* 0x000000b0bc1c723c */ /* 0x048ff0000004181c */
[----:B------:R-:W-:Y:S08]  /*11930*/  HMMA.16816.F32.BF16 R32, R188, R178, R32 ;  /* 0x000000b2bc20723c */ /* 0x000ff00000041820 */
[C---:B------:R-:W-:Y:S08]  /*11940*/  HMMA.16816.F32.BF16 R4, R192.reuse, R200, R4 ;  /* 0x000000c8c004723c */ /* 0x040ff00000041804 */
[C---:B------:R-:W-:Y:S01]  /*11950*/  HMMA.16816.F32.BF16 R8, R192.reuse, R202, R8 ;  /* 0x000000cac008723c */ /* 0x040fe20000041808 */
[----:B------:R-:W-:Y:S05]  /*11960*/  IMAD.U32 R202, RZ, RZ, UR7 ;  /* 0x00000007ffca7e24 */ /* 0x000fea000f8e00ff */
[--C-:B-----5:R-:W-:Y:S02]  /*11970*/  IADD3 R220, PT, PT, R231, -UR21, -R202.reuse ;  /* 0x80000015e7dc7c10 */ /* 0x120fe4000fffe8ca */
        /* <DEDUP_REMOVED lines=15> */
[C---:B------:R-:W-:Y:S02]  /*11a70*/  VIADD R193, R197.reuse, 0x38 ;  /* 0x00000038c5c17836 */ /* 0x040fe40000000000 */
[----:B------:R-:W-:Y:S01]  /*11a80*/  VIADD R194, R197, UR21 ;  /* 0x00000015c5c27c36 */ /* 0x000fe20008000000 */
[----:B------:R-:W-:Y:S01]  /*11a90*/  ISETP.GT.AND P6, PT, R220, R195, PT ;  /* 0x000000c3dc00720c */ /* 0x000fe20003fc4270 */
[----:B------:R-:W-:Y:S02]  /*11aa0*/  VIADD R210, R193, UR21 ;  /* 0x00000015c1d27c36 */ /* 0x000fe40008000000 */
[----:B------:R-:W-:Y:S01]  /*11ab0*/  IMAD.IADD R202, R231, 0x1, -R194 ;  /* 0x00000001e7ca7824 */ /* 0x000fe200078e0ac2 */
[----:B-123--:R-:W-:Y:S09]  /*11ac0*/  BRA.U.ANY UP0, `(.L_x_2322) ;  /* 0xffffffe9003c7547 */ /* 0x00eff2000b93ffff */
.L_x_2321:
[--C-:B------:R-:W-:Y:S01]  /*11ad0*/  IADD3 R3, PT, PT, R231, 0x37, -R210.reuse ;  /* 0x00000037e7037810 */ /* 0x100fe20007ffe8d2 */
[----:B-1----:R-:W-:Y:S01]  /*11ae0*/  FMUL.FTZ R7, R9, UR8 ;  /* 0x0000000809077c20 */ /* 0x002fe20008410000 */
[----:B------:R-:W-:Y:S01]  /*11af0*/  FMUL.FTZ R9, R10, UR8 ;  /* 0x000000080a097c20 */ /* 0x000fe20008410000 */
[----:B------:R-:W-:Y:S01]  /*11b00*/  IABS R202, R202 ;  /* 0x000000ca00ca7213 */ /* 0x000fe20000000000 */
[----:B------:R-:W-:Y:S01]  /*11b10*/  FMUL.FTZ R8, R8, UR8 ;  /* 0x0000000808087c20 */ /* 0x000fe20008410000 */
[----:B------:R-:W-:Y:S01]  /*11b20*/  IABS R3, R3 ;  /* 0x0000000300037213 */ /* 0x000fe20000000000 */
[----:B------:R-:W-:Y:S01]  /*11b30*/  MUFU.TANH R201, R201 ;  /* 0x000000c900c97308 */ /* 0x000fe20000002400 */
[----:B------:R-:W-:Y:S01]  /*11b40*/  I2FP.F32.S32 R6, R202 ;  /* 0x000000ca00067245 */ /* 0x000fe20000201400 */
[----:B------:R-:W-:Y:S01]  /*11b50*/  FMUL.FTZ R4, R11, UR8 ;  /* 0x000000080b047c20 */ /* 0x000fe20008410000 */
[--C-:B------:R-:W-:Y:S01]  /*11b60*/  IADD3 R164, PT, PT, R225, 0x37, -R210.reuse ;  /* 0x00000037e1a47810 */ /* 0x100fe20007ffe8d2 */
[----:B------:R-:W-:Y:S01]  /*11b70*/  IMAD.MOV.U32 R5, RZ, RZ, R3 ;  /* 0x000000ffff057224 */ /* 0x000fe200078e0003 */
[--C-:B------:R-:W-:Y:S01]  /*11b80*/  IADD3 R11, PT, PT, R231, 0x30, -R210.reuse ;  /* 0x00000030e70b7810 */ /* 0x100fe20007ffe8d2 */
[----:B------:R-:W-:Y:S01]  /*11b90*/  FFMA.FTZ R199, R6, -UR6, R199 ;  /* 0x8000000606c77c23 */ /* 0x000fe200080100c7 */
[C---:B------:R-:W-:Y:S03]  /*11ba0*/  IADD3 R6, PT, PT, R225.reuse, 0x30, -R210 ;  /* 0x00000030e1067810 */ /* 0x040fe60007ffe8d2 */
[----:B------:R-:W1:Y:S01]  /*11bb0*/  MUFU.TANH R9, R9 ;  /* 0x0000000900097308 */ /* 0x000e620000002400 */
[----:B------:R-:W-:Y:S01]  /*11bc0*/  I2FP.F32.S32 R5, R5 ;  /* 0x0000000500057245 */ /* 0x000fe20000201400 */
[----:B------:R-:W-:Y:S01]  /*11bd0*/  IMAD.IADD R166, R225, 0x1, -R194 ;  /* 0x00000001e1a67824 */ /* 0x000fe200078e0ac2 */
[----:B------:R-:W-:Y:S01]  /*11be0*/  IABS R6, R6 ;  /* 0x0000000600067213 */ /* 0x000fe20000000000 */
[----:B------:R-:W-:Y:S01]  /*11bf0*/  VIADD R165, R197, 0x9 ;  /* 0x00000009c5a57836 */ /* 0x000fe20000000000 */
[----:B------:R-:W-:Y:S01]  /*11c00*/  IABS R164, R164 ;  /* 0x000000a400a47213 */ /* 0x000fe20000000000 */
[----:B------:R-:W-:Y:S01]  /*11c10*/  FFMA.FTZ R200, R5, -UR6, R200 ;  /* 0x8000000605c87c23 */ /* 0x000fe200080100c8 */
[----:B------:R-:W-:Y:S03]  /*11c20*/  I2FP.F32.S32 R6, R6 ;  /* 0x0000000600067245 */ /* 0x000fe60000201400 */
        /* <DEDUP_REMOVED lines=38> */
[----:B------:R-:W-:Y:S01]  /*11e90*/  FMUL.FTZ R34, R34, UR8 ;  /* 0x0000000822227c20 */ /* 0x000fe20008410000 */
[----:B------:R-:W-:Y:S03]  /*11ea0*/  LOP3.LUT R221, R221, 0x200, R214, 0xf8, !PT ;  /* 0x00000200dddd7812 */ /* 0x000fe600078ef8d6 */
[----:B------:R4:W-:Y:S01]  /*11eb0*/  MUFU.TANH R209, R18 ;  /* 0x0000001200d17308 */ /* 0x0009e20000002400 */
[----:B------:R-:W-:Y:S02]  /*11ec0*/  UISETP.GT.AND UP0, UPT, UR22, UR19, UPT ;  /* 0x000000131600728c */ /* 0x000fe4000bf04270 */
[----:B------:R-:W-:Y:S07]  /*11ed0*/  UIADD3 UR22, UPT, UPT, UR22, -0x1, URZ ;  /* 0xffffffff16167890 */ /* 0x000fee000fffe0ff */
        /* <DEDUP_REMOVED lines=744> */
.L_x_2319:
        /* <DEDUP_REMOVED lines=327> */
.L_x_2323:
        /* <DEDUP_REMOVED lines=45> */
.L_x_2325:
[----:B------:R-:W-:Y:S05]  /*164a0*/  BSYNC.RECONVERGENT B0 ;  /* 0x0000000000007941 */ /* 0x000fea0003800200 */
.L_x_2324:
        /* <DEDUP_REMOVED lines=42> */
.L_x_2327:
[----:B------:R-:W-:Y:S05]  /*16750*/  BSYNC.RECONVERGENT B0 ;  /* 0x0000000000007941 */ /* 0x000fea0003800200 */
.L_x_2326:
        /* <DEDUP_REMOVED lines=27> */
.L_x_2329:
[----:B------:R-:W-:Y:S05]  /*16910*/  BSYNC.RECONVERGENT B0 ;  /* 0x0000000000007941 */ /* 0x000fea0003800200 */
.L_x_2328:
        /* <DEDUP_REMOVED lines=27> */
.L_x_2331:
[----:B------:R-:W-:Y:S05]  /*16ad0*/  BSYNC.RECONVERGENT B0 ;  /* 0x0000000000007941 */ /* 0x000fea0003800200 */
.L_x_2330:
        /* <DEDUP_REMOVED lines=26> */
.L_x_2332:
        /* <DEDUP_REMOVED lines=16> */
.L_x_2376:


//--------------------- .nv.shared._ZN5flash16flash_fwd_kernelI23Flash_fwd_kernel_traitsILi256ELi64ELi64ELi4ELb0ELb0EN7cutlass10bfloat16_tE19Flash_kernel_traitsILi256ELi64ELi64ELi4ES3_EELb0ELb0ELb0ELb0ELb0ELb1ELb0ELb0EEEvNS_16Flash_fwd_paramsE --------------------------
	.section	.nv.shared._ZN5flash16flash_fwd_kernelI23Flash_fwd_kernel_traitsILi256ELi64ELi64ELi4ELb0ELb0EN7cutlass10bfloat16_tE19Flash_kernel_traitsILi256ELi64ELi64ELi4ES3_EELb0ELb0ELb0ELb0ELb0ELb1ELb0ELb0EEEvNS_16Flash_fwd_paramsE,"aw",@nobits
	.sectionflags	@""
	.align	16
	.zero		1024


//--------------------- .nv.shared.reserved.0     --------------------------
	.section	.nv.shared.reserved.0,"aw",@nobits
	.weak		__nv_reservedSMEM_offset_0_alias
	.size		__nv_reservedSMEM_offset_0_alias, 0, 64
	.other		__nv_reservedSMEM_offset_0_alias,@"STO_CUDA_RESERVED_SHARED STV_DEFAULT"
__nv_reservedSMEM_offset_0_alias:
	.zero		0
	.zero		64


//--------------------- .nv.global                --------------------------
	.section	.nv.global,"aw",@nobits
.nv.global:
	.type		_ZN66_INTERNAL_e4d567b6_30_flash_fwd_hdim256_bf16_sm80_cu_6987f922_32004cute1_E,@object
	.size		_ZN66_INTERNAL_e4d567b6_30_flash_fwd_hdim256_bf16_sm80_cu_6987f922_32004cute1_E,(_ZN66_INTERNAL_e4d567b6_30_flash_fwd_hdim256_bf16_sm80_cu_6987f922_32004cuda3std3__45__cpo6cbeginE - _ZN66_INTERNAL_e4d567b6_30_flash_fwd_hdim256_bf16_sm80_cu_6987f922_32004cute1_E)
_ZN66_INTERNAL_e4d567b6_30_flash_fwd_hdim256_bf16_sm80_cu_6987f922_32004cute1_E:
	.zero		1
	.type		_ZN66_INTERNAL_e4d567b6_30_flash_fwd_hdim256_bf16_sm80_cu_6987f922_32004cuda3std3__45__cpo6cbeginE,@object
	.size		_ZN66_INTERNAL_e4d567b6_30_flash_fwd_hdim256_bf16_sm80_cu_6987f922_32004cuda3std3__45__cpo6cbeginE,(_ZN66_INTERNAL_e4d567b6_30_flash_fwd_hdim256_bf16_sm80_cu_6987f922_32004cuda3std3__48in_placeE - _ZN66_INTERNAL_e4d567b6_30_flash_fwd_hdim256_bf16_sm80_cu_6987f922_32004cuda3std3__45__cpo6cbeginE)
_ZN66_INTERNAL_e4d567b6_30_flash_fwd_hdim256_bf16_sm80_cu_6987f922_32004cuda3std3__45__cpo6cbeginE:
	.zero		1
	.type		_ZN66_INTERNAL_e4d567b6_30_flash_fwd_hdim256_bf16_sm80_cu_6987f922_32004cuda3std3__48in_placeE,@object
	.size		_ZN66_INTERNAL_e4d567b6_30_flash_fwd_hdim256_bf16_sm80_cu_6987f922_32004cuda3std3__48in_placeE,(_ZN66_INTERNAL_e4d567b6_30_flash_fwd_hdim256_bf16_sm80_cu_6987f922_32004cuda3std6ranges3__45__cpo9iter_moveE - _ZN66_INTERNAL_e4d567b6_30_flash_fwd_hdim256_bf16_sm80_cu_6987f922_32004cuda3std3__48in_placeE)
_ZN66_INTERNAL_e4d567b6_30_flash_fwd_hdim256_bf16_sm80_cu_6987f922_32004cuda3std3__48in_placeE:
	.zero		1
	.type		_ZN66_INTERNAL_e4d567b6_30_flash_fwd_hdim256_bf16_sm80_cu_6987f922_32004cuda3std6ranges3__45__cpo9iter_moveE,@object
	.size		_ZN66_INTERNAL_e4d567b6_30_flash_fwd_hdim256_bf16_sm80_cu_6987f922_32004cuda3std6ranges3__45__cpo9iter_moveE,(_ZN66_INTERNAL_e4d567b6_30_flash_fwd_hdim256_bf16_sm80_cu_6987f922_32004cuda3std3__45__cpo5beginE - _ZN66_INTERNAL_e4d567b6_30_flash_fwd_hdim256_bf16_sm80_cu_6987f922_32004cuda3std6ranges3__45__cpo9iter_moveE)
_ZN66_INTERNAL_e4d567b6_30_flash_fwd_hdim256_bf16_sm80_cu_6987f922_32004cuda3std6ranges3__45__cpo9iter_moveE:
	.zero		1
	.type		_ZN66_INTERNAL_e4d567b6_30_flash_fwd_hdim256_bf16_sm80_cu_6987f922_32004cuda3std3__45__cpo5beginE,@object
	.size		_ZN66_INTERNAL_e4d567b6_30_flash_fwd_hdim256_bf16_sm80_cu_6987f922_32004cuda3std3__45__cpo5beginE,(_ZN66_INTERNAL_e4d567b6_30_flash_fwd_hdim256_bf16_sm80_cu_6987f922_32004cuda3std3__468_GLOBAL__N__e4d567b6_30_flash_fwd_hdim256_bf16_sm80_cu_6987f922_32006ignoreE - _ZN66_INTERNAL_e4d567b6_30_flash_fwd_hdim256_bf16_sm80_cu_6987f922_32004cuda3std3__45__cpo5beginE)
_ZN66_INTERNAL_e4d567b6_30_flash_fwd_hdim256_bf16_sm80_cu_6987f922_32004cuda3std3__45__cpo5beginE:
	.zero		1
	.type		_ZN66_INTERNAL_e4d567b6_30_flash_fwd_hdim256_bf16_sm80_cu_6987f922_32004cuda3std3__468_GLOBAL__N__e4d567b6_30_flash_fwd_hdim256_bf16_sm80_cu_6987f922_32006ignoreE,@object
	.size		_ZN66_INTERNAL_e4d567b6_30_flash_fwd_hdim256_bf16_sm80_cu_6987f922_32004cuda3std3__468_GLOBAL__N__e4d567b6_30_flash_fwd_hdim256_bf16_sm80_cu_6987f922_32006ignoreE,(_ZN66_INTERNAL_e4d567b6_30_flash_fwd_hdim256_bf16_sm80_cu_6987f922_32004cute7productE - _ZN66_INTERNAL_e4d567b6_30_flash_fwd_hdim256_bf16_sm80_cu_6987f922_32004cuda3std3__468_GLOBAL__N__e4d567b6_30_flash_fwd_hdim256_bf16_sm80_cu_6987f922_32006ignoreE)
_ZN66_INTERNAL_e4d567b6_30_flash_fwd_hdim256_bf16_sm80_cu_6987f922_32004cuda3std3__468_GLOBAL__N__e4d567b6_30_flash_fwd_hdim256_bf16_sm80_cu_6987f922_32006ignoreE:
	.zero		1
	.type		_ZN66_INTERNAL_e4d567b6_30_flash_fwd_hdim256_bf16_sm80_cu_6987f922_32004cute7productE,@object
	.size		_ZN66_INTERNAL_e4d567b6_30_flash_fwd_hdim256_bf16_sm80_cu_6987f922_32004cute7productE,(_ZN66_INTERNAL_e4d567b6_30_flash_fwd_hdim256_bf16_sm80_cu_6987f922_32004cuda3std3__45__cpo3endE - _ZN66_INTERNAL_e4d567b6_30_flash_fwd_hdim256_bf16_sm80_cu_6987f922_32004cute7productE)
_ZN66_INTERNAL_e4d567b6_30_flash_fwd_hdim256_bf16_sm80_cu_6987f922_32004cute7productE:
	.zero		1
	.type		_ZN66_INTERNAL_e4d567b6_30_flash_fwd_hdim256_bf16_sm80_cu_6987f922_32004cuda3std3__45__cpo3endE,@object
	.size		_ZN66_INTERNAL_e4d567b6_30_flash_fwd_hdim256_bf16_sm80_cu_6987f922_32004cuda3std3__45__cpo3endE,(_ZN66_INTERNAL_e4d567b6_30_flash_fwd_hdim256_bf16_sm80_cu_6987f922_32004cuda3std3__419piecewise_constructE - _ZN66_INTERNAL_e4d567b6_30_flash_fwd_hdim256_bf16_sm80_cu_6987f922_32004cuda3std3__45__cpo3endE)
_ZN66_INTERNAL_e4d567b6_30_flash_fwd_hdim256_bf16_sm80_cu_6987f922_32004cuda3std3__45__cpo3endE:
	.zero		1
	.type		_ZN66_INTERNAL_e4d567b6_30_flash_fwd_hdim256_bf16_sm80_cu_6987f922_32004cuda3std3__419piecewise_constructE,@object
	.size		_ZN66_INTERNAL_e4d567b6_30_flash_fwd_hdim256_bf16_sm80_cu_6987f922_32004cuda3std3__419piecewise_constructE,(_ZN66_INTERNAL_e4d567b6_30_flash_fwd_hdim256_bf16_sm80_cu_6987f922_32004cuda3std3__45__cpo4cendE - _ZN66_INTERNAL_e4d567b6_30_flash_fwd_hdim256_bf16_sm80_cu_6987f922_32004cuda3std3__419piecewise_constructE)
_ZN66_INTERNAL_e4d567b6_30_flash_fwd_hdim256_bf16_sm80_cu_6987f922_32004cuda3std3__419piecewise_constructE:
	.zero		1
	.type		_ZN66_INTERNAL_e4d567b6_30_flash_fwd_hdim256_bf16_sm80_cu_6987f922_32004cuda3std3__45__cpo4cendE,@object
	.size		_ZN66_INTERNAL_e4d567b6_30_flash_fwd_hdim256_bf16_sm80_cu_6987f922_32004cuda3std3__45__cpo4cendE,(_ZN66_INTERNAL_e4d567b6_30_flash_fwd_hdim256_bf16_sm80_cu_6987f922_32004cuda3std6ranges3__45__cpo4swapE - _ZN66_INTERNAL_e4d567b6_30_flash_fwd_hdim256_bf16_sm80_cu_6987f922_32004cuda3std3__45__cpo4cendE)
_ZN66_INTERNAL_e4d567b6_30_flash_fwd_hdim256_bf16_sm80_cu_6987f922_32004cuda3std3__45__cpo4cendE:
	.zero		1
	.type		_ZN66_INTERNAL_e4d567b6_30_flash_fwd_hdim256_bf16_sm80_cu_6987f922_32004cuda3std6ranges3__45__cpo4swapE,@object
	.size		_ZN66_INTERNAL_e4d567b6_30_flash_fwd_hdim256_bf16_sm80_cu_6987f922_32004cuda3std6ranges3__45__cpo4swapE,(.L_7 - _ZN66_INTERNAL_e4d567b6_30_flash_fwd_hdim256_bf16_sm80_cu_6987f922_32004cuda3std6ranges3__45__cpo4swapE)
_ZN66_INTERNAL_e4d567b6_30_flash_fwd_hdim256_bf16_sm80_cu_6987f922_32004cuda3std6ranges3__45__cpo4swapE:
	.zero		1
.L_7:


//--------------------- .nv.shared._ZN5flash16flash_fwd_kernelI23Flash_fwd_kernel_traitsILi256ELi64ELi64ELi4ELb0ELb0EN7cutlass10bfloat16_tE19Flash_kernel_traitsILi256ELi64ELi64ELi4ES3_EELb0ELb0ELb0ELb0ELb0ELb0ELb0ELb0EEEvNS_16Flash_fwd_paramsE --------------------------
	.section	.nv.shared._ZN5flash16flash_fwd_kernelI23Flash_fwd_kernel_traitsILi256ELi64ELi64ELi4ELb0ELb0EN7cutlass10bfloat16_tE19Flash_kernel_traitsILi256ELi64ELi64ELi4ES3_EELb0ELb0ELb0ELb0ELb0ELb0ELb0ELb0EEEvNS_16Flash_fwd_paramsE,"aw",@nobits
	.sectionflags	@""
	.align	16
	.zero		1024


//--------------------- .nv.shared._ZN5flash16flash_fwd_kernelI23Flash_fwd_kernel_traitsILi256ELi64ELi64ELi4ELb0ELb0EN7cutlass10bfloat16_tE19Flash_kernel_traitsILi256ELi64ELi64ELi4ES3_EELb0ELb0ELb0ELb1ELb0ELb0ELb0ELb0EEEvNS_16Flash_fwd_paramsE --------------------------
	.section	.nv.shared._ZN5flash16flash_fwd_kernelI23Flash_fwd_kernel_traitsILi256ELi64ELi64ELi4ELb0ELb0EN7cutlass10bfloat16_tE19Flash_kernel_traitsILi256ELi64ELi64ELi4ES3_EELb0ELb0ELb0ELb1ELb0ELb0ELb0ELb0EEEvNS_16Flash_fwd_paramsE,"aw",@nobits
	.sectionflags	@""
	.align	16
	.zero		1024


//--------------------- .nv.shared._ZN5flash16flash_fwd_kernelI23Flash_fwd_kernel_traitsILi256ELi64ELi64ELi4ELb0ELb0EN7cutlass10bfloat16_tE19Flash_kernel_traitsILi256ELi64ELi64ELi4ES3_EELb0ELb0ELb1ELb0ELb0ELb1ELb0ELb0EEEvNS_16Flash_fwd_paramsE --------------------------
	.section	.nv.shared._ZN5flash16flash_fwd_kernelI23Flash_fwd_kernel_traitsILi256ELi64ELi64ELi4ELb0ELb0EN7cutlass10bfloat16_tE19Flash_kernel_traitsILi256ELi64ELi64ELi4ES3_EELb0ELb0ELb1ELb0ELb0ELb1ELb0ELb0EEEvNS_16Flash_fwd_paramsE,"aw",@nobits
	.sectionflags	@""
	.align	16
	.zero		1024


//--------------------- .nv.shared._ZN5flash16flash_fwd_kernelI23Flash_fwd_kernel_traitsILi256ELi64ELi64ELi4ELb0ELb0EN7cutlass10bfloat16_tE19Flash_kernel_traitsILi256ELi64ELi64ELi4ES3_EELb0ELb0ELb1ELb0ELb0ELb0ELb0ELb0EEEvNS_16Flash_fwd_paramsE --------------------------
	.section	.nv.shared._ZN5flash16flash_fwd_kernelI23Flash_fwd_kernel_traitsILi256ELi64ELi64ELi4ELb0ELb0EN7cutlass10bfloat16_tE19Flash_kernel_traitsILi256ELi64ELi64ELi4ES3_EELb0ELb0ELb1ELb0ELb0ELb0ELb0ELb0EEEvNS_16Flash_fwd_paramsE,"aw",@nobits
	.sectionflags	@""
	.align	16
	.zero		1024


//--------------------- .nv.shared._ZN5flash16flash_fwd_kernelI23Flash_fwd_kernel_traitsILi256ELi64ELi64ELi4ELb0ELb0EN7cutlass10bfloat16_tE19Flash_kernel_traitsILi256ELi64ELi64ELi4ES3_EELb0ELb0ELb1ELb1ELb0ELb0ELb0ELb0EEEvNS_16Flash_fwd_paramsE --------------------------
	.section	.nv.shared._ZN5flash16flash_fwd_kernelI23Flash_fwd_kernel_traitsILi256ELi64ELi64ELi4ELb0ELb0EN7cutlass10bfloat16_tE19Flash_kernel_traitsILi256ELi64ELi64ELi4ES3_EELb0ELb0ELb1ELb1ELb0ELb0ELb0ELb0EEEvNS_16Flash_fwd_paramsE,"aw",@nobits
	.sectionflags	@""
	.align	16
	.zero		1024


//--------------------- .nv.shared._ZN5flash16flash_fwd_kernelI23Flash_fwd_kernel_traitsILi256ELi128ELi64ELi8ELb0ELb0EN7cutlass10bfloat16_tE19Flash_kernel_traitsILi256ELi128ELi64ELi8ES3_EELb0ELb0ELb0ELb0ELb0ELb1ELb0ELb0EEEvNS_16Flash_fwd_paramsE --------------------------
	.section	.nv.shared._ZN5flash16flash_fwd_kernelI23Flash_fwd_kernel_traitsILi256ELi128ELi64ELi8ELb0ELb0EN7cutlass10bfloat16_tE19Flash_kernel_traitsILi256ELi128ELi64ELi8ES3_EELb0ELb0ELb0ELb0ELb0ELb1ELb0ELb0EEEvNS_16Flash_fwd_paramsE,"aw",@nobits
	.sectionflags	@""
	.align	16
	.zero		1024


//--------------------- .nv.shared._ZN5flash16flash_fwd_kernelI23Flash_fwd_kernel_traitsILi256ELi128ELi64ELi8ELb0ELb0EN7cutlass10bfloat16_tE19Flash_kernel_traitsILi256ELi128ELi64ELi8ES3_EELb0ELb0ELb0ELb0ELb0ELb0ELb0ELb0EEEvNS_16Flash_fwd_paramsE --------------------------
	.section	.nv.shared._ZN5flash16flash_fwd_kernelI23Flash_fwd_kernel_traitsILi256ELi128ELi64ELi8ELb0ELb0EN7cutlass10bfloat16_tE19Flash_kernel_traitsILi256ELi128ELi64ELi8ES3_EELb0ELb0ELb0ELb0ELb0ELb0ELb0ELb0EEEvNS_16Flash_fwd_paramsE,"aw",@nobits
	.sectionflags	@""
	.align	16
	.zero		1024


//--------------------- .nv.shared._ZN5flash16flash_fwd_kernelI23Flash_fwd_kernel_traitsILi256ELi128ELi64ELi8ELb0ELb0EN7cutlass10bfloat16_tE19Flash_kernel_traitsILi256ELi128ELi64ELi8ES3_EELb0ELb0ELb0ELb1ELb0ELb0ELb0ELb0EEEvNS_16Flash_fwd_paramsE --------------------------
	.section	.nv.shared._ZN5flash16flash_fwd_kernelI23Flash_fwd_kernel_traitsILi256ELi128ELi64ELi8ELb0ELb0EN7cutlass10bfloat16_tE19Flash_kernel_traitsILi256ELi128ELi64ELi8ES3_EELb0ELb0ELb0ELb1ELb0ELb0ELb0ELb0EEEvNS_16Flash_fwd_paramsE,"aw",@nobits
	.sectionflags	@""
	.align	16
	.zero		1024


//--------------------- .nv.shared._ZN5flash16flash_fwd_kernelI23Flash_fwd_kernel_traitsILi256ELi128ELi64ELi8ELb0ELb0EN7cutlass10bfloat16_tE19Flash_kernel_traitsILi256ELi128ELi64ELi8ES3_EELb0ELb0ELb1ELb0ELb0ELb1ELb0ELb0EEEvNS_16Flash_fwd_paramsE --------------------------
	.section	.nv.shared._ZN5flash16flash_fwd_kernelI23Flash_fwd_kernel_traitsILi256ELi128ELi64ELi8ELb0ELb0EN7cutlass10bfloat16_tE19Flash_kernel_traitsILi256ELi128ELi64ELi8ES3_EELb0ELb0ELb1ELb0ELb0ELb1ELb0ELb0EEEvNS_16Flash_fwd_paramsE,"aw",@nobits
	.sectionflags	@""
	.align	16
	.zero		1024


//--------------------- .nv.shared._ZN5flash16flash_fwd_kernelI23Flash_fwd_kernel_traitsILi256ELi128ELi64ELi8ELb0ELb0EN7cutlass10bfloat16_tE19Flash_kernel_traitsILi256ELi128ELi64ELi8ES3_EELb0ELb0ELb1ELb0ELb0ELb0ELb0ELb0EEEvNS_16Flash_fwd_paramsE --------------------------
	.section	.nv.shared._ZN5flash16flash_fwd_kernelI23Flash_fwd_kernel_traitsILi256ELi128ELi64ELi8ELb0ELb0EN7cutlass10bfloat16_tE19Flash_kernel_traitsILi256ELi128ELi64ELi8ES3_EELb0ELb0ELb1ELb0ELb0ELb0ELb0ELb0EEEvNS_16Flash_fwd_paramsE,"aw",@nobits
	.sectionflags	@""
	.align	16
	.zero		1024


//--------------------- .nv.shared._ZN5flash16flash_fwd_kernelI23Flash_fwd_kernel_traitsILi256ELi128ELi64ELi8ELb0ELb0EN7cutlass10bfloat16_tE19Flash_kernel_traitsILi256ELi128ELi64ELi8ES3_EELb0ELb0ELb1ELb1ELb0ELb0ELb0ELb0EEEvNS_16Flash_fwd_paramsE --------------------------
	.section	.nv.shared._ZN5flash16flash_fwd_kernelI23Flash_fwd_kernel_traitsILi256ELi128ELi64ELi8ELb0ELb0EN7cutlass10bfloat16_tE19Flash_kernel_traitsILi256ELi128ELi64ELi8ES3_EELb0ELb0ELb1ELb1ELb0ELb0ELb0ELb0EEEvNS_16Flash_fwd_paramsE,"aw",@nobits
	.sectionflags	@""
	.align	16
	.zero		1024


//--------------------- .nv.shared._ZN5flash16flash_fwd_kernelI23Flash_fwd_kernel_traitsILi256ELi64ELi64ELi4ELb0ELb0EN7cutlass10bfloat16_tE19Flash_kernel_traitsILi256ELi64ELi64ELi4ES3_EELb1ELb0ELb0ELb0ELb0ELb0ELb0ELb0EEEvNS_16Flash_fwd_paramsE --------------------------
	.section	.nv.shared._ZN5flash16flash_fwd_kernelI23Flash_fwd_kernel_traitsILi256ELi64ELi64ELi4ELb0ELb0EN7cutlass10bfloat16_tE19Flash_kernel_traitsILi256ELi64ELi64ELi4ES3_EELb1ELb0ELb0ELb0ELb0ELb0ELb0ELb0EEEvNS_16Flash_fwd_paramsE,"aw",@nobits
	.sectionflags	@""
	.align	16
	.zero		1024


//--------------------- .nv.shared._ZN5flash16flash_fwd_kernelI23Flash_fwd_kernel_traitsILi256ELi64ELi64ELi4ELb0ELb0EN7cutlass10bfloat16_tE19Flash_kernel_traitsILi256ELi64ELi64ELi4ES3_EELb1ELb0ELb1ELb0ELb0ELb0ELb0ELb0EEEvNS_16Flash_fwd_paramsE --------------------------
	.section	.nv.shared._ZN5flash16flash_fwd_kernelI23Flash_fwd_kernel_traitsILi256ELi64ELi64ELi4ELb0ELb0EN7cutlass10bfloat16_tE19Flash_kernel_traitsILi256ELi64ELi64ELi4ES3_EELb1ELb0ELb1ELb0ELb0ELb0ELb0ELb0EEEvNS_16Flash_fwd_paramsE,"aw",@nobits
	.sectionflags	@""
	.align	16
	.zero		1024


//--------------------- .nv.shared._ZN5flash16flash_fwd_kernelI23Flash_fwd_kernel_traitsILi256ELi64ELi64ELi4ELb0ELb0EN7cutlass10bfloat16_tE19Flash_kernel_traitsILi256ELi64ELi64ELi4ES3_EELb1ELb0ELb0ELb0ELb0ELb1ELb0ELb0EEEvNS_16Flash_fwd_paramsE --------------------------
	.section	.nv.shared._ZN5flash16flash_fwd_kernelI23Flash_fwd_kernel_traitsILi256ELi64ELi64ELi4ELb0ELb0EN7cutlass10bfloat16_tE19Flash_kernel_traitsILi256ELi64ELi64ELi4ES3_EELb1ELb0ELb0ELb0ELb0ELb1ELb0ELb0EEEvNS_16Flash_fwd_paramsE,"aw",@nobits
	.sectionflags	@""
	.align	16
	.zero		1024


//--------------------- .nv.shared._ZN5flash16flash_fwd_kernelI23Flash_fwd_kernel_traitsILi256ELi64ELi64ELi4ELb0ELb0EN7cutlass10bfloat16_tE19Flash_kernel_traitsILi256ELi64ELi64ELi4ES3_EELb0ELb0ELb0ELb0ELb0ELb1ELb1ELb0EEEvNS_16Flash_fwd_paramsE --------------------------
	.section	.nv.shared._ZN5flash16flash_fwd_kernelI23Flash_fwd_kernel_traitsILi256ELi64ELi64ELi4ELb0ELb0EN7cutlass10bfloat16_tE19Flash_kernel_traitsILi256ELi64ELi64ELi4ES3_EELb0ELb0ELb0ELb0ELb0ELb1ELb1ELb0EEEvNS_16Flash_fwd_paramsE,"aw",@nobits
	.sectionflags	@""
	.align	16
	.zero		1024


//--------------------- .nv.shared._ZN5flash16flash_fwd_kernelI23Flash_fwd_kernel_traitsILi256ELi64ELi64ELi4ELb0ELb0EN7cutlass10bfloat16_tE19Flash_kernel_traitsILi256ELi64ELi64ELi4ES3_EELb1ELb0ELb0ELb1ELb0ELb0ELb0ELb0EEEvNS_16Flash_fwd_paramsE --------------------------
	.section	.nv.shared._ZN5flash16flash_fwd_kernelI23Flash_fwd_kernel_traitsILi256ELi64ELi64ELi4ELb0ELb0EN7cutlass10bfloat16_tE19Flash_kernel_traitsILi256ELi64ELi64ELi4ES3_EELb1ELb0ELb0ELb1ELb0ELb0ELb0ELb0EEEvNS_16Flash_fwd_paramsE,"aw",@nobits
	.sectionflags	@""
	.align	16
	.zero		1024


//--------------------- .nv.shared._ZN5flash16flash_fwd_kernelI23Flash_fwd_kernel_traitsILi256ELi64ELi64ELi4ELb0ELb0EN7cutlass10bfloat16_tE19Flash_kernel_traitsILi256ELi64ELi64ELi4ES3_EELb1ELb0ELb0ELb0ELb0ELb0ELb0ELb1EEEvNS_16Flash_fwd_paramsE --------------------------
	.section	.nv.shared._ZN5flash16flash_fwd_kernelI23Flash_fwd_kernel_traitsILi256ELi64ELi64ELi4ELb0ELb0EN7cutlass10bfloat16_tE19Flash_kernel_traitsILi256ELi64ELi64ELi4ES3_EELb1ELb0ELb0ELb0ELb0ELb0ELb0ELb1EEEvNS_16Flash_fwd_paramsE,"aw",@nobits
	.sectionflags	@""
	.align	16
	.zero		1024


//--------------------- .nv.shared._ZN5flash16flash_fwd_kernelI23Flash_fwd_kernel_traitsILi256ELi64ELi64ELi4ELb0ELb0EN7cutlass10bfloat16_tE19Flash_kernel_traitsILi256ELi64ELi64ELi4ES3_EELb0ELb0ELb0ELb0ELb0ELb0ELb1ELb0EEEvNS_16Flash_fwd_paramsE --------------------------
	.section	.nv.shared._ZN5flash16flash_fwd_kernelI23Flash_fwd_kernel_traitsILi256ELi64ELi64ELi4ELb0ELb0EN7cutlass10bfloat16_tE19Flash_kernel_traitsILi256ELi64ELi64ELi4ES3_EELb0ELb0ELb0ELb0ELb0ELb0ELb1ELb0EEEvNS_16Flash_fwd_paramsE,"aw",@nobits
	.sectionflags	@""
	.align	16
	.zero		1024


//--------------------- .nv.shared._ZN5flash16flash_fwd_kernelI23Flash_fwd_kernel_traitsILi256ELi64ELi64ELi4ELb0ELb0EN7cutlass10bfloat16_tE19Flash_kernel_traitsILi256ELi64ELi64ELi4ES3_EELb1ELb0ELb0ELb1ELb0ELb0ELb0ELb1EEEvNS_16Flash_fwd_paramsE --------------------------
	.section	.nv.shared._ZN5flash16flash_fwd_kernelI23Flash_fwd_kernel_traitsILi256ELi64ELi64ELi4ELb0ELb0EN7cutlass10bfloat16_tE19Flash_kernel_traitsILi256ELi64ELi64ELi4ES3_EELb1ELb0ELb0ELb1ELb0ELb0ELb0ELb1EEEvNS_16Flash_fwd_paramsE,"aw",@nobits
	.sectionflags	@""
	.align	16
	.zero		1024


//--------------------- .nv.shared._ZN5flash16flash_fwd_kernelI23Flash_fwd_kernel_traitsILi256ELi64ELi64ELi4ELb0ELb0EN7cutlass10bfloat16_tE19Flash_kernel_traitsILi256ELi64ELi64ELi4ES3_EELb0ELb0ELb0ELb1ELb0ELb0ELb1ELb0EEEvNS_16Flash_fwd_paramsE --------------------------
	.section	.nv.shared._ZN5flash16flash_fwd_kernelI23Flash_fwd_kernel_traitsILi256ELi64ELi64ELi4ELb0ELb0EN7cutlass10bfloat16_tE19Flash_kernel_traitsILi256ELi64ELi64ELi4ES3_EELb0ELb0ELb0ELb1ELb0ELb0ELb1ELb0EEEvNS_16Flash_fwd_paramsE,"aw",@nobits
	.sectionflags	@""
	.align	16
	.zero		1024


//--------------------- .nv.shared._ZN5flash16flash_fwd_kernelI23Flash_fwd_kernel_traitsILi256ELi64ELi64ELi4ELb0ELb0EN7cutlass10bfloat16_tE19Flash_kernel_traitsILi256ELi64ELi64ELi4ES3_EELb1ELb0ELb1ELb0ELb0ELb1ELb0ELb0EEEvNS_16Flash_fwd_paramsE --------------------------
	.section	.nv.shared._ZN5flash16flash_fwd_kernelI23Flash_fwd_kernel_traitsILi256ELi64ELi64ELi4ELb0ELb0EN7cutlass10bfloat16_tE19Flash_kernel_traitsILi256ELi64ELi64ELi4ES3_EELb1ELb0ELb1ELb0ELb0ELb1ELb0ELb0EEEvNS_16Flash_fwd_paramsE,"aw",@nobits
	.sectionflags	@""
	.align	16
	.zero		1024


//--------------------- .nv.shared._ZN5flash16flash_fwd_kernelI23Flash_fwd_kernel_traitsILi256ELi64ELi64ELi4ELb0ELb0EN7cutlass10bfloat16_tE19Flash_kernel_traitsILi256ELi64ELi64ELi4ES3_EELb0ELb0ELb1ELb0ELb0ELb1ELb1ELb0EEEvNS_16Flash_fwd_paramsE --------------------------
	.section	.nv.shared._ZN5flash16flash_fwd_kernelI23Flash_fwd_kernel_traitsILi256ELi64ELi64ELi4ELb0ELb0EN7cutlass10bfloat16_tE19Flash_kernel_traitsILi256ELi64ELi64ELi4ES3_EELb0ELb0ELb1ELb0ELb0ELb1ELb1ELb0EEEvNS_16Flash_fwd_paramsE,"aw",@nobits
	.sectionflags	@""
	.align	16
	.zero		1024


//--------------------- .nv.shared._ZN5flash16flash_fwd_kernelI23Flash_fwd_kernel_traitsILi256ELi64ELi64ELi4ELb0ELb0EN7cutlass10bfloat16_tE19Flash_kernel_traitsILi256ELi64ELi64ELi4ES3_EELb1ELb0ELb1ELb1ELb0ELb0ELb0ELb0EEEvNS_16Flash_fwd_paramsE --------------------------
	.section	.nv.shared._ZN5flash16flash_fwd_kernelI23Flash_fwd_kernel_traitsILi256ELi64ELi64ELi4ELb0ELb0EN7cutlass10bfloat16_tE19Flash_kernel_traitsILi256ELi64ELi64ELi4ES3_EELb1ELb0ELb1ELb1ELb0ELb0ELb0ELb0EEEvNS_16Flash_fwd_paramsE,"aw",@nobits
	.sectionflags	@""
	.align	16
	.zero		1024


//--------------------- .nv.shared._ZN5flash16flash_fwd_kernelI23Flash_fwd_kernel_traitsILi256ELi64ELi64ELi4ELb0ELb0EN7cutlass10bfloat16_tE19Flash_kernel_traitsILi256ELi64ELi64ELi4ES3_EELb1ELb0ELb1ELb0ELb0ELb0ELb0ELb1EEEvNS_16Flash_fwd_paramsE --------------------------
	.section	.nv.shared._ZN5flash16flash_fwd_kernelI23Flash_fwd_kernel_traitsILi256ELi64ELi64ELi4ELb0ELb0EN7cutlass10bfloat16_tE19Flash_kernel_traitsILi256ELi64ELi64ELi4ES3_EELb1ELb0ELb1ELb0ELb0ELb0ELb0ELb1EEEvNS_16Flash_fwd_paramsE,"aw",@nobits
	.sectionflags	@""
	.align	16
	.zero		1024


//--------------------- .nv.shared._ZN5flash16flash_fwd_kernelI23Flash_fwd_kernel_traitsILi256ELi64ELi64ELi4ELb0ELb0EN7cutlass10bfloat16_tE19Flash_kernel_traitsILi256ELi64ELi64ELi4ES3_EELb0ELb0ELb1ELb0ELb0ELb0ELb1ELb0EEEvNS_16Flash_fwd_paramsE --------------------------
	.section	.nv.shared._ZN5flash16flash_fwd_kernelI23Flash_fwd_kernel_traitsILi256ELi64ELi64ELi4ELb0ELb0EN7cutlass10bfloat16_tE19Flash_kernel_traitsILi256ELi64ELi64ELi4ES3_EELb0ELb0ELb1ELb0ELb0ELb0ELb1ELb0EEEvNS_16Flash_fwd_paramsE,"aw",@nobits
	.sectionflags	@""
	.align	16
	.zero		1024


//--------------------- .nv.shared._ZN5flash16flash_fwd_kernelI23Flash_fwd_kernel_traitsILi256ELi64ELi64ELi4ELb0ELb0EN7cutlass10bfloat16_tE19Flash_kernel_traitsILi256ELi64ELi64ELi4ES3_EELb1ELb0ELb1ELb1ELb0ELb0ELb0ELb1EEEvNS_16Flash_fwd_paramsE --------------------------
	.section	.nv.shared._ZN5flash16flash_fwd_kernelI23Flash_fwd_kernel_traitsILi256ELi64ELi64ELi4ELb0ELb0EN7cutlass10bfloat16_tE19Flash_kernel_traitsILi256ELi64ELi64ELi4ES3_EELb1ELb0ELb1ELb1ELb0ELb0ELb0ELb1EEEvNS_16Flash_fwd_paramsE,"aw",@nobits
	.sectionflags	@""
	.align	16
	.zero		1024


//--------------------- .nv.shared._ZN5flash16flash_fwd_kernelI23Flash_fwd_kernel_traitsILi256ELi64ELi64ELi4ELb0ELb0EN7cutlass10bfloat16_tE19Flash_kernel_traitsILi256ELi64ELi64ELi4ES3_EELb0ELb0ELb1ELb1ELb0ELb0ELb1ELb0EEEvNS_16Flash_fwd_paramsE --------------------------
	.section	.nv.shared._ZN5flash16flash_fwd_kernelI23Flash_fwd_kernel_traitsILi256ELi64ELi64ELi4ELb0ELb0EN7cutlass10bfloat16_tE19Flash_kernel_traitsILi256ELi64ELi64ELi4ES3_EELb0ELb0ELb1ELb1ELb0ELb0ELb1ELb0EEEvNS_16Flash_fwd_paramsE,"aw",@nobits
	.sectionflags	@""
	.align	16
	.zero		1024


//--------------------- .nv.shared._ZN5flash16flash_fwd_kernelI23Flash_fwd_kernel_traitsILi256ELi128ELi64ELi8ELb0ELb0EN7cutlass10bfloat16_tE19Flash_kernel_traitsILi256ELi128ELi64ELi8ES3_EELb1ELb0ELb0ELb0ELb0ELb0ELb0ELb0EEEvNS_16Flash_fwd_paramsE --------------------------
	.section	.nv.shared._ZN5flash16flash_fwd_kernelI23Flash_fwd_kernel_traitsILi256ELi128ELi64ELi8ELb0ELb0EN7cutlass10bfloat16_tE19Flash_kernel_traitsILi256ELi128ELi64ELi8ES3_EELb1ELb0ELb0ELb0ELb0ELb0ELb0ELb0EEEvNS_16Flash_fwd_paramsE,"aw",@nobits
	.sectionflags	@""
	.align	16
	.zero		1024


//--------------------- .nv.shared._ZN5flash16flash_fwd_kernelI23Flash_fwd_kernel_traitsILi256ELi128ELi64ELi8ELb0ELb0EN7cutlass10bfloat16_tE19Flash_kernel_traitsILi256ELi128ELi64ELi8ES3_EELb1ELb0ELb1ELb0ELb0ELb0ELb0ELb0EEEvNS_16Flash_fwd_paramsE --------------------------
	.section	.nv.shared._ZN5flash16flash_fwd_kernelI23Flash_fwd_kernel_traitsILi256ELi128ELi64ELi8ELb0ELb0EN7cutlass10bfloat16_tE19Flash_kernel_traitsILi256ELi128ELi64ELi8ES3_EELb1ELb0ELb1ELb0ELb0ELb0ELb0ELb0EEEvNS_16Flash_fwd_paramsE,"aw",@nobits
	.sectionflags	@""
	.align	16
	.zero		1024


//--------------------- .nv.shared._ZN5flash16flash_fwd_kernelI23Flash_fwd_kernel_traitsILi256ELi128ELi64ELi8ELb0ELb0EN7cutlass10bfloat16_tE19Flash_kernel_traitsILi256ELi128ELi64ELi8ES3_EELb1ELb0ELb0ELb0ELb0ELb1ELb0ELb0EEEvNS_16Flash_fwd_paramsE --------------------------
	.section	.nv.shared._ZN5flash16flash_fwd_kernelI23Flash_fwd_kernel_traitsILi256ELi128ELi64ELi8ELb0ELb0EN7cutlass10bfloat16_tE19Flash_kernel_traitsILi256ELi128ELi64ELi8ES3_EELb1ELb0ELb0ELb0ELb0ELb1ELb0ELb0EEEvNS_16Flash_fwd_paramsE,"aw",@nobits
	.sectionflags	@""
	.align	16
	.zero		1024


//--------------------- .nv.shared._ZN5flash16flash_fwd_kernelI23Flash_fwd_kernel_traitsILi256ELi128ELi64ELi8ELb0ELb0EN7cutlass10bfloat16_tE19Flash_kernel_traitsILi256ELi128ELi64ELi8ES3_EELb0ELb0ELb0ELb0ELb0ELb1ELb1ELb0EEEvNS_16Flash_fwd_paramsE --------------------------
	.section	.nv.shared._ZN5flash16flash_fwd_kernelI23Flash_fwd_kernel_traitsILi256ELi128ELi64ELi8ELb0ELb0EN7cutlass10bfloat16_tE19Flash_kernel_traitsILi256ELi128ELi64ELi8ES3_EELb0ELb0ELb0ELb0ELb0ELb1ELb1ELb0EEEvNS_16Flash_fwd_paramsE,"aw",@nobits
	.sectionflags	@""
	.align	16
	.zero		1024


//--------------------- .nv.shared._ZN5flash16flash_fwd_kernelI23Flash_fwd_kernel_traitsILi256ELi128ELi64ELi8ELb0ELb0EN7cutlass10bfloat16_tE19Flash_kernel_traitsILi256ELi128ELi64ELi8ES3_EELb1ELb0ELb0ELb1ELb0ELb0ELb0ELb0EEEvNS_16Flash_fwd_paramsE --------------------------
	.section	.nv.shared._ZN5flash16flash_fwd_kernelI23Flash_fwd_kernel_traitsILi256ELi128ELi64ELi8ELb0ELb0EN7cutlass10bfloat16_tE19Flash_kernel_traitsILi256ELi128ELi64ELi8ES3_EELb1ELb0ELb0ELb1ELb0ELb0ELb0ELb0EEEvNS_16Flash_fwd_paramsE,"aw",@nobits
	.sectionflags	@""
	.align	16
	.zero		1024


//--------------------- .nv.shared._ZN5flash16flash_fwd_kernelI23Flash_fwd_kernel_traitsILi256ELi128ELi64ELi8ELb0ELb0EN7cutlass10bfloat16_tE19Flash_kernel_traitsILi256ELi128ELi64ELi8ES3_EELb1ELb0ELb0ELb0ELb0ELb0ELb0ELb1EEEvNS_16Flash_fwd_paramsE --------------------------
	.section	.nv.shared._ZN5flash16flash_fwd_kernelI23Flash_fwd_kernel_traitsILi256ELi128ELi64ELi8ELb0ELb0EN7cutlass10bfloat16_tE19Flash_kernel_traitsILi256ELi128ELi64ELi8ES3_EELb1ELb0ELb0ELb0ELb0ELb0ELb0ELb1EEEvNS_16Flash_fwd_paramsE,"aw",@nobits
	.sectionflags	@""
	.align	16
	.zero		1024


//--------------------- .nv.shared._ZN5flash16flash_fwd_kernelI23Flash_fwd_kernel_traitsILi256ELi128ELi64ELi8ELb0ELb0EN7cutlass10bfloat16_tE19Flash_kernel_traitsILi256ELi128ELi64ELi8ES3_EELb0ELb0ELb0ELb0ELb0ELb0ELb1ELb0EEEvNS_16Flash_fwd_paramsE --------------------------
	.section	.nv.shared._ZN5flash16flash_fwd_kernelI23Flash_fwd_kernel_traitsILi256ELi128ELi64ELi8ELb0ELb0EN7cutlass10bfloat16_tE19Flash_kernel_traitsILi256ELi128ELi64ELi8ES3_EELb0ELb0ELb0ELb0ELb0ELb0ELb1ELb0EEEvNS_16Flash_fwd_paramsE,"aw",@nobits
	.sectionflags	@""
	.align	16
	.zero		1024


//--------------------- .nv.shared._ZN5flash16flash_fwd_kernelI23Flash_fwd_kernel_traitsILi256ELi128ELi64ELi8ELb0ELb0EN7cutlass10bfloat16_tE19Flash_kernel_traitsILi256ELi128ELi64ELi8ES3_EELb1ELb0ELb0ELb1ELb0ELb0ELb0ELb1EEEvNS_16Flash_fwd_paramsE --------------------------
	.section	.nv.shared._ZN5flash16flash_fwd_kernelI23Flash_fwd_kernel_traitsILi256ELi128ELi64ELi8ELb0ELb0EN7cutlass10bfloat16_tE19Flash_kernel_traitsILi256ELi128ELi64ELi8ES3_EELb1ELb0ELb0ELb1ELb0ELb0ELb0ELb1EEEvNS_16Flash_fwd_paramsE,"aw",@nobits
	.sectionflags	@""
	.align	16
	.zero		1024


//--------------------- .nv.shared._ZN5flash16flash_fwd_kernelI23Flash_fwd_kernel_traitsILi256ELi128ELi64ELi8ELb0ELb0EN7cutlass10bfloat16_tE19Flash_kernel_traitsILi256ELi128ELi64ELi8ES3_EELb0ELb0ELb0ELb1ELb0ELb0ELb1ELb0EEEvNS_16Flash_fwd_paramsE --------------------------
	.section	.nv.shared._ZN5flash16flash_fwd_kernelI23Flash_fwd_kernel_traitsILi256ELi128ELi64ELi8ELb0ELb0EN7cutlass10bfloat16_tE19Flash_kernel_traitsILi256ELi128ELi64ELi8ES3_EELb0ELb0ELb0ELb1ELb0ELb0ELb1ELb0EEEvNS_16Flash_fwd_paramsE,"aw",@nobits
	.sectionflags	@""
	.align	16
	.zero		1024


//--------------------- .nv.shared._ZN5flash16flash_fwd_kernelI23Flash_fwd_kernel_traitsILi256ELi128ELi64ELi8ELb0ELb0EN7cutlass10bfloat16_tE19Flash_kernel_traitsILi256ELi128ELi64ELi8ES3_EELb1ELb0ELb1ELb0ELb0ELb1ELb0ELb0EEEvNS_16Flash_fwd_paramsE --------------------------
	.section	.nv.shared._ZN5flash16flash_fwd_kernelI23Flash_fwd_kernel_traitsILi256ELi128ELi64ELi8ELb0ELb0EN7cutlass10bfloat16_tE19Flash_kernel_traitsILi256ELi128ELi64ELi8ES3_EELb1ELb0ELb1ELb0ELb0ELb1ELb0ELb0EEEvNS_16Flash_fwd_paramsE,"aw",@nobits
	.sectionflags	@""
	.align	16
	.zero		1024


//--------------------- .nv.shared._ZN5flash16flash_fwd_kernelI23Flash_fwd_kernel_traitsILi256ELi128ELi64ELi8ELb0ELb0EN7cutlass10bfloat16_tE19Flash_kernel_traitsILi256ELi128ELi64ELi8ES3_EELb0ELb0ELb1ELb0ELb0ELb1ELb1ELb0EEEvNS_16Flash_fwd_paramsE --------------------------
	.section	.nv.shared._ZN5flash16flash_fwd_kernelI23Flash_fwd_kernel_traitsILi256ELi128ELi64ELi8ELb0ELb0EN7cutlass10bfloat16_tE19Flash_kernel_traitsILi256ELi128ELi64ELi8ES3_EELb0ELb0ELb1ELb0ELb0ELb1ELb1ELb0EEEvNS_16Flash_fwd_paramsE,"aw",@nobits
	.sectionflags	@""
	.align	16
	.zero		1024


//--------------------- .nv.shared._ZN5flash16flash_fwd_kernelI23Flash_fwd_kernel_traitsILi256ELi128ELi64ELi8ELb0ELb0EN7cutlass10bfloat16_tE19Flash_kernel_traitsILi256ELi128ELi64ELi8ES3_EELb1ELb0ELb1ELb1ELb0ELb0ELb0ELb0EEEvNS_16Flash_fwd_paramsE --------------------------
	.section	.nv.shared._ZN5flash16flash_fwd_kernelI23Flash_fwd_kernel_traitsILi256ELi128ELi64ELi8ELb0ELb0EN7cutlass10bfloat16_tE19Flash_kernel_traitsILi256ELi128ELi64ELi8ES3_EELb1ELb0ELb1ELb1ELb0ELb0ELb0ELb0EEEvNS_16Flash_fwd_paramsE,"aw",@nobits
	.sectionflags	@""
	.align	16
	.zero		1024


//--------------------- .nv.shared._ZN5flash16flash_fwd_kernelI23Flash_fwd_kernel_traitsILi256ELi128ELi64ELi8ELb0ELb0EN7cutlass10bfloat16_tE19Flash_kernel_traitsILi256ELi128ELi64ELi8ES3_EELb1ELb0ELb1ELb0ELb0ELb0ELb0ELb1EEEvNS_16Flash_fwd_paramsE --------------------------
	.section	.nv.shared._ZN5flash16flash_fwd_kernelI23Flash_fwd_kernel_traitsILi256ELi128ELi64ELi8ELb0ELb0EN7cutlass10bfloat16_tE19Flash_kernel_traitsILi256ELi128ELi64ELi8ES3_EELb1ELb0ELb1ELb0ELb0ELb0ELb0ELb1EEEvNS_16Flash_fwd_paramsE,"aw",@nobits
	.sectionflags	@""
	.align	16
	.zero		1024


//--------------------- .nv.shared._ZN5flash16flash_fwd_kernelI23Flash_fwd_kernel_traitsILi256ELi128ELi64ELi8ELb0ELb0EN7cutlass10bfloat16_tE19Flash_kernel_traitsILi256ELi128ELi64ELi8ES3_EELb0ELb0ELb1ELb0ELb0ELb0ELb1ELb0EEEvNS_16Flash_fwd_paramsE --------------------------
	.section	.nv.shared._ZN5flash16flash_fwd_kernelI23Flash_fwd_kernel_traitsILi256ELi128ELi64ELi8ELb0ELb0EN7cutlass10bfloat16_tE19Flash_kernel_traitsILi256ELi128ELi64ELi8ES3_EELb0ELb0ELb1ELb0ELb0ELb0ELb1ELb0EEEvNS_16Flash_fwd_paramsE,"aw",@nobits
	.sectionflags	@""
	.align	16
	.zero		1024


//--------------------- .nv.shared._ZN5flash16flash_fwd_kernelI23Flash_fwd_kernel_traitsILi256ELi128ELi64ELi8ELb0ELb0EN7cutlass10bfloat16_tE19Flash_kernel_traitsILi256ELi128ELi64ELi8ES3_EELb1ELb0ELb1ELb1ELb0ELb0ELb0ELb1EEEvNS_16Flash_fwd_paramsE --------------------------
	.section	.nv.shared._ZN5flash16flash_fwd_kernelI23Flash_fwd_kernel_traitsILi256ELi128ELi64ELi8ELb0ELb0EN7cutlass10bfloat16_tE19Flash_kernel_traitsILi256ELi128ELi64ELi8ES3_EELb1ELb0ELb1ELb1ELb0ELb0ELb0ELb1EEEvNS_16Flash_fwd_paramsE,"aw",@nobits
	.sectionflags	@""
	.align	16
	.zero		1024


//--------------------- .nv.shared._ZN5flash16flash_fwd_kernelI23Flash_fwd_kernel_traitsILi256ELi128ELi64ELi8ELb0ELb0EN7cutlass10bfloat16_tE19Flash_kernel_traitsILi256ELi128ELi64ELi8ES3_EELb0ELb0ELb1ELb1ELb0ELb0ELb1ELb0EEEvNS_16Flash_fwd_paramsE --------------------------
	.section	.nv.shared._ZN5flash16flash_fwd_kernelI23Flash_fwd_kernel_traitsILi256ELi128ELi64ELi8ELb0ELb0EN7cutlass10bfloat16_tE19Flash_kernel_traitsILi256ELi128ELi64ELi8ES3_EELb0ELb0ELb1ELb1ELb0ELb0ELb1ELb0EEEvNS_16Flash_fwd_paramsE,"aw",@nobits
	.sectionflags	@""
	.align	16
	.zero		1024


//--------------------- .nv.constant0._ZN5flash16flash_fwd_kernelI23Flash_fwd_kernel_traitsILi256ELi64ELi64ELi4ELb0ELb0EN7cutlass10bfloat16_tE19Flash_kernel_traitsILi256ELi64ELi64ELi4ES3_EELb0ELb0ELb0ELb0ELb0ELb1ELb0ELb0EEEvNS_16Flash_fwd_paramsE --------------------------
	.section	.nv.constant0._ZN5flash16flash_fwd_kernelI23Flash_fwd_kernel_traitsILi256ELi64ELi64ELi4ELb0ELb0EN7cutlass10bfloat16_tE19Flash_kernel_traitsILi256ELi64ELi64ELi4ES3_EELb0ELb0ELb0ELb0ELb0ELb1ELb0ELb0EEEvNS_16Flash_fwd_paramsE,"a",@progbits
	.sectionflags	@""
	.align	4
.nv.constant0._ZN5flash16flash_fwd_kernelI23Flash_fwd_kernel_traitsILi256ELi64ELi64ELi4ELb0ELb0EN7cutlass10bfloat16_tE19Flash_kernel_traitsILi256ELi64ELi64ELi4ES3_EELb0ELb0ELb0ELb0ELb0ELb1ELb0ELb0EEEvNS_16Flash_fwd_paramsE:
	.zero		1360


//--------------------- .nv.constant0._ZN5flash16flash_fwd_kernelI23Flash_fwd_kernel_traitsILi256ELi64ELi64ELi4ELb0ELb0EN7cutlass10bfloat16_tE19Flash_kernel_traitsILi256ELi64ELi64ELi4ES3_EELb0ELb0ELb0ELb0ELb0ELb0ELb0ELb0EEEvNS_16Flash_fwd_paramsE --------------------------
	.section	.nv.constant0._ZN5flash16flash_fwd_kernelI23Flash_fwd_kernel_traitsILi256ELi64ELi64ELi4ELb0ELb0EN7cutlass10bfloat16_tE19Flash_kernel_traitsILi256ELi64ELi64ELi4ES3_EELb0ELb0ELb0ELb0ELb0ELb0ELb0ELb0EEEvNS_16Flash_fwd_paramsE,"a",@progbits
	.sectionflags	@""
	.align	4
.nv.constant0._ZN5flash16flash_fwd_kernelI23Flash_fwd_kernel_traitsILi256ELi64ELi64ELi4ELb0ELb0EN7cutlass10bfloat16_tE19Flash_kernel_traitsILi256ELi64ELi64ELi4ES3_EELb0ELb0ELb0ELb0ELb0ELb0ELb0ELb0EEEvNS_16Flash_fwd_paramsE:
	.zero		1360


//--------------------- .nv.constant0._ZN5flash16flash_fwd_kernelI23Flash_fwd_kernel_traitsILi256ELi64ELi64ELi4ELb0ELb0EN7cutlass10bfloat16_tE19Flash_kernel_traitsILi256ELi64ELi64ELi4ES3_EELb0ELb0ELb0ELb1ELb0ELb0ELb0ELb0EEEvNS_16Flash_fwd_paramsE --------------------------
	.section	.nv.constant0._ZN5flash16flash_fwd_kernelI23Flash_fwd_kernel_traitsILi256ELi64ELi64ELi4ELb0ELb0EN7cutlass10bfloat16_tE19Flash_kernel_traitsILi256ELi64ELi64ELi4ES3_EELb0ELb0ELb0ELb1ELb0ELb0ELb0ELb0EEEvNS_16Flash_fwd_paramsE,"a",@progbits
	.sectionflags	@""
	.align	4
.nv.constant0._ZN5flash16flash_fwd_kernelI23Flash_fwd_kernel_traitsILi256ELi64ELi64ELi4ELb0ELb0EN7cutlass10bfloat16_tE19Flash_kernel_traitsILi256ELi64ELi64ELi4ES3_EELb0ELb0ELb0ELb1ELb0ELb0ELb0ELb0EEEvNS_16Flash_fwd_paramsE:
	.zero		1360


//--------------------- .nv.constant0._ZN5flash16flash_fwd_kernelI23Flash_fwd_kernel_traitsILi256ELi64ELi64ELi4ELb0ELb0EN7cutlass10bfloat16_tE19Flash_kernel_traitsILi256ELi64ELi64ELi4ES3_EELb0ELb0ELb1ELb0ELb0ELb1ELb0ELb0EEEvNS_16Flash_fwd_paramsE --------------------------
	.section	.nv.constant0._ZN5flash16flash_fwd_kernelI23Flash_fwd_kernel_traitsILi256ELi64ELi64ELi4ELb0ELb0EN7cutlass10bfloat16_tE19Flash_kernel_traitsILi256ELi64ELi64ELi4ES3_EELb0ELb0ELb1ELb0ELb0ELb1ELb0ELb0EEEvNS_16Flash_fwd_paramsE,"a",@progbits
	.sectionflags	@""
	.align	4
.nv.constant0._ZN5flash16flash_fwd_kernelI23Flash_fwd_kernel_traitsILi256ELi64ELi64ELi4ELb0ELb0EN7cutlass10bfloat16_tE19Flash_kernel_traitsILi256ELi64ELi64ELi4ES3_EELb0ELb0ELb1ELb0ELb0ELb1ELb0ELb0EEEvNS_16Flash_fwd_paramsE:
	.zero		1360


//--------------------- .nv.constant0._ZN5flash16flash_fwd_kernelI23Flash_fwd_kernel_traitsILi256ELi64ELi64ELi4ELb0ELb0EN7cutlass10bfloat16_tE19Flash_kernel_traitsILi256ELi64ELi64ELi4ES3_EELb0ELb0ELb1ELb0ELb0ELb0ELb0ELb0EEEvNS_16Flash_fwd_paramsE --------------------------
	.section	.nv.constant0._ZN5flash16flash_fwd_kernelI23Flash_fwd_kernel_traitsILi256ELi64ELi64ELi4ELb0ELb0EN7cutlass10bfloat16_tE19Flash_kernel_traitsILi256ELi64ELi64ELi4ES3_EELb0ELb0ELb1ELb0ELb0ELb0ELb0ELb0EEEvNS_16Flash_fwd_paramsE,"a",@progbits
	.sectionflags	@""
	.align	4
.nv.constant0._ZN5flash16flash_fwd_kernelI23Flash_fwd_kernel_traitsILi256ELi64ELi64ELi4ELb0ELb0EN7cutlass10bfloat16_tE19Flash_kernel_traitsILi256ELi64ELi64ELi4ES3_EELb0ELb0ELb1ELb0ELb0ELb0ELb0ELb0EEEvNS_16Flash_fwd_paramsE:
	.zero		1360


//--------------------- .nv.constant0._ZN5flash16flash_fwd_kernelI23Flash_fwd_kernel_traitsILi256ELi64ELi64ELi4ELb0ELb0EN7cutlass10bfloat16_tE19Flash_kernel_traitsILi256ELi64ELi64ELi4ES3_EELb0ELb0ELb1ELb1ELb0ELb0ELb0ELb0EEEvNS_16Flash_fwd_paramsE --------------------------
	.section	.nv.constant0._ZN5flash16flash_fwd_kernelI23Flash_fwd_kernel_traitsILi256ELi64ELi64ELi4ELb0ELb0EN7cutlass10bfloat16_tE19Flash_kernel_traitsILi256ELi64ELi64ELi4ES3_EELb0ELb0ELb1ELb1ELb0ELb0ELb0ELb0EEEvNS_16Flash_fwd_paramsE,"a",@progbits
	.sectionflags	@""
	.align	4
.nv.constant0._ZN5flash16flash_fwd_kernelI23Flash_fwd_kernel_traitsILi256ELi64ELi64ELi4ELb0ELb0EN7cutlass10bfloat16_tE19Flash_kernel_traitsILi256ELi64ELi64ELi4ES3_EELb0ELb0ELb1ELb1ELb0ELb0ELb0ELb0EEEvNS_16Flash_fwd_paramsE:
	.zero		1360


//--------------------- .nv.constant0._ZN5flash16flash_fwd_kernelI23Flash_fwd_kernel_traitsILi256ELi128ELi64ELi8ELb0ELb0EN7cutlass10bfloat16_tE19Flash_kernel_traitsILi256ELi128ELi64ELi8ES3_EELb0ELb0ELb0ELb0ELb0ELb1ELb0ELb0EEEvNS_16Flash_fwd_paramsE --------------------------
	.section	.nv.constant0._ZN5flash16flash_fwd_kernelI23Flash_fwd_kernel_traitsILi256ELi128ELi64ELi8ELb0ELb0EN7cutlass10bfloat16_tE19Flash_kernel_traitsILi256ELi128ELi64ELi8ES3_EELb0ELb0ELb0ELb0ELb0ELb1ELb0ELb0EEEvNS_16Flash_fwd_paramsE,"a",@progbits
	.sectionflags	@""
	.align	4
.nv.constant0._ZN5flash16flash_fwd_kernelI23Flash_fwd_kernel_traitsILi256ELi128ELi64ELi8ELb0ELb0EN7cutlass10bfloat16_tE19Flash_kernel_traitsILi256ELi128ELi64ELi8ES3_EELb0ELb0ELb0ELb0ELb0ELb1ELb0ELb0EEEvNS_16Flash_fwd_paramsE:
	.zero		1360


//--------------------- .nv.constant0._ZN5flash16flash_fwd_kernelI23Flash_fwd_kernel_traitsILi256ELi128ELi64ELi8ELb0ELb0EN7cutlass10bfloat16_tE19Flash_kernel_traitsILi256ELi128ELi64ELi8ES3_EELb0ELb0ELb0ELb0ELb0ELb0ELb0ELb0EEEvNS_16Flash_fwd_paramsE --------------------------
	.section	.nv.constant0._ZN5flash16flash_fwd_kernelI23Flash_fwd_kernel_traitsILi256ELi128ELi64ELi8ELb0ELb0EN7cutlass10bfloat16_tE19Flash_kernel_traitsILi256ELi128ELi64ELi8ES3_EELb0ELb0ELb0ELb0ELb0ELb0ELb0ELb0EEEvNS_16Flash_fwd_paramsE,"a",@progbits
	.sectionflags	@""
	.align	4
.nv.constant0._ZN5flash16flash_fwd_kernelI23Flash_fwd_kernel_traitsILi256ELi128ELi64ELi8ELb0ELb0EN7cutlass10bfloat16_tE19Flash_kernel_traitsILi256ELi128ELi64ELi8ES3_EELb0ELb0ELb0ELb0ELb0ELb0ELb0ELb0EEEvNS_16Flash_fwd_paramsE:
	.zero		1360


//--------------------- .nv.constant0._ZN5flash16flash_fwd_kernelI23Flash_fwd_kernel_traitsILi256ELi128ELi64ELi8ELb0ELb0EN7cutlass10bfloat16_tE19Flash_kernel_traitsILi256ELi128ELi64ELi8ES3_EELb0ELb0ELb0ELb1ELb0ELb0ELb0ELb0EEEvNS_16Flash_fwd_paramsE --------------------------
	.section	.nv.constant0._ZN5flash16flash_fwd_kernelI23Flash_fwd_kernel_traitsILi256ELi128ELi64ELi8ELb0ELb0EN7cutlass10bfloat16_tE19Flash_kernel_traitsILi256ELi128ELi64ELi8ES3_EELb0ELb0ELb0ELb1ELb0ELb0ELb0ELb0EEEvNS_16Flash_fwd_paramsE,"a",@progbits
	.sectionflags	@""
	.align	4
.nv.constant0._ZN5flash16flash_fwd_kernelI23Flash_fwd_kernel_traitsILi256ELi128ELi64ELi8ELb0ELb0EN7cutlass10bfloat16_tE19Flash_kernel_traitsILi256ELi128ELi64ELi8ES3_EELb0ELb0ELb0ELb1ELb0ELb0ELb0ELb0EEEvNS_16Flash_fwd_paramsE:
	.zero		1360


//--------------------- .nv.constant0._ZN5flash16flash_fwd_kernelI23Flash_fwd_kernel_traitsILi256ELi128ELi64ELi8ELb0ELb0EN7cutlass10bfloat16_tE19Flash_kernel_traitsILi256ELi128ELi64ELi8ES3_EELb0ELb0ELb1ELb0ELb0ELb1ELb0ELb0EEEvNS_16Flash_fwd_paramsE --------------------------
	.section	.nv.constant0._ZN5flash16flash_fwd_kernelI23Flash_fwd_kernel_traitsILi256ELi128ELi64ELi8ELb0ELb0EN7cutlass10bfloat16_tE19Flash_kernel_traitsILi256ELi128ELi64ELi8ES3_EELb0ELb0ELb1ELb0ELb0ELb1ELb0ELb0EEEvNS_16Flash_fwd_paramsE,"a",@progbits
	.sectionflags	@""
	.align	4
.nv.constant0._ZN5flash16flash_fwd_kernelI23Flash_fwd_kernel_traitsILi256ELi128ELi64ELi8ELb0ELb0EN7cutlass10bfloat16_tE19Flash_kernel_traitsILi256ELi128ELi64ELi8ES3_EELb0ELb0ELb1ELb0ELb0ELb1ELb0ELb0EEEvNS_16Flash_fwd_paramsE:
	.zero		1360


//--------------------- .nv.constant0._ZN5flash16flash_fwd_kernelI23Flash_fwd_kernel_traitsILi256ELi128ELi64ELi8ELb0ELb0EN7cutlass10bfloat16_tE19Flash_kernel_traitsILi256ELi128ELi64ELi8ES3_EELb0ELb0ELb1ELb0ELb0ELb0ELb0ELb0EEEvNS_16Flash_fwd_paramsE --------------------------
	.section	.nv.constant0._ZN5flash16flash_fwd_kernelI23Flash_fwd_kernel_traitsILi256ELi128ELi64ELi8ELb0ELb0EN7cutlass10bfloat16_tE19Flash_kernel_traitsILi256ELi128ELi64ELi8ES3_EELb0ELb0ELb1ELb0ELb0ELb0ELb0ELb0EEEvNS_16Flash_fwd_paramsE,"a",@progbits
	.sectionflags	@""
	.align	4
.nv.constant0._ZN5flash16flash_fwd_kernelI23Flash_fwd_kernel_traitsILi256ELi128ELi64ELi8ELb0ELb0EN7cutlass10bfloat16_tE19Flash_kernel_traitsILi256ELi128ELi64ELi8ES3_EELb0ELb0ELb1ELb0ELb0ELb0ELb0ELb0EEEvNS_16Flash_fwd_paramsE:
	.zero		1360


//--------------------- .nv.constant0._ZN5flash16flash_fwd_kernelI23Flash_fwd_kernel_traitsILi256ELi128ELi64ELi8ELb0ELb0EN7cutlass10bfloat16_tE19Flash_kernel_traitsILi256ELi128ELi64ELi8ES3_EELb0ELb0ELb1ELb1ELb0ELb0ELb0ELb0EEEvNS_16Flash_fwd_paramsE --------------------------
	.section	.nv.constant0._ZN5flash16flash_fwd_kernelI23Flash_fwd_kernel_traitsILi256ELi128ELi64ELi8ELb0ELb0EN7cutlass10bfloat16_tE19Flash_kernel_traitsILi256ELi128ELi64ELi8ES3_EELb0ELb0ELb1ELb1ELb0ELb0ELb0ELb0EEEvNS_16Flash_fwd_paramsE,"a",@progbits
	.sectionflags	@""
	.align	4
.nv.constant0._ZN5flash16flash_fwd_kernelI23Flash_fwd_kernel_traitsILi256ELi128ELi64ELi8ELb0ELb0EN7cutlass10bfloat16_tE19Flash_kernel_traitsILi256ELi128ELi64ELi8ES3_EELb0ELb0ELb1ELb1ELb0ELb0ELb0ELb0EEEvNS_16Flash_fwd_paramsE:
	.zero		1360


//--------------------- .nv.constant0._ZN5flash16flash_fwd_kernelI23Flash_fwd_kernel_traitsILi256ELi64ELi64ELi4ELb0ELb0EN7cutlass10bfloat16_tE19Flash_kernel_traitsILi256ELi64ELi64ELi4ES3_EELb1ELb0ELb0ELb0ELb0ELb0ELb0ELb0EEEvNS_16Flash_fwd_paramsE --------------------------
	.section	.nv.constant0._ZN5flash16flash_fwd_kernelI23Flash_fwd_kernel_traitsILi256ELi64ELi64ELi4ELb0ELb0EN7cutlass10bfloat16_tE19Flash_kernel_traitsILi256ELi64ELi64ELi4ES3_EELb1ELb0ELb0ELb0ELb0ELb0ELb0ELb0EEEvNS_16Flash_fwd_paramsE,"a",@progbits
	.sectionflags	@""
	.align	4
.nv.constant0._ZN5flash16flash_fwd_kernelI23Flash_fwd_kernel_traitsILi256ELi64ELi64ELi4ELb0ELb0EN7cutlass10bfloat16_tE19Flash_kernel_traitsILi256ELi64ELi64ELi4ES3_EELb1ELb0ELb0ELb0ELb0ELb0ELb0ELb0EEEvNS_16Flash_fwd_paramsE:
	.zero		1360


//--------------------- .nv.constant0._ZN5flash16flash_fwd_kernelI23Flash_fwd_kernel_traitsILi256ELi64ELi64ELi4ELb0ELb0EN7cutlass10bfloat16_tE19Flash_kernel_traitsILi256ELi64ELi64ELi4ES3_EELb1ELb0ELb1ELb0ELb0ELb0ELb0ELb0EEEvNS_16Flash_fwd_paramsE --------------------------
	.section	.nv.constant0._ZN5flash16flash_fwd_kernelI23Flash_fwd_kernel_traitsILi256ELi64ELi64ELi4ELb0ELb0EN7cutlass10bfloat16_tE19Flash_kernel_traitsILi256ELi64ELi64ELi4ES3_EELb1ELb0ELb1ELb0ELb0ELb0ELb0ELb0EEEvNS_16Flash_fwd_paramsE,"a",@progbits
	.sectionflags	@""
	.align	4
.nv.constant0._ZN5flash16flash_fwd_kernelI23Flash_fwd_kernel_traitsILi256ELi64ELi64ELi4ELb0ELb0EN7cutlass10bfloat16_tE19Flash_kernel_traitsILi256ELi64ELi64ELi4ES3_EELb1ELb0ELb1ELb0ELb0ELb0ELb0ELb0EEEvNS_16Flash_fwd_paramsE:
	.zero		1360


//--------------------- .nv.constant0._ZN5flash16flash_fwd_kernelI23Flash_fwd_kernel_traitsILi256ELi64ELi64ELi4ELb0ELb0EN7cutlass10bfloat16_tE19Flash_kernel_traitsILi256ELi64ELi64ELi4ES3_EELb1ELb0ELb0ELb0ELb0ELb1ELb0ELb0EEEvNS_16Flash_fwd_paramsE --------------------------
	.section	.nv.constant0._ZN5flash16flash_fwd_kernelI23Flash_fwd_kernel_traitsILi256ELi64ELi64ELi4ELb0ELb0EN7cutlass10bfloat16_tE19Flash_kernel_traitsILi256ELi64ELi64ELi4ES3_EELb1ELb0ELb0ELb0ELb0ELb1ELb0ELb0EEEvNS_16Flash_fwd_paramsE,"a",@progbits
	.sectionflags	@""
	.align	4
.nv.constant0._ZN5flash16flash_fwd_kernelI23Flash_fwd_kernel_traitsILi256ELi64ELi64ELi4ELb0ELb0EN7cutlass10bfloat16_tE19Flash_kernel_traitsILi256ELi64ELi64ELi4ES3_EELb1ELb0ELb0ELb0ELb0ELb1ELb0ELb0EEEvNS_16Flash_fwd_paramsE:
	.zero		1360


//--------------------- .nv.constant0._ZN5flash16flash_fwd_kernelI23Flash_fwd_kernel_traitsILi256ELi64ELi64ELi4ELb0ELb0EN7cutlass10bfloat16_tE19Flash_kernel_traitsILi256ELi64ELi64ELi4ES3_EELb0ELb0ELb0ELb0ELb0ELb1ELb1ELb0EEEvNS_16Flash_fwd_paramsE --------------------------
	.section	.nv.constant0._ZN5flash16flash_fwd_kernelI23Flash_fwd_kernel_traitsILi256ELi64ELi64ELi4ELb0ELb0EN7cutlass10bfloat16_tE19Flash_kernel_traitsILi256ELi64ELi64ELi4ES3_EELb0ELb0ELb0ELb0ELb0ELb1ELb1ELb0EEEvNS_16Flash_fwd_paramsE,"a",@progbits
	.sectionflags	@""
	.align	4
.nv.constant0._ZN5flash16flash_fwd_kernelI23Flash_fwd_kernel_traitsILi256ELi64ELi64ELi4ELb0ELb0EN7cutlass10bfloat16_tE19Flash_kernel_traitsILi256ELi64ELi64ELi4ES3_EELb0ELb0ELb0ELb0ELb0ELb1ELb1ELb0EEEvNS_16Flash_fwd_paramsE:
	.zero		1360


//--------------------- .nv.constant0._ZN5flash16flash_fwd_kernelI23Flash_fwd_kernel_traitsILi256ELi64ELi64ELi4ELb0ELb0EN7cutlass10bfloat16_tE19Flash_kernel_traitsILi256ELi64ELi64ELi4ES3_EELb1ELb0ELb0ELb1ELb0ELb0ELb0ELb0EEEvNS_16Flash_fwd_paramsE --------------------------
	.section	.nv.constant0._ZN5flash16flash_fwd_kernelI23Flash_fwd_kernel_traitsILi256ELi64ELi64ELi4ELb0ELb0EN7cutlass10bfloat16_tE19Flash_kernel_traitsILi256ELi64ELi64ELi4ES3_EELb1ELb0ELb0ELb1ELb0ELb0ELb0ELb0EEEvNS_16Flash_fwd_paramsE,"a",@progbits
	.sectionflags	@""
	.align	4
.nv.constant0._ZN5flash16flash_fwd_kernelI23Flash_fwd_kernel_traitsILi256ELi64ELi64ELi4ELb0ELb0EN7cutlass10bfloat16_tE19Flash_kernel_traitsILi256ELi64ELi64ELi4ES3_EELb1ELb0ELb0ELb1ELb0ELb0ELb0ELb0EEEvNS_16Flash_fwd_paramsE:
	.zero		1360


//--------------------- .nv.constant0._ZN5flash16flash_fwd_kernelI23Flash_fwd_kernel_traitsILi256ELi64ELi64ELi4ELb0ELb0EN7cutlass10bfloat16_tE19Flash_kernel_traitsILi256ELi64ELi64ELi4ES3_EELb1ELb0ELb0ELb0ELb0ELb0ELb0ELb1EEEvNS_16Flash_fwd_paramsE --------------------------
	.section	.nv.constant0._ZN5flash16flash_fwd_kernelI23Flash_fwd_kernel_traitsILi256ELi64ELi64ELi4ELb0ELb0EN7cutlass10bfloat16_tE19Flash_kernel_traitsILi256ELi64ELi64ELi4ES3_EELb1ELb0ELb0ELb0ELb0ELb0ELb0ELb1EEEvNS_16Flash_fwd_paramsE,"a",@progbits
	.sectionflags	@""
	.align	4
.nv.constant0._ZN5flash16flash_fwd_kernelI23Flash_fwd_kernel_traitsILi256ELi64ELi64ELi4ELb0ELb0EN7cutlass10bfloat16_tE19Flash_kernel_traitsILi256ELi64ELi64ELi4ES3_EELb1ELb0ELb0ELb0ELb0ELb0ELb0ELb1EEEvNS_16Flash_fwd_paramsE:
	.zero		1360


//--------------------- .nv.constant0._ZN5flash16flash_fwd_kernelI23Flash_fwd_kernel_traitsILi256ELi64ELi64ELi4ELb0ELb0EN7cutlass10bfloat16_tE19Flash_kernel_traitsILi256ELi64ELi64ELi4ES3_EELb0ELb0ELb0ELb0ELb0ELb0ELb1ELb0EEEvNS_16Flash_fwd_paramsE --------------------------
	.section	.nv.constant0._ZN5flash16flash_fwd_kernelI23Flash_fwd_kernel_traitsILi256ELi64ELi64ELi4ELb0ELb0EN7cutlass10bfloat16_tE19Flash_kernel_traitsILi256ELi64ELi64ELi4ES3_EELb0ELb0ELb0ELb0ELb0ELb0ELb1ELb0EEEvNS_16Flash_fwd_paramsE,"a",@progbits
	.sectionflags	@""
	.align	4
.nv.constant0._ZN5flash16flash_fwd_kernelI23Flash_fwd_kernel_traitsILi256ELi64ELi64ELi4ELb0ELb0EN7cutlass10bfloat16_tE19Flash_kernel_traitsILi256ELi64ELi64ELi4ES3_EELb0ELb0ELb0ELb0ELb0ELb0ELb1ELb0EEEvNS_16Flash_fwd_paramsE:
	.zero		1360


//--------------------- .nv.constant0._ZN5flash16flash_fwd_kernelI23Flash_fwd_kernel_traitsILi256ELi64ELi64ELi4ELb0ELb0EN7cutlass10bfloat16_tE19Flash_kernel_traitsILi256ELi64ELi64ELi4ES3_EELb1ELb0ELb0ELb1ELb0ELb0ELb0ELb1EEEvNS_16Flash_fwd_paramsE --------------------------
	.section	.nv.constant0._ZN5flash16flash_fwd_kernelI23Flash_fwd_kernel_traitsILi256ELi64ELi64ELi4ELb0ELb0EN7cutlass10bfloat16_tE19Flash_kernel_traitsILi256ELi64ELi64ELi4ES3_EELb1ELb0ELb0ELb1ELb0ELb0ELb0ELb1EEEvNS_16Flash_fwd_paramsE,"a",@progbits
	.sectionflags	@""
	.align	4
.nv.constant0._ZN5flash16flash_fwd_kernelI23Flash_fwd_kernel_traitsILi256ELi64ELi64ELi4ELb0ELb0EN7cutlass10bfloat16_tE19Flash_kernel_traitsILi256ELi64ELi64ELi4ES3_EELb1ELb0ELb0ELb1ELb0ELb0ELb0ELb1EEEvNS_16Flash_fwd_paramsE:
	.zero		1360


//--------------------- .nv.constant0._ZN5flash16flash_fwd_kernelI23Flash_fwd_kernel_traitsILi256ELi64ELi64ELi4ELb0ELb0EN7cutlass10bfloat16_tE19Flash_kernel_traitsILi256ELi64ELi64ELi4ES3_EELb0ELb0ELb0ELb1ELb0ELb0ELb1ELb0EEEvNS_16Flash_fwd_paramsE --------------------------
	.section	.nv.constant0._ZN5flash16flash_fwd_kernelI23Flash_fwd_kernel_traitsILi256ELi64ELi64ELi4ELb0ELb0EN7cutlass10bfloat16_tE19Flash_kernel_traitsILi256ELi64ELi64ELi4ES3_EELb0ELb0ELb0ELb1ELb0ELb0ELb1ELb0EEEvNS_16Flash_fwd_paramsE,"a",@progbits
	.sectionflags	@""
	.align	4
.nv.constant0._ZN5flash16flash_fwd_kernelI23Flash_fwd_kernel_traitsILi256ELi64ELi64ELi4ELb0ELb0EN7cutlass10bfloat16_tE19Flash_kernel_traitsILi256ELi64ELi64ELi4ES3_EELb0ELb0ELb0ELb1ELb0ELb0ELb1ELb0EEEvNS_16Flash_fwd_paramsE:
	.zero		1360


//--------------------- .nv.constant0._ZN5flash16flash_fwd_kernelI23Flash_fwd_kernel_traitsILi256ELi64ELi64ELi4ELb0ELb0EN7cutlass10bfloat16_tE19Flash_kernel_traitsILi256ELi64ELi64ELi4ES3_EELb1ELb0ELb1ELb0ELb0ELb1ELb0ELb0EEEvNS_16Flash_fwd_paramsE --------------------------
	.section	.nv.constant0._ZN5flash16flash_fwd_kernelI23Flash_fwd_kernel_traitsILi256ELi64ELi64ELi4ELb0ELb0EN7cutlass10bfloat16_tE19Flash_kernel_traitsILi256ELi64ELi64ELi4ES3_EELb1ELb0ELb1ELb0ELb0ELb1ELb0ELb0EEEvNS_16Flash_fwd_paramsE,"a",@progbits
	.sectionflags	@""
	.align	4
.nv.constant0._ZN5flash16flash_fwd_kernelI23Flash_fwd_kernel_traitsILi256ELi64ELi64ELi4ELb0ELb0EN7cutlass10bfloat16_tE19Flash_kernel_traitsILi256ELi64ELi64ELi4ES3_EELb1ELb0ELb1ELb0ELb0ELb1ELb0ELb0EEEvNS_16Flash_fwd_paramsE:
	.zero		1360


//--------------------- .nv.constant0._ZN5flash16flash_fwd_kernelI23Flash_fwd_kernel_traitsILi256ELi64ELi64ELi4ELb0ELb0EN7cutlass10bfloat16_tE19Flash_kernel_traitsILi256ELi64ELi64ELi4ES3_EELb0ELb0ELb1ELb0ELb0ELb1ELb1ELb0EEEvNS_16Flash_fwd_paramsE --------------------------
	.section	.nv.constant0._ZN5flash16flash_fwd_kernelI23Flash_fwd_kernel_traitsILi256ELi64ELi64ELi4ELb0ELb0EN7cutlass10bfloat16_tE19Flash_kernel_traitsILi256ELi64ELi64ELi4ES3_EELb0ELb0ELb1ELb0ELb0ELb1ELb1ELb0EEEvNS_16Flash_fwd_paramsE,"a",@progbits
	.sectionflags	@""
	.align	4
.nv.constant0._ZN5flash16flash_fwd_kernelI23Flash_fwd_kernel_traitsILi256ELi64ELi64ELi4ELb0ELb0EN7cutlass10bfloat16_tE19Flash_kernel_traitsILi256ELi64ELi64ELi4ES3_EELb0ELb0ELb1ELb0ELb0ELb1ELb1ELb0EEEvNS_16Flash_fwd_paramsE:
	.zero		1360


//--------------------- .nv.constant0._ZN5flash16flash_fwd_kernelI23Flash_fwd_kernel_traitsILi256ELi64ELi64ELi4ELb0ELb0EN7cutlass10bfloat16_tE19Flash_kernel_traitsILi256ELi64ELi64ELi4ES3_EELb1ELb0ELb1ELb1ELb0ELb0ELb0ELb0EEEvNS_16Flash_fwd_paramsE --------------------------
	.section	.nv.constant0._ZN5flash16flash_fwd_kernelI23Flash_fwd_kernel_traitsILi256ELi64ELi64ELi4ELb0ELb0EN7cutlass10bfloat16_tE19Flash_kernel_traitsILi256ELi64ELi64ELi4ES3_EELb1ELb0ELb1ELb1ELb0ELb0ELb0ELb0EEEvNS_16Flash_fwd_paramsE,"a",@progbits
	.sectionflags	@""
	.align	4
.nv.constant0._ZN5flash16flash_fwd_kernelI23Flash_fwd_kernel_traitsILi256ELi64ELi64ELi4ELb0ELb0EN7cutlass10bfloat16_tE19Flash_kernel_traitsILi256ELi64ELi64ELi4ES3_EELb1ELb0ELb1ELb1ELb0ELb0ELb0ELb0EEEvNS_16Flash_fwd_paramsE:
	.zero		1360


//--------------------- .nv.constant0._ZN5flash16flash_fwd_kernelI23Flash_fwd_kernel_traitsILi256ELi64ELi64ELi4ELb0ELb0EN7cutlass10bfloat16_tE19Flash_kernel_traitsILi256ELi64ELi64ELi4ES3_EELb1ELb0ELb1ELb0ELb0ELb0ELb0ELb1EEEvNS_16Flash_fwd_paramsE --------------------------
	.section	.nv.constant0._ZN5flash16flash_fwd_kernelI23Flash_fwd_kernel_traitsILi256ELi64ELi64ELi4ELb0ELb0EN7cutlass10bfloat16_tE19Flash_kernel_traitsILi256ELi64ELi64ELi4ES3_EELb1ELb0ELb1ELb0ELb0ELb0ELb0ELb1EEEvNS_16Flash_fwd_paramsE,"a",@progbits
	.sectionflags	@""
	.align	4
.nv.constant0._ZN5flash16flash_fwd_kernelI23Flash_fwd_kernel_traitsILi256ELi64ELi64ELi4ELb0ELb0EN7cutlass10bfloat16_tE19Flash_kernel_traitsILi256ELi64ELi64ELi4ES3_EELb1ELb0ELb1ELb0ELb0ELb0ELb0ELb1EEEvNS_16Flash_fwd_paramsE:
	.zero		1360


//--------------------- .nv.constant0._ZN5flash16flash_fwd_kernelI23Flash_fwd_kernel_traitsILi256ELi64ELi64ELi4ELb0ELb0EN7cutlass10bfloat16_tE19Flash_kernel_traitsILi256ELi64ELi64ELi4ES3_EELb0ELb0ELb1ELb0ELb0ELb0ELb1ELb0EEEvNS_16Flash_fwd_paramsE --------------------------
	.section	.nv.constant0._ZN5flash16flash_fwd_kernelI23Flash_fwd_kernel_traitsILi256ELi64ELi64ELi4ELb0ELb0EN7cutlass10bfloat16_tE19Flash_kernel_traitsILi256ELi64ELi64ELi4ES3_EELb0ELb0ELb1ELb0ELb0ELb0ELb1ELb0EEEvNS_16Flash_fwd_paramsE,"a",@progbits
	.sectionflags	@""
	.align	4
.nv.constant0._ZN5flash16flash_fwd_kernelI23Flash_fwd_kernel_traitsILi256ELi64ELi64ELi4ELb0ELb0EN7cutlass10bfloat16_tE19Flash_kernel_traitsILi256ELi64ELi64ELi4ES3_EELb0ELb0ELb1ELb0ELb0ELb0ELb1ELb0EEEvNS_16Flash_fwd_paramsE:
	.zero		1360


//--------------------- .nv.constant0._ZN5flash16flash_fwd_kernelI23Flash_fwd_kernel_traitsILi256ELi64ELi64ELi4ELb0ELb0EN7cutlass10bfloat16_tE19Flash_kernel_traitsILi256ELi64ELi64ELi4ES3_EELb1ELb0ELb1ELb1ELb0ELb0ELb0ELb1EEEvNS_16Flash_fwd_paramsE --------------------------
	.section	.nv.constant0._ZN5flash16flash_fwd_kernelI23Flash_fwd_kernel_traitsILi256ELi64ELi64ELi4ELb0ELb0EN7cutlass10bfloat16_tE19Flash_kernel_traitsILi256ELi64ELi64ELi4ES3_EELb1ELb0ELb1ELb1ELb0ELb0ELb0ELb1EEEvNS_16Flash_fwd_paramsE,"a",@progbits
	.sectionflags	@""
	.align	4
.nv.constant0._ZN5flash16flash_fwd_kernelI23Flash_fwd_kernel_traitsILi256ELi64ELi64ELi4ELb0ELb0EN7cutlass10bfloat16_tE19Flash_kernel_traitsILi256ELi64ELi64ELi4ES3_EELb1ELb0ELb1ELb1ELb0ELb0ELb0ELb1EEEvNS_16Flash_fwd_paramsE:
	.zero		1360


//--------------------- .nv.constant0._ZN5flash16flash_fwd_kernelI23Flash_fwd_kernel_traitsILi256ELi64ELi64ELi4ELb0ELb0EN7cutlass10bfloat16_tE19Flash_kernel_traitsILi256ELi64ELi64ELi4ES3_EELb0ELb0ELb1ELb1ELb0ELb0ELb1ELb0EEEvNS_16Flash_fwd_paramsE --------------------------
	.section	.nv.constant0._ZN5flash16flash_fwd_kernelI23Flash_fwd_kernel_traitsILi256ELi64ELi64ELi4ELb0ELb0EN7cutlass10bfloat16_tE19Flash_kernel_traitsILi256ELi64ELi64ELi4ES3_EELb0ELb0ELb1ELb1ELb0ELb0ELb1ELb0EEEvNS_16Flash_fwd_paramsE,"a",@progbits
	.sectionflags	@""
	.align	4
.nv.constant0._ZN5flash16flash_fwd_kernelI23Flash_fwd_kernel_traitsILi256ELi64ELi64ELi4ELb0ELb0EN7cutlass10bfloat16_tE19Flash_kernel_traitsILi256ELi64ELi64ELi4ES3_EELb0ELb0ELb1ELb1ELb0ELb0ELb1ELb0EEEvNS_16Flash_fwd_paramsE:
	.zero		1360


//--------------------- .nv.constant0._ZN5flash16flash_fwd_kernelI23Flash_fwd_kernel_traitsILi256ELi128ELi64ELi8ELb0ELb0EN7cutlass10bfloat16_tE19Flash_kernel_traitsILi256ELi128ELi64ELi8ES3_EELb1ELb0ELb0ELb0ELb0ELb0ELb0ELb0EEEvNS_16Flash_fwd_paramsE --------------------------
	.section	.nv.constant0._ZN5flash16flash_fwd_kernelI23Flash_fwd_kernel_traitsILi256ELi128ELi64ELi8ELb0ELb0EN7cutlass10bfloat16_tE19Flash_kernel_traitsILi256ELi128ELi64ELi8ES3_EELb1ELb0ELb0ELb0ELb0ELb0ELb0ELb0EEEvNS_16Flash_fwd_paramsE,"a",@progbits
	.sectionflags	@""
	.align	4
.nv.constant0._ZN5flash16flash_fwd_kernelI23Flash_fwd_kernel_traitsILi256ELi128ELi64ELi8ELb0ELb0EN7cutlass10bfloat16_tE19Flash_kernel_traitsILi256ELi128ELi64ELi8ES3_EELb1ELb0ELb0ELb0ELb0ELb0ELb0ELb0EEEvNS_16Flash_fwd_paramsE:
	.zero		1360


//--------------------- .nv.constant0._ZN5flash16flash_fwd_kernelI23Flash_fwd_kernel_traitsILi256ELi128ELi64ELi8ELb0ELb0EN7cutlass10bfloat16_tE19Flash_kernel_traitsILi256ELi128ELi64ELi8ES3_EELb1ELb0ELb1ELb0ELb0ELb0ELb0ELb0EEEvNS_16Flash_fwd_paramsE --------------------------
	.section	.nv.constant0._ZN5flash16flash_fwd_kernelI23Flash_fwd_kernel_traitsILi256ELi128ELi64ELi8ELb0ELb0EN7cutlass10bfloat16_tE19Flash_kernel_traitsILi256ELi128ELi64ELi8ES3_EELb1ELb0ELb1ELb0ELb0ELb0ELb0ELb0EEEvNS_16Flash_fwd_paramsE,"a",@progbits
	.sectionflags	@""
	.align	4
.nv.constant0._ZN5flash16flash_fwd_kernelI23Flash_fwd_kernel_traitsILi256ELi128ELi64ELi8ELb0ELb0EN7cutlass10bfloat16_tE19Flash_kernel_traitsILi256ELi128ELi64ELi8ES3_EELb1ELb0ELb1ELb0ELb0ELb0ELb0ELb0EEEvNS_16Flash_fwd_paramsE:
	.zero		1360


//--------------------- .nv.constant0._ZN5flash16flash_fwd_kernelI23Flash_fwd_kernel_traitsILi256ELi128ELi64ELi8ELb0ELb0EN7cutlass10bfloat16_tE19Flash_kernel_traitsILi256ELi128ELi64ELi8ES3_EELb1ELb0ELb0ELb0ELb0ELb1ELb0ELb0EEEvNS_16Flash_fwd_paramsE --------------------------
	.section	.nv.constant0._ZN5flash16flash_fwd_kernelI23Flash_fwd_kernel_traitsILi256ELi128ELi64ELi8ELb0ELb0EN7cutlass10bfloat16_tE19Flash_kernel_traitsILi256ELi128ELi64ELi8ES3_EELb1ELb0ELb0ELb0ELb0ELb1ELb0ELb0EEEvNS_16Flash_fwd_paramsE,"a",@progbits
	.sectionflags	@""
	.align	4
.nv.constant0._ZN5flash16flash_fwd_kernelI23Flash_fwd_kernel_traitsILi256ELi128ELi64ELi8ELb0ELb0EN7cutlass10bfloat16_tE19Flash_kernel_traitsILi256ELi128ELi64ELi8ES3_EELb1ELb0ELb0ELb0ELb0ELb1ELb0ELb0EEEvNS_16Flash_fwd_paramsE:
	.zero		1360


//--------------------- .nv.constant0._ZN5flash16flash_fwd_kernelI23Flash_fwd_kernel_traitsILi256ELi128ELi64ELi8ELb0ELb0EN7cutlass10bfloat16_tE19Flash_kernel_traitsILi256ELi128ELi64ELi8ES3_EELb0ELb0ELb0ELb0ELb0ELb1ELb1ELb0EEEvNS_16Flash_fwd_paramsE --------------------------
	.section	.nv.constant0._ZN5flash16flash_fwd_kernelI23Flash_fwd_kernel_traitsILi256ELi128ELi64ELi8ELb0ELb0EN7cutlass10bfloat16_tE19Flash_kernel_traitsILi256ELi128ELi64ELi8ES3_EELb0ELb0ELb0ELb0ELb0ELb1ELb1ELb0EEEvNS_16Flash_fwd_paramsE,"a",@progbits
	.sectionflags	@""
	.align	4
.nv.constant0._ZN5flash16flash_fwd_kernelI23Flash_fwd_kernel_traitsILi256ELi128ELi64ELi8ELb0ELb0EN7cutlass10bfloat16_tE19Flash_kernel_traitsILi256ELi128ELi64ELi8ES3_EELb0ELb0ELb0ELb0ELb0ELb1ELb1ELb0EEEvNS_16Flash_fwd_paramsE:
	.zero		1360


//--------------------- .nv.constant0._ZN5flash16flash_fwd_kernelI23Flash_fwd_kernel_traitsILi256ELi128ELi64ELi8ELb0ELb0EN7cutlass10bfloat16_tE19Flash_kernel_traitsILi256ELi128ELi64ELi8ES3_EELb1ELb0ELb0ELb1ELb0ELb0ELb0ELb0EEEvNS_16Flash_fwd_paramsE --------------------------
	.section	.nv.constant0._ZN5flash16flash_fwd_kernelI23Flash_fwd_kernel_traitsILi256ELi128ELi64ELi8ELb0ELb0EN7cutlass10bfloat16_tE19Flash_kernel_traitsILi256ELi128ELi64ELi8ES3_EELb1ELb0ELb0ELb1ELb0ELb0ELb0ELb0EEEvNS_16Flash_fwd_paramsE,"a",@progbits
	.sectionflags	@""
	.align	4
.nv.constant0._ZN5flash16flash_fwd_kernelI23Flash_fwd_kernel_traitsILi256ELi128ELi64ELi8ELb0ELb0EN7cutlass10bfloat16_tE19Flash_kernel_traitsILi256ELi128ELi64ELi8ES3_EELb1ELb0ELb0ELb1ELb0ELb0ELb0ELb0EEEvNS_16Flash_fwd_paramsE:
	.zero		1360


//--------------------- .nv.constant0._ZN5flash16flash_fwd_kernelI23Flash_fwd_kernel_traitsILi256ELi128ELi64ELi8ELb0ELb0EN7cutlass10bfloat16_tE19Flash_kernel_traitsILi256ELi128ELi64ELi8ES3_EELb1ELb0ELb0ELb0ELb0ELb0ELb0ELb1EEEvNS_16Flash_fwd_paramsE --------------------------
	.section	.nv.constant0._ZN5flash16flash_fwd_kernelI23Flash_fwd_kernel_traitsILi256ELi128ELi64ELi8ELb0ELb0EN7cutlass10bfloat16_tE19Flash_kernel_traitsILi256ELi128ELi64ELi8ES3_EELb1ELb0ELb0ELb0ELb0ELb0ELb0ELb1EEEvNS_16Flash_fwd_paramsE,"a",@progbits
	.sectionflags	@""
	.align	4
.nv.constant0._ZN5flash16flash_fwd_kernelI23Flash_fwd_kernel_traitsILi256ELi128ELi64ELi8ELb0ELb0EN7cutlass10bfloat16_tE19Flash_kernel_traitsILi256ELi128ELi64ELi8ES3_EELb1ELb0ELb0ELb0ELb0ELb0ELb0ELb1EEEvNS_16Flash_fwd_paramsE:
	.zero		1360


//--------------------- .nv.constant0._ZN5flash16flash_fwd_kernelI23Flash_fwd_kernel_traitsILi256ELi128ELi64ELi8ELb0ELb0EN7cutlass10bfloat16_tE19Flash_kernel_traitsILi256ELi128ELi64ELi8ES3_EELb0ELb0ELb0ELb0ELb0ELb0ELb1ELb0EEEvNS_16Flash_fwd_paramsE --------------------------
	.section	.nv.constant0._ZN5flash16flash_fwd_kernelI23Flash_fwd_kernel_traitsILi256ELi128ELi64ELi8ELb0ELb0EN7cutlass10bfloat16_tE19Flash_kernel_traitsILi256ELi128ELi64ELi8ES3_EELb0ELb0ELb0ELb0ELb0ELb0ELb1ELb0EEEvNS_16Flash_fwd_paramsE,"a",@progbits
	.sectionflags	@""
	.align	4
.nv.constant0._ZN5flash16flash_fwd_kernelI23Flash_fwd_kernel_traitsILi256ELi128ELi64ELi8ELb0ELb0EN7cutlass10bfloat16_tE19Flash_kernel_traitsILi256ELi128ELi64ELi8ES3_EELb0ELb0ELb0ELb0ELb0ELb0ELb1ELb0EEEvNS_16Flash_fwd_paramsE:
	.zero		1360


//--------------------- .nv.constant0._ZN5flash16flash_fwd_kernelI23Flash_fwd_kernel_traitsILi256ELi128ELi64ELi8ELb0ELb0EN7cutlass10bfloat16_tE19Flash_kernel_traitsILi256ELi128ELi64ELi8ES3_EELb1ELb0ELb0ELb1ELb0ELb0ELb0ELb1EEEvNS_16Flash_fwd_paramsE --------------------------
	.section	.nv.constant0._ZN5flash16flash_fwd_kernelI23Flash_fwd_kernel_traitsILi256ELi128ELi64ELi8ELb0ELb0EN7cutlass10bfloat16_tE19Flash_kernel_traitsILi256ELi128ELi64ELi8ES3_EELb1ELb0ELb0ELb1ELb0ELb0ELb0ELb1EEEvNS_16Flash_fwd_paramsE,"a",@progbits
	.sectionflags	@""
	.align	4
.nv.constant0._ZN5flash16flash_fwd_kernelI23Flash_fwd_kernel_traitsILi256ELi128ELi64ELi8ELb0ELb0EN7cutlass10bfloat16_tE19Flash_kernel_traitsILi256ELi128ELi64ELi8ES3_EELb1ELb0ELb0ELb1ELb0ELb0ELb0ELb1EEEvNS_16Flash_fwd_paramsE:
	.zero		1360


//--------------------- .nv.constant0._ZN5flash16flash_fwd_kernelI23Flash_fwd_kernel_traitsILi256ELi128ELi64ELi8ELb0ELb0EN7cutlass10bfloat16_tE19Flash_kernel_traitsILi256ELi128ELi64ELi8ES3_EELb0ELb0ELb0ELb1ELb0ELb0ELb1ELb0EEEvNS_16Flash_fwd_paramsE --------------------------
	.section	.nv.constant0._ZN5flash16flash_fwd_kernelI23Flash_fwd_kernel_traitsILi256ELi128ELi64ELi8ELb0ELb0EN7cutlass10bfloat16_tE19Flash_kernel_traitsILi256ELi128ELi64ELi8ES3_EELb0ELb0ELb0ELb1ELb0ELb0ELb1ELb0EEEvNS_16Flash_fwd_paramsE,"a",@progbits
	.sectionflags	@""
	.align	4
.nv.constant0._ZN5flash16flash_fwd_kernelI23Flash_fwd_kernel_traitsILi256ELi128ELi64ELi8ELb0ELb0EN7cutlass10bfloat16_tE19Flash_kernel_traitsILi256ELi128ELi64ELi8ES3_EELb0ELb0ELb0ELb1ELb0ELb0ELb1ELb0EEEvNS_16Flash_fwd_paramsE:
	.zero		1360


//--------------------- .nv.constant0._ZN5flash16flash_fwd_kernelI23Flash_fwd_kernel_traitsILi256ELi128ELi64ELi8ELb0ELb0EN7cutlass10bfloat16_tE19Flash_kernel_traitsILi256ELi128ELi64ELi8ES3_EELb1ELb0ELb1ELb0ELb0ELb1ELb0ELb0EEEvNS_16Flash_fwd_paramsE --------------------------
	.section	.nv.constant0._ZN5flash16flash_fwd_kernelI23Flash_fwd_kernel_traitsILi256ELi128ELi64ELi8ELb0ELb0EN7cutlass10bfloat16_tE19Flash_kernel_traitsILi256ELi128ELi64ELi8ES3_EELb1ELb0ELb1ELb0ELb0ELb1ELb0ELb0EEEvNS_16Flash_fwd_paramsE,"a",@progbits
	.sectionflags	@""
	.align	4
.nv.constant0._ZN5flash16flash_fwd_kernelI23Flash_fwd_kernel_traitsILi256ELi128ELi64ELi8ELb0ELb0EN7cutlass10bfloat16_tE19Flash_kernel_traitsILi256ELi128ELi64ELi8ES3_EELb1ELb0ELb1ELb0ELb0ELb1ELb0ELb0EEEvNS_16Flash_fwd_paramsE:
	.zero		1360


//--------------------- .nv.constant0._ZN5flash16flash_fwd_kernelI23Flash_fwd_kernel_traitsILi256ELi128ELi64ELi8ELb0ELb0EN7cutlass10bfloat16_tE19Flash_kernel_traitsILi256ELi128ELi64ELi8ES3_EELb0ELb0ELb1ELb0ELb0ELb1ELb1ELb0EEEvNS_16Flash_fwd_paramsE --------------------------
	.section	.nv.constant0._ZN5flash16flash_fwd_kernelI23Flash_fwd_kernel_traitsILi256ELi128ELi64ELi8ELb0ELb0EN7cutlass10bfloat16_tE19Flash_kernel_traitsILi256ELi128ELi64ELi8ES3_EELb0ELb0ELb1ELb0ELb0ELb1ELb1ELb0EEEvNS_16Flash_fwd_paramsE,"a",@progbits
	.sectionflags	@""
	.align	4
.nv.constant0._ZN5flash16flash_fwd_kernelI23Flash_fwd_kernel_traitsILi256ELi128ELi64ELi8ELb0ELb0EN7cutlass10bfloat16_tE19Flash_kernel_traitsILi256ELi128ELi64ELi8ES3_EELb0ELb0ELb1ELb0ELb0ELb1ELb1ELb0EEEvNS_16Flash_fwd_paramsE:
	.zero		1360


//--------------------- .nv.constant0._ZN5flash16flash_fwd_kernelI23Flash_fwd_kernel_traitsILi256ELi128ELi64ELi8ELb0ELb0EN7cutlass10bfloat16_tE19Flash_kernel_traitsILi256ELi128ELi64ELi8ES3_EELb1ELb0ELb1ELb1ELb0ELb0ELb0ELb0EEEvNS_16Flash_fwd_paramsE --------------------------
	.section	.nv.constant0._ZN5flash16flash_fwd_kernelI23Flash_fwd_kernel_traitsILi256ELi128ELi64ELi8ELb0ELb0EN7cutlass10bfloat16_tE19Flash_kernel_traitsILi256ELi128ELi64ELi8ES3_EELb1ELb0ELb1ELb1ELb0ELb0ELb0ELb0EEEvNS_16Flash_fwd_paramsE,"a",@progbits
	.sectionflags	@""
	.align	4
.nv.constant0._ZN5flash16flash_fwd_kernelI23Flash_fwd_kernel_traitsILi256ELi128ELi64ELi8ELb0ELb0EN7cutlass10bfloat16_tE19Flash_kernel_traitsILi256ELi128ELi64ELi8ES3_EELb1ELb0ELb1ELb1ELb0ELb0ELb0ELb0EEEvNS_16Flash_fwd_paramsE:
	.zero		1360


//--------------------- .nv.constant0._ZN5flash16flash_fwd_kernelI23Flash_fwd_kernel_traitsILi256ELi128ELi64ELi8ELb0ELb0EN7cutlass10bfloat16_tE19Flash_kernel_traitsILi256ELi128ELi64ELi8ES3_EELb1ELb0ELb1ELb0ELb0ELb0ELb0ELb1EEEvNS_16Flash_fwd_paramsE --------------------------
	.section	.nv.constant0._ZN5flash16flash_fwd_kernelI23Flash_fwd_kernel_traitsILi256ELi128ELi64ELi8ELb0ELb0EN7cutlass10bfloat16_tE19Flash_kernel_traitsILi256ELi128ELi64ELi8ES3_EELb1ELb0ELb1ELb0ELb0ELb0ELb0ELb1EEEvNS_16Flash_fwd_paramsE,"a",@progbits
	.sectionflags	@""
	.align	4
.nv.constant0._ZN5flash16flash_fwd_kernelI23Flash_fwd_kernel_traitsILi256ELi128ELi64ELi8ELb0ELb0EN7cutlass10bfloat16_tE19Flash_kernel_traitsILi256ELi128ELi64ELi8ES3_EELb1ELb0ELb1ELb0ELb0ELb0ELb0ELb1EEEvNS_16Flash_fwd_paramsE:
	.zero		1360


//--------------------- .nv.constant0._ZN5flash16flash_fwd_kernelI23Flash_fwd_kernel_traitsILi256ELi128ELi64ELi8ELb0ELb0EN7cutlass10bfloat16_tE19Flash_kernel_traitsILi256ELi128ELi64ELi8ES3_EELb0ELb0ELb1ELb0ELb0ELb0ELb1ELb0EEEvNS_16Flash_fwd_paramsE --------------------------
	.section	.nv.constant0._ZN5flash16flash_fwd_kernelI23Flash_fwd_kernel_traitsILi256ELi128ELi64ELi8ELb0ELb0EN7cutlass10bfloat16_tE19Flash_kernel_traitsILi256ELi128ELi64ELi8ES3_EELb0ELb0ELb1ELb0ELb0ELb0ELb1ELb0EEEvNS_16Flash_fwd_paramsE,"a",@progbits
	.sectionflags	@""
	.align	4
.nv.constant0._ZN5flash16flash_fwd_kernelI23Flash_fwd_kernel_traitsILi256ELi128ELi64ELi8ELb0ELb0EN7cutlass10bfloat16_tE19Flash_kernel_traitsILi256ELi128ELi64ELi8ES3_EELb0ELb0ELb1ELb0ELb0ELb0ELb1ELb0EEEvNS_16Flash_fwd_paramsE:
	.zero		1360


//--------------------- .nv.constant0._ZN5flash16flash_fwd_kernelI23Flash_fwd_kernel_traitsILi256ELi128ELi64ELi8ELb0ELb0EN7cutlass10bfloat16_tE19Flash_kernel_traitsILi256ELi128ELi64ELi8ES3_EELb1ELb0ELb1ELb1ELb0ELb0ELb0ELb1EEEvNS_16Flash_fwd_paramsE --------------------------
	.section	.nv.constant0._ZN5flash16flash_fwd_kernelI23Flash_fwd_kernel_traitsILi256ELi128ELi64ELi8ELb0ELb0EN7cutlass10bfloat16_tE19Flash_kernel_traitsILi256ELi128ELi64ELi8ES3_EELb1ELb0ELb1ELb1ELb0ELb0ELb0ELb1EEEvNS_16Flash_fwd_paramsE,"a",@progbits
	.sectionflags	@""
	.align	4
.nv.constant0._ZN5flash16flash_fwd_kernelI23Flash_fwd_kernel_traitsILi256ELi128ELi64ELi8ELb0ELb0EN7cutlass10bfloat16_tE19Flash_kernel_traitsILi256ELi128ELi64ELi8ES3_EELb1ELb0ELb1ELb1ELb0ELb0ELb0ELb1EEEvNS_16Flash_fwd_paramsE:
	.zero		1360


//--------------------- .nv.constant0._ZN5flash16flash_fwd_kernelI23Flash_fwd_kernel_traitsILi256ELi128ELi64ELi8ELb0ELb0EN7cutlass10bfloat16_tE19Flash_kernel_traitsILi256ELi128ELi64ELi8ES3_EELb0ELb0ELb1ELb1ELb0ELb0ELb1ELb0EEEvNS_16Flash_fwd_paramsE --------------------------
	.section	.nv.constant0._ZN5flash16flash_fwd_kernelI23Flash_fwd_kernel_traitsILi256ELi128ELi64ELi8ELb0ELb0EN7cutlass10bfloat16_tE19Flash_kernel_traitsILi256ELi128ELi64ELi8ES3_EELb0ELb0ELb1ELb1ELb0ELb0ELb1ELb0EEEvNS_16Flash_fwd_paramsE,"a",@progbits
	.sectionflags	@""
	.align	4
.nv.constant0._ZN5flash16flash_fwd_kernelI23Flash_fwd_kernel_traitsILi256ELi128ELi64ELi8ELb0ELb0EN7cutlass10bfloat16_tE19Flash_kernel_traitsILi256ELi128ELi64ELi8ES3_EELb0ELb0ELb1ELb1ELb0ELb0ELb1ELb0EEEvNS_16Flash_fwd_paramsE:
	.zero		1360


//--------------------- SYMBOLS --------------------------

	.type		.nv.reservedSmem.offset0,@object
	.size		.nv.reservedSmem.offset0,0x4
	.type		.nv.reservedSmem.cap,@object
	.size		.nv.reservedSmem.cap,0x4
